	.target	sm_90a

	.elftype	@"ET_EXEC"


//--------------------- .note.nv.tkinfo           --------------------------
	.section	.note.nv.tkinfo,"",@"SHT_NOTE"
	.sectionflags	@"SHF_NOTE_NV_TKINFO"
	.tkinfo
        /*0018*/ 	.word	0x00000002
        /*0030*/ 	.string	""
        /*0030*/ 	.string	"ptxas"
        /*0030*/ 	.string	"Cuda compilation tools, release 13.0, V13.0.88"
        /*0030*/ 	.string	"Build cuda_13.0.r13.0/compiler.36424714_0"
        /*0030*/ 	.string	"-arch sm_90a -m 64 "



//--------------------- .note.nv.cuinfo           --------------------------
	.section	.note.nv.cuinfo,"",@"SHT_NOTE"
	.sectionflags	@"SHF_NOTE_NV_CUINFO"
        /*0018*/ 	.short	0x0002
        /*001a*/ 	.short	0x005a
        /*001c*/ 	.short	0x0082
	.zero		2


//--------------------- .nv.info                  --------------------------
	.section	.nv.info,"",@"SHT_CUDA_INFO"
	.align	4


	//----- nvinfo : EIATTR_REGCOUNT
	.align		4
        /*0000*/ 	.byte	0x04, 0x2f
        /*0002*/ 	.short	(.L_12 - .L_11)
	.align		4
.L_11:
        /*0004*/ 	.word	index@(_ZN5flash16flash_fwd_kernelI23Flash_fwd_kernel_traitsILi128ELi128ELi32ELi4ELb0ELb0EN7cutlass10bfloat16_tE19Flash_kernel_traitsILi128ELi128ELi32ELi4ES3_EELb0ELb1ELb0ELb1ELb0ELb0ELb1ELb0EEEvNS_16Flash_fwd_paramsE)
        /*0008*/ 	.word	0x000000ff


	//----- nvinfo : EIATTR_FRAME_SIZE
	.align		4
.L_12:
        /*000c*/ 	.byte	0x04, 0x11
        /*000e*/ 	.short	(.L_14 - .L_13)
	.align		4
.L_13:
        /*0010*/ 	.word	index@(_ZN5flash16flash_fwd_kernelI23Flash_fwd_kernel_traitsILi128ELi128ELi32ELi4ELb0ELb0EN7cutlass10bfloat16_tE19Flash_kernel_traitsILi128ELi128ELi32ELi4ES3_EELb0ELb1ELb0ELb1ELb0ELb0ELb1ELb0EEEvNS_16Flash_fwd_paramsE)
        /*0014*/ 	.word	0x00000000


	//----- nvinfo : EIATTR_REGCOUNT
	.align		4
.L_14:
        /*0018*/ 	.byte	0x04, 0x2f
        /*001a*/ 	.short	(.L_16 - .L_15)
	.align		4
.L_15:
        /*001c*/ 	.word	index@(_ZN5flash16flash_fwd_kernelI23Flash_fwd_kernel_traitsILi128ELi128ELi32ELi4ELb0ELb0EN7cutlass10bfloat16_tE19Flash_kernel_traitsILi128ELi128ELi32ELi4ES3_EELb1ELb1ELb0ELb1ELb0ELb0ELb0ELb1EEEvNS_16Flash_fwd_paramsE)
        /*0020*/ 	.word	0x000000ff


	//----- nvinfo : EIATTR_FRAME_SIZE
	.align		4
.L_16:
        /*0024*/ 	.byte	0x04, 0x11
        /*0026*/ 	.short	(.L_18 - .L_17)
	.align		4
.L_17:
        /*0028*/ 	.word	index@(_ZN5flash16flash_fwd_kernelI23Flash_fwd_kernel_traitsILi128ELi128ELi32ELi4ELb0ELb0EN7cutlass10bfloat16_tE19Flash_kernel_traitsILi128ELi128ELi32ELi4ES3_EELb1ELb1ELb0ELb1ELb0ELb0ELb0ELb1EEEvNS_16Flash_fwd_paramsE)
        /*002c*/ 	.word	0x00000128


	//----- nvinfo : EIATTR_REGCOUNT
	.align		4
.L_18:
        /*0030*/ 	.byte	0x04, 0x2f
        /*0032*/ 	.short	(.L_20 - .L_19)
	.align		4
.L_19:
        /*0034*/ 	.word	index@(_ZN5flash16flash_fwd_kernelI23Flash_fwd_kernel_traitsILi128ELi128ELi32ELi4ELb0ELb0EN7cutlass10bfloat16_tE19Flash_kernel_traitsILi128ELi128ELi32ELi4ES3_EELb0ELb1ELb0ELb0ELb0ELb0ELb1ELb0EEEvNS_16Flash_fwd_paramsE)
        /*0038*/ 	.word	0x000000ff


	//----- nvinfo : EIATTR_FRAME_SIZE
	.align		4
.L_20:
        /*003c*/ 	.byte	0x04, 0x11
        /*003e*/ 	.short	(.L_22 - .L_21)
	.align		4
.L_21:
        /*0040*/ 	.word	index@(_ZN5flash16flash_fwd_kernelI23Flash_fwd_kernel_traitsILi128ELi128ELi32ELi4ELb0ELb0EN7cutlass10bfloat16_tE19Flash_kernel_traitsILi128ELi128ELi32ELi4ES3_EELb0ELb1ELb0ELb0ELb0ELb0ELb1ELb0EEEvNS_16Flash_fwd_paramsE)
        /*0044*/ 	.word	0x00000000


	//----- nvinfo : EIATTR_REGCOUNT
	.align		4
.L_22:
        /*0048*/ 	.byte	0x04, 0x2f
        /*004a*/ 	.short	(.L_24 - .L_23)
	.align		4
.L_23:
        /*004c*/ 	.word	index@(_ZN5flash16flash_fwd_kernelI23Flash_fwd_kernel_traitsILi128ELi128ELi32ELi4ELb0ELb0EN7cutlass10bfloat16_tE19Flash_kernel_traitsILi128ELi128ELi32ELi4ES3_EELb1ELb1ELb0ELb0ELb0ELb0ELb0ELb1EEEvNS_16Flash_fwd_paramsE)
        /*0050*/ 	.word	0x000000ff


	//----- nvinfo : EIATTR_FRAME_SIZE
	.align		4
.L_24:
        /*0054*/ 	.byte	0x04, 0x11
        /*0056*/ 	.short	(.L_26 - .L_25)
	.align		4
.L_25:
        /*0058*/ 	.word	index@(_ZN5flash16flash_fwd_kernelI23Flash_fwd_kernel_traitsILi128ELi128ELi32ELi4ELb0ELb0EN7cutlass10bfloat16_tE19Flash_kernel_traitsILi128ELi128ELi32ELi4ES3_EELb1ELb1ELb0ELb0ELb0ELb0ELb0ELb1EEEvNS_16Flash_fwd_paramsE)
        /*005c*/ 	.word	0x00000140


	//----- nvinfo : EIATTR_REGCOUNT
	.align		4
.L_26:
        /*0060*/ 	.byte	0x04, 0x2f
        /*0062*/ 	.short	(.L_28 - .L_27)
	.align		4
.L_27:
        /*0064*/ 	.word	index@(_ZN5flash16flash_fwd_kernelI23Flash_fwd_kernel_traitsILi128ELi128ELi32ELi4ELb0ELb0EN7cutlass10bfloat16_tE19Flash_kernel_traitsILi128ELi128ELi32ELi4ES3_EELb1ELb1ELb0ELb1ELb0ELb0ELb0ELb0EEEvNS_16Flash_fwd_paramsE)
        /*0068*/ 	.word	0x000000ff


	//----- nvinfo : EIATTR_FRAME_SIZE
	.align		4
.L_28:
        /*006c*/ 	.byte	0x04, 0x11
        /*006e*/ 	.short	(.L_30 - .L_29)
	.align		4
.L_29:
        /*0070*/ 	.word	index@(_ZN5flash16flash_fwd_kernelI23Flash_fwd_kernel_traitsILi128ELi128ELi32ELi4ELb0ELb0EN7cutlass10bfloat16_tE19Flash_kernel_traitsILi128ELi128ELi32ELi4ES3_EELb1ELb1ELb0ELb1ELb0ELb0ELb0ELb0EEEvNS_16Flash_fwd_paramsE)
        /*0074*/ 	.word	0x00000048


	//----- nvinfo : EIATTR_REGCOUNT
	.align		4
.L_30:
        /*0078*/ 	.byte	0x04, 0x2f
        /*007a*/ 	.short	(.L_32 - .L_31)
	.align		4
.L_31:
        /*007c*/ 	.word	index@(_ZN5flash16flash_fwd_kernelI23Flash_fwd_kernel_traitsILi128ELi128ELi32ELi4ELb0ELb0EN7cutlass10bfloat16_tE19Flash_kernel_traitsILi128ELi128ELi32ELi4ES3_EELb0ELb1ELb0ELb0ELb0ELb1ELb1ELb0EEEvNS_16Flash_fwd_paramsE)
        /*0080*/ 	.word	0x000000ff


	//----- nvinfo : EIATTR_FRAME_SIZE
	.align		4
.L_32:
        /*0084*/ 	.byte	0x04, 0x11
        /*0086*/ 	.short	(.L_34 - .L_33)
	.align		4
.L_33:
        /*0088*/ 	.word	index@(_ZN5flash16flash_fwd_kernelI23Flash_fwd_kernel_traitsILi128ELi128ELi32ELi4ELb0ELb0EN7cutlass10bfloat16_tE19Flash_kernel_traitsILi128ELi128ELi32ELi4ES3_EELb0ELb1ELb0ELb0ELb0ELb1ELb1ELb0EEEvNS_16Flash_fwd_paramsE)
        /*008c*/ 	.word	0x00000000


	//----- nvinfo : EIATTR_REGCOUNT
	.align		4
.L_34:
        /*0090*/ 	.byte	0x04, 0x2f
        /*0092*/ 	.short	(.L_36 - .L_35)
	.align		4
.L_35:
        /*0094*/ 	.word	index@(_ZN5flash16flash_fwd_kernelI23Flash_fwd_kernel_traitsILi128ELi128ELi32ELi4ELb0ELb0EN7cutlass10bfloat16_tE19Flash_kernel_traitsILi128ELi128ELi32ELi4ES3_EELb1ELb1ELb0ELb0ELb0ELb1ELb0ELb0EEEvNS_16Flash_fwd_paramsE)
        /*0098*/ 	.word	0x000000ff


	//----- nvinfo : EIATTR_FRAME_SIZE
	.align		4
.L_36:
        /*009c*/ 	.byte	0x04, 0x11
        /*009e*/ 	.short	(.L_38 - .L_37)
	.align		4
.L_37:
        /*00a0*/ 	.word	index@(_ZN5flash16flash_fwd_kernelI23Flash_fwd_kernel_traitsILi128ELi128ELi32ELi4ELb0ELb0EN7cutlass10bfloat16_tE19Flash_kernel_traitsILi128ELi128ELi32ELi4ES3_EELb1ELb1ELb0ELb0ELb0ELb1ELb0ELb0EEEvNS_16Flash_fwd_paramsE)
        /*00a4*/ 	.word	0x00000070


	//----- nvinfo : EIATTR_REGCOUNT
	.align		4
.L_38:
        /*00a8*/ 	.byte	0x04, 0x2f
        /*00aa*/ 	.short	(.L_40 - .L_39)
	.align		4
.L_39:
        /*00ac*/ 	.word	index@(_ZN5flash16flash_fwd_kernelI23Flash_fwd_kernel_traitsILi128ELi128ELi32ELi4ELb0ELb0EN7cutlass10bfloat16_tE19Flash_kernel_traitsILi128ELi128ELi32ELi4ES3_EELb0ELb1ELb0ELb0ELb1ELb1ELb1ELb0EEEvNS_16Flash_fwd_paramsE)
        /*00b0*/ 	.word	0x000000ff


	//----- nvinfo : EIATTR_FRAME_SIZE
	.align		4
.L_40:
        /*00b4*/ 	.byte	0x04, 0x11
        /*00b6*/ 	.short	(.L_42 - .L_41)
	.align		4
.L_41:
        /*00b8*/ 	.word	index@(_ZN5flash16flash_fwd_kernelI23Flash_fwd_kernel_traitsILi128ELi128ELi32ELi4ELb0ELb0EN7cutlass10bfloat16_tE19Flash_kernel_traitsILi128ELi128ELi32ELi4ES3_EELb0ELb1ELb0ELb0ELb1ELb1ELb1ELb0EEEvNS_16Flash_fwd_paramsE)
        /*00bc*/ 	.word	0x00000018


	//----- nvinfo : EIATTR_REGCOUNT
	.align		4
.L_42:
        /*00c0*/ 	.byte	0x04, 0x2f
        /*00c2*/ 	.short	(.L_44 - .L_43)
	.align		4
.L_43:
        /*00c4*/ 	.word	index@(_ZN5flash16flash_fwd_kernelI23Flash_fwd_kernel_traitsILi128ELi128ELi32ELi4ELb0ELb0EN7cutlass10bfloat16_tE19Flash_kernel_traitsILi128ELi128ELi32ELi4ES3_EELb1ELb1ELb0ELb0ELb1ELb1ELb0ELb0EEEvNS_16Flash_fwd_paramsE)
        /*00c8*/ 	.word	0x000000ff


	//----- nvinfo : EIATTR_FRAME_SIZE
	.align		4
.L_44:
        /*00cc*/ 	.byte	0x04, 0x11
        /*00ce*/ 	.short	(.L_46 - .L_45)
	.align		4
.L_45:
        /*00d0*/ 	.word	index@(_ZN5flash16flash_fwd_kernelI23Flash_fwd_kernel_traitsILi128ELi128ELi32ELi4ELb0ELb0EN7cutlass10bfloat16_tE19Flash_kernel_traitsILi128ELi128ELi32ELi4ES3_EELb1ELb1ELb0ELb0ELb1ELb1ELb0ELb0EEEvNS_16Flash_fwd_paramsE)
        /*00d4*/ 	.word	0x00000058


	//----- nvinfo : EIATTR_REGCOUNT
	.align		4
.L_46:
        /*00d8*/ 	.byte	0x04, 0x2f
        /*00da*/ 	.short	(.L_48 - .L_47)
	.align		4
.L_47:
        /*00dc*/ 	.word	index@(_ZN5flash16flash_fwd_kernelI23Flash_fwd_kernel_traitsILi128ELi128ELi32ELi4ELb0ELb0EN7cutlass10bfloat16_tE19Flash_kernel_traitsILi128ELi128ELi32ELi4ES3_EELb1ELb1ELb0ELb0ELb0ELb0ELb0ELb0EEEvNS_16Flash_fwd_paramsE)
        /*00e0*/ 	.word	0x000000ff


	//----- nvinfo : EIATTR_FRAME_SIZE
	.align		4
.L_48:
        /*00e4*/ 	.byte	0x04, 0x11
        /*00e6*/ 	.short	(.L_50 - .L_49)
	.align		4
.L_49:
        /*00e8*/ 	.word	index@(_ZN5flash16flash_fwd_kernelI23Flash_fwd_kernel_traitsILi128ELi128ELi32ELi4ELb0ELb0EN7cutlass10bfloat16_tE19Flash_kernel_traitsILi128ELi128ELi32ELi4ES3_EELb1ELb1ELb0ELb0ELb0ELb0ELb0ELb0EEEvNS_16Flash_fwd_paramsE)
        /*00ec*/ 	.word	0x00000060


	//----- nvinfo : EIATTR_REGCOUNT
	.align		4
.L_50:
        /*00f0*/ 	.byte	0x04, 0x2f
        /*00f2*/ 	.short	(.L_52 - .L_51)
	.align		4
.L_51:
        /*00f4*/ 	.word	index@(_ZN5flash16flash_fwd_kernelI23Flash_fwd_kernel_traitsILi128ELi64ELi64ELi4ELb0ELb0EN7cutlass10bfloat16_tE19Flash_kernel_traitsILi128ELi64ELi64ELi4ES3_EELb0ELb1ELb0ELb1ELb0ELb0ELb1ELb0EEEvNS_16Flash_fwd_paramsE)
        /*00f8*/ 	.word	0x000000cc


	//----- nvinfo : EIATTR_FRAME_SIZE
	.align		4
.L_52:
        /*00fc*/ 	.byte	0x04, 0x11
        /*00fe*/ 	.short	(.L_54 - .L_53)
	.align		4
.L_53:
        /*0100*/ 	.word	index@(_ZN5flash16flash_fwd_kernelI23Flash_fwd_kernel_traitsILi128ELi64ELi64ELi4ELb0ELb0EN7cutlass10bfloat16_tE19Flash_kernel_traitsILi128ELi64ELi64ELi4ES3_EELb0ELb1ELb0ELb1ELb0ELb0ELb1ELb0EEEvNS_16Flash_fwd_paramsE)
        /*0104*/ 	.word	0x00000000


	//----- nvinfo : EIATTR_REGCOUNT
	.align		4
.L_54:
        /*0108*/ 	.byte	0x04, 0x2f
        /*010a*/ 	.short	(.L_56 - .L_55)
	.align		4
.L_55:
        /*010c*/ 	.word	index@(_ZN5flash16flash_fwd_kernelI23Flash_fwd_kernel_traitsILi128ELi64ELi64ELi4ELb0ELb0EN7cutlass10bfloat16_tE19Flash_kernel_traitsILi128ELi64ELi64ELi4ES3_EELb0ELb1ELb0ELb1ELb0ELb0ELb0ELb0EEEvNS_16Flash_fwd_paramsE)
        /*0110*/ 	.word	0x000000ca


	//----- nvinfo : EIATTR_FRAME_SIZE
	.align		4
.L_56:
        /*0114*/ 	.byte	0x04, 0x11
        /*0116*/ 	.short	(.L_58 - .L_57)
	.align		4
.L_57:
        /*0118*/ 	.word	index@(_ZN5flash16flash_fwd_kernelI23Flash_fwd_kernel_traitsILi128ELi64ELi64ELi4ELb0ELb0EN7cutlass10bfloat16_tE19Flash_kernel_traitsILi128ELi64ELi64ELi4ES3_EELb0ELb1ELb0ELb1ELb0ELb0ELb0ELb0EEEvNS_16Flash_fwd_paramsE)
        /*011c*/ 	.word	0x00000000


	//----- nvinfo : EIATTR_REGCOUNT
	.align		4
.L_58:
        /*0120*/ 	.byte	0x04, 0x2f
        /*0122*/ 	.short	(.L_60 - .L_59)
	.align		4
.L_59:
        /*0124*/ 	.word	index@(_ZN5flash16flash_fwd_kernelI23Flash_fwd_kernel_traitsILi128ELi64ELi64ELi4ELb0ELb0EN7cutlass10bfloat16_tE19Flash_kernel_traitsILi128ELi64ELi64ELi4ES3_EELb0ELb1ELb0ELb0ELb0ELb0ELb1ELb0EEEvNS_16Flash_fwd_paramsE)
        /*0128*/ 	.word	0x000000d2


	//----- nvinfo : EIATTR_FRAME_SIZE
	.align		4
.L_60:
        /*012c*/ 	.byte	0x04, 0x11
        /*012e*/ 	.short	(.L_62 - .L_61)
	.align		4
.L_61:
        /*0130*/ 	.word	index@(_ZN5flash16flash_fwd_kernelI23Flash_fwd_kernel_traitsILi128ELi64ELi64ELi4ELb0ELb0EN7cutlass10bfloat16_tE19Flash_kernel_traitsILi128ELi64ELi64ELi4ES3_EELb0ELb1ELb0ELb0ELb0ELb0ELb1ELb0EEEvNS_16Flash_fwd_paramsE)
        /*0134*/ 	.word	0x00000000


	//----- nvinfo : EIATTR_REGCOUNT
	.align		4
.L_62:
        /*0138*/ 	.byte	0x04, 0x2f
        /*013a*/ 	.short	(.L_64 - .L_63)
	.align		4
.L_63:
        /*013c*/ 	.word	index@(_ZN5flash16flash_fwd_kernelI23Flash_fwd_kernel_traitsILi128ELi64ELi64ELi4ELb0ELb0EN7cutlass10bfloat16_tE19Flash_kernel_traitsILi128ELi64ELi64ELi4ES3_EELb0ELb1ELb0ELb0ELb0ELb0ELb0ELb0EEEvNS_16Flash_fwd_paramsE)
        /*0140*/ 	.word	0x000000c8


	//----- nvinfo : EIATTR_FRAME_SIZE
	.align		4
.L_64:
        /*0144*/ 	.byte	0x04, 0x11
        /*0146*/ 	.short	(.L_66 - .L_65)
	.align		4
.L_65:
        /*0148*/ 	.word	index@(_ZN5flash16flash_fwd_kernelI23Flash_fwd_kernel_traitsILi128ELi64ELi64ELi4ELb0ELb0EN7cutlass10bfloat16_tE19Flash_kernel_traitsILi128ELi64ELi64ELi4ES3_EELb0ELb1ELb0ELb0ELb0ELb0ELb0ELb0EEEvNS_16Flash_fwd_paramsE)
        /*014c*/ 	.word	0x00000000


	//----- nvinfo : EIATTR_REGCOUNT
	.align		4
.L_66:
        /*0150*/ 	.byte	0x04, 0x2f
        /*0152*/ 	.short	(.L_68 - .L_67)
	.align		4
.L_67:
        /*0154*/ 	.word	index@(_ZN5flash16flash_fwd_kernelI23Flash_fwd_kernel_traitsILi128ELi64ELi64ELi4ELb0ELb0EN7cutlass10bfloat16_tE19Flash_kernel_traitsILi128ELi64ELi64ELi4ES3_EELb0ELb1ELb0ELb0ELb0ELb1ELb1ELb0EEEvNS_16Flash_fwd_paramsE)
        /*0158*/ 	.word	0x000000cd


	//----- nvinfo : EIATTR_FRAME_SIZE
	.align		4
.L_68:
        /*015c*/ 	.byte	0x04, 0x11
        /*015e*/ 	.short	(.L_70 - .L_69)
	.align		4
.L_69:
        /*0160*/ 	.word	index@(_ZN5flash16flash_fwd_kernelI23Flash_fwd_kernel_traitsILi128ELi64ELi64ELi4ELb0ELb0EN7cutlass10bfloat16_tE19Flash_kernel_traitsILi128ELi64ELi64ELi4ES3_EELb0ELb1ELb0ELb0ELb0ELb1ELb1ELb0EEEvNS_16Flash_fwd_paramsE)
        /*0164*/ 	.word	0x00000000


	//----- nvinfo : EIATTR_REGCOUNT
	.align		4
.L_70:
        /*0168*/ 	.byte	0x04, 0x2f
        /*016a*/ 	.short	(.L_72 - .L_71)
	.align		4
.L_71:
        /*016c*/ 	.word	index@(_ZN5flash16flash_fwd_kernelI23Flash_fwd_kernel_traitsILi128ELi64ELi64ELi4ELb0ELb0EN7cutlass10bfloat16_tE19Flash_kernel_traitsILi128ELi64ELi64ELi4ES3_EELb0ELb1ELb0ELb0ELb0ELb1ELb0ELb0EEEvNS_16Flash_fwd_paramsE)
        /*0170*/ 	.word	0x000000bf


	//----- nvinfo : EIATTR_FRAME_SIZE
	.align		4
.L_72:
        /*0174*/ 	.byte	0x04, 0x11
        /*0176*/ 	.short	(.L_74 - .L_73)
	.align		4
.L_73:
        /*0178*/ 	.word	index@(_ZN5flash16flash_fwd_kernelI23Flash_fwd_kernel_traitsILi128ELi64ELi64ELi4ELb0ELb0EN7cutlass10bfloat16_tE19Flash_kernel_traitsILi128ELi64ELi64ELi4ES3_EELb0ELb1ELb0ELb0ELb0ELb1ELb0ELb0EEEvNS_16Flash_fwd_paramsE)
        /*017c*/ 	.word	0x00000000


	//----- nvinfo : EIATTR_REGCOUNT
	.align		4
.L_74:
        /*0180*/ 	.byte	0x04, 0x2f
        /*0182*/ 	.short	(.L_76 - .L_75)
	.align		4
.L_75:
        /*0184*/ 	.word	index@(_ZN5flash16flash_fwd_kernelI23Flash_fwd_kernel_traitsILi128ELi64ELi64ELi4ELb0ELb0EN7cutlass10bfloat16_tE19Flash_kernel_traitsILi128ELi64ELi64ELi4ES3_EELb0ELb1ELb0ELb0ELb1ELb1ELb1ELb0EEEvNS_16Flash_fwd_paramsE)
        /*0188*/ 	.word	0x000000ca


	//----- nvinfo : EIATTR_FRAME_SIZE
	.align		4
.L_76:
        /*018c*/ 	.byte	0x04, 0x11
        /*018e*/ 	.short	(.L_78 - .L_77)
	.align		4
.L_77:
        /*0190*/ 	.word	index@(_ZN5flash16flash_fwd_kernelI23Flash_fwd_kernel_traitsILi128ELi64ELi64ELi4ELb0ELb0EN7cutlass10bfloat16_tE19Flash_kernel_traitsILi128ELi64ELi64ELi4ES3_EELb0ELb1ELb0ELb0ELb1ELb1ELb1ELb0EEEvNS_16Flash_fwd_paramsE)
        /*0194*/ 	.word	0x00000000


	//----- nvinfo : EIATTR_REGCOUNT
	.align		4
.L_78:
        /*0198*/ 	.byte	0x04, 0x2f
        /*019a*/ 	.short	(.L_80 - .L_79)
	.align		4
.L_79:
        /*019c*/ 	.word	index@(_ZN5flash16flash_fwd_kernelI23Flash_fwd_kernel_traitsILi128ELi64ELi64ELi4ELb0ELb0EN7cutlass10bfloat16_tE19Flash_kernel_traitsILi128ELi64ELi64ELi4ES3_EELb0ELb1ELb0ELb0ELb1ELb1ELb0ELb0EEEvNS_16Flash_fwd_paramsE)
        /*01a0*/ 	.word	0x000000ba


	//----- nvinfo : EIATTR_FRAME_SIZE
	.align		4
.L_80:
        /*01a4*/ 	.byte	0x04, 0x11
        /*01a6*/ 	.short	(.L_82 - .L_81)
	.align		4
.L_81:
        /*01a8*/ 	.word	index@(_ZN5flash16flash_fwd_kernelI23Flash_fwd_kernel_traitsILi128ELi64ELi64ELi4ELb0ELb0EN7cutlass10bfloat16_tE19Flash_kernel_traitsILi128ELi64ELi64ELi4ES3_EELb0ELb1ELb0ELb0ELb1ELb1ELb0ELb0EEEvNS_16Flash_fwd_paramsE)
        /*01ac*/ 	.word	0x00000000


	//----- nvinfo : EIATTR_REGCOUNT
	.align		4
.L_82:
        /*01b0*/ 	.byte	0x04, 0x2f
        /*01b2*/ 	.short	(.L_84 - .L_83)
	.align		4
.L_83:
        /*01b4*/ 	.word	index@(_ZN5flash16flash_fwd_kernelI23Flash_fwd_kernel_traitsILi128ELi128ELi64ELi4ELb0ELb0EN7cutlass10bfloat16_tE19Flash_kernel_traitsILi128ELi128ELi64ELi4ES3_EELb0ELb1ELb0ELb1ELb0ELb0ELb1ELb0EEEvNS_16Flash_fwd_paramsE)
        /*01b8*/ 	.word	0x000000ff


	//----- nvinfo : EIATTR_FRAME_SIZE
	.align		4
.L_84:
        /*01bc*/ 	.byte	0x04, 0x11
        /*01be*/ 	.short	(.L_86 - .L_85)
	.align		4
.L_85:
        /*01c0*/ 	.word	index@(_ZN5flash16flash_fwd_kernelI23Flash_fwd_kernel_traitsILi128ELi128ELi64ELi4ELb0ELb0EN7cutlass10bfloat16_tE19Flash_kernel_traitsILi128ELi128ELi64ELi4ES3_EELb0ELb1ELb0ELb1ELb0ELb0ELb1ELb0EEEvNS_16Flash_fwd_paramsE)
        /*01c4*/ 	.word	0x000000e8


	//----- nvinfo : EIATTR_REGCOUNT
	.align		4
.L_86:
        /*01c8*/ 	.byte	0x04, 0x2f
        /*01ca*/ 	.short	(.L_88 - .L_87)
	.align		4
.L_87:
        /*01cc*/ 	.word	index@(_ZN5flash16flash_fwd_kernelI23Flash_fwd_kernel_traitsILi128ELi128ELi64ELi4ELb0ELb0EN7cutlass10bfloat16_tE19Flash_kernel_traitsILi128ELi128ELi64ELi4ES3_EELb0ELb1ELb0ELb1ELb0ELb0ELb0ELb0EEEvNS_16Flash_fwd_paramsE)
        /*01d0*/ 	.word	0x000000ff


	//----- nvinfo : EIATTR_FRAME_SIZE
	.align		4
.L_88:
        /*01d4*/ 	.byte	0x04, 0x11
        /*01d6*/ 	.short	(.L_90 - .L_89)
	.align		4
.L_89:
        /*01d8*/ 	.word	index@(_ZN5flash16flash_fwd_kernelI23Flash_fwd_kernel_traitsILi128ELi128ELi64ELi4ELb0ELb0EN7cutlass10bfloat16_tE19Flash_kernel_traitsILi128ELi128ELi64ELi4ES3_EELb0ELb1ELb0ELb1ELb0ELb0ELb0ELb0EEEvNS_16Flash_fwd_paramsE)
        /*01dc*/ 	.word	0x000000b0


	//----- nvinfo : EIATTR_REGCOUNT
	.align		4
.L_90:
        /*01e0*/ 	.byte	0x04, 0x2f
        /*01e2*/ 	.short	(.L_92 - .L_91)
	.align		4
.L_91:
        /*01e4*/ 	.word	index@(_ZN5flash16flash_fwd_kernelI23Flash_fwd_kernel_traitsILi128ELi128ELi64ELi4ELb0ELb0EN7cutlass10bfloat16_tE19Flash_kernel_traitsILi128ELi128ELi64ELi4ES3_EELb0ELb1ELb0ELb0ELb0ELb0ELb1ELb0EEEvNS_16Flash_fwd_paramsE)
        /*01e8*/ 	.word	0x000000ff


	//----- nvinfo : EIATTR_FRAME_SIZE
	.align		4
.L_92:
        /*01ec*/ 	.byte	0x04, 0x11
        /*01ee*/ 	.short	(.L_94 - .L_93)
	.align		4
.L_93:
        /*01f0*/ 	.word	index@(_ZN5flash16flash_fwd_kernelI23Flash_fwd_kernel_traitsILi128ELi128ELi64ELi4ELb0ELb0EN7cutlass10bfloat16_tE19Flash_kernel_traitsILi128ELi128ELi64ELi4ES3_EELb0ELb1ELb0ELb0ELb0ELb0ELb1ELb0EEEvNS_16Flash_fwd_paramsE)
        /*01f4*/ 	.word	0x000000c8


	//----- nvinfo : EIATTR_REGCOUNT
	.align		4
.L_94:
        /*01f8*/ 	.byte	0x04, 0x2f
        /*01fa*/ 	.short	(.L_96 - .L_95)
	.align		4
.L_95:
        /*01fc*/ 	.word	index@(_ZN5flash16flash_fwd_kernelI23Flash_fwd_kernel_traitsILi128ELi128ELi64ELi4ELb0ELb0EN7cutlass10bfloat16_tE19Flash_kernel_traitsILi128ELi128ELi64ELi4ES3_EELb0ELb1ELb0ELb0ELb0ELb0ELb0ELb0EEEvNS_16Flash_fwd_paramsE)
        /*0200*/ 	.word	0x000000ff


	//----- nvinfo : EIATTR_FRAME_SIZE
	.align		4
.L_96:
        /*0204*/ 	.byte	0x04, 0x11
        /*0206*/ 	.short	(.L_98 - .L_97)
	.align		4
.L_97:
        /*0208*/ 	.word	index@(_ZN5flash16flash_fwd_kernelI23Flash_fwd_kernel_traitsILi128ELi128ELi64ELi4ELb0ELb0EN7cutlass10bfloat16_tE19Flash_kernel_traitsILi128ELi128ELi64ELi4ES3_EELb0ELb1ELb0ELb0ELb0ELb0ELb0ELb0EEEvNS_16Flash_fwd_paramsE)
        /*020c*/ 	.word	0x000000b0


	//----- nvinfo : EIATTR_REGCOUNT
	.align		4
.L_98:
        /*0210*/ 	.byte	0x04, 0x2f
        /*0212*/ 	.short	(.L_100 - .L_99)
	.align		4
.L_99:
        /*0214*/ 	.word	index@(_ZN5flash16flash_fwd_kernelI23Flash_fwd_kernel_traitsILi128ELi128ELi64ELi4ELb0ELb0EN7cutlass10bfloat16_tE19Flash_kernel_traitsILi128ELi128ELi64ELi4ES3_EELb0ELb1ELb0ELb0ELb0ELb1ELb1ELb0EEEvNS_16Flash_fwd_paramsE)
        /*0218*/ 	.word	0x000000ff


	//----- nvinfo : EIATTR_FRAME_SIZE
	.align		4
.L_100:
        /*021c*/ 	.byte	0x04, 0x11
        /*021e*/ 	.short	(.L_102 - .L_101)
	.align		4
.L_101:
        /*0220*/ 	.word	index@(_ZN5flash16flash_fwd_kernelI23Flash_fwd_kernel_traitsILi128ELi128ELi64ELi4ELb0ELb0EN7cutlass10bfloat16_tE19Flash_kernel_traitsILi128ELi128ELi64ELi4ES3_EELb0ELb1ELb0ELb0ELb0ELb1ELb1ELb0EEEvNS_16Flash_fwd_paramsE)
        /*0224*/ 	.word	0x00000190


	//----- nvinfo : EIATTR_REGCOUNT
	.align		4
.L_102:
        /*0228*/ 	.byte	0x04, 0x2f
        /*022a*/ 	.short	(.L_104 - .L_103)
	.align		4
.L_103:
        /*022c*/ 	.word	index@(_ZN5flash16flash_fwd_kernelI23Flash_fwd_kernel_traitsILi128ELi128ELi64ELi4ELb0ELb0EN7cutlass10bfloat16_tE19Flash_kernel_traitsILi128ELi128ELi64ELi4ES3_EELb0ELb1ELb0ELb0ELb0ELb1ELb0ELb0EEEvNS_16Flash_fwd_paramsE)
        /*0230*/ 	.word	0x000000ff


	//----- nvinfo : EIATTR_FRAME_SIZE
	.align		4
.L_104:
        /*0234*/ 	.byte	0x04, 0x11
        /*0236*/ 	.short	(.L_106 - .L_105)
	.align		4
.L_105:
        /*0238*/ 	.word	index@(_ZN5flash16flash_fwd_kernelI23Flash_fwd_kernel_traitsILi128ELi128ELi64ELi4ELb0ELb0EN7cutlass10bfloat16_tE19Flash_kernel_traitsILi128ELi128ELi64ELi4ES3_EELb0ELb1ELb0ELb0ELb0ELb1ELb0ELb0EEEvNS_16Flash_fwd_paramsE)
        /*023c*/ 	.word	0x00000140


	//----- nvinfo : EIATTR_REGCOUNT
	.align		4
.L_106:
        /*0240*/ 	.byte	0x04, 0x2f
        /*0242*/ 	.short	(.L_108 - .L_107)
	.align		4
.L_107:
        /*0244*/ 	.word	index@(_ZN5flash16flash_fwd_kernelI23Flash_fwd_kernel_traitsILi128ELi128ELi64ELi4ELb0ELb0EN7cutlass10bfloat16_tE19Flash_kernel_traitsILi128ELi128ELi64ELi4ES3_EELb0ELb1ELb0ELb0ELb1ELb1ELb1ELb0EEEvNS_16Flash_fwd_paramsE)
        /*0248*/ 	.word	0x000000ff


	//----- nvinfo : EIATTR_FRAME_SIZE
	.align		4
.L_108:
        /*024c*/ 	.byte	0x04, 0x11
        /*024e*/ 	.short	(.L_110 - .L_109)
	.align		4
.L_109:
        /*0250*/ 	.word	index@(_ZN5flash16flash_fwd_kernelI23Flash_fwd_kernel_traitsILi128ELi128ELi64ELi4ELb0ELb0EN7cutlass10bfloat16_tE19Flash_kernel_traitsILi128ELi128ELi64ELi4ES3_EELb0ELb1ELb0ELb0ELb1ELb1ELb1ELb0EEEvNS_16Flash_fwd_paramsE)
        /*0254*/ 	.word	0x00000088


	//----- nvinfo : EIATTR_REGCOUNT
	.align		4
.L_110:
        /*0258*/ 	.byte	0x04, 0x2f
        /*025a*/ 	.short	(.L_112 - .L_111)
	.align		4
.L_111:
        /*025c*/ 	.word	index@(_ZN5flash16flash_fwd_kernelI23Flash_fwd_kernel_traitsILi128ELi128ELi64ELi4ELb0ELb0EN7cutlass10bfloat16_tE19Flash_kernel_traitsILi128ELi128ELi64ELi4ES3_EELb0ELb1ELb0ELb0ELb1ELb1ELb0ELb0EEEvNS_16Flash_fwd_paramsE)
        /*0260*/ 	.word	0x000000ff


	//----- nvinfo : EIATTR_FRAME_SIZE
	.align		4
.L_112:
        /*0264*/ 	.byte	0x04, 0x11
        /*0266*/ 	.short	(.L_114 - .L_113)
	.align		4
.L_113:
        /*0268*/ 	.word	index@(_ZN5flash16flash_fwd_kernelI23Flash_fwd_kernel_traitsILi128ELi128ELi64ELi4ELb0ELb0EN7cutlass10bfloat16_tE19Flash_kernel_traitsILi128ELi128ELi64ELi4ES3_EELb0ELb1ELb0ELb0ELb1ELb1ELb0ELb0EEEvNS_16Flash_fwd_paramsE)
        /*026c*/ 	.word	0x00000080


	//----- nvinfo : EIATTR_MIN_STACK_SIZE
	.align		4
.L_114:
        /*0270*/ 	.byte	0x04, 0x12
        /*0272*/ 	.short	(.L_116 - .L_115)
	.align		4
.L_115:
        /*0274*/ 	.word	index@(_ZN5flash16flash_fwd_kernelI23Flash_fwd_kernel_traitsILi128ELi128ELi64ELi4ELb0ELb0EN7cutlass10bfloat16_tE19Flash_kernel_traitsILi128ELi128ELi64ELi4ES3_EELb0ELb1ELb0ELb0ELb1ELb1ELb0ELb0EEEvNS_16Flash_fwd_paramsE)
        /*0278*/ 	.word	0x00000080


	//----- nvinfo : EIATTR_MIN_STACK_SIZE
	.align		4
.L_116:
        /*027c*/ 	.byte	0x04, 0x12
        /*027e*/ 	.short	(.L_118 - .L_117)
	.align		4
.L_117:
        /*0280*/ 	.word	index@(_ZN5flash16flash_fwd_kernelI23Flash_fwd_kernel_traitsILi128ELi128ELi64ELi4ELb0ELb0EN7cutlass10bfloat16_tE19Flash_kernel_traitsILi128ELi128ELi64ELi4ES3_EELb0ELb1ELb0ELb0ELb1ELb1ELb1ELb0EEEvNS_16Flash_fwd_paramsE)
        /*0284*/ 	.word	0x00000088


	//----- nvinfo : EIATTR_MIN_STACK_SIZE
	.align		4
.L_118:
        /*0288*/ 	.byte	0x04, 0x12
        /*028a*/ 	.short	(.L_120 - .L_119)
	.align		4
.L_119:
        /*028c*/ 	.word	index@(_ZN5flash16flash_fwd_kernelI23Flash_fwd_kernel_traitsILi128ELi128ELi64ELi4ELb0ELb0EN7cutlass10bfloat16_tE19Flash_kernel_traitsILi128ELi128ELi64ELi4ES3_EELb0ELb1ELb0ELb0ELb0ELb1ELb0ELb0EEEvNS_16Flash_fwd_paramsE)
        /*0290*/ 	.word	0x00000140


	//----- nvinfo : EIATTR_MIN_STACK_SIZE
	.align		4
.L_120:
        /*0294*/ 	.byte	0x04, 0x12
        /*0296*/ 	.short	(.L_122 - .L_121)
	.align		4
.L_121:
        /*0298*/ 	.word	index@(_ZN5flash16flash_fwd_kernelI23Flash_fwd_kernel_traitsILi128ELi128ELi64ELi4ELb0ELb0EN7cutlass10bfloat16_tE19Flash_kernel_traitsILi128ELi128ELi64ELi4ES3_EELb0ELb1ELb0ELb0ELb0ELb1ELb1ELb0EEEvNS_16Flash_fwd_paramsE)
        /*029c*/ 	.word	0x00000190


	//----- nvinfo : EIATTR_MIN_STACK_SIZE
	.align		4
.L_122:
        /*02a0*/ 	.byte	0x04, 0x12
        /*02a2*/ 	.short	(.L_124 - .L_123)
	.align		4
.L_123:
        /*02a4*/ 	.word	index@(_ZN5flash16flash_fwd_kernelI23Flash_fwd_kernel_traitsILi128ELi128ELi64ELi4ELb0ELb0EN7cutlass10bfloat16_tE19Flash_kernel_traitsILi128ELi128ELi64ELi4ES3_EELb0ELb1ELb0ELb0ELb0ELb0ELb0ELb0EEEvNS_16Flash_fwd_paramsE)
        /*02a8*/ 	.word	0x000000b0


	//----- nvinfo : EIATTR_MIN_STACK_SIZE
	.align		4
.L_124:
        /*02ac*/ 	.byte	0x04, 0x12
        /*02ae*/ 	.short	(.L_126 - .L_125)
	.align		4
.L_125:
        /*02b0*/ 	.word	index@(_ZN5flash16flash_fwd_kernelI23Flash_fwd_kernel_traitsILi128ELi128ELi64ELi4ELb0ELb0EN7cutlass10bfloat16_tE19Flash_kernel_traitsILi128ELi128ELi64ELi4ES3_EELb0ELb1ELb0ELb0ELb0ELb0ELb1ELb0EEEvNS_16Flash_fwd_paramsE)
        /*02b4*/ 	.word	0x000000c8


	//----- nvinfo : EIATTR_MIN_STACK_SIZE
	.align		4
.L_126:
        /*02b8*/ 	.byte	0x04, 0x12
        /*02ba*/ 	.short	(.L_128 - .L_127)
	.align		4
.L_127:
        /*02bc*/ 	.word	index@(_ZN5flash16flash_fwd_kernelI23Flash_fwd_kernel_traitsILi128ELi128ELi64ELi4ELb0ELb0EN7cutlass10bfloat16_tE19Flash_kernel_traitsILi128ELi128ELi64ELi4ES3_EELb0ELb1ELb0ELb1ELb0ELb0ELb0ELb0EEEvNS_16Flash_fwd_paramsE)
        /*02c0*/ 	.word	0x000000b0


	//----- nvinfo : EIATTR_MIN_STACK_SIZE
	.align		4
.L_128:
        /*02c4*/ 	.byte	0x04, 0x12
        /*02c6*/ 	.short	(.L_130 - .L_129)
	.align		4
.L_129:
        /*02c8*/ 	.word	index@(_ZN5flash16flash_fwd_kernelI23Flash_fwd_kernel_traitsILi128ELi128ELi64ELi4ELb0ELb0EN7cutlass10bfloat16_tE19Flash_kernel_traitsILi128ELi128ELi64ELi4ES3_EELb0ELb1ELb0ELb1ELb0ELb0ELb1ELb0EEEvNS_16Flash_fwd_paramsE)
        /*02cc*/ 	.word	0x000000e8


	//----- nvinfo : EIATTR_MIN_STACK_SIZE
	.align		4
.L_130:
        /*02d0*/ 	.byte	0x04, 0x12
        /*02d2*/ 	.short	(.L_132 - .L_131)
	.align		4
.L_131:
        /*02d4*/ 	.word	index@(_ZN5flash16flash_fwd_kernelI23Flash_fwd_kernel_traitsILi128ELi64ELi64ELi4ELb0ELb0EN7cutlass10bfloat16_tE19Flash_kernel_traitsILi128ELi64ELi64ELi4ES3_EELb0ELb1ELb0ELb0ELb1ELb1ELb0ELb0EEEvNS_16Flash_fwd_paramsE)
        /*02d8*/ 	.word	0x00000000


	//----- nvinfo : EIATTR_MIN_STACK_SIZE
	.align		4
.L_132:
        /*02dc*/ 	.byte	0x04, 0x12
        /*02de*/ 	.short	(.L_134 - .L_133)
	.align		4
.L_133:
        /*02e0*/ 	.word	index@(_ZN5flash16flash_fwd_kernelI23Flash_fwd_kernel_traitsILi128ELi64ELi64ELi4ELb0ELb0EN7cutlass10bfloat16_tE19Flash_kernel_traitsILi128ELi64ELi64ELi4ES3_EELb0ELb1ELb0ELb0ELb1ELb1ELb1ELb0EEEvNS_16Flash_fwd_paramsE)
        /*02e4*/ 	.word	0x00000000


	//----- nvinfo : EIATTR_MIN_STACK_SIZE
	.align		4
.L_134:
        /*02e8*/ 	.byte	0x04, 0x12
        /*02ea*/ 	.short	(.L_136 - .L_135)
	.align		4
.L_135:
        /*02ec*/ 	.word	index@(_ZN5flash16flash_fwd_kernelI23Flash_fwd_kernel_traitsILi128ELi64ELi64ELi4ELb0ELb0EN7cutlass10bfloat16_tE19Flash_kernel_traitsILi128ELi64ELi64ELi4ES3_EELb0ELb1ELb0ELb0ELb0ELb1ELb0ELb0EEEvNS_16Flash_fwd_paramsE)
        /*02f0*/ 	.word	0x00000000


	//----- nvinfo : EIATTR_MIN_STACK_SIZE
	.align		4
.L_136:
        /*02f4*/ 	.byte	0x04, 0x12
        /*02f6*/ 	.short	(.L_138 - .L_137)
	.align		4
.L_137:
        /*02f8*/ 	.word	index@(_ZN5flash16flash_fwd_kernelI23Flash_fwd_kernel_traitsILi128ELi64ELi64ELi4ELb0ELb0EN7cutlass10bfloat16_tE19Flash_kernel_traitsILi128ELi64ELi64ELi4ES3_EELb0ELb1ELb0ELb0ELb0ELb1ELb1ELb0EEEvNS_16Flash_fwd_paramsE)
        /*02fc*/ 	.word	0x00000000


	//----- nvinfo : EIATTR_MIN_STACK_SIZE
	.align		4
.L_138:
        /*0300*/ 	.byte	0x04, 0x12
        /*0302*/ 	.short	(.L_140 - .L_139)
	.align		4
.L_139:
        /*0304*/ 	.word	index@(_ZN5flash16flash_fwd_kernelI23Flash_fwd_kernel_traitsILi128ELi64ELi64ELi4ELb0ELb0EN7cutlass10bfloat16_tE19Flash_kernel_traitsILi128ELi64ELi64ELi4ES3_EELb0ELb1ELb0ELb0ELb0ELb0ELb0ELb0EEEvNS_16Flash_fwd_paramsE)
        /*0308*/ 	.word	0x00000000


	//----- nvinfo : EIATTR_MIN_STACK_SIZE
	.align		4
.L_140:
        /*030c*/ 	.byte	0x04, 0x12
        /*030e*/ 	.short	(.L_142 - .L_141)
	.align		4
.L_141:
        /*0310*/ 	.word	index@(_ZN5flash16flash_fwd_kernelI23Flash_fwd_kernel_traitsILi128ELi64ELi64ELi4ELb0ELb0EN7cutlass10bfloat16_tE19Flash_kernel_traitsILi128ELi64ELi64ELi4ES3_EELb0ELb1ELb0ELb0ELb0ELb0ELb1ELb0EEEvNS_16Flash_fwd_paramsE)
        /*0314*/ 	.word	0x00000000


	//----- nvinfo : EIATTR_MIN_STACK_SIZE
	.align		4
.L_142:
        /*0318*/ 	.byte	0x04, 0x12
        /*031a*/ 	.short	(.L_144 - .L_143)
	.align		4
.L_143:
        /*031c*/ 	.word	index@(_ZN5flash16flash_fwd_kernelI23Flash_fwd_kernel_traitsILi128ELi64ELi64ELi4ELb0ELb0EN7cutlass10bfloat16_tE19Flash_kernel_traitsILi128ELi64ELi64ELi4ES3_EELb0ELb1ELb0ELb1ELb0ELb0ELb0ELb0EEEvNS_16Flash_fwd_paramsE)
        /*0320*/ 	.word	0x00000000


	//----- nvinfo : EIATTR_MIN_STACK_SIZE
	.align		4
.L_144:
        /*0324*/ 	.byte	0x04, 0x12
        /*0326*/ 	.short	(.L_146 - .L_145)
	.align		4
.L_145:
        /*0328*/ 	.word	index@(_ZN5flash16flash_fwd_kernelI23Flash_fwd_kernel_traitsILi128ELi64ELi64ELi4ELb0ELb0EN7cutlass10bfloat16_tE19Flash_kernel_traitsILi128ELi64ELi64ELi4ES3_EELb0ELb1ELb0ELb1ELb0ELb0ELb1ELb0EEEvNS_16Flash_fwd_paramsE)
        /*032c*/ 	.word	0x00000000


	//----- nvinfo : EIATTR_MIN_STACK_SIZE
	.align		4
.L_146:
        /*0330*/ 	.byte	0x04, 0x12
        /*0332*/ 	.short	(.L_148 - .L_147)
	.align		4
.L_147:
        /*0334*/ 	.word	index@(_ZN5flash16flash_fwd_kernelI23Flash_fwd_kernel_traitsILi128ELi128ELi32ELi4ELb0ELb0EN7cutlass10bfloat16_tE19Flash_kernel_traitsILi128ELi128ELi32ELi4ES3_EELb1ELb1ELb0ELb0ELb0ELb0ELb0ELb0EEEvNS_16Flash_fwd_paramsE)
        /*0338*/ 	.word	0x00000060


	//----- nvinfo : EIATTR_MIN_STACK_SIZE
	.align		4
.L_148:
        /*033c*/ 	.byte	0x04, 0x12
        /*033e*/ 	.short	(.L_150 - .L_149)
	.align		4
.L_149:
        /*0340*/ 	.word	index@(_ZN5flash16flash_fwd_kernelI23Flash_fwd_kernel_traitsILi128ELi128ELi32ELi4ELb0ELb0EN7cutlass10bfloat16_tE19Flash_kernel_traitsILi128ELi128ELi32ELi4ES3_EELb1ELb1ELb0ELb0ELb1ELb1ELb0ELb0EEEvNS_16Flash_fwd_paramsE)
        /*0344*/ 	.word	0x00000058


	//----- nvinfo : EIATTR_MIN_STACK_SIZE
	.align		4
.L_150:
        /*0348*/ 	.byte	0x04, 0x12
        /*034a*/ 	.short	(.L_152 - .L_151)
	.align		4
.L_151:
        /*034c*/ 	.word	index@(_ZN5flash16flash_fwd_kernelI23Flash_fwd_kernel_traitsILi128ELi128ELi32ELi4ELb0ELb0EN7cutlass10bfloat16_tE19Flash_kernel_traitsILi128ELi128ELi32ELi4ES3_EELb0ELb1ELb0ELb0ELb1ELb1ELb1ELb0EEEvNS_16Flash_fwd_paramsE)
        /*0350*/ 	.word	0x00000018


	//----- nvinfo : EIATTR_MIN_STACK_SIZE
	.align		4
.L_152:
        /*0354*/ 	.byte	0x04, 0x12
        /*0356*/ 	.short	(.L_154 - .L_153)
	.align		4
.L_153:
        /*0358*/ 	.word	index@(_ZN5flash16flash_fwd_kernelI23Flash_fwd_kernel_traitsILi128ELi128ELi32ELi4ELb0ELb0EN7cutlass10bfloat16_tE19Flash_kernel_traitsILi128ELi128ELi32ELi4ES3_EELb1ELb1ELb0ELb0ELb0ELb1ELb0ELb0EEEvNS_16Flash_fwd_paramsE)
        /*035c*/ 	.word	0x00000070


	//----- nvinfo : EIATTR_MIN_STACK_SIZE
	.align		4
.L_154:
        /*0360*/ 	.byte	0x04, 0x12
        /*0362*/ 	.short	(.L_156 - .L_155)
	.align		4
.L_155:
        /*0364*/ 	.word	index@(_ZN5flash16flash_fwd_kernelI23Flash_fwd_kernel_traitsILi128ELi128ELi32ELi4ELb0ELb0EN7cutlass10bfloat16_tE19Flash_kernel_traitsILi128ELi128ELi32ELi4ES3_EELb0ELb1ELb0ELb0ELb0ELb1ELb1ELb0EEEvNS_16Flash_fwd_paramsE)
        /*0368*/ 	.word	0x00000000


	//----- nvinfo : EIATTR_MIN_STACK_SIZE
	.align		4
.L_156:
        /*036c*/ 	.byte	0x04, 0x12
        /*036e*/ 	.short	(.L_158 - .L_157)
	.align		4
.L_157:
        /*0370*/ 	.word	index@(_ZN5flash16flash_fwd_kernelI23Flash_fwd_kernel_traitsILi128ELi128ELi32ELi4ELb0ELb0EN7cutlass10bfloat16_tE19Flash_kernel_traitsILi128ELi128ELi32ELi4ES3_EELb1ELb1ELb0ELb1ELb0ELb0ELb0ELb0EEEvNS_16Flash_fwd_paramsE)
        /*0374*/ 	.word	0x00000048


	//----- nvinfo : EIATTR_MIN_STACK_SIZE
	.align		4
.L_158:
        /*0378*/ 	.byte	0x04, 0x12
        /*037a*/ 	.short	(.L_160 - .L_159)
	.align		4
.L_159:
        /*037c*/ 	.word	index@(_ZN5flash16flash_fwd_kernelI23Flash_fwd_kernel_traitsILi128ELi128ELi32ELi4ELb0ELb0EN7cutlass10bfloat16_tE19Flash_kernel_traitsILi128ELi128ELi32ELi4ES3_EELb1ELb1ELb0ELb0ELb0ELb0ELb0ELb1EEEvNS_16Flash_fwd_paramsE)
        /*0380*/ 	.word	0x00000140


	//----- nvinfo : EIATTR_MIN_STACK_SIZE
	.align		4
.L_160:
        /*0384*/ 	.byte	0x04, 0x12
        /*0386*/ 	.short	(.L_162 - .L_161)
	.align		4
.L_161:
        /*0388*/ 	.word	index@(_ZN5flash16flash_fwd_kernelI23Flash_fwd_kernel_traitsILi128ELi128ELi32ELi4ELb0ELb0EN7cutlass10bfloat16_tE19Flash_kernel_traitsILi128ELi128ELi32ELi4ES3_EELb0ELb1ELb0ELb0ELb0ELb0ELb1ELb0EEEvNS_16Flash_fwd_paramsE)
        /*038c*/ 	.word	0x00000000


	//----- nvinfo : EIATTR_MIN_STACK_SIZE
	.align		4
.L_162:
        /*0390*/ 	.byte	0x04, 0x12
        /*0392*/ 	.short	(.L_164 - .L_163)
	.align		4
.L_163:
        /*0394*/ 	.word	index@(_ZN5flash16flash_fwd_kernelI23Flash_fwd_kernel_traitsILi128ELi128ELi32ELi4ELb0ELb0EN7cutlass10bfloat16_tE19Flash_kernel_traitsILi128ELi128ELi32ELi4ES3_EELb1ELb1ELb0ELb1ELb0ELb0ELb0ELb1EEEvNS_16Flash_fwd_paramsE)
        /*0398*/ 	.word	0x00000128


	//----- nvinfo : EIATTR_MIN_STACK_SIZE
	.align		4
.L_164:
        /*039c*/ 	.byte	0x04, 0x12
        /*039e*/ 	.short	(.L_166 - .L_165)
	.align		4
.L_165:
        /*03a0*/ 	.word	index@(_ZN5flash16flash_fwd_kernelI23Flash_fwd_kernel_traitsILi128ELi128ELi32ELi4ELb0ELb0EN7cutlass10bfloat16_tE19Flash_kernel_traitsILi128ELi128ELi32ELi4ES3_EELb0ELb1ELb0ELb1ELb0ELb0ELb1ELb0EEEvNS_16Flash_fwd_paramsE)
        /*03a4*/ 	.word	0x00000000
.L_166:


//--------------------- .nv.compat                --------------------------
	.section	.nv.compat,"",@"SHT_CUDA_COMPAT_INFO"
	.align	4
        /*0000*/ 	.byte	0x02, 0x09, 0x01, 0x00, 0x02, 0x02, 0x01, 0x00, 0x02, 0x05, 0x05, 0x00, 0x03, 0x07, 0x01, 0x01
        /*0010*/ 	.byte	0x02, 0x03, 0x00, 0x00, 0x02, 0x06, 0x01, 0x00, 0x04, 0x0b, 0x08, 0x00, 0x00, 0x00, 0x00, 0x00
        /*0020*/ 	.byte	0x00, 0x00, 0x00, 0x00


//--------------------- .nv.info._ZN5flash16flash_fwd_kernelI23Flash_fwd_kernel_traitsILi128ELi128ELi64ELi4ELb0ELb0EN7cutlass10bfloat16_tE19Flash_kernel_traitsILi128ELi128ELi64ELi4ES3_EELb0ELb1ELb0ELb0ELb1ELb1ELb0ELb0EEEvNS_16Flash_fwd_paramsE --------------------------
	.section	.nv.info._ZN5flash16flash_fwd_kernelI23Flash_fwd_kernel_traitsILi128ELi128ELi64ELi4ELb0ELb0EN7cutlass10bfloat16_tE19Flash_kernel_traitsILi128ELi128ELi64ELi4ES3_EELb0ELb1ELb0ELb0ELb1ELb1ELb0ELb0EEEvNS_16Flash_fwd_paramsE,"",@"SHT_CUDA_INFO"
	.sectionflags	@""
	.align	4


	//----- nvinfo : EIATTR_CUDA_API_VERSION
	.align		4
        /*0000*/ 	.byte	0x04, 0x37
        /*0002*/ 	.short	(.L_168 - .L_167)
.L_167:
        /*0004*/ 	.word	0x00000082


	//----- nvinfo : EIATTR_KPARAM_INFO
	.align		4
.L_168:
        /*0008*/ 	.byte	0x04, 0x17
        /*000a*/ 	.short	(.L_170 - .L_169)
.L_169:
        /*000c*/ 	.word	0x00000000
        /*0010*/ 	.short	0x0000
        /*0012*/ 	.short	0x0000
        /*0014*/ 	.byte	0x00, 0xf0, 0x41, 0x07


	//----- nvinfo : EIATTR_SPARSE_MMA_MASK
	.align		4
.L_170:
        /*0018*/ 	.byte	0x03, 0x50
        /*001a*/ 	.short	0x0000


	//----- nvinfo : EIATTR_MAXREG_COUNT
	.align		4
        /*001c*/ 	.byte	0x03, 0x1b
        /*001e*/ 	.short	0x00ff


	//----- nvinfo : EIATTR_NUM_BARRIERS
	.align		4
        /*0020*/ 	.byte	0x02, 0x4c
        /*0022*/ 	.byte	0x01
	.zero		1


	//----- nvinfo : EIATTR_ANNOTATIONS
	.align		4
        /*0024*/ 	.byte	0x04, 0x55
        /*0026*/ 	.short	(.L_172 - .L_171)


	//   ....[0]....
.L_171:
        /*0028*/ 	.word	0x00000001
        /*002c*/ 	.byte	0xc0, 0x02, 0x00, 0x00, 0x01, 0x00, 0x00, 0x00, 0x30, 0x0c, 0x00, 0x00, 0x01, 0x00, 0x00, 0x00
        /* <DEDUP_REMOVED lines=43> */
        /*02ec*/ 	.byte	0x70, 0xe4, 0x00, 0x00, 0x01, 0x00, 0x00, 0x00, 0x80, 0xe4, 0x00, 0x00


	//----- nvinfo : EIATTR_MERCURY_ISA_VERSION
	.align		4
.L_172:
        /*02f8*/ 	.byte	0x03, 0x5f
        /*02fa*/ 	.short	0x0101


	//----- nvinfo : EIATTR_COOP_GROUP_MASK_REGIDS
	.align		4
        /*02fc*/ 	.byte	0x04, 0x29
        /*02fe*/ 	.short	(.L_174 - .L_173)


	//   ....[0]....
.L_173:
        /*0300*/ 	.word	0xffffffff


	//   ....[1]....
        /*0304*/ 	.word	0xffffffff


	//   ....[2]....
        /*0308*/ 	.word	0xffffffff


	//   ....[3]....
        /*030c*/ 	.word	0xffffffff


	//   ....[4]....
        /*0310*/ 	.word	0xffffffff


	//   ....[5]....
        /*0314*/ 	.word	0xffffffff


	//   ....[6]....
        /*0318*/ 	.word	0xffffffff


	//   ....[7]....
        /*031c*/ 	.word	0xffffffff


	//   ....[8]....
        /*0320*/ 	.word	0xffffffff


	//   ....[9]....
        /*0324*/ 	.word	0xffffffff


	//   ....[10]....
        /*0328*/ 	.word	0xffffffff


	//   ....[11]....
        /*032c*/ 	.word	0xffffffff


	//   ....[12]....
        /*0330*/ 	.word	0xffffffff


	//   ....[13]....
        /*0334*/ 	.word	0xffffffff


	//   ....[14]....
        /*0338*/ 	.word	0xffffffff


	//   ....[15]....
        /*033c*/ 	.word	0xffffffff


	//   ....[16]....
        /*0340*/ 	.word	0xffffffff


	//   ....[17]....
        /*0344*/ 	.word	0xffffffff


	//   ....[18]....
        /*0348*/ 	.word	0xffffffff


	//   ....[19]....
        /*034c*/ 	.word	0xffffffff


	//   ....[20]....
        /*0350*/ 	.word	0xffffffff


	//   ....[21]....
        /*0354*/ 	.word	0xffffffff


	//   ....[22]....
        /*0358*/ 	.word	0xffffffff


	//   ....[23]....
        /*035c*/ 	.word	0xffffffff


	//   ....[24]....
        /*0360*/ 	.word	0xffffffff


	//   ....[25]....
        /*0364*/ 	.word	0xffffffff


	//   ....[26]....
        /*0368*/ 	.word	0xffffffff


	//   ....[27]....
        /*036c*/ 	.word	0xffffffff


	//   ....[28]....
        /*0370*/ 	.word	0xffffffff


	//   ....[29]....
        /*0374*/ 	.word	0xffffffff


	//   ....[30]....
        /*0378*/ 	.word	0xffffffff


	//   ....[31]....
        /*037c*/ 	.word	0xffffffff


	//----- nvinfo : EIATTR_COOP_GROUP_INSTR_OFFSETS
	.align		4
.L_174:
        /*0380*/ 	.byte	0x04, 0x28
        /*0382*/ 	.short	(.L_176 - .L_175)


	//   ....[0]....
.L_175:
        /*0384*/ 	.word	0x00002710


	//   ....[1]....
        /*0388*/ 	.word	0x000028e0


	//   ....[2]....
        /*038c*/ 	.word	0x00002a60


	//   ....[3]....
        /*0390*/ 	.word	0x00002c20


	//   ....[4]....
        /*0394*/ 	.word	0x00002e40


	//   ....[5]....
        /*0398*/ 	.word	0x00003070


	//   ....[6]....
        /*039c*/ 	.word	0x000030a0


	//   ....[7]....
        /*03a0*/ 	.word	0x00003100


	//   ....[8]....
        /*03a4*/ 	.word	0x00007ca0


	//   ....[9]....
        /*03a8*/ 	.word	0x00007dd0


	//   ....[10]....
        /*03ac*/ 	.word	0x00007e80


	//   ....[11]....
        /*03b0*/ 	.word	0x00007ef0


	//   ....[12]....
        /*03b4*/ 	.word	0x00007f60


	//   ....[13]....
        /*03b8*/ 	.word	0x00008020


	//   ....[14]....
        /*03bc*/ 	.word	0x00008060


	//   ....[15]....
        /*03c0*/ 	.word	0x00008110


	//   ....[16]....
        /*03c4*/ 	.word	0x0000bc40


	//   ....[17]....
        /*03c8*/ 	.word	0x0000bc80


	//   ....[18]....
        /*03cc*/ 	.word	0x0000bce0


	//   ....[19]....
        /*03d0*/ 	.word	0x0000bd00


	//   ....[20]....
        /*03d4*/ 	.word	0x0000bd50


	//   ....[21]....
        /*03d8*/ 	.word	0x0000bd60


	//   ....[22]....
        /*03dc*/ 	.word	0x0000bd70


	//   ....[23]....
        /*03e0*/ 	.word	0x0000bd80


	//   ....[24]....
        /*03e4*/ 	.word	0x0000e580


	//   ....[25]....
        /*03e8*/ 	.word	0x0000e590


	//   ....[26]....
        /*03ec*/ 	.word	0x0000e5a0


	//   ....[27]....
        /*03f0*/ 	.word	0x0000e5c0


	//   ....[28]....
        /*03f4*/ 	.word	0x0000e5e0


	//   ....[29]....
        /*03f8*/ 	.word	0x0000e600


	//   ....[30]....
        /*03fc*/ 	.word	0x0000e620


	//   ....[31]....
        /*0400*/ 	.word	0x0000e650


	//----- nvinfo : EIATTR_EXIT_INSTR_OFFSETS
	.align		4
.L_176:
        /*0404*/ 	.byte	0x04, 0x1c
        /*0406*/ 	.short	(.L_178 - .L_177)


	//   ....[0]....
.L_177:
        /*0408*/ 	.word	0x000001b0


	//   ....[1]....
        /*040c*/ 	.word	0x00010450


	//   ....[2]....
        /*0410*/ 	.word	0x00010fd0


	//   ....[3]....
        /*0414*/ 	.word	0x00011060


	//----- nvinfo : EIATTR_CRS_STACK_SIZE
	.align		4
.L_178:
        /*0418*/ 	.byte	0x04, 0x1e
        /*041a*/ 	.short	(.L_180 - .L_179)
.L_179:
        /*041c*/ 	.word	0x00000000


	//----- nvinfo : EIATTR_CBANK_PARAM_SIZE
	.align		4
.L_180:
        /*0420*/ 	.byte	0x03, 0x19
        /*0422*/ 	.short	0x01d0


	//----- nvinfo : EIATTR_PARAM_CBANK
	.align		4
        /*0424*/ 	.byte	0x04, 0x0a
        /*0426*/ 	.short	(.L_182 - .L_181)
	.align		4
.L_181:
        /*0428*/ 	.word	index@(.nv.constant0._ZN5flash16flash_fwd_kernelI23Flash_fwd_kernel_traitsILi128ELi128ELi64ELi4ELb0ELb0EN7cutlass10bfloat16_tE19Flash_kernel_traitsILi128ELi128ELi64ELi4ES3_EELb0ELb1ELb0ELb0ELb1ELb1ELb0ELb0EEEvNS_16Flash_fwd_paramsE)
        /*042c*/ 	.short	0x0210
        /*042e*/ 	.short	0x01d0


	//----- nvinfo : EIATTR_SW_WAR
	.align		4
.L_182:
        /*0430*/ 	.byte	0x04, 0x36
        /*0432*/ 	.short	(.L_184 - .L_183)
.L_183:
        /*0434*/ 	.word	0x00000008
.L_184:


//--------------------- .nv.info._ZN5flash16flash_fwd_kernelI23Flash_fwd_kernel_traitsILi128ELi128ELi64ELi4ELb0ELb0EN7cutlass10bfloat16_tE19Flash_kernel_traitsILi128ELi128ELi64ELi4ES3_EELb0ELb1ELb0ELb0ELb1ELb1ELb1ELb0EEEvNS_16Flash_fwd_paramsE --------------------------
	.section	.nv.info._ZN5flash16flash_fwd_kernelI23Flash_fwd_kernel_traitsILi128ELi128ELi64ELi4ELb0ELb0EN7cutlass10bfloat16_tE19Flash_kernel_traitsILi128ELi128ELi64ELi4ES3_EELb0ELb1ELb0ELb0ELb1ELb1ELb1ELb0EEEvNS_16Flash_fwd_paramsE,"",@"SHT_CUDA_INFO"
	.sectionflags	@""
	.align	4


	//----- nvinfo : EIATTR_CUDA_API_VERSION
	.align		4
        /*0000*/ 	.byte	0x04, 0x37
        /*0002*/ 	.short	(.L_186 - .L_185)
.L_185:
        /*0004*/ 	.word	0x00000082


	//----- nvinfo : EIATTR_KPARAM_INFO
	.align		4
.L_186:
        /*0008*/ 	.byte	0x04, 0x17
        /*000a*/ 	.short	(.L_188 - .L_187)
.L_187:
        /*000c*/ 	.word	0x00000000
        /*0010*/ 	.short	0x0000
        /*0012*/ 	.short	0x0000
        /*0014*/ 	.byte	0x00, 0xf0, 0x41, 0x07


	//----- nvinfo : EIATTR_SPARSE_MMA_MASK
	.align		4
.L_188:
        /*0018*/ 	.byte	0x03, 0x50
        /*001a*/ 	.short	0x0000


	//----- nvinfo : EIATTR_MAXREG_COUNT
	.align		4
        /*001c*/ 	.byte	0x03, 0x1b
        /*001e*/ 	.short	0x00ff


	//----- nvinfo : EIATTR_NUM_BARRIERS
	.align		4
        /*0020*/ 	.byte	0x02, 0x4c
        /*0022*/ 	.byte	0x01
	.zero		1


	//----- nvinfo : EIATTR_ANNOTATIONS
	.align		4
        /*0024*/ 	.byte	0x04, 0x55
        /*0026*/ 	.short	(.L_190 - .L_189)


	//   ....[0]....
.L_189:
        /* <DEDUP_REMOVED lines=63> */


	//----- nvinfo : EIATTR_MERCURY_ISA_VERSION
	.align		4
.L_190:
        /*0408*/ 	.byte	0x03, 0x5f
        /*040a*/ 	.short	0x0101


	//----- nvinfo : EIATTR_COOP_GROUP_MASK_REGIDS
	.align		4
        /*040c*/ 	.byte	0x04, 0x29
        /*040e*/ 	.short	(.L_192 - .L_191)


	//   ....[0]....
.L_191:
        /*0410*/ 	.word	0xffffffff


	//   ....[1]....
        /*0414*/ 	.word	0xffffffff


	//   ....[2]....
        /*0418*/ 	.word	0xffffffff


	//   ....[3]....
        /*041c*/ 	.word	0xffffffff


	//   ....[4]....
        /*0420*/ 	.word	0xffffffff


	//   ....[5]....
        /*0424*/ 	.word	0xffffffff


	//   ....[6]....
        /*0428*/ 	.word	0xffffffff


	//   ....[7]....
        /*042c*/ 	.word	0xffffffff


	//   ....[8]....
        /*0430*/ 	.word	0xffffffff


	//   ....[9]....
        /*0434*/ 	.word	0xffffffff


	//   ....[10]....
        /*0438*/ 	.word	0xffffffff


	//   ....[11]....
        /*043c*/ 	.word	0xffffffff


	//   ....[12]....
        /*0440*/ 	.word	0xffffffff


	//   ....[13]....
        /*0444*/ 	.word	0xffffffff


	//   ....[14]....
        /*0448*/ 	.word	0xffffffff


	//   ....[15]....
        /*044c*/ 	.word	0xffffffff


	//   ....[16]....
        /*0450*/ 	.word	0xffffffff


	//   ....[17]....
        /*0454*/ 	.word	0xffffffff


	//   ....[18]....
        /*0458*/ 	.word	0xffffffff


	//   ....[19]....
        /*045c*/ 	.word	0xffffffff


	//   ....[20]....
        /*0460*/ 	.word	0xffffffff


	//   ....[21]....
        /*0464*/ 	.word	0xffffffff


	//   ....[22]....
        /*0468*/ 	.word	0xffffffff


	//   ....[23]....
        /*046c*/ 	.word	0xffffffff


	//   ....[24]....
        /*0470*/ 	.word	0xffffffff


	//   ....[25]....
        /*0474*/ 	.word	0xffffffff


	//   ....[26]....
        /*0478*/ 	.word	0xffffffff


	//   ....[27]....
        /*047c*/ 	.word	0xffffffff


	//   ....[28]....
        /*0480*/ 	.word	0xffffffff


	//   ....[29]....
        /*0484*/ 	.word	0xffffffff


	//   ....[30]....
        /*0488*/ 	.word	0xffffffff


	//   ....[31]....
        /*048c*/ 	.word	0xffffffff


	//----- nvinfo : EIATTR_COOP_GROUP_INSTR_OFFSETS
	.align		4
.L_192:
        /*0490*/ 	.byte	0x04, 0x28
        /*0492*/ 	.short	(.L_194 - .L_193)


	//   ....[0]....
.L_193:
        /*0494*/ 	.word	0x00002ec0


	//   ....[1]....
        /*0498*/ 	.word	0x00003160


	//   ....[2]....
        /*049c*/ 	.word	0x00003320


	//   ....[3]....
        /*04a0*/ 	.word	0x00003480


	//   ....[4]....
        /*04a4*/ 	.word	0x00003590


	//   ....[5]....
        /*04a8*/ 	.word	0x00003850


	//   ....[6]....
        /*04ac*/ 	.word	0x00003870


	//   ....[7]....
        /*04b0*/ 	.word	0x000038d0


	//   ....[8]....
        /*04b4*/ 	.word	0x00008b40


	//   ....[9]....
        /*04b8*/ 	.word	0x00008c90


	//   ....[10]....
        /*04bc*/ 	.word	0x00008d00


	//   ....[11]....
        /*04c0*/ 	.word	0x00008f50


	//   ....[12]....
        /*04c4*/ 	.word	0x00009090


	//   ....[13]....
        /*04c8*/ 	.word	0x00009140


	//   ....[14]....
        /*04cc*/ 	.word	0x00009150


	//   ....[15]....
        /*04d0*/ 	.word	0x00009240


	//   ....[16]....
        /*04d4*/ 	.word	0x0000d7d0


	//   ....[17]....
        /*04d8*/ 	.word	0x0000d7f0


	//   ....[18]....
        /*04dc*/ 	.word	0x0000d810


	//   ....[19]....
        /*04e0*/ 	.word	0x0000d8e0


	//   ....[20]....
        /*04e4*/ 	.word	0x0000d920


	//   ....[21]....
        /*04e8*/ 	.word	0x0000d930


	//   ....[22]....
        /*04ec*/ 	.word	0x0000d940


	//   ....[23]....
        /*04f0*/ 	.word	0x0000d960


	//   ....[24]....
        /*04f4*/ 	.word	0x00010b50


	//   ....[25]....
        /*04f8*/ 	.word	0x00010b60


	//   ....[26]....
        /*04fc*/ 	.word	0x00010b70


	//   ....[27]....
        /*0500*/ 	.word	0x00010b90


	//   ....[28]....
        /*0504*/ 	.word	0x00010bb0


	//   ....[29]....
        /*0508*/ 	.word	0x00010bd0


	//   ....[30]....
        /*050c*/ 	.word	0x00010bf0


	//   ....[31]....
        /*0510*/ 	.word	0x00010c20


	//----- nvinfo : EIATTR_EXIT_INSTR_OFFSETS
	.align		4
.L_194:
        /*0514*/ 	.byte	0x04, 0x1c
        /*0516*/ 	.short	(.L_196 - .L_195)


	//   ....[0]....
.L_195:
        /*0518*/ 	.word	0x000001b0


	//   ....[1]....
        /*051c*/ 	.word	0x00012a20


	//   ....[2]....
        /*0520*/ 	.word	0x000135a0


	//   ....[3]....
        /*0524*/ 	.word	0x00013630


	//----- nvinfo : EIATTR_CRS_STACK_SIZE
	.align		4
.L_196:
        /*0528*/ 	.byte	0x04, 0x1e
        /*052a*/ 	.short	(.L_198 - .L_197)
.L_197:
        /*052c*/ 	.word	0x00000000


	//----- nvinfo : EIATTR_CBANK_PARAM_SIZE
	.align		4
.L_198:
        /*0530*/ 	.byte	0x03, 0x19
        /*0532*/ 	.short	0x01d0


	//----- nvinfo : EIATTR_PARAM_CBANK
	.align		4
        /*0534*/ 	.byte	0x04, 0x0a
        /*0536*/ 	.short	(.L_200 - .L_199)
	.align		4
.L_199:
        /*0538*/ 	.word	index@(.nv.constant0._ZN5flash16flash_fwd_kernelI23Flash_fwd_kernel_traitsILi128ELi128ELi64ELi4ELb0ELb0EN7cutlass10bfloat16_tE19Flash_kernel_traitsILi128ELi128ELi64ELi4ES3_EELb0ELb1ELb0ELb0ELb1ELb1ELb1ELb0EEEvNS_16Flash_fwd_paramsE)
        /*053c*/ 	.short	0x0210
        /*053e*/ 	.short	0x01d0


	//----- nvinfo : EIATTR_SW_WAR
	.align		4
.L_200:
        /*0540*/ 	.byte	0x04, 0x36
        /*0542*/ 	.short	(.L_202 - .L_201)
.L_201:
        /*0544*/ 	.word	0x00000008
.L_202:


//--------------------- .nv.info._ZN5flash16flash_fwd_kernelI23Flash_fwd_kernel_traitsILi128ELi128ELi64ELi4ELb0ELb0EN7cutlass10bfloat16_tE19Flash_kernel_traitsILi128ELi128ELi64ELi4ES3_EELb0ELb1ELb0ELb0ELb0ELb1ELb0ELb0EEEvNS_16Flash_fwd_paramsE --------------------------
	.section	.nv.info._ZN5flash16flash_fwd_kernelI23Flash_fwd_kernel_traitsILi128ELi128ELi64ELi4ELb0ELb0EN7cutlass10bfloat16_tE19Flash_kernel_traitsILi128ELi128ELi64ELi4ES3_EELb0ELb1ELb0ELb0ELb0ELb1ELb0ELb0EEEvNS_16Flash_fwd_paramsE,"",@"SHT_CUDA_INFO"
	.sectionflags	@""
	.align	4


	//----- nvinfo : EIATTR_CUDA_API_VERSION
	.align		4
        /*0000*/ 	.byte	0x04, 0x37
        /*0002*/ 	.short	(.L_204 - .L_203)
.L_203:
        /*0004*/ 	.word	0x00000082


	//----- nvinfo : EIATTR_KPARAM_INFO
	.align		4
.L_204:
        /*0008*/ 	.byte	0x04, 0x17
        /*000a*/ 	.short	(.L_206 - .L_205)
.L_205:
        /*000c*/ 	.word	0x00000000
        /*0010*/ 	.short	0x0000
        /*0012*/ 	.short	0x0000
        /*0014*/ 	.byte	0x00, 0xf0, 0x41, 0x07


	//----- nvinfo : EIATTR_SPARSE_MMA_MASK
	.align		4
.L_206:
        /*0018*/ 	.byte	0x03, 0x50
        /*001a*/ 	.short	0x0000


	//----- nvinfo : EIATTR_MAXREG_COUNT
	.align		4
        /*001c*/ 	.byte	0x03, 0x1b
        /*001e*/ 	.short	0x00ff


	//----- nvinfo : EIATTR_NUM_BARRIERS
	.align		4
        /*0020*/ 	.byte	0x02, 0x4c
        /*0022*/ 	.byte	0x01
	.zero		1


	//----- nvinfo : EIATTR_ANNOTATIONS
	.align		4
        /*0024*/ 	.byte	0x04, 0x55
        /*0026*/ 	.short	(.L_208 - .L_207)


	//   ....[0]....
.L_207:
        /* <DEDUP_REMOVED lines=143> */
        /*090c*/ 	.byte	0x70, 0x7c, 0x01, 0x00


	//----- nvinfo : EIATTR_MERCURY_ISA_VERSION
	.align		4
.L_208:
        /*0910*/ 	.byte	0x03, 0x5f
        /*0912*/ 	.short	0x0101


	//----- nvinfo : EIATTR_INT_WARP_WIDE_INSTR_OFFSETS
	.align		4
        /*0914*/ 	.byte	0x04, 0x31
        /*0916*/ 	.short	(.L_210 - .L_209)


	//   ....[0]....
.L_209:
        /*0918*/ 	.word	0x00001800


	//   ....[1]....
        /*091c*/ 	.word	0x000019c0


	//----- nvinfo : EIATTR_COOP_GROUP_MASK_REGIDS
	.align		4
.L_210:
        /*0920*/ 	.byte	0x04, 0x29
        /*0922*/ 	.short	(.L_212 - .L_211)


	//   ....[0]....
.L_211:
        /*0924*/ 	.word	0xffffffff


	//   ....[1]....
        /*0928*/ 	.word	0xffffffff


	//   ....[2]....
        /*092c*/ 	.word	0xffffffff


	//   ....[3]....
        /*0930*/ 	.word	0xffffffff


	//   ....[4]....
        /*0934*/ 	.word	0xffffffff


	//   ....[5]....
        /*0938*/ 	.word	0xffffffff


	//   ....[6]....
        /*093c*/ 	.word	0xffffffff


	//   ....[7]....
        /*0940*/ 	.word	0xffffffff


	//   ....[8]....
        /*0944*/ 	.word	0xffffffff


	//   ....[9]....
        /*0948*/ 	.word	0xffffffff


	//   ....[10]....
        /*094c*/ 	.word	0xffffffff


	//   ....[11]....
        /*0950*/ 	.word	0xffffffff


	//   ....[12]....
        /*0954*/ 	.word	0xffffffff


	//   ....[13]....
        /*0958*/ 	.word	0xffffffff


	//   ....[14]....
        /*095c*/ 	.word	0xffffffff


	//   ....[15]....
        /*0960*/ 	.word	0xffffffff


	//   ....[16]....
        /*0964*/ 	.word	0xffffffff


	//   ....[17]....
        /*0968*/ 	.word	0xffffffff


	//   ....[18]....
        /*096c*/ 	.word	0xffffffff


	//   ....[19]....
        /*0970*/ 	.word	0xffffffff


	//   ....[20]....
        /*0974*/ 	.word	0xffffffff


	//   ....[21]....
        /*0978*/ 	.word	0xffffffff


	//   ....[22]....
        /*097c*/ 	.word	0xffffffff


	//   ....[23]....
        /*0980*/ 	.word	0xffffffff


	//   ....[24]....
        /*0984*/ 	.word	0xffffffff


	//   ....[25]....
        /*0988*/ 	.word	0xffffffff


	//   ....[26]....
        /*098c*/ 	.word	0xffffffff


	//   ....[27]....
        /*0990*/ 	.word	0xffffffff


	//   ....[28]....
        /*0994*/ 	.word	0xffffffff


	//   ....[29]....
        /*0998*/ 	.word	0xffffffff


	//   ....[30]....
        /*099c*/ 	.word	0xffffffff


	//   ....[31]....
        /*09a0*/ 	.word	0xffffffff


	//   ....[32]....
        /*09a4*/ 	.word	0xffffffff


	//   ....[33]....
        /*09a8*/ 	.word	0xffffffff


	//   ....[34]....
        /*09ac*/ 	.word	0xffffffff


	//   ....[35]....
        /*09b0*/ 	.word	0xffffffff


	//   ....[36]....
        /*09b4*/ 	.word	0xffffffff


	//   ....[37]....
        /*09b8*/ 	.word	0xffffffff


	//   ....[38]....
        /*09bc*/ 	.word	0xffffffff


	//   ....[39]....
        /*09c0*/ 	.word	0xffffffff


	//----- nvinfo : EIATTR_COOP_GROUP_INSTR_OFFSETS
	.align		4
.L_212:
        /*09c4*/ 	.byte	0x04, 0x28
        /*09c6*/ 	.short	(.L_214 - .L_213)


	//   ....[0]....
.L_213:
        /*09c8*/ 	.word	0x000037f0


	//   ....[1]....
        /*09cc*/ 	.word	0x00003a10


	//   ....[2]....
        /*09d0*/ 	.word	0x00003a50


	//   ....[3]....
        /*09d4*/ 	.word	0x00003b30


	//   ....[4]....
        /*09d8*/ 	.word	0x00004130


	//   ....[5]....
        /*09dc*/ 	.word	0x000042b0


	//   ....[6]....
        /*09e0*/ 	.word	0x00004440


	//   ....[7]....
        /*09e4*/ 	.word	0x00004680


	//   ....[8]....
        /*09e8*/ 	.word	0x000092d0


	//   ....[9]....
        /*09ec*/ 	.word	0x00009300


	//   ....[10]....
        /*09f0*/ 	.word	0x000093f0


	//   ....[11]....
        /*09f4*/ 	.word	0x000094e0


	//   ....[12]....
        /*09f8*/ 	.word	0x00009520


	//   ....[13]....
        /*09fc*/ 	.word	0x000095a0


	//   ....[14]....
        /*0a00*/ 	.word	0x000096b0


	//   ....[15]....
        /*0a04*/ 	.word	0x000096d0


	//   ....[16]....
        /*0a08*/ 	.word	0x0000eb60


	//   ....[17]....
        /*0a0c*/ 	.word	0x0000ecc0


	//   ....[18]....
        /*0a10*/ 	.word	0x0000ed10


	//   ....[19]....
        /*0a14*/ 	.word	0x0000eec0


	//   ....[20]....
        /*0a18*/ 	.word	0x0000ef10


	//   ....[21]....
        /*0a1c*/ 	.word	0x0000ef30


	//   ....[22]....
        /*0a20*/ 	.word	0x0000ef40


	//   ....[23]....
        /*0a24*/ 	.word	0x0000ef60


	//   ....[24]....
        /*0a28*/ 	.word	0x00013a00


	//   ....[25]....
        /*0a2c*/ 	.word	0x00013a50


	//   ....[26]....
        /*0a30*/ 	.word	0x00013aa0


	//   ....[27]....
        /*0a34*/ 	.word	0x00013ac0


	//   ....[28]....
        /*0a38*/ 	.word	0x00013b10


	//   ....[29]....
        /*0a3c*/ 	.word	0x00013b20


	//   ....[30]....
        /*0a40*/ 	.word	0x00013b30


	//   ....[31]....
        /*0a44*/ 	.word	0x00013b40


	//   ....[32]....
        /*0a48*/ 	.word	0x000162c0


	//   ....[33]....
        /*0a4c*/ 	.word	0x000162d0


	//   ....[34]....
        /*0a50*/ 	.word	0x000162e0


	//   ....[35]....
        /*0a54*/ 	.word	0x00016300


	//   ....[36]....
        /*0a58*/ 	.word	0x00016320


	//   ....[37]....
        /*0a5c*/ 	.word	0x00016340


	//   ....[38]....
        /*0a60*/ 	.word	0x00016360


	//   ....[39]....
        /*0a64*/ 	.word	0x00016390


	//----- nvinfo : EIATTR_EXIT_INSTR_OFFSETS
	.align		4
.L_214:
        /*0a68*/ 	.byte	0x04, 0x1c
        /*0a6a*/ 	.short	(.L_216 - .L_215)


	//   ....[0]....
.L_215:
        /*0a6c*/ 	.word	0x000004c0


	//   ....[1]....
        /*0a70*/ 	.word	0x000188b0


	//   ....[2]....
        /*0a74*/ 	.word	0x000189a0


	//   ....[3]....
        /*0a78*/ 	.word	0x00019c20


	//   ....[4]....
        /*0a7c*/ 	.word	0x00019cb0


	//----- nvinfo : EIATTR_CRS_STACK_SIZE
	.align		4
.L_216:
        /*0a80*/ 	.byte	0x04, 0x1e
        /*0a82*/ 	.short	(.L_218 - .L_217)
.L_217:
        /*0a84*/ 	.word	0x00000000


	//----- nvinfo : EIATTR_CBANK_PARAM_SIZE
	.align		4
.L_218:
        /*0a88*/ 	.byte	0x03, 0x19
        /*0a8a*/ 	.short	0x01d0


	//----- nvinfo : EIATTR_PARAM_CBANK
	.align		4
        /*0a8c*/ 	.byte	0x04, 0x0a
        /*0a8e*/ 	.short	(.L_220 - .L_219)
	.align		4
.L_219:
        /*0a90*/ 	.word	index@(.nv.constant0._ZN5flash16flash_fwd_kernelI23Flash_fwd_kernel_traitsILi128ELi128ELi64ELi4ELb0ELb0EN7cutlass10bfloat16_tE19Flash_kernel_traitsILi128ELi128ELi64ELi4ES3_EELb0ELb1ELb0ELb0ELb0ELb1ELb0ELb0EEEvNS_16Flash_fwd_paramsE)
        /*0a94*/ 	.short	0x0210
        /*0a96*/ 	.short	0x01d0


	//----- nvinfo : EIATTR_SW_WAR
	.align		4
.L_220:
        /*0a98*/ 	.byte	0x04, 0x36
        /*0a9a*/ 	.short	(.L_222 - .L_221)
.L_221:
        /*0a9c*/ 	.word	0x00000008
.L_222:


//--------------------- .nv.info._ZN5flash16flash_fwd_kernelI23Flash_fwd_kernel_traitsILi128ELi128ELi64ELi4ELb0ELb0EN7cutlass10bfloat16_tE19Flash_kernel_traitsILi128ELi128ELi64ELi4ES3_EELb0ELb1ELb0ELb0ELb0ELb1ELb1ELb0EEEvNS_16Flash_fwd_paramsE --------------------------
	.section	.nv.info._ZN5flash16flash_fwd_kernelI23Flash_fwd_kernel_traitsILi128ELi128ELi64ELi4ELb0ELb0EN7cutlass10bfloat16_tE19Flash_kernel_traitsILi128ELi128ELi64ELi4ES3_EELb0ELb1ELb0ELb0ELb0ELb1ELb1ELb0EEEvNS_16Flash_fwd_paramsE,"",@"SHT_CUDA_INFO"
	.sectionflags	@""
	.align	4


	//----- nvinfo : EIATTR_CUDA_API_VERSION
	.align		4
        /*0000*/ 	.byte	0x04, 0x37
        /*0002*/ 	.short	(.L_224 - .L_223)
.L_223:
        /*0004*/ 	.word	0x00000082


	//----- nvinfo : EIATTR_KPARAM_INFO
	.align		4
.L_224:
        /*0008*/ 	.byte	0x04, 0x17
        /*000a*/ 	.short	(.L_226 - .L_225)
.L_225:
        /*000c*/ 	.word	0x00000000
        /*0010*/ 	.short	0x0000
        /*0012*/ 	.short	0x0000
        /*0014*/ 	.byte	0x00, 0xf0, 0x41, 0x07


	//----- nvinfo : EIATTR_SPARSE_MMA_MASK
	.align		4
.L_226:
        /*0018*/ 	.byte	0x03, 0x50
        /*001a*/ 	.short	0x0000


	//----- nvinfo : EIATTR_MAXREG_COUNT
	.align		4
        /*001c*/ 	.byte	0x03, 0x1b
        /*001e*/ 	.short	0x00ff


	//----- nvinfo : EIATTR_NUM_BARRIERS
	.align		4
        /*0020*/ 	.byte	0x02, 0x4c
        /*0022*/ 	.byte	0x01
	.zero		1


	//----- nvinfo : EIATTR_ANNOTATIONS
	.align		4
        /*0024*/ 	.byte	0x04, 0x55
        /*0026*/ 	.short	(.L_228 - .L_227)


	//   ....[0]....
.L_227:
        /* <DEDUP_REMOVED lines=178> */


	//----- nvinfo : EIATTR_MERCURY_ISA_VERSION
	.align		4
.L_228:
        /*0b30*/ 	.byte	0x03, 0x5f
        /*0b32*/ 	.short	0x0101


	//----- nvinfo : EIATTR_INT_WARP_WIDE_INSTR_OFFSETS
	.align		4
        /*0b34*/ 	.byte	0x04, 0x31
        /*0b36*/ 	.short	(.L_230 - .L_229)


	//   ....[0]....
.L_229:
        /*0b38*/ 	.word	0x000017e0


	//   ....[1]....
        /*0b3c*/ 	.word	0x00001be0


	//----- nvinfo : EIATTR_COOP_GROUP_MASK_REGIDS
	.align		4
.L_230:
        /*0b40*/ 	.byte	0x04, 0x29
        /*0b42*/ 	.short	(.L_232 - .L_231)


	//   ....[0]....
.L_231:
        /*0b44*/ 	.word	0xffffffff


	//   ....[1]....
        /*0b48*/ 	.word	0xffffffff


	//   ....[2]....
        /*0b4c*/ 	.word	0xffffffff


	//   ....[3]....
        /*0b50*/ 	.word	0xffffffff


	//   ....[4]....
        /*0b54*/ 	.word	0xffffffff


	//   ....[5]....
        /*0b58*/ 	.word	0xffffffff


	//   ....[6]....
        /*0b5c*/ 	.word	0xffffffff


	//   ....[7]....
        /*0b60*/ 	.word	0xffffffff


	//   ....[8]....
        /*0b64*/ 	.word	0xffffffff


	//   ....[9]....
        /*0b68*/ 	.word	0xffffffff


	//   ....[10]....
        /*0b6c*/ 	.word	0xffffffff


	//   ....[11]....
        /*0b70*/ 	.word	0xffffffff


	//   ....[12]....
        /*0b74*/ 	.word	0xffffffff


	//   ....[13]....
        /*0b78*/ 	.word	0xffffffff


	//   ....[14]....
        /*0b7c*/ 	.word	0xffffffff


	//   ....[15]....
        /*0b80*/ 	.word	0xffffffff


	//   ....[16]....
        /*0b84*/ 	.word	0xffffffff


	//   ....[17]....
        /*0b88*/ 	.word	0xffffffff


	//   ....[18]....
        /*0b8c*/ 	.word	0xffffffff


	//   ....[19]....
        /*0b90*/ 	.word	0xffffffff


	//   ....[20]....
        /*0b94*/ 	.word	0xffffffff


	//   ....[21]....
        /*0b98*/ 	.word	0xffffffff


	//   ....[22]....
        /*0b9c*/ 	.word	0xffffffff


	//   ....[23]....
        /*0ba0*/ 	.word	0xffffffff


	//   ....[24]....
        /*0ba4*/ 	.word	0xffffffff


	//   ....[25]....
        /*0ba8*/ 	.word	0xffffffff


	//   ....[26]....
        /*0bac*/ 	.word	0xffffffff


	//   ....[27]....
        /*0bb0*/ 	.word	0xffffffff


	//   ....[28]....
        /*0bb4*/ 	.word	0xffffffff


	//   ....[29]....
        /*0bb8*/ 	.word	0xffffffff


	//   ....[30]....
        /*0bbc*/ 	.word	0xffffffff


	//   ....[31]....
        /*0bc0*/ 	.word	0xffffffff


	//   ....[32]....
        /*0bc4*/ 	.word	0xffffffff


	//   ....[33]....
        /*0bc8*/ 	.word	0xffffffff


	//   ....[34]....
        /*0bcc*/ 	.word	0xffffffff


	//   ....[35]....
        /*0bd0*/ 	.word	0xffffffff


	//   ....[36]....
        /*0bd4*/ 	.word	0xffffffff


	//   ....[37]....
        /*0bd8*/ 	.word	0xffffffff


	//   ....[38]....
        /*0bdc*/ 	.word	0xffffffff


	//   ....[39]....
        /*0be0*/ 	.word	0xffffffff


	//----- nvinfo : EIATTR_COOP_GROUP_INSTR_OFFSETS
	.align		4
.L_232:
        /*0be4*/ 	.byte	0x04, 0x28
        /*0be6*/ 	.short	(.L_234 - .L_233)


	//   ....[0]....
.L_233:
        /*0be8*/ 	.word	0x00003f70


	//   ....[1]....
        /*0bec*/ 	.word	0x00004120


	//   ....[2]....
        /*0bf0*/ 	.word	0x00004150


	//   ....[3]....
        /*0bf4*/ 	.word	0x000042a0


	//   ....[4]....
        /*0bf8*/ 	.word	0x00004af0


	//   ....[5]....
        /*0bfc*/ 	.word	0x00004bf0


	//   ....[6]....
        /*0c00*/ 	.word	0x00004de0


	//   ....[7]....
        /*0c04*/ 	.word	0x00004e90


	//   ....[8]....
        /*0c08*/ 	.word	0x0000a200


	//   ....[9]....
        /*0c0c*/ 	.word	0x0000a250


	//   ....[10]....
        /*0c10*/ 	.word	0x0000a280


	//   ....[11]....
        /*0c14*/ 	.word	0x0000a5f0


	//   ....[12]....
        /*0c18*/ 	.word	0x0000a630


	//   ....[13]....
        /*0c1c*/ 	.word	0x0000a670


	//   ....[14]....
        /*0c20*/ 	.word	0x0000a690


	//   ....[15]....
        /*0c24*/ 	.word	0x0000a730


	//   ....[16]....
        /*0c28*/ 	.word	0x00010c80


	//   ....[17]....
        /*0c2c*/ 	.word	0x00010d40


	//   ....[18]....
        /*0c30*/ 	.word	0x00010d90


	//   ....[19]....
        /*0c34*/ 	.word	0x00010e70


	//   ....[20]....
        /*0c38*/ 	.word	0x00010e80


	//   ....[21]....
        /*0c3c*/ 	.word	0x00010ed0


	//   ....[22]....
        /*0c40*/ 	.word	0x00010ee0


	//   ....[23]....
        /*0c44*/ 	.word	0x00010f20


	//   ....[24]....
        /*0c48*/ 	.word	0x00016630


	//   ....[25]....
        /*0c4c*/ 	.word	0x00016650


	//   ....[26]....
        /*0c50*/ 	.word	0x00016660


	//   ....[27]....
        /*0c54*/ 	.word	0x00016710


	//   ....[28]....
        /*0c58*/ 	.word	0x00016750


	//   ....[29]....
        /*0c5c*/ 	.word	0x00016760


	//   ....[30]....
        /*0c60*/ 	.word	0x00016770


	//   ....[31]....
        /*0c64*/ 	.word	0x00016790


	//   ....[32]....
        /*0c68*/ 	.word	0x00019510


	//   ....[33]....
        /*0c6c*/ 	.word	0x00019520


	//   ....[34]....
        /*0c70*/ 	.word	0x00019530


	//   ....[35]....
        /*0c74*/ 	.word	0x00019550


	//   ....[36]....
        /*0c78*/ 	.word	0x00019570


	//   ....[37]....
        /*0c7c*/ 	.word	0x000195a0


	//   ....[38]....
        /*0c80*/ 	.word	0x000195d0


	//   ....[39]....
        /*0c84*/ 	.word	0x00019600


	//----- nvinfo : EIATTR_EXIT_INSTR_OFFSETS
	.align		4
.L_234:
        /*0c88*/ 	.byte	0x04, 0x1c
        /*0c8a*/ 	.short	(.L_236 - .L_235)


	//   ....[0]....
.L_235:
        /*0c8c*/ 	.word	0x000004c0


	//   ....[1]....
        /*0c90*/ 	.word	0x0001bb80


	//   ....[2]....
        /*0c94*/ 	.word	0x0001bc70


	//   ....[3]....
        /*0c98*/ 	.word	0x0001cef0


	//   ....[4]....
        /*0c9c*/ 	.word	0x0001cf80


	//----- nvinfo : EIATTR_CRS_STACK_SIZE
	.align		4
.L_236:
        /*0ca0*/ 	.byte	0x04, 0x1e
        /*0ca2*/ 	.short	(.L_238 - .L_237)
.L_237:
        /*0ca4*/ 	.word	0x00000000


	//----- nvinfo : EIATTR_CBANK_PARAM_SIZE
	.align		4
.L_238:
        /*0ca8*/ 	.byte	0x03, 0x19
        /*0caa*/ 	.short	0x01d0


	//----- nvinfo : EIATTR_PARAM_CBANK
	.align		4
        /*0cac*/ 	.byte	0x04, 0x0a
        /*0cae*/ 	.short	(.L_240 - .L_239)
	.align		4
.L_239:
        /*0cb0*/ 	.word	index@(.nv.constant0._ZN5flash16flash_fwd_kernelI23Flash_fwd_kernel_traitsILi128ELi128ELi64ELi4ELb0ELb0EN7cutlass10bfloat16_tE19Flash_kernel_traitsILi128ELi128ELi64ELi4ES3_EELb0ELb1ELb0ELb0ELb0ELb1ELb1ELb0EEEvNS_16Flash_fwd_paramsE)
        /*0cb4*/ 	.short	0x0210
        /*0cb6*/ 	.short	0x01d0


	//----- nvinfo : EIATTR_SW_WAR
	.align		4
.L_240:
        /*0cb8*/ 	.byte	0x04, 0x36
        /*0cba*/ 	.short	(.L_242 - .L_241)
.L_241:
        /*0cbc*/ 	.word	0x00000008
.L_242:


//--------------------- .nv.info._ZN5flash16flash_fwd_kernelI23Flash_fwd_kernel_traitsILi128ELi128ELi64ELi4ELb0ELb0EN7cutlass10bfloat16_tE19Flash_kernel_traitsILi128ELi128ELi64ELi4ES3_EELb0ELb1ELb0ELb0ELb0ELb0ELb0ELb0EEEvNS_16Flash_fwd_paramsE --------------------------
	.section	.nv.info._ZN5flash16flash_fwd_kernelI23Flash_fwd_kernel_traitsILi128ELi128ELi64ELi4ELb0ELb0EN7cutlass10bfloat16_tE19Flash_kernel_traitsILi128ELi128ELi64ELi4ES3_EELb0ELb1ELb0ELb0ELb0ELb0ELb0ELb0EEEvNS_16Flash_fwd_paramsE,"",@"SHT_CUDA_INFO"
	.sectionflags	@""
	.align	4


	//----- nvinfo : EIATTR_CUDA_API_VERSION
	.align		4
        /*0000*/ 	.byte	0x04, 0x37
        /*0002*/ 	.short	(.L_244 - .L_243)
.L_243:
        /*0004*/ 	.word	0x00000082


	//----- nvinfo : EIATTR_KPARAM_INFO
	.align		4
.L_244:
        /*0008*/ 	.byte	0x04, 0x17
        /*000a*/ 	.short	(.L_246 - .L_245)
.L_245:
        /*000c*/ 	.word	0x00000000
        /*0010*/ 	.short	0x0000
        /*0012*/ 	.short	0x0000
        /*0014*/ 	.byte	0x00, 0xf0, 0x41, 0x07


	//----- nvinfo : EIATTR_SPARSE_MMA_MASK
	.align		4
.L_246:
        /*0018*/ 	.byte	0x03, 0x50
        /*001a*/ 	.short	0x0000


	//----- nvinfo : EIATTR_MAXREG_COUNT
	.align		4
        /*001c*/ 	.byte	0x03, 0x1b
        /*001e*/ 	.short	0x00ff


	//----- nvinfo : EIATTR_NUM_BARRIERS
	.align		4
        /*0020*/ 	.byte	0x02, 0x4c
        /*0022*/ 	.byte	0x01
	.zero		1


	//----- nvinfo : EIATTR_ANNOTATIONS
	.align		4
        /*0024*/ 	.byte	0x04, 0x55
        /*0026*/ 	.short	(.L_248 - .L_247)


	//   ....[0]....
.L_247:
        /* <DEDUP_REMOVED lines=64> */


	//----- nvinfo : EIATTR_MERCURY_ISA_VERSION
	.align		4
.L_248:
        /*0418*/ 	.byte	0x03, 0x5f
        /*041a*/ 	.short	0x0101


	//----- nvinfo : EIATTR_COOP_GROUP_MASK_REGIDS
	.align		4
        /*041c*/ 	.byte	0x04, 0x29
        /*041e*/ 	.short	(.L_250 - .L_249)


	//   ....[0]....
.L_249:
        /*0420*/ 	.word	0xffffffff


	//   ....[1]....
        /*0424*/ 	.word	0xffffffff


	//   ....[2]....
        /*0428*/ 	.word	0xffffffff


	//   ....[3]....
        /*042c*/ 	.word	0xffffffff


	//   ....[4]....
        /*0430*/ 	.word	0xffffffff


	//   ....[5]....
        /*0434*/ 	.word	0xffffffff


	//   ....[6]....
        /*0438*/ 	.word	0xffffffff


	//   ....[7]....
        /*043c*/ 	.word	0xffffffff


	//   ....[8]....
        /*0440*/ 	.word	0xffffffff


	//   ....[9]....
        /*0444*/ 	.word	0xffffffff


	//   ....[10]....
        /*0448*/ 	.word	0xffffffff


	//   ....[11]....
        /*044c*/ 	.word	0xffffffff


	//   ....[12]....
        /*0450*/ 	.word	0xffffffff


	//   ....[13]....
        /*0454*/ 	.word	0xffffffff


	//   ....[14]....
        /*0458*/ 	.word	0xffffffff


	//   ....[15]....
        /*045c*/ 	.word	0xffffffff


	//   ....[16]....
        /*0460*/ 	.word	0xffffffff


	//   ....[17]....
        /*0464*/ 	.word	0xffffffff


	//   ....[18]....
        /*0468*/ 	.word	0xffffffff


	//   ....[19]....
        /*046c*/ 	.word	0xffffffff


	//   ....[20]....
        /*0470*/ 	.word	0xffffffff


	//   ....[21]....
        /*0474*/ 	.word	0xffffffff


	//   ....[22]....
        /*0478*/ 	.word	0xffffffff


	//   ....[23]....
        /*047c*/ 	.word	0xffffffff


	//   ....[24]....
        /*0480*/ 	.word	0xffffffff


	//   ....[25]....
        /*0484*/ 	.word	0xffffffff


	//   ....[26]....
        /*0488*/ 	.word	0xffffffff


	//   ....[27]....
        /*048c*/ 	.word	0xffffffff


	//   ....[28]....
        /*0490*/ 	.word	0xffffffff


	//   ....[29]....
        /*0494*/ 	.word	0xffffffff


	//   ....[30]....
        /*0498*/ 	.word	0xffffffff


	//   ....[31]....
        /*049c*/ 	.word	0xffffffff


	//   ....[32]....
        /*04a0*/ 	.word	0xffffffff


	//   ....[33]....
        /*04a4*/ 	.word	0xffffffff


	//   ....[34]....
        /*04a8*/ 	.word	0xffffffff


	//   ....[35]....
        /*04ac*/ 	.word	0xffffffff


	//   ....[36]....
        /*04b0*/ 	.word	0xffffffff


	//   ....[37]....
        /*04b4*/ 	.word	0xffffffff


	//   ....[38]....
        /*04b8*/ 	.word	0xffffffff


	//   ....[39]....
        /*04bc*/ 	.word	0xffffffff


	//----- nvinfo : EIATTR_COOP_GROUP_INSTR_OFFSETS
	.align		4
.L_250:
        /*04c0*/ 	.byte	0x04, 0x28
        /*04c2*/ 	.short	(.L_252 - .L_251)


	//   ....[0]....
.L_251:
        /*04c4*/ 	.word	0x00004e30


	//   ....[1]....
        /*04c8*/ 	.word	0x00004e50


	//   ....[2]....
        /*04cc*/ 	.word	0x00004f20


	//   ....[3]....
        /*04d0*/ 	.word	0x00004f40


	//   ....[4]....
        /*04d4*/ 	.word	0x00005360


	//   ....[5]....
        /*04d8*/ 	.word	0x00005450


	//   ....[6]....
        /*04dc*/ 	.word	0x00005530


	//   ....[7]....
        /*04e0*/ 	.word	0x00005700


	//   ....[8]....
        /*04e4*/ 	.word	0x00008ed0


	//   ....[9]....
        /*04e8*/ 	.word	0x00009040


	//   ....[10]....
        /*04ec*/ 	.word	0x000091f0


	//   ....[11]....
        /*04f0*/ 	.word	0x00009200


	//   ....[12]....
        /*04f4*/ 	.word	0x00009220


	//   ....[13]....
        /*04f8*/ 	.word	0x00009250


	//   ....[14]....
        /*04fc*/ 	.word	0x00009270


	//   ....[15]....
        /*0500*/ 	.word	0x00009280


	//   ....[16]....
        /*0504*/ 	.word	0x0000df30


	//   ....[17]....
        /*0508*/ 	.word	0x0000e040


	//   ....[18]....
        /*050c*/ 	.word	0x0000e0f0


	//   ....[19]....
        /*0510*/ 	.word	0x0000e110


	//   ....[20]....
        /*0514*/ 	.word	0x0000e180


	//   ....[21]....
        /*0518*/ 	.word	0x0000e220


	//   ....[22]....
        /*051c*/ 	.word	0x0000e270


	//   ....[23]....
        /*0520*/ 	.word	0x0000e2e0


	//   ....[24]....
        /*0524*/ 	.word	0x00013210


	//   ....[25]....
        /*0528*/ 	.word	0x00013290


	//   ....[26]....
        /*052c*/ 	.word	0x000132b0


	//   ....[27]....
        /*0530*/ 	.word	0x000132c0


	//   ....[28]....
        /*0534*/ 	.word	0x00013300


	//   ....[29]....
        /*0538*/ 	.word	0x00013320


	//   ....[30]....
        /*053c*/ 	.word	0x00013330


	//   ....[31]....
        /*0540*/ 	.word	0x00013340


	//   ....[32]....
        /*0544*/ 	.word	0x000157a0


	//   ....[33]....
        /*0548*/ 	.word	0x000157b0


	//   ....[34]....
        /*054c*/ 	.word	0x000157c0


	//   ....[35]....
        /*0550*/ 	.word	0x000157d0


	//   ....[36]....
        /*0554*/ 	.word	0x00015810


	//   ....[37]....
        /*0558*/ 	.word	0x00015850


	//   ....[38]....
        /*055c*/ 	.word	0x00015860


	//   ....[39]....
        /*0560*/ 	.word	0x00015870


	//----- nvinfo : EIATTR_EXIT_INSTR_OFFSETS
	.align		4
.L_252:
        /*0564*/ 	.byte	0x04, 0x1c
        /*0566*/ 	.short	(.L_254 - .L_253)


	//   ....[0]....
.L_253:
        /*0568*/ 	.word	0x000004c0


	//   ....[1]....
        /*056c*/ 	.word	0x00017f40


	//   ....[2]....
        /*0570*/ 	.word	0x00018050


	//   ....[3]....
        /*0574*/ 	.word	0x00018070


	//   ....[4]....
        /*0578*/ 	.word	0x00019470


	//   ....[5]....
        /*057c*/ 	.word	0x00019500


	//----- nvinfo : EIATTR_CRS_STACK_SIZE
	.align		4
.L_254:
        /*0580*/ 	.byte	0x04, 0x1e
        /*0582*/ 	.short	(.L_256 - .L_255)
.L_255:
        /*0584*/ 	.word	0x00000000


	//----- nvinfo : EIATTR_CBANK_PARAM_SIZE
	.align		4
.L_256:
        /*0588*/ 	.byte	0x03, 0x19
        /*058a*/ 	.short	0x01d0


	//----- nvinfo : EIATTR_PARAM_CBANK
	.align		4
        /*058c*/ 	.byte	0x04, 0x0a
        /*058e*/ 	.short	(.L_258 - .L_257)
	.align		4
.L_257:
        /*0590*/ 	.word	index@(.nv.constant0._ZN5flash16flash_fwd_kernelI23Flash_fwd_kernel_traitsILi128ELi128ELi64ELi4ELb0ELb0EN7cutlass10bfloat16_tE19Flash_kernel_traitsILi128ELi128ELi64ELi4ES3_EELb0ELb1ELb0ELb0ELb0ELb0ELb0ELb0EEEvNS_16Flash_fwd_paramsE)
        /*0594*/ 	.short	0x0210
        /*0596*/ 	.short	0x01d0


	//----- nvinfo : EIATTR_SW_WAR
	.align		4
.L_258:
        /*0598*/ 	.byte	0x04, 0x36
        /*059a*/ 	.short	(.L_260 - .L_259)
.L_259:
        /*059c*/ 	.word	0x00000008
.L_260:


//--------------------- .nv.info._ZN5flash16flash_fwd_kernelI23Flash_fwd_kernel_traitsILi128ELi128ELi64ELi4ELb0ELb0EN7cutlass10bfloat16_tE19Flash_kernel_traitsILi128ELi128ELi64ELi4ES3_EELb0ELb1ELb0ELb0ELb0ELb0ELb1ELb0EEEvNS_16Flash_fwd_paramsE --------------------------
	.section	.nv.info._ZN5flash16flash_fwd_kernelI23Flash_fwd_kernel_traitsILi128ELi128ELi64ELi4ELb0ELb0EN7cutlass10bfloat16_tE19Flash_kernel_traitsILi128ELi128ELi64ELi4ES3_EELb0ELb1ELb0ELb0ELb0ELb0ELb1ELb0EEEvNS_16Flash_fwd_paramsE,"",@"SHT_CUDA_INFO"
	.sectionflags	@""
	.align	4


	//----- nvinfo : EIATTR_CUDA_API_VERSION
	.align		4
        /*0000*/ 	.byte	0x04, 0x37
        /*0002*/ 	.short	(.L_262 - .L_261)
.L_261:
        /*0004*/ 	.word	0x00000082


	//----- nvinfo : EIATTR_KPARAM_INFO
	.align		4
.L_262:
        /*0008*/ 	.byte	0x04, 0x17
        /*000a*/ 	.short	(.L_264 - .L_263)
.L_263:
        /*000c*/ 	.word	0x00000000
        /*0010*/ 	.short	0x0000
        /*0012*/ 	.short	0x0000
        /*0014*/ 	.byte	0x00, 0xf0, 0x41, 0x07


	//----- nvinfo : EIATTR_SPARSE_MMA_MASK
	.align		4
.L_264:
        /*0018*/ 	.byte	0x03, 0x50
        /*001a*/ 	.short	0x0000


	//----- nvinfo : EIATTR_MAXREG_COUNT
	.align		4
        /*001c*/ 	.byte	0x03, 0x1b
        /*001e*/ 	.short	0x00ff


	//----- nvinfo : EIATTR_NUM_BARRIERS
	.align		4
        /*0020*/ 	.byte	0x02, 0x4c
        /*0022*/ 	.byte	0x01
	.zero		1


	//----- nvinfo : EIATTR_ANNOTATIONS
	.align		4
        /*0024*/ 	.byte	0x04, 0x55
        /*0026*/ 	.short	(.L_266 - .L_265)


	//   ....[0]....
.L_265:
        /* <DEDUP_REMOVED lines=80> */


	//----- nvinfo : EIATTR_MERCURY_ISA_VERSION
	.align		4
.L_266:
        /*0510*/ 	.byte	0x03, 0x5f
        /*0512*/ 	.short	0x0101


	//----- nvinfo : EIATTR_COOP_GROUP_MASK_REGIDS
	.align		4
        /*0514*/ 	.byte	0x04, 0x29
        /*0516*/ 	.short	(.L_268 - .L_267)


	//   ....[0]....
.L_267:
        /*0518*/ 	.word	0xffffffff


	//   ....[1]....
        /*051c*/ 	.word	0xffffffff


	//   ....[2]....
        /*0520*/ 	.word	0xffffffff


	//   ....[3]....
        /*0524*/ 	.word	0xffffffff


	//   ....[4]....
        /*0528*/ 	.word	0xffffffff


	//   ....[5]....
        /*052c*/ 	.word	0xffffffff


	//   ....[6]....
        /*0530*/ 	.word	0xffffffff


	//   ....[7]....
        /*0534*/ 	.word	0xffffffff


	//   ....[8]....
        /*0538*/ 	.word	0xffffffff


	//   ....[9]....
        /*053c*/ 	.word	0xffffffff


	//   ....[10]....
        /*0540*/ 	.word	0xffffffff


	//   ....[11]....
        /*0544*/ 	.word	0xffffffff


	//   ....[12]....
        /*0548*/ 	.word	0xffffffff


	//   ....[13]....
        /*054c*/ 	.word	0xffffffff


	//   ....[14]....
        /*0550*/ 	.word	0xffffffff


	//   ....[15]....
        /*0554*/ 	.word	0xffffffff


	//   ....[16]....
        /*0558*/ 	.word	0xffffffff


	//   ....[17]....
        /*055c*/ 	.word	0xffffffff


	//   ....[18]....
        /*0560*/ 	.word	0xffffffff


	//   ....[19]....
        /*0564*/ 	.word	0xffffffff


	//   ....[20]....
        /*0568*/ 	.word	0xffffffff


	//   ....[21]....
        /*056c*/ 	.word	0xffffffff


	//   ....[22]....
        /*0570*/ 	.word	0xffffffff


	//   ....[23]....
        /*0574*/ 	.word	0xffffffff


	//   ....[24]....
        /*0578*/ 	.word	0xffffffff


	//   ....[25]....
        /*057c*/ 	.word	0xffffffff


	//   ....[26]....
        /*0580*/ 	.word	0xffffffff


	//   ....[27]....
        /*0584*/ 	.word	0xffffffff


	//   ....[28]....
        /*0588*/ 	.word	0xffffffff


	//   ....[29]....
        /*058c*/ 	.word	0xffffffff


	//   ....[30]....
        /*0590*/ 	.word	0xffffffff


	//   ....[31]....
        /*0594*/ 	.word	0xffffffff


	//   ....[32]....
        /*0598*/ 	.word	0xffffffff


	//   ....[33]....
        /*059c*/ 	.word	0xffffffff


	//   ....[34]....
        /*05a0*/ 	.word	0xffffffff


	//   ....[35]....
        /*05a4*/ 	.word	0xffffffff


	//   ....[36]....
        /*05a8*/ 	.word	0xffffffff


	//   ....[37]....
        /*05ac*/ 	.word	0xffffffff


	//   ....[38]....
        /*05b0*/ 	.word	0xffffffff


	//   ....[39]....
        /*05b4*/ 	.word	0xffffffff


	//----- nvinfo : EIATTR_COOP_GROUP_INSTR_OFFSETS
	.align		4
.L_268:
        /*05b8*/ 	.byte	0x04, 0x28
        /*05ba*/ 	.short	(.L_270 - .L_269)


	//   ....[0]....
.L_269:
        /*05bc*/ 	.word	0x00005740


	//   ....[1]....
        /*05c0*/ 	.word	0x00005810


	//   ....[2]....
        /*05c4*/ 	.word	0x00005820


	//   ....[3]....
        /*05c8*/ 	.word	0x000058a0


	//   ....[4]....
        /*05cc*/ 	.word	0x00005c10


	//   ....[5]....
        /*05d0*/ 	.word	0x00005d20


	//   ....[6]....
        /*05d4*/ 	.word	0x00005ed0


	//   ....[7]....
        /*05d8*/ 	.word	0x00006000


	//   ....[8]....
        /*05dc*/ 	.word	0x0000b570


	//   ....[9]....
        /*05e0*/ 	.word	0x0000b6d0


	//   ....[10]....
        /*05e4*/ 	.word	0x0000b700


	//   ....[11]....
        /*05e8*/ 	.word	0x0000b750


	//   ....[12]....
        /*05ec*/ 	.word	0x0000b790


	//   ....[13]....
        /*05f0*/ 	.word	0x0000b7b0


	//   ....[14]....
        /*05f4*/ 	.word	0x0000b940


	//   ....[15]....
        /*05f8*/ 	.word	0x0000ba80


	//   ....[16]....
        /*05fc*/ 	.word	0x00010fe0


	//   ....[17]....
        /*0600*/ 	.word	0x00011150


	//   ....[18]....
        /*0604*/ 	.word	0x000111a0


	//   ....[19]....
        /*0608*/ 	.word	0x00011200


	//   ....[20]....
        /*060c*/ 	.word	0x00011240


	//   ....[21]....
        /*0610*/ 	.word	0x000112a0


	//   ....[22]....
        /*0614*/ 	.word	0x000112e0


	//   ....[23]....
        /*0618*/ 	.word	0x00011380


	//   ....[24]....
        /*061c*/ 	.word	0x00016250


	//   ....[25]....
        /*0620*/ 	.word	0x000162c0


	//   ....[26]....
        /*0624*/ 	.word	0x00016310


	//   ....[27]....
        /*0628*/ 	.word	0x00016340


	//   ....[28]....
        /*062c*/ 	.word	0x00016400


	//   ....[29]....
        /*0630*/ 	.word	0x00016410


	//   ....[30]....
        /*0634*/ 	.word	0x00016420


	//   ....[31]....
        /*0638*/ 	.word	0x00016430


	//   ....[32]....
        /*063c*/ 	.word	0x00018e90


	//   ....[33]....
        /*0640*/ 	.word	0x00018ea0


	//   ....[34]....
        /*0644*/ 	.word	0x00018eb0


	//   ....[35]....
        /*0648*/ 	.word	0x00018ec0


	//   ....[36]....
        /*064c*/ 	.word	0x00018ef0


	//   ....[37]....
        /*0650*/ 	.word	0x00018f10


	//   ....[38]....
        /*0654*/ 	.word	0x00018f30


	//   ....[39]....
        /*0658*/ 	.word	0x00018f40


	//----- nvinfo : EIATTR_EXIT_INSTR_OFFSETS
	.align		4
.L_270:
        /*065c*/ 	.byte	0x04, 0x1c
        /*065e*/ 	.short	(.L_272 - .L_271)


	//   ....[0]....
.L_271:
        /*0660*/ 	.word	0x000004c0


	//   ....[1]....
        /*0664*/ 	.word	0x0001b5f0


	//   ....[2]....
        /*0668*/ 	.word	0x0001b700


	//   ....[3]....
        /*066c*/ 	.word	0x0001b720


	//   ....[4]....
        /*0670*/ 	.word	0x0001cb30


	//   ....[5]....
        /*0674*/ 	.word	0x0001cbc0


	//----- nvinfo : EIATTR_CRS_STACK_SIZE
	.align		4
.L_272:
        /*0678*/ 	.byte	0x04, 0x1e
        /*067a*/ 	.short	(.L_274 - .L_273)
.L_273:
        /*067c*/ 	.word	0x00000000


	//----- nvinfo : EIATTR_CBANK_PARAM_SIZE
	.align		4
.L_274:
        /*0680*/ 	.byte	0x03, 0x19
        /*0682*/ 	.short	0x01d0


	//----- nvinfo : EIATTR_PARAM_CBANK
	.align		4
        /*0684*/ 	.byte	0x04, 0x0a
        /*0686*/ 	.short	(.L_276 - .L_275)
	.align		4
.L_275:
        /*0688*/ 	.word	index@(.nv.constant0._ZN5flash16flash_fwd_kernelI23Flash_fwd_kernel_traitsILi128ELi128ELi64ELi4ELb0ELb0EN7cutlass10bfloat16_tE19Flash_kernel_traitsILi128ELi128ELi64ELi4ES3_EELb0ELb1ELb0ELb0ELb0ELb0ELb1ELb0EEEvNS_16Flash_fwd_paramsE)
        /*068c*/ 	.short	0x0210
        /*068e*/ 	.short	0x01d0


	//----- nvinfo : EIATTR_SW_WAR
	.align		4
.L_276:
        /*0690*/ 	.byte	0x04, 0x36
        /*0692*/ 	.short	(.L_278 - .L_277)
.L_277:
        /*0694*/ 	.word	0x00000008
.L_278:


//--------------------- .nv.info._ZN5flash16flash_fwd_kernelI23Flash_fwd_kernel_traitsILi128ELi128ELi64ELi4ELb0ELb0EN7cutlass10bfloat16_tE19Flash_kernel_traitsILi128ELi128ELi64ELi4ES3_EELb0ELb1ELb0ELb1ELb0ELb0ELb0ELb0EEEvNS_16Flash_fwd_paramsE --------------------------
	.section	.nv.info._ZN5flash16flash_fwd_kernelI23Flash_fwd_kernel_traitsILi128ELi128ELi64ELi4ELb0ELb0EN7cutlass10bfloat16_tE19Flash_kernel_traitsILi128ELi128ELi64ELi4ES3_EELb0ELb1ELb0ELb1ELb0ELb0ELb0ELb0EEEvNS_16Flash_fwd_paramsE,"",@"SHT_CUDA_INFO"
	.sectionflags	@""
	.align	4


	//----- nvinfo : EIATTR_CUDA_API_VERSION
	.align		4
        /*0000*/ 	.byte	0x04, 0x37
        /*0002*/ 	.short	(.L_280 - .L_279)
.L_279:
        /*0004*/ 	.word	0x00000082


	//----- nvinfo : EIATTR_KPARAM_INFO
	.align		4
.L_280:
        /*0008*/ 	.byte	0x04, 0x17
        /*000a*/ 	.short	(.L_282 - .L_281)
.L_281:
        /*000c*/ 	.word	0x00000000
        /*0010*/ 	.short	0x0000
        /*0012*/ 	.short	0x0000
        /*0014*/ 	.byte	0x00, 0xf0, 0x41, 0x07


	//----- nvinfo : EIATTR_SPARSE_MMA_MASK
	.align		4
.L_282:
        /*0018*/ 	.byte	0x03, 0x50
        /*001a*/ 	.short	0x0000


	//----- nvinfo : EIATTR_MAXREG_COUNT
	.align		4
        /*001c*/ 	.byte	0x03, 0x1b
        /*001e*/ 	.short	0x00ff


	//----- nvinfo : EIATTR_NUM_BARRIERS
	.align		4
        /*0020*/ 	.byte	0x02, 0x4c
        /*0022*/ 	.byte	0x01
	.zero		1


	//----- nvinfo : EIATTR_ANNOTATIONS
	.align		4
        /*0024*/ 	.byte	0x04, 0x55
        /*0026*/ 	.short	(.L_284 - .L_283)


	//   ....[0]....
.L_283:
        /* <DEDUP_REMOVED lines=64> */


	//----- nvinfo : EIATTR_MERCURY_ISA_VERSION
	.align		4
.L_284:
        /*0418*/ 	.byte	0x03, 0x5f
        /*041a*/ 	.short	0x0101


	//----- nvinfo : EIATTR_COOP_GROUP_MASK_REGIDS
	.align		4
        /*041c*/ 	.byte	0x04, 0x29
        /*041e*/ 	.short	(.L_286 - .L_285)


	//   ....[0]....
.L_285:
        /*0420*/ 	.word	0xffffffff


	//   ....[1]....
        /*0424*/ 	.word	0xffffffff


	//   ....[2]....
        /*0428*/ 	.word	0xffffffff


	//   ....[3]....
        /*042c*/ 	.word	0xffffffff


	//   ....[4]....
        /*0430*/ 	.word	0xffffffff


	//   ....[5]....
        /*0434*/ 	.word	0xffffffff


	//   ....[6]....
        /*0438*/ 	.word	0xffffffff


	//   ....[7]....
        /*043c*/ 	.word	0xffffffff


	//   ....[8]....
        /*0440*/ 	.word	0xffffffff


	//   ....[9]....
        /*0444*/ 	.word	0xffffffff


	//   ....[10]....
        /*0448*/ 	.word	0xffffffff


	//   ....[11]....
        /*044c*/ 	.word	0xffffffff


	//   ....[12]....
        /*0450*/ 	.word	0xffffffff


	//   ....[13]....
        /*0454*/ 	.word	0xffffffff


	//   ....[14]....
        /*0458*/ 	.word	0xffffffff


	//   ....[15]....
        /*045c*/ 	.word	0xffffffff


	//   ....[16]....
        /*0460*/ 	.word	0xffffffff


	//   ....[17]....
        /*0464*/ 	.word	0xffffffff


	//   ....[18]....
        /*0468*/ 	.word	0xffffffff


	//   ....[19]....
        /*046c*/ 	.word	0xffffffff


	//   ....[20]....
        /*0470*/ 	.word	0xffffffff


	//   ....[21]....
        /*0474*/ 	.word	0xffffffff


	//   ....[22]....
        /*0478*/ 	.word	0xffffffff


	//   ....[23]....
        /*047c*/ 	.word	0xffffffff


	//   ....[24]....
        /*0480*/ 	.word	0xffffffff


	//   ....[25]....
        /*0484*/ 	.word	0xffffffff


	//   ....[26]....
        /*0488*/ 	.word	0xffffffff


	//   ....[27]....
        /*048c*/ 	.word	0xffffffff


	//   ....[28]....
        /*0490*/ 	.word	0xffffffff


	//   ....[29]....
        /*0494*/ 	.word	0xffffffff


	//   ....[30]....
        /*0498*/ 	.word	0xffffffff


	//   ....[31]....
        /*049c*/ 	.word	0xffffffff


	//   ....[32]....
        /*04a0*/ 	.word	0xffffffff


	//   ....[33]....
        /*04a4*/ 	.word	0xffffffff


	//   ....[34]....
        /*04a8*/ 	.word	0xffffffff


	//   ....[35]....
        /*04ac*/ 	.word	0xffffffff


	//   ....[36]....
        /*04b0*/ 	.word	0xffffffff


	//   ....[37]....
        /*04b4*/ 	.word	0xffffffff


	//   ....[38]....
        /*04b8*/ 	.word	0xffffffff


	//   ....[39]....
        /*04bc*/ 	.word	0xffffffff


	//----- nvinfo : EIATTR_COOP_GROUP_INSTR_OFFSETS
	.align		4
.L_286:
        /*04c0*/ 	.byte	0x04, 0x28
        /*04c2*/ 	.short	(.L_288 - .L_287)


	//   ....[0]....
.L_287:
        /*04c4*/ 	.word	0x000054b0


	//   ....[1]....
        /*04c8*/ 	.word	0x00005550


	//   ....[2]....
        /*04cc*/ 	.word	0x00005630


	//   ....[3]....
        /*04d0*/ 	.word	0x000057a0


	//   ....[4]....
        /*04d4*/ 	.word	0x00005820


	//   ....[5]....
        /*04d8*/ 	.word	0x00005940


	//   ....[6]....
        /*04dc*/ 	.word	0x00005a20


	//   ....[7]....
        /*04e0*/ 	.word	0x00005b60


	//   ....[8]....
        /*04e4*/ 	.word	0x00009ab0


	//   ....[9]....
        /*04e8*/ 	.word	0x00009bd0


	//   ....[10]....
        /*04ec*/ 	.word	0x00009d20


	//   ....[11]....
        /*04f0*/ 	.word	0x00009d70


	//   ....[12]....
        /*04f4*/ 	.word	0x00009e10


	//   ....[13]....
        /*04f8*/ 	.word	0x00009e20


	//   ....[14]....
        /*04fc*/ 	.word	0x00009e50


	//   ....[15]....
        /*0500*/ 	.word	0x00009eb0


	//   ....[16]....
        /*0504*/ 	.word	0x0000f150


	//   ....[17]....
        /*0508*/ 	.word	0x0000f1d0


	//   ....[18]....
        /*050c*/ 	.word	0x0000f250


	//   ....[19]....
        /*0510*/ 	.word	0x0000f270


	//   ....[20]....
        /*0514*/ 	.word	0x0000f2d0


	//   ....[21]....
        /*0518*/ 	.word	0x0000f300


	//   ....[22]....
        /*051c*/ 	.word	0x0000f310


	//   ....[23]....
        /*0520*/ 	.word	0x0000f340


	//   ....[24]....
        /*0524*/ 	.word	0x000149b0


	//   ....[25]....
        /*0528*/ 	.word	0x00014a10


	//   ....[26]....
        /*052c*/ 	.word	0x00014a30


	//   ....[27]....
        /*0530*/ 	.word	0x00014a40


	//   ....[28]....
        /*0534*/ 	.word	0x00014a60


	//   ....[29]....
        /*0538*/ 	.word	0x00014a90


	//   ....[30]....
        /*053c*/ 	.word	0x00014ab0


	//   ....[31]....
        /*0540*/ 	.word	0x00014ac0


	//   ....[32]....
        /*0544*/ 	.word	0x00016f00


	//   ....[33]....
        /*0548*/ 	.word	0x00016f10


	//   ....[34]....
        /*054c*/ 	.word	0x00016f20


	//   ....[35]....
        /*0550*/ 	.word	0x00016f30


	//   ....[36]....
        /*0554*/ 	.word	0x00016f70


	//   ....[37]....
        /*0558*/ 	.word	0x00016f90


	//   ....[38]....
        /*055c*/ 	.word	0x00016fb0


	//   ....[39]....
        /*0560*/ 	.word	0x00016fc0


	//----- nvinfo : EIATTR_EXIT_INSTR_OFFSETS
	.align		4
.L_288:
        /*0564*/ 	.byte	0x04, 0x1c
        /*0566*/ 	.short	(.L_290 - .L_289)


	//   ....[0]....
.L_289:
        /*0568*/ 	.word	0x000004c0


	//   ....[1]....
        /*056c*/ 	.word	0x00019680


	//   ....[2]....
        /*0570*/ 	.word	0x00019790


	//   ....[3]....
        /*0574*/ 	.word	0x000197b0


	//   ....[4]....
        /*0578*/ 	.word	0x0001abb0


	//   ....[5]....
        /*057c*/ 	.word	0x0001ac40


	//----- nvinfo : EIATTR_CRS_STACK_SIZE
	.align		4
.L_290:
        /*0580*/ 	.byte	0x04, 0x1e
        /*0582*/ 	.short	(.L_292 - .L_291)
.L_291:
        /*0584*/ 	.word	0x00000000


	//----- nvinfo : EIATTR_CBANK_PARAM_SIZE
	.align		4
.L_292:
        /*0588*/ 	.byte	0x03, 0x19
        /*058a*/ 	.short	0x01d0


	//----- nvinfo : EIATTR_PARAM_CBANK
	.align		4
        /*058c*/ 	.byte	0x04, 0x0a
        /*058e*/ 	.short	(.L_294 - .L_293)
	.align		4
.L_293:
        /*0590*/ 	.word	index@(.nv.constant0._ZN5flash16flash_fwd_kernelI23Flash_fwd_kernel_traitsILi128ELi128ELi64ELi4ELb0ELb0EN7cutlass10bfloat16_tE19Flash_kernel_traitsILi128ELi128ELi64ELi4ES3_EELb0ELb1ELb0ELb1ELb0ELb0ELb0ELb0EEEvNS_16Flash_fwd_paramsE)
        /*0594*/ 	.short	0x0210
        /*0596*/ 	.short	0x01d0


	//----- nvinfo : EIATTR_SW_WAR
	.align		4
.L_294:
        /*0598*/ 	.byte	0x04, 0x36
        /*059a*/ 	.short	(.L_296 - .L_295)
.L_295:
        /*059c*/ 	.word	0x00000008
.L_296:


//--------------------- .nv.info._ZN5flash16flash_fwd_kernelI23Flash_fwd_kernel_traitsILi128ELi128ELi64ELi4ELb0ELb0EN7cutlass10bfloat16_tE19Flash_kernel_traitsILi128ELi128ELi64ELi4ES3_EELb0ELb1ELb0ELb1ELb0ELb0ELb1ELb0EEEvNS_16Flash_fwd_paramsE --------------------------
	.section	.nv.info._ZN5flash16flash_fwd_kernelI23Flash_fwd_kernel_traitsILi128ELi128ELi64ELi4ELb0ELb0EN7cutlass10bfloat16_tE19Flash_kernel_traitsILi128ELi128ELi64ELi4ES3_EELb0ELb1ELb0ELb1ELb0ELb0ELb1ELb0EEEvNS_16Flash_fwd_paramsE,"",@"SHT_CUDA_INFO"
	.sectionflags	@""
	.align	4


	//----- nvinfo : EIATTR_CUDA_API_VERSION
	.align		4
        /*0000*/ 	.byte	0x04, 0x37
        /*0002*/ 	.short	(.L_298 - .L_297)
.L_297:
        /*0004*/ 	.word	0x00000082


	//----- nvinfo : EIATTR_KPARAM_INFO
	.align		4
.L_298:
        /*0008*/ 	.byte	0x04, 0x17
        /*000a*/ 	.short	(.L_300 - .L_299)
.L_299:
        /*000c*/ 	.word	0x00000000
        /*0010*/ 	.short	0x0000
        /*0012*/ 	.short	0x0000
        /*0014*/ 	.byte	0x00, 0xf0, 0x41, 0x07


	//----- nvinfo : EIATTR_SPARSE_MMA_MASK
	.align		4
.L_300:
        /*0018*/ 	.byte	0x03, 0x50
        /*001a*/ 	.short	0x0000


	//----- nvinfo : EIATTR_MAXREG_COUNT
	.align		4
        /*001c*/ 	.byte	0x03, 0x1b
        /*001e*/ 	.short	0x00ff


	//----- nvinfo : EIATTR_NUM_BARRIERS
	.align		4
        /*0020*/ 	.byte	0x02, 0x4c
        /*0022*/ 	.byte	0x01
	.zero		1


	//----- nvinfo : EIATTR_ANNOTATIONS
	.align		4
        /*0024*/ 	.byte	0x04, 0x55
        /*0026*/ 	.short	(.L_302 - .L_301)


	//   ....[0]....
.L_301:
        /* <DEDUP_REMOVED lines=98> */


	//----- nvinfo : EIATTR_MERCURY_ISA_VERSION
	.align		4
.L_302:
        /*0630*/ 	.byte	0x03, 0x5f
        /*0632*/ 	.short	0x0101


	//----- nvinfo : EIATTR_COOP_GROUP_MASK_REGIDS
	.align		4
        /*0634*/ 	.byte	0x04, 0x29
        /*0636*/ 	.short	(.L_304 - .L_303)


	//   ....[0]....
.L_303:
        /*0638*/ 	.word	0xffffffff


	//   ....[1]....
        /*063c*/ 	.word	0xffffffff


	//   ....[2]....
        /*0640*/ 	.word	0xffffffff


	//   ....[3]....
        /*0644*/ 	.word	0xffffffff


	//   ....[4]....
        /*0648*/ 	.word	0xffffffff


	//   ....[5]....
        /*064c*/ 	.word	0xffffffff


	//   ....[6]....
        /*0650*/ 	.word	0xffffffff


	//   ....[7]....
        /*0654*/ 	.word	0xffffffff


	//   ....[8]....
        /*0658*/ 	.word	0xffffffff


	//   ....[9]....
        /*065c*/ 	.word	0xffffffff


	//   ....[10]....
        /*0660*/ 	.word	0xffffffff


	//   ....[11]....
        /*0664*/ 	.word	0xffffffff


	//   ....[12]....
        /*0668*/ 	.word	0xffffffff


	//   ....[13]....
        /*066c*/ 	.word	0xffffffff


	//   ....[14]....
        /*0670*/ 	.word	0xffffffff


	//   ....[15]....
        /*0674*/ 	.word	0xffffffff


	//   ....[16]....
        /*0678*/ 	.word	0xffffffff


	//   ....[17]....
        /*067c*/ 	.word	0xffffffff


	//   ....[18]....
        /*0680*/ 	.word	0xffffffff


	//   ....[19]....
        /*0684*/ 	.word	0xffffffff


	//   ....[20]....
        /*0688*/ 	.word	0xffffffff


	//   ....[21]....
        /*068c*/ 	.word	0xffffffff


	//   ....[22]....
        /*0690*/ 	.word	0xffffffff


	//   ....[23]....
        /*0694*/ 	.word	0xffffffff


	//   ....[24]....
        /*0698*/ 	.word	0xffffffff


	//   ....[25]....
        /*069c*/ 	.word	0xffffffff


	//   ....[26]....
        /*06a0*/ 	.word	0xffffffff


	//   ....[27]....
        /*06a4*/ 	.word	0xffffffff


	//   ....[28]....
        /*06a8*/ 	.word	0xffffffff


	//   ....[29]....
        /*06ac*/ 	.word	0xffffffff


	//   ....[30]....
        /*06b0*/ 	.word	0xffffffff


	//   ....[31]....
        /*06b4*/ 	.word	0xffffffff


	//   ....[32]....
        /*06b8*/ 	.word	0xffffffff


	//   ....[33]....
        /*06bc*/ 	.word	0xffffffff


	//   ....[34]....
        /*06c0*/ 	.word	0xffffffff


	//   ....[35]....
        /*06c4*/ 	.word	0xffffffff


	//   ....[36]....
        /*06c8*/ 	.word	0xffffffff


	//   ....[37]....
        /*06cc*/ 	.word	0xffffffff


	//   ....[38]....
        /*06d0*/ 	.word	0xffffffff


	//   ....[39]....
        /*06d4*/ 	.word	0xffffffff


	//----- nvinfo : EIATTR_COOP_GROUP_INSTR_OFFSETS
	.align		4
.L_304:
        /*06d8*/ 	.byte	0x04, 0x28
        /*06da*/ 	.short	(.L_306 - .L_305)


	//   ....[0]....
.L_305:
        /*06dc*/ 	.word	0x00005d60


	//   ....[1]....
        /*06e0*/ 	.word	0x00005e50


	//   ....[2]....
        /*06e4*/ 	.word	0x00005f00


	//   ....[3]....
        /*06e8*/ 	.word	0x00006050


	//   ....[4]....
        /*06ec*/ 	.word	0x000060e0


	//   ....[5]....
        /*06f0*/ 	.word	0x00006270


	//   ....[6]....
        /*06f4*/ 	.word	0x000062a0


	//   ....[7]....
        /*06f8*/ 	.word	0x00006360


	//   ....[8]....
        /*06fc*/ 	.word	0x0000c260


	//   ....[9]....
        /*0700*/ 	.word	0x0000c3c0


	//   ....[10]....
        /*0704*/ 	.word	0x0000c3f0


	//   ....[11]....
        /*0708*/ 	.word	0x0000c430


	//   ....[12]....
        /*070c*/ 	.word	0x0000c470


	//   ....[13]....
        /*0710*/ 	.word	0x0000c490


	//   ....[14]....
        /*0714*/ 	.word	0x0000c630


	//   ....[15]....
        /*0718*/ 	.word	0x0000c870


	//   ....[16]....
        /*071c*/ 	.word	0x000121b0


	//   ....[17]....
        /*0720*/ 	.word	0x00012280


	//   ....[18]....
        /*0724*/ 	.word	0x00012300


	//   ....[19]....
        /*0728*/ 	.word	0x00012340


	//   ....[20]....
        /*072c*/ 	.word	0x00012380


	//   ....[21]....
        /*0730*/ 	.word	0x000123c0


	//   ....[22]....
        /*0734*/ 	.word	0x00012410


	//   ....[23]....
        /*0738*/ 	.word	0x000124b0


	//   ....[24]....
        /*073c*/ 	.word	0x000175c0


	//   ....[25]....
        /*0740*/ 	.word	0x00017630


	//   ....[26]....
        /*0744*/ 	.word	0x00017670


	//   ....[27]....
        /*0748*/ 	.word	0x00017680


	//   ....[28]....
        /*074c*/ 	.word	0x00017740


	//   ....[29]....
        /*0750*/ 	.word	0x00017750


	//   ....[30]....
        /*0754*/ 	.word	0x00017760


	//   ....[31]....
        /*0758*/ 	.word	0x00017780


	//   ....[32]....
        /*075c*/ 	.word	0x0001a150


	//   ....[33]....
        /*0760*/ 	.word	0x0001a160


	//   ....[34]....
        /*0764*/ 	.word	0x0001a170


	//   ....[35]....
        /*0768*/ 	.word	0x0001a180


	//   ....[36]....
        /*076c*/ 	.word	0x0001a1b0


	//   ....[37]....
        /*0770*/ 	.word	0x0001a1d0


	//   ....[38]....
        /*0774*/ 	.word	0x0001a1f0


	//   ....[39]....
        /*0778*/ 	.word	0x0001a200


	//----- nvinfo : EIATTR_EXIT_INSTR_OFFSETS
	.align		4
.L_306:
        /*077c*/ 	.byte	0x04, 0x1c
        /*077e*/ 	.short	(.L_308 - .L_307)


	//   ....[0]....
.L_307:
        /*0780*/ 	.word	0x000004c0


	//   ....[1]....
        /*0784*/ 	.word	0x0001c8a0


	//   ....[2]....
        /*0788*/ 	.word	0x0001c9b0


	//   ....[3]....
        /*078c*/ 	.word	0x0001c9d0


	//   ....[4]....
        /*0790*/ 	.word	0x0001dde0


	//   ....[5]....
        /*0794*/ 	.word	0x0001de70


	//----- nvinfo : EIATTR_CRS_STACK_SIZE
	.align		4
.L_308:
        /*0798*/ 	.byte	0x04, 0x1e
        /*079a*/ 	.short	(.L_310 - .L_309)
.L_309:
        /*079c*/ 	.word	0x00000000


	//----- nvinfo : EIATTR_CBANK_PARAM_SIZE
	.align		4
.L_310:
        /*07a0*/ 	.byte	0x03, 0x19
        /*07a2*/ 	.short	0x01d0


	//----- nvinfo : EIATTR_PARAM_CBANK
	.align		4
        /*07a4*/ 	.byte	0x04, 0x0a
        /*07a6*/ 	.short	(.L_312 - .L_311)
	.align		4
.L_311:
        /*07a8*/ 	.word	index@(.nv.constant0._ZN5flash16flash_fwd_kernelI23Flash_fwd_kernel_traitsILi128ELi128ELi64ELi4ELb0ELb0EN7cutlass10bfloat16_tE19Flash_kernel_traitsILi128ELi128ELi64ELi4ES3_EELb0ELb1ELb0ELb1ELb0ELb0ELb1ELb0EEEvNS_16Flash_fwd_paramsE)
        /*07ac*/ 	.short	0x0210
        /*07ae*/ 	.short	0x01d0


	//----- nvinfo : EIATTR_SW_WAR
	.align		4
.L_312:
        /*07b0*/ 	.byte	0x04, 0x36
        /*07b2*/ 	.short	(.L_314 - .L_313)
.L_313:
        /*07b4*/ 	.word	0x00000008
.L_314:


//--------------------- .nv.info._ZN5flash16flash_fwd_kernelI23Flash_fwd_kernel_traitsILi128ELi64ELi64ELi4ELb0ELb0EN7cutlass10bfloat16_tE19Flash_kernel_traitsILi128ELi64ELi64ELi4ES3_EELb0ELb1ELb0ELb0ELb1ELb1ELb0ELb0EEEvNS_16Flash_fwd_paramsE --------------------------
	.section	.nv.info._ZN5flash16flash_fwd_kernelI23Flash_fwd_kernel_traitsILi128ELi64ELi64ELi4ELb0ELb0EN7cutlass10bfloat16_tE19Flash_kernel_traitsILi128ELi64ELi64ELi4ES3_EELb0ELb1ELb0ELb0ELb1ELb1ELb0ELb0EEEvNS_16Flash_fwd_paramsE,"",@"SHT_CUDA_INFO"
	.sectionflags	@""
	.align	4


	//----- nvinfo : EIATTR_CUDA_API_VERSION
	.align		4
        /*0000*/ 	.byte	0x04, 0x37
        /*0002*/ 	.short	(.L_316 - .L_315)
.L_315:
        /*0004*/ 	.word	0x00000082


	//----- nvinfo : EIATTR_KPARAM_INFO
	.align		4
.L_316:
        /*0008*/ 	.byte	0x04, 0x17
        /*000a*/ 	.short	(.L_318 - .L_317)
.L_317:
        /*000c*/ 	.word	0x00000000
        /*0010*/ 	.short	0x0000
        /*0012*/ 	.short	0x0000
        /*0014*/ 	.byte	0x00, 0xf0, 0x41, 0x07


	//----- nvinfo : EIATTR_SPARSE_MMA_MASK
	.align		4
.L_318:
        /*0018*/ 	.byte	0x03, 0x50
        /*001a*/ 	.short	0x0000


	//----- nvinfo : EIATTR_MAXREG_COUNT
	.align		4
        /*001c*/ 	.byte	0x03, 0x1b
        /*001e*/ 	.short	0x00ff


	//----- nvinfo : EIATTR_NUM_BARRIERS
	.align		4
        /*0020*/ 	.byte	0x02, 0x4c
        /*0022*/ 	.byte	0x01
	.zero		1


	//----- nvinfo : EIATTR_MERCURY_ISA_VERSION
	.align		4
        /*0024*/ 	.byte	0x03, 0x5f
        /*0026*/ 	.short	0x0101


	//----- nvinfo : EIATTR_COOP_GROUP_MASK_REGIDS
	.align		4
        /*0028*/ 	.byte	0x04, 0x29
        /*002a*/ 	.short	(.L_320 - .L_319)


	//   ....[0]....
.L_319:
        /*002c*/ 	.word	0xffffffff


	//   ....[1]....
        /*0030*/ 	.word	0xffffffff


	//   ....[2]....
        /*0034*/ 	.word	0xffffffff


	//   ....[3]....
        /*0038*/ 	.word	0xffffffff


	//   ....[4]....
        /*003c*/ 	.word	0xffffffff


	//   ....[5]....
        /*0040*/ 	.word	0xffffffff


	//   ....[6]....
        /*0044*/ 	.word	0xffffffff


	//   ....[7]....
        /*0048*/ 	.word	0xffffffff


	//   ....[8]....
        /*004c*/ 	.word	0xffffffff


	//   ....[9]....
        /*0050*/ 	.word	0xffffffff


	//   ....[10]....
        /*0054*/ 	.word	0xffffffff


	//   ....[11]....
        /*0058*/ 	.word	0xffffffff


	//----- nvinfo : EIATTR_COOP_GROUP_INSTR_OFFSETS
	.align		4
.L_320:
        /*005c*/ 	.byte	0x04, 0x28
        /*005e*/ 	.short	(.L_322 - .L_321)


	//   ....[0]....
.L_321:
        /*0060*/ 	.word	0x00002050


	//   ....[1]....
        /*0064*/ 	.word	0x00002160


	//   ....[2]....
        /*0068*/ 	.word	0x00002190


	//   ....[3]....
        /*006c*/ 	.word	0x000022e0


	//   ....[4]....
        /*0070*/ 	.word	0x00003cf0


	//   ....[5]....
        /*0074*/ 	.word	0x00003d10


	//   ....[6]....
        /*0078*/ 	.word	0x00003d70


	//   ....[7]....
        /*007c*/ 	.word	0x00003d80


	//   ....[8]....
        /*0080*/ 	.word	0x00004f70


	//   ....[9]....
        /*0084*/ 	.word	0x00004fb0


	//   ....[10]....
        /*0088*/ 	.word	0x00005090


	//   ....[11]....
        /*008c*/ 	.word	0x000050b0


	//----- nvinfo : EIATTR_EXIT_INSTR_OFFSETS
	.align		4
.L_322:
        /*0090*/ 	.byte	0x04, 0x1c
        /*0092*/ 	.short	(.L_324 - .L_323)


	//   ....[0]....
.L_323:
        /*0094*/ 	.word	0x000001a0


	//   ....[1]....
        /*0098*/ 	.word	0x000061c0


	//   ....[2]....
        /*009c*/ 	.word	0x000068f0


	//   ....[3]....
        /*00a0*/ 	.word	0x00006980


	//----- nvinfo : EIATTR_CRS_STACK_SIZE
	.align		4
.L_324:
        /*00a4*/ 	.byte	0x04, 0x1e
        /*00a6*/ 	.short	(.L_326 - .L_325)
.L_325:
        /*00a8*/ 	.word	0x00000000


	//----- nvinfo : EIATTR_CBANK_PARAM_SIZE
	.align		4
.L_326:
        /*00ac*/ 	.byte	0x03, 0x19
        /*00ae*/ 	.short	0x01d0


	//----- nvinfo : EIATTR_PARAM_CBANK
	.align		4
        /*00b0*/ 	.byte	0x04, 0x0a
        /*00b2*/ 	.short	(.L_328 - .L_327)
	.align		4
.L_327:
        /*00b4*/ 	.word	index@(.nv.constant0._ZN5flash16flash_fwd_kernelI23Flash_fwd_kernel_traitsILi128ELi64ELi64ELi4ELb0ELb0EN7cutlass10bfloat16_tE19Flash_kernel_traitsILi128ELi64ELi64ELi4ES3_EELb0ELb1ELb0ELb0ELb1ELb1ELb0ELb0EEEvNS_16Flash_fwd_paramsE)
        /*00b8*/ 	.short	0x0210
        /*00ba*/ 	.short	0x01d0


	//----- nvinfo : EIATTR_SW_WAR
	.align		4
.L_328:
        /*00bc*/ 	.byte	0x04, 0x36
        /*00be*/ 	.short	(.L_330 - .L_329)
.L_329:
        /*00c0*/ 	.word	0x00000008
.L_330:


//--------------------- .nv.info._ZN5flash16flash_fwd_kernelI23Flash_fwd_kernel_traitsILi128ELi64ELi64ELi4ELb0ELb0EN7cutlass10bfloat16_tE19Flash_kernel_traitsILi128ELi64ELi64ELi4ES3_EELb0ELb1ELb0ELb0ELb1ELb1ELb1ELb0EEEvNS_16Flash_fwd_paramsE --------------------------
	.section	.nv.info._ZN5flash16flash_fwd_kernelI23Flash_fwd_kernel_traitsILi128ELi64ELi64ELi4ELb0ELb0EN7cutlass10bfloat16_tE19Flash_kernel_traitsILi128ELi64ELi64ELi4ES3_EELb0ELb1ELb0ELb0ELb1ELb1ELb1ELb0EEEvNS_16Flash_fwd_paramsE,"",@"SHT_CUDA_INFO"
	.sectionflags	@""
	.align	4


	//----- nvinfo : EIATTR_CUDA_API_VERSION
	.align		4
        /*0000*/ 	.byte	0x04, 0x37
        /*0002*/ 	.short	(.L_332 - .L_331)
.L_331:
        /*0004*/ 	.word	0x00000082


	//----- nvinfo : EIATTR_KPARAM_INFO
	.align		4
.L_332:
        /*0008*/ 	.byte	0x04, 0x17
        /*000a*/ 	.short	(.L_334 - .L_333)
.L_333:
        /*000c*/ 	.word	0x00000000
        /*0010*/ 	.short	0x0000
        /*0012*/ 	.short	0x0000
        /*0014*/ 	.byte	0x00, 0xf0, 0x41, 0x07


	//----- nvinfo : EIATTR_SPARSE_MMA_MASK
	.align		4
.L_334:
        /*0018*/ 	.byte	0x03, 0x50
        /*001a*/ 	.short	0x0000


	//----- nvinfo : EIATTR_MAXREG_COUNT
	.align		4
        /*001c*/ 	.byte	0x03, 0x1b
        /*001e*/ 	.short	0x00ff


	//----- nvinfo : EIATTR_NUM_BARRIERS
	.align		4
        /*0020*/ 	.byte	0x02, 0x4c
        /*0022*/ 	.byte	0x01
	.zero		1


	//----- nvinfo : EIATTR_MERCURY_ISA_VERSION
	.align		4
        /*0024*/ 	.byte	0x03, 0x5f
        /*0026*/ 	.short	0x0101


	//----- nvinfo : EIATTR_COOP_GROUP_MASK_REGIDS
	.align		4
        /*0028*/ 	.byte	0x04, 0x29
        /*002a*/ 	.short	(.L_336 - .L_335)


	//   ....[0]....
.L_335:
        /*002c*/ 	.word	0xffffffff


	//   ....[1]....
        /*0030*/ 	.word	0xffffffff


	//   ....[2]....
        /*0034*/ 	.word	0xffffffff


	//   ....[3]....
        /*0038*/ 	.word	0xffffffff


	//   ....[4]....
        /*003c*/ 	.word	0xffffffff


	//   ....[5]....
        /*0040*/ 	.word	0xffffffff


	//   ....[6]....
        /*0044*/ 	.word	0xffffffff


	//   ....[7]....
        /*0048*/ 	.word	0xffffffff


	//   ....[8]....
        /*004c*/ 	.word	0xffffffff


	//   ....[9]....
        /*0050*/ 	.word	0xffffffff


	//   ....[10]....
        /*0054*/ 	.word	0xffffffff


	//   ....[11]....
        /*0058*/ 	.word	0xffffffff


	//----- nvinfo : EIATTR_COOP_GROUP_INSTR_OFFSETS
	.align		4
.L_336:
        /*005c*/ 	.byte	0x04, 0x28
        /*005e*/ 	.short	(.L_338 - .L_337)


	//   ....[0]....
.L_337:
        /*0060*/ 	.word	0x00002450


	//   ....[1]....
        /*0064*/ 	.word	0x00002560


	//   ....[2]....
        /*0068*/ 	.word	0x00002590


	//   ....[3]....
        /*006c*/ 	.word	0x00002700


	//   ....[4]....
        /*0070*/ 	.word	0x00004520


	//   ....[5]....
        /*0074*/ 	.word	0x00004540


	//   ....[6]....
        /*0078*/ 	.word	0x000045d0


	//   ....[7]....
        /*007c*/ 	.word	0x000045e0


	//   ....[8]....
        /*0080*/ 	.word	0x000057b0


	//   ....[9]....
        /*0084*/ 	.word	0x000057f0


	//   ....[10]....
        /*0088*/ 	.word	0x000058d0


	//   ....[11]....
        /*008c*/ 	.word	0x000058f0


	//----- nvinfo : EIATTR_EXIT_INSTR_OFFSETS
	.align		4
.L_338:
        /*0090*/ 	.byte	0x04, 0x1c
        /*0092*/ 	.short	(.L_340 - .L_339)


	//   ....[0]....
.L_339:
        /*0094*/ 	.word	0x000001a0


	//   ....[1]....
        /*0098*/ 	.word	0x00006a00


	//   ....[2]....
        /*009c*/ 	.word	0x00007130


	//   ....[3]....
        /*00a0*/ 	.word	0x000071c0


	//----- nvinfo : EIATTR_CRS_STACK_SIZE
	.align		4
.L_340:
        /*00a4*/ 	.byte	0x04, 0x1e
        /*00a6*/ 	.short	(.L_342 - .L_341)
.L_341:
        /*00a8*/ 	.word	0x00000000


	//----- nvinfo : EIATTR_CBANK_PARAM_SIZE
	.align		4
.L_342:
        /*00ac*/ 	.byte	0x03, 0x19
        /*00ae*/ 	.short	0x01d0


	//----- nvinfo : EIATTR_PARAM_CBANK
	.align		4
        /*00b0*/ 	.byte	0x04, 0x0a
        /*00b2*/ 	.short	(.L_344 - .L_343)
	.align		4
.L_343:
        /*00b4*/ 	.word	index@(.nv.constant0._ZN5flash16flash_fwd_kernelI23Flash_fwd_kernel_traitsILi128ELi64ELi64ELi4ELb0ELb0EN7cutlass10bfloat16_tE19Flash_kernel_traitsILi128ELi64ELi64ELi4ES3_EELb0ELb1ELb0ELb0ELb1ELb1ELb1ELb0EEEvNS_16Flash_fwd_paramsE)
        /*00b8*/ 	.short	0x0210
        /*00ba*/ 	.short	0x01d0


	//----- nvinfo : EIATTR_SW_WAR
	.align		4
.L_344:
        /*00bc*/ 	.byte	0x04, 0x36
        /*00be*/ 	.short	(.L_346 - .L_345)
.L_345:
        /*00c0*/ 	.word	0x00000008
.L_346:


//--------------------- .nv.info._ZN5flash16flash_fwd_kernelI23Flash_fwd_kernel_traitsILi128ELi64ELi64ELi4ELb0ELb0EN7cutlass10bfloat16_tE19Flash_kernel_traitsILi128ELi64ELi64ELi4ES3_EELb0ELb1ELb0ELb0ELb0ELb1ELb0ELb0EEEvNS_16Flash_fwd_paramsE --------------------------
	.section	.nv.info._ZN5flash16flash_fwd_kernelI23Flash_fwd_kernel_traitsILi128ELi64ELi64ELi4ELb0ELb0EN7cutlass10bfloat16_tE19Flash_kernel_traitsILi128ELi64ELi64ELi4ES3_EELb0ELb1ELb0ELb0ELb0ELb1ELb0ELb0EEEvNS_16Flash_fwd_paramsE,"",@"SHT_CUDA_INFO"
	.sectionflags	@""
	.align	4


	//----- nvinfo : EIATTR_CUDA_API_VERSION
	.align		4
        /*0000*/ 	.byte	0x04, 0x37
        /*0002*/ 	.short	(.L_348 - .L_347)
.L_347:
        /*0004*/ 	.word	0x00000082


	//----- nvinfo : EIATTR_KPARAM_INFO
	.align		4
.L_348:
        /*0008*/ 	.byte	0x04, 0x17
        /*000a*/ 	.short	(.L_350 - .L_349)
.L_349:
        /*000c*/ 	.word	0x00000000
        /*0010*/ 	.short	0x0000
        /*0012*/ 	.short	0x0000
        /*0014*/ 	.byte	0x00, 0xf0, 0x41, 0x07


	//----- nvinfo : EIATTR_SPARSE_MMA_MASK
	.align		4
.L_350:
        /*0018*/ 	.byte	0x03, 0x50
        /*001a*/ 	.short	0x0000


	//----- nvinfo : EIATTR_MAXREG_COUNT
	.align		4
        /*001c*/ 	.byte	0x03, 0x1b
        /*001e*/ 	.short	0x00ff


	//----- nvinfo : EIATTR_NUM_BARRIERS
	.align		4
        /*0020*/ 	.byte	0x02, 0x4c
        /*0022*/ 	.byte	0x01
	.zero		1


	//----- nvinfo : EIATTR_MERCURY_ISA_VERSION
	.align		4
        /*0024*/ 	.byte	0x03, 0x5f
        /*0026*/ 	.short	0x0101


	//----- nvinfo : EIATTR_COOP_GROUP_MASK_REGIDS
	.align		4
        /*0028*/ 	.byte	0x04, 0x29
        /*002a*/ 	.short	(.L_352 - .L_351)


	//   ....[0]....
.L_351:
        /*002c*/ 	.word	0xffffffff


	//   ....[1]....
        /*0030*/ 	.word	0xffffffff


	//   ....[2]....
        /*0034*/ 	.word	0xffffffff


	//   ....[3]....
        /*0038*/ 	.word	0xffffffff


	//   ....[4]....
        /*003c*/ 	.word	0xffffffff


	//   ....[5]....
        /*0040*/ 	.word	0xffffffff


	//   ....[6]....
        /*0044*/ 	.word	0xffffffff


	//   ....[7]....
        /*0048*/ 	.word	0xffffffff


	//   ....[8]....
        /*004c*/ 	.word	0xffffffff


	//   ....[9]....
        /*0050*/ 	.word	0xffffffff


	//   ....[10]....
        /*0054*/ 	.word	0xffffffff


	//   ....[11]....
        /*0058*/ 	.word	0xffffffff


	//   ....[12]....
        /*005c*/ 	.word	0xffffffff


	//   ....[13]....
        /*0060*/ 	.word	0xffffffff


	//   ....[14]....
        /*0064*/ 	.word	0xffffffff


	//   ....[15]....
        /*0068*/ 	.word	0xffffffff


	//----- nvinfo : EIATTR_COOP_GROUP_INSTR_OFFSETS
	.align		4
.L_352:
        /*006c*/ 	.byte	0x04, 0x28
        /*006e*/ 	.short	(.L_354 - .L_353)


	//   ....[0]....
.L_353:
        /*0070*/ 	.word	0x00002a30


	//   ....[1]....
        /*0074*/ 	.word	0x00002bf0


	//   ....[2]....
        /*0078*/ 	.word	0x00002c10


	//   ....[3]....
        /*007c*/ 	.word	0x00002d00


	//   ....[4]....
        /*0080*/ 	.word	0x00004bb0


	//   ....[5]....
        /*0084*/ 	.word	0x00004ca0


	//   ....[6]....
        /*0088*/ 	.word	0x00004cb0


	//   ....[7]....
        /*008c*/ 	.word	0x00004d00


	//   ....[8]....
        /*0090*/ 	.word	0x00006c70


	//   ....[9]....
        /*0094*/ 	.word	0x00006c90


	//   ....[10]....
        /*0098*/ 	.word	0x00006ce0


	//   ....[11]....
        /*009c*/ 	.word	0x00006cf0


	//   ....[12]....
        /*00a0*/ 	.word	0x00007f10


	//   ....[13]....
        /*00a4*/ 	.word	0x00007f50


	//   ....[14]....
        /*00a8*/ 	.word	0x00007fe0


	//   ....[15]....
        /*00ac*/ 	.word	0x00007ff0


	//----- nvinfo : EIATTR_EXIT_INSTR_OFFSETS
	.align		4
.L_354:
        /*00b0*/ 	.byte	0x04, 0x1c
        /*00b2*/ 	.short	(.L_356 - .L_355)


	//   ....[0]....
.L_355:
        /*00b4*/ 	.word	0x00000320


	//   ....[1]....
        /*00b8*/ 	.word	0x000094b0


	//   ....[2]....
        /*00bc*/ 	.word	0x000095a0


	//   ....[3]....
        /*00c0*/ 	.word	0x0000a020


	//   ....[4]....
        /*00c4*/ 	.word	0x0000a0b0


	//----- nvinfo : EIATTR_CRS_STACK_SIZE
	.align		4
.L_356:
        /*00c8*/ 	.byte	0x04, 0x1e
        /*00ca*/ 	.short	(.L_358 - .L_357)
.L_357:
        /*00cc*/ 	.word	0x00000000


	//----- nvinfo : EIATTR_CBANK_PARAM_SIZE
	.align		4
.L_358:
        /*00d0*/ 	.byte	0x03, 0x19
        /*00d2*/ 	.short	0x01d0


	//----- nvinfo : EIATTR_PARAM_CBANK
	.align		4
        /*00d4*/ 	.byte	0x04, 0x0a
        /*00d6*/ 	.short	(.L_360 - .L_359)
	.align		4
.L_359:
        /*00d8*/ 	.word	index@(.nv.constant0._ZN5flash16flash_fwd_kernelI23Flash_fwd_kernel_traitsILi128ELi64ELi64ELi4ELb0ELb0EN7cutlass10bfloat16_tE19Flash_kernel_traitsILi128ELi64ELi64ELi4ES3_EELb0ELb1ELb0ELb0ELb0ELb1ELb0ELb0EEEvNS_16Flash_fwd_paramsE)
        /*00dc*/ 	.short	0x0210
        /*00de*/ 	.short	0x01d0


	//----- nvinfo : EIATTR_SW_WAR
	.align		4
.L_360:
        /*00e0*/ 	.byte	0x04, 0x36
        /*00e2*/ 	.short	(.L_362 - .L_361)
.L_361:
        /*00e4*/ 	.word	0x00000008
.L_362:


//--------------------- .nv.info._ZN5flash16flash_fwd_kernelI23Flash_fwd_kernel_traitsILi128ELi64ELi64ELi4ELb0ELb0EN7cutlass10bfloat16_tE19Flash_kernel_traitsILi128ELi64ELi64ELi4ES3_EELb0ELb1ELb0ELb0ELb0ELb1ELb1ELb0EEEvNS_16Flash_fwd_paramsE --------------------------
	.section	.nv.info._ZN5flash16flash_fwd_kernelI23Flash_fwd_kernel_traitsILi128ELi64ELi64ELi4ELb0ELb0EN7cutlass10bfloat16_tE19Flash_kernel_traitsILi128ELi64ELi64ELi4ES3_EELb0ELb1ELb0ELb0ELb0ELb1ELb1ELb0EEEvNS_16Flash_fwd_paramsE,"",@"SHT_CUDA_INFO"
	.sectionflags	@""
	.align	4


	//----- nvinfo : EIATTR_CUDA_API_VERSION
	.align		4
        /*0000*/ 	.byte	0x04, 0x37
        /*0002*/ 	.short	(.L_364 - .L_363)
.L_363:
        /*0004*/ 	.word	0x00000082


	//----- nvinfo : EIATTR_KPARAM_INFO
	.align		4
.L_364:
        /*0008*/ 	.byte	0x04, 0x17
        /*000a*/ 	.short	(.L_366 - .L_365)
.L_365:
        /*000c*/ 	.word	0x00000000
        /*0010*/ 	.short	0x0000
        /*0012*/ 	.short	0x0000
        /*0014*/ 	.byte	0x00, 0xf0, 0x41, 0x07


	//----- nvinfo : EIATTR_SPARSE_MMA_MASK
	.align		4
.L_366:
        /*0018*/ 	.byte	0x03, 0x50
        /*001a*/ 	.short	0x0000


	//----- nvinfo : EIATTR_MAXREG_COUNT
	.align		4
        /*001c*/ 	.byte	0x03, 0x1b
        /*001e*/ 	.short	0x00ff


	//----- nvinfo : EIATTR_NUM_BARRIERS
	.align		4
        /*0020*/ 	.byte	0x02, 0x4c
        /*0022*/ 	.byte	0x01
	.zero		1


	//----- nvinfo : EIATTR_MERCURY_ISA_VERSION
	.align		4
        /*0024*/ 	.byte	0x03, 0x5f
        /*0026*/ 	.short	0x0101


	//----- nvinfo : EIATTR_COOP_GROUP_MASK_REGIDS
	.align		4
        /*0028*/ 	.byte	0x04, 0x29
        /*002a*/ 	.short	(.L_368 - .L_367)


	//   ....[0]....
.L_367:
        /*002c*/ 	.word	0xffffffff


	//   ....[1]....
        /*0030*/ 	.word	0xffffffff


	//   ....[2]....
        /*0034*/ 	.word	0xffffffff


	//   ....[3]....
        /*0038*/ 	.word	0xffffffff


	//   ....[4]....
        /*003c*/ 	.word	0xffffffff


	//   ....[5]....
        /*0040*/ 	.word	0xffffffff


	//   ....[6]....
        /*0044*/ 	.word	0xffffffff


	//   ....[7]....
        /*0048*/ 	.word	0xffffffff


	//   ....[8]....
        /*004c*/ 	.word	0xffffffff


	//   ....[9]....
        /*0050*/ 	.word	0xffffffff


	//   ....[10]....
        /*0054*/ 	.word	0xffffffff


	//   ....[11]....
        /*0058*/ 	.word	0xffffffff


	//   ....[12]....
        /*005c*/ 	.word	0xffffffff


	//   ....[13]....
        /*0060*/ 	.word	0xffffffff


	//   ....[14]....
        /*0064*/ 	.word	0xffffffff


	//   ....[15]....
        /*0068*/ 	.word	0xffffffff


	//----- nvinfo : EIATTR_COOP_GROUP_INSTR_OFFSETS
	.align		4
.L_368:
        /*006c*/ 	.byte	0x04, 0x28
        /*006e*/ 	.short	(.L_370 - .L_369)


	//   ....[0]....
.L_369:
        /*0070*/ 	.word	0x00002e60


	//   ....[1]....
        /*0074*/ 	.word	0x00003010


	//   ....[2]....
        /*0078*/ 	.word	0x00003030


	//   ....[3]....
        /*007c*/ 	.word	0x00003120


	//   ....[4]....
        /*0080*/ 	.word	0x000053d0


	//   ....[5]....
        /*0084*/ 	.word	0x000054e0


	//   ....[6]....
        /*0088*/ 	.word	0x000054f0


	//   ....[7]....
        /*008c*/ 	.word	0x00005540


	//   ....[8]....
        /*0090*/ 	.word	0x000078c0


	//   ....[9]....
        /*0094*/ 	.word	0x000078e0


	//   ....[10]....
        /*0098*/ 	.word	0x00007940


	//   ....[11]....
        /*009c*/ 	.word	0x00007950


	//   ....[12]....
        /*00a0*/ 	.word	0x00008b50


	//   ....[13]....
        /*00a4*/ 	.word	0x00008b90


	//   ....[14]....
        /*00a8*/ 	.word	0x00008c10


	//   ....[15]....
        /*00ac*/ 	.word	0x00008c30


	//----- nvinfo : EIATTR_EXIT_INSTR_OFFSETS
	.align		4
.L_370:
        /*00b0*/ 	.byte	0x04, 0x1c
        /*00b2*/ 	.short	(.L_372 - .L_371)


	//   ....[0]....
.L_371:
        /*00b4*/ 	.word	0x00000320


	//   ....[1]....
        /*00b8*/ 	.word	0x0000a0f0


	//   ....[2]....
        /*00bc*/ 	.word	0x0000a1e0


	//   ....[3]....
        /*00c0*/ 	.word	0x0000ac60


	//   ....[4]....
        /*00c4*/ 	.word	0x0000acf0


	//----- nvinfo : EIATTR_CRS_STACK_SIZE
	.align		4
.L_372:
        /*00c8*/ 	.byte	0x04, 0x1e
        /*00ca*/ 	.short	(.L_374 - .L_373)
.L_373:
        /*00cc*/ 	.word	0x00000000


	//----- nvinfo : EIATTR_CBANK_PARAM_SIZE
	.align		4
.L_374:
        /*00d0*/ 	.byte	0x03, 0x19
        /*00d2*/ 	.short	0x01d0


	//----- nvinfo : EIATTR_PARAM_CBANK
	.align		4
        /*00d4*/ 	.byte	0x04, 0x0a
        /*00d6*/ 	.short	(.L_376 - .L_375)
	.align		4
.L_375:
        /*00d8*/ 	.word	index@(.nv.constant0._ZN5flash16flash_fwd_kernelI23Flash_fwd_kernel_traitsILi128ELi64ELi64ELi4ELb0ELb0EN7cutlass10bfloat16_tE19Flash_kernel_traitsILi128ELi64ELi64ELi4ES3_EELb0ELb1ELb0ELb0ELb0ELb1ELb1ELb0EEEvNS_16Flash_fwd_paramsE)
        /*00dc*/ 	.short	0x0210
        /*00de*/ 	.short	0x01d0


	//----- nvinfo : EIATTR_SW_WAR
	.align		4
.L_376:
        /*00e0*/ 	.byte	0x04, 0x36
        /*00e2*/ 	.short	(.L_378 - .L_377)
.L_377:
        /*00e4*/ 	.word	0x00000008
.L_378:


//--------------------- .nv.info._ZN5flash16flash_fwd_kernelI23Flash_fwd_kernel_traitsILi128ELi64ELi64ELi4ELb0ELb0EN7cutlass10bfloat16_tE19Flash_kernel_traitsILi128ELi64ELi64ELi4ES3_EELb0ELb1ELb0ELb0ELb0ELb0ELb0ELb0EEEvNS_16Flash_fwd_paramsE --------------------------
	.section	.nv.info._ZN5flash16flash_fwd_kernelI23Flash_fwd_kernel_traitsILi128ELi64ELi64ELi4ELb0ELb0EN7cutlass10bfloat16_tE19Flash_kernel_traitsILi128ELi64ELi64ELi4ES3_EELb0ELb1ELb0ELb0ELb0ELb0ELb0ELb0EEEvNS_16Flash_fwd_paramsE,"",@"SHT_CUDA_INFO"
	.sectionflags	@""
	.align	4


	//----- nvinfo : EIATTR_CUDA_API_VERSION
	.align		4
        /*0000*/ 	.byte	0x04, 0x37
        /*0002*/ 	.short	(.L_380 - .L_379)
.L_379:
        /*0004*/ 	.word	0x00000082


	//----- nvinfo : EIATTR_KPARAM_INFO
	.align		4
.L_380:
        /*0008*/ 	.byte	0x04, 0x17
        /*000a*/ 	.short	(.L_382 - .L_381)
.L_381:
        /*000c*/ 	.word	0x00000000
        /*0010*/ 	.short	0x0000
        /*0012*/ 	.short	0x0000
        /*0014*/ 	.byte	0x00, 0xf0, 0x41, 0x07


	//----- nvinfo : EIATTR_SPARSE_MMA_MASK
	.align		4
.L_382:
        /*0018*/ 	.byte	0x03, 0x50
        /*001a*/ 	.short	0x0000


	//----- nvinfo : EIATTR_MAXREG_COUNT
	.align		4
        /*001c*/ 	.byte	0x03, 0x1b
        /*001e*/ 	.short	0x00ff


	//----- nvinfo : EIATTR_NUM_BARRIERS
	.align		4
        /*0020*/ 	.byte	0x02, 0x4c
        /*0022*/ 	.byte	0x01
	.zero		1


	//----- nvinfo : EIATTR_MERCURY_ISA_VERSION
	.align		4
        /*0024*/ 	.byte	0x03, 0x5f
        /*0026*/ 	.short	0x0101


	//----- nvinfo : EIATTR_COOP_GROUP_MASK_REGIDS
	.align		4
        /*0028*/ 	.byte	0x04, 0x29
        /*002a*/ 	.short	(.L_384 - .L_383)


	//   ....[0]....
.L_383:
        /*002c*/ 	.word	0xffffffff


	//   ....[1]....
        /*0030*/ 	.word	0xffffffff


	//   ....[2]....
        /*0034*/ 	.word	0xffffffff


	//   ....[3]....
        /*0038*/ 	.word	0xffffffff


	//   ....[4]....
        /*003c*/ 	.word	0xffffffff


	//   ....[5]....
        /*0040*/ 	.word	0xffffffff


	//   ....[6]....
        /*0044*/ 	.word	0xffffffff


	//   ....[7]....
        /*0048*/ 	.word	0xffffffff


	//   ....[8]....
        /*004c*/ 	.word	0xffffffff


	//   ....[9]....
        /*0050*/ 	.word	0xffffffff


	//   ....[10]....
        /*0054*/ 	.word	0xffffffff


	//   ....[11]....
        /*0058*/ 	.word	0xffffffff


	//   ....[12]....
        /*005c*/ 	.word	0xffffffff


	//   ....[13]....
        /*0060*/ 	.word	0xffffffff


	//   ....[14]....
        /*0064*/ 	.word	0xffffffff


	//   ....[15]....
        /*0068*/ 	.word	0xffffffff


	//----- nvinfo : EIATTR_COOP_GROUP_INSTR_OFFSETS
	.align		4
.L_384:
        /*006c*/ 	.byte	0x04, 0x28
        /*006e*/ 	.short	(.L_386 - .L_385)


	//   ....[0]....
.L_385:
        /*0070*/ 	.word	0x00003ae0


	//   ....[1]....
        /*0074*/ 	.word	0x00003b90


	//   ....[2]....
        /*0078*/ 	.word	0x00003ba0


	//   ....[3]....
        /*007c*/ 	.word	0x00003be0


	//   ....[4]....
        /*0080*/ 	.word	0x00006180


	//   ....[5]....
        /*0084*/ 	.word	0x000061a0


	//   ....[6]....
        /*0088*/ 	.word	0x000061c0


	//   ....[7]....
        /*008c*/ 	.word	0x000061e0


	//   ....[8]....
        /*0090*/ 	.word	0x000087b0


	//   ....[9]....
        /*0094*/ 	.word	0x000087d0


	//   ....[10]....
        /*0098*/ 	.word	0x00008820


	//   ....[11]....
        /*009c*/ 	.word	0x00008830


	//   ....[12]....
        /*00a0*/ 	.word	0x00009a30


	//   ....[13]....
        /*00a4*/ 	.word	0x00009a70


	//   ....[14]....
        /*00a8*/ 	.word	0x00009af0


	//   ....[15]....
        /*00ac*/ 	.word	0x00009b00


	//----- nvinfo : EIATTR_EXIT_INSTR_OFFSETS
	.align		4
.L_386:
        /*00b0*/ 	.byte	0x04, 0x1c
        /*00b2*/ 	.short	(.L_388 - .L_387)


	//   ....[0]....
.L_387:
        /*00b4*/ 	.word	0x00000310


	//   ....[1]....
        /*00b8*/ 	.word	0x0000b020


	//   ....[2]....
        /*00bc*/ 	.word	0x0000b130


	//   ....[3]....
        /*00c0*/ 	.word	0x0000b150


	//   ....[4]....
        /*00c4*/ 	.word	0x0000bcb0


	//   ....[5]....
        /*00c8*/ 	.word	0x0000bd40


	//----- nvinfo : EIATTR_CRS_STACK_SIZE
	.align		4
.L_388:
        /*00cc*/ 	.byte	0x04, 0x1e
        /*00ce*/ 	.short	(.L_390 - .L_389)
.L_389:
        /*00d0*/ 	.word	0x00000000


	//----- nvinfo : EIATTR_CBANK_PARAM_SIZE
	.align		4
.L_390:
        /*00d4*/ 	.byte	0x03, 0x19
        /*00d6*/ 	.short	0x01d0


	//----- nvinfo : EIATTR_PARAM_CBANK
	.align		4
        /*00d8*/ 	.byte	0x04, 0x0a
        /*00da*/ 	.short	(.L_392 - .L_391)
	.align		4
.L_391:
        /*00dc*/ 	.word	index@(.nv.constant0._ZN5flash16flash_fwd_kernelI23Flash_fwd_kernel_traitsILi128ELi64ELi64ELi4ELb0ELb0EN7cutlass10bfloat16_tE19Flash_kernel_traitsILi128ELi64ELi64ELi4ES3_EELb0ELb1ELb0ELb0ELb0ELb0ELb0ELb0EEEvNS_16Flash_fwd_paramsE)
        /*00e0*/ 	.short	0x0210
        /*00e2*/ 	.short	0x01d0


	//----- nvinfo : EIATTR_SW_WAR
	.align		4
.L_392:
        /*00e4*/ 	.byte	0x04, 0x36
        /*00e6*/ 	.short	(.L_394 - .L_393)
.L_393:
        /*00e8*/ 	.word	0x00000008
.L_394:


//--------------------- .nv.info._ZN5flash16flash_fwd_kernelI23Flash_fwd_kernel_traitsILi128ELi64ELi64ELi4ELb0ELb0EN7cutlass10bfloat16_tE19Flash_kernel_traitsILi128ELi64ELi64ELi4ES3_EELb0ELb1ELb0ELb0ELb0ELb0ELb1ELb0EEEvNS_16Flash_fwd_paramsE --------------------------
	.section	.nv.info._ZN5flash16flash_fwd_kernelI23Flash_fwd_kernel_traitsILi128ELi64ELi64ELi4ELb0ELb0EN7cutlass10bfloat16_tE19Flash_kernel_traitsILi128ELi64ELi64ELi4ES3_EELb0ELb1ELb0ELb0ELb0ELb0ELb1ELb0EEEvNS_16Flash_fwd_paramsE,"",@"SHT_CUDA_INFO"
	.sectionflags	@""
	.align	4


	//----- nvinfo : EIATTR_CUDA_API_VERSION
	.align		4
        /*0000*/ 	.byte	0x04, 0x37
        /*0002*/ 	.short	(.L_396 - .L_395)
.L_395:
        /*0004*/ 	.word	0x00000082


	//----- nvinfo : EIATTR_KPARAM_INFO
	.align		4
.L_396:
        /*0008*/ 	.byte	0x04, 0x17
        /*000a*/ 	.short	(.L_398 - .L_397)
.L_397:
        /*000c*/ 	.word	0x00000000
        /*0010*/ 	.short	0x0000
        /*0012*/ 	.short	0x0000
        /*0014*/ 	.byte	0x00, 0xf0, 0x41, 0x07


	//----- nvinfo : EIATTR_SPARSE_MMA_MASK
	.align		4
.L_398:
        /*0018*/ 	.byte	0x03, 0x50
        /*001a*/ 	.short	0x0000


	//----- nvinfo : EIATTR_MAXREG_COUNT
	.align		4
        /*001c*/ 	.byte	0x03, 0x1b
        /*001e*/ 	.short	0x00ff


	//----- nvinfo : EIATTR_NUM_BARRIERS
	.align		4
        /*0020*/ 	.byte	0x02, 0x4c
        /*0022*/ 	.byte	0x01
	.zero		1


	//----- nvinfo : EIATTR_MERCURY_ISA_VERSION
	.align		4
        /*0024*/ 	.byte	0x03, 0x5f
        /*0026*/ 	.short	0x0101


	//----- nvinfo : EIATTR_COOP_GROUP_MASK_REGIDS
	.align		4
        /*0028*/ 	.byte	0x04, 0x29
        /*002a*/ 	.short	(.L_400 - .L_399)


	//   ....[0]....
.L_399:
        /*002c*/ 	.word	0xffffffff


	//   ....[1]....
        /*0030*/ 	.word	0xffffffff


	//   ....[2]....
        /*0034*/ 	.word	0xffffffff


	//   ....[3]....
        /*0038*/ 	.word	0xffffffff


	//   ....[4]....
        /*003c*/ 	.word	0xffffffff


	//   ....[5]....
        /*0040*/ 	.word	0xffffffff


	//   ....[6]....
        /*0044*/ 	.word	0xffffffff


	//   ....[7]....
        /*0048*/ 	.word	0xffffffff


	//   ....[8]....
        /*004c*/ 	.word	0xffffffff


	//   ....[9]....
        /*0050*/ 	.word	0xffffffff


	//   ....[10]....
        /*0054*/ 	.word	0xffffffff


	//   ....[11]....
        /*0058*/ 	.word	0xffffffff


	//   ....[12]....
        /*005c*/ 	.word	0xffffffff


	//   ....[13]....
        /*0060*/ 	.word	0xffffffff


	//   ....[14]....
        /*0064*/ 	.word	0xffffffff


	//   ....[15]....
        /*0068*/ 	.word	0xffffffff


	//----- nvinfo : EIATTR_COOP_GROUP_INSTR_OFFSETS
	.align		4
.L_400:
        /*006c*/ 	.byte	0x04, 0x28
        /*006e*/ 	.short	(.L_402 - .L_401)


	//   ....[0]....
.L_401:
        /*0070*/ 	.word	0x00003ef0


	//   ....[1]....
        /*0074*/ 	.word	0x00003f10


	//   ....[2]....
        /*0078*/ 	.word	0x00003fb0


	//   ....[3]....
        /*007c*/ 	.word	0x00004020


	//   ....[4]....
        /*0080*/ 	.word	0x00006990


	//   ....[5]....
        /*0084*/ 	.word	0x000069a0


	//   ....[6]....
        /*0088*/ 	.word	0x000069d0


	//   ....[7]....
        /*008c*/ 	.word	0x000069e0


	//   ....[8]....
        /*0090*/ 	.word	0x000093c0


	//   ....[9]....
        /*0094*/ 	.word	0x00009400


	//   ....[10]....
        /*0098*/ 	.word	0x00009440


	//   ....[11]....
        /*009c*/ 	.word	0x00009460


	//   ....[12]....
        /*00a0*/ 	.word	0x0000a650


	//   ....[13]....
        /*00a4*/ 	.word	0x0000a690


	//   ....[14]....
        /*00a8*/ 	.word	0x0000a710


	//   ....[15]....
        /*00ac*/ 	.word	0x0000a720


	//----- nvinfo : EIATTR_EXIT_INSTR_OFFSETS
	.align		4
.L_402:
        /*00b0*/ 	.byte	0x04, 0x1c
        /*00b2*/ 	.short	(.L_404 - .L_403)


	//   ....[0]....
.L_403:
        /*00b4*/ 	.word	0x00000310


	//   ....[1]....
        /*00b8*/ 	.word	0x0000bc40


	//   ....[2]....
        /*00bc*/ 	.word	0x0000bd50


	//   ....[3]....
        /*00c0*/ 	.word	0x0000bd70


	//   ....[4]....
        /*00c4*/ 	.word	0x0000c8d0


	//   ....[5]....
        /*00c8*/ 	.word	0x0000c960


	//----- nvinfo : EIATTR_CRS_STACK_SIZE
	.align		4
.L_404:
        /*00cc*/ 	.byte	0x04, 0x1e
        /*00ce*/ 	.short	(.L_406 - .L_405)
.L_405:
        /*00d0*/ 	.word	0x00000000


	//----- nvinfo : EIATTR_CBANK_PARAM_SIZE
	.align		4
.L_406:
        /*00d4*/ 	.byte	0x03, 0x19
        /*00d6*/ 	.short	0x01d0


	//----- nvinfo : EIATTR_PARAM_CBANK
	.align		4
        /*00d8*/ 	.byte	0x04, 0x0a
        /*00da*/ 	.short	(.L_408 - .L_407)
	.align		4
.L_407:
        /*00dc*/ 	.word	index@(.nv.constant0._ZN5flash16flash_fwd_kernelI23Flash_fwd_kernel_traitsILi128ELi64ELi64ELi4ELb0ELb0EN7cutlass10bfloat16_tE19Flash_kernel_traitsILi128ELi64ELi64ELi4ES3_EELb0ELb1ELb0ELb0ELb0ELb0ELb1ELb0EEEvNS_16Flash_fwd_paramsE)
        /*00e0*/ 	.short	0x0210
        /*00e2*/ 	.short	0x01d0


	//----- nvinfo : EIATTR_SW_WAR
	.align		4
.L_408:
        /*00e4*/ 	.byte	0x04, 0x36
        /*00e6*/ 	.short	(.L_410 - .L_409)
.L_409:
        /*00e8*/ 	.word	0x00000008
.L_410:


//--------------------- .nv.info._ZN5flash16flash_fwd_kernelI23Flash_fwd_kernel_traitsILi128ELi64ELi64ELi4ELb0ELb0EN7cutlass10bfloat16_tE19Flash_kernel_traitsILi128ELi64ELi64ELi4ES3_EELb0ELb1ELb0ELb1ELb0ELb0ELb0ELb0EEEvNS_16Flash_fwd_paramsE --------------------------
	.section	.nv.info._ZN5flash16flash_fwd_kernelI23Flash_fwd_kernel_traitsILi128ELi64ELi64ELi4ELb0ELb0EN7cutlass10bfloat16_tE19Flash_kernel_traitsILi128ELi64ELi64ELi4ES3_EELb0ELb1ELb0ELb1ELb0ELb0ELb0ELb0EEEvNS_16Flash_fwd_paramsE,"",@"SHT_CUDA_INFO"
	.sectionflags	@""
	.align	4


	//----- nvinfo : EIATTR_CUDA_API_VERSION
	.align		4
        /*0000*/ 	.byte	0x04, 0x37
        /*0002*/ 	.short	(.L_412 - .L_411)
.L_411:
        /*0004*/ 	.word	0x00000082


	//----- nvinfo : EIATTR_KPARAM_INFO
	.align		4
.L_412:
        /*0008*/ 	.byte	0x04, 0x17
        /*000a*/ 	.short	(.L_414 - .L_413)
.L_413:
        /*000c*/ 	.word	0x00000000
        /*0010*/ 	.short	0x0000
        /*0012*/ 	.short	0x0000
        /*0014*/ 	.byte	0x00, 0xf0, 0x41, 0x07


	//----- nvinfo : EIATTR_SPARSE_MMA_MASK
	.align		4
.L_414:
        /*0018*/ 	.byte	0x03, 0x50
        /*001a*/ 	.short	0x0000


	//----- nvinfo : EIATTR_MAXREG_COUNT
	.align		4
        /*001c*/ 	.byte	0x03, 0x1b
        /*001e*/ 	.short	0x00ff


	//----- nvinfo : EIATTR_NUM_BARRIERS
	.align		4
        /*0020*/ 	.byte	0x02, 0x4c
        /*0022*/ 	.byte	0x01
	.zero		1


	//----- nvinfo : EIATTR_MERCURY_ISA_VERSION
	.align		4
        /*0024*/ 	.byte	0x03, 0x5f
        /*0026*/ 	.short	0x0101


	//----- nvinfo : EIATTR_COOP_GROUP_MASK_REGIDS
	.align		4
        /*0028*/ 	.byte	0x04, 0x29
        /*002a*/ 	.short	(.L_416 - .L_415)


	//   ....[0]....
.L_415:
        /*002c*/ 	.word	0xffffffff


	//   ....[1]....
        /*0030*/ 	.word	0xffffffff


	//   ....[2]....
        /*0034*/ 	.word	0xffffffff


	//   ....[3]....
        /*0038*/ 	.word	0xffffffff


	//   ....[4]....
        /*003c*/ 	.word	0xffffffff


	//   ....[5]....
        /*0040*/ 	.word	0xffffffff


	//   ....[6]....
        /*0044*/ 	.word	0xffffffff


	//   ....[7]....
        /*0048*/ 	.word	0xffffffff


	//   ....[8]....
        /*004c*/ 	.word	0xffffffff


	//   ....[9]....
        /*0050*/ 	.word	0xffffffff


	//   ....[10]....
        /*0054*/ 	.word	0xffffffff


	//   ....[11]....
        /*0058*/ 	.word	0xffffffff


	//   ....[12]....
        /*005c*/ 	.word	0xffffffff


	//   ....[13]....
        /*0060*/ 	.word	0xffffffff


	//   ....[14]....
        /*0064*/ 	.word	0xffffffff


	//   ....[15]....
        /*0068*/ 	.word	0xffffffff


	//----- nvinfo : EIATTR_COOP_GROUP_INSTR_OFFSETS
	.align		4
.L_416:
        /*006c*/ 	.byte	0x04, 0x28
        /*006e*/ 	.short	(.L_418 - .L_417)


	//   ....[0]....
.L_417:
        /*0070*/ 	.word	0x00003f10


	//   ....[1]....
        /*0074*/ 	.word	0x00003f60


	//   ....[2]....
        /*0078*/ 	.word	0x00003fc0


	//   ....[3]....
        /*007c*/ 	.word	0x00003fe0


	//   ....[4]....
        /*0080*/ 	.word	0x00006820


	//   ....[5]....
        /*0084*/ 	.word	0x00006830


	//   ....[6]....
        /*0088*/ 	.word	0x00006860


	//   ....[7]....
        /*008c*/ 	.word	0x00006870


	//   ....[8]....
        /*0090*/ 	.word	0x00009280


	//   ....[9]....
        /*0094*/ 	.word	0x00009290


	//   ....[10]....
        /*0098*/ 	.word	0x000092c0


	//   ....[11]....
        /*009c*/ 	.word	0x000092d0


	//   ....[12]....
        /*00a0*/ 	.word	0x0000a4f0


	//   ....[13]....
        /*00a4*/ 	.word	0x0000a530


	//   ....[14]....
        /*00a8*/ 	.word	0x0000a5b0


	//   ....[15]....
        /*00ac*/ 	.word	0x0000a5c0


	//----- nvinfo : EIATTR_EXIT_INSTR_OFFSETS
	.align		4
.L_418:
        /*00b0*/ 	.byte	0x04, 0x1c
        /*00b2*/ 	.short	(.L_420 - .L_419)


	//   ....[0]....
.L_419:
        /*00b4*/ 	.word	0x00000310


	//   ....[1]....
        /*00b8*/ 	.word	0x0000bb10


	//   ....[2]....
        /*00bc*/ 	.word	0x0000bc20


	//   ....[3]....
        /*00c0*/ 	.word	0x0000bc40


	//   ....[4]....
        /*00c4*/ 	.word	0x0000c7b0


	//   ....[5]....
        /*00c8*/ 	.word	0x0000c840


	//----- nvinfo : EIATTR_CRS_STACK_SIZE
	.align		4
.L_420:
        /*00cc*/ 	.byte	0x04, 0x1e
        /*00ce*/ 	.short	(.L_422 - .L_421)
.L_421:
        /*00d0*/ 	.word	0x00000000


	//----- nvinfo : EIATTR_CBANK_PARAM_SIZE
	.align		4
.L_422:
        /*00d4*/ 	.byte	0x03, 0x19
        /*00d6*/ 	.short	0x01d0


	//----- nvinfo : EIATTR_PARAM_CBANK
	.align		4
        /*00d8*/ 	.byte	0x04, 0x0a
        /*00da*/ 	.short	(.L_424 - .L_423)
	.align		4
.L_423:
        /*00dc*/ 	.word	index@(.nv.constant0._ZN5flash16flash_fwd_kernelI23Flash_fwd_kernel_traitsILi128ELi64ELi64ELi4ELb0ELb0EN7cutlass10bfloat16_tE19Flash_kernel_traitsILi128ELi64ELi64ELi4ES3_EELb0ELb1ELb0ELb1ELb0ELb0ELb0ELb0EEEvNS_16Flash_fwd_paramsE)
        /*00e0*/ 	.short	0x0210
        /*00e2*/ 	.short	0x01d0


	//----- nvinfo : EIATTR_SW_WAR
	.align		4
.L_424:
        /*00e4*/ 	.byte	0x04, 0x36
        /*00e6*/ 	.short	(.L_426 - .L_425)
.L_425:
        /*00e8*/ 	.word	0x00000008
.L_426:


//--------------------- .nv.info._ZN5flash16flash_fwd_kernelI23Flash_fwd_kernel_traitsILi128ELi64ELi64ELi4ELb0ELb0EN7cutlass10bfloat16_tE19Flash_kernel_traitsILi128ELi64ELi64ELi4ES3_EELb0ELb1ELb0ELb1ELb0ELb0ELb1ELb0EEEvNS_16Flash_fwd_paramsE --------------------------
	.section	.nv.info._ZN5flash16flash_fwd_kernelI23Flash_fwd_kernel_traitsILi128ELi64ELi64ELi4ELb0ELb0EN7cutlass10bfloat16_tE19Flash_kernel_traitsILi128ELi64ELi64ELi4ES3_EELb0ELb1ELb0ELb1ELb0ELb0ELb1ELb0EEEvNS_16Flash_fwd_paramsE,"",@"SHT_CUDA_INFO"
	.sectionflags	@""
	.align	4


	//----- nvinfo : EIATTR_CUDA_API_VERSION
	.align		4
        /*0000*/ 	.byte	0x04, 0x37
        /*0002*/ 	.short	(.L_428 - .L_427)
.L_427:
        /*0004*/ 	.word	0x00000082


	//----- nvinfo : EIATTR_KPARAM_INFO
	.align		4
.L_428:
        /*0008*/ 	.byte	0x04, 0x17
        /*000a*/ 	.short	(.L_430 - .L_429)
.L_429:
        /*000c*/ 	.word	0x00000000
        /*0010*/ 	.short	0x0000
        /*0012*/ 	.short	0x0000
        /*0014*/ 	.byte	0x00, 0xf0, 0x41, 0x07


	//----- nvinfo : EIATTR_SPARSE_MMA_MASK
	.align		4
.L_430:
        /*0018*/ 	.byte	0x03, 0x50
        /*001a*/ 	.short	0x0000


	//----- nvinfo : EIATTR_MAXREG_COUNT
	.align		4
        /*001c*/ 	.byte	0x03, 0x1b
        /*001e*/ 	.short	0x00ff


	//----- nvinfo : EIATTR_NUM_BARRIERS
	.align		4
        /*0020*/ 	.byte	0x02, 0x4c
        /*0022*/ 	.byte	0x01
	.zero		1


	//----- nvinfo : EIATTR_MERCURY_ISA_VERSION
	.align		4
        /*0024*/ 	.byte	0x03, 0x5f
        /*0026*/ 	.short	0x0101


	//----- nvinfo : EIATTR_COOP_GROUP_MASK_REGIDS
	.align		4
        /*0028*/ 	.byte	0x04, 0x29
        /*002a*/ 	.short	(.L_432 - .L_431)


	//   ....[0]....
.L_431:
        /*002c*/ 	.word	0xffffffff


	//   ....[1]....
        /*0030*/ 	.word	0xffffffff


	//   ....[2]....
        /*0034*/ 	.word	0xffffffff


	//   ....[3]....
        /*0038*/ 	.word	0xffffffff


	//   ....[4]....
        /*003c*/ 	.word	0xffffffff


	//   ....[5]....
        /*0040*/ 	.word	0xffffffff


	//   ....[6]....
        /*0044*/ 	.word	0xffffffff


	//   ....[7]....
        /*0048*/ 	.word	0xffffffff


	//   ....[8]....
        /*004c*/ 	.word	0xffffffff


	//   ....[9]....
        /*0050*/ 	.word	0xffffffff


	//   ....[10]....
        /*0054*/ 	.word	0xffffffff


	//   ....[11]....
        /*0058*/ 	.word	0xffffffff


	//   ....[12]....
        /*005c*/ 	.word	0xffffffff


	//   ....[13]....
        /*0060*/ 	.word	0xffffffff


	//   ....[14]....
        /*0064*/ 	.word	0xffffffff


	//   ....[15]....
        /*0068*/ 	.word	0xffffffff


	//----- nvinfo : EIATTR_COOP_GROUP_INSTR_OFFSETS
	.align		4
.L_432:
        /*006c*/ 	.byte	0x04, 0x28
        /*006e*/ 	.short	(.L_434 - .L_433)


	//   ....[0]....
.L_433:
        /*0070*/ 	.word	0x000042c0


	//   ....[1]....
        /*0074*/ 	.word	0x00004380


	//   ....[2]....
        /*0078*/ 	.word	0x00004390


	//   ....[3]....
        /*007c*/ 	.word	0x00004410


	//   ....[4]....
        /*0080*/ 	.word	0x00007040


	//   ....[5]....
        /*0084*/ 	.word	0x00007050


	//   ....[6]....
        /*0088*/ 	.word	0x00007080


	//   ....[7]....
        /*008c*/ 	.word	0x00007090


	//   ....[8]....
        /*0090*/ 	.word	0x00009ec0


	//   ....[9]....
        /*0094*/ 	.word	0x00009ed0


	//   ....[10]....
        /*0098*/ 	.word	0x00009f00


	//   ....[11]....
        /*009c*/ 	.word	0x00009f10


	//   ....[12]....
        /*00a0*/ 	.word	0x0000b100


	//   ....[13]....
        /*00a4*/ 	.word	0x0000b140


	//   ....[14]....
        /*00a8*/ 	.word	0x0000b1c0


	//   ....[15]....
        /*00ac*/ 	.word	0x0000b1d0


	//----- nvinfo : EIATTR_EXIT_INSTR_OFFSETS
	.align		4
.L_434:
        /*00b0*/ 	.byte	0x04, 0x1c
        /*00b2*/ 	.short	(.L_436 - .L_435)


	//   ....[0]....
.L_435:
        /*00b4*/ 	.word	0x00000310


	//   ....[1]....
        /*00b8*/ 	.word	0x0000c720


	//   ....[2]....
        /*00bc*/ 	.word	0x0000c830


	//   ....[3]....
        /*00c0*/ 	.word	0x0000c850


	//   ....[4]....
        /*00c4*/ 	.word	0x0000d3c0


	//   ....[5]....
        /*00c8*/ 	.word	0x0000d450


	//----- nvinfo : EIATTR_CRS_STACK_SIZE
	.align		4
.L_436:
        /*00cc*/ 	.byte	0x04, 0x1e
        /*00ce*/ 	.short	(.L_438 - .L_437)
.L_437:
        /*00d0*/ 	.word	0x00000000


	//----- nvinfo : EIATTR_CBANK_PARAM_SIZE
	.align		4
.L_438:
        /*00d4*/ 	.byte	0x03, 0x19
        /*00d6*/ 	.short	0x01d0


	//----- nvinfo : EIATTR_PARAM_CBANK
	.align		4
        /*00d8*/ 	.byte	0x04, 0x0a
        /*00da*/ 	.short	(.L_440 - .L_439)
	.align		4
.L_439:
        /*00dc*/ 	.word	index@(.nv.constant0._ZN5flash16flash_fwd_kernelI23Flash_fwd_kernel_traitsILi128ELi64ELi64ELi4ELb0ELb0EN7cutlass10bfloat16_tE19Flash_kernel_traitsILi128ELi64ELi64ELi4ES3_EELb0ELb1ELb0ELb1ELb0ELb0ELb1ELb0EEEvNS_16Flash_fwd_paramsE)
        /*00e0*/ 	.short	0x0210
        /*00e2*/ 	.short	0x01d0


	//----- nvinfo : EIATTR_SW_WAR
	.align		4
.L_440:
        /*00e4*/ 	.byte	0x04, 0x36
        /*00e6*/ 	.short	(.L_442 - .L_441)
.L_441:
        /*00e8*/ 	.word	0x00000008
.L_442:


//--------------------- .nv.info._ZN5flash16flash_fwd_kernelI23Flash_fwd_kernel_traitsILi128ELi128ELi32ELi4ELb0ELb0EN7cutlass10bfloat16_tE19Flash_kernel_traitsILi128ELi128ELi32ELi4ES3_EELb1ELb1ELb0ELb0ELb0ELb0ELb0ELb0EEEvNS_16Flash_fwd_paramsE --------------------------
	.section	.nv.info._ZN5flash16flash_fwd_kernelI23Flash_fwd_kernel_traitsILi128ELi128ELi32ELi4ELb0ELb0EN7cutlass10bfloat16_tE19Flash_kernel_traitsILi128ELi128ELi32ELi4ES3_EELb1ELb1ELb0ELb0ELb0ELb0ELb0ELb0EEEvNS_16Flash_fwd_paramsE,"",@"SHT_CUDA_INFO"
	.sectionflags	@""
	.align	4


	//----- nvinfo : EIATTR_CUDA_API_VERSION
	.align		4
        /*0000*/ 	.byte	0x04, 0x37
        /*0002*/ 	.short	(.L_444 - .L_443)
.L_443:
        /*0004*/ 	.word	0x00000082


	//----- nvinfo : EIATTR_KPARAM_INFO
	.align		4
.L_444:
        /*0008*/ 	.byte	0x04, 0x17
        /*000a*/ 	.short	(.L_446 - .L_445)
.L_445:
        /*000c*/ 	.word	0x00000000
        /*0010*/ 	.short	0x0000
        /*0012*/ 	.short	0x0000
        /*0014*/ 	.byte	0x00, 0xf0, 0x41, 0x07


	//----- nvinfo : EIATTR_SPARSE_MMA_MASK
	.align		4
.L_446:
        /*0018*/ 	.byte	0x03, 0x50
        /*001a*/ 	.short	0x0000


	//----- nvinfo : EIATTR_MAXREG_COUNT
	.align		4
        /*001c*/ 	.byte	0x03, 0x1b
        /*001e*/ 	.short	0x00ff


	//----- nvinfo : EIATTR_NUM_BARRIERS
	.align		4
        /*0020*/ 	.byte	0x02, 0x4c
        /*0022*/ 	.byte	0x01
	.zero		1


	//----- nvinfo : EIATTR_ANNOTATIONS
	.align		4
        /*0024*/ 	.byte	0x04, 0x55
        /*0026*/ 	.short	(.L_448 - .L_447)


	//   ....[0]....
.L_447:
        /* <DEDUP_REMOVED lines=30> */


	//----- nvinfo : EIATTR_MERCURY_ISA_VERSION
	.align		4
.L_448:
        /*01f8*/ 	.byte	0x03, 0x5f
        /*01fa*/ 	.short	0x0101


	//----- nvinfo : EIATTR_COOP_GROUP_MASK_REGIDS
	.align		4
        /*01fc*/ 	.byte	0x04, 0x29
        /*01fe*/ 	.short	(.L_450 - .L_449)


	//   ....[0]....
.L_449:
        /*0200*/ 	.word	0xffffffff


	//   ....[1]....
        /*0204*/ 	.word	0xffffffff


	//   ....[2]....
        /*0208*/ 	.word	0xffffffff


	//   ....[3]....
        /*020c*/ 	.word	0xffffffff


	//   ....[4]....
        /*0210*/ 	.word	0xffffffff


	//   ....[5]....
        /*0214*/ 	.word	0xffffffff


	//   ....[6]....
        /*0218*/ 	.word	0xffffffff


	//   ....[7]....
        /*021c*/ 	.word	0xffffffff


	//   ....[8]....
        /*0220*/ 	.word	0xffffffff


	//   ....[9]....
        /*0224*/ 	.word	0xffffffff


	//   ....[10]....
        /*0228*/ 	.word	0xffffffff


	//   ....[11]....
        /*022c*/ 	.word	0xffffffff


	//   ....[12]....
        /*0230*/ 	.word	0xffffffff


	//   ....[13]....
        /*0234*/ 	.word	0xffffffff


	//   ....[14]....
        /*0238*/ 	.word	0xffffffff


	//   ....[15]....
        /*023c*/ 	.word	0xffffffff


	//   ....[16]....
        /*0240*/ 	.word	0xffffffff


	//   ....[17]....
        /*0244*/ 	.word	0xffffffff


	//   ....[18]....
        /*0248*/ 	.word	0xffffffff


	//   ....[19]....
        /*024c*/ 	.word	0xffffffff


	//   ....[20]....
        /*0250*/ 	.word	0xffffffff


	//   ....[21]....
        /*0254*/ 	.word	0xffffffff


	//   ....[22]....
        /*0258*/ 	.word	0xffffffff


	//   ....[23]....
        /*025c*/ 	.word	0xffffffff


	//   ....[24]....
        /*0260*/ 	.word	0xffffffff


	//   ....[25]....
        /*0264*/ 	.word	0xffffffff


	//   ....[26]....
        /*0268*/ 	.word	0xffffffff


	//   ....[27]....
        /*026c*/ 	.word	0xffffffff


	//   ....[28]....
        /*0270*/ 	.word	0xffffffff


	//   ....[29]....
        /*0274*/ 	.word	0xffffffff


	//   ....[30]....
        /*0278*/ 	.word	0xffffffff


	//   ....[31]....
        /*027c*/ 	.word	0xffffffff


	//   ....[32]....
        /*0280*/ 	.word	0xffffffff


	//   ....[33]....
        /*0284*/ 	.word	0xffffffff


	//   ....[34]....
        /*0288*/ 	.word	0xffffffff


	//   ....[35]....
        /*028c*/ 	.word	0xffffffff


	//   ....[36]....
        /*0290*/ 	.word	0xffffffff


	//   ....[37]....
        /*0294*/ 	.word	0xffffffff


	//   ....[38]....
        /*0298*/ 	.word	0xffffffff


	//   ....[39]....
        /*029c*/ 	.word	0xffffffff


	//   ....[40]....
        /*02a0*/ 	.word	0xffffffff


	//   ....[41]....
        /*02a4*/ 	.word	0xffffffff


	//   ....[42]....
        /*02a8*/ 	.word	0xffffffff


	//   ....[43]....
        /*02ac*/ 	.word	0xffffffff


	//   ....[44]....
        /*02b0*/ 	.word	0xffffffff


	//   ....[45]....
        /*02b4*/ 	.word	0xffffffff


	//   ....[46]....
        /*02b8*/ 	.word	0xffffffff


	//   ....[47]....
        /*02bc*/ 	.word	0xffffffff


	//   ....[48]....
        /*02c0*/ 	.word	0xffffffff


	//   ....[49]....
        /*02c4*/ 	.word	0xffffffff


	//   ....[50]....
        /*02c8*/ 	.word	0xffffffff


	//   ....[51]....
        /*02cc*/ 	.word	0xffffffff


	//   ....[52]....
        /*02d0*/ 	.word	0xffffffff


	//   ....[53]....
        /*02d4*/ 	.word	0xffffffff


	//   ....[54]....
        /*02d8*/ 	.word	0xffffffff


	//   ....[55]....
        /*02dc*/ 	.word	0xffffffff


	//----- nvinfo : EIATTR_COOP_GROUP_INSTR_OFFSETS
	.align		4
.L_450:
        /*02e0*/ 	.byte	0x04, 0x28
        /*02e2*/ 	.short	(.L_452 - .L_451)


	//   ....[0]....
.L_451:
        /*02e4*/ 	.word	0x00003dd0


	//   ....[1]....
        /*02e8*/ 	.word	0x00003e00


	//   ....[2]....
        /*02ec*/ 	.word	0x00003f00


	//   ....[3]....
        /*02f0*/ 	.word	0x00004010


	//   ....[4]....
        /*02f4*/ 	.word	0x00004450


	//   ....[5]....
        /*02f8*/ 	.word	0x00004570


	//   ....[6]....
        /*02fc*/ 	.word	0x000045b0


	//   ....[7]....
        /*0300*/ 	.word	0x00004870


	//   ....[8]....
        /*0304*/ 	.word	0x000069a0


	//   ....[9]....
        /*0308*/ 	.word	0x000069d0


	//   ....[10]....
        /*030c*/ 	.word	0x00006a20


	//   ....[11]....
        /*0310*/ 	.word	0x00006a40


	//   ....[12]....
        /*0314*/ 	.word	0x00006b20


	//   ....[13]....
        /*0318*/ 	.word	0x00006d50


	//   ....[14]....
        /*031c*/ 	.word	0x00006d90


	//   ....[15]....
        /*0320*/ 	.word	0x00006f80


	//   ....[16]....
        /*0324*/ 	.word	0x00009e50


	//   ....[17]....
        /*0328*/ 	.word	0x0000a010


	//   ....[18]....
        /*032c*/ 	.word	0x0000a040


	//   ....[19]....
        /*0330*/ 	.word	0x0000a1f0


	//   ....[20]....
        /*0334*/ 	.word	0x0000a360


	//   ....[21]....
        /*0338*/ 	.word	0x0000a380


	//   ....[22]....
        /*033c*/ 	.word	0x0000a410


	//   ....[23]....
        /*0340*/ 	.word	0x0000a4c0


	//   ....[24]....
        /*0344*/ 	.word	0x0000d700


	//   ....[25]....
        /*0348*/ 	.word	0x0000d8a0


	//   ....[26]....
        /*034c*/ 	.word	0x0000d8d0


	//   ....[27]....
        /*0350*/ 	.word	0x0000da90


	//   ....[28]....
        /*0354*/ 	.word	0x0000dae0


	//   ....[29]....
        /*0358*/ 	.word	0x0000dc40


	//   ....[30]....
        /*035c*/ 	.word	0x0000dc60


	//   ....[31]....
        /*0360*/ 	.word	0x0000dd40


	//   ....[32]....
        /*0364*/ 	.word	0x00011070


	//   ....[33]....
        /*0368*/ 	.word	0x00011090


	//   ....[34]....
        /*036c*/ 	.word	0x00011120


	//   ....[35]....
        /*0370*/ 	.word	0x00011150


	//   ....[36]....
        /*0374*/ 	.word	0x00011180


	//   ....[37]....
        /*0378*/ 	.word	0x000112b0


	//   ....[38]....
        /*037c*/ 	.word	0x000113b0


	//   ....[39]....
        /*0380*/ 	.word	0x00011520


	//   ....[40]....
        /*0384*/ 	.word	0x00014350


	//   ....[41]....
        /*0388*/ 	.word	0x000143e0


	//   ....[42]....
        /*038c*/ 	.word	0x00014430


	//   ....[43]....
        /*0390*/ 	.word	0x00014460


	//   ....[44]....
        /*0394*/ 	.word	0x00014480


	//   ....[45]....
        /*0398*/ 	.word	0x00014740


	//   ....[46]....
        /*039c*/ 	.word	0x00014790


	//   ....[47]....
        /*03a0*/ 	.word	0x000148f0


	//   ....[48]....
        /*03a4*/ 	.word	0x00016480


	//   ....[49]....
        /*03a8*/ 	.word	0x000164c0


	//   ....[50]....
        /*03ac*/ 	.word	0x000164d0


	//   ....[51]....
        /*03b0*/ 	.word	0x000164e0


	//   ....[52]....
        /*03b4*/ 	.word	0x00016520


	//   ....[53]....
        /*03b8*/ 	.word	0x00016540


	//   ....[54]....
        /*03bc*/ 	.word	0x00016550


	//   ....[55]....
        /*03c0*/ 	.word	0x000165d0


	//----- nvinfo : EIATTR_EXIT_INSTR_OFFSETS
	.align		4
.L_452:
        /*03c4*/ 	.byte	0x04, 0x1c
        /*03c6*/ 	.short	(.L_454 - .L_453)


	//   ....[0]....
.L_453:
        /*03c8*/ 	.word	0x00000720


	//   ....[1]....
        /*03cc*/ 	.word	0x00018cd0


	//   ....[2]....
        /*03d0*/ 	.word	0x00018de0


	//   ....[3]....
        /*03d4*/ 	.word	0x00018e00


	//   ....[4]....
        /*03d8*/ 	.word	0x0001a1f0


	//   ....[5]....
        /*03dc*/ 	.word	0x0001a280


	//----- nvinfo : EIATTR_CRS_STACK_SIZE
	.align		4
.L_454:
        /*03e0*/ 	.byte	0x04, 0x1e
        /*03e2*/ 	.short	(.L_456 - .L_455)
.L_455:
        /*03e4*/ 	.word	0x00000000


	//----- nvinfo : EIATTR_CBANK_PARAM_SIZE
	.align		4
.L_456:
        /*03e8*/ 	.byte	0x03, 0x19
        /*03ea*/ 	.short	0x01d0


	//----- nvinfo : EIATTR_PARAM_CBANK
	.align		4
        /*03ec*/ 	.byte	0x04, 0x0a
        /*03ee*/ 	.short	(.L_458 - .L_457)
	.align		4
.L_457:
        /*03f0*/ 	.word	index@(.nv.constant0._ZN5flash16flash_fwd_kernelI23Flash_fwd_kernel_traitsILi128ELi128ELi32ELi4ELb0ELb0EN7cutlass10bfloat16_tE19Flash_kernel_traitsILi128ELi128ELi32ELi4ES3_EELb1ELb1ELb0ELb0ELb0ELb0ELb0ELb0EEEvNS_16Flash_fwd_paramsE)
        /*03f4*/ 	.short	0x0210
        /*03f6*/ 	.short	0x01d0


	//----- nvinfo : EIATTR_SW_WAR
	.align		4
.L_458:
        /*03f8*/ 	.byte	0x04, 0x36
        /*03fa*/ 	.short	(.L_460 - .L_459)
.L_459:
        /*03fc*/ 	.word	0x00000008
.L_460:


//--------------------- .nv.info._ZN5flash16flash_fwd_kernelI23Flash_fwd_kernel_traitsILi128ELi128ELi32ELi4ELb0ELb0EN7cutlass10bfloat16_tE19Flash_kernel_traitsILi128ELi128ELi32ELi4ES3_EELb1ELb1ELb0ELb0ELb1ELb1ELb0ELb0EEEvNS_16Flash_fwd_paramsE --------------------------
	.section	.nv.info._ZN5flash16flash_fwd_kernelI23Flash_fwd_kernel_traitsILi128ELi128ELi32ELi4ELb0ELb0EN7cutlass10bfloat16_tE19Flash_kernel_traitsILi128ELi128ELi32ELi4ES3_EELb1ELb1ELb0ELb0ELb1ELb1ELb0ELb0EEEvNS_16Flash_fwd_paramsE,"",@"SHT_CUDA_INFO"
	.sectionflags	@""
	.align	4


	//----- nvinfo : EIATTR_CUDA_API_VERSION
	.align		4
        /*0000*/ 	.byte	0x04, 0x37
        /*0002*/ 	.short	(.L_462 - .L_461)
.L_461:
        /*0004*/ 	.word	0x00000082


	//----- nvinfo : EIATTR_KPARAM_INFO
	.align		4
.L_462:
        /*0008*/ 	.byte	0x04, 0x17
        /*000a*/ 	.short	(.L_464 - .L_463)
.L_463:
        /*000c*/ 	.word	0x00000000
        /*0010*/ 	.short	0x0000
        /*0012*/ 	.short	0x0000
        /*0014*/ 	.byte	0x00, 0xf0, 0x41, 0x07


	//----- nvinfo : EIATTR_SPARSE_MMA_MASK
	.align		4
.L_464:
        /*0018*/ 	.byte	0x03, 0x50
        /*001a*/ 	.short	0x0000


	//----- nvinfo : EIATTR_MAXREG_COUNT
	.align		4
        /*001c*/ 	.byte	0x03, 0x1b
        /*001e*/ 	.short	0x00ff


	//----- nvinfo : EIATTR_NUM_BARRIERS
	.align		4
        /*0020*/ 	.byte	0x02, 0x4c
        /*0022*/ 	.byte	0x01
	.zero		1


	//----- nvinfo : EIATTR_ANNOTATIONS
	.align		4
        /*0024*/ 	.byte	0x04, 0x55
        /*0026*/ 	.short	(.L_466 - .L_465)


	//   ....[0]....
.L_465:
        /* <DEDUP_REMOVED lines=22> */


	//----- nvinfo : EIATTR_MERCURY_ISA_VERSION
	.align		4
.L_466:
        /*0178*/ 	.byte	0x03, 0x5f
        /*017a*/ 	.short	0x0101


	//----- nvinfo : EIATTR_COOP_GROUP_MASK_REGIDS
	.align		4
        /*017c*/ 	.byte	0x04, 0x29
        /*017e*/ 	.short	(.L_468 - .L_467)


	//   ....[0]....
.L_467:
        /*0180*/ 	.word	0xffffffff


	//   ....[1]....
        /*0184*/ 	.word	0xffffffff


	//   ....[2]....
        /*0188*/ 	.word	0xffffffff


	//   ....[3]....
        /*018c*/ 	.word	0xffffffff


	//   ....[4]....
        /*0190*/ 	.word	0xffffffff


	//   ....[5]....
        /*0194*/ 	.word	0xffffffff


	//   ....[6]....
        /*0198*/ 	.word	0xffffffff


	//   ....[7]....
        /*019c*/ 	.word	0xffffffff


	//   ....[8]....
        /*01a0*/ 	.word	0xffffffff


	//   ....[9]....
        /*01a4*/ 	.word	0xffffffff


	//   ....[10]....
        /*01a8*/ 	.word	0xffffffff


	//   ....[11]....
        /*01ac*/ 	.word	0xffffffff


	//   ....[12]....
        /*01b0*/ 	.word	0xffffffff


	//   ....[13]....
        /*01b4*/ 	.word	0xffffffff


	//   ....[14]....
        /*01b8*/ 	.word	0xffffffff


	//   ....[15]....
        /*01bc*/ 	.word	0xffffffff


	//   ....[16]....
        /*01c0*/ 	.word	0xffffffff


	//   ....[17]....
        /*01c4*/ 	.word	0xffffffff


	//   ....[18]....
        /*01c8*/ 	.word	0xffffffff


	//   ....[19]....
        /*01cc*/ 	.word	0xffffffff


	//   ....[20]....
        /*01d0*/ 	.word	0xffffffff


	//   ....[21]....
        /*01d4*/ 	.word	0xffffffff


	//   ....[22]....
        /*01d8*/ 	.word	0xffffffff


	//   ....[23]....
        /*01dc*/ 	.word	0xffffffff


	//   ....[24]....
        /*01e0*/ 	.word	0xffffffff


	//   ....[25]....
        /*01e4*/ 	.word	0xffffffff


	//   ....[26]....
        /*01e8*/ 	.word	0xffffffff


	//   ....[27]....
        /*01ec*/ 	.word	0xffffffff


	//   ....[28]....
        /*01f0*/ 	.word	0xffffffff


	//   ....[29]....
        /*01f4*/ 	.word	0xffffffff


	//   ....[30]....
        /*01f8*/ 	.word	0xffffffff


	//   ....[31]....
        /*01fc*/ 	.word	0xffffffff


	//   ....[32]....
        /*0200*/ 	.word	0xffffffff


	//   ....[33]....
        /*0204*/ 	.word	0xffffffff


	//   ....[34]....
        /*0208*/ 	.word	0xffffffff


	//   ....[35]....
        /*020c*/ 	.word	0xffffffff


	//   ....[36]....
        /*0210*/ 	.word	0xffffffff


	//   ....[37]....
        /*0214*/ 	.word	0xffffffff


	//   ....[38]....
        /*0218*/ 	.word	0xffffffff


	//   ....[39]....
        /*021c*/ 	.word	0xffffffff


	//   ....[40]....
        /*0220*/ 	.word	0xffffffff


	//   ....[41]....
        /*0224*/ 	.word	0xffffffff


	//   ....[42]....
        /*0228*/ 	.word	0xffffffff


	//   ....[43]....
        /*022c*/ 	.word	0xffffffff


	//   ....[44]....
        /*0230*/ 	.word	0xffffffff


	//   ....[45]....
        /*0234*/ 	.word	0xffffffff


	//   ....[46]....
        /*0238*/ 	.word	0xffffffff


	//   ....[47]....
        /*023c*/ 	.word	0xffffffff


	//----- nvinfo : EIATTR_COOP_GROUP_INSTR_OFFSETS
	.align		4
.L_468:
        /*0240*/ 	.byte	0x04, 0x28
        /*0242*/ 	.short	(.L_470 - .L_469)


	//   ....[0]....
.L_469:
        /*0244*/ 	.word	0x00002130


	//   ....[1]....
        /*0248*/ 	.word	0x00002250


	//   ....[2]....
        /*024c*/ 	.word	0x000023f0


	//   ....[3]....
        /*0250*/ 	.word	0x000024b0


	//   ....[4]....
        /*0254*/ 	.word	0x00002cd0


	//   ....[5]....
        /*0258*/ 	.word	0x00002e30


	//   ....[6]....
        /*025c*/ 	.word	0x00002ed0


	//   ....[7]....
        /*0260*/ 	.word	0x000030d0


	//   ....[8]....
        /*0264*/ 	.word	0x00004920


	//   ....[9]....
        /*0268*/ 	.word	0x00004a40


	//   ....[10]....
        /*026c*/ 	.word	0x00004b00


	//   ....[11]....
        /*0270*/ 	.word	0x00004d10


	//   ....[12]....
        /*0274*/ 	.word	0x00004d40


	//   ....[13]....
        /*0278*/ 	.word	0x00004f10


	//   ....[14]....
        /*027c*/ 	.word	0x00004f60


	//   ....[15]....
        /*0280*/ 	.word	0x00005180


	//   ....[16]....
        /*0284*/ 	.word	0x00007ee0


	//   ....[17]....
        /*0288*/ 	.word	0x000080f0


	//   ....[18]....
        /*028c*/ 	.word	0x00008160


	//   ....[19]....
        /*0290*/ 	.word	0x000082e0


	//   ....[20]....
        /*0294*/ 	.word	0x00008380


	//   ....[21]....
        /*0298*/ 	.word	0x000084b0


	//   ....[22]....
        /*029c*/ 	.word	0x00008560


	//   ....[23]....
        /*02a0*/ 	.word	0x000085f0


	//   ....[24]....
        /*02a4*/ 	.word	0x0000b490


	//   ....[25]....
        /*02a8*/ 	.word	0x0000b650


	//   ....[26]....
        /*02ac*/ 	.word	0x0000b6e0


	//   ....[27]....
        /*02b0*/ 	.word	0x0000b8e0


	//   ....[28]....
        /*02b4*/ 	.word	0x0000b940


	//   ....[29]....
        /*02b8*/ 	.word	0x0000b9e0


	//   ....[30]....
        /*02bc*/ 	.word	0x0000bac0


	//   ....[31]....
        /*02c0*/ 	.word	0x0000bcf0


	//   ....[32]....
        /*02c4*/ 	.word	0x0000e860


	//   ....[33]....
        /*02c8*/ 	.word	0x0000e880


	//   ....[34]....
        /*02cc*/ 	.word	0x0000e8d0


	//   ....[35]....
        /*02d0*/ 	.word	0x0000e8f0


	//   ....[36]....
        /*02d4*/ 	.word	0x0000ea10


	//   ....[37]....
        /*02d8*/ 	.word	0x0000ec60


	//   ....[38]....
        /*02dc*/ 	.word	0x0000ee20


	//   ....[39]....
        /*02e0*/ 	.word	0x0000efe0


	//   ....[40]....
        /*02e4*/ 	.word	0x00010920


	//   ....[41]....
        /*02e8*/ 	.word	0x00010960


	//   ....[42]....
        /*02ec*/ 	.word	0x000109a0


	//   ....[43]....
        /*02f0*/ 	.word	0x000109c0


	//   ....[44]....
        /*02f4*/ 	.word	0x00010a20


	//   ....[45]....
        /*02f8*/ 	.word	0x00010a40


	//   ....[46]....
        /*02fc*/ 	.word	0x00010a60


	//   ....[47]....
        /*0300*/ 	.word	0x00010a80


	//----- nvinfo : EIATTR_EXIT_INSTR_OFFSETS
	.align		4
.L_470:
        /*0304*/ 	.byte	0x04, 0x1c
        /*0306*/ 	.short	(.L_472 - .L_471)


	//   ....[0]....
.L_471:
        /*0308*/ 	.word	0x00000400


	//   ....[1]....
        /*030c*/ 	.word	0x00012930


	//   ....[2]....
        /*0310*/ 	.word	0x000134b0


	//   ....[3]....
        /*0314*/ 	.word	0x00013540


	//----- nvinfo : EIATTR_CRS_STACK_SIZE
	.align		4
.L_472:
        /*0318*/ 	.byte	0x04, 0x1e
        /*031a*/ 	.short	(.L_474 - .L_473)
.L_473:
        /*031c*/ 	.word	0x00000000


	//----- nvinfo : EIATTR_CBANK_PARAM_SIZE
	.align		4
.L_474:
        /*0320*/ 	.byte	0x03, 0x19
        /*0322*/ 	.short	0x01d0


	//----- nvinfo : EIATTR_PARAM_CBANK
	.align		4
        /*0324*/ 	.byte	0x04, 0x0a
        /*0326*/ 	.short	(.L_476 - .L_475)
	.align		4
.L_475:
        /*0328*/ 	.word	index@(.nv.constant0._ZN5flash16flash_fwd_kernelI23Flash_fwd_kernel_traitsILi128ELi128ELi32ELi4ELb0ELb0EN7cutlass10bfloat16_tE19Flash_kernel_traitsILi128ELi128ELi32ELi4ES3_EELb1ELb1ELb0ELb0ELb1ELb1ELb0ELb0EEEvNS_16Flash_fwd_paramsE)
        /*032c*/ 	.short	0x0210
        /*032e*/ 	.short	0x01d0


	//----- nvinfo : EIATTR_SW_WAR
	.align		4
.L_476:
        /*0330*/ 	.byte	0x04, 0x36
        /*0332*/ 	.short	(.L_478 - .L_477)
.L_477:
        /*0334*/ 	.word	0x00000008
.L_478:


//--------------------- .nv.info._ZN5flash16flash_fwd_kernelI23Flash_fwd_kernel_traitsILi128ELi128ELi32ELi4ELb0ELb0EN7cutlass10bfloat16_tE19Flash_kernel_traitsILi128ELi128ELi32ELi4ES3_EELb0ELb1ELb0ELb0ELb1ELb1ELb1ELb0EEEvNS_16Flash_fwd_paramsE --------------------------
	.section	.nv.info._ZN5flash16flash_fwd_kernelI23Flash_fwd_kernel_traitsILi128ELi128ELi32ELi4ELb0ELb0EN7cutlass10bfloat16_tE19Flash_kernel_traitsILi128ELi128ELi32ELi4ES3_EELb0ELb1ELb0ELb0ELb1ELb1ELb1ELb0EEEvNS_16Flash_fwd_paramsE,"",@"SHT_CUDA_INFO"
	.sectionflags	@""
	.align	4


	//----- nvinfo : EIATTR_CUDA_API_VERSION
	.align		4
        /*0000*/ 	.byte	0x04, 0x37
        /*0002*/ 	.short	(.L_480 - .L_479)
.L_479:
        /*0004*/ 	.word	0x00000082


	//----- nvinfo : EIATTR_KPARAM_INFO
	.align		4
.L_480:
        /*0008*/ 	.byte	0x04, 0x17
        /*000a*/ 	.short	(.L_482 - .L_481)
.L_481:
        /*000c*/ 	.word	0x00000000
        /*0010*/ 	.short	0x0000
        /*0012*/ 	.short	0x0000
        /*0014*/ 	.byte	0x00, 0xf0, 0x41, 0x07


	//----- nvinfo : EIATTR_SPARSE_MMA_MASK
	.align		4
.L_482:
        /*0018*/ 	.byte	0x03, 0x50
        /*001a*/ 	.short	0x0000


	//----- nvinfo : EIATTR_MAXREG_COUNT
	.align		4
        /*001c*/ 	.byte	0x03, 0x1b
        /*001e*/ 	.short	0x00ff


	//----- nvinfo : EIATTR_NUM_BARRIERS
	.align		4
        /*0020*/ 	.byte	0x02, 0x4c
        /*0022*/ 	.byte	0x01
	.zero		1


	//----- nvinfo : EIATTR_ANNOTATIONS
	.align		4
        /*0024*/ 	.byte	0x04, 0x55
        /*0026*/ 	.short	(.L_484 - .L_483)


	//   ....[0]....
.L_483:
        /*0028*/ 	.word	0x00000001
        /*002c*/ 	.byte	0x30, 0x0d, 0x00, 0x00, 0x01, 0x00, 0x00, 0x00, 0x20, 0x87, 0x00, 0x00, 0x01, 0x00, 0x00, 0x00
        /*003c*/ 	.byte	0x40, 0x87, 0x00, 0x00, 0x01, 0x00, 0x00, 0x00, 0x30, 0x8c, 0x00, 0x00, 0x01, 0x00, 0x00, 0x00
        /*004c*/ 	.byte	0x60, 0x8c, 0x00, 0x00, 0x01, 0x00, 0x00, 0x00, 0x90, 0xb2, 0x00, 0x00


	//----- nvinfo : EIATTR_MERCURY_ISA_VERSION
	.align		4
.L_484:
        /*0058*/ 	.byte	0x03, 0x5f
        /*005a*/ 	.short	0x0101


	//----- nvinfo : EIATTR_COOP_GROUP_MASK_REGIDS
	.align		4
        /*005c*/ 	.byte	0x04, 0x29
        /*005e*/ 	.short	(.L_486 - .L_485)


	//   ....[0]....
.L_485:
        /*0060*/ 	.word	0xffffffff


	//   ....[1]....
        /*0064*/ 	.word	0xffffffff


	//   ....[2]....
        /*0068*/ 	.word	0xffffffff


	//   ....[3]....
        /*006c*/ 	.word	0xffffffff


	//   ....[4]....
        /*0070*/ 	.word	0xffffffff


	//   ....[5]....
        /*0074*/ 	.word	0xffffffff


	//   ....[6]....
        /*0078*/ 	.word	0xffffffff


	//   ....[7]....
        /*007c*/ 	.word	0xffffffff


	//   ....[8]....
        /*0080*/ 	.word	0xffffffff


	//   ....[9]....
        /*0084*/ 	.word	0xffffffff


	//   ....[10]....
        /*0088*/ 	.word	0xffffffff


	//   ....[11]....
        /*008c*/ 	.word	0xffffffff


	//   ....[12]....
        /*0090*/ 	.word	0xffffffff


	//   ....[13]....
        /*0094*/ 	.word	0xffffffff


	//   ....[14]....
        /*0098*/ 	.word	0xffffffff


	//   ....[15]....
        /*009c*/ 	.word	0xffffffff


	//   ....[16]....
        /*00a0*/ 	.word	0xffffffff


	//   ....[17]....
        /*00a4*/ 	.word	0xffffffff


	//   ....[18]....
        /*00a8*/ 	.word	0xffffffff


	//   ....[19]....
        /*00ac*/ 	.word	0xffffffff


	//   ....[20]....
        /*00b0*/ 	.word	0xffffffff


	//   ....[21]....
        /*00b4*/ 	.word	0xffffffff


	//   ....[22]....
        /*00b8*/ 	.word	0xffffffff


	//   ....[23]....
        /*00bc*/ 	.word	0xffffffff


	//   ....[24]....
        /*00c0*/ 	.word	0xffffffff


	//   ....[25]....
        /*00c4*/ 	.word	0xffffffff


	//   ....[26]....
        /*00c8*/ 	.word	0xffffffff


	//   ....[27]....
        /*00cc*/ 	.word	0xffffffff


	//   ....[28]....
        /*00d0*/ 	.word	0xffffffff


	//   ....[29]....
        /*00d4*/ 	.word	0xffffffff


	//   ....[30]....
        /*00d8*/ 	.word	0xffffffff


	//   ....[31]....
        /*00dc*/ 	.word	0xffffffff


	//   ....[32]....
        /*00e0*/ 	.word	0xffffffff


	//   ....[33]....
        /*00e4*/ 	.word	0xffffffff


	//   ....[34]....
        /*00e8*/ 	.word	0xffffffff


	//   ....[35]....
        /*00ec*/ 	.word	0xffffffff


	//   ....[36]....
        /*00f0*/ 	.word	0xffffffff


	//   ....[37]....
        /*00f4*/ 	.word	0xffffffff


	//   ....[38]....
        /*00f8*/ 	.word	0xffffffff


	//   ....[39]....
        /*00fc*/ 	.word	0xffffffff


	//   ....[40]....
        /*0100*/ 	.word	0xffffffff


	//   ....[41]....
        /*0104*/ 	.word	0xffffffff


	//   ....[42]....
        /*0108*/ 	.word	0xffffffff


	//   ....[43]....
        /*010c*/ 	.word	0xffffffff


	//   ....[44]....
        /*0110*/ 	.word	0xffffffff


	//   ....[45]....
        /*0114*/ 	.word	0xffffffff


	//   ....[46]....
        /*0118*/ 	.word	0xffffffff


	//   ....[47]....
        /*011c*/ 	.word	0xffffffff


	//----- nvinfo : EIATTR_COOP_GROUP_INSTR_OFFSETS
	.align		4
.L_486:
        /*0120*/ 	.byte	0x04, 0x28
        /*0122*/ 	.short	(.L_488 - .L_487)


	//   ....[0]....
.L_487:
        /*0124*/ 	.word	0x00001f30


	//   ....[1]....
        /*0128*/ 	.word	0x000020d0


	//   ....[2]....
        /*012c*/ 	.word	0x00002130


	//   ....[3]....
        /*0130*/ 	.word	0x00002280


	//   ....[4]....
        /*0134*/ 	.word	0x00002400


	//   ....[5]....
        /*0138*/ 	.word	0x000025c0


	//   ....[6]....
        /*013c*/ 	.word	0x00002830


	//   ....[7]....
        /*0140*/ 	.word	0x00002a00


	//   ....[8]....
        /*0144*/ 	.word	0x00004070


	//   ....[9]....
        /*0148*/ 	.word	0x00004240


	//   ....[10]....
        /*014c*/ 	.word	0x00004490


	//   ....[11]....
        /*0150*/ 	.word	0x00004560


	//   ....[12]....
        /*0154*/ 	.word	0x000045a0


	//   ....[13]....
        /*0158*/ 	.word	0x000045c0


	//   ....[14]....
        /*015c*/ 	.word	0x00004690


	//   ....[15]....
        /*0160*/ 	.word	0x00004700


	//   ....[16]....
        /*0164*/ 	.word	0x00006b80


	//   ....[17]....
        /*0168*/ 	.word	0x00006db0


	//   ....[18]....
        /*016c*/ 	.word	0x00007040


	//   ....[19]....
        /*0170*/ 	.word	0x00007090


	//   ....[20]....
        /*0174*/ 	.word	0x000070b0


	//   ....[21]....
        /*0178*/ 	.word	0x00007130


	//   ....[22]....
        /*017c*/ 	.word	0x00007170


	//   ....[23]....
        /*0180*/ 	.word	0x00007190


	//   ....[24]....
        /*0184*/ 	.word	0x00009770


	//   ....[25]....
        /*0188*/ 	.word	0x000098d0


	//   ....[26]....
        /*018c*/ 	.word	0x00009940


	//   ....[27]....
        /*0190*/ 	.word	0x00009b30


	//   ....[28]....
        /*0194*/ 	.word	0x00009b50


	//   ....[29]....
        /*0198*/ 	.word	0x00009b80


	//   ....[30]....
        /*019c*/ 	.word	0x00009cc0


	//   ....[31]....
        /*01a0*/ 	.word	0x00009cf0


	//   ....[32]....
        /*01a4*/ 	.word	0x0000c1e0


	//   ....[33]....
        /*01a8*/ 	.word	0x0000c260


	//   ....[34]....
        /*01ac*/ 	.word	0x0000c290


	//   ....[35]....
        /*01b0*/ 	.word	0x0000c2a0


	//   ....[36]....
        /*01b4*/ 	.word	0x0000c330


	//   ....[37]....
        /*01b8*/ 	.word	0x0000c340


	//   ....[38]....
        /*01bc*/ 	.word	0x0000c350


	//   ....[39]....
        /*01c0*/ 	.word	0x0000c360


	//   ....[40]....
        /*01c4*/ 	.word	0x0000d9d0


	//   ....[41]....
        /*01c8*/ 	.word	0x0000da10


	//   ....[42]....
        /*01cc*/ 	.word	0x0000da50


	//   ....[43]....
        /*01d0*/ 	.word	0x0000da70


	//   ....[44]....
        /*01d4*/ 	.word	0x0000db00


	//   ....[45]....
        /*01d8*/ 	.word	0x0000db30


	//   ....[46]....
        /*01dc*/ 	.word	0x0000db50


	//   ....[47]....
        /*01e0*/ 	.word	0x0000db60


	//----- nvinfo : EIATTR_EXIT_INSTR_OFFSETS
	.align		4
.L_488:
        /*01e4*/ 	.byte	0x04, 0x1c
        /*01e6*/ 	.short	(.L_490 - .L_489)


	//   ....[0]....
.L_489:
        /*01e8*/ 	.word	0x000001b0


	//   ....[1]....
        /*01ec*/ 	.word	0x0000f990


	//   ....[2]....
        /*01f0*/ 	.word	0x00010500


	//   ....[3]....
        /*01f4*/ 	.word	0x00010590


	//----- nvinfo : EIATTR_CRS_STACK_SIZE
	.align		4
.L_490:
        /*01f8*/ 	.byte	0x04, 0x1e
        /*01fa*/ 	.short	(.L_492 - .L_491)
.L_491:
        /*01fc*/ 	.word	0x00000000


	//----- nvinfo : EIATTR_CBANK_PARAM_SIZE
	.align		4
.L_492:
        /*0200*/ 	.byte	0x03, 0x19
        /*0202*/ 	.short	0x01d0


	//----- nvinfo : EIATTR_PARAM_CBANK
	.align		4
        /*0204*/ 	.byte	0x04, 0x0a
        /*0206*/ 	.short	(.L_494 - .L_493)
	.align		4
.L_493:
        /*0208*/ 	.word	index@(.nv.constant0._ZN5flash16flash_fwd_kernelI23Flash_fwd_kernel_traitsILi128ELi128ELi32ELi4ELb0ELb0EN7cutlass10bfloat16_tE19Flash_kernel_traitsILi128ELi128ELi32ELi4ES3_EELb0ELb1ELb0ELb0ELb1ELb1ELb1ELb0EEEvNS_16Flash_fwd_paramsE)
        /*020c*/ 	.short	0x0210
        /*020e*/ 	.short	0x01d0


	//----- nvinfo : EIATTR_SW_WAR
	.align		4
.L_494:
        /*0210*/ 	.byte	0x04, 0x36
        /*0212*/ 	.short	(.L_496 - .L_495)
.L_495:
        /*0214*/ 	.word	0x00000008
.L_496:


//--------------------- .nv.info._ZN5flash16flash_fwd_kernelI23Flash_fwd_kernel_traitsILi128ELi128ELi32ELi4ELb0ELb0EN7cutlass10bfloat16_tE19Flash_kernel_traitsILi128ELi128ELi32ELi4ES3_EELb1ELb1ELb0ELb0ELb0ELb1ELb0ELb0EEEvNS_16Flash_fwd_paramsE --------------------------
	.section	.nv.info._ZN5flash16flash_fwd_kernelI23Flash_fwd_kernel_traitsILi128ELi128ELi32ELi4ELb0ELb0EN7cutlass10bfloat16_tE19Flash_kernel_traitsILi128ELi128ELi32ELi4ES3_EELb1ELb1ELb0ELb0ELb0ELb1ELb0ELb0EEEvNS_16Flash_fwd_paramsE,"",@"SHT_CUDA_INFO"
	.sectionflags	@""
	.align	4


	//----- nvinfo : EIATTR_CUDA_API_VERSION
	.align		4
        /*0000*/ 	.byte	0x04, 0x37
        /*0002*/ 	.short	(.L_498 - .L_497)
.L_497:
        /*0004*/ 	.word	0x00000082


	//----- nvinfo : EIATTR_KPARAM_INFO
	.align		4
.L_498:
        /*0008*/ 	.byte	0x04, 0x17
        /*000a*/ 	.short	(.L_500 - .L_499)
.L_499:
        /*000c*/ 	.word	0x00000000
        /*0010*/ 	.short	0x0000
        /*0012*/ 	.short	0x0000
        /*0014*/ 	.byte	0x00, 0xf0, 0x41, 0x07


	//----- nvinfo : EIATTR_SPARSE_MMA_MASK
	.align		4
.L_500:
        /*0018*/ 	.byte	0x03, 0x50
        /*001a*/ 	.short	0x0000


	//----- nvinfo : EIATTR_MAXREG_COUNT
	.align		4
        /*001c*/ 	.byte	0x03, 0x1b
        /*001e*/ 	.short	0x00ff


	//----- nvinfo : EIATTR_NUM_BARRIERS
	.align		4
        /*0020*/ 	.byte	0x02, 0x4c
        /*0022*/ 	.byte	0x01
	.zero		1


	//----- nvinfo : EIATTR_ANNOTATIONS
	.align		4
        /*0024*/ 	.byte	0x04, 0x55
        /*0026*/ 	.short	(.L_502 - .L_501)


	//   ....[0]....
.L_501:
        /* <DEDUP_REMOVED lines=31> */


	//----- nvinfo : EIATTR_MERCURY_ISA_VERSION
	.align		4
.L_502:
        /*0200*/ 	.byte	0x03, 0x5f
        /*0202*/ 	.short	0x0101


	//----- nvinfo : EIATTR_COOP_GROUP_MASK_REGIDS
	.align		4
        /*0204*/ 	.byte	0x04, 0x29
        /*0206*/ 	.short	(.L_504 - .L_503)


	//   ....[0]....
.L_503:
        /*0208*/ 	.word	0xffffffff


	//   ....[1]....
        /*020c*/ 	.word	0xffffffff


	//   ....[2]....
        /*0210*/ 	.word	0xffffffff


	//   ....[3]....
        /*0214*/ 	.word	0xffffffff


	//   ....[4]....
        /*0218*/ 	.word	0xffffffff


	//   ....[5]....
        /*021c*/ 	.word	0xffffffff


	//   ....[6]....
        /*0220*/ 	.word	0xffffffff


	//   ....[7]....
        /*0224*/ 	.word	0xffffffff


	//   ....[8]....
        /*0228*/ 	.word	0xffffffff


	//   ....[9]....
        /*022c*/ 	.word	0xffffffff


	//   ....[10]....
        /*0230*/ 	.word	0xffffffff


	//   ....[11]....
        /*0234*/ 	.word	0xffffffff


	//   ....[12]....
        /*0238*/ 	.word	0xffffffff


	//   ....[13]....
        /*023c*/ 	.word	0xffffffff


	//   ....[14]....
        /*0240*/ 	.word	0xffffffff


	//   ....[15]....
        /*0244*/ 	.word	0xffffffff


	//   ....[16]....
        /*0248*/ 	.word	0xffffffff


	//   ....[17]....
        /*024c*/ 	.word	0xffffffff


	//   ....[18]....
        /*0250*/ 	.word	0xffffffff


	//   ....[19]....
        /*0254*/ 	.word	0xffffffff


	//   ....[20]....
        /*0258*/ 	.word	0xffffffff


	//   ....[21]....
        /*025c*/ 	.word	0xffffffff


	//   ....[22]....
        /*0260*/ 	.word	0xffffffff


	//   ....[23]....
        /*0264*/ 	.word	0xffffffff


	//   ....[24]....
        /*0268*/ 	.word	0xffffffff


	//   ....[25]....
        /*026c*/ 	.word	0xffffffff


	//   ....[26]....
        /*0270*/ 	.word	0xffffffff


	//   ....[27]....
        /*0274*/ 	.word	0xffffffff


	//   ....[28]....
        /*0278*/ 	.word	0xffffffff


	//   ....[29]....
        /*027c*/ 	.word	0xffffffff


	//   ....[30]....
        /*0280*/ 	.word	0xffffffff


	//   ....[31]....
        /*0284*/ 	.word	0xffffffff


	//   ....[32]....
        /*0288*/ 	.word	0xffffffff


	//   ....[33]....
        /*028c*/ 	.word	0xffffffff


	//   ....[34]....
        /*0290*/ 	.word	0xffffffff


	//   ....[35]....
        /*0294*/ 	.word	0xffffffff


	//   ....[36]....
        /*0298*/ 	.word	0xffffffff


	//   ....[37]....
        /*029c*/ 	.word	0xffffffff


	//   ....[38]....
        /*02a0*/ 	.word	0xffffffff


	//   ....[39]....
        /*02a4*/ 	.word	0xffffffff


	//   ....[40]....
        /*02a8*/ 	.word	0xffffffff


	//   ....[41]....
        /*02ac*/ 	.word	0xffffffff


	//   ....[42]....
        /*02b0*/ 	.word	0xffffffff


	//   ....[43]....
        /*02b4*/ 	.word	0xffffffff


	//   ....[44]....
        /*02b8*/ 	.word	0xffffffff


	//   ....[45]....
        /*02bc*/ 	.word	0xffffffff


	//   ....[46]....
        /*02c0*/ 	.word	0xffffffff


	//   ....[47]....
        /*02c4*/ 	.word	0xffffffff


	//   ....[48]....
        /*02c8*/ 	.word	0xffffffff


	//   ....[49]....
        /*02cc*/ 	.word	0xffffffff


	//   ....[50]....
        /*02d0*/ 	.word	0xffffffff


	//   ....[51]....
        /*02d4*/ 	.word	0xffffffff


	//   ....[52]....
        /*02d8*/ 	.word	0xffffffff


	//   ....[53]....
        /*02dc*/ 	.word	0xffffffff


	//   ....[54]....
        /*02e0*/ 	.word	0xffffffff


	//   ....[55]....
        /*02e4*/ 	.word	0xffffffff


	//----- nvinfo : EIATTR_COOP_GROUP_INSTR_OFFSETS
	.align		4
.L_504:
        /*02e8*/ 	.byte	0x04, 0x28
        /*02ea*/ 	.short	(.L_506 - .L_505)


	//   ....[0]....
.L_505:
        /*02ec*/ 	.word	0x00002d60


	//   ....[1]....
        /*02f0*/ 	.word	0x00002f60


	//   ....[2]....
        /*02f4*/ 	.word	0x00002fa0


	//   ....[3]....
        /*02f8*/ 	.word	0x00003140


	//   ....[4]....
        /*02fc*/ 	.word	0x00003880


	//   ....[5]....
        /*0300*/ 	.word	0x00003b20


	//   ....[6]....
        /*0304*/ 	.word	0x00003b50


	//   ....[7]....
        /*0308*/ 	.word	0x00003db0


	//   ....[8]....
        /*030c*/ 	.word	0x00005a50


	//   ....[9]....
        /*0310*/ 	.word	0x00005bb0


	//   ....[10]....
        /*0314*/ 	.word	0x00005bf0


	//   ....[11]....
        /*0318*/ 	.word	0x00005da0


	//   ....[12]....
        /*031c*/ 	.word	0x00005df0


	//   ....[13]....
        /*0320*/ 	.word	0x00005ed0


	//   ....[14]....
        /*0324*/ 	.word	0x00005f60


	//   ....[15]....
        /*0328*/ 	.word	0x00006050


	//   ....[16]....
        /*032c*/ 	.word	0x00008fd0


	//   ....[17]....
        /*0330*/ 	.word	0x000091c0


	//   ....[18]....
        /*0334*/ 	.word	0x00009220


	//   ....[19]....
        /*0338*/ 	.word	0x00009320


	//   ....[20]....
        /*033c*/ 	.word	0x00009360


	//   ....[21]....
        /*0340*/ 	.word	0x00009430


	//   ....[22]....
        /*0344*/ 	.word	0x00009470


	//   ....[23]....
        /*0348*/ 	.word	0x00009560


	//   ....[24]....
        /*034c*/ 	.word	0x0000c3e0


	//   ....[25]....
        /*0350*/ 	.word	0x0000c5f0


	//   ....[26]....
        /*0354*/ 	.word	0x0000c620


	//   ....[27]....
        /*0358*/ 	.word	0x0000c740


	//   ....[28]....
        /*035c*/ 	.word	0x0000c7a0


	//   ....[29]....
        /*0360*/ 	.word	0x0000c890


	//   ....[30]....
        /*0364*/ 	.word	0x0000c8f0


	//   ....[31]....
        /*0368*/ 	.word	0x0000ca10


	//   ....[32]....
        /*036c*/ 	.word	0x0000f3d0


	//   ....[33]....
        /*0370*/ 	.word	0x0000f670


	//   ....[34]....
        /*0374*/ 	.word	0x0000f6d0


	//   ....[35]....
        /*0378*/ 	.word	0x0000f7b0


	//   ....[36]....
        /*037c*/ 	.word	0x0000f860


	//   ....[37]....
        /*0380*/ 	.word	0x0000f960


	//   ....[38]....
        /*0384*/ 	.word	0x0000f990


	//   ....[39]....
        /*0388*/ 	.word	0x0000fb20


	//   ....[40]....
        /*038c*/ 	.word	0x00012610


	//   ....[41]....
        /*0390*/ 	.word	0x00012630


	//   ....[42]....
        /*0394*/ 	.word	0x00012670


	//   ....[43]....
        /*0398*/ 	.word	0x00012690


	//   ....[44]....
        /*039c*/ 	.word	0x00012810


	//   ....[45]....
        /*03a0*/ 	.word	0x00012a00


	//   ....[46]....
        /*03a4*/ 	.word	0x00012bc0


	//   ....[47]....
        /*03a8*/ 	.word	0x00012d90


	//   ....[48]....
        /*03ac*/ 	.word	0x000146d0


	//   ....[49]....
        /*03b0*/ 	.word	0x00014710


	//   ....[50]....
        /*03b4*/ 	.word	0x00014730


	//   ....[51]....
        /*03b8*/ 	.word	0x00014740


	//   ....[52]....
        /*03bc*/ 	.word	0x00014780


	//   ....[53]....
        /*03c0*/ 	.word	0x000147a0


	//   ....[54]....
        /*03c4*/ 	.word	0x00014820


	//   ....[55]....
        /*03c8*/ 	.word	0x00014850


	//----- nvinfo : EIATTR_EXIT_INSTR_OFFSETS
	.align		4
.L_506:
        /*03cc*/ 	.byte	0x04, 0x1c
        /*03ce*/ 	.short	(.L_508 - .L_507)


	//   ....[0]....
.L_507:
        /*03d0*/ 	.word	0x00000720


	//   ....[1]....
        /*03d4*/ 	.word	0x00016d90


	//   ....[2]....
        /*03d8*/ 	.word	0x00016e80


	//   ....[3]....
        /*03dc*/ 	.word	0x000180e0


	//   ....[4]....
        /*03e0*/ 	.word	0x00018170


	//----- nvinfo : EIATTR_CRS_STACK_SIZE
	.align		4
.L_508:
        /*03e4*/ 	.byte	0x04, 0x1e
        /*03e6*/ 	.short	(.L_510 - .L_509)
.L_509:
        /*03e8*/ 	.word	0x00000000


	//----- nvinfo : EIATTR_CBANK_PARAM_SIZE
	.align		4
.L_510:
        /*03ec*/ 	.byte	0x03, 0x19
        /*03ee*/ 	.short	0x01d0


	//----- nvinfo : EIATTR_PARAM_CBANK
	.align		4
        /*03f0*/ 	.byte	0x04, 0x0a
        /*03f2*/ 	.short	(.L_512 - .L_511)
	.align		4
.L_511:
        /*03f4*/ 	.word	index@(.nv.constant0._ZN5flash16flash_fwd_kernelI23Flash_fwd_kernel_traitsILi128ELi128ELi32ELi4ELb0ELb0EN7cutlass10bfloat16_tE19Flash_kernel_traitsILi128ELi128ELi32ELi4ES3_EELb1ELb1ELb0ELb0ELb0ELb1ELb0ELb0EEEvNS_16Flash_fwd_paramsE)
        /*03f8*/ 	.short	0x0210
        /*03fa*/ 	.short	0x01d0


	//----- nvinfo : EIATTR_SW_WAR
	.align		4
.L_512:
        /*03fc*/ 	.byte	0x04, 0x36
        /*03fe*/ 	.short	(.L_514 - .L_513)
.L_513:
        /*0400*/ 	.word	0x00000008
.L_514:


//--------------------- .nv.info._ZN5flash16flash_fwd_kernelI23Flash_fwd_kernel_traitsILi128ELi128ELi32ELi4ELb0ELb0EN7cutlass10bfloat16_tE19Flash_kernel_traitsILi128ELi128ELi32ELi4ES3_EELb0ELb1ELb0ELb0ELb0ELb1ELb1ELb0EEEvNS_16Flash_fwd_paramsE --------------------------
	.section	.nv.info._ZN5flash16flash_fwd_kernelI23Flash_fwd_kernel_traitsILi128ELi128ELi32ELi4ELb0ELb0EN7cutlass10bfloat16_tE19Flash_kernel_traitsILi128ELi128ELi32ELi4ES3_EELb0ELb1ELb0ELb0ELb0ELb1ELb1ELb0EEEvNS_16Flash_fwd_paramsE,"",@"SHT_CUDA_INFO"
	.sectionflags	@""
	.align	4


	//----- nvinfo : EIATTR_CUDA_API_VERSION
	.align		4
        /*0000*/ 	.byte	0x04, 0x37
        /*0002*/ 	.short	(.L_516 - .L_515)
.L_515:
        /*0004*/ 	.word	0x00000082


	//----- nvinfo : EIATTR_KPARAM_INFO
	.align		4
.L_516:
        /*0008*/ 	.byte	0x04, 0x17
        /*000a*/ 	.short	(.L_518 - .L_517)
.L_517:
        /*000c*/ 	.word	0x00000000
        /*0010*/ 	.short	0x0000
        /*0012*/ 	.short	0x0000
        /*0014*/ 	.byte	0x00, 0xf0, 0x41, 0x07


	//----- nvinfo : EIATTR_SPARSE_MMA_MASK
	.align		4
.L_518:
        /*0018*/ 	.byte	0x03, 0x50
        /*001a*/ 	.short	0x0000


	//----- nvinfo : EIATTR_MAXREG_COUNT
	.align		4
        /*001c*/ 	.byte	0x03, 0x1b
        /*001e*/ 	.short	0x00ff


	//----- nvinfo : EIATTR_NUM_BARRIERS
	.align		4
        /*0020*/ 	.byte	0x02, 0x4c
        /*0022*/ 	.byte	0x01
	.zero		1


	//----- nvinfo : EIATTR_MERCURY_ISA_VERSION
	.align		4
        /*0024*/ 	.byte	0x03, 0x5f
        /*0026*/ 	.short	0x0101


	//----- nvinfo : EIATTR_COOP_GROUP_MASK_REGIDS
	.align		4
        /*0028*/ 	.byte	0x04, 0x29
        /*002a*/ 	.short	(.L_520 - .L_519)


	//   ....[0]....
.L_519:
        /*002c*/ 	.word	0xffffffff


	//   ....[1]....
        /*0030*/ 	.word	0xffffffff


	//   ....[2]....
        /*0034*/ 	.word	0xffffffff


	//   ....[3]....
        /*0038*/ 	.word	0xffffffff


	//   ....[4]....
        /*003c*/ 	.word	0xffffffff


	//   ....[5]....
        /*0040*/ 	.word	0xffffffff


	//   ....[6]....
        /*0044*/ 	.word	0xffffffff


	//   ....[7]....
        /*0048*/ 	.word	0xffffffff


	//   ....[8]....
        /*004c*/ 	.word	0xffffffff


	//   ....[9]....
        /*0050*/ 	.word	0xffffffff


	//   ....[10]....
        /*0054*/ 	.word	0xffffffff


	//   ....[11]....
        /*0058*/ 	.word	0xffffffff


	//   ....[12]....
        /*005c*/ 	.word	0xffffffff


	//   ....[13]....
        /*0060*/ 	.word	0xffffffff


	//   ....[14]....
        /*0064*/ 	.word	0xffffffff


	//   ....[15]....
        /*0068*/ 	.word	0xffffffff


	//   ....[16]....
        /*006c*/ 	.word	0xffffffff


	//   ....[17]....
        /*0070*/ 	.word	0xffffffff


	//   ....[18]....
        /*0074*/ 	.word	0xffffffff


	//   ....[19]....
        /*0078*/ 	.word	0xffffffff


	//   ....[20]....
        /*007c*/ 	.word	0xffffffff


	//   ....[21]....
        /*0080*/ 	.word	0xffffffff


	//   ....[22]....
        /*0084*/ 	.word	0xffffffff


	//   ....[23]....
        /*0088*/ 	.word	0xffffffff


	//   ....[24]....
        /*008c*/ 	.word	0xffffffff


	//   ....[25]....
        /*0090*/ 	.word	0xffffffff


	//   ....[26]....
        /*0094*/ 	.word	0xffffffff


	//   ....[27]....
        /*0098*/ 	.word	0xffffffff


	//   ....[28]....
        /*009c*/ 	.word	0xffffffff


	//   ....[29]....
        /*00a0*/ 	.word	0xffffffff


	//   ....[30]....
        /*00a4*/ 	.word	0xffffffff


	//   ....[31]....
        /*00a8*/ 	.word	0xffffffff


	//   ....[32]....
        /*00ac*/ 	.word	0xffffffff


	//   ....[33]....
        /*00b0*/ 	.word	0xffffffff


	//   ....[34]....
        /*00b4*/ 	.word	0xffffffff


	//   ....[35]....
        /*00b8*/ 	.word	0xffffffff


	//   ....[36]....
        /*00bc*/ 	.word	0xffffffff


	//   ....[37]....
        /*00c0*/ 	.word	0xffffffff


	//   ....[38]....
        /*00c4*/ 	.word	0xffffffff


	//   ....[39]....
        /*00c8*/ 	.word	0xffffffff


	//   ....[40]....
        /*00cc*/ 	.word	0xffffffff


	//   ....[41]....
        /*00d0*/ 	.word	0xffffffff


	//   ....[42]....
        /*00d4*/ 	.word	0xffffffff


	//   ....[43]....
        /*00d8*/ 	.word	0xffffffff


	//   ....[44]....
        /*00dc*/ 	.word	0xffffffff


	//   ....[45]....
        /*00e0*/ 	.word	0xffffffff


	//   ....[46]....
        /*00e4*/ 	.word	0xffffffff


	//   ....[47]....
        /*00e8*/ 	.word	0xffffffff


	//   ....[48]....
        /*00ec*/ 	.word	0xffffffff


	//   ....[49]....
        /*00f0*/ 	.word	0xffffffff


	//   ....[50]....
        /*00f4*/ 	.word	0xffffffff


	//   ....[51]....
        /*00f8*/ 	.word	0xffffffff


	//   ....[52]....
        /*00fc*/ 	.word	0xffffffff


	//   ....[53]....
        /*0100*/ 	.word	0xffffffff


	//   ....[54]....
        /*0104*/ 	.word	0xffffffff


	//   ....[55]....
        /*0108*/ 	.word	0xffffffff


	//----- nvinfo : EIATTR_COOP_GROUP_INSTR_OFFSETS
	.align		4
.L_520:
        /*010c*/ 	.byte	0x04, 0x28
        /*010e*/ 	.short	(.L_522 - .L_521)


	//   ....[0]....
.L_521:
        /*0110*/ 	.word	0x00002ee0


	//   ....[1]....
        /*0114*/ 	.word	0x00002f80


	//   ....[2]....
        /*0118*/ 	.word	0x00003210


	//   ....[3]....
        /*011c*/ 	.word	0x00003250


	//   ....[4]....
        /*0120*/ 	.word	0x00003270


	//   ....[5]....
        /*0124*/ 	.word	0x00003290


	//   ....[6]....
        /*0128*/ 	.word	0x00003300


	//   ....[7]....
        /*012c*/ 	.word	0x00003360


	//   ....[8]....
        /*0130*/ 	.word	0x00004f50


	//   ....[9]....
        /*0134*/ 	.word	0x00005220


	//   ....[10]....
        /*0138*/ 	.word	0x00005420


	//   ....[11]....
        /*013c*/ 	.word	0x00005450


	//   ....[12]....
        /*0140*/ 	.word	0x00005490


	//   ....[13]....
        /*0144*/ 	.word	0x00005560


	//   ....[14]....
        /*0148*/ 	.word	0x00005570


	//   ....[15]....
        /*014c*/ 	.word	0x000055a0


	//   ....[16]....
        /*0150*/ 	.word	0x00007ac0


	//   ....[17]....
        /*0154*/ 	.word	0x00007c60


	//   ....[18]....
        /*0158*/ 	.word	0x00007d20


	//   ....[19]....
        /*015c*/ 	.word	0x00007f10


	//   ....[20]....
        /*0160*/ 	.word	0x00007fb0


	//   ....[21]....
        /*0164*/ 	.word	0x00007ff0


	//   ....[22]....
        /*0168*/ 	.word	0x00008040


	//   ....[23]....
        /*016c*/ 	.word	0x00008090


	//   ....[24]....
        /*0170*/ 	.word	0x0000a620


	//   ....[25]....
        /*0174*/ 	.word	0x0000a780


	//   ....[26]....
        /*0178*/ 	.word	0x0000a860


	//   ....[27]....
        /*017c*/ 	.word	0x0000a990


	//   ....[28]....
        /*0180*/ 	.word	0x0000aa20


	//   ....[29]....
        /*0184*/ 	.word	0x0000aa40


	//   ....[30]....
        /*0188*/ 	.word	0x0000aac0


	//   ....[31]....
        /*018c*/ 	.word	0x0000ab10


	//   ....[32]....
        /*0190*/ 	.word	0x0000d340


	//   ....[33]....
        /*0194*/ 	.word	0x0000d460


	//   ....[34]....
        /*0198*/ 	.word	0x0000d490


	//   ....[35]....
        /*019c*/ 	.word	0x0000d4b0


	//   ....[36]....
        /*01a0*/ 	.word	0x0000d4c0


	//   ....[37]....
        /*01a4*/ 	.word	0x0000d4f0


	//   ....[38]....
        /*01a8*/ 	.word	0x0000d510


	//   ....[39]....
        /*01ac*/ 	.word	0x0000d550


	//   ....[40]....
        /*01b0*/ 	.word	0x0000fb00


	//   ....[41]....
        /*01b4*/ 	.word	0x0000fb90


	//   ....[42]....
        /*01b8*/ 	.word	0x0000fbb0


	//   ....[43]....
        /*01bc*/ 	.word	0x0000fbc0


	//   ....[44]....
        /*01c0*/ 	.word	0x0000fc50


	//   ....[45]....
        /*01c4*/ 	.word	0x0000fc60


	//   ....[46]....
        /*01c8*/ 	.word	0x0000fc70


	//   ....[47]....
        /*01cc*/ 	.word	0x0000fc80


	//   ....[48]....
        /*01d0*/ 	.word	0x000112d0


	//   ....[49]....
        /*01d4*/ 	.word	0x00011310


	//   ....[50]....
        /*01d8*/ 	.word	0x00011320


	//   ....[51]....
        /*01dc*/ 	.word	0x00011340


	//   ....[52]....
        /*01e0*/ 	.word	0x000113d0


	//   ....[53]....
        /*01e4*/ 	.word	0x000113f0


	//   ....[54]....
        /*01e8*/ 	.word	0x00011410


	//   ....[55]....
        /*01ec*/ 	.word	0x00011420


	//----- nvinfo : EIATTR_EXIT_INSTR_OFFSETS
	.align		4
.L_522:
        /*01f0*/ 	.byte	0x04, 0x1c
        /*01f2*/ 	.short	(.L_524 - .L_523)


	//   ....[0]....
.L_523:
        /*01f4*/ 	.word	0x000004b0


	//   ....[1]....
        /*01f8*/ 	.word	0x000139f0


	//   ....[2]....
        /*01fc*/ 	.word	0x00013ae0


	//   ....[3]....
        /*0200*/ 	.word	0x00014d60


	//   ....[4]....
        /*0204*/ 	.word	0x00014df0


	//----- nvinfo : EIATTR_CRS_STACK_SIZE
	.align		4
.L_524:
        /*0208*/ 	.byte	0x04, 0x1e
        /*020a*/ 	.short	(.L_526 - .L_525)
.L_525:
        /*020c*/ 	.word	0x00000000


	//----- nvinfo : EIATTR_CBANK_PARAM_SIZE
	.align		4
.L_526:
        /*0210*/ 	.byte	0x03, 0x19
        /*0212*/ 	.short	0x01d0


	//----- nvinfo : EIATTR_PARAM_CBANK
	.align		4
        /*0214*/ 	.byte	0x04, 0x0a
        /*0216*/ 	.short	(.L_528 - .L_527)
	.align		4
.L_527:
        /*0218*/ 	.word	index@(.nv.constant0._ZN5flash16flash_fwd_kernelI23Flash_fwd_kernel_traitsILi128ELi128ELi32ELi4ELb0ELb0EN7cutlass10bfloat16_tE19Flash_kernel_traitsILi128ELi128ELi32ELi4ES3_EELb0ELb1ELb0ELb0ELb0ELb1ELb1ELb0EEEvNS_16Flash_fwd_paramsE)
        /*021c*/ 	.short	0x0210
        /*021e*/ 	.short	0x01d0


	//----- nvinfo : EIATTR_SW_WAR
	.align		4
.L_528:
        /*0220*/ 	.byte	0x04, 0x36
        /*0222*/ 	.short	(.L_530 - .L_529)
.L_529:
        /*0224*/ 	.word	0x00000008
.L_530:


//--------------------- .nv.info._ZN5flash16flash_fwd_kernelI23Flash_fwd_kernel_traitsILi128ELi128ELi32ELi4ELb0ELb0EN7cutlass10bfloat16_tE19Flash_kernel_traitsILi128ELi128ELi32ELi4ES3_EELb1ELb1ELb0ELb1ELb0ELb0ELb0ELb0EEEvNS_16Flash_fwd_paramsE --------------------------
	.section	.nv.info._ZN5flash16flash_fwd_kernelI23Flash_fwd_kernel_traitsILi128ELi128ELi32ELi4ELb0ELb0EN7cutlass10bfloat16_tE19Flash_kernel_traitsILi128ELi128ELi32ELi4ES3_EELb1ELb1ELb0ELb1ELb0ELb0ELb0ELb0EEEvNS_16Flash_fwd_paramsE,"",@"SHT_CUDA_INFO"
	.sectionflags	@""
	.align	4


	//----- nvinfo : EIATTR_CUDA_API_VERSION
	.align		4
        /*0000*/ 	.byte	0x04, 0x37
        /*0002*/ 	.short	(.L_532 - .L_531)
.L_531:
        /*0004*/ 	.word	0x00000082


	//----- nvinfo : EIATTR_KPARAM_INFO
	.align		4
.L_532:
        /*0008*/ 	.byte	0x04, 0x17
        /*000a*/ 	.short	(.L_534 - .L_533)
.L_533:
        /*000c*/ 	.word	0x00000000
        /*0010*/ 	.short	0x0000
        /*0012*/ 	.short	0x0000
        /*0014*/ 	.byte	0x00, 0xf0, 0x41, 0x07


	//----- nvinfo : EIATTR_SPARSE_MMA_MASK
	.align		4
.L_534:
        /*0018*/ 	.byte	0x03, 0x50
        /*001a*/ 	.short	0x0000


	//----- nvinfo : EIATTR_MAXREG_COUNT
	.align		4
        /*001c*/ 	.byte	0x03, 0x1b
        /*001e*/ 	.short	0x00ff


	//----- nvinfo : EIATTR_NUM_BARRIERS
	.align		4
        /*0020*/ 	.byte	0x02, 0x4c
        /*0022*/ 	.byte	0x01
	.zero		1


	//----- nvinfo : EIATTR_ANNOTATIONS
	.align		4
        /*0024*/ 	.byte	0x04, 0x55
        /*0026*/ 	.short	(.L_536 - .L_535)


	//   ....[0]....
.L_535:
        /* <DEDUP_REMOVED lines=35> */


	//----- nvinfo : EIATTR_MERCURY_ISA_VERSION
	.align		4
.L_536:
        /*0248*/ 	.byte	0x03, 0x5f
        /*024a*/ 	.short	0x0101


	//----- nvinfo : EIATTR_COOP_GROUP_MASK_REGIDS
	.align		4
        /*024c*/ 	.byte	0x04, 0x29
        /*024e*/ 	.short	(.L_538 - .L_537)


	//   ....[0]....
.L_537:
        /*0250*/ 	.word	0xffffffff


	//   ....[1]....
        /*0254*/ 	.word	0xffffffff


	//   ....[2]....
        /*0258*/ 	.word	0xffffffff


	//   ....[3]....
        /*025c*/ 	.word	0xffffffff


	//   ....[4]....
        /*0260*/ 	.word	0xffffffff


	//   ....[5]....
        /*0264*/ 	.word	0xffffffff


	//   ....[6]....
        /*0268*/ 	.word	0xffffffff


	//   ....[7]....
        /*026c*/ 	.word	0xffffffff


	//   ....[8]....
        /*0270*/ 	.word	0xffffffff


	//   ....[9]....
        /*0274*/ 	.word	0xffffffff


	//   ....[10]....
        /*0278*/ 	.word	0xffffffff


	//   ....[11]....
        /*027c*/ 	.word	0xffffffff


	//   ....[12]....
        /*0280*/ 	.word	0xffffffff


	//   ....[13]....
        /*0284*/ 	.word	0xffffffff


	//   ....[14]....
        /*0288*/ 	.word	0xffffffff


	//   ....[15]....
        /*028c*/ 	.word	0xffffffff


	//   ....[16]....
        /*0290*/ 	.word	0xffffffff


	//   ....[17]....
        /*0294*/ 	.word	0xffffffff


	//   ....[18]....
        /*0298*/ 	.word	0xffffffff


	//   ....[19]....
        /*029c*/ 	.word	0xffffffff


	//   ....[20]....
        /*02a0*/ 	.word	0xffffffff


	//   ....[21]....
        /*02a4*/ 	.word	0xffffffff


	//   ....[22]....
        /*02a8*/ 	.word	0xffffffff


	//   ....[23]....
        /*02ac*/ 	.word	0xffffffff


	//   ....[24]....
        /*02b0*/ 	.word	0xffffffff


	//   ....[25]....
        /*02b4*/ 	.word	0xffffffff


	//   ....[26]....
        /*02b8*/ 	.word	0xffffffff


	//   ....[27]....
        /*02bc*/ 	.word	0xffffffff


	//   ....[28]....
        /*02c0*/ 	.word	0xffffffff


	//   ....[29]....
        /*02c4*/ 	.word	0xffffffff


	//   ....[30]....
        /*02c8*/ 	.word	0xffffffff


	//   ....[31]....
        /*02cc*/ 	.word	0xffffffff


	//   ....[32]....
        /*02d0*/ 	.word	0xffffffff


	//   ....[33]....
        /*02d4*/ 	.word	0xffffffff


	//   ....[34]....
        /*02d8*/ 	.word	0xffffffff


	//   ....[35]....
        /*02dc*/ 	.word	0xffffffff


	//   ....[36]....
        /*02e0*/ 	.word	0xffffffff


	//   ....[37]....
        /*02e4*/ 	.word	0xffffffff


	//   ....[38]....
        /*02e8*/ 	.word	0xffffffff


	//   ....[39]....
        /*02ec*/ 	.word	0xffffffff


	//   ....[40]....
        /*02f0*/ 	.word	0xffffffff


	//   ....[41]....
        /*02f4*/ 	.word	0xffffffff


	//   ....[42]....
        /*02f8*/ 	.word	0xffffffff


	//   ....[43]....
        /*02fc*/ 	.word	0xffffffff


	//   ....[44]....
        /*0300*/ 	.word	0xffffffff


	//   ....[45]....
        /*0304*/ 	.word	0xffffffff


	//   ....[46]....
        /*0308*/ 	.word	0xffffffff


	//   ....[47]....
        /*030c*/ 	.word	0xffffffff


	//   ....[48]....
        /*0310*/ 	.word	0xffffffff


	//   ....[49]....
        /*0314*/ 	.word	0xffffffff


	//   ....[50]....
        /*0318*/ 	.word	0xffffffff


	//   ....[51]....
        /*031c*/ 	.word	0xffffffff


	//   ....[52]....
        /*0320*/ 	.word	0xffffffff


	//   ....[53]....
        /*0324*/ 	.word	0xffffffff


	//   ....[54]....
        /*0328*/ 	.word	0xffffffff


	//   ....[55]....
        /*032c*/ 	.word	0xffffffff


	//----- nvinfo : EIATTR_COOP_GROUP_INSTR_OFFSETS
	.align		4
.L_538:
        /*0330*/ 	.byte	0x04, 0x28
        /*0332*/ 	.short	(.L_540 - .L_539)


	//   ....[0]....
.L_539:
        /*0334*/ 	.word	0x000041c0


	//   ....[1]....
        /*0338*/ 	.word	0x00004200


	//   ....[2]....
        /*033c*/ 	.word	0x000042d0


	//   ....[3]....
        /*0340*/ 	.word	0x000042f0


	//   ....[4]....
        /*0344*/ 	.word	0x00004850


	//   ....[5]....
        /*0348*/ 	.word	0x00004940


	//   ....[6]....
        /*034c*/ 	.word	0x00004970


	//   ....[7]....
        /*0350*/ 	.word	0x00004b90


	//   ....[8]....
        /*0354*/ 	.word	0x00006e80


	//   ....[9]....
        /*0358*/ 	.word	0x00006f30


	//   ....[10]....
        /*035c*/ 	.word	0x00006f50


	//   ....[11]....
        /*0360*/ 	.word	0x00007030


	//   ....[12]....
        /*0364*/ 	.word	0x00007090


	//   ....[13]....
        /*0368*/ 	.word	0x00007140


	//   ....[14]....
        /*036c*/ 	.word	0x00007210


	//   ....[15]....
        /*0370*/ 	.word	0x00007330


	//   ....[16]....
        /*0374*/ 	.word	0x0000a8d0


	//   ....[17]....
        /*0378*/ 	.word	0x0000a910


	//   ....[18]....
        /*037c*/ 	.word	0x0000a970


	//   ....[19]....
        /*0380*/ 	.word	0x0000a980


	//   ....[20]....
        /*0384*/ 	.word	0x0000a9b0


	//   ....[21]....
        /*0388*/ 	.word	0x0000a9e0


	//   ....[22]....
        /*038c*/ 	.word	0x0000abe0


	//   ....[23]....
        /*0390*/ 	.word	0x0000acf0


	//   ....[24]....
        /*0394*/ 	.word	0x0000e390


	//   ....[25]....
        /*0398*/ 	.word	0x0000e3d0


	//   ....[26]....
        /*039c*/ 	.word	0x0000e430


	//   ....[27]....
        /*03a0*/ 	.word	0x0000e440


	//   ....[28]....
        /*03a4*/ 	.word	0x0000e470


	//   ....[29]....
        /*03a8*/ 	.word	0x0000e5f0


	//   ....[30]....
        /*03ac*/ 	.word	0x0000e6b0


	//   ....[31]....
        /*03b0*/ 	.word	0x0000e850


	//   ....[32]....
        /*03b4*/ 	.word	0x00011ec0


	//   ....[33]....
        /*03b8*/ 	.word	0x00011f10


	//   ....[34]....
        /*03bc*/ 	.word	0x00011f80


	//   ....[35]....
        /*03c0*/ 	.word	0x00011f90


	//   ....[36]....
        /*03c4*/ 	.word	0x00011fb0


	//   ....[37]....
        /*03c8*/ 	.word	0x00012020


	//   ....[38]....
        /*03cc*/ 	.word	0x00012120


	//   ....[39]....
        /*03d0*/ 	.word	0x00012300


	//   ....[40]....
        /*03d4*/ 	.word	0x000153c0


	//   ....[41]....
        /*03d8*/ 	.word	0x00015400


	//   ....[42]....
        /*03dc*/ 	.word	0x000155a0


	//   ....[43]....
        /*03e0*/ 	.word	0x000155b0


	//   ....[44]....
        /*03e4*/ 	.word	0x00015760


	//   ....[45]....
        /*03e8*/ 	.word	0x00015810


	//   ....[46]....
        /*03ec*/ 	.word	0x00015980


	//   ....[47]....
        /*03f0*/ 	.word	0x000159d0


	//   ....[48]....
        /*03f4*/ 	.word	0x00017670


	//   ....[49]....
        /*03f8*/ 	.word	0x00017680


	//   ....[50]....
        /*03fc*/ 	.word	0x000176c0


	//   ....[51]....
        /*0400*/ 	.word	0x000176d0


	//   ....[52]....
        /*0404*/ 	.word	0x000179f0


	//   ....[53]....
        /*0408*/ 	.word	0x00017a00


	//   ....[54]....
        /*040c*/ 	.word	0x00017a40


	//   ....[55]....
        /*0410*/ 	.word	0x00017a70


	//----- nvinfo : EIATTR_EXIT_INSTR_OFFSETS
	.align		4
.L_540:
        /*0414*/ 	.byte	0x04, 0x1c
        /*0416*/ 	.short	(.L_542 - .L_541)


	//   ....[0]....
.L_541:
        /*0418*/ 	.word	0x00000720


	//   ....[1]....
        /*041c*/ 	.word	0x00019ea0


	//   ....[2]....
        /*0420*/ 	.word	0x00019fb0


	//   ....[3]....
        /*0424*/ 	.word	0x00019fd0


	//   ....[4]....
        /*0428*/ 	.word	0x0001b3c0


	//   ....[5]....
        /*042c*/ 	.word	0x0001b450


	//----- nvinfo : EIATTR_CRS_STACK_SIZE
	.align		4
.L_542:
        /*0430*/ 	.byte	0x04, 0x1e
        /*0432*/ 	.short	(.L_544 - .L_543)
.L_543:
        /*0434*/ 	.word	0x00000000


	//----- nvinfo : EIATTR_CBANK_PARAM_SIZE
	.align		4
.L_544:
        /*0438*/ 	.byte	0x03, 0x19
        /*043a*/ 	.short	0x01d0


	//----- nvinfo : EIATTR_PARAM_CBANK
	.align		4
        /*043c*/ 	.byte	0x04, 0x0a
        /*043e*/ 	.short	(.L_546 - .L_545)
	.align		4
.L_545:
        /*0440*/ 	.word	index@(.nv.constant0._ZN5flash16flash_fwd_kernelI23Flash_fwd_kernel_traitsILi128ELi128ELi32ELi4ELb0ELb0EN7cutlass10bfloat16_tE19Flash_kernel_traitsILi128ELi128ELi32ELi4ES3_EELb1ELb1ELb0ELb1ELb0ELb0ELb0ELb0EEEvNS_16Flash_fwd_paramsE)
        /*0444*/ 	.short	0x0210
        /*0446*/ 	.short	0x01d0


	//----- nvinfo : EIATTR_SW_WAR
	.align		4
.L_546:
        /*0448*/ 	.byte	0x04, 0x36
        /*044a*/ 	.short	(.L_548 - .L_547)
.L_547:
        /*044c*/ 	.word	0x00000008
.L_548:


//--------------------- .nv.info._ZN5flash16flash_fwd_kernelI23Flash_fwd_kernel_traitsILi128ELi128ELi32ELi4ELb0ELb0EN7cutlass10bfloat16_tE19Flash_kernel_traitsILi128ELi128ELi32ELi4ES3_EELb1ELb1ELb0ELb0ELb0ELb0ELb0ELb1EEEvNS_16Flash_fwd_paramsE --------------------------
	.section	.nv.info._ZN5flash16flash_fwd_kernelI23Flash_fwd_kernel_traitsILi128ELi128ELi32ELi4ELb0ELb0EN7cutlass10bfloat16_tE19Flash_kernel_traitsILi128ELi128ELi32ELi4ES3_EELb1ELb1ELb0ELb0ELb0ELb0ELb0ELb1EEEvNS_16Flash_fwd_paramsE,"",@"SHT_CUDA_INFO"
	.sectionflags	@""
	.align	4


	//----- nvinfo : EIATTR_CUDA_API_VERSION
	.align		4
        /*0000*/ 	.byte	0x04, 0x37
        /*0002*/ 	.short	(.L_550 - .L_549)
.L_549:
        /*0004*/ 	.word	0x00000082


	//----- nvinfo : EIATTR_KPARAM_INFO
	.align		4
.L_550:
        /*0008*/ 	.byte	0x04, 0x17
        /*000a*/ 	.short	(.L_552 - .L_551)
.L_551:
        /*000c*/ 	.word	0x00000000
        /*0010*/ 	.short	0x0000
        /*0012*/ 	.short	0x0000
        /*0014*/ 	.byte	0x00, 0xf0, 0x41, 0x07


	//----- nvinfo : EIATTR_SPARSE_MMA_MASK
	.align		4
.L_552:
        /*0018*/ 	.byte	0x03, 0x50
        /*001a*/ 	.short	0x0000


	//----- nvinfo : EIATTR_MAXREG_COUNT
	.align		4
        /*001c*/ 	.byte	0x03, 0x1b
        /*001e*/ 	.short	0x00ff


	//----- nvinfo : EIATTR_NUM_BARRIERS
	.align		4
        /*0020*/ 	.byte	0x02, 0x4c
        /*0022*/ 	.byte	0x01
	.zero		1


	//----- nvinfo : EIATTR_ANNOTATIONS
	.align		4
        /*0024*/ 	.byte	0x04, 0x55
        /*0026*/ 	.short	(.L_554 - .L_553)


	//   ....[0]....
.L_553:
        /* <DEDUP_REMOVED lines=159> */


	//----- nvinfo : EIATTR_MERCURY_ISA_VERSION
	.align		4
.L_554:
        /*0a00*/ 	.byte	0x03, 0x5f
        /*0a02*/ 	.short	0x0101


	//----- nvinfo : EIATTR_COOP_GROUP_MASK_REGIDS
	.align		4
        /*0a04*/ 	.byte	0x04, 0x29
        /*0a06*/ 	.short	(.L_556 - .L_555)


	//   ....[0]....
.L_555:
        /*0a08*/ 	.word	0xffffffff


	//   ....[1]....
        /*0a0c*/ 	.word	0xffffffff


	//   ....[2]....
        /*0a10*/ 	.word	0xffffffff


	//   ....[3]....
        /*0a14*/ 	.word	0xffffffff


	//   ....[4]....
        /*0a18*/ 	.word	0xffffffff


	//   ....[5]....
        /*0a1c*/ 	.word	0xffffffff


	//   ....[6]....
        /*0a20*/ 	.word	0xffffffff


	//   ....[7]....
        /*0a24*/ 	.word	0xffffffff


	//   ....[8]....
        /*0a28*/ 	.word	0xffffffff


	//   ....[9]....
        /*0a2c*/ 	.word	0xffffffff


	//   ....[10]....
        /*0a30*/ 	.word	0xffffffff


	//   ....[11]....
        /*0a34*/ 	.word	0xffffffff


	//   ....[12]....
        /*0a38*/ 	.word	0xffffffff


	//   ....[13]....
        /*0a3c*/ 	.word	0xffffffff


	//   ....[14]....
        /*0a40*/ 	.word	0xffffffff


	//   ....[15]....
        /*0a44*/ 	.word	0xffffffff


	//   ....[16]....
        /*0a48*/ 	.word	0xffffffff


	//   ....[17]....
        /*0a4c*/ 	.word	0xffffffff


	//   ....[18]....
        /*0a50*/ 	.word	0xffffffff


	//   ....[19]....
        /*0a54*/ 	.word	0xffffffff


	//   ....[20]....
        /*0a58*/ 	.word	0xffffffff


	//   ....[21]....
        /*0a5c*/ 	.word	0xffffffff


	//   ....[22]....
        /*0a60*/ 	.word	0xffffffff


	//   ....[23]....
        /*0a64*/ 	.word	0xffffffff


	//   ....[24]....
        /*0a68*/ 	.word	0xffffffff


	//   ....[25]....
        /*0a6c*/ 	.word	0xffffffff


	//   ....[26]....
        /*0a70*/ 	.word	0xffffffff


	//   ....[27]....
        /*0a74*/ 	.word	0xffffffff


	//   ....[28]....
        /*0a78*/ 	.word	0xffffffff


	//   ....[29]....
        /*0a7c*/ 	.word	0xffffffff


	//   ....[30]....
        /*0a80*/ 	.word	0xffffffff


	//   ....[31]....
        /*0a84*/ 	.word	0xffffffff


	//   ....[32]....
        /*0a88*/ 	.word	0xffffffff


	//   ....[33]....
        /*0a8c*/ 	.word	0xffffffff


	//   ....[34]....
        /*0a90*/ 	.word	0xffffffff


	//   ....[35]....
        /*0a94*/ 	.word	0xffffffff


	//   ....[36]....
        /*0a98*/ 	.word	0xffffffff


	//   ....[37]....
        /*0a9c*/ 	.word	0xffffffff


	//   ....[38]....
        /*0aa0*/ 	.word	0xffffffff


	//   ....[39]....
        /*0aa4*/ 	.word	0xffffffff


	//   ....[40]....
        /*0aa8*/ 	.word	0xffffffff


	//   ....[41]....
        /*0aac*/ 	.word	0xffffffff


	//   ....[42]....
        /*0ab0*/ 	.word	0xffffffff


	//   ....[43]....
        /*0ab4*/ 	.word	0xffffffff


	//   ....[44]....
        /*0ab8*/ 	.word	0xffffffff


	//   ....[45]....
        /*0abc*/ 	.word	0xffffffff


	//   ....[46]....
        /*0ac0*/ 	.word	0xffffffff


	//   ....[47]....
        /*0ac4*/ 	.word	0xffffffff


	//   ....[48]....
        /*0ac8*/ 	.word	0xffffffff


	//   ....[49]....
        /*0acc*/ 	.word	0xffffffff


	//   ....[50]....
        /*0ad0*/ 	.word	0xffffffff


	//   ....[51]....
        /*0ad4*/ 	.word	0xffffffff


	//   ....[52]....
        /*0ad8*/ 	.word	0xffffffff


	//   ....[53]....
        /*0adc*/ 	.word	0xffffffff


	//   ....[54]....
        /*0ae0*/ 	.word	0xffffffff


	//   ....[55]....
        /*0ae4*/ 	.word	0xffffffff


	//----- nvinfo : EIATTR_COOP_GROUP_INSTR_OFFSETS
	.align		4
.L_556:
        /*0ae8*/ 	.byte	0x04, 0x28
        /*0aea*/ 	.short	(.L_558 - .L_557)


	//   ....[0]....
.L_557:
        /*0aec*/ 	.word	0x00003f80


	//   ....[1]....
        /*0af0*/ 	.word	0x00004120


	//   ....[2]....
        /*0af4*/ 	.word	0x00004470


	//   ....[3]....
        /*0af8*/ 	.word	0x000044f0


	//   ....[4]....
        /*0afc*/ 	.word	0x00004530


	//   ....[5]....
        /*0b00*/ 	.word	0x00004600


	//   ....[6]....
        /*0b04*/ 	.word	0x00004680


	//   ....[7]....
        /*0b08*/ 	.word	0x000046d0


	//   ....[8]....
        /*0b0c*/ 	.word	0x00007970


	//   ....[9]....
        /*0b10*/ 	.word	0x00007990


	//   ....[10]....
        /*0b14*/ 	.word	0x00008050


	//   ....[11]....
        /*0b18*/ 	.word	0x00008190


	//   ....[12]....
        /*0b1c*/ 	.word	0x000081a0


	//   ....[13]....
        /*0b20*/ 	.word	0x000081b0


	//   ....[14]....
        /*0b24*/ 	.word	0x000081e0


	//   ....[15]....
        /*0b28*/ 	.word	0x00008200


	//   ....[16]....
        /*0b2c*/ 	.word	0x0000caa0


	//   ....[17]....
        /*0b30*/ 	.word	0x0000cb60


	//   ....[18]....
        /*0b34*/ 	.word	0x0000d270


	//   ....[19]....
        /*0b38*/ 	.word	0x0000d290


	//   ....[20]....
        /*0b3c*/ 	.word	0x0000d2b0


	//   ....[21]....
        /*0b40*/ 	.word	0x0000d2e0


	//   ....[22]....
        /*0b44*/ 	.word	0x0000d2f0


	//   ....[23]....
        /*0b48*/ 	.word	0x0000d310


	//   ....[24]....
        /*0b4c*/ 	.word	0x00011c00


	//   ....[25]....
        /*0b50*/ 	.word	0x00011c40


	//   ....[26]....
        /*0b54*/ 	.word	0x00012410


	//   ....[27]....
        /*0b58*/ 	.word	0x00012420


	//   ....[28]....
        /*0b5c*/ 	.word	0x00012430


	//   ....[29]....
        /*0b60*/ 	.word	0x00012470


	//   ....[30]....
        /*0b64*/ 	.word	0x00012480


	//   ....[31]....
        /*0b68*/ 	.word	0x00012490


	//   ....[32]....
        /*0b6c*/ 	.word	0x00016e00


	//   ....[33]....
        /*0b70*/ 	.word	0x00016ed0


	//   ....[34]....
        /*0b74*/ 	.word	0x00017220


	//   ....[35]....
        /*0b78*/ 	.word	0x00017300


	//   ....[36]....
        /*0b7c*/ 	.word	0x00017350


	//   ....[37]....
        /*0b80*/ 	.word	0x00017440


	//   ....[38]....
        /*0b84*/ 	.word	0x00017510


	//   ....[39]....
        /*0b88*/ 	.word	0x00017720


	//   ....[40]....
        /*0b8c*/ 	.word	0x0001c3e0


	//   ....[41]....
        /*0b90*/ 	.word	0x0001c410


	//   ....[42]....
        /*0b94*/ 	.word	0x0001c430


	//   ....[43]....
        /*0b98*/ 	.word	0x0001c460


	//   ....[44]....
        /*0b9c*/ 	.word	0x0001c4f0


	//   ....[45]....
        /*0ba0*/ 	.word	0x0001c530


	//   ....[46]....
        /*0ba4*/ 	.word	0x0001c580


	//   ....[47]....
        /*0ba8*/ 	.word	0x0001c5b0


	//   ....[48]....
        /*0bac*/ 	.word	0x0001f8b0


	//   ....[49]....
        /*0bb0*/ 	.word	0x0001f8f0


	//   ....[50]....
        /*0bb4*/ 	.word	0x0001f910


	//   ....[51]....
        /*0bb8*/ 	.word	0x0001f920


	//   ....[52]....
        /*0bbc*/ 	.word	0x0001f9c0


	//   ....[53]....
        /*0bc0*/ 	.word	0x0001f9e0


	//   ....[54]....
        /*0bc4*/ 	.word	0x0001fa00


	//   ....[55]....
        /*0bc8*/ 	.word	0x0001fa20


	//----- nvinfo : EIATTR_EXIT_INSTR_OFFSETS
	.align		4
.L_558:
        /*0bcc*/ 	.byte	0x04, 0x1c
        /*0bce*/ 	.short	(.L_560 - .L_559)


	//   ....[0]....
.L_559:
        /*0bd0*/ 	.word	0x000006b0


	//   ....[1]....
        /*0bd4*/ 	.word	0x000221c0


	//   ....[2]....
        /*0bd8*/ 	.word	0x000222d0


	//   ....[3]....
        /*0bdc*/ 	.word	0x000222f0


	//   ....[4]....
        /*0be0*/ 	.word	0x00023710


	//   ....[5]....
        /*0be4*/ 	.word	0x000237a0


	//----- nvinfo : EIATTR_CRS_STACK_SIZE
	.align		4
.L_560:
        /*0be8*/ 	.byte	0x04, 0x1e
        /*0bea*/ 	.short	(.L_562 - .L_561)
.L_561:
        /*0bec*/ 	.word	0x00000000


	//----- nvinfo : EIATTR_CBANK_PARAM_SIZE
	.align		4
.L_562:
        /*0bf0*/ 	.byte	0x03, 0x19
        /*0bf2*/ 	.short	0x01d0


	//----- nvinfo : EIATTR_PARAM_CBANK
	.align		4
        /*0bf4*/ 	.byte	0x04, 0x0a
        /*0bf6*/ 	.short	(.L_564 - .L_563)
	.align		4
.L_563:
        /*0bf8*/ 	.word	index@(.nv.constant0._ZN5flash16flash_fwd_kernelI23Flash_fwd_kernel_traitsILi128ELi128ELi32ELi4ELb0ELb0EN7cutlass10bfloat16_tE19Flash_kernel_traitsILi128ELi128ELi32ELi4ES3_EELb1ELb1ELb0ELb0ELb0ELb0ELb0ELb1EEEvNS_16Flash_fwd_paramsE)
        /*0bfc*/ 	.short	0x0210
        /*0bfe*/ 	.short	0x01d0


	//----- nvinfo : EIATTR_SW_WAR
	.align		4
.L_564:
        /*0c00*/ 	.byte	0x04, 0x36
        /*0c02*/ 	.short	(.L_566 - .L_565)
.L_565:
        /*0c04*/ 	.word	0x00000008
.L_566:


//--------------------- .nv.info._ZN5flash16flash_fwd_kernelI23Flash_fwd_kernel_traitsILi128ELi128ELi32ELi4ELb0ELb0EN7cutlass10bfloat16_tE19Flash_kernel_traitsILi128ELi128ELi32ELi4ES3_EELb0ELb1ELb0ELb0ELb0ELb0ELb1ELb0EEEvNS_16Flash_fwd_paramsE --------------------------
	.section	.nv.info._ZN5flash16flash_fwd_kernelI23Flash_fwd_kernel_traitsILi128ELi128ELi32ELi4ELb0ELb0EN7cutlass10bfloat16_tE19Flash_kernel_traitsILi128ELi128ELi32ELi4ES3_EELb0ELb1ELb0ELb0ELb0ELb0ELb1ELb0EEEvNS_16Flash_fwd_paramsE,"",@"SHT_CUDA_INFO"
	.sectionflags	@""
	.align	4


	//----- nvinfo : EIATTR_CUDA_API_VERSION
	.align		4
        /*0000*/ 	.byte	0x04, 0x37
        /*0002*/ 	.short	(.L_568 - .L_567)
.L_567:
        /*0004*/ 	.word	0x00000082


	//----- nvinfo : EIATTR_KPARAM_INFO
	.align		4
.L_568:
        /*0008*/ 	.byte	0x04, 0x17
        /*000a*/ 	.short	(.L_570 - .L_569)
.L_569:
        /*000c*/ 	.word	0x00000000
        /*0010*/ 	.short	0x0000
        /*0012*/ 	.short	0x0000
        /*0014*/ 	.byte	0x00, 0xf0, 0x41, 0x07


	//----- nvinfo : EIATTR_SPARSE_MMA_MASK
	.align		4
.L_570:
        /*0018*/ 	.byte	0x03, 0x50
        /*001a*/ 	.short	0x0000


	//----- nvinfo : EIATTR_MAXREG_COUNT
	.align		4
        /*001c*/ 	.byte	0x03, 0x1b
        /*001e*/ 	.short	0x00ff


	//----- nvinfo : EIATTR_NUM_BARRIERS
	.align		4
        /*0020*/ 	.byte	0x02, 0x4c
        /*0022*/ 	.byte	0x01
	.zero		1


	//----- nvinfo : EIATTR_MERCURY_ISA_VERSION
	.align		4
        /*0024*/ 	.byte	0x03, 0x5f
        /*0026*/ 	.short	0x0101


	//----- nvinfo : EIATTR_COOP_GROUP_MASK_REGIDS
	.align		4
        /*0028*/ 	.byte	0x04, 0x29
        /*002a*/ 	.short	(.L_572 - .L_571)


	//   ....[0]....
.L_571:
        /*002c*/ 	.word	0xffffffff


	//   ....[1]....
        /*0030*/ 	.word	0xffffffff


	//   ....[2]....
        /*0034*/ 	.word	0xffffffff


	//   ....[3]....
        /*0038*/ 	.word	0xffffffff


	//   ....[4]....
        /*003c*/ 	.word	0xffffffff


	//   ....[5]....
        /*0040*/ 	.word	0xffffffff


	//   ....[6]....
        /*0044*/ 	.word	0xffffffff


	//   ....[7]....
        /*0048*/ 	.word	0xffffffff


	//   ....[8]....
        /*004c*/ 	.word	0xffffffff


	//   ....[9]....
        /*0050*/ 	.word	0xffffffff


	//   ....[10]....
        /*0054*/ 	.word	0xffffffff


	//   ....[11]....
        /*0058*/ 	.word	0xffffffff


	//   ....[12]....
        /*005c*/ 	.word	0xffffffff


	//   ....[13]....
        /*0060*/ 	.word	0xffffffff


	//   ....[14]....
        /*0064*/ 	.word	0xffffffff


	//   ....[15]....
        /*0068*/ 	.word	0xffffffff


	//   ....[16]....
        /*006c*/ 	.word	0xffffffff


	//   ....[17]....
        /*0070*/ 	.word	0xffffffff


	//   ....[18]....
        /*0074*/ 	.word	0xffffffff


	//   ....[19]....
        /*0078*/ 	.word	0xffffffff


	//   ....[20]....
        /*007c*/ 	.word	0xffffffff


	//   ....[21]....
        /*0080*/ 	.word	0xffffffff


	//   ....[22]....
        /*0084*/ 	.word	0xffffffff


	//   ....[23]....
        /*0088*/ 	.word	0xffffffff


	//   ....[24]....
        /*008c*/ 	.word	0xffffffff


	//   ....[25]....
        /*0090*/ 	.word	0xffffffff


	//   ....[26]....
        /*0094*/ 	.word	0xffffffff


	//   ....[27]....
        /*0098*/ 	.word	0xffffffff


	//   ....[28]....
        /*009c*/ 	.word	0xffffffff


	//   ....[29]....
        /*00a0*/ 	.word	0xffffffff


	//   ....[30]....
        /*00a4*/ 	.word	0xffffffff


	//   ....[31]....
        /*00a8*/ 	.word	0xffffffff


	//   ....[32]....
        /*00ac*/ 	.word	0xffffffff


	//   ....[33]....
        /*00b0*/ 	.word	0xffffffff


	//   ....[34]....
        /*00b4*/ 	.word	0xffffffff


	//   ....[35]....
        /*00b8*/ 	.word	0xffffffff


	//   ....[36]....
        /*00bc*/ 	.word	0xffffffff


	//   ....[37]....
        /*00c0*/ 	.word	0xffffffff


	//   ....[38]....
        /*00c4*/ 	.word	0xffffffff


	//   ....[39]....
        /*00c8*/ 	.word	0xffffffff


	//   ....[40]....
        /*00cc*/ 	.word	0xffffffff


	//   ....[41]....
        /*00d0*/ 	.word	0xffffffff


	//   ....[42]....
        /*00d4*/ 	.word	0xffffffff


	//   ....[43]....
        /*00d8*/ 	.word	0xffffffff


	//   ....[44]....
        /*00dc*/ 	.word	0xffffffff


	//   ....[45]....
        /*00e0*/ 	.word	0xffffffff


	//   ....[46]....
        /*00e4*/ 	.word	0xffffffff


	//   ....[47]....
        /*00e8*/ 	.word	0xffffffff


	//   ....[48]....
        /*00ec*/ 	.word	0xffffffff


	//   ....[49]....
        /*00f0*/ 	.word	0xffffffff


	//   ....[50]....
        /*00f4*/ 	.word	0xffffffff


	//   ....[51]....
        /*00f8*/ 	.word	0xffffffff


	//   ....[52]....
        /*00fc*/ 	.word	0xffffffff


	//   ....[53]....
        /*0100*/ 	.word	0xffffffff


	//   ....[54]....
        /*0104*/ 	.word	0xffffffff


	//   ....[55]....
        /*0108*/ 	.word	0xffffffff


	//----- nvinfo : EIATTR_COOP_GROUP_INSTR_OFFSETS
	.align		4
.L_572:
        /*010c*/ 	.byte	0x04, 0x28
        /*010e*/ 	.short	(.L_574 - .L_573)


	//   ....[0]....
.L_573:
        /*0110*/ 	.word	0x00003db0


	//   ....[1]....
        /*0114*/ 	.word	0x00003e20


	//   ....[2]....
        /*0118*/ 	.word	0x00003e80


	//   ....[3]....
        /*011c*/ 	.word	0x00003ec0


	//   ....[4]....
        /*0120*/ 	.word	0x00003f30


	//   ....[5]....
        /*0124*/ 	.word	0x00003f80


	//   ....[6]....
        /*0128*/ 	.word	0x00003fd0


	//   ....[7]....
        /*012c*/ 	.word	0x00004150


	//   ....[8]....
        /*0130*/ 	.word	0x000062b0


	//   ....[9]....
        /*0134*/ 	.word	0x00006350


	//   ....[10]....
        /*0138*/ 	.word	0x00006370


	//   ....[11]....
        /*013c*/ 	.word	0x00006390


	//   ....[12]....
        /*0140*/ 	.word	0x000063a0


	//   ....[13]....
        /*0144*/ 	.word	0x000063d0


	//   ....[14]....
        /*0148*/ 	.word	0x000063f0


	//   ....[15]....
        /*014c*/ 	.word	0x00006410


	//   ....[16]....
        /*0150*/ 	.word	0x00008e00


	//   ....[17]....
        /*0154*/ 	.word	0x00009000


	//   ....[18]....
        /*0158*/ 	.word	0x00009030


	//   ....[19]....
        /*015c*/ 	.word	0x000091c0


	//   ....[20]....
        /*0160*/ 	.word	0x000091e0


	//   ....[21]....
        /*0164*/ 	.word	0x00009210


	//   ....[22]....
        /*0168*/ 	.word	0x00009310


	//   ....[23]....
        /*016c*/ 	.word	0x00009330


	//   ....[24]....
        /*0170*/ 	.word	0x0000bc60


	//   ....[25]....
        /*0174*/ 	.word	0x0000bf50


	//   ....[26]....
        /*0178*/ 	.word	0x0000bf80


	//   ....[27]....
        /*017c*/ 	.word	0x0000bfb0


	//   ....[28]....
        /*0180*/ 	.word	0x0000bfc0


	//   ....[29]....
        /*0184*/ 	.word	0x0000c010


	//   ....[30]....
        /*0188*/ 	.word	0x0000c050


	//   ....[31]....
        /*018c*/ 	.word	0x0000c090


	//   ....[32]....
        /*0190*/ 	.word	0x0000ecd0


	//   ....[33]....
        /*0194*/ 	.word	0x0000edd0


	//   ....[34]....
        /*0198*/ 	.word	0x0000edf0


	//   ....[35]....
        /*019c*/ 	.word	0x0000ee00


	//   ....[36]....
        /*01a0*/ 	.word	0x0000ee10


	//   ....[37]....
        /*01a4*/ 	.word	0x0000ee40


	//   ....[38]....
        /*01a8*/ 	.word	0x0000ee60


	//   ....[39]....
        /*01ac*/ 	.word	0x0000ee80


	//   ....[40]....
        /*01b0*/ 	.word	0x00011770


	//   ....[41]....
        /*01b4*/ 	.word	0x00011800


	//   ....[42]....
        /*01b8*/ 	.word	0x00011820


	//   ....[43]....
        /*01bc*/ 	.word	0x00011830


	//   ....[44]....
        /*01c0*/ 	.word	0x000118b0


	//   ....[45]....
        /*01c4*/ 	.word	0x000118c0


	//   ....[46]....
        /*01c8*/ 	.word	0x000118d0


	//   ....[47]....
        /*01cc*/ 	.word	0x000118e0


	//   ....[48]....
        /*01d0*/ 	.word	0x00012f60


	//   ....[49]....
        /*01d4*/ 	.word	0x00012fa0


	//   ....[50]....
        /*01d8*/ 	.word	0x00012fb0


	//   ....[51]....
        /*01dc*/ 	.word	0x00012fc0


	//   ....[52]....
        /*01e0*/ 	.word	0x00013060


	//   ....[53]....
        /*01e4*/ 	.word	0x00013080


	//   ....[54]....
        /*01e8*/ 	.word	0x000130a0


	//   ....[55]....
        /*01ec*/ 	.word	0x000130b0


	//----- nvinfo : EIATTR_EXIT_INSTR_OFFSETS
	.align		4
.L_574:
        /*01f0*/ 	.byte	0x04, 0x1c
        /*01f2*/ 	.short	(.L_576 - .L_575)


	//   ....[0]....
.L_575:
        /*01f4*/ 	.word	0x000004b0


	//   ....[1]....
        /*01f8*/ 	.word	0x00015790


	//   ....[2]....
        /*01fc*/ 	.word	0x000158a0


	//   ....[3]....
        /*0200*/ 	.word	0x000158c0


	//   ....[4]....
        /*0204*/ 	.word	0x00016cc0


	//   ....[5]....
        /*0208*/ 	.word	0x00016d50


	//----- nvinfo : EIATTR_CRS_STACK_SIZE
	.align		4
.L_576:
        /*020c*/ 	.byte	0x04, 0x1e
        /*020e*/ 	.short	(.L_578 - .L_577)
.L_577:
        /*0210*/ 	.word	0x00000000


	//----- nvinfo : EIATTR_CBANK_PARAM_SIZE
	.align		4
.L_578:
        /*0214*/ 	.byte	0x03, 0x19
        /*0216*/ 	.short	0x01d0


	//----- nvinfo : EIATTR_PARAM_CBANK
	.align		4
        /*0218*/ 	.byte	0x04, 0x0a
        /*021a*/ 	.short	(.L_580 - .L_579)
	.align		4
.L_579:
        /*021c*/ 	.word	index@(.nv.constant0._ZN5flash16flash_fwd_kernelI23Flash_fwd_kernel_traitsILi128ELi128ELi32ELi4ELb0ELb0EN7cutlass10bfloat16_tE19Flash_kernel_traitsILi128ELi128ELi32ELi4ES3_EELb0ELb1ELb0ELb0ELb0ELb0ELb1ELb0EEEvNS_16Flash_fwd_paramsE)
        /*0220*/ 	.short	0x0210
        /*0222*/ 	.short	0x01d0


	//----- nvinfo : EIATTR_SW_WAR
	.align		4
.L_580:
        /*0224*/ 	.byte	0x04, 0x36
        /*0226*/ 	.short	(.L_582 - .L_581)
.L_581:
        /*0228*/ 	.word	0x00000008
.L_582:


//--------------------- .nv.info._ZN5flash16flash_fwd_kernelI23Flash_fwd_kernel_traitsILi128ELi128ELi32ELi4ELb0ELb0EN7cutlass10bfloat16_tE19Flash_kernel_traitsILi128ELi128ELi32ELi4ES3_EELb1ELb1ELb0ELb1ELb0ELb0ELb0ELb1EEEvNS_16Flash_fwd_paramsE --------------------------
	.section	.nv.info._ZN5flash16flash_fwd_kernelI23Flash_fwd_kernel_traitsILi128ELi128ELi32ELi4ELb0ELb0EN7cutlass10bfloat16_tE19Flash_kernel_traitsILi128ELi128ELi32ELi4ES3_EELb1ELb1ELb0ELb1ELb0ELb0ELb0ELb1EEEvNS_16Flash_fwd_paramsE,"",@"SHT_CUDA_INFO"
	.sectionflags	@""
	.align	4


	//----- nvinfo : EIATTR_CUDA_API_VERSION
	.align		4
        /*0000*/ 	.byte	0x04, 0x37
        /*0002*/ 	.short	(.L_584 - .L_583)
.L_583:
        /*0004*/ 	.word	0x00000082


	//----- nvinfo : EIATTR_KPARAM_INFO
	.align		4
.L_584:
        /*0008*/ 	.byte	0x04, 0x17
        /*000a*/ 	.short	(.L_586 - .L_585)
.L_585:
        /*000c*/ 	.word	0x00000000
        /*0010*/ 	.short	0x0000
        /*0012*/ 	.short	0x0000
        /*0014*/ 	.byte	0x00, 0xf0, 0x41, 0x07


	//----- nvinfo : EIATTR_SPARSE_MMA_MASK
	.align		4
.L_586:
        /*0018*/ 	.byte	0x03, 0x50
        /*001a*/ 	.short	0x0000


	//----- nvinfo : EIATTR_MAXREG_COUNT
	.align		4
        /*001c*/ 	.byte	0x03, 0x1b
        /*001e*/ 	.short	0x00ff


	//----- nvinfo : EIATTR_NUM_BARRIERS
	.align		4
        /*0020*/ 	.byte	0x02, 0x4c
        /*0022*/ 	.byte	0x01
	.zero		1


	//----- nvinfo : EIATTR_ANNOTATIONS
	.align		4
        /*0024*/ 	.byte	0x04, 0x55
        /*0026*/ 	.short	(.L_588 - .L_587)


	//   ....[0]....
.L_587:
        /* <DEDUP_REMOVED lines=127> */


	//----- nvinfo : EIATTR_MERCURY_ISA_VERSION
	.align		4
.L_588:
        /*0808*/ 	.byte	0x03, 0x5f
        /*080a*/ 	.short	0x0101


	//----- nvinfo : EIATTR_COOP_GROUP_MASK_REGIDS
	.align		4
        /*080c*/ 	.byte	0x04, 0x29
        /*080e*/ 	.short	(.L_590 - .L_589)


	//   ....[0]....
.L_589:
        /*0810*/ 	.word	0xffffffff


	//   ....[1]....
        /*0814*/ 	.word	0xffffffff


	//   ....[2]....
        /*0818*/ 	.word	0xffffffff


	//   ....[3]....
        /*081c*/ 	.word	0xffffffff


	//   ....[4]....
        /*0820*/ 	.word	0xffffffff


	//   ....[5]....
        /*0824*/ 	.word	0xffffffff


	//   ....[6]....
        /*0828*/ 	.word	0xffffffff


	//   ....[7]....
        /*082c*/ 	.word	0xffffffff


	//   ....[8]....
        /*0830*/ 	.word	0xffffffff


	//   ....[9]....
        /*0834*/ 	.word	0xffffffff


	//   ....[10]....
        /*0838*/ 	.word	0xffffffff


	//   ....[11]....
        /*083c*/ 	.word	0xffffffff


	//   ....[12]....
        /*0840*/ 	.word	0xffffffff


	//   ....[13]....
        /*0844*/ 	.word	0xffffffff


	//   ....[14]....
        /*0848*/ 	.word	0xffffffff


	//   ....[15]....
        /*084c*/ 	.word	0xffffffff


	//   ....[16]....
        /*0850*/ 	.word	0xffffffff


	//   ....[17]....
        /*0854*/ 	.word	0xffffffff


	//   ....[18]....
        /*0858*/ 	.word	0xffffffff


	//   ....[19]....
        /*085c*/ 	.word	0xffffffff


	//   ....[20]....
        /*0860*/ 	.word	0xffffffff


	//   ....[21]....
        /*0864*/ 	.word	0xffffffff


	//   ....[22]....
        /*0868*/ 	.word	0xffffffff


	//   ....[23]....
        /*086c*/ 	.word	0xffffffff


	//   ....[24]....
        /*0870*/ 	.word	0xffffffff


	//   ....[25]....
        /*0874*/ 	.word	0xffffffff


	//   ....[26]....
        /*0878*/ 	.word	0xffffffff


	//   ....[27]....
        /*087c*/ 	.word	0xffffffff


	//   ....[28]....
        /*0880*/ 	.word	0xffffffff


	//   ....[29]....
        /*0884*/ 	.word	0xffffffff


	//   ....[30]....
        /*0888*/ 	.word	0xffffffff


	//   ....[31]....
        /*088c*/ 	.word	0xffffffff


	//   ....[32]....
        /*0890*/ 	.word	0xffffffff


	//   ....[33]....
        /*0894*/ 	.word	0xffffffff


	//   ....[34]....
        /*0898*/ 	.word	0xffffffff


	//   ....[35]....
        /*089c*/ 	.word	0xffffffff


	//   ....[36]....
        /*08a0*/ 	.word	0xffffffff


	//   ....[37]....
        /*08a4*/ 	.word	0xffffffff


	//   ....[38]....
        /*08a8*/ 	.word	0xffffffff


	//   ....[39]....
        /*08ac*/ 	.word	0xffffffff


	//   ....[40]....
        /*08b0*/ 	.word	0xffffffff


	//   ....[41]....
        /*08b4*/ 	.word	0xffffffff


	//   ....[42]....
        /*08b8*/ 	.word	0xffffffff


	//   ....[43]....
        /*08bc*/ 	.word	0xffffffff


	//   ....[44]....
        /*08c0*/ 	.word	0xffffffff


	//   ....[45]....
        /*08c4*/ 	.word	0xffffffff


	//   ....[46]....
        /*08c8*/ 	.word	0xffffffff


	//   ....[47]....
        /*08cc*/ 	.word	0xffffffff


	//   ....[48]....
        /*08d0*/ 	.word	0xffffffff


	//   ....[49]....
        /*08d4*/ 	.word	0xffffffff


	//   ....[50]....
        /*08d8*/ 	.word	0xffffffff


	//   ....[51]....
        /*08dc*/ 	.word	0xffffffff


	//   ....[52]....
        /*08e0*/ 	.word	0xffffffff


	//   ....[53]....
        /*08e4*/ 	.word	0xffffffff


	//   ....[54]....
        /*08e8*/ 	.word	0xffffffff


	//   ....[55]....
        /*08ec*/ 	.word	0xffffffff


	//----- nvinfo : EIATTR_COOP_GROUP_INSTR_OFFSETS
	.align		4
.L_590:
        /*08f0*/ 	.byte	0x04, 0x28
        /*08f2*/ 	.short	(.L_592 - .L_591)


	//   ....[0]....
.L_591:
        /*08f4*/ 	.word	0x000041a0


	//   ....[1]....
        /*08f8*/ 	.word	0x000041e0


	//   ....[2]....
        /*08fc*/ 	.word	0x000042f0


	//   ....[3]....
        /*0900*/ 	.word	0x00004300


	//   ....[4]....
        /*0904*/ 	.word	0x00004570


	//   ....[5]....
        /*0908*/ 	.word	0x000045b0


	//   ....[6]....
        /*090c*/ 	.word	0x00004700


	//   ....[7]....
        /*0910*/ 	.word	0x000047b0


	//   ....[8]....
        /*0914*/ 	.word	0x00008510


	//   ....[9]....
        /*0918*/ 	.word	0x00008590


	//   ....[10]....
        /*091c*/ 	.word	0x000085b0


	//   ....[11]....
        /*0920*/ 	.word	0x000085c0


	//   ....[12]....
        /*0924*/ 	.word	0x00008610


	//   ....[13]....
        /*0928*/ 	.word	0x00008660


	//   ....[14]....
        /*092c*/ 	.word	0x000087e0


	//   ....[15]....
        /*0930*/ 	.word	0x00008960


	//   ....[16]....
        /*0934*/ 	.word	0x0000d650


	//   ....[17]....
        /*0938*/ 	.word	0x0000d750


	//   ....[18]....
        /*093c*/ 	.word	0x0000d790


	//   ....[19]....
        /*0940*/ 	.word	0x0000d7a0


	//   ....[20]....
        /*0944*/ 	.word	0x0000d7b0


	//   ....[21]....
        /*0948*/ 	.word	0x0000d7d0


	//   ....[22]....
        /*094c*/ 	.word	0x0000d800


	//   ....[23]....
        /*0950*/ 	.word	0x0000d810


	//   ....[24]....
        /*0954*/ 	.word	0x00012970


	//   ....[25]....
        /*0958*/ 	.word	0x00012a90


	//   ....[26]....
        /*095c*/ 	.word	0x00012ab0


	//   ....[27]....
        /*0960*/ 	.word	0x00012ad0


	//   ....[28]....
        /*0964*/ 	.word	0x00012ae0


	//   ....[29]....
        /*0968*/ 	.word	0x00012b20


	//   ....[30]....
        /*096c*/ 	.word	0x00012b30


	//   ....[31]....
        /*0970*/ 	.word	0x00012b50


	//   ....[32]....
        /*0974*/ 	.word	0x00017ed0


	//   ....[33]....
        /*0978*/ 	.word	0x00017f10


	//   ....[34]....
        /*097c*/ 	.word	0x000180e0


	//   ....[35]....
        /*0980*/ 	.word	0x00018120


	//   ....[36]....
        /*0984*/ 	.word	0x00018220


	//   ....[37]....
        /*0988*/ 	.word	0x00018260


	//   ....[38]....
        /*098c*/ 	.word	0x00018280


	//   ....[39]....
        /*0990*/ 	.word	0x000182f0


	//   ....[40]....
        /*0994*/ 	.word	0x0001d560


	//   ....[41]....
        /*0998*/ 	.word	0x0001d5a0


	//   ....[42]....
        /*099c*/ 	.word	0x0001d5d0


	//   ....[43]....
        /*09a0*/ 	.word	0x0001d610


	//   ....[44]....
        /*09a4*/ 	.word	0x0001d680


	//   ....[45]....
        /*09a8*/ 	.word	0x0001d6b0


	//   ....[46]....
        /*09ac*/ 	.word	0x0001d6f0


	//   ....[47]....
        /*09b0*/ 	.word	0x0001d730


	//   ....[48]....
        /*09b4*/ 	.word	0x00020a20


	//   ....[49]....
        /*09b8*/ 	.word	0x00020a60


	//   ....[50]....
        /*09bc*/ 	.word	0x00020a80


	//   ....[51]....
        /*09c0*/ 	.word	0x00020a90


	//   ....[52]....
        /*09c4*/ 	.word	0x00020b30


	//   ....[53]....
        /*09c8*/ 	.word	0x00020b50


	//   ....[54]....
        /*09cc*/ 	.word	0x00020b70


	//   ....[55]....
        /*09d0*/ 	.word	0x00020b90


	//----- nvinfo : EIATTR_EXIT_INSTR_OFFSETS
	.align		4
.L_592:
        /*09d4*/ 	.byte	0x04, 0x1c
        /*09d6*/ 	.short	(.L_594 - .L_593)


	//   ....[0]....
.L_593:
        /*09d8*/ 	.word	0x000006b0


	//   ....[1]....
        /*09dc*/ 	.word	0x00023330


	//   ....[2]....
        /*09e0*/ 	.word	0x00023440


	//   ....[3]....
        /*09e4*/ 	.word	0x00023460


	//   ....[4]....
        /*09e8*/ 	.word	0x00024880


	//   ....[5]....
        /*09ec*/ 	.word	0x00024910


	//----- nvinfo : EIATTR_CRS_STACK_SIZE
	.align		4
.L_594:
        /*09f0*/ 	.byte	0x04, 0x1e
        /*09f2*/ 	.short	(.L_596 - .L_595)
.L_595:
        /*09f4*/ 	.word	0x00000000


	//----- nvinfo : EIATTR_CBANK_PARAM_SIZE
	.align		4
.L_596:
        /*09f8*/ 	.byte	0x03, 0x19
        /*09fa*/ 	.short	0x01d0


	//----- nvinfo : EIATTR_PARAM_CBANK
	.align		4
        /*09fc*/ 	.byte	0x04, 0x0a
        /*09fe*/ 	.short	(.L_598 - .L_597)
	.align		4
.L_597:
        /*0a00*/ 	.word	index@(.nv.constant0._ZN5flash16flash_fwd_kernelI23Flash_fwd_kernel_traitsILi128ELi128ELi32ELi4ELb0ELb0EN7cutlass10bfloat16_tE19Flash_kernel_traitsILi128ELi128ELi32ELi4ES3_EELb1ELb1ELb0ELb1ELb0ELb0ELb0ELb1EEEvNS_16Flash_fwd_paramsE)
        /*0a04*/ 	.short	0x0210
        /*0a06*/ 	.short	0x01d0


	//----- nvinfo : EIATTR_SW_WAR
	.align		4
.L_598:
        /*0a08*/ 	.byte	0x04, 0x36
        /*0a0a*/ 	.short	(.L_600 - .L_599)
.L_599:
        /*0a0c*/ 	.word	0x00000008
.L_600:


//--------------------- .nv.info._ZN5flash16flash_fwd_kernelI23Flash_fwd_kernel_traitsILi128ELi128ELi32ELi4ELb0ELb0EN7cutlass10bfloat16_tE19Flash_kernel_traitsILi128ELi128ELi32ELi4ES3_EELb0ELb1ELb0ELb1ELb0ELb0ELb1ELb0EEEvNS_16Flash_fwd_paramsE --------------------------
	.section	.nv.info._ZN5flash16flash_fwd_kernelI23Flash_fwd_kernel_traitsILi128ELi128ELi32ELi4ELb0ELb0EN7cutlass10bfloat16_tE19Flash_kernel_traitsILi128ELi128ELi32ELi4ES3_EELb0ELb1ELb0ELb1ELb0ELb0ELb1ELb0EEEvNS_16Flash_fwd_paramsE,"",@"SHT_CUDA_INFO"
	.sectionflags	@""
	.align	4


	//----- nvinfo : EIATTR_CUDA_API_VERSION
	.align		4
        /*0000*/ 	.byte	0x04, 0x37
        /*0002*/ 	.short	(.L_602 - .L_601)
.L_601:
        /*0004*/ 	.word	0x00000082


	//----- nvinfo : EIATTR_KPARAM_INFO
	.align		4
.L_602:
        /*0008*/ 	.byte	0x04, 0x17
        /*000a*/ 	.short	(.L_604 - .L_603)
.L_603:
        /*000c*/ 	.word	0x00000000
        /*0010*/ 	.short	0x0000
        /*0012*/ 	.short	0x0000
        /*0014*/ 	.byte	0x00, 0xf0, 0x41, 0x07


	//----- nvinfo : EIATTR_SPARSE_MMA_MASK
	.align		4
.L_604:
        /*0018*/ 	.byte	0x03, 0x50
        /*001a*/ 	.short	0x0000


	//----- nvinfo : EIATTR_MAXREG_COUNT
	.align		4
        /*001c*/ 	.byte	0x03, 0x1b
        /*001e*/ 	.short	0x00ff


	//----- nvinfo : EIATTR_NUM_BARRIERS
	.align		4
        /*0020*/ 	.byte	0x02, 0x4c
        /*0022*/ 	.byte	0x01
	.zero		1


	//----- nvinfo : EIATTR_MERCURY_ISA_VERSION
	.align		4
        /*0024*/ 	.byte	0x03, 0x5f
        /*0026*/ 	.short	0x0101


	//----- nvinfo : EIATTR_COOP_GROUP_MASK_REGIDS
	.align		4
        /*0028*/ 	.byte	0x04, 0x29
        /*002a*/ 	.short	(.L_606 - .L_605)


	//   ....[0]....
.L_605:
        /*002c*/ 	.word	0xffffffff


	//   ....[1]....
        /*0030*/ 	.word	0xffffffff


	//   ....[2]....
        /*0034*/ 	.word	0xffffffff


	//   ....[3]....
        /*0038*/ 	.word	0xffffffff


	//   ....[4]....
        /*003c*/ 	.word	0xffffffff


	//   ....[5]....
        /*0040*/ 	.word	0xffffffff


	//   ....[6]....
        /*0044*/ 	.word	0xffffffff


	//   ....[7]....
        /*0048*/ 	.word	0xffffffff


	//   ....[8]....
        /*004c*/ 	.word	0xffffffff


	//   ....[9]....
        /*0050*/ 	.word	0xffffffff


	//   ....[10]....
        /*0054*/ 	.word	0xffffffff


	//   ....[11]....
        /*0058*/ 	.word	0xffffffff


	//   ....[12]....
        /*005c*/ 	.word	0xffffffff


	//   ....[13]....
        /*0060*/ 	.word	0xffffffff


	//   ....[14]....
        /*0064*/ 	.word	0xffffffff


	//   ....[15]....
        /*0068*/ 	.word	0xffffffff


	//   ....[16]....
        /*006c*/ 	.word	0xffffffff


	//   ....[17]....
        /*0070*/ 	.word	0xffffffff


	//   ....[18]....
        /*0074*/ 	.word	0xffffffff


	//   ....[19]....
        /*0078*/ 	.word	0xffffffff


	//   ....[20]....
        /*007c*/ 	.word	0xffffffff


	//   ....[21]....
        /*0080*/ 	.word	0xffffffff


	//   ....[22]....
        /*0084*/ 	.word	0xffffffff


	//   ....[23]....
        /*0088*/ 	.word	0xffffffff


	//   ....[24]....
        /*008c*/ 	.word	0xffffffff


	//   ....[25]....
        /*0090*/ 	.word	0xffffffff


	//   ....[26]....
        /*0094*/ 	.word	0xffffffff


	//   ....[27]....
        /*0098*/ 	.word	0xffffffff


	//   ....[28]....
        /*009c*/ 	.word	0xffffffff


	//   ....[29]....
        /*00a0*/ 	.word	0xffffffff


	//   ....[30]....
        /*00a4*/ 	.word	0xffffffff


	//   ....[31]....
        /*00a8*/ 	.word	0xffffffff


	//   ....[32]....
        /*00ac*/ 	.word	0xffffffff


	//   ....[33]....
        /*00b0*/ 	.word	0xffffffff


	//   ....[34]....
        /*00b4*/ 	.word	0xffffffff


	//   ....[35]....
        /*00b8*/ 	.word	0xffffffff


	//   ....[36]....
        /*00bc*/ 	.word	0xffffffff


	//   ....[37]....
        /*00c0*/ 	.word	0xffffffff


	//   ....[38]....
        /*00c4*/ 	.word	0xffffffff


	//   ....[39]....
        /*00c8*/ 	.word	0xffffffff


	//   ....[40]....
        /*00cc*/ 	.word	0xffffffff


	//   ....[41]....
        /*00d0*/ 	.word	0xffffffff


	//   ....[42]....
        /*00d4*/ 	.word	0xffffffff


	//   ....[43]....
        /*00d8*/ 	.word	0xffffffff


	//   ....[44]....
        /*00dc*/ 	.word	0xffffffff


	//   ....[45]....
        /*00e0*/ 	.word	0xffffffff


	//   ....[46]....
        /*00e4*/ 	.word	0xffffffff


	//   ....[47]....
        /*00e8*/ 	.word	0xffffffff


	//   ....[48]....
        /*00ec*/ 	.word	0xffffffff


	//   ....[49]....
        /*00f0*/ 	.word	0xffffffff


	//   ....[50]....
        /*00f4*/ 	.word	0xffffffff


	//   ....[51]....
        /*00f8*/ 	.word	0xffffffff


	//   ....[52]....
        /*00fc*/ 	.word	0xffffffff


	//   ....[53]....
        /*0100*/ 	.word	0xffffffff


	//   ....[54]....
        /*0104*/ 	.word	0xffffffff


	//   ....[55]....
        /*0108*/ 	.word	0xffffffff


	//----- nvinfo : EIATTR_COOP_GROUP_INSTR_OFFSETS
	.align		4
.L_606:
        /*010c*/ 	.byte	0x04, 0x28
        /*010e*/ 	.short	(.L_608 - .L_607)


	//   ....[0]....
.L_607:
        /*0110*/ 	.word	0x00004190


	//   ....[1]....
        /*0114*/ 	.word	0x00004210


	//   ....[2]....
        /*0118*/ 	.word	0x00004280


	//   ....[3]....
        /*011c*/ 	.word	0x000042b0


	//   ....[4]....
        /*0120*/ 	.word	0x000042d0


	//   ....[5]....
        /*0124*/ 	.word	0x00004330


	//   ....[6]....
        /*0128*/ 	.word	0x00004370


	//   ....[7]....
        /*012c*/ 	.word	0x000043d0


	//   ....[8]....
        /*0130*/ 	.word	0x000068d0


	//   ....[9]....
        /*0134*/ 	.word	0x000069d0


	//   ....[10]....
        /*0138*/ 	.word	0x000069f0


	//   ....[11]....
        /*013c*/ 	.word	0x00006a00


	//   ....[12]....
        /*0140*/ 	.word	0x00006a10


	//   ....[13]....
        /*0144*/ 	.word	0x00006a40


	//   ....[14]....
        /*0148*/ 	.word	0x00006a60


	//   ....[15]....
        /*014c*/ 	.word	0x00006a80


	//   ....[16]....
        /*0150*/ 	.word	0x00009930


	//   ....[17]....
        /*0154*/ 	.word	0x000099c0


	//   ....[18]....
        /*0158*/ 	.word	0x00009a00


	//   ....[19]....
        /*015c*/ 	.word	0x00009a20


	//   ....[20]....
        /*0160*/ 	.word	0x00009a70


	//   ....[21]....
        /*0164*/ 	.word	0x00009ab0


	//   ....[22]....
        /*0168*/ 	.word	0x00009ad0


	//   ....[23]....
        /*016c*/ 	.word	0x00009c30


	//   ....[24]....
        /*0170*/ 	.word	0x0000c9a0


	//   ....[25]....
        /*0174*/ 	.word	0x0000caa0


	//   ....[26]....
        /*0178*/ 	.word	0x0000cac0


	//   ....[27]....
        /*017c*/ 	.word	0x0000cad0


	//   ....[28]....
        /*0180*/ 	.word	0x0000cae0


	//   ....[29]....
        /*0184*/ 	.word	0x0000cb10


	//   ....[30]....
        /*0188*/ 	.word	0x0000cb30


	//   ....[31]....
        /*018c*/ 	.word	0x0000cb50


	//   ....[32]....
        /*0190*/ 	.word	0x0000fa10


	//   ....[33]....
        /*0194*/ 	.word	0x0000fb20


	//   ....[34]....
        /*0198*/ 	.word	0x0000fb30


	//   ....[35]....
        /*019c*/ 	.word	0x0000fb40


	//   ....[36]....
        /*01a0*/ 	.word	0x0000fb50


	//   ....[37]....
        /*01a4*/ 	.word	0x0000fb80


	//   ....[38]....
        /*01a8*/ 	.word	0x0000fba0


	//   ....[39]....
        /*01ac*/ 	.word	0x0000fbc0


	//   ....[40]....
        /*01b0*/ 	.word	0x000127f0


	//   ....[41]....
        /*01b4*/ 	.word	0x00012830


	//   ....[42]....
        /*01b8*/ 	.word	0x00012880


	//   ....[43]....
        /*01bc*/ 	.word	0x00012890


	//   ....[44]....
        /*01c0*/ 	.word	0x00012910


	//   ....[45]....
        /*01c4*/ 	.word	0x00012920


	//   ....[46]....
        /*01c8*/ 	.word	0x00012930


	//   ....[47]....
        /*01cc*/ 	.word	0x00012940


	//   ....[48]....
        /*01d0*/ 	.word	0x00013fd0


	//   ....[49]....
        /*01d4*/ 	.word	0x00014010


	//   ....[50]....
        /*01d8*/ 	.word	0x00014020


	//   ....[51]....
        /*01dc*/ 	.word	0x00014030


	//   ....[52]....
        /*01e0*/ 	.word	0x000140d0


	//   ....[53]....
        /*01e4*/ 	.word	0x000140f0


	//   ....[54]....
        /*01e8*/ 	.word	0x00014110


	//   ....[55]....
        /*01ec*/ 	.word	0x00014120


	//----- nvinfo : EIATTR_EXIT_INSTR_OFFSETS
	.align		4
.L_608:
        /*01f0*/ 	.byte	0x04, 0x1c
        /*01f2*/ 	.short	(.L_610 - .L_609)


	//   ....[0]....
.L_609:
        /*01f4*/ 	.word	0x000004b0


	//   ....[1]....
        /*01f8*/ 	.word	0x000167f0


	//   ....[2]....
        /*01fc*/ 	.word	0x00016900


	//   ....[3]....
        /*0200*/ 	.word	0x00016920


	//   ....[4]....
        /*0204*/ 	.word	0x00017d20


	//   ....[5]....
        /*0208*/ 	.word	0x00017db0


	//----- nvinfo : EIATTR_CRS_STACK_SIZE
	.align		4
.L_610:
        /*020c*/ 	.byte	0x04, 0x1e
        /*020e*/ 	.short	(.L_612 - .L_611)
.L_611:
        /*0210*/ 	.word	0x00000000


	//----- nvinfo : EIATTR_CBANK_PARAM_SIZE
	.align		4
.L_612:
        /*0214*/ 	.byte	0x03, 0x19
        /*0216*/ 	.short	0x01d0


	//----- nvinfo : EIATTR_PARAM_CBANK
	.align		4
        /*0218*/ 	.byte	0x04, 0x0a
        /*021a*/ 	.short	(.L_614 - .L_613)
	.align		4
.L_613:
        /*021c*/ 	.word	index@(.nv.constant0._ZN5flash16flash_fwd_kernelI23Flash_fwd_kernel_traitsILi128ELi128ELi32ELi4ELb0ELb0EN7cutlass10bfloat16_tE19Flash_kernel_traitsILi128ELi128ELi32ELi4ES3_EELb0ELb1ELb0ELb1ELb0ELb0ELb1ELb0EEEvNS_16Flash_fwd_paramsE)
        /*0220*/ 	.short	0x0210
        /*0222*/ 	.short	0x01d0


	//----- nvinfo : EIATTR_SW_WAR
	.align		4
.L_614:
        /*0224*/ 	.byte	0x04, 0x36
        /*0226*/ 	.short	(.L_616 - .L_615)
.L_615:
        /*0228*/ 	.word	0x00000008
.L_616:


//--------------------- .nv.callgraph             --------------------------
	.section	.nv.callgraph,"",@"SHT_CUDA_CALLGRAPH"
	.align	4
	.sectionentsize	8
	.align		4
        /*0000*/ 	.word	0x00000000
	.align		4
        /*0004*/ 	.word	0xffffffff
	.align		4
        /*0008*/ 	.word	0x00000000
	.align		4
        /*000c*/ 	.word	0xfffffffe
	.align		4
        /*0010*/ 	.word	0x00000000
	.align		4
        /*0014*/ 	.word	0xfffffffd
	.align		4
        /*0018*/ 	.word	0x00000000
	.align		4
        /*001c*/ 	.word	0xfffffffc


//--------------------- .nv.constant4             --------------------------
	.section	.nv.constant4,"a",@progbits
	.align	8
	.align		8
.nv.constant4:
        /*0000*/ 	.dword	_ZN73_INTERNAL_82ef1d61_37_flash_fwd_hdim128_bf16_causal_sm80_cu_21e1f8cb_29394cuda3std3__45__cpo5beginE
	.align		8
        /*0008*/ 	.dword	_ZN73_INTERNAL_82ef1d61_37_flash_fwd_hdim128_bf16_causal_sm80_cu_21e1f8cb_29394cuda3std3__45__cpo3endE
	.align		8
        /*0010*/ 	.dword	_ZN73_INTERNAL_82ef1d61_37_flash_fwd_hdim128_bf16_causal_sm80_cu_21e1f8cb_29394cuda3std3__45__cpo6cbeginE
	.align		8
        /*0018*/ 	.dword	_ZN73_INTERNAL_82ef1d61_37_flash_fwd_hdim128_bf16_causal_sm80_cu_21e1f8cb_29394cuda3std3__45__cpo4cendE
	.align		8
        /*0020*/ 	.dword	_ZN73_INTERNAL_82ef1d61_37_flash_fwd_hdim128_bf16_causal_sm80_cu_21e1f8cb_29394cuda3std3__475_GLOBAL__N__82ef1d61_37_flash_fwd_hdim128_bf16_causal_sm80_cu_21e1f8cb_29396ignoreE
	.align		8
        /*0028*/ 	.dword	_ZN73_INTERNAL_82ef1d61_37_flash_fwd_hdim128_bf16_causal_sm80_cu_21e1f8cb_29394cuda3std3__419piecewise_constructE
	.align		8
        /*0030*/ 	.dword	_ZN73_INTERNAL_82ef1d61_37_flash_fwd_hdim128_bf16_causal_sm80_cu_21e1f8cb_29394cuda3std3__48in_placeE
	.align		8
        /*0038*/ 	.dword	_ZN73_INTERNAL_82ef1d61_37_flash_fwd_hdim128_bf16_causal_sm80_cu_21e1f8cb_29394cuda3std6ranges3__45__cpo4swapE
	.align		8
        /*0040*/ 	.dword	_ZN73_INTERNAL_82ef1d61_37_flash_fwd_hdim128_bf16_causal_sm80_cu_21e1f8cb_29394cuda3std6ranges3__45__cpo9iter_moveE
	.align		8
        /*0048*/ 	.dword	_ZN73_INTERNAL_82ef1d61_37_flash_fwd_hdim128_bf16_causal_sm80_cu_21e1f8cb_29394cute7productE
	.align		8
        /*0050*/ 	.dword	_ZN73_INTERNAL_82ef1d61_37_flash_fwd_hdim128_bf16_causal_sm80_cu_21e1f8cb_29394cute1_E


//--------------------- .text._ZN5flash16flash_fwd_kernelI23Flash_fwd_kernel_traitsILi128ELi128ELi64ELi4ELb0ELb0EN7cutlass10bfloat16_tE19Flash_kernel_traitsILi128ELi128ELi64ELi4ES3_EELb0ELb1ELb0ELb0ELb1ELb1ELb0ELb0EEEvNS_16Flash_fwd_paramsE --------------------------
	.section	.text._ZN5flash16flash_fwd_kernelI23Flash_fwd_kernel_traitsILi128ELi128ELi64ELi4ELb0ELb0EN7cutlass10bfloat16_tE19Flash_kernel_traitsILi128ELi128ELi64ELi4ES3_EELb0ELb1ELb0ELb0ELb1ELb1ELb0ELb0EEEvNS_16Flash_fwd_paramsE,"ax",@progbits
	.align	128
        .global         _ZN5flash16flash_fwd_kernelI23Flash_fwd_kernel_traitsILi128ELi128ELi64ELi4ELb0ELb0EN7cutlass10bfloat16_tE19Flash_kernel_traitsILi128ELi128ELi64ELi4ES3_EELb0ELb1ELb0ELb0ELb1ELb1ELb0ELb0EEEvNS_16Flash_fwd_paramsE
        .type           _ZN5flash16flash_fwd_kernelI23Flash_fwd_kernel_traitsILi128ELi128ELi64ELi4ELb0ELb0EN7cutlass10bfloat16_tE19Flash_kernel_traitsILi128ELi128ELi64ELi4ES3_EELb0ELb1ELb0ELb0ELb1ELb1ELb0ELb0EEEvNS_16Flash_fwd_paramsE,@function
        .size           _ZN5flash16flash_fwd_kernelI23Flash_fwd_kernel_traitsILi128ELi128ELi64ELi4ELb0ELb0EN7cutlass10bfloat16_tE19Flash_kernel_traitsILi128ELi128ELi64ELi4ES3_EELb0ELb1ELb0ELb0ELb1ELb1ELb0ELb0EEEvNS_16Flash_fwd_paramsE,(.L_x_1737 - _ZN5flash16flash_fwd_kernelI23Flash_fwd_kernel_traitsILi128ELi128ELi64ELi4ELb0ELb0EN7cutlass10bfloat16_tE19Flash_kernel_traitsILi128ELi128ELi64ELi4ES3_EELb0ELb1ELb0ELb0ELb1ELb1ELb0ELb0EEEvNS_16Flash_fwd_paramsE)
        .other          _ZN5flash16flash_fwd_kernelI23Flash_fwd_kernel_traitsILi128ELi128ELi64ELi4ELb0ELb0EN7cutlass10bfloat16_tE19Flash_kernel_traitsILi128ELi128ELi64ELi4ES3_EELb0ELb1ELb0ELb0ELb1ELb1ELb0ELb0EEEvNS_16Flash_fwd_paramsE,@"STO_CUDA_ENTRY STV_DEFAULT"
_ZN5flash16flash_fwd_kernelI23Flash_fwd_kernel_traitsILi128ELi128ELi64ELi4ELb0ELb0EN7cutlass10bfloat16_tE19Flash_kernel_traitsILi128ELi128ELi64ELi4ES3_EELb0ELb1ELb0ELb0ELb1ELb1ELb0ELb0EEEvNS_16Flash_fwd_paramsE:
.text._ZN5flash16flash_fwd_kernelI23Flash_fwd_kernel_traitsILi128ELi128ELi64ELi4ELb0ELb0EN7cutlass10bfloat16_tE19Flash_kernel_traitsILi128ELi128ELi64ELi4ES3_EELb0ELb1ELb0ELb0ELb1ELb1ELb0ELb0EEEvNS_16Flash_fwd_paramsE:
[----:B------:R-:W1:Y:S08]  /*0000*/  LDC R1, c[0x0][0x28] ;  /* 0x00000a00ff017b82 */ /* 0x000e700000000800 */
[----:B------:R-:W2:Y:S01]  /*0010*/  LDC.64 R4, c[0x0][0x300] ;  /* 0x0000c000ff047b82 */ /* 0x000ea20000000a00 */
[----:B------:R-:W3:Y:S01]  /*0020*/  S2R R28, SR_CTAID.Y ;  /* 0x00000000001c7919 */ /* 0x000ee20000002600 */
[----:B------:R-:W-:Y:S01]  /*0030*/  IMAD.MOV.U32 R9, RZ, RZ, RZ ;  /* 0x000000ffff097224 */ /* 0x000fe200078e00ff */
[----:B------:R-:W-:Y:S01]  /*0040*/  ULDC.64 UR20, c[0x0][0x208] ;  /* 0x0000820000147ab9 */ /* 0x000fe20000000a00 */
[----:B------:R-:W-:Y:S01]  /*0050*/  ULDC UR17, c[0x0][0x2c4] ;  /* 0x0000b10000117ab9 */ /* 0x000fe20000000800 */
[----:B-1----:R-:W-:-:S03]  /*0060*/  VIADD R1, R1, 0xffffff80 ;  /* 0xffffff8001017836 */ /* 0x002fc60000000000 */
[----:B------:R-:W1:Y:S01]  /*0070*/  LDC.64 R2, c[0x0][0x308] ;  /* 0x0000c200ff027b82 */ /* 0x000e620000000a00 */
[----:B--2---:R-:W-:-:S04]  /*0080*/  ISETP.NE.U32.AND P0, PT, R4, RZ, PT ;  /* 0x000000ff0400720c */ /* 0x004fc80003f05070 */
[----:B------:R-:W-:Y:S02]  /*0090*/  ISETP.NE.AND.EX P0, PT, R5, RZ, PT, P0 ;  /* 0x000000ff0500720c */ /* 0x000fe40003f05300 */
[----:B-1----:R-:W-:-:S04]  /*00a0*/  ISETP.NE.U32.AND P2, PT, R2, RZ, PT ;  /* 0x000000ff0200720c */ /* 0x002fc80003f45070 */
[----:B------:R-:W-:-:S07]  /*00b0*/  ISETP.NE.AND.EX P2, PT, R3, RZ, PT, P2 ;  /* 0x000000ff0300720c */ /* 0x000fce0003f45320 */
[----:B------:R-:W3:Y:S08]  /*00c0*/  @P0 LDC.64 R2, c[0x0][0x300] ;  /* 0x0000c000ff020b82 */ /* 0x000ef00000000a00 */
[----:B------:R-:W1:Y:S01]  /*00d0*/  @P2 LDC.64 R6, c[0x0][0x308] ;  /* 0x0000c200ff062b82 */ /* 0x000e620000000a00 */
[----:B---3--:R-:W-:-:S05]  /*00e0*/  @P0 IMAD.WIDE R4, R28, 0x4, R2 ;  /* 0x000000041c040825 */ /* 0x008fca00078e0202 */
[----:B------:R2:W3:Y:S01]  /*00f0*/  @P0 LDG.E R9, desc[UR20][R4.64] ;  /* 0x0000001404090981 */ /* 0x0004e2000c1e1900 */
[----:B-1----:R-:W-:-:S05]  /*0100*/  @P2 IMAD.WIDE R2, R28, 0x4, R6 ;  /* 0x000000041c022825 */ /* 0x002fca00078e0206 */
[----:B------:R-:W3:Y:S01]  /*0110*/  @P2 LDG.E R0, desc[UR20][R2.64] ;  /* 0x0000001402002981 */ /* 0x000ee2000c1e1900 */
[----:B------:R-:W1:Y:S01]  /*0120*/  S2R R31, SR_CTAID.X ;  /* 0x00000000001f7919 */ /* 0x000e620000002500 */
[----:B--2---:R-:W2:Y:S08]  /*0130*/  @!P2 LDC.64 R4, c[0x0][0x2c8] ;  /* 0x0000b200ff04ab82 */ /* 0x004eb00000000a00 */
[----:B------:R-:W4:Y:S01]  /*0140*/  @!P2 LDC.64 R2, c[0x0][0x318] ;  /* 0x0000c600ff02ab82 */ /* 0x000f220000000a00 */
[----:B-1----:R-:W-:-:S05]  /*0150*/  IMAD.SHL.U32 R159, R31, 0x80, RZ ;  /* 0x000000801f9f7824 */ /* 0x002fca00078e00ff */
[----:B------:R-:W-:Y:S02]  /*0160*/  ISETP.GE.AND P1, PT, R159, UR17, PT ;  /* 0x000000119f007c0c */ /* 0x000fe4000bf26270 */
[----:B----4-:R-:W-:-:S04]  /*0170*/  @!P2 ISETP.NE.U32.AND P0, PT, R2, RZ, PT ;  /* 0x000000ff0200a20c */ /* 0x010fc80003f05070 */
[----:B------:R-:W-:Y:S01]  /*0180*/  @!P2 ISETP.NE.AND.EX P0, PT, R3, RZ, PT, P0 ;  /* 0x000000ff0300a20c */ /* 0x000fe20003f05300 */
[----:B---3--:R-:W-:-:S03]  /*0190*/  @P2 IMAD.IADD R116, R0, 0x1, -R9 ;  /* 0x0000000100742824 */ /* 0x008fc600078e0a09 */
[----:B--2---:R-:W-:-:S03]  /*01a0*/  @!P2 SEL R0, R5, RZ, P0 ;  /* 0x000000ff0500a207 */ /* 0x004fc60000000000 */
[----:B------:R-:W-:Y:S06]  /*01b0*/  @P1 EXIT ;  /* 0x000000000000194d */ /* 0x000fec0003800000 */
[----:B------:R-:W-:Y:S01]  /*01c0*/  VIADD R2, R159, 0xbf ;  /* 0x000000bf9f027836 */ /* 0x000fe20000000000 */
[----:B------:R-:W-:Y:S01]  /*01d0*/  @!P2 IADD3 R116, R0, R4, -R9 ;  /* 0x000000040074a210 */ /* 0x000fe20007ffe809 */
[----:B------:R-:W-:Y:S01]  /*01e0*/  ULDC UR16, c[0x0][0x398] ;  /* 0x0000e60000107ab9 */ /* 0x000fe20000000800 */
[----:B------:R-:W1:Y:S02]  /*01f0*/  S2R R29, SR_CTAID.Z ;  /* 0x00000000001d7919 */ /* 0x000e640000002700 */
[C---:B------:R-:W-:Y:S01]  /*0200*/  IADD3 R0, R116.reuse, -UR17, R2 ;  /* 0x8000001174007c10 */ /* 0x040fe2000fffe002 */
[----:B------:R-:W-:Y:S01]  /*0210*/  VIADD R2, R116, 0x3f ;  /* 0x0000003f74027836 */ /* 0x000fe20000000000 */
[----:B------:R-:W2:Y:S03]  /*0220*/  S2R R157, SR_TID.X ;  /* 0x00000000009d7919 */ /* 0x000ea60000002100 */
[----:B------:R-:W-:Y:S01]  /*0230*/  VIADD R3, R0, UR16 ;  /* 0x0000001000037c36 */ /* 0x000fe20008000000 */
[----:B------:R-:W-:-:S04]  /*0240*/  SHF.R.S32.HI R0, RZ, 0x1f, R2 ;  /* 0x0000001fff007819 */ /* 0x000fc80000011402 */
[----:B------:R-:W-:Y:S02]  /*0250*/  SHF.R.S32.HI R4, RZ, 0x1f, R3 ;  /* 0x0000001fff047819 */ /* 0x000fe40000011403 */
[----:B------:R-:W-:Y:S02]  /*0260*/  LEA.HI R0, R0, R2, RZ, 0x6 ;  /* 0x0000000200007211 */ /* 0x000fe400078f30ff */
[----:B------:R-:W-:Y:S02]  /*0270*/  LEA.HI R2, R4, R3, RZ, 0x6 ;  /* 0x0000000304027211 */ /* 0x000fe400078f30ff */
[----:B------:R-:W-:Y:S02]  /*0280*/  SHF.R.S32.HI R0, RZ, 0x6, R0 ;  /* 0x00000006ff007819 */ /* 0x000fe40000011400 */
[----:B------:R-:W-:-:S04]  /*0290*/  SHF.R.S32.HI R2, RZ, 0x6, R2 ;  /* 0x00000006ff027819 */ /* 0x000fc80000011402 */
[----:B------:R-:W-:-:S04]  /*02a0*/  VIMNMX R162, R0, R2, PT ;  /* 0x0000000200a27248 */ /* 0x000fc80003fe0100 */
[----:B------:R-:W-:Y:S01]  /*02b0*/  ISETP.GE.AND P0, PT, R162, 0x1, PT ;  /* 0x00000001a200780c */ /* 0x000fe20003f06270 */
[----:B------:R3:W-:-:S12]  /*02c0*/  STL [R1+0xc], R162 ;  /* 0x00000ca201007387 */ /* 0x0007d80000100800 */
[----:B-12---:R-:W-:Y:S05]  /*02d0*/  @!P0 BRA `(.L_x_0) ;  /* 0x0000010000608947 */ /* 0x006fea0003800000 */
[----:B------:R-:W1:Y:S01]  /*02e0*/  LDC R30, c[0x0][0x278] ;  /* 0x00009e00ff1e7b82 */ /* 0x000e620000000800 */
[----:B------:R-:W-:Y:S01]  /*02f0*/  SHF.R.S32.HI R24, RZ, 0x1f, R157 ;  /* 0x0000001fff187819 */ /* 0x000fe2000001149d */
[----:B------:R-:W-:Y:S01]  /*0300*/  ULDC.64 UR10, c[0x0][0x248] ;  /* 0x00009200000a7ab9 */ /* 0x000fe20000000a00 */
[----:B------:R-:W-:Y:S01]  /*0310*/  VIADD R119, R162, 0xffffffff ;  /* 0xffffffffa2777836 */ /* 0x000fe20000000000 */
[----:B------:R-:W-:Y:S01]  /*0320*/  USHF.L.U64.HI UR18, UR10, 0x6, UR11 ;  /* 0x000000060a127899 */ /* 0x000fe2000801020b */
[CC--:B------:R-:W-:Y:S01]  /*0330*/  LEA.HI R22, R24.reuse, R157.reuse, RZ, 0x3 ;  /* 0x0000009d18167211 */ /* 0x0c0fe200078f18ff */
[----:B------:R-:W-:Y:S01]  /*0340*/  USHF.L.U32 UR19, UR10, 0x6, URZ ;  /* 0x000000060a137899 */ /* 0x000fe2000800063f */
[-C--:B------:R-:W-:Y:S01]  /*0350*/  LEA.HI R12, R24, R157.reuse, RZ, 0x4 ;  /* 0x0000009d180c7211 */ /* 0x080fe200078f20ff */
[----:B------:R-:W-:Y:S01]  /*0360*/  ULDC.64 UR12, c[0x0][0x250] ;  /* 0x00009400000c7ab9 */ /* 0x000fe20000000a00 */
[----:B------:R-:W-:Y:S01]  /*0370*/  SHF.R.S32.HI R4, RZ, 0x3, R22 ;  /* 0x00000003ff047819 */ /* 0x000fe20000011416 */
[----:B------:R-:W-:Y:S01]  /*0380*/  IMAD R5, R119, UR18, RZ ;  /* 0x0000001277057c24 */ /* 0x000fe2000f8e02ff */
[----:B------:R-:W-:Y:S01]  /*0390*/  LOP3.LUT R2, R22, 0xfffffff8, RZ, 0xc0, !PT ;  /* 0xfffffff816027812 */ /* 0x000fe200078ec0ff */
[----:B------:R-:W-:Y:S01]  /*03a0*/  USHF.L.U64.HI UR14, UR12, 0x6, UR13 ;  /* 0x000000060c0e7899 */ /* 0x000fe2000801020d */
[----:B------:R-:W-:Y:S01]  /*03b0*/  SHF.R.S32.HI R8, RZ, 0x1f, R119 ;  /* 0x0000001fff087819 */ /* 0x000fe20000011477 */
[----:B------:R-:W-:Y:S01]  /*03c0*/  USHF.L.U32 UR15, UR12, 0x6, URZ ;  /* 0x000000060c0f7899 */ /* 0x000fe2000800063f */
[----:B------:R-:W-:Y:S01]  /*03d0*/  SHF.R.S32.HI R10, RZ, 0x4, R12 ;  /* 0x00000004ff0a7819 */ /* 0x000fe2000001140c */
[----:B------:R-:W-:Y:S01]  /*03e0*/  IMAD.IADD R25, R157, 0x1, -R2 ;  /* 0x000000019d197824 */ /* 0x000fe200078e0a02 */
[----:B------:R-:W-:Y:S01]  /*03f0*/  SHF.R.S32.HI R17, RZ, 0x1f, R28 ;  /* 0x0000001fff117819 */ /* 0x000fe2000001141c */
[----:B------:R-:W-:Y:S01]  /*0400*/  IMAD R21, R8, UR19, R5 ;  /* 0x0000001308157c24 */ /* 0x000fe2000f8e0205 */
[----:B------:R-:W-:Y:S01]  /*0410*/  LEA.HI R5, R24, R157, RZ, 0x6 ;  /* 0x0000009d18057211 */ /* 0x000fe200078f30ff */
[----:B------:R-:W-:Y:S01]  /*0420*/  IMAD.SHL.U32 R2, R25, 0x8, RZ ;  /* 0x0000000819027824 */ /* 0x000fe200078e00ff */
[C---:B------:R-:W-:Y:S01]  /*0430*/  LEA.HI R11, R12.reuse, R10, RZ, 0x1 ;  /* 0x0000000a0c0b7211 */ /* 0x040fe200078f08ff */
[----:B------:R-:W-:Y:S01]  /*0440*/  IMAD R3, R119, UR14, RZ ;  /* 0x0000000e77037c24 */ /* 0x000fe2000f8e02ff */
[----:B------:R-:W-:Y:S01]  /*0450*/  LOP3.LUT R12, R12, 0xfffffff0, RZ, 0xc0, !PT ;  /* 0xfffffff00c0c7812 */ /* 0x000fe200078ec0ff */
[----:B------:R-:W-:Y:S01]  /*0460*/  IMAD.SHL.U32 R5, R5, 0x8, RZ ;  /* 0x0000000805057824 */ /* 0x000fe200078e00ff */
[----:B-1----:R-:W-:Y:S01]  /*0470*/  IABS R0, R30 ;  /* 0x0000001e00007213 */ /* 0x002fe20000000000 */
[----:B------:R-:W-:Y:S01]  /*0480*/  IMAD R23, R8, UR15, R3 ;  /* 0x0000000f08177c24 */ /* 0x000fe2000f8e0203 */
[----:B------:R-:W-:Y:S01]  /*0490*/  LOP3.LUT R3, R11, 0xfffffffe, RZ, 0xc0, !PT ;  /* 0xfffffffe0b037812 */ /* 0x000fe200078ec0ff */
[----:B------:R-:W-:Y:S01]  /*04a0*/  IMAD.IADD R12, R157, 0x1, -R12 ;  /* 0x000000019d0c7824 */ /* 0x000fe200078e0a0c */
[----:B------:R-:W-:Y:S01]  /*04b0*/  IADD3 R8, P0, R4, R9, RZ ;  /* 0x0000000904087210 */ /* 0x000fe20007f1e0ff */
[----:B------:R-:W-:Y:S01]  /*04c0*/  IMAD.MOV.U32 R27, RZ, RZ, R0 ;  /* 0x000000ffff1b7224 */ /* 0x000fe200078e0000 */
[----:B------:R-:W-:Y:S01]  /*04d0*/  ULDC.64 UR4, c[0x0][0x228] ;  /* 0x00008a0000047ab9 */ /* 0x000fe20000000a00 */
[----:B------:R-:W-:Y:S01]  /*04e0*/  IMAD.IADD R20, R10, 0x1, -R3 ;  /* 0x000000010a147824 */ /* 0x000fe200078e0a03 */
[----:B------:R-:W-:Y:S01]  /*04f0*/  SHF.R.S32.HI R3, RZ, 0x1f, R2 ;  /* 0x0000001fff037819 */ /* 0x000fe20000011402 */
[----:B------:R-:W1:Y:S01]  /*0500*/  I2F.RP R0, R27 ;  /* 0x0000001b00007306 */ /* 0x000e620000209400 */
[----:B------:R-:W-:Y:S01]  /*0510*/  IMAD R15, R17, UR4, RZ ;  /* 0x00000004110f7c24 */ /* 0x000fe2000f8e02ff */
[----:B------:R-:W-:Y:S01]  /*0520*/  SHF.R.S32.HI R10, RZ, 0x1f, R12 ;  /* 0x0000001fff0a7819 */ /* 0x000fe2000001140c */
[----:B------:R-:W-:Y:S01]  /*0530*/  ULDC.64 UR8, c[0x0][0x258] ;  /* 0x0000960000087ab9 */ /* 0x000fe20000000a00 */
[----:B------:R-:W-:Y:S01]  /*0540*/  IABS R18, R29 ;  /* 0x0000001d00127213 */ /* 0x000fe20000000000 */
[----:B------:R-:W-:Y:S01]  /*0550*/  IMAD R15, R28, UR5, R15 ;  /* 0x000000051c0f7c24 */ /* 0x000fe2000f8e020f */
[----:B------:R-:W-:Y:S01]  /*0560*/  LEA.HI R19, R10, R12, RZ, 0x3 ;  /* 0x0000000c0a137211 */ /* 0x000fe200078f18ff */
[----:B------:R-:W-:Y:S01]  /*0570*/  IMAD.WIDE.U32 R10, R8, UR10, R2 ;  /* 0x0000000a080a7c25 */ /* 0x000fe2000f8e0002 */
[----:B------:R-:W-:Y:S01]  /*0580*/  ULDC.64 UR6, c[0x0][0x230] ;  /* 0x00008c0000067ab9 */ /* 0x000fe20000000a00 */
[----:B------:R-:W-:Y:S01]  /*0590*/  ISETP.NE.AND P2, PT, R30, RZ, PT ;  /* 0x000000ff1e00720c */ /* 0x000fe20003f45270 */
[----:B------:R-:W-:Y:S01]  /*05a0*/  USHF.L.U32 UR23, UR10, 0x5, URZ ;  /* 0x000000050a177899 */ /* 0x000fe2000800063f */
[----:B------:R-:W-:Y:S01]  /*05b0*/  LEA.HI R158, R24, R157, RZ, 0x5 ;  /* 0x0000009d189e7211 */ /* 0x000fe200078f28ff */
[----:B------:R-:W-:Y:S01]  /*05c0*/  USHF.L.U32 UR24, UR12, 0x5, URZ ;  /* 0x000000050c187899 */ /* 0x000fe2000800063f */
[----:B------:R-:W-:Y:S01]  /*05d0*/  IMAD.MOV.U32 R163, RZ, RZ, R119 ;  /* 0x000000ffffa37224 */ /* 0x000fe200078e0077 */
[----:B-1----:R-:W1:Y:S01]  /*05e0*/  MUFU.RCP R0, R0 ;  /* 0x0000000000007308 */ /* 0x002e620000001000 */
[----:B------:R-:W-:Y:S01]  /*05f0*/  SHF.R.S32.HI R156, RZ, 0x5, R158 ;  /* 0x00000005ff9c7819 */ /* 0x000fe2000001149e */
[----:B-1----:R-:W-:-:S02]  /*0600*/  VIADD R6, R0, 0xffffffe ;  /* 0x0ffffffe00067836 */ /* 0x002fc40000000000 */
[----:B------:R-:W-:-:S04]  /*0610*/  IMAD.SHL.U32 R0, R4, 0x40, RZ ;  /* 0x0000004004007824 */ /* 0x000fc800078e00ff */
[----:B------:R1:W2:Y:S01]  /*0620*/  F2I.FTZ.U32.TRUNC.NTZ R7, R6 ;  /* 0x0000000600077305 */ /* 0x0002a2000021f000 */
[----:B------:R-:W-:-:S04]  /*0630*/  LOP3.LUT R0, R0, 0x1c0, RZ, 0xc0, !PT ;  /* 0x000001c000007812 */ /* 0x000fc800078ec0ff */
[----:B-1----:R-:W-:Y:S02]  /*0640*/  SHF.R.U32.HI R6, RZ, 0x3, R0 ;  /* 0x00000003ff067819 */ /* 0x002fe40000011600 */
[----:B------:R-:W-:-:S04]  /*0650*/  LOP3.LUT R0, R0, 0x38, R2, 0xf8, !PT ;  /* 0x0000003800007812 */ /* 0x000fc800078ef802 */
[----:B------:R-:W-:Y:S01]  /*0660*/  LOP3.LUT R6, R0, R6, RZ, 0x3c, !PT ;  /* 0x0000000600067212 */ /* 0x000fe200078e3cff */
[----:B--2---:R-:W-:-:S03]  /*0670*/  IMAD.MOV R0, RZ, RZ, -R7 ;  /* 0x000000ffff007224 */ /* 0x004fc600078e0a07 */
[----:B------:R-:W-:Y:S01]  /*0680*/  LOP3.LUT R247, R6, 0x7ffffe00, R5, 0xf8, !PT ;  /* 0x7ffffe0006f77812 */ /* 0x000fe200078ef805 */
[----:B------:R-:W-:Y:S01]  /*0690*/  IMAD R0, R0, R27, RZ ;  /* 0x0000001b00007224 */ /* 0x000fe200078e02ff */
[----:B------:R-:W-:Y:S01]  /*06a0*/  SHF.R.S32.HI R5, RZ, 0x1f, R4 ;  /* 0x0000001fff057819 */ /* 0x000fe20000011404 */
[----:B------:R-:W-:-:S04]  /*06b0*/  IMAD.MOV.U32 R6, RZ, RZ, RZ ;  /* 0x000000ffff067224 */ /* 0x000fc800078e00ff */
[----:B------:R-:W-:Y:S01]  /*06c0*/  IMAD.HI.U32 R16, R7, R0, R6 ;  /* 0x0000000007107227 */ /* 0x000fe200078e0006 */
[----:B------:R-:W-:-:S03]  /*06d0*/  LEA.HI.X.SX32 R0, R9, R5, 0x1, P0 ;  /* 0x0000000509007211 */ /* 0x000fc600000f0eff */
[----:B------:R-:W-:Y:S01]  /*06e0*/  IMAD.WIDE.U32 R6, R28, UR4, R2 ;  /* 0x000000041c067c25 */ /* 0x000fe2000f8e0002 */
[----:B------:R-:W-:-:S03]  /*06f0*/  ULDC.64 UR4, c[0x0][0x238] ;  /* 0x00008e0000047ab9 */ /* 0x000fc60000000a00 */
[C---:B------:R-:W-:Y:S02]  /*0700*/  IMAD R9, R0.reuse, UR10, RZ ;  /* 0x0000000a00097c24 */ /* 0x040fe4000f8e02ff */
[----:B------:R-:W-:Y:S02]  /*0710*/  IMAD R0, R0, UR12, RZ ;  /* 0x0000000c00007c24 */ /* 0x000fe4000f8e02ff */
[C---:B------:R-:W-:Y:S02]  /*0720*/  IMAD R13, R8.reuse, UR11, R9 ;  /* 0x0000000b080d7c24 */ /* 0x040fe4000f8e0209 */
[C---:B------:R-:W-:Y:S01]  /*0730*/  IMAD R14, R8.reuse, UR13, R0 ;  /* 0x0000000d080e7c24 */ /* 0x040fe2000f8e0200 */
[----:B------:R-:W-:Y:S01]  /*0740*/  LOP3.LUT R0, R19, 0xfffffff8, RZ, 0xc0, !PT ;  /* 0xfffffff813007812 */ /* 0x000fe200078ec0ff */
[----:B------:R-:W-:Y:S01]  /*0750*/  IMAD.WIDE.U32 R8, R8, UR12, R2 ;  /* 0x0000000c08087c25 */ /* 0x000fe2000f8e0002 */
[----:B------:R-:W-:-:S03]  /*0760*/  USHF.L.U64.HI UR12, UR12, 0x5, UR13 ;  /* 0x000000050c0c7899 */ /* 0x000fc6000801020d */
[----:B------:R-:W-:Y:S02]  /*0770*/  IMAD.IADD R7, R7, 0x1, R15 ;  /* 0x0000000107077824 */ /* 0x000fe400078e020f */
[----:B------:R-:W-:Y:S01]  /*0780*/  IMAD.HI.U32 R15, R16, R18, RZ ;  /* 0x00000012100f7227 */ /* 0x000fe200078e00ff */
[----:B------:R-:W-:-:S03]  /*0790*/  SHF.R.S32.HI R16, RZ, 0x1f, R29 ;  /* 0x0000001fff107819 */ /* 0x000fc6000001141d */
[----:B------:R-:W-:Y:S02]  /*07a0*/  IMAD.IADD R9, R9, 0x1, R14 ;  /* 0x0000000109097824 */ /* 0x000fe400078e020e */
[----:B------:R-:W-:Y:S02]  /*07b0*/  IMAD.MOV R14, RZ, RZ, -R15 ;  /* 0x000000ffff0e7224 */ /* 0x000fe400078e0a0f */
[----:B------:R-:W-:Y:S02]  /*07c0*/  IMAD.IADD R26, R12, 0x1, -R0 ;  /* 0x000000010c1a7824 */ /* 0x000fe400078e0a00 */
[----:B------:R-:W-:Y:S02]  /*07d0*/  IMAD R14, R27, R14, R18 ;  /* 0x0000000e1b0e7224 */ /* 0x000fe400078e0212 */
[----:B------:R-:W-:Y:S02]  /*07e0*/  IMAD.SHL.U32 R0, R25, 0x40, RZ ;  /* 0x0000004019007824 */ /* 0x000fe400078e00ff */
[----:B------:R-:W-:Y:S01]  /*07f0*/  IMAD.IADD R3, R11, 0x1, R13 ;  /* 0x000000010b037824 */ /* 0x000fe200078e020d */
[----:B------:R-:W-:Y:S01]  /*0800*/  ISETP.GT.U32.AND P0, PT, R27, R14, PT ;  /* 0x0000000e1b00720c */ /* 0x000fe20003f04070 */
[----:B------:R-:W-:Y:S01]  /*0810*/  IMAD.MOV.U32 R2, RZ, RZ, R10 ;  /* 0x000000ffff027224 */ /* 0x000fe200078e000a */
[----:B------:R-:W-:Y:S01]  /*0820*/  LOP3.LUT R0, R0, 0x1c0, RZ, 0xc0, !PT ;  /* 0x000001c000007812 */ /* 0x000fe200078ec0ff */
[----:B------:R-:W-:-:S02]  /*0830*/  IMAD R16, R16, UR8, RZ ;  /* 0x0000000810107c24 */ /* 0x000fc4000f8e02ff */
[----:B------:R-:W-:Y:S02]  /*0840*/  IMAD R18, R17, UR6, RZ ;  /* 0x0000000611127c24 */ /* 0x000fe4000f8e02ff */
[----:B------:R-:W-:Y:S01]  /*0850*/  IMAD.WIDE.U32 R12, R28, UR6, R2 ;  /* 0x000000061c0c7c25 */ /* 0x000fe2000f8e0002 */
[----:B------:R-:W-:Y:S02]  /*0860*/  LOP3.LUT R2, R0, 0x8, R22, 0xf8, !PT ;  /* 0x0000000800027812 */ /* 0x000fe400078ef816 */
[----:B------:R-:W-:Y:S01]  /*0870*/  SHF.R.U32.HI R0, RZ, 0x3, R0 ;  /* 0x00000003ff007819 */ /* 0x000fe20000011600 */
[C---:B------:R-:W-:Y:S01]  /*0880*/  IMAD R16, R29.reuse, UR9, R16 ;  /* 0x000000091d107c24 */ /* 0x040fe2000f8e0210 */
[----:B------:R-:W-:Y:S01]  /*0890*/  UMOV UR9, 0x400 ;  /* 0x0000040000097882 */ /* 0x000fe20000000000 */
[----:B------:R-:W-:Y:S01]  /*08a0*/  IMAD.WIDE.U32 R10, R29, UR8, R6 ;  /* 0x000000081d0a7c25 */ /* 0x000fe2000f8e0006 */
[----:B------:R-:W1:Y:S03]  /*08b0*/  S2UR UR8, SR_CgaCtaId ;  /* 0x00000000000879c3 */ /* 0x000e660000008800 */
[----:B------:R-:W-:-:S04]  /*08c0*/  IMAD.WIDE R4, R31, 0x80, R4 ;  /* 0x000000801f047825 */ /* 0x000fc800078e0204 */
[----:B------:R-:W-:Y:S01]  /*08d0*/  IMAD R18, R28, UR7, R18 ;  /* 0x000000071c127c24 */ /* 0x000fe2000f8e0212 */
[----:B------:R-:W-:Y:S01]  /*08e0*/  ULDC.64 UR6, c[0x0][0x240] ;  /* 0x0000900000067ab9 */ /* 0x000fe20000000a00 */
[----:B------:R-:W-:Y:S01]  /*08f0*/  IMAD.IADD R3, R11, 0x1, R16 ;  /* 0x000000010b037824 */ /* 0x000fe200078e0210 */
[----:B------:R-:W-:Y:S01]  /*0900*/  LOP3.LUT R16, R2, R0, RZ, 0x3c, !PT ;  /* 0x0000000002107212 */ /* 0x000fe200078e3cff */
[----:B------:R-:W-:Y:S01]  /*0910*/  IMAD R0, R5, UR6, RZ ;  /* 0x0000000605007c24 */ /* 0x000fe2000f8e02ff */
[----:B------:R-:W-:Y:S01]  /*0920*/  USHF.L.U64.HI UR22, UR6, 0x5, UR7 ;  /* 0x0000000506167899 */ /* 0x000fe20008010207 */
[----:B------:R-:W-:Y:S02]  /*0930*/  IMAD.MOV.U32 R2, RZ, RZ, R10 ;  /* 0x000000ffff027224 */ /* 0x000fe400078e000a */
[----:B------:R-:W-:Y:S02]  /*0940*/  @!P0 IMAD.IADD R14, R14, 0x1, -R27 ;  /* 0x000000010e0e8824 */ /* 0x000fe400078e0a1b */
[----:B------:R-:W-:-:S02]  /*0950*/  IMAD R17, R17, UR4, RZ ;  /* 0x0000000411117c24 */ /* 0x000fc4000f8e02ff */
[----:B------:R-:W-:Y:S01]  /*0960*/  IMAD.WIDE.U32 R6, R28, UR4, R8 ;  /* 0x000000041c067c25 */ /* 0x000fe2000f8e0008 */
[----:B------:R-:W-:-:S03]  /*0970*/  ISETP.GE.U32.AND P3, PT, R14, R27, PT ;  /* 0x0000001b0e00720c */ /* 0x000fc60003f66070 */
[C---:B------:R-:W-:Y:S02]  /*0980*/  IMAD R0, R4.reuse, UR7, R0 ;  /* 0x0000000704007c24 */ /* 0x040fe4000f8e0200 */
[----:B------:R-:W-:-:S04]  /*0990*/  IMAD.WIDE.U32 R2, R4, UR6, R2 ;  /* 0x0000000604027c25 */ /* 0x000fc8000f8e0002 */
[----:B------:R-:W-:Y:S01]  /*09a0*/  IMAD R17, R28, UR5, R17 ;  /* 0x000000051c117c24 */ /* 0x000fe2000f8e0211 */
[----:B------:R-:W-:Y:S01]  /*09b0*/  ULDC.64 UR4, c[0x0][0x210] ;  /* 0x0000840000047ab9 */ /* 0x000fe20000000a00 */
[----:B------:R-:W-:Y:S01]  /*09c0*/  IMAD.MOV.U32 R10, RZ, RZ, R6 ;  /* 0x000000ffff0a7224 */ /* 0x000fe200078e0006 */
[C---:B------:R-:W-:Y:S01]  /*09d0*/  LEA R6, P1, R2.reuse, UR4, 0x1 ;  /* 0x0000000402067c11 */ /* 0x040fe2000f8208ff */
[----:B------:R-:W-:Y:S01]  /*09e0*/  IMAD.IADD R0, R3, 0x1, R0 ;  /* 0x0000000103007824 */ /* 0x000fe200078e0200 */
[----:B------:R-:W-:Y:S01]  /*09f0*/  LOP3.LUT R3, R29, R30, RZ, 0x3c, !PT ;  /* 0x0000001e1d037212 */ /* 0x000fe200078e3cff */
[----:B------:R-:W-:Y:S01]  /*0a00*/  USHF.L.U32 UR4, UR6, 0x5, URZ ;  /* 0x0000000506047899 */ /* 0x000fe2000800063f */
[----:B------:R-:W-:Y:S02]  /*0a10*/  IMAD.IADD R11, R7, 0x1, R17 ;  /* 0x00000001070b7824 */ /* 0x000fe400078e0211 */
[----:B------:R-:W-:Y:S01]  /*0a20*/  LEA.HI.X R7, R2, UR5, R0, 0x1, P1 ;  /* 0x0000000502077c11 */ /* 0x000fe200088f0c00 */
[----:B------:R-:W-:Y:S01]  /*0a30*/  @!P0 VIADD R15, R15, 0x1 ;  /* 0x000000010f0f8836 */ /* 0x000fe20000000000 */
[----:B------:R-:W-:Y:S01]  /*0a40*/  ISETP.GE.AND P1, PT, R3, RZ, PT ;  /* 0x000000ff0300720c */ /* 0x000fe20003f26270 */
[----:B-1----:R-:W-:Y:S01]  /*0a50*/  ULEA UR5, UR8, UR9, 0x18 ;  /* 0x0000000908057291 */ /* 0x002fe2000f8ec03f */
[----:B------:R-:W-:Y:S01]  /*0a60*/  IADD3 R4, P0, R6, UR4, RZ ;  /* 0x0000000406047c10 */ /* 0x000fe2000ff1e0ff */
[----:B------:R-:W-:Y:S01]  /*0a70*/  @P3 VIADD R15, R15, 0x1 ;  /* 0x000000010f0f3836 */ /* 0x000fe20000000000 */
[----:B------:R-:W-:Y:S01]  /*0a80*/  ULDC.64 UR6, c[0x0][0x260] ;  /* 0x0000980000067ab9 */ /* 0x000fe20000000a00 */
[----:B------:R-:W-:Y:S01]  /*0a90*/  IMAD.IADD R13, R13, 0x1, R18 ;  /* 0x000000010d0d7824 */ /* 0x000fe200078e0212 */
[----:B------:R-:W-:Y:S01]  /*0aa0*/  IADD3.X R5, R7, UR22, RZ, P0, !PT ;  /* 0x0000001607057c10 */ /* 0x000fe200087fe4ff */
[----:B------:R-:W-:Y:S01]  /*0ab0*/  IMAD.MOV.U32 R0, RZ, RZ, R15 ;  /* 0x000000ffff007224 */ /* 0x000fe200078e000f */
[----:B------:R-:W-:Y:S01]  /*0ac0*/  IADD3 R2, P0, R4, UR4, RZ ;  /* 0x0000000404027c10 */ /* 0x000fe2000ff1e0ff */
[----:B------:R-:W-:Y:S01]  /*0ad0*/  ULDC.64 UR8, c[0x0][0x218] ;  /* 0x0000860000087ab9 */ /* 0x000fe20000000a00 */
[----:B------:R-:W-:-:S02]  /*0ae0*/  LEA R247, R247, UR5, 0x1 ;  /* 0x00000005f7f77c11 */ /* 0x000fc4000f8e08ff */
[----:B------:R-:W-:Y:S01]  /*0af0*/  IADD3.X R3, R5, UR22, RZ, P0, !PT ;  /* 0x0000001605037c10 */ /* 0x000fe200087fe4ff */
[----:B------:R-:W-:Y:S01]  /*0b00*/  @!P1 IMAD.MOV R0, RZ, RZ, -R0 ;  /* 0x000000ffff009224 */ /* 0x000fe200078e0a00 */
[----:B------:R-:W-:Y:S01]  /*0b10*/  IADD3 R8, P0, R2, UR4, RZ ;  /* 0x0000000402087c10 */ /* 0x000fe2000ff1e0ff */
[----:B------:R-:W-:Y:S01]  /*0b20*/  @!PT LDS RZ, [RZ] ;  /* 0x00000000fffff984 */ /* 0x000fe20000000800 */
[----:B------:R-:W-:Y:S01]  /*0b30*/  @!PT LDS RZ, [RZ] ;  /* 0x00000000fffff984 */ /* 0x000fe20000000800 */
[----:B------:R-:W-:Y:S01]  /*0b40*/  @!PT LDS RZ, [RZ] ;  /* 0x00000000fffff984 */ /* 0x000fe20000000800 */
[----:B------:R-:W-:Y:S01]  /*0b50*/  LDGSTS.E.BYPASS.LTC128B.128 [R247], desc[UR20][R6.64] ;  /* 0x0000000006f77fae */ /* 0x000fe2000b901d54 */
[----:B------:R-:W-:Y:S02]  /*0b60*/  @!P2 LOP3.LUT R0, RZ, R30, RZ, 0x33, !PT ;  /* 0x0000001eff00a212 */ /* 0x000fe400078e33ff */
[----:B------:R-:W-:Y:S01]  /*0b70*/  IADD3.X R9, R3, UR22, RZ, P0, !PT ;  /* 0x0000001603097c10 */ /* 0x000fe200087fe4ff */
[----:B------:R1:W-:Y:S01]  /*0b80*/  LDGSTS.E.BYPASS.LTC128B.128 [R247+0x4000], desc[UR20][R6.64+0x80] ;  /* 0x0400008006f77fae */ /* 0x0003e2000b901d54 */
[----:B------:R-:W-:Y:S01]  /*0b90*/  SHF.R.S32.HI R14, RZ, 0x1f, R0 ;  /* 0x0000001fff0e7819 */ /* 0x000fe20000011400 */
[----:B------:R-:W-:Y:S02]  /*0ba0*/  IMAD.WIDE.U32 R32, R0, UR6, R12 ;  /* 0x0000000600207c25 */ /* 0x000fe4000f8e000c */
[----:B------:R-:W-:Y:S02]  /*0bb0*/  LDGSTS.E.BYPASS.LTC128B.128 [R247+0x800], desc[UR20][R4.64] ;  /* 0x0080000004f77fae */ /* 0x000fe4000b901d54 */
[----:B------:R-:W-:-:S02]  /*0bc0*/  IMAD.MOV.U32 R160, RZ, RZ, R32 ;  /* 0x000000ffffa07224 */ /* 0x000fc400078e0020 */
[----:B------:R2:W-:Y:S04]  /*0bd0*/  LDGSTS.E.BYPASS.LTC128B.128 [R247+0x4800], desc[UR20][R4.64+0x80] ;  /* 0x0480008004f77fae */ /* 0x0005e8000b901d54 */
[----:B------:R-:W-:Y:S04]  /*0be0*/  LDGSTS.E.BYPASS.LTC128B.128 [R247+0x1000], desc[UR20][R2.64] ;  /* 0x0100000002f77fae */ /* 0x000fe8000b901d54 */
[----:B------:R4:W-:Y:S04]  /*0bf0*/  LDGSTS.E.BYPASS.LTC128B.128 [R247+0x5000], desc[UR20][R2.64+0x80] ;  /* 0x0500008002f77fae */ /* 0x0009e8000b901d54 */
[----:B------:R-:W-:Y:S04]  /*0c00*/  LDGSTS.E.BYPASS.LTC128B.128 [R247+0x1800], desc[UR20][R8.64] ;  /* 0x0180000008f77fae */ /* 0x000fe8000b901d54 */
[----:B------:R5:W-:Y:S01]  /*0c10*/  LDGSTS.E.BYPASS.LTC128B.128 [R247+0x5800], desc[UR20][R8.64+0x80] ;  /* 0x0580008008f77fae */ /* 0x000be2000b901d54 */
[----:B-1----:R-:W-:-:S03]  /*0c20*/  IADD3 R6, P0, R8, UR4, RZ ;  /* 0x0000000408067c10 */ /* 0x002fc6000ff1e0ff */
[----:B------:R-:W-:Y:S01]  /*0c30*/  STL.64 [R1+0x28], R32 ;  /* 0x0000282001007387 */ /* 0x000fe20000100a00 */
[----:B------:R-:W-:Y:S02]  /*0c40*/  IADD3.X R7, R9, UR22, RZ, P0, !PT ;  /* 0x0000001609077c10 */ /* 0x000fe400087fe4ff */
[----:B--2---:R-:W-:-:S03]  /*0c50*/  IADD3 R4, P0, R6, UR4, RZ ;  /* 0x0000000406047c10 */ /* 0x004fc6000ff1e0ff */
[----:B------:R-:W-:Y:S01]  /*0c60*/  LDGSTS.E.BYPASS.LTC128B.128 [R247+0x2000], desc[UR20][R6.64] ;  /* 0x0200000006f77fae */ /* 0x000fe2000b901d54 */
[----:B------:R-:W-:-:S03]  /*0c70*/  IADD3.X R5, R7, UR22, RZ, P0, !PT ;  /* 0x0000001607057c10 */ /* 0x000fc600087fe4ff */
[----:B------:R1:W-:Y:S01]  /*0c80*/  LDGSTS.E.BYPASS.LTC128B.128 [R247+0x6000], desc[UR20][R6.64+0x80] ;  /* 0x0600008006f77fae */ /* 0x0003e2000b901d54 */
[----:B----4-:R-:W-:-:S03]  /*0c90*/  IMAD R2, R14, UR6, RZ ;  /* 0x000000060e027c24 */ /* 0x010fc6000f8e02ff */
[----:B------:R-:W-:Y:S04]  /*0ca0*/  LDGSTS.E.BYPASS.LTC128B.128 [R247+0x2800], desc[UR20][R4.64] ;  /* 0x0280000004f77fae */ /* 0x000fe8000b901d54 */
[----:B------:R2:W-:Y:S01]  /*0cb0*/  LDGSTS.E.BYPASS.LTC128B.128 [R247+0x6800], desc[UR20][R4.64+0x80] ;  /* 0x0680008004f77fae */ /* 0x0005e2000b901d54 */
[----:B-----5:R-:W-:Y:S01]  /*0cc0*/  IMAD R8, R0, UR7, R2 ;  /* 0x0000000700087c24 */ /* 0x020fe2000f8e0202 */
[----:B------:R-:W-:Y:S01]  /*0cd0*/  IADD3 R2, P0, R4, UR4, RZ ;  /* 0x0000000404027c10 */ /* 0x000fe2000ff1e0ff */
[----:B------:R-:W-:Y:S02]  /*0ce0*/  ULDC.64 UR6, c[0x0][0x268] ;  /* 0x00009a0000067ab9 */ /* 0x000fe40000000a00 */
[----:B------:R-:W-:Y:S01]  /*0cf0*/  IMAD.IADD R161, R33, 0x1, R8 ;  /* 0x0000000121a17824 */ /* 0x000fe200078e0208 */
[----:B------:R-:W-:Y:S01]  /*0d00*/  IADD3.X R3, R5, UR22, RZ, P0, !PT ;  /* 0x0000001605037c10 */ /* 0x000fe200087fe4ff */
[----:B------:R-:W-:-:S03]  /*0d10*/  IMAD.WIDE.U32 R10, R0, UR6, R10 ;  /* 0x00000006000a7c25 */ /* 0x000fc6000f8e000a */
[----:B------:R-:W-:Y:S01]  /*0d20*/  STL.64 [R1+0x20], R160 ;  /* 0x000020a001007387 */ /* 0x000fe20000100a00 */
[----:B------:R-:W-:-:S03]  /*0d30*/  IMAD.MOV.U32 R8, RZ, RZ, R10 ;  /* 0x000000ffff087224 */ /* 0x000fc600078e000a */
[----:B------:R-:W-:Y:S01]  /*0d40*/  LDGSTS.E.BYPASS.LTC128B.128 [R247+0x3000], desc[UR20][R2.64] ;  /* 0x0300000002f77fae */ /* 0x000fe2000b901d54 */
[----:B-1----:R-:W-:-:S03]  /*0d50*/  IMAD.WIDE.U32 R6, R119, UR19, R160 ;  /* 0x0000001377067c25 */ /* 0x002fc6000f8e00a0 */
[----:B------:R1:W-:Y:S04]  /*0d60*/  LDGSTS.E.BYPASS.LTC128B.128 [R247+0x7000], desc[UR20][R2.64+0x80] ;  /* 0x0700008002f77fae */ /* 0x0003e8000b901d54 */
[----:B------:R-:W-:Y:S01]  /*0d70*/  STL.64 [R1+0x40], R10 ;  /* 0x0000400a01007387 */ /* 0x000fe20000100a00 */
[----:B--2---:R-:W-:Y:S01]  /*0d80*/  IMAD.IADD R5, R7, 0x1, R21 ;  /* 0x0000000107057824 */ /* 0x004fe200078e0215 */
[----:B------:R-:W-:Y:S01]  /*0d90*/  LEA R4, P0, R6, UR8, 0x1 ;  /* 0x0000000806047c11 */ /* 0x000fe2000f8008ff */
[----:B------:R-:W-:-:S03]  /*0da0*/  IMAD R7, R14, UR6, RZ ;  /* 0x000000060e077c24 */ /* 0x000fc6000f8e02ff */
[----:B------:R-:W-:Y:S01]  /*0db0*/  LEA.HI.X R5, R6, UR9, R5, 0x1, P0 ;  /* 0x0000000906057c11 */ /* 0x000fe200080f0c05 */
[----:B------:R-:W-:Y:S01]  /*0dc0*/  IMAD R0, R0, UR7, R7 ;  /* 0x0000000700007c24 */ /* 0x000fe2000f8e0207 */
[----:B------:R-:W-:Y:S01]  /*0dd0*/  IADD3 R6, P0, R4, UR23, RZ ;  /* 0x0000001704067c10 */ /* 0x000fe2000ff1e0ff */
[----:B------:R-:W-:Y:S02]  /*0de0*/  ULDC.64 UR6, c[0x0][0x220] ;  /* 0x0000880000067ab9 */ /* 0x000fe40000000a00 */
[----:B------:R-:W-:Y:S02]  /*0df0*/  IMAD.IADD R9, R11, 0x1, R0 ;  /* 0x000000010b097824 */ /* 0x000fe400078e0200 */
[----:B------:R-:W-:-:S03]  /*0e00*/  IMAD.SHL.U32 R0, R26, 0x40, RZ ;  /* 0x000000401a007824 */ /* 0x000fc600078e00ff */
[----:B------:R-:W-:Y:S04]  /*0e10*/  STL.64 [R1+0x38], R8 ;  /* 0x0000380801007387 */ /* 0x000fe80000100a00 */
[----:B------:R-:W-:Y:S01]  /*0e20*/  STL [R1+0x30], R163 ;  /* 0x000030a301007387 */ /* 0x000fe20000100800 */
[----:B-1----:R-:W-:Y:S01]  /*0e30*/  IADD3 R2, P1, R2, UR4, RZ ;  /* 0x0000000402027c10 */ /* 0x002fe2000ff3e0ff */
[----:B------:R-:W-:-:S03]  /*0e40*/  UIADD3 UR4, UR5, 0x8000, URZ ;  /* 0x0000800005047890 */ /* 0x000fc6000fffe03f */
[----:B------:R-:W-:Y:S01]  /*0e50*/  IADD3.X R3, R3, UR22, RZ, P1, !PT ;  /* 0x0000001603037c10 */ /* 0x000fe20008ffe4ff */
[----:B------:R-:W-:Y:S01]  /*0e60*/  USHF.L.U64.HI UR22, UR10, 0x5, UR11 ;  /* 0x000000050a167899 */ /* 0x000fe2000801020b */
[----:B------:R-:W-:-:S03]  /*0e70*/  LOP3.LUT P1, RZ, R26, 0x2, RZ, 0xc0, !PT ;  /* 0x000000021aff7812 */ /* 0x000fc6000782c0ff */
[----:B------:R-:W-:Y:S02]  /*0e80*/  LDGSTS.E.BYPASS.LTC128B.128 [R247+0x3800], desc[UR20][R2.64] ;  /* 0x0380000002f77fae */ /* 0x000fe4000b901d54 */
[----:B------:R-:W-:Y:S02]  /*0e90*/  IADD3.X R7, R5, UR22, RZ, P0, !PT ;  /* 0x0000001605077c10 */ /* 0x000fe400087fe4ff */
[----:B------:R1:W-:Y:S04]  /*0ea0*/  LDGSTS.E.BYPASS.LTC128B.128 [R247+0x7800], desc[UR20][R2.64+0x80] ;  /* 0x0780008002f77fae */ /* 0x0003e8000b901d54 */
[----:B------:R-:W-:Y:S04]  /*0eb0*/  LDGSTS.E.BYPASS.LTC128B.128 [R247+0x8000], desc[UR20][R4.64] ;  /* 0x0800000004f77fae */ /* 0x000fe8000b901d54 */
[----:B------:R2:W-:Y:S04]  /*0ec0*/  LDGSTS.E.BYPASS.LTC128B.128 [R247+0xa000], desc[UR20][R4.64+0x80] ;  /* 0x0a00008004f77fae */ /* 0x0005e8000b901d54 */
[----:B------:R-:W-:Y:S04]  /*0ed0*/  LDGSTS.E.BYPASS.LTC128B.128 [R247+0x8800], desc[UR20][R6.64] ;  /* 0x0880000006f77fae */ /* 0x000fe8000b901d54 */
[----:B------:R4:W-:Y:S01]  /*0ee0*/  LDGSTS.E.BYPASS.LTC128B.128 [R247+0xa800], desc[UR20][R6.64+0x80] ;  /* 0x0a80008006f77fae */ /* 0x0009e2000b901d54 */
[----:B-1----:R-:W-:-:S04]  /*0ef0*/  IADD3 R2, P0, R6, UR23, RZ ;  /* 0x0000001706027c10 */ /* 0x002fc8000ff1e0ff */
[----:B------:R-:W-:Y:S02]  /*0f00*/  IADD3.X R3, R7, UR22, RZ, P0, !PT ;  /* 0x0000001607037c10 */ /* 0x000fe400087fe4ff */
[----:B--2---:R-:W-:-:S03]  /*0f10*/  IADD3 R4, P0, R2, UR23, RZ ;  /* 0x0000001702047c10 */ /* 0x004fc6000ff1e0ff */
[----:B------:R-:W-:Y:S01]  /*0f20*/  LDGSTS.E.BYPASS.LTC128B.128 [R247+0x9000], desc[UR20][R2.64] ;  /* 0x0900000002f77fae */ /* 0x000fe2000b901d54 */
[----:B------:R-:W-:-:S03]  /*0f30*/  IADD3.X R5, R3, UR22, RZ, P0, !PT ;  /* 0x0000001603057c10 */ /* 0x000fc600087fe4ff */
[----:B------:R1:W-:Y:S01]  /*0f40*/  LDGSTS.E.BYPASS.LTC128B.128 [R247+0xb000], desc[UR20][R2.64+0x80] ;  /* 0x0b00008002f77fae */ /* 0x0003e2000b901d54 */
[----:B----4-:R-:W-:-:S03]  /*0f50*/  IMAD.SHL.U32 R6, R20, 0x8, RZ ;  /* 0x0000000814067824 */ /* 0x010fc600078e00ff */
[----:B------:R-:W-:Y:S04]  /*0f60*/  LDGSTS.E.BYPASS.LTC128B.128 [R247+0x9800], desc[UR20][R4.64] ;  /* 0x0980000004f77fae */ /* 0x000fe8000b901d54 */
[----:B------:R2:W-:Y:S04]  /*0f70*/  LDGSTS.E.BYPASS.LTC128B.128 [R247+0xb800], desc[UR20][R4.64+0x80] ;  /* 0x0b80008004f77fae */ /* 0x0005e8000b901d54 */
[----:B------:R-:W0:Y:S01]  /*0f80*/  LDGDEPBAR ;  /* 0x00000000000079af */ /* 0x000e220000000000 */
[----:B-1----:R-:W-:-:S04]  /*0f90*/  IMAD.WIDE.U32 R2, R119, UR15, R8 ;  /* 0x0000000f77027c25 */ /* 0x002fc8000f8e0008 */
[----:B--2---:R-:W-:Y:S01]  /*0fa0*/  IMAD.IADD R5, R3, 0x1, R23 ;  /* 0x0000000103057824 */ /* 0x004fe200078e0217 */
[----:B------:R-:W-:-:S04]  /*0fb0*/  DEPBAR.LE SB0, 0x0 ;  /* 0x000080000000791a */ /* 0x000fc80000000000 */
[----:B------:R-:W-:Y:S01]  /*0fc0*/  BAR.SYNC.DEFER_BLOCKING 0x0 ;  /* 0x0000000000007b1d */ /* 0x000fe20000010000 */
[----:B------:R-:W-:Y:S02]  /*0fd0*/  LEA R4, P0, R2, UR6, 0x1 ;  /* 0x0000000602047c11 */ /* 0x000fe4000f8008ff */
[----:B------:R-:W-:Y:S01]  /*0fe0*/  LOP3.LUT R3, R0, 0x1c0, RZ, 0xc0, !PT ;  /* 0x000001c000037812 */ /* 0x000fe200078ec0ff */
[----:B------:R-:W-:Y:S01]  /*0ff0*/  IMAD R0, R20, 0x200, R16 ;  /* 0x0000020014007824 */ /* 0x000fe200078e0210 */
[----:B------:R-:W-:Y:S02]  /*1000*/  LEA.HI.X R5, R2, UR7, R5, 0x1, P0 ;  /* 0x0000000702057c11 */ /* 0x000fe400080f0c05 */
[----:B------:R-:W-:Y:S02]  /*1010*/  LOP3.LUT R6, R3, 0x8, R6, 0xf8, !PT ;  /* 0x0000000803067812 */ /* 0x000fe400078ef806 */
[----:B------:R-:W-:Y:S01]  /*1020*/  SHF.R.U32.HI R2, RZ, 0x3, R3 ;  /* 0x00000003ff027819 */ /* 0x000fe20000011603 */
[----:B------:R-:W-:Y:S01]  /*1030*/  IMAD.SHL.U32 R3, R19, 0x40, RZ ;  /* 0x0000004013037824 */ /* 0x000fe200078e00ff */
[----:B------:R-:W-:-:S02]  /*1040*/  LEA R24, R0, UR5, 0x1 ;  /* 0x0000000500187c11 */ /* 0x000fc4000f8e08ff */
[----:B------:R-:W-:Y:S02]  /*1050*/  LOP3.LUT R118, R6, R2, RZ, 0x3c, !PT ;  /* 0x0000000206767212 */ /* 0x000fe400078e3cff */
[----:B------:R-:W-:Y:S02]  /*1060*/  IADD3 R2, P0, R4, UR24, RZ ;  /* 0x0000001804027c10 */ /* 0x000fe4000ff1e0ff */
[----:B------:R-:W-:Y:S02]  /*1070*/  LOP3.LUT R117, R3, 0xfffffe00, RZ, 0xc0, !PT ;  /* 0xfffffe0003757812 */ /* 0x000fe400078ec0ff */
[----:B------:R-:W-:Y:S02]  /*1080*/  IADD3.X R3, R5, UR12, RZ, P0, !PT ;  /* 0x0000000c05037c10 */ /* 0x000fe400087fe4ff */
[----:B------:R-:W-:Y:S02]  /*1090*/  IADD3 R6, P0, R2, UR24, RZ ;  /* 0x0000001802067c10 */ /* 0x000fe4000ff1e0ff */
[----:B------:R-:W-:Y:S01]  /*10a0*/  LEA R233, R0, UR4, 0x1 ;  /* 0x0000000400e97c11 */ /* 0x000fe2000f8e08ff */
[----:B------:R-:W-:Y:S01]  /*10b0*/  @!PT LDS RZ, [RZ] ;  /* 0x00000000fffff984 */ /* 0x000fe20000000800 */
[----:B------:R-:W-:Y:S01]  /*10c0*/  @!PT LDS RZ, [RZ] ;  /* 0x00000000fffff984 */ /* 0x000fe20000000800 */
[----:B------:R-:W-:Y:S01]  /*10d0*/  @!PT LDS RZ, [RZ] ;  /* 0x00000000fffff984 */ /* 0x000fe20000000800 */
[----:B------:R-:W-:Y:S01]  /*10e0*/  LDGSTS.E.BYPASS.LTC128B.128 [R247+0xc000], desc[UR20][R4.64] ;  /* 0x0c00000004f77fae */ /* 0x000fe2000b901d54 */
[----:B------:R-:W-:Y:S01]  /*10f0*/  IADD3.X R7, R3, UR12, RZ, P0, !PT ;  /* 0x0000000c03077c10 */ /* 0x000fe200087fe4ff */
[----:B------:R-:W-:-:S02]  /*1100*/  IMAD.MOV.U32 R0, RZ, RZ, 0x40 ;  /* 0x00000040ff007424 */ /* 0x000fc400078e00ff */
[----:B------:R1:W-:Y:S01]  /*1110*/  LDGSTS.E.BYPASS.LTC128B.128 [R247+0xe000], desc[UR20][R4.64+0x80] ;  /* 0x0e00008004f77fae */ /* 0x0003e2000b901d54 */
[----:B------:R-:W-:-:S03]  /*1120*/  VIADD R238, R233, 0x20 ;  /* 0x00000020e9ee7836 */ /* 0x000fc60000000000 */
[----:B------:R-:W-:Y:S04]  /*1130*/  LDGSTS.E.BYPASS.LTC128B.128 [R247+0xc800], desc[UR20][R2.64] ;  /* 0x0c80000002f77fae */ /* 0x000fe8000b901d54 */
[----:B------:R2:W-:Y:S04]  /*1140*/  LDGSTS.E.BYPASS.LTC128B.128 [R247+0xe800], desc[UR20][R2.64+0x80] ;  /* 0x0e80008002f77fae */ /* 0x0005e8000b901d54 */
[----:B------:R-:W-:Y:S04]  /*1150*/  LDGSTS.E.BYPASS.LTC128B.128 [R247+0xd000], desc[UR20][R6.64] ;  /* 0x0d00000006f77fae */ /* 0x000fe8000b901d54 */
[----:B------:R-:W-:Y:S01]  /*1160*/  LDGSTS.E.BYPASS.LTC128B.128 [R247+0xf000], desc[UR20][R6.64+0x80] ;  /* 0x0f00008006f77fae */ /* 0x000fe2000b901d54 */
[----:B-1----:R-:W-:Y:S01]  /*1170*/  IMAD R5, R156, 0x400, R117 ;  /* 0x000004009c057824 */ /* 0x002fe200078e0275 */
[----:B------:R-:W-:-:S03]  /*1180*/  IADD3 R4, P0, R6, UR24, RZ ;  /* 0x0000001806047c10 */ /* 0x000fc6000ff1e0ff */
[----:B--2---:R-:W-:Y:S01]  /*1190*/  IMAD.IADD R2, R5, 0x1, R118 ;  /* 0x0000000105027824 */ /* 0x004fe200078e0276 */
[----:B------:R-:W-:Y:S01]  /*11a0*/  IADD3.X R5, R7, UR12, RZ, P0, !PT ;  /* 0x0000000c07057c10 */ /* 0x000fe200087fe4ff */
[----:B------:R-:W-:Y:S01]  /*11b0*/  IMAD.MOV.U32 R3, RZ, RZ, 0x20 ;  /* 0x00000020ff037424 */ /* 0x000fe200078e00ff */
[----:B------:R-:W-:Y:S02]  /*11c0*/  LOP3.LUT P0, RZ, R25, 0x2, RZ, 0xc0, !PT ;  /* 0x0000000219ff7812 */ /* 0x000fe4000780c0ff */
[----:B------:R-:W-:Y:S01]  /*11d0*/  LEA R234, R2, UR5, 0x1 ;  /* 0x0000000502ea7c11 */ /* 0x000fe2000f8e08ff */
[----:B------:R-:W-:Y:S01]  /*11e0*/  LDGSTS.E.BYPASS.LTC128B.128 [R247+0xd800], desc[UR20][R4.64] ;  /* 0x0d80000004f77fae */ /* 0x000fe2000b901d54 */
[----:B------:R-:W-:Y:S02]  /*11f0*/  SEL R3, R3, 0xffffffe0, !P1 ;  /* 0xffffffe003037807 */ /* 0x000fe40004800000 */
[----:B------:R-:W-:Y:S01]  /*1200*/  LOP3.LUT P1, RZ, R26, 0x4, RZ, 0xc0, !PT ;  /* 0x000000041aff7812 */ /* 0x000fe2000782c0ff */
[----:B------:R1:W-:Y:S02]  /*1210*/  LDGSTS.E.BYPASS.LTC128B.128 [R247+0xf800], desc[UR20][R4.64+0x80] ;  /* 0x0f80008004f77fae */ /* 0x0003e4000b901d54 */
[----:B------:R-:W-:Y:S01]  /*1220*/  IMAD.IADD R235, R234, 0x1, R3 ;  /* 0x00000001eaeb7824 */ /* 0x000fe200078e0203 */
[----:B------:R-:W-:Y:S01]  /*1230*/  SEL R2, R0, 0xffffffc0, !P1 ;  /* 0xffffffc000027807 */ /* 0x000fe20004800000 */
[----:B------:R-:W-:Y:S02]  /*1240*/  LDSM.16.M88.4 R12, [R234] ;  /* 0x00000000ea0c783b */ /* 0x000fe40000000200 */
[----:B------:R-:W-:Y:S01]  /*1250*/  @P0 VIADD R238, R233, 0xffffffe0 ;  /* 0xffffffe0e9ee0836 */ /* 0x000fe20000000000 */
[----:B------:R-:W-:Y:S01]  /*1260*/  LOP3.LUT P0, RZ, R25, 0x4, RZ, 0xc0, !PT ;  /* 0x0000000419ff7812 */ /* 0x000fe2000780c0ff */
[----:B------:R-:W2:Y:S01]  /*1270*/  LDSM.16.M88.4 R8, [R24+0x8000] ;  /* 0x008000001808783b */ /* 0x000ea20000000200 */
[----:B------:R-:W-:-:S02]  /*1280*/  IMAD.IADD R237, R234, 0x1, R2 ;  /* 0x00000001eaed7824 */ /* 0x000fc400078e0202 */
[----:B------:R-:W-:Y:S01]  /*1290*/  SEL R0, R0, 0xffffffc0, !P0 ;  /* 0xffffffc000007807 */ /* 0x000fe20004000000 */
[----:B------:R-:W4:Y:S01]  /*12a0*/  LDSM.16.M88.4 R16, [R24+0x8800] ;  /* 0x008800001810783b */ /* 0x000f220000000200 */
[----:B------:R-:W-:-:S03]  /*12b0*/  IMAD.IADD R236, R235, 0x1, R2 ;  /* 0x00000001ebec7824 */ /* 0x000fc600078e0202 */
[----:B------:R-:W-:Y:S01]  /*12c0*/  LDSM.16.M88.4 R20, [R24+0x9000] ;  /* 0x009000001814783b */ /* 0x000fe20000000200 */
[----:B------:R-:W-:Y:S02]  /*12d0*/  IMAD.IADD R232, R233, 0x1, R0 ;  /* 0x00000001e9e87824 */ /* 0x000fe400078e0200 */
[----:B------:R-:W-:Y:S01]  /*12e0*/  IMAD.IADD R231, R0, 0x1, R238 ;  /* 0x0000000100e77824 */ /* 0x000fe200078e02ee */
[----:B------:R-:W-:Y:S01]  /*12f0*/  LDSM.16.M88.4 R44, [R24+0x9800] ;  /* 0x00980000182c783b */ /* 0x000fe20000000200 */
[----:B------:R-:W-:-:S03]  /*1300*/  LOP3.LUT R0, R158, 0xffffffe0, RZ, 0xc0, !PT ;  /* 0xffffffe09e007812 */ /* 0x000fc600078ec0ff */
[----:B------:R-:W-:Y:S02]  /*1310*/  LDSM.16.M88.4 R40, [R238] ;  /* 0x00000000ee28783b */ /* 0x000fe40000000200 */
[----:B------:R-:W-:Y:S02]  /*1320*/  IMAD.IADD R0, R157, 0x1, -R0 ;  /* 0x000000019d007824 */ /* 0x000fe400078e0a00 */
[----:B-1----:R-:W1:Y:S04]  /*1330*/  LDSM.16.M88.4 R4, [R234+0x2000] ;  /* 0x00200000ea04783b */ /* 0x002e680000000200 */
[----:B------:R-:W-:Y:S04]  /*1340*/  LDSM.16.M88.4 R36, [R238+0x800] ;  /* 0x00080000ee24783b */ /* 0x000fe80000000200 */
[----:B------:R-:W-:Y:S04]  /*1350*/  LDSM.16.M88.4 R28, [R238+0x1000] ;  /* 0x00100000ee1c783b */ /* 0x000fe80000000200 */
[----:B------:R-:W-:Y:S04]  /*1360*/  LDSM.16.M88.4 R32, [R238+0x1800] ;  /* 0x00180000ee20783b */ /* 0x000fe80000000200 */
[----:B------:R-:W-:Y:S01]  /*1370*/  LDSM.16.M88.4 R88, [R232] ;  /* 0x00000000e858783b */ /* 0x000fe20000000200 */
[C---:B--2---:R-:W-:Y:S03]  /*1380*/  HMMA.16816.F32.BF16 R112, R12.reuse, R8, RZ ;  /* 0x000000080c70723c */ /* 0x044fe600000418ff */
[----:B------:R-:W-:Y:S04]  /*1390*/  LDSM.16.M88.4 R72, [R232+0x800] ;  /* 0x00080000e848783b */ /* 0x000fe80000000200 */
[----:B------:R-:W-:Y:S01]  /*13a0*/  LDSM.16.M88.4 R108, [R232+0x1000] ;  /* 0x00100000e86c783b */ /* 0x000fe20000000200 */
[C---:B------:R-:W-:Y:S03]  /*13b0*/  HMMA.16816.F32.BF16 R96, R12.reuse, R10, RZ ;  /* 0x0000000a0c60723c */ /* 0x040fe600000418ff */
[----:B------:R-:W0:Y:S03]  /*13c0*/  LDGDEPBAR ;  /* 0x00000000000079af */ /* 0x000e260000000000 */
[C---:B----4-:R-:W-:Y:S06]  /*13d0*/  HMMA.16816.F32.BF16 R60, R12.reuse, R16, RZ ;  /* 0x000000100c3c723c */ /* 0x050fec00000418ff */
[----:B------:R-:W-:Y:S06]  /*13e0*/  HMMA.16816.F32.BF16 R56, R12, R18, RZ ;  /* 0x000000120c38723c */ /* 0x000fec00000418ff */
[C---:B-1----:R-:W-:Y:S06]  /*13f0*/  HMMA.16816.F32.BF16 R104, R4.reuse, R8, RZ ;  /* 0x000000080468723c */ /* 0x042fec00000418ff */
[C---:B------:R-:W-:Y:S01]  /*1400*/  HMMA.16816.F32.BF16 R100, R4.reuse, R10, RZ ;  /* 0x0000000a0464723c */ /* 0x040fe200000418ff */
[----:B------:R-:W1:Y:S05]  /*1410*/  LDSM.16.M88.4 R8, [R235+0x2000] ;  /* 0x00200000eb08783b */ /* 0x000e6a0000000200 */
[C---:B------:R-:W-:Y:S06]  /*1420*/  HMMA.16816.F32.BF16 R92, R4.reuse, R16, RZ ;  /* 0x00000010045c723c */ /* 0x040fec00000418ff */
[C---:B------:R-:W-:Y:S06]  /*1430*/  HMMA.16816.F32.BF16 R80, R4.reuse, R20, RZ ;  /* 0x000000140450723c */ /* 0x040fec00000418ff */
[C---:B------:R-:W-:Y:S06]  /*1440*/  HMMA.16816.F32.BF16 R68, R4.reuse, R44, RZ ;  /* 0x0000002c0444723c */ /* 0x040fec00000418ff */
[C---:B------:R-:W-:Y:S06]  /*1450*/  HMMA.16816.F32.BF16 R84, R4.reuse, R18, RZ ;  /* 0x000000120454723c */ /* 0x040fec00000418ff */
[C---:B------:R-:W-:Y:S06]  /*1460*/  HMMA.16816.F32.BF16 R76, R4.reuse, R22, RZ ;  /* 0x00000016044c723c */ /* 0x040fec00000418ff */
[----:B------:R-:W-:Y:S01]  /*1470*/  HMMA.16816.F32.BF16 R64, R4, R46, RZ ;  /* 0x0000002e0440723c */ /* 0x000fe200000418ff */
[----:B------:R-:W2:Y:S05]  /*1480*/  LDSM.16.M88.4 R4, [R235] ;  /* 0x00000000eb04783b */ /* 0x000eaa0000000200 */
[C---:B------:R-:W-:Y:S06]  /*1490*/  HMMA.16816.F32.BF16 R52, R12.reuse, R20, RZ ;  /* 0x000000140c34723c */ /* 0x040fec00000418ff */
[C---:B------:R-:W-:Y:S01]  /*14a0*/  HMMA.16816.F32.BF16 R48, R12.reuse, R22, RZ ;  /* 0x000000160c30723c */ /* 0x040fe200000418ff */
[----:B------:R-:W4:Y:S05]  /*14b0*/  LDSM.16.M88.4 R20, [R237+0x2000] ;  /* 0x00200000ed14783b */ /* 0x000f2a0000000200 */
[C---:B------:R-:W-:Y:S06]  /*14c0*/  HMMA.16816.F32.BF16 R16, R12.reuse, R44, RZ ;  /* 0x0000002c0c10723c */ /* 0x040fec00000418ff */
[----:B------:R-:W-:Y:S06]  /*14d0*/  HMMA.16816.F32.BF16 R12, R12, R46, RZ ;  /* 0x0000002e0c0c723c */ /* 0x000fec00000418ff */
[C---:B-1----:R-:W-:Y:S01]  /*14e0*/  HMMA.16816.F32.BF16 R44, R8.reuse, R40, R104 ;  /* 0x00000028082c723c */ /* 0x042fe20000041868 */
[----:B------:R-:W1:Y:S05]  /*14f0*/  LDSM.16.M88.4 R104, [R232+0x1800] ;  /* 0x00180000e868783b */ /* 0x000e6a0000000200 */
[C---:B------:R-:W-:Y:S06]  /*1500*/  HMMA.16816.F32.BF16 R132, R8.reuse, R42, R100 ;  /* 0x0000002a0884723c */ /* 0x040fec0000041864 */
[C---:B------:R-:W-:Y:S06]  /*1510*/  HMMA.16816.F32.BF16 R128, R8.reuse, R36, R92 ;  /* 0x000000240880723c */ /* 0x040fec000004185c */
[C---:B------:R-:W-:Y:S06]  /*1520*/  HMMA.16816.F32.BF16 R124, R8.reuse, R28, R80 ;  /* 0x0000001c087c723c */ /* 0x040fec0000041850 */
[C---:B------:R-:W-:Y:S06]  /*1530*/  HMMA.16816.F32.BF16 R120, R8.reuse, R32, R68 ;  /* 0x000000200878723c */ /* 0x040fec0000041844 */
[C---:B------:R-:W-:Y:S06]  /*1540*/  HMMA.16816.F32.BF16 R100, R8.reuse, R38, R84 ;  /* 0x000000260864723c */ /* 0x040fec0000041854 */
[C---:B------:R-:W-:Y:S06]  /*1550*/  HMMA.16816.F32.BF16 R144, R8.reuse, R30, R76 ;  /* 0x0000001e0890723c */ /* 0x040fec000004184c */
[----:B------:R-:W-:Y:S01]  /*1560*/  HMMA.16816.F32.BF16 R84, R8, R34, R64 ;  /* 0x000000220854723c */ /* 0x000fe20000041840 */
[----:B------:R-:W5:Y:S05]  /*1570*/  LDSM.16.M88.4 R8, [R237] ;  /* 0x00000000ed08783b */ /* 0x000f6a0000000200 */
[C---:B--2---:R-:W-:Y:S06]  /*1580*/  HMMA.16816.F32.BF16 R92, R4.reuse, R40, R112 ;  /* 0x00000028045c723c */ /* 0x044fec0000041870 */
[C---:B------:R-:W-:Y:S06]  /*1590*/  HMMA.16816.F32.BF16 R112, R4.reuse, R36, R60 ;  /* 0x000000240470723c */ /* 0x040fec000004183c */
[C---:B------:R-:W-:Y:S06]  /*15a0*/  HMMA.16816.F32.BF16 R136, R4.reuse, R28, R52 ;  /* 0x0000001c0488723c */ /* 0x040fec0000041834 */
[C---:B------:R-:W-:Y:S01]  /*15b0*/  HMMA.16816.F32.BF16 R140, R4.reuse, R32, R16 ;  /* 0x00000020048c723c */ /* 0x040fe20000041810 */
[----:B------:R-:W-:Y:S05]  /*15c0*/  LDSM.16.M88.4 R16, [R236] ;  /* 0x00000000ec10783b */ /* 0x000fea0000000200 */
[C---:B------:R-:W-:Y:S06]  /*15d0*/  HMMA.16816.F32.BF16 R96, R4.reuse, R42, R96 ;  /* 0x0000002a0460723c */ /* 0x040fec0000041860 */
[C---:B------:R-:W-:Y:S01]  /*15e0*/  HMMA.16816.F32.BF16 R80, R4.reuse, R38, R56 ;  /* 0x000000260450723c */ /* 0x040fe20000041838 */
[----:B------:R-:W-:Y:S04]  /*15f0*/  LDSM.16.M88.4 R36, [R231+0x1000] ;  /* 0x00100000e724783b */ /* 0x000fe80000000200 */
[----:B------:R-:W-:Y:S01]  /*1600*/  LDSM.16.M88.4 R56, [R231+0x1800] ;  /* 0x00180000e738783b */ /* 0x000fe20000000200 */
[C---:B------:R-:W-:Y:S03]  /*1610*/  HMMA.16816.F32.BF16 R76, R4.reuse, R30, R48 ;  /* 0x0000001e044c723c */ /* 0x040fe60000041830 */
[----:B------:R-:W-:Y:S03]  /*1620*/  LDSM.16.M88.4 R28, [R231] ;  /* 0x00000000e71c783b */ /* 0x000fe60000000200 */
[----:B------:R-:W-:Y:S01]  /*1630*/  HMMA.16816.F32.BF16 R68, R4, R34, R12 ;  /* 0x000000220444723c */ /* 0x000fe2000004180c */
[----:B------:R-:W2:Y:S04]  /*1640*/  LDSM.16.M88.4 R4, [R236+0x2000] ;  /* 0x00200000ec04783b */ /* 0x000ea80000000200 */
[----:B------:R-:W3:Y:S01]  /*1650*/  LDSM.16.M88.4 R32, [R231+0x800] ;  /* 0x00080000e720783b */ /* 0x000ee20000000200 */
[C---:B----4-:R-:W-:Y:S06]  /*1660*/  HMMA.16816.F32.BF16 R64, R20.reuse, R88, R44 ;  /* 0x000000581440723c */ /* 0x050fec000004182c */
[C---:B------:R-:W-:Y:S06]  /*1670*/  HMMA.16816.F32.BF16 R52, R20.reuse, R72, R128 ;  /* 0x000000481434723c */ /* 0x040fec0000041880 */
[C---:B------:R-:W-:Y:S06]  /*1680*/  HMMA.16816.F32.BF16 R44, R20.reuse, R108, R124 ;  /* 0x0000006c142c723c */ /* 0x040fec000004187c */
[C---:B-1----:R-:W-:Y:S06]  /*1690*/  HMMA.16816.F32.BF16 R12, R20.reuse, R104, R120 ;  /* 0x00000068140c723c */ /* 0x042fec0000041878 */
[C---:B------:R-:W-:Y:S06]  /*16a0*/  HMMA.16816.F32.BF16 R60, R20.reuse, R90, R132 ;  /* 0x0000005a143c723c */ /* 0x040fec0000041884 */
[C---:B------:R-:W-:Y:S06]  /*16b0*/  HMMA.16816.F32.BF16 R48, R20.reuse, R74, R100 ;  /* 0x0000004a1430723c */ /* 0x040fec0000041864 */
[C---:B------:R-:W-:Y:S06]  /*16c0*/  HMMA.16816.F32.BF16 R40, R20.reuse, R110, R144 ;  /* 0x0000006e1428723c */ /* 0x040fec0000041890 */
[----:B------:R-:W-:Y:S06]  /*16d0*/  HMMA.16816.F32.BF16 R20, R20, R106, R84 ;  /* 0x0000006a1414723c */ /* 0x000fec0000041854 */
[C---:B-----5:R-:W-:Y:S06]  /*16e0*/  HMMA.16816.F32.BF16 R84, R8.reuse, R74, R80 ;  /* 0x0000004a0854723c */ /* 0x060fec0000041850 */
[C---:B------:R-:W-:Y:S06]  /*16f0*/  HMMA.16816.F32.BF16 R92, R8.reuse, R88, R92 ;  /* 0x00000058085c723c */ /* 0x040fec000004185c */
[C---:B------:R-:W-:Y:S06]  /*1700*/  HMMA.16816.F32.BF16 R96, R8.reuse, R90, R96 ;  /* 0x0000005a0860723c */ /* 0x040fec0000041860 */
[----:B------:R-:W-:Y:S06]  /*1710*/  HMMA.16816.F32.BF16 R80, R8, R108, R136 ;  /* 0x0000006c0850723c */ /* 0x000fec0000041888 */
[----:B--2---:R-:W-:Y:S06]  /*1720*/  HMMA.16816.F32.BF16 R128, R4, R28, R64 ;  /* 0x0000001c0480723c */ /* 0x004fec0000041840 */
[----:B------:R-:W-:Y:S06]  /*1730*/  HMMA.16816.F32.BF16 R88, R8, R72, R112 ;  /* 0x000000480858723c */ /* 0x000fec0000041870 */
[C---:B---3--:R-:W-:Y:S01]  /*1740*/  HMMA.16816.F32.BF16 R64, R4.reuse, R34, R48 ;  /* 0x000000220440723c */ /* 0x048fe20000041830 */
[----:B------:R-:W-:Y:S05]  /*1750*/  LDSM.16.M88.4 R48, [R24+0xa000] ;  /* 0x00a000001830783b */ /* 0x000fea0000000200 */
[C---:B------:R-:W-:Y:S01]  /*1760*/  HMMA.16816.F32.BF16 R136, R4.reuse, R38, R40 ;  /* 0x000000260488723c */ /* 0x040fe20000041828 */
[----:B------:R-:W-:Y:S05]  /*1770*/  LDSM.16.M88.4 R40, [R24+0xa800] ;  /* 0x00a800001828783b */ /* 0x000fea0000000200 */
[----:B------:R-:W-:Y:S01]  /*1780*/  HMMA.16816.F32.BF16 R120, R4, R58, R20 ;  /* 0x0000003a0478723c */ /* 0x000fe20000041814 */
[----:B------:R-:W-:Y:S04]  /*1790*/  LDSM.16.M88.4 R20, [R24+0xb000] ;  /* 0x00b000001814783b */ /* 0x000fe80000000200 */
[----:B------:R-:W-:Y:S01]  /*17a0*/  LDSM.16.M88.4 R24, [R24+0xb800] ;  /* 0x00b800001818783b */ /* 0x000fe20000000200 */
[C---:B------:R-:W-:Y:S06]  /*17b0*/  HMMA.16816.F32.BF16 R72, R8.reuse, R104, R140 ;  /* 0x000000680848723c */ /* 0x040fec000004188c */
[----:B------:R-:W-:Y:S06]  /*17c0*/  HMMA.16816.F32.BF16 R68, R8, R106, R68 ;  /* 0x0000006a0844723c */ /* 0x000fec0000041844 */
[----:B------:R-:W-:Y:S01]  /*17d0*/  HMMA.16816.F32.BF16 R132, R4, R56, R12 ;  /* 0x000000380484723c */ /* 0x000fe2000004180c */
[----:B------:R-:W1:Y:S05]  /*17e0*/  LDSM.16.M88.4 R12, [R234+0x6000] ;  /* 0x00600000ea0c783b */ /* 0x000e6a0000000200 */
[----:B------:R-:W-:Y:S01]  /*17f0*/  HMMA.16816.F32.BF16 R76, R8, R110, R76 ;  /* 0x0000006e084c723c */ /* 0x000fe2000004184c */
[----:B------:R-:W2:Y:S05]  /*1800*/  LDSM.16.M88.4 R8, [R234+0x4000] ;  /* 0x00400000ea08783b */ /* 0x000eaa0000000200 */
[C---:B------:R-:W-:Y:S06]  /*1810*/  HMMA.16816.F32.BF16 R124, R4.reuse, R30, R60 ;  /* 0x0000001e047c723c */ /* 0x040fec000004183c */
[C---:B------:R-:W-:Y:S01]  /*1820*/  HMMA.16816.F32.BF16 R60, R4.reuse, R32, R52 ;  /* 0x00000020043c723c */ /* 0x040fe20000041834 */
[----:B------:R-:W-:Y:S05]  /*1830*/  LDSM.16.M88.4 R52, [R238+0x3000] ;  /* 0x00300000ee34783b */ /* 0x000fea0000000200 */
[----:B------:R-:W-:Y:S01]  /*1840*/  HMMA.16816.F32.BF16 R140, R4, R36, R44 ;  /* 0x00000024048c723c */ /* 0x000fe2000004182c */
[----:B------:R-:W3:Y:S04]  /*1850*/  LDSM.16.M88.4 R4, [R235+0x6000] ;  /* 0x00600000eb04783b */ /* 0x000ee80000000200 */
[----:B------:R-:W-:Y:S01]  /*1860*/  LDSM.16.M88.4 R44, [R238+0x2800] ;  /* 0x00280000ee2c783b */ /* 0x000fe20000000200 */
[C---:B------:R-:W-:Y:S06]  /*1870*/  HMMA.16816.F32.BF16 R112, R16.reuse, R28, R92 ;  /* 0x0000001c1070723c */ /* 0x040fec000004185c */
[C---:B------:R-:W-:Y:S06]  /*1880*/  HMMA.16816.F32.BF16 R92, R16.reuse, R30, R96 ;  /* 0x0000001e105c723c */ /* 0x040fec0000041860 */
[C---:B------:R-:W-:Y:S06]  /*1890*/  HMMA.16816.F32.BF16 R108, R16.reuse, R36, R80 ;  /* 0x00000024106c723c */ /* 0x040fec0000041850 */
[C---:B------:R-:W-:Y:S06]  /*18a0*/  HMMA.16816.F32.BF16 R96, R16.reuse, R56, R72 ;  /* 0x000000381060723c */ /* 0x040fec0000041848 */
[C---:B------:R-:W-:Y:S01]  /*18b0*/  HMMA.16816.F32.BF16 R80, R16.reuse, R58, R68 ;  /* 0x0000003a1050723c */ /* 0x040fe20000041844 */
[----:B------:R-:W4:Y:S05]  /*18c0*/  LDSM.16.M88.4 R56, [R238+0x3800] ;  /* 0x00380000ee38783b */ /* 0x000f2a0000000200 */
[C---:B------:R-:W-:Y:S06]  /*18d0*/  HMMA.16816.F32.BF16 R104, R16.reuse, R32, R88 ;  /* 0x000000201068723c */ /* 0x040fec0000041858 */
[C---:B------:R-:W-:Y:S06]  /*18e0*/  HMMA.16816.F32.BF16 R88, R16.reuse, R34, R84 ;  /* 0x000000221058723c */ /* 0x040fec0000041854 */
[----:B------:R-:W-:Y:S01]  /*18f0*/  HMMA.16816.F32.BF16 R100, R16, R38, R76 ;  /* 0x000000261064723c */ /* 0x000fe2000004184c */
[----:B------:R-:W5:Y:S04]  /*1900*/  LDSM.16.M88.4 R36, [R238+0x2000] ;  /* 0x00200000ee24783b */ /* 0x000f680000000200 */
[----:B------:R-:W5:Y:S01]  /*1910*/  LDSM.16.M88.4 R16, [R235+0x4000] ;  /* 0x00400000eb10783b */ /* 0x000f620000000200 */
[C---:B-1----:R-:W-:Y:S06]  /*1920*/  HMMA.16816.F32.BF16 R32, R12.reuse, R22, R136 ;  /* 0x000000160c20723c */ /* 0x042fec0000041888 */
[C---:B------:R-:W-:Y:S06]  /*1930*/  HMMA.16816.F32.BF16 R28, R12.reuse, R24, R132 ;  /* 0x000000180c1c723c */ /* 0x040fec0000041884 */
[C---:B------:R-:W-:Y:S06]  /*1940*/  HMMA.16816.F32.BF16 R68, R12.reuse, R40, R60 ;  /* 0x000000280c44723c */ /* 0x040fec000004183c */
[C---:B------:R-:W-:Y:S06]  /*1950*/  HMMA.16816.F32.BF16 R76, R12.reuse, R48, R128 ;  /* 0x000000300c4c723c */ /* 0x040fec0000041880 */
[C---:B------:R-:W-:Y:S06]  /*1960*/  HMMA.16816.F32.BF16 R72, R12.reuse, R50, R124 ;  /* 0x000000320c48723c */ /* 0x040fec000004187c */
[C---:B------:R-:W-:Y:S06]  /*1970*/  HMMA.16816.F32.BF16 R64, R12.reuse, R42, R64 ;  /* 0x0000002a0c40723c */ /* 0x040fec0000041840 */
[C---:B------:R-:W-:Y:S06]  /*1980*/  HMMA.16816.F32.BF16 R60, R12.reuse, R20, R140 ;  /* 0x000000140c3c723c */ /* 0x040fec000004188c */
[----:B------:R-:W-:Y:S06]  /*1990*/  HMMA.16816.F32.BF16 R12, R12, R26, R120 ;  /* 0x0000001a0c0c723c */ /* 0x000fec0000041878 */
[C---:B--2---:R-:W-:Y:S06]  /*19a0*/  HMMA.16816.F32.BF16 R84, R8.reuse, R48, R112 ;  /* 0x000000300854723c */ /* 0x044fec0000041870 */
[C---:B------:R-:W-:Y:S06]  /*19b0*/  HMMA.16816.F32.BF16 R92, R8.reuse, R50, R92 ;  /* 0x00000032085c723c */ /* 0x040fec000004185c */
[C---:B------:R-:W-:Y:S06]  /*19c0*/  HMMA.16816.F32.BF16 R104, R8.reuse, R40, R104 ;  /* 0x000000280868723c */ /* 0x040fec0000041868 */
[C---:B------:R-:W-:Y:S06]  /*19d0*/  HMMA.16816.F32.BF16 R88, R8.reuse, R42, R88 ;  /* 0x0000002a0858723c */ /* 0x040fec0000041858 */
[C---:B------:R-:W-:Y:S06]  /*19e0*/  HMMA.16816.F32.BF16 R40, R8.reuse, R20, R108 ;  /* 0x000000140828723c */ /* 0x040fec000004186c */
[C---:B------:R-:W-:Y:S01]  /*19f0*/  HMMA.16816.F32.BF16 R48, R8.reuse, R22, R100 ;  /* 0x000000160830723c */ /* 0x040fe20000041864 */
[----:B------:R-:W-:Y:S05]  /*1a00*/  LDSM.16.M88.4 R20, [R232+0x3800] ;  /* 0x00380000e814783b */ /* 0x000fea0000000200 */
[C---:B------:R-:W-:Y:S06]  /*1a10*/  HMMA.16816.F32.BF16 R96, R8.reuse, R24, R96 ;  /* 0x000000180860723c */ /* 0x040fec0000041860 */
[----:B------:R-:W-:Y:S01]  /*1a20*/  HMMA.16816.F32.BF16 R80, R8, R26, R80 ;  /* 0x0000001a0850723c */ /* 0x000fe20000041850 */
[----:B------:R-:W-:Y:S04]  /*1a30*/  LDSM.16.M88.4 R8, [R237+0x6000] ;  /* 0x00600000ed08783b */ /* 0x000fe80000000200 */
[----:B------:R-:W-:Y:S01]  /*1a40*/  LDSM.16.M88.4 R24, [R232+0x3000] ;  /* 0x00300000e818783b */ /* 0x000fe20000000200 */
[C---:B---3--:R-:W-:Y:S03]  /*1a50*/  HMMA.16816.F32.BF16 R152, R4.reuse, R54, R32 ;  /* 0x000000360498723c */ /* 0x048fe60000041820 */
[----:B------:R-:W1:Y:S03]  /*1a60*/  LDSM.16.M88.4 R32, [R232+0x2000] ;  /* 0x00200000e820783b */ /* 0x000e660000000200 */
[C---:B----4-:R-:W-:Y:S01]  /*1a70*/  HMMA.16816.F32.BF16 R148, R4.reuse, R56, R28 ;  /* 0x000000380494723c */ /* 0x050fe2000004181c */
[----:B------:R-:W2:Y:S05]  /*1a80*/  LDSM.16.M88.4 R28, [R232+0x2800] ;  /* 0x00280000e81c783b */ /* 0x000eaa0000000200 */
[C---:B------:R-:W-:Y:S01]  /*1a90*/  HMMA.16816.F32.BF16 R132, R4.reuse, R58, R12 ;  /* 0x0000003a0484723c */ /* 0x040fe2000004180c */
[----:B------:R-:W3:Y:S05]  /*1aa0*/  LDSM.16.M88.4 R12, [R237+0x4000] ;  /* 0x00400000ed0c783b */ /* 0x000eea0000000200 */
[C---:B-----5:R-:W-:Y:S06]  /*1ab0*/  HMMA.16816.F32.BF16 R124, R4.reuse, R36, R76 ;  /* 0x00000024047c723c */ /* 0x060fec000004184c */
[C---:B------:R-:W-:Y:S06]  /*1ac0*/  HMMA.16816.F32.BF16 R120, R4.reuse, R38, R72 ;  /* 0x000000260478723c */ /* 0x040fec0000041848 */
[C---:B------:R-:W-:Y:S06]  /*1ad0*/  HMMA.16816.F32.BF16 R144, R4.reuse, R44, R68 ;  /* 0x0000002c0490723c */ /* 0x040fec0000041844 */
[C---:B------:R-:W-:Y:S06]  /*1ae0*/  HMMA.16816.F32.BF16 R140, R4.reuse, R46, R64 ;  /* 0x0000002e048c723c */ /* 0x040fec0000041840 */
[----:B------:R-:W-:Y:S01]  /*1af0*/  HMMA.16816.F32.BF16 R136, R4, R52, R60 ;  /* 0x000000340488723c */ /* 0x000fe2000004183c */
[----:B------:R-:W-:Y:S05]  /*1b00*/  LDSM.16.M88.4 R4, [R236+0x6000] ;  /* 0x00600000ec04783b */ /* 0x000fea0000000200 */
[C---:B------:R-:W-:Y:S06]  /*1b10*/  HMMA.16816.F32.BF16 R128, R16.reuse, R36, R84 ;  /* 0x000000241080723c */ /* 0x040fec0000041854 */
[C---:B------:R-:W-:Y:S01]  /*1b20*/  HMMA.16816.F32.BF16 R112, R16.reuse, R38, R92 ;  /* 0x000000261070723c */ /* 0x040fe2000004185c */
[----:B------:R-:W4:Y:S05]  /*1b30*/  LDSM.16.M88.4 R36, [R231+0x2000] ;  /* 0x00200000e724783b */ /* 0x000f2a0000000200 */
[C---:B------:R-:W-:Y:S06]  /*1b40*/  HMMA.16816.F32.BF16 R108, R16.reuse, R44, R104 ;  /* 0x0000002c106c723c */ /* 0x040fec0000041868 */
[C---:B------:R-:W-:Y:S01]  /*1b50*/  HMMA.16816.F32.BF16 R92, R16.reuse, R54, R48 ;  /* 0x00000036105c723c */ /* 0x040fe20000041830 */
[----:B------:R-:W5:Y:S05]  /*1b60*/  LDSM.16.M88.4 R48, [R231+0x3800] ;  /* 0x00380000e730783b */ /* 0x000f6a0000000200 */
[C---:B------:R-:W-:Y:S01]  /*1b70*/  HMMA.16816.F32.BF16 R104, R16.reuse, R46, R88 ;  /* 0x0000002e1068723c */ /* 0x040fe20000041858 */
[----:B------:R-:W-:Y:S05]  /*1b80*/  LDSM.16.M88.4 R44, [R231+0x3000] ;  /* 0x00300000e72c783b */ /* 0x000fea0000000200 */
[C---:B------:R-:W-:Y:S01]  /*1b90*/  HMMA.16816.F32.BF16 R100, R16.reuse, R52, R40 ;  /* 0x000000341064723c */ /* 0x040fe20000041828 */
[----:B------:R-:W5:Y:S05]  /*1ba0*/  LDSM.16.M88.4 R40, [R231+0x2800] ;  /* 0x00280000e728783b */ /* 0x000f6a0000000200 */
[C---:B------:R-:W-:Y:S06]  /*1bb0*/  HMMA.16816.F32.BF16 R88, R16.reuse, R56, R96 ;  /* 0x000000381058723c */ /* 0x040fec0000041860 */
[----:B------:R-:W-:Y:S01]  /*1bc0*/  HMMA.16816.F32.BF16 R76, R16, R58, R80 ;  /* 0x0000003a104c723c */ /* 0x000fe20000041850 */
[----:B------:R-:W5:Y:S01]  /*1bd0*/  LDSM.16.M88.4 R16, [R236+0x4000] ;  /* 0x00400000ec10783b */ /* 0x000f620000000200 */
[----:B------:R-:W-:-:S04]  /*1be0*/  DEPBAR.LE SB0, 0x0 ;  /* 0x000080000000791a */ /* 0x000fc80000000000 */
[C---:B-1----:R-:W-:Y:S06]  /*1bf0*/  HMMA.16816.F32.BF16 R72, R8.reuse, R32, R124 ;  /* 0x000000200848723c */ /* 0x042fec000004187c */
[C---:B------:R-:W-:Y:S06]  /*1c00*/  HMMA.16816.F32.BF16 R68, R8.reuse, R34, R120 ;  /* 0x000000220844723c */ /* 0x040fec0000041878 */
[C---:B--2---:R-:W-:Y:S06]  /*1c10*/  HMMA.16816.F32.BF16 R64, R8.reuse, R28, R144 ;  /* 0x0000001c0840723c */ /* 0x044fec0000041890 */
[C---:B------:R-:W-:Y:S06]  /*1c20*/  HMMA.16816.F32.BF16 R60, R8.reuse, R30, R140 ;  /* 0x0000001e083c723c */ /* 0x040fec000004188c */
[C---:B------:R-:W-:Y:S06]  /*1c30*/  HMMA.16816.F32.BF16 R56, R8.reuse, R24, R136 ;  /* 0x000000180838723c */ /* 0x040fec0000041888 */
[C---:B------:R-:W-:Y:S06]  /*1c40*/  HMMA.16816.F32.BF16 R80, R8.reuse, R26, R152 ;  /* 0x0000001a0850723c */ /* 0x040fec0000041898 */
[C---:B------:R-:W-:Y:S06]  /*1c50*/  HMMA.16816.F32.BF16 R84, R8.reuse, R20, R148 ;  /* 0x000000140854723c */ /* 0x040fec0000041894 */
[----:B------:R-:W-:Y:S06]  /*1c60*/  HMMA.16816.F32.BF16 R8, R8, R22, R132 ;  /* 0x000000160808723c */ /* 0x000fec0000041884 */
[C---:B---3--:R-:W-:Y:S06]  /*1c70*/  HMMA.16816.F32.BF16 R52, R12.reuse, R32, R128 ;  /* 0x000000200c34723c */ /* 0x048fec0000041880 */
[C---:B------:R-:W-:Y:S06]  /*1c80*/  HMMA.16816.F32.BF16 R32, R12.reuse, R34, R112 ;  /* 0x000000220c20723c */ /* 0x040fec0000041870 */
[C---:B------:R-:W-:Y:S06]  /*1c90*/  HMMA.16816.F32.BF16 R96, R12.reuse, R28, R108 ;  /* 0x0000001c0c60723c */ /* 0x040fec000004186c */
[C---:B------:R-:W-:Y:S06]  /*1ca0*/  HMMA.16816.F32.BF16 R104, R12.reuse, R30, R104 ;  /* 0x0000001e0c68723c */ /* 0x040fec0000041868 */
[C---:B------:R-:W-:Y:S06]  /*1cb0*/  HMMA.16816.F32.BF16 R100, R12.reuse, R24, R100 ;  /* 0x000000180c64723c */ /* 0x040fec0000041864 */
[C---:B------:R-:W-:Y:S06]  /*1cc0*/  HMMA.16816.F32.BF16 R92, R12.reuse, R26, R92 ;  /* 0x0000001a0c5c723c */ /* 0x040fec000004185c */
[C---:B------:R-:W-:Y:S06]  /*1cd0*/  HMMA.16816.F32.BF16 R88, R12.reuse, R20, R88 ;  /* 0x000000140c58723c */ /* 0x040fec0000041858 */
[----:B------:R-:W-:Y:S06]  /*1ce0*/  HMMA.16816.F32.BF16 R76, R12, R22, R76 ;  /* 0x000000160c4c723c */ /* 0x000fec000004184c */
[----:B----4-:R-:W-:Y:S01]  /*1cf0*/  HMMA.16816.F32.BF16 R112, R4, R36, R72 ;  /* 0x000000240470723c */ /* 0x010fe20000041848 */
[----:B------:R-:W-:-:S04]  /*1d00*/  SHF.R.S32.HI R12, RZ, 0x1f, R0 ;  /* 0x0000001fff0c7819 */ /* 0x000fc80000011400 */
[----:B------:R-:W-:Y:S01]  /*1d10*/  LEA.HI R0, R12, R0, RZ, 0x2 ;  /* 0x000000000c007211 */ /* 0x000fe200078f10ff */
[----:B-----5:R-:W-:Y:S03]  /*1d20*/  HMMA.16816.F32.BF16 R120, R4, R48, R84 ;  /* 0x000000300478723c */ /* 0x020fe60000041854 */
[----:B------:R-:W-:-:S03]  /*1d30*/  SHF.R.S32.HI R0, RZ, 0x2, R0 ;  /* 0x00000002ff007819 */ /* 0x000fc60000011400 */
[C---:B------:R-:W-:Y:S06]  /*1d40*/  HMMA.16816.F32.BF16 R68, R4.reuse, R38, R68 ;  /* 0x000000260444723c */ /* 0x040fec0000041844 */
[C---:B------:R-:W-:Y:S06]  /*1d50*/  HMMA.16816.F32.BF16 R72, R4.reuse, R40, R64 ;  /* 0x000000280448723c */ /* 0x040fec0000041840 */
[C---:B------:R-:W-:Y:S06]  /*1d60*/  HMMA.16816.F32.BF16 R108, R4.reuse, R42, R60 ;  /* 0x0000002a046c723c */ /* 0x040fec000004183c */
[C---:B------:R-:W-:Y:S06]  /*1d70*/  HMMA.16816.F32.BF16 R152, R4.reuse, R44, R56 ;  /* 0x0000002c0498723c */ /* 0x040fec0000041838 */
[C---:B------:R-:W-:Y:S06]  /*1d80*/  HMMA.16816.F32.BF16 R80, R4.reuse, R46, R80 ;  /* 0x0000002e0450723c */ /* 0x040fec0000041850 */
[----:B------:R-:W-:Y:S06]  /*1d90*/  HMMA.16816.F32.BF16 R84, R4, R50, R8 ;  /* 0x000000320454723c */ /* 0x000fec0000041808 */
[----:B------:R-:W-:Y:S01]  /*1da0*/  HMMA.16816.F32.BF16 R12, R16, R38, R32 ;  /* 0x00000026100c723c */ /* 0x000fe20000041820 */
[----:B------:R-:W-:-:S02]  /*1db0*/  IMAD R4, R156, 0x10, R159 ;  /* 0x000000109c047824 */ /* 0x000fc400078e029f */
[----:B------:R-:W-:-:S03]  /*1dc0*/  IMAD.SHL.U32 R5, R157, 0x2, RZ ;  /* 0x000000029d057824 */ /* 0x000fc600078e00ff */
[----:B------:R-:W-:Y:S01]  /*1dd0*/  IADD3 R0, R4, 0x1, R0 ;  /* 0x0000000104007810 */ /* 0x000fe20007ffe000 */
[----:B------:R-:W-:Y:S01]  /*1de0*/  HMMA.16816.F32.BF16 R8, R16, R40, R96 ;  /* 0x000000281008723c */ /* 0x000fe20000041860 */
[----:B------:R-:W-:Y:S02]  /*1df0*/  LOP3.LUT R5, R5, 0x6, RZ, 0xc0, !PT ;  /* 0x0000000605057812 */ /* 0x000fe400078ec0ff */
[----:B------:R-:W-:-:S03]  /*1e00*/  IADD3 R4, R116, -UR17, R0 ;  /* 0x8000001174047c10 */ /* 0x000fc6000fffe000 */
[----:B------:R-:W-:Y:S01]  /*1e10*/  IMAD R0, R163, 0x40, R5 ;  /* 0x00000040a3007824 */ /* 0x000fe200078e0205 */
[----:B------:R-:W-:Y:S01]  /*1e20*/  HMMA.16816.F32.BF16 R28, R16, R36, R52 ;  /* 0x00000024101c723c */ /* 0x000fe20000041834 */
[----:B------:R-:W-:Y:S02]  /*1e30*/  VIADD R5, R4, UR16 ;  /* 0x0000001004057c36 */ /* 0x000fe40008000000 */
[----:B------:R-:W-:-:S03]  /*1e40*/  VIADD R4, R0, 0x1 ;  /* 0x0000000100047836 */ /* 0x000fc60000000000 */
[C---:B------:R-:W-:Y:S01]  /*1e50*/  VIMNMX R23, R5.reuse, R116, PT ;  /* 0x0000007405177248 */ /* 0x040fe20003fe0100 */
[C---:B------:R-:W-:Y:S01]  /*1e60*/  HMMA.16816.F32.BF16 R52, R16.reuse, R42, R104 ;  /* 0x0000002a1034723c */ /* 0x040fe20000041868 */
[C-C-:B------:R-:W-:Y:S02]  /*1e70*/  VIADDMNMX R24, R5.reuse, 0x8, R116.reuse, PT ;  /* 0x0000000805187846 */ /* 0x140fe40003800174 */
[C-C-:B------:R-:W-:Y:S02]  /*1e80*/  VIADDMNMX R25, R5.reuse, 0x40, R116.reuse, PT ;  /* 0x0000004005197846 */ /* 0x140fe40003800174 */
[----:B------:R-:W-:Y:S01]  /*1e90*/  VIADDMNMX R26, R5, 0x48, R116, PT ;  /* 0x00000048051a7846 */ /* 0x000fe20003800174 */
[----:B------:R-:W-:Y:S01]  /*1ea0*/  VIADD R5, R0, 0x8 ;  /* 0x0000000800057836 */ /* 0x000fe20000000000 */
[C---:B------:R-:W-:Y:S01]  /*1eb0*/  ISETP.GE.AND P6, PT, R4.reuse, R23, PT ;  /* 0x000000170400720c */ /* 0x040fe20003fc6270 */
[----:B------:R-:W-:Y:S01]  /*1ec0*/  HMMA.16816.F32.BF16 R56, R16, R44, R100 ;  /* 0x0000002c1038723c */ /* 0x000fe20000041864 */
[----:B------:R-:W-:-:S02]  /*1ed0*/  ISETP.GE.AND P4, PT, R4, R24, PT ;  /* 0x000000180400720c */ /* 0x000fc40003f86270 */
[C---:B------:R-:W-:Y:S02]  /*1ee0*/  ISETP.GE.AND P2, PT, R4.reuse, R25, PT ;  /* 0x000000190400720c */ /* 0x040fe40003f46270 */
[----:B------:R-:W-:Y:S01]  /*1ef0*/  ISETP.GE.AND P0, PT, R4, R26, PT ;  /* 0x0000001a0400720c */ /* 0x000fe20003f06270 */
[----:B------:R-:W-:Y:S01]  /*1f00*/  VIADD R4, R0, 0x9 ;  /* 0x0000000900047836 */ /* 0x000fe20000000000 */
[----:B------:R-:W-:Y:S01]  /*1f10*/  BAR.SYNC.DEFER_BLOCKING 0x0 ;  /* 0x0000000000007b1d */ /* 0x000fe20000010000 */
[C---:B------:R-:W-:Y:S01]  /*1f20*/  ISETP.GE.AND P1, PT, R5.reuse, R23, PT ;  /* 0x000000170500720c */ /* 0x040fe20003f26270 */
[C---:B------:R-:W-:Y:S01]  /*1f30*/  HMMA.16816.F32.BF16 R36, R16.reuse, R48, R88 ;  /* 0x000000301024723c */ /* 0x040fe20000041858 */
[C---:B------:R-:W-:Y:S02]  /*1f40*/  ISETP.GE.AND P3, PT, R5.reuse, R24, PT ;  /* 0x000000180500720c */ /* 0x040fe40003f66270 */
[----:B------:R-:W-:Y:S01]  /*1f50*/  FSEL R35, R12, -INF , !P1 ;  /* 0xff8000000c237808 */ /* 0x000fe20004800000 */
[----:B------:R-:W-:Y:S01]  /*1f60*/  VIADD R12, R0, 0x11 ;  /* 0x00000011000c7836 */ /* 0x000fe20000000000 */
[----:B------:R-:W-:Y:S01]  /*1f70*/  FSEL R62, R14, -INF , !P3 ;  /* 0xff8000000e3e7808 */ /* 0x000fe20005800000 */
[----:B------:R-:W-:Y:S01]  /*1f80*/  HMMA.16816.F32.BF16 R44, R16, R46, R92 ;  /* 0x0000002e102c723c */ /* 0x000fe2000004185c */
[----:B------:R-:W-:-:S02]  /*1f90*/  ISETP.GE.AND P5, PT, R5, R25, PT ;  /* 0x000000190500720c */ /* 0x000fc40003fa6270 */
[----:B------:R-:W-:Y:S02]  /*1fa0*/  ISETP.GE.AND P1, PT, R5, R26, PT ;  /* 0x0000001a0500720c */ /* 0x000fe40003f26270 */
[----:B------:R-:W-:Y:S01]  /*1fb0*/  ISETP.GE.AND P3, PT, R4, R23, PT ;  /* 0x000000170400720c */ /* 0x000fe20003f66270 */
[----:B------:R-:W-:Y:S01]  /*1fc0*/  HMMA.16816.F32.BF16 R48, R16, R50, R76 ;  /* 0x000000321030723c */ /* 0x000fe2000004184c */
[----:B------:R-:W-:Y:S02]  /*1fd0*/  FSEL R65, R68, -INF , !P5 ;  /* 0xff80000044417808 */ /* 0x000fe40006800000 */
[----:B------:R-:W-:Y:S02]  /*1fe0*/  FSEL R66, R70, -INF , !P1 ;  /* 0xff80000046427808 */ /* 0x000fe40004800000 */
[----:B------:R-:W-:Y:S02]  /*1ff0*/  FSEL R40, R13, -INF , !P3 ;  /* 0xff8000000d287808 */ /* 0x000fe40005800000 */
[----:B------:R-:W-:-:S02]  /*2000*/  ISETP.GE.AND P5, PT, R4, R24, PT ;  /* 0x000000180400720c */ /* 0x000fc40003fa6270 */
[C---:B------:R-:W-:Y:S02]  /*2010*/  ISETP.GE.AND P1, PT, R4.reuse, R25, PT ;  /* 0x000000190400720c */ /* 0x040fe40003f26270 */
[----:B------:R-:W-:Y:S01]  /*2020*/  ISETP.GE.AND P3, PT, R4, R26, PT ;  /* 0x0000001a0400720c */ /* 0x000fe20003f66270 */
[----:B------:R-:W-:Y:S01]  /*2030*/  VIADD R4, R0, 0x10 ;  /* 0x0000001000047836 */ /* 0x000fe20000000000 */
[----:B------:R-:W-:Y:S02]  /*2040*/  FSEL R61, R15, -INF , !P5 ;  /* 0xff8000000f3d7808 */ /* 0x000fe40006800000 */
[----:B------:R-:W-:Y:S02]  /*2050*/  FSEL R60, R31, -INF , !P4 ;  /* 0xff8000001f3c7808 */ /* 0x000fe40006000000 */
[----:B------:R-:W-:Y:S02]  /*2060*/  ISETP.GE.AND P5, PT, R4, R24, PT ;  /* 0x000000180400720c */ /* 0x000fe40003fa6270 */
[----:B------:R-:W-:-:S02]  /*2070*/  FSEL R64, R71, -INF , !P3 ;  /* 0xff80000047407808 */ /* 0x000fc40005800000 */
[----:B------:R-:W-:Y:S02]  /*2080*/  FSEL R43, R10, -INF , !P5 ;  /* 0xff8000000a2b7808 */ /* 0x000fe40006800000 */
[-C--:B------:R-:W-:Y:S02]  /*2090*/  ISETP.GE.AND P5, PT, R12, R23.reuse, PT ;  /* 0x000000170c00720c */ /* 0x080fe40003fa6270 */
[----:B------:R-:W-:Y:S02]  /*20a0*/  ISETP.GE.AND P3, PT, R0, R23, PT ;  /* 0x000000170000720c */ /* 0x000fe40003f66270 */
[----:B------:R-:W-:Y:S02]  /*20b0*/  FSEL R31, R9, -INF , !P5 ;  /* 0xff800000091f7808 */ /* 0x000fe40006800000 */
[----:B------:R-:W-:Y:S02]  /*20c0*/  ISETP.NE.AND P5, PT, R162, 0x1, PT ;  /* 0x00000001a200780c */ /* 0x000fe40003fa5270 */
[----:B------:R-:W-:-:S02]  /*20d0*/  FSEL R21, R29, -INF , !P6 ;  /* 0xff8000001d157808 */ /* 0x000fc40007000000 */
[----:B------:R-:W-:Y:S02]  /*20e0*/  ISETP.GE.AND P6, PT, R4, R23, PT ;  /* 0x000000170400720c */ /* 0x000fe40003fc6270 */
[----:B------:R-:W-:Y:S02]  /*20f0*/  FSEL R14, R28, -INF , !P3 ;  /* 0xff8000001c0e7808 */ /* 0x000fe40005800000 */
[----:B------:R-:W-:Y:S02]  /*2100*/  FSEL R63, R69, -INF , !P1 ;  /* 0xff800000453f7808 */ /* 0x000fe40004800000 */
[C---:B------:R-:W-:Y:S02]  /*2110*/  ISETP.GE.AND P4, PT, R4.reuse, R25, PT ;  /* 0x000000190400720c */ /* 0x040fe40003f86270 */
[----:B------:R-:W-:Y:S02]  /*2120*/  ISETP.GE.AND P1, PT, R4, R26, PT ;  /* 0x0000001a0400720c */ /* 0x000fe40003f26270 */
[----:B------:R-:W-:-:S02]  /*2130*/  FSEL R32, R8, -INF , !P6 ;  /* 0xff80000008207808 */ /* 0x000fc40007000000 */
[-C--:B------:R-:W-:Y:S02]  /*2140*/  ISETP.GE.AND P6, PT, R0, R24.reuse, PT ;  /* 0x000000180000720c */ /* 0x080fe40003fc6270 */
[----:B------:R-:W-:Y:S02]  /*2150*/  ISETP.GE.AND P3, PT, R12, R24, PT ;  /* 0x000000180c00720c */ /* 0x000fe40003f66270 */
[----:B------:R-:W-:Y:S02]  /*2160*/  FMNMX.FTZ R4, R14, R21, !PT ;  /* 0x000000150e047209 */ /* 0x000fe40007810000 */
[----:B------:R-:W-:Y:S02]  /*2170*/  FSEL R41, R30, -INF , !P6 ;  /* 0xff8000001e297808 */ /* 0x000fe40007000000 */
[----:B------:R-:W-:Y:S02]  /*2180*/  FSEL R42, R11, -INF , !P3 ;  /* 0xff8000000b2a7808 */ /* 0x000fe40005800000 */
[----:B------:R-:W-:Y:S01]  /*2190*/  FMNMX.FTZ R13, R35, R4, !PT ;  /* 0x00000004230d7209 */ /* 0x000fe20007810000 */
[----:B------:R-:W-:Y:S06]  /*21a0*/  @!P5 BRA `(.L_x_1) ;  /* 0x000000000068d947 */ /* 0x000fec0003800000 */
[----:B------:R-:W-:-:S04]  /*21b0*/  VIADD R4, R162, 0xfffffffe ;  /* 0xfffffffea2047836 */ /* 0x000fc80000000000 */
[C---:B------:R-:W-:Y:S01]  /*21c0*/  IMAD R6, R4.reuse, UR18, RZ ;  /* 0x0000001204067c24 */ /* 0x040fe2000f8e02ff */
[----:B------:R-:W-:Y:S01]  /*21d0*/  SHF.R.S32.HI R7, RZ, 0x1f, R4 ;  /* 0x0000001fff077819 */ /* 0x000fe20000011404 */
[----:B------:R-:W-:-:S04]  /*21e0*/  IMAD.WIDE.U32 R4, R4, UR19, R160 ;  /* 0x0000001304047c25 */ /* 0x000fc8000f8e00a0 */
[----:B------:R-:W-:Y:S01]  /*21f0*/  IMAD R6, R7, UR19, R6 ;  /* 0x0000001307067c24 */ /* 0x000fe2000f8e0206 */
[----:B------:R-:W-:-:S03]  /*2200*/  LEA R8, P5, R4, UR8, 0x1 ;  /* 0x0000000804087c11 */ /* 0x000fc6000f8a08ff */
[----:B------:R-:W-:Y:S01]  /*2210*/  IMAD.IADD R5, R5, 0x1, R6 ;  /* 0x0000000105057824 */ /* 0x000fe200078e0206 */
[----:B------:R-:W-:-:S04]  /*2220*/  IADD3 R6, P3, R8, UR23, RZ ;  /* 0x0000001708067c10 */ /* 0x000fc8000ff7e0ff */
[----:B------:R-:W-:Y:S02]  /*2230*/  LEA.HI.X R9, R4, UR9, R5, 0x1, P5 ;  /* 0x0000000904097c11 */ /* 0x000fe4000a8f0c05 */
[----:B------:R-:W-:Y:S02]  /*2240*/  IADD3 R4, P5, R6, UR23, RZ ;  /* 0x0000001706047c10 */ /* 0x000fe4000ffbe0ff */
[----:B------:R-:W-:Y:S01]  /*2250*/  IADD3.X R7, R9, UR22, RZ, P3, !PT ;  /* 0x0000001609077c10 */ /* 0x000fe20009ffe4ff */
[----:B------:R-:W-:Y:S01]  /*2260*/  @!PT LDS RZ, [RZ] ;  /* 0x00000000fffff984 */ /* 0x000fe20000000800 */
[----:B------:R-:W-:Y:S01]  /*2270*/  @!PT LDS RZ, [RZ] ;  /* 0x00000000fffff984 */ /* 0x000fe20000000800 */
[----:B------:R-:W-:Y:S01]  /*2280*/  @!PT LDS RZ, [RZ] ;  /* 0x00000000fffff984 */ /* 0x000fe20000000800 */
[----:B------:R1:W-:Y:S01]  /*2290*/  LDGSTS.E.BYPASS.LTC128B.128 [R247+0x8000], desc[UR20][R8.64] ;  /* 0x0800000008f77fae */ /* 0x0003e2000b901d54 */
[----:B------:R-:W-:Y:S02]  /*22a0*/  IADD3 R10, P3, R4, UR23, RZ ;  /* 0x00000017040a7c10 */ /* 0x000fe4000ff7e0ff */
[----:B------:R-:W-:Y:S01]  /*22b0*/  IADD3.X R5, R7, UR22, RZ, P5, !PT ;  /* 0x0000001607057c10 */ /* 0x000fe2000affe4ff */
[----:B------:R1:W-:Y:S03]  /*22c0*/  LDGSTS.E.BYPASS.LTC128B.128 [R247+0xa000], desc[UR20][R8.64+0x80] ;  /* 0x0a00008008f77fae */ /* 0x0003e6000b901d54 */
[----:B------:R-:W-:Y:S01]  /*22d0*/  IADD3.X R11, R5, UR22, RZ, P3, !PT ;  /* 0x00000016050b7c10 */ /* 0x000fe20009ffe4ff */
[----:B------:R1:W-:Y:S04]  /*22e0*/  LDGSTS.E.BYPASS.LTC128B.128 [R247+0x8800], desc[UR20][R6.64] ;  /* 0x0880000006f77fae */ /* 0x0003e8000b901d54 */
[----:B------:R1:W-:Y:S04]  /*22f0*/  LDGSTS.E.BYPASS.LTC128B.128 [R247+0xa800], desc[UR20][R6.64+0x80] ;  /* 0x0a80008006f77fae */ /* 0x0003e8000b901d54 */
[----:B------:R1:W-:Y:S04]  /*2300*/  LDGSTS.E.BYPASS.LTC128B.128 [R247+0x9000], desc[UR20][R4.64] ;  /* 0x0900000004f77fae */ /* 0x0003e8000b901d54 */
[----:B------:R1:W-:Y:S04]  /*2310*/  LDGSTS.E.BYPASS.LTC128B.128 [R247+0xb000], desc[UR20][R4.64+0x80] ;  /* 0x0b00008004f77fae */ /* 0x0003e8000b901d54 */
[----:B------:R1:W-:Y:S04]  /*2320*/  LDGSTS.E.BYPASS.LTC128B.128 [R247+0x9800], desc[UR20][R10.64] ;  /* 0x098000000af77fae */ /* 0x0003e8000b901d54 */
[----:B------:R1:W-:Y:S04]  /*2330*/  LDGSTS.E.BYPASS.LTC128B.128 [R247+0xb800], desc[UR20][R10.64+0x80] ;  /* 0x0b8000800af77fae */ /* 0x0003e8000b901d54 */
[----:B------:R-:W0:Y:S02]  /*2340*/  LDGDEPBAR ;  /* 0x00000000000079af */ /* 0x000e240000000000 */
.L_x_1:
[----:B-1----:R-:W-:Y:S01]  /*2350*/  VIADD R7, R0, 0x18 ;  /* 0x0000001800077836 */ /* 0x002fe20000000000 */
[----:B------:R-:W-:Y:S01]  /*2360*/  FMNMX.FTZ R4, R40, R13, !PT ;  /* 0x0000000d28047209 */ /* 0x000fe20007810000 */
[C---:B------:R-:W-:Y:S01]  /*2370*/  VIADD R8, R0.reuse, 0x19 ;  /* 0x0000001900087836 */ /* 0x040fe20000000000 */
[C---:B------:R-:W-:Y:S01]  /*2380*/  IADD3 R9, R0.reuse, 0x20, RZ ;  /* 0x0000002000097810 */ /* 0x040fe20007ffe0ff */
[C---:B------:R-:W-:Y:S01]  /*2390*/  VIADD R10, R0.reuse, 0x21 ;  /* 0x00000021000a7836 */ /* 0x040fe20000000000 */
[-C--:B------:R-:W-:Y:S01]  /*23a0*/  ISETP.GE.AND P3, PT, R7, R23.reuse, PT ;  /* 0x000000170700720c */ /* 0x080fe20003f66270 */
[----:B------:R-:W-:Y:S01]  /*23b0*/  VIADD R11, R0, 0x28 ;  /* 0x00000028000b7836 */ /* 0x000fe20000000000 */
[----:B------:R-:W-:Y:S01]  /*23c0*/  FMNMX.FTZ R4, R32, R4, !PT ;  /* 0x0000000420047209 */ /* 0x000fe20007810000 */
[----:B------:R-:W-:Y:S01]  /*23d0*/  VIADD R18, R0, 0x30 ;  /* 0x0000003000127836 */ /* 0x000fe20000000000 */
[-C--:B------:R-:W-:Y:S01]  /*23e0*/  ISETP.GE.AND P5, PT, R8, R23.reuse, PT ;  /* 0x000000170800720c */ /* 0x080fe20003fa6270 */
[----:B------:R-:W-:Y:S01]  /*23f0*/  VIADD R20, R0, 0x31 ;  /* 0x0000003100147836 */ /* 0x000fe20000000000 */
[----:B------:R-:W-:Y:S01]  /*2400*/  FSEL R16, R52, -INF , !P3 ;  /* 0xff80000034107808 */ /* 0x000fe20005800000 */
[----:B------:R-:W-:Y:S01]  /*2410*/  VIADD R30, R0, 0x39 ;  /* 0x00000039001e7836 */ /* 0x000fe20000000000 */
[----:B------:R-:W-:Y:S01]  /*2420*/  FMNMX.FTZ R4, R31, R4, !PT ;  /* 0x000000041f047209 */ /* 0x000fe20007810000 */
[----:B------:R-:W-:Y:S01]  /*2430*/  ULDC UR4, c[0x0][0x2ec] ;  /* 0x0000bb0000047ab9 */ /* 0x000fe20000000800 */
[----:B------:R-:W-:Y:S01]  /*2440*/  ISETP.GE.AND P3, PT, R9, R23, PT ;  /* 0x000000170900720c */ /* 0x000fe20003f66270 */
[----:B------:R-:W-:Y:S01]  /*2450*/  STL [R1+0x68], R238 ;  /* 0x000068ee01007387 */ /* 0x000fe20000100800 */
[----:B------:R-:W-:-:S02]  /*2460*/  FSEL R17, R53, -INF , !P5 ;  /* 0xff80000035117808 */ /* 0x000fc40006800000 */
[----:B------:R-:W-:Y:S01]  /*2470*/  FMNMX.FTZ R4, R16, R4, !PT ;  /* 0x0000000410047209 */ /* 0x000fe20007810000 */
[----:B------:R-:W-:Y:S01]  /*2480*/  STL [R1+0x64], R247 ;  /* 0x000064f701007387 */ /* 0x000fe20000100800 */
[-C--:B------:R-:W-:Y:S02]  /*2490*/  ISETP.GE.AND P5, PT, R10, R23.reuse, PT ;  /* 0x000000170a00720c */ /* 0x080fe40003fa6270 */
[----:B------:R-:W-:Y:S01]  /*24a0*/  FSEL R172, R56, -INF , !P3 ;  /* 0xff80000038ac7808 */ /* 0x000fe20005800000 */
[----:B------:R-:W-:Y:S01]  /*24b0*/  STL [R1+0x60], R237 ;  /* 0x000060ed01007387 */ /* 0x000fe20000100800 */
[----:B------:R-:W-:Y:S02]  /*24c0*/  FMNMX.FTZ R4, R17, R4, !PT ;  /* 0x0000000411047209 */ /* 0x000fe40007810000 */
[----:B------:R-:W-:Y:S01]  /*24d0*/  IADD3 R13, R0, 0x29, RZ ;  /* 0x00000029000d7810 */ /* 0x000fe20007ffe0ff */
[----:B------:R-:W-:Y:S01]  /*24e0*/  STL [R1+0x5c], R236 ;  /* 0x00005cec01007387 */ /* 0x000fe20000100800 */
[----:B------:R-:W-:-:S02]  /*24f0*/  ISETP.GE.AND P3, PT, R11, R23, PT ;  /* 0x000000170b00720c */ /* 0x000fc40003f66270 */
[----:B------:R-:W-:Y:S01]  /*2500*/  FSEL R171, R57, -INF , !P5 ;  /* 0xff80000039ab7808 */ /* 0x000fe20006800000 */
[----:B------:R-:W-:Y:S01]  /*2510*/  STL [R1+0x58], R235 ;  /* 0x000058eb01007387 */ /* 0x000fe20000100800 */
[----:B------:R-:W-:Y:S02]  /*2520*/  FMNMX.FTZ R4, R172, R4, !PT ;  /* 0x00000004ac047209 */ /* 0x000fe40007810000 */
[-C--:B------:R-:W-:Y:S01]  /*2530*/  ISETP.GE.AND P5, PT, R13, R23.reuse, PT ;  /* 0x000000170d00720c */ /* 0x080fe20003fa6270 */
[----:B------:R-:W-:Y:S01]  /*2540*/  STL [R1+0x54], R234 ;  /* 0x000054ea01007387 */ /* 0x000fe20000100800 */
[----:B------:R-:W-:Y:S02]  /*2550*/  FSEL R170, R44, -INF , !P3 ;  /* 0xff8000002caa7808 */ /* 0x000fe40005800000 */
[----:B------:R-:W-:Y:S01]  /*2560*/  FMNMX.FTZ R4, R171, R4, !PT ;  /* 0x00000004ab047209 */ /* 0x000fe20007810000 */
[----:B------:R-:W-:Y:S01]  /*2570*/  STL [R1+0x50], R233 ;  /* 0x000050e901007387 */ /* 0x000fe20000100800 */
[----:B------:R-:W-:-:S02]  /*2580*/  ISETP.GE.AND P3, PT, R18, R23, PT ;  /* 0x000000171200720c */ /* 0x000fc40003f66270 */
[----:B------:R-:W-:Y:S01]  /*2590*/  FSEL R169, R45, -INF , !P5 ;  /* 0xff8000002da97808 */ /* 0x000fe20006800000 */
[----:B------:R-:W-:Y:S01]  /*25a0*/  STL [R1+0x4c], R232 ;  /* 0x00004ce801007387 */ /* 0x000fe20000100800 */
[----:B------:R-:W-:Y:S02]  /*25b0*/  FMNMX.FTZ R4, R170, R4, !PT ;  /* 0x00000004aa047209 */ /* 0x000fe40007810000 */
[----:B------:R-:W-:Y:S01]  /*25c0*/  IADD3 R27, R0, 0x38, RZ ;  /* 0x00000038001b7810 */ /* 0x000fe20007ffe0ff */
[----:B------:R-:W-:Y:S01]  /*25d0*/  STL [R1+0x48], R231 ;  /* 0x000048e701007387 */ /* 0x000fe20000100800 */
[----:B------:R-:W-:Y:S02]  /*25e0*/  ISETP.GE.AND P5, PT, R20, R23, PT ;  /* 0x000000171400720c */ /* 0x000fe40003fa6270 */
[----:B------:R-:W-:Y:S01]  /*25f0*/  FSEL R211, R36, -INF , !P3 ;  /* 0xff80000024d37808 */ /* 0x000fe20005800000 */
[----:B------:R-:W-:Y:S01]  /*2600*/  STL [R1+0x6c], R23 ;  /* 0x00006c1701007387 */ /* 0x000fe20000100800 */
[----:B------:R-:W-:-:S02]  /*2610*/  FMNMX.FTZ R4, R169, R4, !PT ;  /* 0x00000004a9047209 */ /* 0x000fc40007810000 */
[-C--:B------:R-:W-:Y:S01]  /*2620*/  ISETP.GE.AND P3, PT, R27, R23.reuse, PT ;  /* 0x000000171b00720c */ /* 0x080fe20003f66270 */
[----:B------:R-:W-:Y:S01]  /*2630*/  STL [R1+0x70], R24 ;  /* 0x0000701801007387 */ /* 0x000fe20000100800 */
[----:B------:R-:W-:Y:S02]  /*2640*/  FSEL R220, R37, -INF , !P5 ;  /* 0xff80000025dc7808 */ /* 0x000fe40006800000 */
[----:B------:R-:W-:Y:S02]  /*2650*/  FMNMX.FTZ R5, R211, R4, !PT ;  /* 0x00000004d3057209 */ /* 0x000fe40007810000 */
[----:B------:R-:W-:Y:S02]  /*2660*/  FMNMX.FTZ R4, R41, R60, !PT ;  /* 0x0000003c29047209 */ /* 0x000fe40007810000 */
[----:B------:R-:W-:Y:S02]  /*2670*/  FSEL R48, R48, -INF , !P3 ;  /* 0xff80000030307808 */ /* 0x000fe40005800000 */
[----:B------:R-:W-:-:S02]  /*2680*/  ISETP.GE.AND P6, PT, R30, R23, PT ;  /* 0x000000171e00720c */ /* 0x000fc40003fc6270 */
[----:B------:R-:W-:Y:S02]  /*2690*/  FMNMX.FTZ R5, R220, R5, !PT ;  /* 0x00000005dc057209 */ /* 0x000fe40007810000 */
[----:B------:R-:W-:Y:S02]  /*26a0*/  FMNMX.FTZ R4, R62, R4, !PT ;  /* 0x000000043e047209 */ /* 0x000fe40007810000 */
[----:B------:R-:W-:Y:S02]  /*26b0*/  FSEL R250, R49, -INF , !P6 ;  /* 0xff80000031fa7808 */ /* 0x000fe40007000000 */
[----:B------:R-:W-:Y:S02]  /*26c0*/  FMNMX.FTZ R6, R48, R5, !PT ;  /* 0x0000000530067209 */ /* 0x000fe40007810000 */
[----:B------:R-:W-:Y:S02]  /*26d0*/  FMNMX.FTZ R5, R61, R4, !PT ;  /* 0x000000043d057209 */ /* 0x000fe40007810000 */
[----:B------:R-:W-:-:S02]  /*26e0*/  FMNMX.FTZ R4, R250, R6, !PT ;  /* 0x00000006fa047209 */ /* 0x000fc40007810000 */
[----:B------:R-:W-:Y:S02]  /*26f0*/  FSEL R33, R72, -INF , !P4 ;  /* 0xff80000048217808 */ /* 0x000fe40006000000 */
[-C--:B------:R-:W-:Y:S01]  /*2700*/  ISETP.GE.AND P4, PT, R7, R24.reuse, PT ;  /* 0x000000180700720c */ /* 0x080fe20003f86270 */
[----:B------:R-:W1:Y:S01]  /*2710*/  SHFL.BFLY PT, R6, R4, 0x2, 0x1f ;  /* 0x0c401f0004067f89 */ /* 0x000e6200000e0000 */
[----:B------:R-:W-:Y:S02]  /*2720*/  FMNMX.FTZ R5, R43, R5, !PT ;  /* 0x000000052b057209 */ /* 0x000fe40007810000 */
[----:B------:R-:W-:Y:S02]  /*2730*/  ISETP.GE.AND P5, PT, R12, R25, PT ;  /* 0x000000190c00720c */ /* 0x000fe40003fa6270 */
[----:B------:R-:W-:Y:S02]  /*2740*/  FSEL R37, R74, -INF , !P1 ;  /* 0xff8000004a257808 */ /* 0x000fe40004800000 */
[----:B------:R-:W-:-:S02]  /*2750*/  ISETP.GE.AND P1, PT, R8, R24, PT ;  /* 0x000000180800720c */ /* 0x000fc40003f26270 */
[----:B------:R-:W-:Y:S02]  /*2760*/  FSEL R19, R54, -INF , !P4 ;  /* 0xff80000036137808 */ /* 0x000fe40006000000 */
[----:B------:R-:W-:Y:S02]  /*2770*/  FMNMX.FTZ R5, R42, R5, !PT ;  /* 0x000000052a057209 */ /* 0x000fe40007810000 */
[----:B------:R-:W-:Y:S02]  /*2780*/  ISETP.GE.AND P3, PT, R12, R26, PT ;  /* 0x0000001a0c00720c */ /* 0x000fe40003f66270 */
[----:B------:R-:W-:Y:S02]  /*2790*/  FSEL R34, R73, -INF , !P5 ;  /* 0xff80000049227808 */ /* 0x000fe40006800000 */
[----:B------:R-:W-:Y:S02]  /*27a0*/  FSEL R28, R55, -INF , !P1 ;  /* 0xff800000371c7808 */ /* 0x000fe40004800000 */
[----:B------:R-:W-:-:S02]  /*27b0*/  ISETP.GE.AND P5, PT, R9, R24, PT ;  /* 0x000000180900720c */ /* 0x000fc40003fa6270 */
[----:B------:R-:W-:Y:S02]  /*27c0*/  FMNMX.FTZ R5, R19, R5, !PT ;  /* 0x0000000513057209 */ /* 0x000fe40007810000 */
[----:B------:R-:W-:Y:S02]  /*27d0*/  FSEL R44, R75, -INF , !P3 ;  /* 0xff8000004b2c7808 */ /* 0x000fe40005800000 */
[----:B------:R-:W-:Y:S02]  /*27e0*/  ISETP.GE.AND P3, PT, R10, R24, PT ;  /* 0x000000180a00720c */ /* 0x000fe40003f66270 */
[----:B------:R-:W-:Y:S02]  /*27f0*/  FSEL R168, R58, -INF , !P5 ;  /* 0xff8000003aa87808 */ /* 0x000fe40006800000 */
[----:B------:R-:W-:Y:S02]  /*2800*/  FMNMX.FTZ R5, R28, R5, !PT ;  /* 0x000000051c057209 */ /* 0x000fe40007810000 */
[----:B------:R-:W-:-:S02]  /*2810*/  FSEL R166, R59, -INF , !P3 ;  /* 0xff8000003ba67808 */ /* 0x000fc40005800000 */
[-C--:B------:R-:W-:Y:S02]  /*2820*/  ISETP.GE.AND P3, PT, R11, R24.reuse, PT ;  /* 0x000000180b00720c */ /* 0x080fe40003f66270 */
[----:B------:R-:W-:Y:S02]  /*2830*/  FMNMX.FTZ R5, R168, R5, !PT ;  /* 0x00000005a8057209 */ /* 0x000fe40007810000 */
[----:B------:R-:W-:Y:S02]  /*2840*/  ISETP.GE.AND P6, PT, R13, R24, PT ;  /* 0x000000180d00720c */ /* 0x000fe40003fc6270 */
[----:B------:R-:W-:Y:S02]  /*2850*/  FSEL R165, R46, -INF , !P3 ;  /* 0xff8000002ea57808 */ /* 0x000fe40005800000 */
[----:B------:R-:W-:Y:S02]  /*2860*/  FMNMX.FTZ R5, R166, R5, !PT ;  /* 0x00000005a6057209 */ /* 0x000fe40007810000 */
[----:B-1----:R-:W-:-:S02]  /*2870*/  FMNMX.FTZ R4, R4, R6, !PT ;  /* 0x0000000604047209 */ /* 0x002fc40007810000 */
[----:B------:R-:W-:Y:S02]  /*2880*/  ISETP.GE.AND P5, PT, R18, R24, PT ;  /* 0x000000181200720c */ /* 0x000fe40003fa6270 */
[----:B------:R-:W-:Y:S02]  /*2890*/  FSEL R161, R47, -INF , !P6 ;  /* 0xff8000002fa17808 */ /* 0x000fe40007000000 */
[----:B------:R-:W-:Y:S02]  /*28a0*/  FMNMX.FTZ R5, R165, R5, !PT ;  /* 0x00000005a5057209 */ /* 0x000fe40007810000 */
[C---:B------:R-:W-:Y:S02]  /*28b0*/  ISETP.GE.AND P1, PT, R7.reuse, R25, PT ;  /* 0x000000190700720c */ /* 0x040fe40003f26270 */
[----:B------:R-:W-:Y:S02]  /*28c0*/  ISETP.GE.AND P4, PT, R7, R26, PT ;  /* 0x0000001a0700720c */ /* 0x000fe40003f86270 */
[----:B------:R-:W-:Y:S01]  /*28d0*/  ISETP.GE.AND P3, PT, R20, R24, PT ;  /* 0x000000181400720c */ /* 0x000fe20003f66270 */
[----:B------:R-:W1:Y:S01]  /*28e0*/  SHFL.BFLY PT, R7, R4, 0x1, 0x1f ;  /* 0x0c201f0004077f89 */ /* 0x000e6200000e0000 */
[----:B------:R-:W-:-:S02]  /*28f0*/  FSEL R252, R38, -INF , !P5 ;  /* 0xff80000026fc7808 */ /* 0x000fc40006800000 */
[----:B------:R-:W-:Y:S02]  /*2900*/  FMNMX.FTZ R5, R161, R5, !PT ;  /* 0x00000005a1057209 */ /* 0x000fe40007810000 */
[----:B------:R-:W-:Y:S01]  /*2910*/  FSEL R214, R39, -INF , !P3 ;  /* 0xff80000027d67808 */ /* 0x000fe20005800000 */
[----:B------:R-:W-:Y:S01]  /*2920*/  STL [R1+0x74], R252 ;  /* 0x000074fc01007387 */ /* 0x000fe20000100800 */
[----:B------:R-:W-:Y:S02]  /*2930*/  FSEL R15, R113, -INF , !P2 ;  /* 0xff800000710f7808 */ /* 0x000fe40005000000 */
[----:B------:R-:W-:Y:S02]  /*2940*/  ISETP.GE.AND P3, PT, R27, R24, PT ;  /* 0x000000181b00720c */ /* 0x000fe40003f66270 */
[----:B------:R-:W-:Y:S02]  /*2950*/  FMNMX.FTZ R5, R252, R5, !PT ;  /* 0x00000005fc057209 */ /* 0x000fe40007810000 */
[----:B------:R-:W-:-:S02]  /*2960*/  ISETP.GE.AND P2, PT, R0, R25, PT ;  /* 0x000000190000720c */ /* 0x000fc40003f46270 */
[----:B------:R-:W-:Y:S02]  /*2970*/  ISETP.GE.AND P6, PT, R30, R24, PT ;  /* 0x000000181e00720c */ /* 0x000fe40003fc6270 */
[----:B------:R-:W-:Y:S02]  /*2980*/  FSEL R246, R50, -INF , !P3 ;  /* 0xff80000032f67808 */ /* 0x000fe40005800000 */
[----:B------:R-:W-:Y:S02]  /*2990*/  FMNMX.FTZ R5, R214, R5, !PT ;  /* 0x00000005d6057209 */ /* 0x000fe40007810000 */
[----:B------:R-:W-:Y:S01]  /*29a0*/  FSEL R12, R112, -INF , !P2 ;  /* 0xff800000700c7808 */ /* 0x000fe20005000000 */
[----:B------:R-:W-:Y:S01]  /*29b0*/  STL [R1+0x78], R246 ;  /* 0x000078f601007387 */ /* 0x000fe20000100800 */
[----:B------:R-:W-:Y:S02]  /*29c0*/  FSEL R245, R51, -INF , !P6 ;  /* 0xff80000033f57808 */ /* 0x000fe40007000000 */
[----:B------:R-:W-:-:S02]  /*29d0*/  FMNMX.FTZ R5, R246, R5, !PT ;  /* 0x00000005f6057209 */ /* 0x000fc40007810000 */
[----:B------:R-:W-:Y:S02]  /*29e0*/  FMNMX.FTZ R6, R12, R15, !PT ;  /* 0x0000000f0c067209 */ /* 0x000fe40007810000 */
[----:B------:R-:W-:Y:S02]  /*29f0*/  FMNMX.FTZ R5, R245, R5, !PT ;  /* 0x00000005f5057209 */ /* 0x000fe40007810000 */
[----:B------:R-:W-:Y:S02]  /*2a00*/  FMNMX.FTZ R6, R65, R6, !PT ;  /* 0x0000000641067209 */ /* 0x000fe40007810000 */
[----:B------:R-:W-:Y:S02]  /*2a10*/  FSEL R36, R110, -INF , !P4 ;  /* 0xff8000006e247808 */ /* 0x000fe40006000000 */
[----:B------:R-:W-:Y:S02]  /*2a20*/  ISETP.GE.AND P4, PT, R0, R26, PT ;  /* 0x0000001a0000720c */ /* 0x000fe40003f86270 */
[----:B------:R-:W-:-:S02]  /*2a30*/  ISETP.GE.AND P5, PT, R8, R25, PT ;  /* 0x000000190800720c */ /* 0x000fc40003fa6270 */
[----:B------:R-:W-:Y:S02]  /*2a40*/  ISETP.GE.AND P3, PT, R8, R26, PT ;  /* 0x0000001a0800720c */ /* 0x000fe40003f66270 */
[----:B------:R-:W-:Y:S01]  /*2a50*/  FMNMX.FTZ R0, R63, R6, !PT ;  /* 0x000000063f007209 */ /* 0x000fe20007810000 */
[----:B------:R-:W2:Y:S01]  /*2a60*/  SHFL.BFLY PT, R8, R5, 0x2, 0x1f ;  /* 0x0c401f0005087f89 */ /* 0x000ea200000e0000 */
[----:B-1----:R-:W-:Y:S02]  /*2a70*/  FMNMX.FTZ R164, R4, R7, !PT ;  /* 0x0000000704a47209 */ /* 0x002fe40007810000 */
[----:B------:R-:W-:Y:S02]  /*2a80*/  FMNMX.FTZ R0, R33, R0, !PT ;  /* 0x0000000021007209 */ /* 0x000fe40007810000 */
[----:B------:R-:W-:Y:S02]  /*2a90*/  FSEL R29, R115, -INF , !P0 ;  /* 0xff800000731d7808 */ /* 0x000fe40004000000 */
[----:B------:R-:W-:-:S02]  /*2aa0*/  ISETP.GE.AND P0, PT, R9, R25, PT ;  /* 0x000000190900720c */ /* 0x000fc40003f06270 */
[----:B------:R-:W-:Y:S02]  /*2ab0*/  ISETP.GE.AND P2, PT, R9, R26, PT ;  /* 0x0000001a0900720c */ /* 0x000fe40003f46270 */
[----:B------:R-:W-:Y:S02]  /*2ac0*/  FSEL R9, R108, -INF , !P1 ;  /* 0xff8000006c097808 */ /* 0x000fe40004800000 */
[----:B------:R-:W-:Y:S01]  /*2ad0*/  FMNMX.FTZ R4, R34, R0, !PT ;  /* 0x0000000022047209 */ /* 0x000fe20007810000 */
[----:B------:R-:W-:Y:S01]  /*2ae0*/  FMUL.FTZ R0, R164, UR4 ;  /* 0x00000004a4007c20 */ /* 0x000fe20008410000 */
[----:B------:R-:W-:Y:S02]  /*2af0*/  FSEL R7, R114, -INF , !P4 ;  /* 0xff80000072077808 */ /* 0x000fe40006000000 */
[----:B------:R-:W-:Y:S02]  /*2b00*/  FSETP.NEU.FTZ.AND P4, PT, R164, -INF , PT ;  /* 0xff800000a400780b */ /* 0x000fe40003f9d000 */
[----:B------:R-:W-:-:S02]  /*2b10*/  ISETP.GE.AND P6, PT, R10, R25, PT ;  /* 0x000000190a00720c */ /* 0x000fc40003fc6270 */
[----:B------:R-:W-:Y:S02]  /*2b20*/  ISETP.GE.AND P1, PT, R10, R26, PT ;  /* 0x0000001a0a00720c */ /* 0x000fe40003f26270 */
[----:B------:R-:W-:Y:S02]  /*2b30*/  FSEL R10, R109, -INF , !P5 ;  /* 0xff8000006d0a7808 */ /* 0x000fe40006800000 */
[----:B------:R-:W-:Y:S02]  /*2b40*/  FMNMX.FTZ R4, R9, R4, !PT ;  /* 0x0000000409047209 */ /* 0x000fe40007810000 */
[----:B------:R-:W-:Y:S02]  /*2b50*/  FSEL R22, R0, RZ, P4 ;  /* 0x000000ff00167208 */ /* 0x000fe40002000000 */
[----:B------:R-:W-:Y:S02]  /*2b60*/  FSEL R159, R152, -INF , !P0 ;  /* 0xff800000989f7808 */ /* 0x000fe40004000000 */
[----:B------:R-:W-:Y:S01]  /*2b70*/  FMNMX.FTZ R0, R10, R4, !PT ;  /* 0x000000040a007209 */ /* 0x000fe20007810000 */
[----:B------:R-:W-:Y:S01]  /*2b80*/  FFMA.FTZ R4, R14, UR4, -R22 ;  /* 0x000000040e047c23 */ /* 0x000fe20008010816 */
[----:B------:R-:W-:-:S02]  /*2b90*/  ISETP.GE.AND P5, PT, R11, R25, PT ;  /* 0x000000190b00720c */ /* 0x000fc40003fa6270 */
[----:B------:R-:W-:Y:S01]  /*2ba0*/  FSEL R157, R153, -INF , !P6 ;  /* 0xff800000999d7808 */ /* 0x000fe20007000000 */
[----:B------:R1:W-:Y:S01]  /*2bb0*/  MUFU.EX2 R248, R4 ;  /* 0x0000000400f87308 */ /* 0x0003e20000000800 */
[----:B------:R-:W-:Y:S02]  /*2bc0*/  FMNMX.FTZ R0, R159, R0, !PT ;  /* 0x000000009f007209 */ /* 0x000fe40007810000 */
[----:B------:R-:W-:Y:S02]  /*2bd0*/  FSEL R156, R80, -INF , !P5 ;  /* 0xff800000509c7808 */ /* 0x000fe40006800000 */
[----:B------:R-:W-:Y:S02]  /*2be0*/  ISETP.GE.AND P5, PT, R13, R25, PT ;  /* 0x000000190d00720c */ /* 0x000fe40003fa6270 */
[----:B--2---:R-:W-:Y:S02]  /*2bf0*/  FMNMX.FTZ R6, R5, R8, !PT ;  /* 0x0000000805067209 */ /* 0x004fe40007810000 */
[----:B------:R-:W-:-:S02]  /*2c00*/  FMNMX.FTZ R5, R7, R29, !PT ;  /* 0x0000001d07057209 */ /* 0x000fc40007810000 */
[----:B------:R-:W-:Y:S01]  /*2c10*/  FSEL R158, R81, -INF , !P5 ;  /* 0xff800000519e7808 */ /* 0x000fe20006800000 */
[----:B------:R-:W2:Y:S01]  /*2c20*/  SHFL.BFLY PT, R163, R6, 0x1, 0x1f ;  /* 0x0c201f0006a37f89 */ /* 0x000ea200000e0000 */
[-C--:B------:R-:W-:Y:S02]  /*2c30*/  ISETP.GE.AND P5, PT, R18, R25.reuse, PT ;  /* 0x000000191200720c */ /* 0x080fe40003fa6270 */
[-C--:B------:R-:W-:Y:S02]  /*2c40*/  ISETP.GE.AND P6, PT, R27, R25.reuse, PT ;  /* 0x000000191b00720c */ /* 0x080fe40003fc6270 */
[----:B-1----:R-:W-:Y:S01]  /*2c50*/  FMNMX.FTZ R4, R157, R0, !PT ;  /* 0x000000009d047209 */ /* 0x002fe20007810000 */
[----:B------:R-:W-:Y:S01]  /*2c60*/  FFMA.FTZ R0, R21, UR4, -R22 ;  /* 0x0000000415007c23 */ /* 0x000fe20008010816 */
[----:B------:R-:W-:Y:S02]  /*2c70*/  FSEL R244, R120, -INF , !P5 ;  /* 0xff80000078f47808 */ /* 0x000fe40006800000 */
[----:B------:R-:W-:Y:S01]  /*2c80*/  FMNMX.FTZ R4, R156, R4, !PT ;  /* 0x000000049c047209 */ /* 0x000fe20007810000 */
[----:B------:R1:W-:Y:S01]  /*2c90*/  MUFU.EX2 R249, R0 ;  /* 0x0000000000f97308 */ /* 0x0003e20000000800 */
[----:B------:R-:W-:-:S02]  /*2ca0*/  ISETP.GE.AND P5, PT, R20, R25, PT ;  /* 0x000000191400720c */ /* 0x000fc40003fa6270 */
[----:B------:R-:W-:Y:S02]  /*2cb0*/  FMNMX.FTZ R4, R158, R4, !PT ;  /* 0x000000049e047209 */ /* 0x000fe40007810000 */
[----:B------:R-:W-:Y:S02]  /*2cc0*/  FSEL R239, R121, -INF , !P5 ;  /* 0xff80000079ef7808 */ /* 0x000fe40006800000 */
[----:B------:R-:W-:Y:S02]  /*2cd0*/  FMNMX.FTZ R4, R244, R4, !PT ;  /* 0x00000004f4047209 */ /* 0x000fe40007810000 */
[----:B------:R-:W-:Y:S02]  /*2ce0*/  ISETP.GE.AND P5, PT, R30, R25, PT ;  /* 0x000000191e00720c */ /* 0x000fe40003fa6270 */
[----:B------:R-:W-:Y:S02]  /*2cf0*/  FMNMX.FTZ R162, R239, R4, !PT ;  /* 0x00000004efa27209 */ /* 0x000fe40007810000 */
[----:B------:R-:W-:-:S02]  /*2d00*/  FSEL R222, R84, -INF , !P6 ;  /* 0xff80000054de7808 */ /* 0x000fc40007000000 */
[----:B------:R-:W-:Y:S02]  /*2d10*/  FSEL R8, R111, -INF , !P3 ;  /* 0xff8000006f087808 */ /* 0x000fe40005800000 */
[----:B-1----:R-:W-:Y:S01]  /*2d20*/  FMNMX.FTZ R0, R66, R5, !PT ;  /* 0x0000000542007209 */ /* 0x002fe20007810000 */
[----:B------:R-:W-:Y:S01]  /*2d30*/  FFMA.FTZ R5, R35, UR4, -R22 ;  /* 0x0000000423057c23 */ /* 0x000fe20008010816 */
[----:B------:R-:W-:Y:S02]  /*2d40*/  FSEL R223, R85, -INF , !P5 ;  /* 0xff80000055df7808 */ /* 0x000fe40006800000 */
[----:B------:R-:W-:Y:S01]  /*2d50*/  FMNMX.FTZ R0, R64, R0, !PT ;  /* 0x0000000040007209 */ /* 0x000fe20007810000 */
[----:B------:R1:W-:Y:S01]  /*2d60*/  MUFU.EX2 R207, R5 ;  /* 0x0000000500cf7308 */ /* 0x0003e20000000800 */
[----:B------:R-:W-:Y:S02]  /*2d70*/  FMNMX.FTZ R162, R222, R162, !PT ;  /* 0x000000a2dea27209 */ /* 0x000fe40007810000 */
[----:B------:R-:W-:-:S02]  /*2d80*/  FSEL R154, R154, -INF , !P2 ;  /* 0xff8000009a9a7808 */ /* 0x000fc40005000000 */
[----:B------:R-:W-:Y:S02]  /*2d90*/  FMNMX.FTZ R162, R223, R162, !PT ;  /* 0x000000a2dfa27209 */ /* 0x000fe40007810000 */
[-C--:B------:R-:W-:Y:S02]  /*2da0*/  ISETP.GE.AND P0, PT, R11, R26.reuse, PT ;  /* 0x0000001a0b00720c */ /* 0x080fe40003f06270 */
[----:B------:R-:W-:Y:S02]  /*2db0*/  FSEL R153, R155, -INF , !P1 ;  /* 0xff8000009b997808 */ /* 0x000fe40004800000 */
[-C--:B------:R-:W-:Y:S02]  /*2dc0*/  ISETP.GE.AND P4, PT, R13, R26.reuse, PT ;  /* 0x0000001a0d00720c */ /* 0x080fe40003f86270 */
[----:B------:R-:W-:Y:S02]  /*2dd0*/  FSEL R152, R82, -INF , !P0 ;  /* 0xff80000052987808 */ /* 0x000fe40004000000 */
[----:B------:R-:W-:-:S02]  /*2de0*/  ISETP.GE.AND P1, PT, R27, R26, PT ;  /* 0x0000001a1b00720c */ /* 0x000fc40003f26270 */
[----:B-1----:R-:W-:Y:S01]  /*2df0*/  FMNMX.FTZ R5, R37, R0, !PT ;  /* 0x0000000025057209 */ /* 0x002fe20007810000 */
[----:B------:R-:W-:Y:S01]  /*2e00*/  FFMA.FTZ R0, R40, UR4, -R22 ;  /* 0x0000000428007c23 */ /* 0x000fe20008010816 */
[----:B------:R-:W-:Y:S02]  /*2e10*/  ISETP.GE.AND P3, PT, R18, R26, PT ;  /* 0x0000001a1200720c */ /* 0x000fe40003f66270 */
[----:B------:R-:W-:Y:S01]  /*2e20*/  FMNMX.FTZ R4, R44, R5, !PT ;  /* 0x000000052c047209 */ /* 0x000fe20007810000 */
[----:B------:R1:W3:Y:S01]  /*2e30*/  MUFU.EX2 R213, R0 ;  /* 0x0000000000d57308 */ /* 0x0002e20000000800 */
[----:B------:R-:W4:Y:S01]  /*2e40*/  SHFL.BFLY PT, R5, R162, 0x2, 0x1f ;  /* 0x0c401f00a2057f89 */ /* 0x000f2200000e0000 */
[----:B------:R-:W-:Y:S02]  /*2e50*/  FSEL R27, R83, -INF , !P4 ;  /* 0xff800000531b7808 */ /* 0x000fe40006000000 */
[----:B------:R-:W-:Y:S02]  /*2e60*/  FMNMX.FTZ R4, R36, R4, !PT ;  /* 0x0000000424047209 */ /* 0x000fe40007810000 */
[----:B------:R-:W-:-:S02]  /*2e70*/  ISETP.GE.AND P2, PT, R20, R26, PT ;  /* 0x0000001a1400720c */ /* 0x000fc40003f46270 */
[----:B------:R-:W-:Y:S02]  /*2e80*/  FMNMX.FTZ R4, R8, R4, !PT ;  /* 0x0000000408047209 */ /* 0x000fe40007810000 */
[----:B------:R-:W-:Y:S02]  /*2e90*/  FSEL R221, R122, -INF , !P3 ;  /* 0xff8000007add7808 */ /* 0x000fe40005800000 */
[----:B------:R-:W-:Y:S02]  /*2ea0*/  FMNMX.FTZ R4, R154, R4, !PT ;  /* 0x000000049a047209 */ /* 0x000fe40007810000 */
[----:B--2---:R-:W-:Y:S02]  /*2eb0*/  FMNMX.FTZ R163, R6, R163, !PT ;  /* 0x000000a306a37209 */ /* 0x004fe40007810000 */
[----:B------:R-:W-:Y:S01]  /*2ec0*/  FSEL R203, R123, -INF , !P2 ;  /* 0xff8000007bcb7808 */ /* 0x000fe20005000000 */
[----:B-1----:R-:W-:Y:S01]  /*2ed0*/  FFMA.FTZ R0, R32, UR4, -R22 ;  /* 0x0000000420007c23 */ /* 0x002fe20008010816 */
[----:B------:R-:W-:Y:S01]  /*2ee0*/  ISETP.GE.AND P0, PT, R30, R26, PT ;  /* 0x0000001a1e00720c */ /* 0x000fe20003f06270 */
[C---:B------:R-:W-:Y:S01]  /*2ef0*/  FMUL.FTZ R21, R163.reuse, UR4 ;  /* 0x00000004a3157c20 */ /* 0x040fe20008410000 */
[----:B------:R-:W-:Y:S01]  /*2f00*/  FSEL R201, R86, -INF , !P1 ;  /* 0xff80000056c97808 */ /* 0x000fe20004800000 */
[----:B------:R1:W-:Y:S01]  /*2f10*/  MUFU.EX2 R175, R0 ;  /* 0x0000000000af7308 */ /* 0x0003e20000000800 */
[----:B------:R-:W-:-:S02]  /*2f20*/  FSETP.NEU.FTZ.AND P3, PT, R163, -INF , PT ;  /* 0xff800000a300780b */ /* 0x000fc40003f7d000 */
[----:B------:R-:W-:Y:S02]  /*2f30*/  FSEL R202, R87, -INF , !P0 ;  /* 0xff80000057ca7808 */ /* 0x000fe40004000000 */
[----:B------:R-:W-:Y:S02]  /*2f40*/  FSEL R21, R21, RZ, P3 ;  /* 0x000000ff15157208 */ /* 0x000fe40001800000 */
[----:B----4-:R-:W-:Y:S02]  /*2f50*/  FMNMX.FTZ R162, R162, R5, !PT ;  /* 0x00000005a2a27209 */ /* 0x010fe40007810000 */
[----:B---3--:R-:W-:Y:S01]  /*2f60*/  F2FP.BF16.F32.PACK_AB R18, R213, R207 ;  /* 0x000000cfd512723e */ /* 0x008fe200000010ff */
[----:B-1----:R-:W-:-:S04]  /*2f70*/  FFMA.FTZ R0, R31, UR4, -R22 ;  /* 0x000000041f007c23 */ /* 0x002fc80008010816 */
[----:B------:R1:W-:Y:S02]  /*2f80*/  MUFU.EX2 R88, R0 ;  /* 0x0000000000587308 */ /* 0x0003e40000000800 */
[----:B-1----:R-:W-:Y:S01]  /*2f90*/  FMNMX.FTZ R0, R153, R4, !PT ;  /* 0x0000000499007209 */ /* 0x002fe20007810000 */
[----:B------:R-:W-:Y:S01]  /*2fa0*/  FFMA.FTZ R4, R16, UR4, -R22 ;  /* 0x0000000410047c23 */ /* 0x000fe20008010816 */
[----:B------:R-:W-:Y:S02]  /*2fb0*/  F2FP.BF16.F32.PACK_AB R16, R249, R248 ;  /* 0x000000f8f910723e */ /* 0x000fe400000010ff */
[----:B------:R-:W-:Y:S02]  /*2fc0*/  FMNMX.FTZ R0, R152, R0, !PT ;  /* 0x0000000098007209 */ /* 0x000fe40007810000 */
[----:B------:R1:W-:Y:S02]  /*2fd0*/  MUFU.EX2 R24, R4 ;  /* 0x0000000400187308 */ /* 0x0003e40000000800 */
[----:B------:R-:W-:-:S04]  /*2fe0*/  FMNMX.FTZ R0, R27, R0, !PT ;  /* 0x000000001b007209 */ /* 0x000fc80007810000 */
[----:B------:R-:W-:-:S04]  /*2ff0*/  FMNMX.FTZ R0, R221, R0, !PT ;  /* 0x00000000dd007209 */ /* 0x000fc80007810000 */
[----:B------:R-:W-:Y:S01]  /*3000*/  FMNMX.FTZ R160, R203, R0, !PT ;  /* 0x00000000cba07209 */ /* 0x000fe20007810000 */
[----:B------:R-:W-:-:S03]  /*3010*/  FFMA.FTZ R0, R41, UR4, -R21 ;  /* 0x0000000429007c23 */ /* 0x000fc60008010815 */
[----:B------:R-:W-:Y:S01]  /*3020*/  FMNMX.FTZ R160, R201, R160, !PT ;  /* 0x000000a0c9a07209 */ /* 0x000fe20007810000 */
[----:B------:R2:W-:Y:S01]  /*3030*/  MUFU.EX2 R233, R0 ;  /* 0x0000000000e97308 */ /* 0x0005e20000000800 */
[----:B-1----:R-:W-:Y:S02]  /*3040*/  FFMA.FTZ R4, R17, UR4, -R22 ;  /* 0x0000000411047c23 */ /* 0x002fe40008010816 */
[----:B------:R-:W-:-:S05]  /*3050*/  FMNMX.FTZ R160, R202, R160, !PT ;  /* 0x000000a0caa07209 */ /* 0x000fca0007810000 */
[----:B------:R1:W-:Y:S01]  /*3060*/  MUFU.EX2 R206, R4 ;  /* 0x0000000400ce7308 */ /* 0x0003e20000000800 */
[----:B------:R-:W3:Y:S01]  /*3070*/  SHFL.BFLY PT, R5, R160, 0x2, 0x1f ;  /* 0x0c401f00a0057f89 */ /* 0x000ee200000e0000 */
[----:B--2---:R-:W-:-:S06]  /*3080*/  FFMA.FTZ R0, R60, UR4, -R21 ;  /* 0x000000043c007c23 */ /* 0x004fcc0008010815 */
[----:B------:R2:W4:Y:S01]  /*3090*/  MUFU.EX2 R232, R0 ;  /* 0x0000000000e87308 */ /* 0x0005220000000800 */
[----:B-1----:R-:W1:Y:S01]  /*30a0*/  SHFL.BFLY PT, R4, R162, 0x1, 0x1f ;  /* 0x0c201f00a2047f89 */ /* 0x002e6200000e0000 */
[----:B---3--:R-:W-:Y:S01]  /*30b0*/  FMNMX.FTZ R160, R160, R5, !PT ;  /* 0x00000005a0a07209 */ /* 0x008fe20007810000 */
[----:B--2---:R-:W-:Y:S01]  /*30c0*/  FFMA.FTZ R0, R62, UR4, -R21 ;  /* 0x000000043e007c23 */ /* 0x004fe20008010815 */
[----:B----4-:R-:W-:-:S04]  /*30d0*/  F2FP.BF16.F32.PACK_AB R17, R232, R233 ;  /* 0x000000e9e811723e */ /* 0x010fc800000010ff */
[----:B------:R2:W-:Y:S01]  /*30e0*/  MUFU.EX2 R208, R0 ;  /* 0x0000000000d07308 */ /* 0x0005e20000000800 */
[----:B-1----:R-:W-:Y:S02]  /*30f0*/  FMNMX.FTZ R162, R162, R4, !PT ;  /* 0x00000004a2a27209 */ /* 0x002fe40007810000 */
[----:B------:R-:W1:Y:S02]  /*3100*/  SHFL.BFLY PT, R4, R160, 0x1, 0x1f ;  /* 0x0c201f00a0047f89 */ /* 0x000e6400000e0000 */
[C---:B------:R-:W-:Y:S01]  /*3110*/  FSETP.NEU.FTZ.AND P0, PT, R162.reuse, -INF , PT ;  /* 0xff800000a200780b */ /* 0x040fe20003f1d000 */
[----:B------:R-:W-:Y:S01]  /*3120*/  FMUL.FTZ R20, R162, UR4 ;  /* 0x00000004a2147c20 */ /* 0x000fe20008410000 */
[----:B--2---:R-:W-:-:S04]  /*3130*/  FFMA.FTZ R0, R61, UR4, -R21 ;  /* 0x000000043d007c23 */ /* 0x004fc80008010815 */
[----:B------:R-:W-:Y:S01]  /*3140*/  FSEL R20, R20, RZ, P0 ;  /* 0x000000ff14147208 */ /* 0x000fe20000000000 */
[----:B------:R2:W3:Y:S01]  /*3150*/  MUFU.EX2 R212, R0 ;  /* 0x0000000000d47308 */ /* 0x0004e20000000800 */
[----:B-1----:R-:W-:-:S03]  /*3160*/  FMNMX.FTZ R160, R160, R4, !PT ;  /* 0x00000004a0a07209 */ /* 0x002fc60007810000 */
[--C-:B------:R-:W-:Y:S01]  /*3170*/  FFMA.FTZ R4, R33, UR4, -R20.reuse ;  /* 0x0000000421047c23 */ /* 0x100fe20008010814 */
[C---:B------:R-:W-:Y:S01]  /*3180*/  FSETP.NEU.FTZ.AND P0, PT, R160.reuse, -INF , PT ;  /* 0xff800000a000780b */ /* 0x040fe20003f1d000 */
[----:B--2---:R-:W-:Y:S01]  /*3190*/  FFMA.FTZ R0, R43, UR4, -R21 ;  /* 0x000000042b007c23 */ /* 0x004fe20008010815 */
[----:B------:R-:W-:Y:S01]  /*31a0*/  FMUL.FTZ R5, R160, UR4 ;  /* 0x00000004a0057c20 */ /* 0x000fe20008410000 */
[----:B------:R1:W-:Y:S08]  /*31b0*/  MUFU.EX2 R252, R4 ;  /* 0x0000000400fc7308 */ /* 0x0003f00000000800 */
[----:B------:R2:W-:Y:S01]  /*31c0*/  MUFU.EX2 R246, R0 ;  /* 0x0000000000f67308 */ /* 0x0005e20000000800 */
[----:B-1----:R-:W-:-:S07]  /*31d0*/  FFMA.FTZ R4, R34, UR4, -R20 ;  /* 0x0000000422047c23 */ /* 0x002fce0008010814 */
[----:B------:R-:W-:Y:S01]  /*31e0*/  MUFU.EX2 R204, R4 ;  /* 0x0000000400cc7308 */ /* 0x000fe20000000800 */
[----:B--2---:R-:W-:-:S07]  /*31f0*/  FFMA.FTZ R0, R42, UR4, -R21 ;  /* 0x000000042a007c23 */ /* 0x004fce0008010815 */
[----:B------:R1:W-:Y:S02]  /*3200*/  MUFU.EX2 R209, R0 ;  /* 0x0000000000d17308 */ /* 0x0003e40000000800 */
[----:B-1----:R-:W-:Y:S01]  /*3210*/  FFMA.FTZ R0, R19, UR4, -R21 ;  /* 0x0000000413007c23 */ /* 0x002fe20008010815 */
[----:B---3--:R-:W-:-:S05]  /*3220*/  F2FP.BF16.F32.PACK_AB R19, R212, R208 ;  /* 0x000000d0d413723e */ /* 0x008fca00000010ff */
[----:B------:R1:W-:Y:S02]  /*3230*/  MUFU.EX2 R23, R0 ;  /* 0x0000000000177308 */ /* 0x0003e40000000800 */
[----:B-1----:R-:W-:-:S06]  /*3240*/  FFMA.FTZ R0, R28, UR4, -R21 ;  /* 0x000000041c007c23 */ /* 0x002fcc0008010815 */
[----:B------:R1:W2:Y:S02]  /*3250*/  MUFU.EX2 R234, R0 ;  /* 0x0000000000ea7308 */ /* 0x0002a40000000800 */
[----:B-1----:R-:W-:Y:S01]  /*3260*/  FFMA.FTZ R0, R12, UR4, -R20 ;  /* 0x000000040c007c23 */ /* 0x002fe20008010814 */
[----:B--2---:R-:W-:-:S05]  /*3270*/  F2FP.BF16.F32.PACK_AB R11, R234, R23 ;  /* 0x00000017ea0b723e */ /* 0x004fca00000010ff */
        /* <DEDUP_REMOVED lines=8> */
[----:B-1----:R-:W-:Y:S02]  /*3300*/  LOP3.LUT R0, R118, R117, RZ, 0xfc, !PT ;  /* 0x0000007576007212 */ /* 0x002fe400078efcff */
[----:B--2---:R-:W-:Y:S02]  /*3310*/  F2FP.BF16.F32.PACK_AB R14, R231, R205 ;  /* 0x000000cde70e723e */ /* 0x004fe400000010ff */
[----:B------:R-:W-:Y:S02]  /*3320*/  LEA R167, R0, UR5, 0x1 ;  /* 0x0000000500a77c11 */ /* 0x000fe4000f8e08ff */
[----:B------:R-:W-:Y:S02]  /*3330*/  FSEL R0, R5, RZ, P0 ;  /* 0x000000ff05007208 */ /* 0x000fe40000000000 */
[----:B------:R-:W-:Y:S01]  /*3340*/  IADD3 R230, R2, R167, RZ ;  /* 0x000000a702e67210 */ /* 0x000fe20007ffe0ff */
[----:B------:R-:W-:Y:S01]  /*3350*/  IMAD.IADD R228, R3, 0x1, R167 ;  /* 0x0000000103e47824 */ /* 0x000fe200078e02a7 */
[----:B------:R-:W1:Y:S01]  /*3360*/  LDSM.16.MT88.4 R52, [R167+0xc000] ;  /* 0x00c00000a734783b */ /* 0x000e620000004200 */
[--C-:B------:R-:W-:Y:S01]  /*3370*/  FFMA.FTZ R3, R66, UR4, -R0.reuse ;  /* 0x0000000442037c23 */ /* 0x100fe20008010800 */
[----:B------:R-:W-:Y:S01]  /*3380*/  FFMA.FTZ R4, R7, UR4, -R0 ;  /* 0x0000000407047c23 */ /* 0x000fe20008010800 */
[----:B------:R-:W-:Y:S01]  /*3390*/  IMAD.IADD R229, R2, 0x1, R228 ;  /* 0x0000000102e57824 */ /* 0x000fe200078e02e4 */
[----:B------:R-:W2:Y:S01]  /*33a0*/  LDSM.16.MT88.4 R32, [R228+0xc000] ;  /* 0x00c00000e420783b */ /* 0x000ea20000004200 */
[----:B------:R3:W-:Y:S01]  /*33b0*/  MUFU.EX2 R237, R3 ;  /* 0x0000000300ed7308 */ /* 0x0007e20000000800 */
[----:B------:R-:W-:Y:S01]  /*33c0*/  FFMA.FTZ R2, R9, UR4, -R20 ;  /* 0x0000000409027c23 */ /* 0x000fe20008010814 */
[----:B------:R-:W-:Y:S01]  /*33d0*/  F2FP.BF16.F32.PACK_AB R9, R209, R246 ;  /* 0x000000f6d109723e */ /* 0x000fe200000010ff */
[----:B------:R-:W-:Y:S04]  /*33e0*/  LDSM.16.MT88.4 R68, [R167+0xe000] ;  /* 0x00e00000a744783b */ /* 0x000fe80000004200 */
[----:B------:R-:W-:Y:S01]  /*33f0*/  LDSM.16.MT88.4 R84, [R167+0xc800] ;  /* 0x00c80000a754783b */ /* 0x000fe20000004200 */
[----:B------:R4:W-:Y:S03]  /*3400*/  MUFU.EX2 R251, R4 ;  /* 0x0000000400fb7308 */ /* 0x0009e60000000800 */
[----:B------:R-:W-:Y:S04]  /*3410*/  LDSM.16.MT88.4 R80, [R228+0xc800] ;  /* 0x00c80000e450783b */ /* 0x000fe80000004200 */
[----:B------:R-:W-:Y:S01]  /*3420*/  LDSM.16.MT88.4 R76, [R230+0xc000] ;  /* 0x00c00000e64c783b */ /* 0x000fe20000004200 */
[----:B------:R1:W-:Y:S01]  /*3430*/  MUFU.EX2 R238, R2 ;  /* 0x0000000200ee7308 */ /* 0x0003e20000000800 */
[----:B---3--:R-:W-:-:S02]  /*3440*/  FFMA.FTZ R3, R64, UR4, -R0 ;  /* 0x0000000440037c23 */ /* 0x008fc40008010800 */
[----:B------:R-:W3:Y:S04]  /*3450*/  LDSM.16.MT88.4 R64, [R228+0xe000] ;  /* 0x00e00000e440783b */ /* 0x000ee80000004200 */
[----:B------:R-:W3:Y:S01]  /*3460*/  LDSM.16.MT88.4 R72, [R229+0xc000] ;  /* 0x00c00000e548783b */ /* 0x000ee20000004200 */
[----:B------:R2:W2:Y:S01]  /*3470*/  MUFU.EX2 R174, R3 ;  /* 0x0000000300ae7308 */ /* 0x0004a20000000800 */
[----:B----4-:R-:W-:Y:S02]  /*3480*/  FFMA.FTZ R4, R29, UR4, -R0 ;  /* 0x000000041d047c23 */ /* 0x010fe40008010800 */
[----:B------:R-:W4:Y:S04]  /*3490*/  LDSM.16.MT88.4 R56, [R230+0xe000] ;  /* 0x00e00000e638783b */ /* 0x000f280000004200 */
[----:B------:R-:W4:Y:S01]  /*34a0*/  LDSM.16.MT88.4 R60, [R229+0xe000] ;  /* 0x00e00000e53c783b */ /* 0x000f220000004200 */
[----:B------:R-:W2:Y:S01]  /*34b0*/  MUFU.EX2 R247, R4 ;  /* 0x0000000400f77308 */ /* 0x000ea20000000800 */
[----:B-1----:R-:W-:Y:S01]  /*34c0*/  FFMA.FTZ R2, R10, UR4, -R20 ;  /* 0x000000040a027c23 */ /* 0x002fe20008010814 */
[----:B------:R-:W-:Y:S01]  /*34d0*/  F2FP.BF16.F32.PACK_AB R10, R206, R24 ;  /* 0x00000018ce0a723e */ /* 0x000fe200000010ff */
[C---:B------:R-:W-:Y:S01]  /*34e0*/  HMMA.16816.F32.BF16 R120, R16.reuse, R52, RZ ;  /* 0x000000341078723c */ /* 0x040fe200000418ff */
[----:B------:R-:W-:Y:S04]  /*34f0*/  LDSM.16.MT88.4 R40, [R167+0xe800] ;  /* 0x00e80000a728783b */ /* 0x000fe80000004200 */
[----:B------:R1:W1:Y:S01]  /*3500*/  MUFU.EX2 R173, R2 ;  /* 0x0000000200ad7308 */ /* 0x0002620000000800 */
[----:B--2---:R-:W-:Y:S01]  /*3510*/  FFMA.FTZ R3, R37, UR4, -R0 ;  /* 0x0000000425037c23 */ /* 0x004fe20008010800 */
[----:B------:R-:W-:Y:S01]  /*3520*/  F2FP.BF16.F32.PACK_AB R15, R174, R237 ;  /* 0x000000edae0f723e */ /* 0x000fe200000010ff */
[----:B------:R-:W-:Y:S01]  /*3530*/  HMMA.16816.F32.BF16 R112, R16, R32, RZ ;  /* 0x000000201070723c */ /* 0x000fe200000418ff */
[----:B------:R-:W-:Y:S04]  /*3540*/  LDSM.16.MT88.4 R28, [R230+0xe800] ;  /* 0x00e80000e61c783b */ /* 0x000fe80000004200 */
[----:B------:R2:W-:Y:S01]  /*3550*/  MUFU.EX2 R235, R3 ;  /* 0x0000000300eb7308 */ /* 0x0005e20000000800 */
[----:B------:R-:W-:-:S02]  /*3560*/  F2FP.BF16.F32.PACK_AB R13, R247, R251 ;  /* 0x000000fbf70d723e */ /* 0x000fc400000010ff */
[----:B------:R-:W-:-:S05]  /*3570*/  F2FP.BF16.F32.PACK_AB R4, R204, R252 ;  /* 0x000000fccc04723e */ /* 0x000fca00000010ff */
[C---:B------:R-:W-:Y:S01]  /*3580*/  HMMA.16816.F32.BF16 R116, R12.reuse, R52, RZ ;  /* 0x000000340c74723c */ /* 0x040fe200000418ff */
[----:B-1----:R-:W-:Y:S01]  /*3590*/  FFMA.FTZ R2, R44, UR4, -R0 ;  /* 0x000000042c027c23 */ /* 0x002fe20008010800 */
[----:B------:R-:W-:Y:S01]  /*35a0*/  F2FP.BF16.F32.PACK_AB R6, R173, R238 ;  /* 0x000000eead06723e */ /* 0x000fe200000010ff */
[----:B------:R-:W-:Y:S02]  /*35b0*/  LDSM.16.MT88.4 R44, [R229+0xc800] ;  /* 0x00c80000e52c783b */ /* 0x000fe40000004200 */
[----:B------:R1:W4:Y:S01]  /*35c0*/  MUFU.EX2 R215, R2 ;  /* 0x0000000200d77308 */ /* 0x0003220000000800 */
[C---:B---3--:R-:W-:Y:S01]  /*35d0*/  HMMA.16816.F32.BF16 R92, R12.reuse, R64, RZ ;  /* 0x000000400c5c723c */ /* 0x048fe200000418ff */
[----:B------:R-:W-:Y:S01]  /*35e0*/  MOV R53, R88 ;  /* 0x0000005800357202 */ /* 0x000fe20000000f00 */
[----:B--2---:R-:W-:Y:S01]  /*35f0*/  IMAD.MOV.U32 R3, RZ, RZ, R48 ;  /* 0x000000ffff037224 */ /* 0x004fe200078e0030 */
[----:B------:R-:W-:Y:S03]  /*3600*/  LDSM.16.MT88.4 R88, [R229+0xe800] ;  /* 0x00e80000e558783b */ /* 0x000fe60000004200 */
[C---:B------:R-:W-:Y:S01]  /*3610*/  HMMA.16816.F32.BF16 R108, R12.reuse, R32, RZ ;  /* 0x000000200c6c723c */ /* 0x040fe200000418ff */
[----:B------:R-:W-:Y:S05]  /*3620*/  LDSM.16.MT88.4 R48, [R230+0xc800] ;  /* 0x00c80000e630783b */ /* 0x000fea0000004200 */
[C---:B------:R-:W-:Y:S01]  /*3630*/  HMMA.16816.F32.BF16 R96, R12.reuse, R68, RZ ;  /* 0x000000440c60723c */ /* 0x040fe200000418ff */
[--C-:B-1----:R-:W-:Y:S01]  /*3640*/  FFMA.FTZ R2, R36, UR4, -R0.reuse ;  /* 0x0000000424027c23 */ /* 0x102fe20008010800 */
[----:B----4-:R-:W-:Y:S01]  /*3650*/  F2FP.BF16.F32.PACK_AB R5, R215, R235 ;  /* 0x000000ebd705723e */ /* 0x010fe200000010ff */
[----:B------:R-:W1:Y:S03]  /*3660*/  LDSM.16.MT88.4 R36, [R228+0xe800] ;  /* 0x00e80000e424783b */ /* 0x000e660000004200 */
[C---:B------:R-:W-:Y:S01]  /*3670*/  HMMA.16816.F32.BF16 R104, R12.reuse, R76, RZ ;  /* 0x0000004c0c68723c */ /* 0x040fe200000418ff */
[----:B------:R2:W-:Y:S05]  /*3680*/  MUFU.EX2 R210, R2 ;  /* 0x0000000200d27308 */ /* 0x0005ea0000000800 */
[C---:B------:R-:W-:Y:S06]  /*3690*/  HMMA.16816.F32.BF16 R100, R12.reuse, R72, RZ ;  /* 0x000000480c64723c */ /* 0x040fec00000418ff */
[----:B------:R-:W-:Y:S01]  /*36a0*/  HMMA.16816.F32.BF16 R124, R12, R56, RZ ;  /* 0x000000380c7c723c */ /* 0x000fe200000418ff */
[----:B--2---:R-:W-:Y:S01]  /*36b0*/  FFMA.FTZ R2, R8, UR4, -R0 ;  /* 0x0000000408027c23 */ /* 0x004fe20008010800 */
[----:B------:R-:W-:-:S04]  /*36c0*/  F2FP.BF16.F32.PACK_AB R8, R53, R175 ;  /* 0x000000af3508723e */ /* 0x000fc800000010ff */
[----:B------:R-:W-:Y:S01]  /*36d0*/  HMMA.16816.F32.BF16 R148, R12, R54, RZ ;  /* 0x000000360c94723c */ /* 0x000fe200000418ff */
[----:B------:R-:W2:Y:S05]  /*36e0*/  MUFU.EX2 R236, R2 ;  /* 0x0000000200ec7308 */ /* 0x000eaa0000000800 */
[C---:B------:R-:W-:Y:S06]  /*36f0*/  HMMA.16816.F32.BF16 R176, R8.reuse, R84, R120 ;  /* 0x0000005408b0723c */ /* 0x040fec0000041878 */
[----:B------:R-:W-:Y:S06]  /*3700*/  HMMA.16816.F32.BF16 R188, R8, R80, R112 ;  /* 0x0000005008bc723c */ /* 0x000fec0000041870 */
[----:B------:R-:W-:Y:S01]  /*3710*/  HMMA.16816.F32.BF16 R144, R12, R34, RZ ;  /* 0x000000220c90723c */ /* 0x000fe200000418ff */
[----:B--2---:R-:W-:-:S05]  /*3720*/  F2FP.BF16.F32.PACK_AB R7, R236, R210 ;  /* 0x000000d2ec07723e */ /* 0x004fca00000010ff */
[----:B------:R-:W-:Y:S06]  /*3730*/  HMMA.16816.F32.BF16 R140, R12, R78, RZ ;  /* 0x0000004e0c8c723c */ /* 0x000fec00000418ff */
[----:B------:R-:W-:Y:S06]  /*3740*/  HMMA.16816.F32.BF16 R180, R4, R84, R116 ;  /* 0x0000005404b4723c */ /* 0x000fec0000041874 */
[C---:B------:R-:W-:Y:S06]  /*3750*/  HMMA.16816.F32.BF16 R116, R12.reuse, R60, RZ ;  /* 0x0000003c0c74723c */ /* 0x040fec00000418ff */
[C---:B------:R-:W-:Y:S06]  /*3760*/  HMMA.16816.F32.BF16 R136, R12.reuse, R74, RZ ;  /* 0x0000004a0c88723c */ /* 0x040fec00000418ff */
[C---:B------:R-:W-:Y:S06]  /*3770*/  HMMA.16816.F32.BF16 R132, R12.reuse, R70, RZ ;  /* 0x000000460c84723c */ /* 0x040fec00000418ff */
[C---:B------:R-:W-:Y:S06]  /*3780*/  HMMA.16816.F32.BF16 R128, R12.reuse, R66, RZ ;  /* 0x000000420c80723c */ /* 0x040fec00000418ff */
[C---:B------:R-:W-:Y:S06]  /*3790*/  HMMA.16816.F32.BF16 R120, R12.reuse, R58, RZ ;  /* 0x0000003a0c78723c */ /* 0x040fec00000418ff */
[----:B------:R-:W-:Y:S06]  /*37a0*/  HMMA.16816.F32.BF16 R112, R12, R62, RZ ;  /* 0x0000003e0c70723c */ /* 0x000fec00000418ff */
[C---:B-1----:R-:W-:Y:S06]  /*37b0*/  HMMA.16816.F32.BF16 R12, R4.reuse, R36, R92 ;  /* 0x00000024040c723c */ /* 0x042fec000004185c */
[----:B------:R-:W-:Y:S06]  /*37c0*/  HMMA.16816.F32.BF16 R184, R4, R80, R108 ;  /* 0x0000005004b8723c */ /* 0x000fec000004186c */
[----:B------:R-:W-:Y:S06]  /*37d0*/  HMMA.16816.F32.BF16 R108, R16, R76, RZ ;  /* 0x0000004c106c723c */ /* 0x000fec00000418ff */
[C---:B------:R-:W-:Y:S06]  /*37e0*/  HMMA.16816.F32.BF16 R196, R4.reuse, R40, R96 ;  /* 0x0000002804c4723c */ /* 0x040fec0000041860 */
[----:B------:R-:W-:Y:S01]  /*37f0*/  IMAD.MOV.U32 R32, RZ, RZ, R15 ;  /* 0x000000ffff207224 */ /* 0x000fe200078e000f */
[----:B------:R-:W-:Y:S01]  /*3800*/  MOV R2, R12 ;  /* 0x0000000c00027202 */ /* 0x000fe20000000f00 */
[----:B------:R-:W-:Y:S01]  /*3810*/  IMAD.MOV.U32 R85, RZ, RZ, R13 ;  /* 0x000000ffff557224 */ /* 0x000fe200078e000d */
[----:B------:R-:W-:Y:S01]  /*3820*/  HMMA.16816.F32.BF16 R192, R4, R48, R104 ;  /* 0x0000003004c0723c */ /* 0x000fe20000041868 */
[----:B------:R-:W-:-:S05]  /*3830*/  IMAD.MOV.U32 R84, RZ, RZ, R14 ;  /* 0x000000ffff547224 */ /* 0x000fca00078e000e */
[C---:B------:R-:W-:Y:S06]  /*3840*/  HMMA.16816.F32.BF16 R12, R16.reuse, R60, RZ ;  /* 0x0000003c100c723c */ /* 0x040fec00000418ff */
[----:B------:R-:W-:Y:S01]  /*3850*/  HMMA.16816.F32.BF16 R104, R16, R72, RZ ;  /* 0x000000481068723c */ /* 0x000fe200000418ff */
[----:B------:R-:W-:Y:S01]  /*3860*/  MOV R60, R212 ;  /* 0x000000d4003c7202 */ /* 0x000fe20000000f00 */
[----:B------:R-:W-:Y:S01]  /*3870*/  IMAD.MOV.U32 R61, RZ, RZ, R32 ;  /* 0x000000ffff3d7224 */ /* 0x000fe200078e0020 */
[----:B------:R-:W-:Y:S01]  /*3880*/  MOV R33, R197 ;  /* 0x000000c500217202 */ /* 0x000fe20000000f00 */
[----:B------:R-:W-:-:S02]  /*3890*/  IMAD.MOV.U32 R81, RZ, RZ, R198 ;  /* 0x000000ffff517224 */ /* 0x000fc400078e00c6 */
[----:B------:R-:W-:Y:S01]  /*38a0*/  HMMA.16816.F32.BF16 R96, R16, R64, RZ ;  /* 0x000000401060723c */ /* 0x000fe200000418ff */
[----:B------:R-:W-:Y:S02]  /*38b0*/  IMAD.MOV.U32 R52, RZ, RZ, R199 ;  /* 0x000000ffff347224 */ /* 0x000fe400078e00c7 */
[----:B------:R-:W-:-:S03]  /*38c0*/  IMAD.MOV.U32 R80, RZ, RZ, R196 ;  /* 0x000000ffff507224 */ /* 0x000fc600078e00c4 */
[----:B------:R-:W-:Y:S01]  /*38d0*/  HMMA.16816.F32.BF16 R216, R4, R44, R100 ;  /* 0x0000002c04d8723c */ /* 0x000fe20000041864 */
[----:B------:R-:W-:Y:S01]  /*38e0*/  MOV R65, R2 ;  /* 0x0000000200417202 */ /* 0x000fe20000000f00 */
[----:B------:R-:W-:Y:S01]  /*38f0*/  FFMA.FTZ R2, R172, UR4, -R22 ;  /* 0x00000004ac027c23 */ /* 0x000fe20008010816 */
[----:B------:R-:W-:-:S03]  /*3900*/  MOV R64, R209 ;  /* 0x000000d100407202 */ /* 0x000fc60000000f00 */
[----:B------:R-:W-:Y:S06]  /*3910*/  HMMA.16816.F32.BF16 R108, R8, R48, R108 ;  /* 0x00000030086c723c */ /* 0x000fec000004186c */
[----:B------:R-:W-:Y:S01]  /*3920*/  HMMA.16816.F32.BF16 R100, R16, R68, RZ ;  /* 0x000000441064723c */ /* 0x000fe200000418ff */
[----:B------:R-:W-:Y:S02]  /*3930*/  IMAD.MOV.U32 R49, RZ, RZ, R213 ;  /* 0x000000ffff317224 */ /* 0x000fe400078e00d5 */
[----:B------:R1:W-:Y:S01]  /*3940*/  MUFU.EX2 R213, R2 ;  /* 0x0000000200d57308 */ /* 0x0003e20000000800 */
[----:B------:R-:W-:-:S02]  /*3950*/  IMAD.MOV.U32 R48, RZ, RZ, R214 ;  /* 0x000000ffff307224 */ /* 0x000fc400078e00d6 */
[C---:B------:R-:W-:Y:S06]  /*3960*/  HMMA.16816.F32.BF16 R240, R4.reuse, R28, R124 ;  /* 0x0000001c04f0723c */ /* 0x040fec000004187c */
[C---:B------:R-:W-:Y:S06]  /*3970*/  HMMA.16816.F32.BF16 R124, R4.reuse, R42, R132 ;  /* 0x0000002a047c723c */ /* 0x040fec0000041884 */
[----:B------:R-:W-:Y:S01]  /*3980*/  HMMA.16816.F32.BF16 R132, R4, R30, R120 ;  /* 0x0000001e0484723c */ /* 0x000fe20000041878 */
[----:B-1----:R-:W-:-:S04]  /*3990*/  FFMA.FTZ R2, R171, UR4, -R22 ;  /* 0x00000004ab027c23 */ /* 0x002fc80008010816 */
[----:B------:R1:W2:Y:S01]  /*39a0*/  MUFU.EX2 R214, R2 ;  /* 0x0000000200d67308 */ /* 0x0002a20000000800 */
[----:B------:R-:W-:Y:S01]  /*39b0*/  HMMA.16816.F32.BF16 R92, R16, R56, RZ ;  /* 0x00000038105c723c */ /* 0x000fe200000418ff */
[----:B------:R-:W-:Y:S01]  /*39c0*/  IMAD.MOV.U32 R122, RZ, RZ, R81 ;  /* 0x000000ffff7a7224 */ /* 0x000fe200078e0051 */
[----:B------:R-:W-:Y:S01]  /*39d0*/  MOV R81, R215 ;  /* 0x000000d700517202 */ /* 0x000fe20000000f00 */
[----:B------:R-:W-:Y:S01]  /*39e0*/  IMAD.MOV.U32 R123, RZ, RZ, R52 ;  /* 0x000000ffff7b7224 */ /* 0x000fe200078e0034 */
[----:B------:R-:W-:Y:S01]  /*39f0*/  MOV R121, R33 ;  /* 0x0000002100797202 */ /* 0x000fe20000000f00 */
[----:B------:R-:W-:Y:S01]  /*3a00*/  IMAD.MOV.U32 R120, RZ, RZ, R53 ;  /* 0x000000ffff787224 */ /* 0x000fe200078e0035 */
[----:B------:R-:W-:Y:S01]  /*3a10*/  HMMA.16816.F32.BF16 R12, R8, R88, R12 ;  /* 0x00000058080c723c */ /* 0x000fe2000004180c */
[----:B------:R-:W-:Y:S02]  /*3a20*/  IMAD.MOV.U32 R56, RZ, RZ, R207 ;  /* 0x000000ffff387224 */ /* 0x000fe400078e00cf */
[----:B------:R-:W-:-:S03]  /*3a30*/  IMAD.MOV.U32 R57, RZ, RZ, R208 ;  /* 0x000000ffff397224 */ /* 0x000fc600078e00d0 */
[----:B------:R-:W-:Y:S01]  /*3a40*/  HMMA.16816.F32.BF16 R104, R8, R44, R104 ;  /* 0x0000002c0868723c */ /* 0x000fe20000041868 */
[----:B-1----:R-:W-:-:S05]  /*3a50*/  FFMA.FTZ R2, R170, UR4, -R22 ;  /* 0x00000004aa027c23 */ /* 0x002fca0008010816 */
[----:B------:R-:W-:Y:S01]  /*3a60*/  HMMA.16816.F32.BF16 R224, R4, R88, R116 ;  /* 0x0000005804e0723c */ /* 0x000fe20000041874 */
[----:B------:R-:W-:Y:S01]  /*3a70*/  IMAD.MOV.U32 R45, RZ, RZ, R220 ;  /* 0x000000ffff2d7224 */ /* 0x000fe200078e00dc */
[----:B------:R1:W-:Y:S01]  /*3a80*/  MUFU.EX2 R215, R2 ;  /* 0x0000000200d77308 */ /* 0x0003e20000000800 */
[----:B------:R-:W-:-:S03]  /*3a90*/  IMAD.MOV.U32 R44, RZ, RZ, R211 ;  /* 0x000000ffff2c7224 */ /* 0x000fc600078e00d3 */
[----:B------:R-:W-:Y:S06]  /*3aa0*/  HMMA.16816.F32.BF16 R116, R4, R90, R112 ;  /* 0x0000005a0474723c */ /* 0x000fec0000041870 */
[----:B------:R-:W-:Y:S06]  /*3ab0*/  HMMA.16816.F32.BF16 R112, R8, R40, R100 ;  /* 0x000000280870723c */ /* 0x000fec0000041864 */
[----:B------:R-:W-:Y:S01]  /*3ac0*/  HMMA.16816.F32.BF16 R196, R4, R38, R128 ;  /* 0x0000002604c4723c */ /* 0x000fe20000041880 */
[----:B-1----:R-:W-:Y:S01]  /*3ad0*/  FFMA.FTZ R2, R169, UR4, -R22 ;  /* 0x00000004a9027c23 */ /* 0x002fe20008010816 */
[----:B------:R-:W-:-:S02]  /*3ae0*/  IMAD.MOV.U32 R103, RZ, RZ, R210 ;  /* 0x000000ffff677224 */ /* 0x000fc400078e00d2 */
[----:B------:R-:W-:Y:S01]  /*3af0*/  IMAD.MOV.U32 R102, RZ, RZ, R205 ;  /* 0x000000ffff667224 */ /* 0x000fe200078e00cd */
[----:B------:R1:W-:Y:S01]  /*3b00*/  MUFU.EX2 R220, R2 ;  /* 0x0000000200dc7308 */ /* 0x0003e20000000800 */
[C---:B------:R-:W-:Y:S01]  /*3b10*/  HMMA.16816.F32.BF16 R128, R8.reuse, R28, R92 ;  /* 0x0000001c0880723c */ /* 0x040fe2000004185c */
[----:B------:R-:W-:Y:S02]  /*3b20*/  IMAD.MOV.U32 R101, RZ, RZ, R206 ;  /* 0x000000ffff657224 */ /* 0x000fe400078e00ce */
[----:B------:R-:W-:Y:S01]  /*3b30*/  IMAD.MOV.U32 R100, RZ, RZ, R103 ;  /* 0x000000ffff647224 */ /* 0x000fe200078e0067 */
[----:B------:R-:W-:Y:S01]  /*3b40*/  MOV R103, R120 ;  /* 0x0000007800677202 */ /* 0x000fe20000000f00 */
[----:B------:R-:W-:Y:S01]  /*3b50*/  IMAD.MOV.U32 R120, RZ, RZ, R80 ;  /* 0x000000ffff787224 */ /* 0x000fe200078e0050 */
[----:B------:R-:W-:Y:S01]  /*3b60*/  HMMA.16816.F32.BF16 R96, R8, R36, R96 ;  /* 0x000000240860723c */ /* 0x000fe20000041860 */
[----:B------:R-:W-:Y:S01]  /*3b70*/  MOV R93, R15 ;  /* 0x0000000f005d7202 */ /* 0x000fe20000000f00 */
[----:B------:R-:W-:Y:S01]  /*3b80*/  IMAD.MOV.U32 R92, RZ, RZ, R12 ;  /* 0x000000ffff5c7224 */ /* 0x000fe200078e000c */
[----:B------:R-:W-:Y:S01]  /*3b90*/  MOV R28, R13 ;  /* 0x0000000d001c7202 */ /* 0x000fe20000000f00 */
[----:B------:R-:W-:-:S02]  /*3ba0*/  IMAD.MOV.U32 R29, RZ, RZ, R14 ;  /* 0x000000ffff1d7224 */ /* 0x000fc400078e000e */
[----:B------:R-:W-:Y:S01]  /*3bb0*/  HMMA.16816.F32.BF16 R12, R16, R66, RZ ;  /* 0x00000042100c723c */ /* 0x000fe200000418ff */
[----:B------:R-:W-:Y:S02]  /*3bc0*/  IMAD.MOV.U32 R80, RZ, RZ, R173 ;  /* 0x000000ffff507224 */ /* 0x000fe400078e00ad */
[----:B-1----:R-:W-:-:S03]  /*3bd0*/  FFMA.FTZ R2, R168, UR4, -R21 ;  /* 0x00000004a8027c23 */ /* 0x002fc60008010815 */
[C---:B------:R-:W-:Y:S01]  /*3be0*/  HMMA.16816.F32.BF16 R148, R4.reuse, R86, R148 ;  /* 0x000000560494723c */ /* 0x040fe20000041894 */
[----:B------:R1:W-:Y:S05]  /*3bf0*/  MUFU.EX2 R209, R2 ;  /* 0x0000000200d17308 */ /* 0x0003ea0000000800 */
[C---:B------:R-:W-:Y:S06]  /*3c00*/  HMMA.16816.F32.BF16 R144, R4.reuse, R82, R144 ;  /* 0x000000520490723c */ /* 0x040fec0000041890 */
[----:B------:R-:W-:Y:S06]  /*3c10*/  HMMA.16816.F32.BF16 R140, R4, R50, R140 ;  /* 0x00000032048c723c */ /* 0x000fec000004188c */
[----:B------:R-:W-:Y:S01]  /*3c20*/  HMMA.16816.F32.BF16 R36, R8, R38, R12 ;  /* 0x000000260824723c */ /* 0x000fe2000004180c */
[--C-:B-1----:R-:W-:Y:S01]  /*3c30*/  FFMA.FTZ R2, R166, UR4, -R21.reuse ;  /* 0x00000004a6027c23 */ /* 0x102fe20008010815 */
[----:B------:R-:W1:Y:S03]  /*3c40*/  LDSM.16.MT88.4 R12, [R167+0xd000] ;  /* 0x00d00000a70c783b */ /* 0x000e660000004200 */
[----:B------:R3:W4:Y:S01]  /*3c50*/  MUFU.EX2 R210, R2 ;  /* 0x0000000200d27308 */ /* 0x0007220000000800 */
[----:B------:R-:W-:Y:S06]  /*3c60*/  HMMA.16816.F32.BF16 R136, R4, R46, R136 ;  /* 0x0000002e0488723c */ /* 0x000fec0000041888 */
[C---:B------:R-:W-:Y:S06]  /*3c70*/  HMMA.16816.F32.BF16 R68, R16.reuse, R70, RZ ;  /* 0x000000461044723c */ /* 0x040fec00000418ff */
[----:B------:R-:W-:Y:S01]  /*3c80*/  HMMA.16816.F32.BF16 R4, R16, R58, RZ ;  /* 0x0000003a1004723c */ /* 0x000fe200000418ff */
[----:B---3--:R-:W-:-:S05]  /*3c90*/  FFMA.FTZ R2, R165, UR4, -R21 ;  /* 0x00000004a5027c23 */ /* 0x008fca0008010815 */
[C---:B------:R-:W-:Y:S01]  /*3ca0*/  HMMA.16816.F32.BF16 R52, R16.reuse, R54, RZ ;  /* 0x000000361034723c */ /* 0x040fe200000418ff */
[----:B------:R3:W-:Y:S05]  /*3cb0*/  MUFU.EX2 R211, R2 ;  /* 0x0000000200d37308 */ /* 0x0007ea0000000800 */
[C---:B------:R-:W-:Y:S06]  /*3cc0*/  HMMA.16816.F32.BF16 R32, R16.reuse, R34, RZ ;  /* 0x000000221020723c */ /* 0x040fec00000418ff */
[C---:B------:R-:W-:Y:S06]  /*3cd0*/  HMMA.16816.F32.BF16 R76, R16.reuse, R78, RZ ;  /* 0x0000004e104c723c */ /* 0x040fec00000418ff */
[----:B------:R-:W-:Y:S01]  /*3ce0*/  HMMA.16816.F32.BF16 R72, R16, R74, RZ ;  /* 0x0000004a1048723c */ /* 0x000fe200000418ff */
[----:B---3--:R-:W-:-:S04]  /*3cf0*/  FFMA.FTZ R2, R161, UR4, -R21 ;  /* 0x00000004a1027c23 */ /* 0x008fc80008010815 */
[----:B------:R3:W1:Y:S01]  /*3d00*/  MUFU.EX2 R212, R2 ;  /* 0x0000000200d47308 */ /* 0x0006620000000800 */
[----:B------:R-:W-:Y:S06]  /*3d10*/  HMMA.16816.F32.BF16 R16, R16, R62, RZ ;  /* 0x0000003e1010723c */ /* 0x000fec00000418ff */
[C---:B------:R-:W-:Y:S06]  /*3d20*/  HMMA.16816.F32.BF16 R68, R8.reuse, R42, R68 ;  /* 0x0000002a0844723c */ /* 0x040fec0000041844 */
[----:B------:R-:W-:Y:S01]  /*3d30*/  HMMA.16816.F32.BF16 R40, R8, R30, R4 ;  /* 0x0000001e0828723c */ /* 0x000fe20000041804 */
[----:B---3--:R-:W-:Y:S01]  /*3d40*/  FFMA.FTZ R2, R159, UR4, -R20 ;  /* 0x000000049f027c23 */ /* 0x008fe20008010814 */
[----:B------:R-:W-:-:S04]  /*3d50*/  MOV R159, R48 ;  /* 0x00000030009f7202 */ /* 0x000fc80000000f00 */
[C---:B------:R-:W-:Y:S01]  /*3d60*/  HMMA.16816.F32.BF16 R52, R8.reuse, R86, R52 ;  /* 0x000000560834723c */ /* 0x040fe20000041834 */
[----:B------:R3:W-:Y:S05]  /*3d70*/  MUFU.EX2 R207, R2 ;  /* 0x0000000200cf7308 */ /* 0x0007ea0000000800 */
[C---:B------:R-:W-:Y:S01]  /*3d80*/  HMMA.16816.F32.BF16 R88, R8.reuse, R90, R16 ;  /* 0x0000005a0858723c */ /* 0x040fe20000041810 */
[----:B------:R-:W1:Y:S05]  /*3d90*/  LDSM.16.MT88.4 R16, [R230+0xd000] ;  /* 0x00d00000e610783b */ /* 0x000e6a0000004200 */
[C---:B------:R-:W-:Y:S06]  /*3da0*/  HMMA.16816.F32.BF16 R32, R8.reuse, R82, R32 ;  /* 0x000000520820723c */ /* 0x040fec0000041820 */
[----:B------:R-:W-:Y:S01]  /*3db0*/  HMMA.16816.F32.BF16 R76, R8, R50, R76 ;  /* 0x00000032084c723c */ /* 0x000fe2000004184c */
[----:B---3--:R-:W-:Y:S01]  /*3dc0*/  FFMA.FTZ R2, R157, UR4, -R20 ;  /* 0x000000049d027c23 */ /* 0x008fe20008010814 */
[----:B------:R-:W-:-:S03]  /*3dd0*/  IMAD.MOV.U32 R157, RZ, RZ, R49 ;  /* 0x000000ffff9d7224 */ /* 0x000fc600078e0031 */
[----:B------:R3:W3:Y:S01]  /*3de0*/  MUFU.EX2 R208, R2 ;  /* 0x0000000200d07308 */ /* 0x0006e20000000800 */
[----:B------:R-:W-:Y:S07]  /*3df0*/  HMMA.16816.F32.BF16 R72, R8, R46, R72 ;  /* 0x0000002e0848723c */ /* 0x000fee0000041848 */
[----:B--2---:R-:W-:Y:S02]  /*3e00*/  F2FP.BF16.F32.PACK_AB R8, R214, R213 ;  /* 0x000000d5d608723e */ /* 0x004fe400000010ff */
[----:B----4-:R-:W-:-:S02]  /*3e10*/  F2FP.BF16.F32.PACK_AB R9, R210, R209 ;  /* 0x000000d1d209723e */ /* 0x010fc400000010ff */
[----:B------:R-:W-:Y:S02]  /*3e20*/  F2FP.BF16.F32.PACK_AB R10, R220, R215 ;  /* 0x000000d7dc0a723e */ /* 0x000fe400000010ff */
[----:B-1----:R-:W-:Y:S01]  /*3e30*/  F2FP.BF16.F32.PACK_AB R11, R212, R211 ;  /* 0x000000d3d40b723e */ /* 0x002fe200000010ff */
[----:B---3--:R-:W-:Y:S01]  /*3e40*/  FFMA.FTZ R2, R156, UR4, -R20 ;  /* 0x000000049c027c23 */ /* 0x008fe20008010814 */
[----:B------:R-:W-:Y:S01]  /*3e50*/  F2FP.BF16.F32.PACK_AB R4, R208, R207 ;  /* 0x000000cfd004723e */ /* 0x000fe200000010ff */
[----:B------:R-:W-:Y:S02]  /*3e60*/  IMAD.MOV.U32 R156, RZ, RZ, R60 ;  /* 0x000000ffff9c7224 */ /* 0x000fe400078e003c */
[----:B------:R1:W-:Y:S02]  /*3e70*/  MUFU.EX2 R205, R2 ;  /* 0x0000000200cd7308 */ /* 0x0003e40000000800 */
[----:B------:R-:W-:Y:S01]  /*3e80*/  HMMA.16816.F32.BF16 R52, R8, R14, R52 ;  /* 0x0000000e0834723c */ /* 0x000fe20000041834 */
[----:B-1----:R-:W-:Y:S01]  /*3e90*/  FFMA.FTZ R2, R158, UR4, -R20 ;  /* 0x000000049e027c23 */ /* 0x002fe20008010814 */
[----:B------:R-:W-:Y:S01]  /*3ea0*/  MOV R158, R102 ;  /* 0x00000066009e7202 */ /* 0x000fe20000000f00 */
[----:B------:R-:W-:Y:S01]  /*3eb0*/  IMAD.MOV.U32 R102, RZ, RZ, R45 ;  /* 0x000000ffff667224 */ /* 0x000fe200078e002d */
[----:B------:R-:W-:-:S02]  /*3ec0*/  MOV R45, R174 ;  /* 0x000000ae002d7202 */ /* 0x000fc40000000f00 */
[----:B------:R1:W2:Y:S03]  /*3ed0*/  MUFU.EX2 R206, R2 ;  /* 0x0000000200ce7308 */ /* 0x0002a60000000800 */
[----:B------:R-:W-:Y:S02]  /*3ee0*/  IMAD.MOV.U32 R83, RZ, RZ, R45 ;  /* 0x000000ffff537224 */ /* 0x000fe400078e002d */
[----:B-1----:R-:W-:Y:S01]  /*3ef0*/  FFMA.FTZ R2, R154, UR4, -R0 ;  /* 0x000000049a027c23 */ /* 0x002fe20008010800 */
[----:B--2---:R-:W-:-:S03]  /*3f00*/  F2FP.BF16.F32.PACK_AB R6, R206, R205 ;  /* 0x000000cdce06723e */ /* 0x004fc600000010ff */
[----:B------:R1:W-:Y:S02]  /*3f10*/  MUFU.EX2 R161, R2 ;  /* 0x0000000200a17308 */ /* 0x0003e40000000800 */
[----:B-1----:R-:W-:-:S06]  /*3f20*/  FFMA.FTZ R2, R153, UR4, -R0 ;  /* 0x0000000499027c23 */ /* 0x002fcc0008010800 */
[----:B------:R1:W2:Y:S02]  /*3f30*/  MUFU.EX2 R165, R2 ;  /* 0x0000000200a57308 */ /* 0x0002a40000000800 */
[----:B-1----:R-:W-:Y:S01]  /*3f40*/  FFMA.FTZ R2, R152, UR4, -R0 ;  /* 0x0000000498027c23 */ /* 0x002fe20008010800 */
[----:B--2---:R-:W-:-:S05]  /*3f50*/  F2FP.BF16.F32.PACK_AB R5, R165, R161 ;  /* 0x000000a1a505723e */ /* 0x004fca00000010ff */
[----:B------:R1:W-:Y:S02]  /*3f60*/  MUFU.EX2 R166, R2 ;  /* 0x0000000200a67308 */ /* 0x0003e40000000800 */
[----:B-1----:R-:W-:Y:S01]  /*3f70*/  FFMA.FTZ R2, R27, UR4, -R0 ;  /* 0x000000041b027c23 */ /* 0x002fe20008010800 */
[----:B------:R-:W-:-:S05]  /*3f80*/  MOV R27, R204 ;  /* 0x000000cc001b7202 */ /* 0x000fca0000000f00 */
[----:B------:R-:W1:Y:S02]  /*3f90*/  MUFU.EX2 R204, R2 ;  /* 0x0000000200cc7308 */ /* 0x000e640000000800 */
[----:B-1----:R-:W-:Y:S01]  /*3fa0*/  F2FP.BF16.F32.PACK_AB R7, R204, R166 ;  /* 0x000000a6cc07723e */ /* 0x002fe200000010ff */
[----:B------:R-:W-:Y:S02]  /*3fb0*/  IMAD.MOV.U32 R2, RZ, RZ, R44 ;  /* 0x000000ffff027224 */ /* 0x000fe400078e002c */
[----:B------:R-:W-:Y:S02]  /*3fc0*/  IMAD.MOV.U32 R44, RZ, RZ, R175 ;  /* 0x000000ffff2c7224 */ /* 0x000fe400078e00af */
[----:B------:R-:W-:Y:S02]  /*3fd0*/  HMMA.16816.F32.BF16 R172, R8, R12, R176 ;  /* 0x0000000c08ac723c */ /* 0x000fe400000418b0 */
[----:B------:R-:W-:-:S04]  /*3fe0*/  IMAD.MOV.U32 R82, RZ, RZ, R44 ;  /* 0x000000ffff527224 */ /* 0x000fc800078e002c */
[C---:B------:R-:W-:Y:S01]  /*3ff0*/  HMMA.16816.F32.BF16 R168, R4.reuse, R12, R180 ;  /* 0x0000000c04a8723c */ /* 0x040fe200000418b4 */
[----:B------:R-:W-:Y:S01]  /*4000*/  IMAD.MOV.U32 R176, RZ, RZ, R93 ;  /* 0x000000ffffb07224 */ /* 0x000fe200078e005d */
[----:B------:R-:W-:Y:S01]  /*4010*/  MOV R178, R101 ;  /* 0x0000006500b27202 */ /* 0x000fe20000000f00 */
[----:B------:R-:W-:Y:S02]  /*4020*/  IMAD.MOV.U32 R177, RZ, RZ, R92 ;  /* 0x000000ffffb17224 */ /* 0x000fe400078e005c */
[----:B------:R-:W-:Y:S01]  /*4030*/  IMAD.MOV.U32 R179, RZ, RZ, R100 ;  /* 0x000000ffffb37224 */ /* 0x000fe200078e0064 */
[C---:B------:R-:W-:Y:S01]  /*4040*/  HMMA.16816.F32.BF16 R180, R4.reuse, R14, R148 ;  /* 0x0000000e04b4723c */ /* 0x040fe20000041894 */
[----:B------:R-:W1:Y:S05]  /*4050*/  LDSM.16.MT88.4 R12, [R229+0xd000] ;  /* 0x00d00000e50c783b */ /* 0x000e6a0000004200 */
[----:B------:R-:W-:Y:S01]  /*4060*/  HMMA.16816.F32.BF16 R92, R4, R18, R140 ;  /* 0x00000012045c723c */ /* 0x000fe2000004188c */
[----:B------:R-:W-:Y:S01]  /*4070*/  MOV R151, R29 ;  /* 0x0000001d00977202 */ /* 0x000fe20000000f00 */
[----:B------:R-:W-:Y:S01]  /*4080*/  IMAD.MOV.U32 R150, RZ, RZ, R28 ;  /* 0x000000ffff967224 */ /* 0x000fe200078e001c */
[----:B------:R-:W-:Y:S01]  /*4090*/  MOV R148, R103 ;  /* 0x0000006700947202 */ /* 0x000fe20000000f00 */
[----:B------:R-:W2:Y:S01]  /*40a0*/  LDSM.16.MT88.4 R28, [R228+0xd000] ;  /* 0x00d00000e41c783b */ /* 0x000ea20000004200 */
[----:B------:R-:W-:-:S02]  /*40b0*/  IMAD.MOV.U32 R149, RZ, RZ, R102 ;  /* 0x000000ffff957224 */ /* 0x000fc400078e0066 */
[----:B------:R-:W-:Y:S01]  /*40c0*/  FFMA.FTZ R2, R2, UR4, -R22 ;  /* 0x0000000402027c23 */ /* 0x000fe20008010816 */
[C---:B------:R-:W-:Y:S06]  /*40d0*/  HMMA.16816.F32.BF16 R100, R8.reuse, R18, R76 ;  /* 0x000000120864723c */ /* 0x040fec000004184c */
[C---:B-1----:R-:W-:Y:S06]  /*40e0*/  HMMA.16816.F32.BF16 R104, R8.reuse, R12, R104 ;  /* 0x0000000c0868723c */ /* 0x042fec0000041868 */
[-C--:B--2---:R-:W-:Y:S06]  /*40f0*/  HMMA.16816.F32.BF16 R44, R8, R28.reuse, R188 ;  /* 0x0000001c082c723c */ /* 0x084fec00000418bc */
[----:B------:R-:W-:Y:S01]  /*4100*/  HMMA.16816.F32.BF16 R48, R4, R28, R184 ;  /* 0x0000001c0430723c */ /* 0x000fe200000418b8 */
[----:B------:R-:W-:Y:S01]  /*4110*/  MOV R188, R61 ;  /* 0x0000003d00bc7202 */ /* 0x000fe20000000f00 */
[----:B------:R-:W-:Y:S01]  /*4120*/  IMAD.MOV.U32 R189, RZ, RZ, R56 ;  /* 0x000000ffffbd7224 */ /* 0x000fe200078e0038 */
[----:B------:R-:W-:Y:S01]  /*4130*/  MOV R191, R64 ;  /* 0x0000004000bf7202 */ /* 0x000fe20000000f00 */
[----:B------:R-:W-:-:S02]  /*4140*/  IMAD.MOV.U32 R190, RZ, RZ, R57 ;  /* 0x000000ffffbe7224 */ /* 0x000fc400078e0039 */
[----:B------:R-:W-:Y:S01]  /*4150*/  HMMA.16816.F32.BF16 R60, R4, R30, R144 ;  /* 0x0000001e043c723c */ /* 0x000fe20000041890 */
[----:B------:R-:W-:Y:S01]  /*4160*/  IMAD.MOV.U32 R185, RZ, RZ, R65 ;  /* 0x000000ffffb97224 */ /* 0x000fe200078e0041 */
[----:B------:R-:W-:Y:S01]  /*4170*/  MOV R187, R84 ;  /* 0x0000005400bb7202 */ /* 0x000fe20000000f00 */
[----:B------:R-:W-:-:S03]  /*4180*/  IMAD.MOV.U32 R186, RZ, RZ, R85 ;  /* 0x000000ffffba7224 */ /* 0x000fc600078e0055 */
[----:B------:R-:W-:Y:S01]  /*4190*/  MOV R153, R106 ;  /* 0x0000006a00997202 */ /* 0x000fe20000000f00 */
[----:B------:R-:W-:Y:S01]  /*41a0*/  IMAD.MOV.U32 R184, RZ, RZ, R104 ;  /* 0x000000ffffb87224 */ /* 0x000fe200078e0068 */
[-C--:B------:R-:W-:Y:S01]  /*41b0*/  HMMA.16816.F32.BF16 R64, R4, R16.reuse, R192 ;  /* 0x000000100440723c */ /* 0x080fe200000418c0 */
[----:B------:R-:W-:Y:S01]  /*41c0*/  IMAD.MOV.U32 R144, RZ, RZ, R185 ;  /* 0x000000ffff907224 */ /* 0x000fe200078e00b9 */
[----:B------:R-:W-:Y:S01]  /*41d0*/  MOV R145, R186 ;  /* 0x000000ba00917202 */ /* 0x000fe20000000f00 */
        /* <DEDUP_REMOVED lines=13> */
[----:B------:R-:W-:Y:S01]  /*42b0*/  HMMA.16816.F32.BF16 R84, R8, R16, R108 ;  /* 0x000000100854723c */ /* 0x000fe2000004186c */
[----:B------:R-:W-:Y:S01]  /*42c0*/  IMAD.MOV.U32 R147, RZ, RZ, R148 ;  /* 0x000000ffff937224 */ /* 0x000fe200078e0094 */
[----:B------:R-:W-:Y:S01]  /*42d0*/  MOV R77, R238 ;  /* 0x000000ee004d7202 */ /* 0x000fe20000000f00 */
[----:B------:R-:W-:Y:S01]  /*42e0*/  IMAD.MOV.U32 R144, RZ, RZ, R188 ;  /* 0x000000ffff907224 */ /* 0x000fe200078e00bc */
[----:B------:R-:W1:Y:S01]  /*42f0*/  LDSM.16.MT88.4 R16, [R167+0xf000] ;  /* 0x00f00000a710783b */ /* 0x000e620000004200 */
        /* <DEDUP_REMOVED lines=8> */
[----:B------:R-:W-:-:S02]  /*4380*/  IMAD.MOV.U32 R158, RZ, RZ, R246 ;  /* 0x000000ffff9e7224 */ /* 0x000fc400078e00f6 */
[----:B------:R-:W2:Y:S01]  /*4390*/  LDL.LU R246, [R1+0x78] ;  /* 0x0000780001f67983 */ /* 0x000ea20000300800 */
[----:B------:R-:W-:Y:S01]  /*43a0*/  IMAD.MOV.U32 R146, RZ, RZ, R187 ;  /* 0x000000ffff927224 */ /* 0x000fe200078e00bb */
[----:B------:R-:W-:Y:S01]  /*43b0*/  HMMA.16816.F32.BF16 R56, R8, R30, R32 ;  /* 0x0000001e0838723c */ /* 0x000fe20000041820 */
[----:B------:R-:W-:Y:S01]  /*43c0*/  IMAD.MOV.U32 R187, RZ, RZ, R190 ;  /* 0x000000ffffbb7224 */ /* 0x000fe200078e00be */
[----:B------:R-:W3:Y:S01]  /*43d0*/  LDL.LU R252, [R1+0x74] ;  /* 0x0000740001fc7983 */ /* 0x000ee20000300800 */
[----:B------:R-:W-:Y:S01]  /*43e0*/  IMAD.MOV.U32 R189, RZ, RZ, R150 ;  /* 0x000000ffffbd7224 */ /* 0x000fe200078e0096 */
[----:B------:R-:W-:Y:S01]  /*43f0*/  MOV R190, R151 ;  /* 0x0000009700be7202 */ /* 0x000fe20000000f00 */
[----:B------:R-:W-:Y:S01]  /*4400*/  IMAD.MOV.U32 R151, RZ, RZ, R179 ;  /* 0x000000ffff977224 */ /* 0x000fe200078e00b3 */
[----:B------:R-:W-:Y:S01]  /*4410*/  MOV R150, R178 ;  /* 0x000000b200967202 */ /* 0x000fe20000000f00 */
[----:B------:R-:W-:Y:S01]  /*4420*/  IMAD.MOV.U32 R178, RZ, RZ, R3 ;  /* 0x000000ffffb27224 */ /* 0x000fe200078e0003 */
[----:B------:R-:W-:Y:S01]  /*4430*/  LDSM.16.MT88.4 R28, [R230+0xf000] ;  /* 0x00f00000e61c783b */ /* 0x000fe20000004200 */
[----:B------:R-:W-:-:S02]  /*4440*/  IMAD.MOV.U32 R154, RZ, RZ, R105 ;  /* 0x000000ffff9a7224 */ /* 0x000fc400078e0069 */
[----:B------:R-:W-:Y:S01]  /*4450*/  IMAD.MOV.U32 R152, RZ, RZ, R107 ;  /* 0x000000ffff987224 */ /* 0x000fe200078e006b */
[----:B------:R-:W-:Y:S01]  /*4460*/  LDSM.16.MT88.4 R32, [R229+0xf000] ;  /* 0x00f00000e520783b */ /* 0x000fe20000004200 */
[----:B------:R-:W-:Y:S01]  /*4470*/  IMAD.MOV.U32 R179, RZ, RZ, R251 ;  /* 0x000000ffffb37224 */ /* 0x000fe200078e00fb */
[----:B------:R-:W-:Y:S01]  /*4480*/  HMMA.16816.F32.BF16 R104, R4, R12, R216 ;  /* 0x0000000c0468723c */ /* 0x000fe200000418d8 */
[----:B------:R-:W-:Y:S02]  /*4490*/  IMAD.MOV.U32 R3, RZ, RZ, R248 ;  /* 0x000000ffff037224 */ /* 0x000fe400078e00f8 */
[----:B------:R-:W-:Y:S02]  /*44a0*/  IMAD.MOV.U32 R193, RZ, RZ, R145 ;  /* 0x000000ffffc17224 */ /* 0x000fe400078e0091 */
[----:B------:R-:W-:Y:S01]  /*44b0*/  IMAD.MOV.U32 R145, RZ, RZ, R189 ;  /* 0x000000ffff917224 */ /* 0x000fe200078e00bd */
[----:B------:R-:W-:Y:S01]  /*44c0*/  HMMA.16816.F32.BF16 R248, R8, R14, R72 ;  /* 0x0000000e08f8723c */ /* 0x000fe20000041848 */
[----:B------:R-:W4:Y:S01]  /*44d0*/  LDSM.16.MT88.4 R12, [R228+0xf000] ;  /* 0x00f00000e40c783b */ /* 0x000f220000004200 */
[----:B------:R-:W-:Y:S01]  /*44e0*/  MOV R189, R150 ;  /* 0x0000009600bd7202 */ /* 0x000fe20000000f00 */
[----:B------:R-:W-:Y:S01]  /*44f0*/  IMAD.MOV.U32 R150, RZ, RZ, R178 ;  /* 0x000000ffff967224 */ /* 0x000fe200078e00b2 */
[----:B------:R-:W-:Y:S01]  /*4500*/  MOV R178, R157 ;  /* 0x0000009d00b27202 */ /* 0x000fe20000000f00 */
[----:B------:R-:W-:Y:S01]  /*4510*/  IMAD.MOV.U32 R194, RZ, RZ, R146 ;  /* 0x000000ffffc27224 */ /* 0x000fe200078e0092 */
[----:B------:R-:W-:Y:S01]  /*4520*/  MOV R146, R190 ;  /* 0x000000be00927202 */ /* 0x000fe20000000f00 */
[----:B------:R-:W-:Y:S01]  /*4530*/  IMAD.MOV.U32 R190, RZ, RZ, R151 ;  /* 0x000000ffffbe7224 */ /* 0x000fe200078e0097 */
[----:B-1----:R-:W-:Y:S01]  /*4540*/  HMMA.16816.F32.BF16 R120, R4, R16, R120 ;  /* 0x000000100478723c */ /* 0x002fe20000041878 */
[----:B------:R-:W-:-:S02]  /*4550*/  IMAD.MOV.U32 R151, RZ, RZ, R179 ;  /* 0x000000ffff977224 */ /* 0x000fc400078e00b3 */
[----:B------:R-:W-:Y:S02]  /*4560*/  IMAD.MOV.U32 R72, RZ, RZ, R150 ;  /* 0x000000ffff487224 */ /* 0x000fe400078e0096 */
[----:B------:R-:W-:Y:S02]  /*4570*/  IMAD.MOV.U32 R179, RZ, RZ, R159 ;  /* 0x000000ffffb37224 */ /* 0x000fe400078e009f */
[----:B------:R-:W-:Y:S01]  /*4580*/  IMAD.MOV.U32 R73, RZ, RZ, R176 ;  /* 0x000000ffff497224 */ /* 0x000fe200078e00b0 */
[----:B------:R-:W-:Y:S01]  /*4590*/  MOV R75, R178 ;  /* 0x000000b2004b7202 */ /* 0x000fe20000000f00 */
[----:B------:R-:W-:Y:S02]  /*45a0*/  IMAD.MOV.U32 R74, RZ, RZ, R177 ;  /* 0x000000ffff4a7224 */ /* 0x000fe400078e00b1 */
[----:B------:R-:W-:Y:S02]  /*45b0*/  IMAD.MOV.U32 R76, RZ, RZ, R179 ;  /* 0x000000ffff4c7224 */ /* 0x000fe400078e00b3 */
[----:B------:R-:W-:-:S02]  /*45c0*/  IMAD.MOV.U32 R78, RZ, RZ, R190 ;  /* 0x000000ffff4e7224 */ /* 0x000fc400078e00be */
[----:B------:R-:W-:Y:S01]  /*45d0*/  IMAD.MOV.U32 R79, RZ, RZ, R189 ;  /* 0x000000ffff4f7224 */ /* 0x000fe200078e00bd */
[----:B----4-:R-:W-:Y:S07]  /*45e0*/  HMMA.16816.F32.BF16 R140, R4, R14, R196 ;  /* 0x0000000e048c723c */ /* 0x010fee00000418c4 */
[----:B------:R-:W-:-:S04]  /*45f0*/  IMAD.MOV.U32 R199, RZ, RZ, R191 ;  /* 0x000000ffffc77224 */ /* 0x000fc800078e00bf */
[----:B------:R-:W-:Y:S01]  /*4600*/  IMAD.MOV.U32 R198, RZ, RZ, R199 ;  /* 0x000000ffffc67224 */ /* 0x000fe200078e00c7 */
[----:B------:R-:W-:Y:S01]  /*4610*/  MOV R199, R72 ;  /* 0x0000004800c77202 */ /* 0x000fe20000000f00 */
[----:B------:R-:W-:Y:S01]  /*4620*/  IMAD.MOV.U32 R72, RZ, RZ, R73 ;  /* 0x000000ffff487224 */ /* 0x000fe200078e0049 */
[----:B------:R-:W-:Y:S01]  /*4630*/  HMMA.16816.F32.BF16 R216, R8, R14, R36 ;  /* 0x0000000e08d8723c */ /* 0x000fe20000041824 */
[----:B------:R-:W-:Y:S01]  /*4640*/  IMAD.MOV.U32 R73, RZ, RZ, R74 ;  /* 0x000000ffff497224 */ /* 0x000fe200078e004a */
[----:B------:R-:W-:Y:S01]  /*4650*/  MOV R74, R75 ;  /* 0x0000004b004a7202 */ /* 0x000fe20000000f00 */
[----:B------:R-:W-:Y:S01]  /*4660*/  IMAD.MOV.U32 R75, RZ, RZ, R76 ;  /* 0x000000ffff4b7224 */ /* 0x000fe200078e004c */
[----:B------:R1:W-:Y:S01]  /*4670*/  MUFU.EX2 R36, R2 ;  /* 0x0000000200247308 */ /* 0x0003e20000000800 */
[----:B------:R-:W-:Y:S01]  /*4680*/  IMAD.MOV.U32 R76, RZ, RZ, R77 ;  /* 0x000000ffff4c7224 */ /* 0x000fe200078e004d */
[----:B------:R-:W-:Y:S01]  /*4690*/  MOV R77, R78 ;  /* 0x0000004e004d7202 */ /* 0x000fe20000000f00 */
[----:B------:R-:W-:Y:S01]  /*46a0*/  HMMA.16816.F32.BF16 R136, R4, R12, R192 ;  /* 0x0000000c0488723c */ /* 0x000fe200000418c0 */
[----:B------:R-:W-:-:S02]  /*46b0*/  IMAD.MOV.U32 R78, RZ, RZ, R79 ;  /* 0x000000ffff4e7224 */ /* 0x000fc400078e004f */
[----:B------:R-:W-:Y:S01]  /*46c0*/  IMAD.MOV.U32 R79, RZ, RZ, R144 ;  /* 0x000000ffff4f7224 */ /* 0x000fe200078e0090 */
[----:B------:R-:W-:-:S03]  /*46d0*/  MOV R144, R185 ;  /* 0x000000b900907202 */ /* 0x000fc60000000f00 */
[----:B------:R-:W-:Y:S02]  /*46e0*/  MOV R193, R145 ;  /* 0x0000009100c17202 */ /* 0x000fe40000000f00 */
[----:B------:R-:W-:Y:S01]  /*46f0*/  MOV R145, R148 ;  /* 0x0000009400917202 */ /* 0x000fe20000000f00 */
[----:B-1----:R-:W-:Y:S01]  /*4700*/  FFMA.FTZ R2, R198, UR4, -R22 ;  /* 0x00000004c6027c23 */ /* 0x002fe20008010816 */
[----:B------:R-:W-:Y:S01]  /*4710*/  IMAD.MOV.U32 R198, RZ, RZ, R199 ;  /* 0x000000ffffc67224 */ /* 0x000fe200078e00c7 */
[----:B------:R-:W-:Y:S01]  /*4720*/  MOV R199, R72 ;  /* 0x0000004800c77202 */ /* 0x000fe20000000f00 */
[----:B------:R-:W-:Y:S01]  /*4730*/  IMAD.MOV.U32 R72, RZ, RZ, R75 ;  /* 0x000000ffff487224 */ /* 0x000fe200078e004b */
[----:B------:R1:W4:Y:S01]  /*4740*/  MUFU.EX2 R37, R2 ;  /* 0x0000000200257308 */ /* 0x0003220000000800 */
[----:B------:R-:W-:Y:S01]  /*4750*/  IMAD.MOV.U32 R75, RZ, RZ, R76 ;  /* 0x000000ffff4b7224 */ /* 0x000fe200078e004c */
[----:B------:R-:W-:Y:S01]  /*4760*/  MOV R76, R77 ;  /* 0x0000004d004c7202 */ /* 0x000fe20000000f00 */
[----:B------:R-:W-:-:S02]  /*4770*/  IMAD.MOV.U32 R77, RZ, RZ, R78 ;  /* 0x000000ffff4d7224 */ /* 0x000fc400078e004e */
[----:B------:R-:W-:Y:S01]  /*4780*/  IMAD.MOV.U32 R78, RZ, RZ, R79 ;  /* 0x000000ffff4e7224 */ /* 0x000fe200078e004f */
[----:B------:R-:W-:Y:S01]  /*4790*/  MOV R79, R144 ;  /* 0x00000090004f7202 */ /* 0x000fe20000000f00 */
[----:B------:R-:W-:Y:S02]  /*47a0*/  IMAD.MOV.U32 R194, RZ, RZ, R146 ;  /* 0x000000ffffc27224 */ /* 0x000fe400078e0092 */
[----:B------:R-:W-:Y:S02]  /*47b0*/  IMAD.MOV.U32 R144, RZ, RZ, R145 ;  /* 0x000000ffff907224 */ /* 0x000fe400078e0091 */
[----:B------:R-:W-:Y:S02]  /*47c0*/  IMAD.MOV.U32 R146, RZ, RZ, R149 ;  /* 0x000000ffff927224 */ /* 0x000fe400078e0095 */
[----:B-1----:R-:W-:Y:S01]  /*47d0*/  FFMA.FTZ R2, R198, UR4, -R22 ;  /* 0x00000004c6027c23 */ /* 0x002fe20008010816 */
[----:B------:R-:W-:Y:S01]  /*47e0*/  MOV R198, R199 ;  /* 0x000000c700c67202 */ /* 0x000fe20000000f00 */
[----:B------:R-:W-:-:S02]  /*47f0*/  IMAD.MOV.U32 R199, RZ, RZ, R72 ;  /* 0x000000ffffc77224 */ /* 0x000fc400078e0048 */
[----:B------:R-:W-:Y:S01]  /*4800*/  IMAD.MOV.U32 R72, RZ, RZ, R75 ;  /* 0x000000ffff487224 */ /* 0x000fe200078e004b */
[----:B------:R-:W-:Y:S01]  /*4810*/  MOV R75, R76 ;  /* 0x0000004c004b7202 */ /* 0x000fe20000000f00 */
[----:B------:R-:W-:Y:S02]  /*4820*/  IMAD.MOV.U32 R145, RZ, RZ, R237 ;  /* 0x000000ffff917224 */ /* 0x000fe400078e00ed */
[----:B------:R-:W-:Y:S02]  /*4830*/  IMAD.MOV.U32 R76, RZ, RZ, R77 ;  /* 0x000000ffff4c7224 */ /* 0x000fe400078e004d */
[----:B------:R-:W-:Y:S02]  /*4840*/  IMAD.MOV.U32 R157, RZ, RZ, R24 ;  /* 0x000000ffff9d7224 */ /* 0x000fe400078e0018 */
[----:B------:R-:W-:Y:S01]  /*4850*/  IMAD.MOV.U32 R77, RZ, RZ, R78 ;  /* 0x000000ffff4d7224 */ /* 0x000fe200078e004e */
[----:B------:R1:W5:Y:S01]  /*4860*/  LDL.LU R24, [R1+0x70] ;  /* 0x0000700001187983 */ /* 0x0003620000300800 */
[----:B------:R-:W-:Y:S01]  /*4870*/  IMAD.MOV.U32 R159, RZ, RZ, R23 ;  /* 0x000000ffff9f7224 */ /* 0x000fe200078e0017 */
[----:B------:R-:W-:Y:S01]  /*4880*/  MOV R78, R79 ;  /* 0x0000004f004e7202 */ /* 0x000fe20000000f00 */
[----:B------:R-:W-:Y:S01]  /*4890*/  IMAD.MOV.U32 R79, RZ, RZ, R144 ;  /* 0x000000ffff4f7224 */ /* 0x000fe200078e0090 */
[----:B------:R1:W5:Y:S01]  /*48a0*/  LDL.LU R23, [R1+0x6c] ;  /* 0x00006c0001177983 */ /* 0x0003620000300800 */
[----:B------:R-:W-:-:S02]  /*48b0*/  IMAD.MOV.U32 R185, RZ, RZ, R247 ;  /* 0x000000ffffb97224 */ /* 0x000fc400078e00f7 */
[----:B------:R-:W-:Y:S01]  /*48c0*/  IMAD.MOV.U32 R144, RZ, RZ, R145 ;  /* 0x000000ffff907224 */ /* 0x000fe200078e0091 */
[----:B------:R-:W4:Y:S01]  /*48d0*/  LDL.LU R238, [R1+0x68] ;  /* 0x0000680001ee7983 */ /* 0x000f220000300800 */
[----:B------:R-:W-:Y:S01]  /*48e0*/  MOV R145, R146 ;  /* 0x0000009200917202 */ /* 0x000fe20000000f00 */
[----:B------:R-:W-:Y:S02]  /*48f0*/  IMAD.MOV.U32 R146, RZ, RZ, R236 ;  /* 0x000000ffff927224 */ /* 0x000fe400078e00ec */
[----:B------:R1:W5:Y:S01]  /*4900*/  LDL.LU R247, [R1+0x64] ;  /* 0x0000640001f77983 */ /* 0x0003620000300800 */
[----:B------:R-:W-:-:S03]  /*4910*/  MOV R196, R75 ;  /* 0x0000004b00c47202 */ /* 0x000fc60000000f00 */
[----:B------:R1:W5:Y:S04]  /*4920*/  LDL.LU R237, [R1+0x60] ;  /* 0x0000600001ed7983 */ /* 0x0003680000300800 */
[----:B------:R1:W5:Y:S04]  /*4930*/  LDL.LU R236, [R1+0x5c] ;  /* 0x00005c0001ec7983 */ /* 0x0003680000300800 */
[----:B------:R-:W4:Y:S01]  /*4940*/  LDL R75, [R1+0xc] ;  /* 0x00000c00014b7983 */ /* 0x000f220000100800 */
        /* <DEDUP_REMOVED lines=8> */
[----:B------:R1:W-:Y:S01]  /*49d0*/  MUFU.EX2 R38, R2 ;  /* 0x0000000200267308 */ /* 0x0003e20000000800 */
[----:B------:R-:W-:-:S04]  /*49e0*/  IMAD.MOV.U32 R197, RZ, RZ, R79 ;  /* 0x000000ffffc57224 */ /* 0x000fc800078e004f */
[----:B------:R-:W-:Y:S01]  /*49f0*/  HMMA.16816.F32.BF16 R156, R4, R32, R224 ;  /* 0x00000020049c723c */ /* 0x000fe200000418e0 */
[----:B------:R-:W-:-:S05]  /*4a00*/  IMAD.MOV.U32 R79, RZ, RZ, R144 ;  /* 0x000000ffff4f7224 */ /* 0x000fca00078e0090 */
[C---:B------:R-:W-:Y:S06]  /*4a10*/  HMMA.16816.F32.BF16 R124, R4.reuse, R18, R124 ;  /* 0x00000012047c723c */ /* 0x040fec000004187c */
[----:B------:R-:W-:Y:S01]  /*4a20*/  HMMA.16816.F32.BF16 R188, R4, R30, R132 ;  /* 0x0000001e04bc723c */ /* 0x000fe20000041884 */
[----:B-1----:R-:W-:Y:S01]  /*4a30*/  FFMA.FTZ R2, R198, UR4, -R22 ;  /* 0x00000004c6027c23 */ /* 0x002fe20008010816 */
[----:B------:R-:W-:-:S04]  /*4a40*/  MOV R198, R78 ;  /* 0x0000004e00c67202 */ /* 0x000fc80000000f00 */
[----:B------:R-:W-:Y:S01]  /*4a50*/  HMMA.16816.F32.BF16 R116, R4, R34, R116 ;  /* 0x000000220474723c */ /* 0x000fe20000041874 */
[----:B------:R-:W-:-:S06]  /*4a60*/  MOV R78, R145 ;  /* 0x00000091004e7202 */ /* 0x000fcc0000000f00 */
[----:B------:R-:W-:Y:S02]  /*4a70*/  IMAD.MOV.U32 R6, RZ, RZ, R199 ;  /* 0x000000ffff067224 */ /* 0x000fe400078e00c7 */
[----:B------:R-:W-:Y:S02]  /*4a80*/  IMAD.MOV.U32 R7, RZ, RZ, R76 ;  /* 0x000000ffff077224 */ /* 0x000fe400078e004c */
[----:B------:R-:W-:Y:S02]  /*4a90*/  IMAD.MOV.U32 R199, RZ, RZ, R77 ;  /* 0x000000ffffc77224 */ /* 0x000fe400078e004d */
[----:B------:R-:W-:Y:S02]  /*4aa0*/  IMAD.MOV.U32 R77, RZ, RZ, R146 ;  /* 0x000000ffff4d7224 */ /* 0x000fe400078e0092 */
[----:B------:R-:W-:Y:S02]  /*4ab0*/  IMAD.MOV.U32 R76, RZ, RZ, R147 ;  /* 0x000000ffff4c7224 */ /* 0x000fe400078e0093 */
[C---:B------:R-:W-:Y:S01]  /*4ac0*/  HMMA.16816.F32.BF16 R144, R8.reuse, R28, R128 ;  /* 0x0000001c0890723c */ /* 0x040fe20000041880 */
[----:B------:R3:W-:Y:S05]  /*4ad0*/  MUFU.EX2 R28, R2 ;  /* 0x00000002001c7308 */ /* 0x0007ea0000000800 */
[C---:B------:R-:W-:Y:S06]  /*4ae0*/  HMMA.16816.F32.BF16 R224, R8.reuse, R18, R68 ;  /* 0x0000001208e0723c */ /* 0x040fec0000041844 */
[----:B------:R-:W-:Y:S07]  /*4af0*/  HMMA.16816.F32.BF16 R240, R8, R16, R112 ;  /* 0x0000001008f0723c */ /* 0x000fee0000041870 */
[----:B------:R-:W-:Y:S01]  /*4b00*/  MOV R114, R27 ;  /* 0x0000001b00727202 */ /* 0x000fe20000000f00 */
[----:B------:R-:W-:-:S02]  /*4b10*/  IMAD.MOV.U32 R115, RZ, RZ, R235 ;  /* 0x000000ffff737224 */ /* 0x000fc400078e00eb */
[----:B------:R-:W-:Y:S01]  /*4b20*/  IMAD.MOV.U32 R4, RZ, RZ, R234 ;  /* 0x000000ffff047224 */ /* 0x000fe200078e00ea */
[C---:B------:R-:W-:Y:S01]  /*4b30*/  HMMA.16816.F32.BF16 R192, R8.reuse, R32, R192 ;  /* 0x0000002008c0723c */ /* 0x040fe200000418c0 */
[----:B------:R-:W-:Y:S01]  /*4b40*/  IMAD.MOV.U32 R39, RZ, RZ, R114 ;  /* 0x000000ffff277224 */ /* 0x000fe200078e0072 */
[----:B------:R-:W-:Y:S01]  /*4b50*/  MOV R114, R115 ;  /* 0x0000007300727202 */ /* 0x000fe20000000f00 */
[----:B------:R-:W-:Y:S01]  /*4b60*/  IMAD.MOV.U32 R113, RZ, RZ, R4 ;  /* 0x000000ffff717224 */ /* 0x000fe200078e0004 */
[----:B------:R-:W-:Y:S01]  /*4b70*/  MOV R115, R178 ;  /* 0x000000b200737202 */ /* 0x000fe20000000f00 */
[----:B------:R-:W-:Y:S01]  /*4b80*/  IMAD.MOV.U32 R71, RZ, RZ, R176 ;  /* 0x000000ffff477224 */ /* 0x000fe200078e00b0 */
[----:B------:R-:W-:Y:S01]  /*4b90*/  HMMA.16816.F32.BF16 R132, R8, R12, R96 ;  /* 0x0000000c0884723c */ /* 0x000fe20000041860 */
[----:B------:R-:W-:-:S05]  /*4ba0*/  IMAD.MOV.U32 R112, RZ, RZ, R177 ;  /* 0x000000ffff707224 */ /* 0x000fca00078e00b1 */
[C---:B------:R-:W-:Y:S01]  /*4bb0*/  HMMA.16816.F32.BF16 R40, R8.reuse, R30, R40 ;  /* 0x0000001e0828723c */ /* 0x040fe20000041828 */
[----:B------:R-:W-:Y:S01]  /*4bc0*/  IMAD.MOV.U32 R4, RZ, RZ, R179 ;  /* 0x000000ffff047224 */ /* 0x000fe200078e00b3 */
[----:B------:R-:W-:Y:S01]  /*4bd0*/  MOV R5, R233 ;  /* 0x000000e900057202 */ /* 0x000fe20000000f00 */
[----:B------:R-:W1:Y:S03]  /*4be0*/  LDSM.16.MT88.4 R176, [R167+0xd800] ;  /* 0x00d80000a7b0783b */ /* 0x000e660000004200 */
[----:B------:R-:W-:Y:S01]  /*4bf0*/  HMMA.16816.F32.BF16 R32, R8, R34, R88 ;  /* 0x000000220820723c */ /* 0x000fe20000041858 */
[----:B---3--:R-:W-:Y:S01]  /*4c00*/  FFMA.FTZ R2, R252, UR4, -R21 ;  /* 0x00000004fc027c23 */ /* 0x008fe20008010815 */
[----:B------:R-:W-:Y:S02]  /*4c10*/  IMAD.MOV.U32 R68, RZ, RZ, R7 ;  /* 0x000000ffff447224 */ /* 0x000fe400078e0007 */
[----:B------:R-:W-:Y:S01]  /*4c20*/  IMAD.MOV.U32 R69, RZ, RZ, R196 ;  /* 0x000000ffff457224 */ /* 0x000fe200078e00c4 */
[----:B------:R3:W-:Y:S01]  /*4c30*/  MUFU.EX2 R18, R2 ;  /* 0x0000000200127308 */ /* 0x0007e20000000800 */
[----:B------:R-:W-:Y:S01]  /*4c40*/  MOV R70, R72 ;  /* 0x0000004800467202 */ /* 0x000fe20000000f00 */
[----:B------:R-:W-:Y:S01]  /*4c50*/  FADD.FTZ R3, R3, R39 ;  /* 0x0000002703037221 */ /* 0x000fe20000010000 */
[----:B------:R-:W-:Y:S01]  /*4c60*/  IMAD.MOV.U32 R29, RZ, RZ, R77 ;  /* 0x000000ffff1d7224 */ /* 0x000fe200078e004d */
[----:B------:R-:W-:Y:S04]  /*4c70*/  LDSM.16.MT88.4 R96, [R230+0xd800] ;  /* 0x00d80000e660783b */ /* 0x000fe80000004200 */
[----:B------:R1:W5:Y:S01]  /*4c80*/  LDL.LU R235, [R1+0x58] ;  /* 0x0000580001eb7983 */ /* 0x0003620000300800 */
[----:B---3--:R-:W-:Y:S01]  /*4c90*/  FFMA.FTZ R2, R6, UR4, -R21 ;  /* 0x0000000406027c23 */ /* 0x008fe20008010815 */
[----:B------:R-:W-:-:S02]  /*4ca0*/  IMAD.MOV.U32 R13, RZ, RZ, R5 ;  /* 0x000000ffff0d7224 */ /* 0x000fc400078e0005 */
[----:B------:R-:W-:Y:S01]  /*4cb0*/  IMAD.MOV.U32 R7, RZ, RZ, R80 ;  /* 0x000000ffff077224 */ /* 0x000fe200078e0050 */
[----:B------:R2:W3:Y:S01]  /*4cc0*/  MUFU.EX2 R22, R2 ;  /* 0x0000000200167308 */ /* 0x0004e20000000800 */
[----:B------:R-:W-:Y:S01]  /*4cd0*/  IMAD.MOV.U32 R196, RZ, RZ, R81 ;  /* 0x000000ffffc47224 */ /* 0x000fe200078e0051 */
[----:B------:R-:W-:Y:S01]  /*4ce0*/  MOV R130, R69 ;  /* 0x0000004500827202 */ /* 0x000fe20000000f00 */
[----:B------:R-:W-:Y:S01]  /*4cf0*/  IMAD.MOV.U32 R129, RZ, RZ, R68 ;  /* 0x000000ffff817224 */ /* 0x000fe200078e0044 */
[----:B------:R-:W-:Y:S01]  /*4d00*/  MOV R39, R71 ;  /* 0x0000004700277202 */ /* 0x000fe20000000f00 */
[----:B------:R-:W-:Y:S01]  /*4d10*/  IMAD.MOV.U32 R131, RZ, RZ, R70 ;  /* 0x000000ffff837224 */ /* 0x000fe200078e0046 */
[----:B------:R-:W-:Y:S01]  /*4d20*/  MOV R72, R231 ;  /* 0x000000e700487202 */ /* 0x000fe20000000f00 */
[----:B------:R1:W5:Y:S01]  /*4d30*/  LDL.LU R234, [R1+0x54] ;  /* 0x0000540001ea7983 */ /* 0x0003620000300800 */
[----:B--2---:R-:W-:Y:S01]  /*4d40*/  FFMA.FTZ R2, R246, UR4, -R21 ;  /* 0x00000004f6027c23 */ /* 0x004fe20008010815 */
[----:B------:R-:W-:-:S02]  /*4d50*/  IMAD.MOV.U32 R6, RZ, RZ, R232 ;  /* 0x000000ffff067224 */ /* 0x000fc400078e00e8 */
[----:B------:R-:W-:Y:S01]  /*4d60*/  IMAD.MOV.U32 R5, RZ, RZ, R82 ;  /* 0x000000ffff057224 */ /* 0x000fe200078e0052 */
[----:B------:R2:W-:Y:S01]  /*4d70*/  MUFU.EX2 R27, R2 ;  /* 0x00000002001b7308 */ /* 0x0005e20000000800 */
        /* <DEDUP_REMOVED lines=10> */
[----:B------:R-:W-:Y:S01]  /*4e20*/  MOV R12, R6 ;  /* 0x00000006000c7202 */ /* 0x000fe20000000f00 */
[----:B------:R-:W-:Y:S01]  /*4e30*/  IMAD.MOV.U32 R112, RZ, RZ, R199 ;  /* 0x000000ffff707224 */ /* 0x000fe200078e00c7 */
[----:B----4-:R-:W-:Y:S01]  /*4e40*/  F2FP.BF16.F32.PACK_AB R196, R37, R36 ;  /* 0x0000002425c4723e */ /* 0x010fe200000010ff */
[----:B------:R2:W4:Y:S01]  /*4e50*/  MUFU.EX2 R19, R2 ;  /* 0x0000000200137308 */ /* 0x0005220000000800 */
[----:B---3--:R-:W-:Y:S01]  /*4e60*/  F2FP.BF16.F32.PACK_AB R197, R22, R18 ;  /* 0x0000001216c5723e */ /* 0x008fe200000010ff */
[----:B------:R-:W-:Y:S01]  /*4e70*/  IMAD.MOV.U32 R246, RZ, RZ, R113 ;  /* 0x000000fffff67224 */ /* 0x000fe200078e0071 */
[----:B------:R-:W-:Y:S01]  /*4e80*/  F2FP.BF16.F32.PACK_AB R198, R28, R38 ;  /* 0x000000261cc6723e */ /* 0x000fe200000010ff */
[----:B------:R3:W5:Y:S01]  /*4e90*/  LDL.LU R232, [R1+0x4c] ;  /* 0x00004c0001e87983 */ /* 0x0007620000300800 */
[----:B------:R-:W-:Y:S01]  /*4ea0*/  IMAD.MOV.U32 R128, RZ, RZ, R12 ;  /* 0x000000ffff807224 */ /* 0x000fe200078e000c */
[----:B------:R-:W-:-:S02]  /*4eb0*/  MOV R6, R83 ;  /* 0x0000005300067202 */ /* 0x000fc40000000f00 */
[----:B------:R-:W3:Y:S01]  /*4ec0*/  LDSM.16.MT88.4 R80, [R228+0xd800] ;  /* 0x00d80000e450783b */ /* 0x000ee20000004200 */
[----:B--2---:R-:W-:Y:S01]  /*4ed0*/  FFMA.FTZ R2, R244, UR4, -R20 ;  /* 0x00000004f4027c23 */ /* 0x004fe20008010814 */
[----:B----4-:R-:W-:Y:S01]  /*4ee0*/  F2FP.BF16.F32.PACK_AB R199, R19, R27 ;  /* 0x0000001b13c7723e */ /* 0x010fe200000010ff */
[----:B------:R-:W-:Y:S01]  /*4ef0*/  IMAD.MOV.U32 R245, RZ, RZ, R130 ;  /* 0x000000fffff57224 */ /* 0x000fe200078e0082 */
[----:B------:R-:W-:Y:S01]  /*4f00*/  MOV R21, R129 ;  /* 0x0000008100157202 */ /* 0x000fe20000000f00 */
[----:B------:R2:W-:Y:S01]  /*4f10*/  MUFU.EX2 R15, R2 ;  /* 0x00000002000f7308 */ /* 0x0005e20000000800 */
[----:B------:R4:W5:Y:S01]  /*4f20*/  LDL.LU R231, [R1+0x48] ;  /* 0x0000480001e77983 */ /* 0x0009620000300800 */
[----:B--2---:R-:W-:-:S06]  /*4f30*/  FFMA.FTZ R2, R239, UR4, -R20 ;  /* 0x00000004ef027c23 */ /* 0x004fcc0008010814 */
[----:B------:R2:W-:Y:S02]  /*4f40*/  MUFU.EX2 R16, R2 ;  /* 0x0000000200107308 */ /* 0x0005e40000000800 */
[----:B--2---:R-:W-:-:S06]  /*4f50*/  FFMA.FTZ R2, R222, UR4, -R20 ;  /* 0x00000004de027c23 */ /* 0x004fcc0008010814 */
[----:B------:R2:W-:Y:S02]  /*4f60*/  MUFU.EX2 R17, R2 ;  /* 0x0000000200117308 */ /* 0x0005e40000000800 */
[----:B--2---:R-:W-:-:S06]  /*4f70*/  FFMA.FTZ R2, R223, UR4, -R20 ;  /* 0x00000004df027c23 */ /* 0x004fcc0008010814 */
[----:B------:R2:W1:Y:S02]  /*4f80*/  MUFU.EX2 R14, R2 ;  /* 0x00000002000e7308 */ /* 0x0004640000000800 */
[----:B--2---:R-:W-:-:S06]  /*4f90*/  FFMA.FTZ R2, R221, UR4, -R0 ;  /* 0x00000004dd027c23 */ /* 0x004fcc0008010800 */
[----:B------:R2:W-:Y:S02]  /*4fa0*/  MUFU.EX2 R9, R2 ;  /* 0x0000000200097308 */ /* 0x0005e40000000800 */
[----:B--2---:R-:W-:-:S06]  /*4fb0*/  FFMA.FTZ R2, R203, UR4, -R0 ;  /* 0x00000004cb027c23 */ /* 0x004fcc0008010800 */
[----:B------:R2:W3:Y:S02]  /*4fc0*/  MUFU.EX2 R10, R2 ;  /* 0x00000002000a7308 */ /* 0x0004e40000000800 */
[--C-:B--2---:R-:W-:Y:S01]  /*4fd0*/  FFMA.FTZ R2, R201, UR4, -R0.reuse ;  /* 0x00000004c9027c23 */ /* 0x104fe20008010800 */
[----:B------:R-:W-:-:S05]  /*4fe0*/  FFMA.FTZ R0, R202, UR4, -R0 ;  /* 0x00000004ca007c23 */ /* 0x000fca0008010800 */
[----:B------:R-:W-:Y:S08]  /*4ff0*/  MUFU.EX2 R11, R2 ;  /* 0x00000002000b7308 */ /* 0x000ff00000000800 */
[----:B------:R2:W4:Y:S01]  /*5000*/  MUFU.EX2 R12, R0 ;  /* 0x00000000000c7308 */ /* 0x0005220000000800 */
[----:B-1----:R-:W-:Y:S02]  /*5010*/  F2FP.BF16.F32.PACK_AB R202, R14, R17 ;  /* 0x000000110eca723e */ /* 0x002fe400000010ff */
[----:B---3--:R-:W-:Y:S01]  /*5020*/  F2FP.BF16.F32.PACK_AB R201, R10, R9 ;  /* 0x000000090ac9723e */ /* 0x008fe200000010ff */
[----:B------:R-:W-:Y:S01]  /*5030*/  HMMA.16816.F32.BF16 R172, R196, R176, R172 ;  /* 0x000000b0c4ac723c */ /* 0x000fe200000418ac */
[----:B--2---:R-:W-:Y:S01]  /*5040*/  FADD.FTZ R0, R200, R155 ;  /* 0x0000009bc8007221 */ /* 0x004fe20000010000 */
[----:B------:R-:W-:-:S02]  /*5050*/  F2FP.BF16.F32.PACK_AB R200, R16, R15 ;  /* 0x0000000f10c8723e */ /* 0x000fc400000010ff */
[----:B----4-:R-:W-:-:S07]  /*5060*/  F2FP.BF16.F32.PACK_AB R203, R12, R11 ;  /* 0x0000000b0ccb723e */ /* 0x010fce00000010ff */
[C---:B------:R-:W-:Y:S06]  /*5070*/  HMMA.16816.F32.BF16 R168, R200.reuse, R176, R168 ;  /* 0x000000b0c8a8723c */ /* 0x040fec00000418a8 */
[-C--:B------:R-:W-:Y:S06]  /*5080*/  HMMA.16816.F32.BF16 R180, R200, R178.reuse, R180 ;  /* 0x000000b2c8b4723c */ /* 0x080fec00000418b4 */
[----:B------:R-:W-:Y:S07]  /*5090*/  HMMA.16816.F32.BF16 R176, R196, R178, R52 ;  /* 0x000000b2c4b0723c */ /* 0x000fee0000041834 */
[----:B------:R-:W-:Y:S01]  /*50a0*/  MOV R54, R4 ;  /* 0x0000000400367202 */ /* 0x000fe20000000f00 */
[----:B------:R-:W-:Y:S01]  /*50b0*/  IMAD.MOV.U32 R53, RZ, RZ, R5 ;  /* 0x000000ffff357224 */ /* 0x000fe200078e0005 */
[----:B------:R-:W-:-:S02]  /*50c0*/  MOV R52, R6 ;  /* 0x0000000600347202 */ /* 0x000fc40000000f00 */
[----:B------:R-:W1:Y:S01]  /*50d0*/  LDSM.16.MT88.4 R4, [R229+0xf800] ;  /* 0x00f80000e504783b */ /* 0x000e620000004200 */
[----:B------:R-:W-:Y:S01]  /*50e0*/  MOV R244, R68 ;  /* 0x0000004400f47202 */ /* 0x000fe20000000f00 */
[----:B------:R-:W-:Y:S01]  /*50f0*/  IMAD.MOV.U32 R239, RZ, RZ, R69 ;  /* 0x000000ffffef7224 */ /* 0x000fe200078e0045 */
[----:B------:R-:W-:Y:S01]  /*5100*/  MOV R222, R70 ;  /* 0x0000004600de7202 */ /* 0x000fe20000000f00 */
[----:B------:R-:W-:Y:S02]  /*5110*/  IMAD.MOV.U32 R20, RZ, RZ, R71 ;  /* 0x000000ffff147224 */ /* 0x000fe400078e0047 */
[----:B------:R-:W-:Y:S01]  /*5120*/  HMMA.16816.F32.BF16 R68, R196, R80, R44 ;  /* 0x00000050c444723c */ /* 0x000fe2000004182c */
[----:B------:R-:W-:Y:S01]  /*5130*/  IMAD.MOV.U32 R39, RZ, RZ, R75 ;  /* 0x000000ffff277224 */ /* 0x000fe200078e004b */
[----:B------:R-:W-:-:S05]  /*5140*/  MOV R2, R76 ;  /* 0x0000004c00027202 */ /* 0x000fca0000000f00 */
[----:B------:R-:W-:Y:S01]  /*5150*/  MOV R47, R72 ;  /* 0x00000048002f7202 */ /* 0x000fe20000000f00 */
[----:B------:R-:W-:Y:S02]  /*5160*/  IMAD.MOV.U32 R46, RZ, RZ, R73 ;  /* 0x000000ffff2e7224 */ /* 0x000fe400078e0049 */
[C---:B------:R-:W-:Y:S01]  /*5170*/  HMMA.16816.F32.BF16 R72, R200.reuse, R80, R48 ;  /* 0x00000050c848723c */ /* 0x040fe20000041830 */
[----:B------:R-:W-:Y:S01]  /*5180*/  FADD.FTZ R13, R13, R128 ;  /* 0x000000800d0d7221 */ /* 0x000fe20000010000 */
[----:B------:R-:W-:Y:S01]  /*5190*/  MOV R44, R78 ;  /* 0x0000004e002c7202 */ /* 0x000fe20000000f00 */
[----:B------:R-:W-:Y:S01]  /*51a0*/  IMAD.MOV.U32 R45, RZ, RZ, R79 ;  /* 0x000000ffff2d7224 */ /* 0x000fe200078e004f */
[----:B------:R-:W-:Y:S01]  /*51b0*/  MOV R221, R114 ;  /* 0x0000007200dd7202 */ /* 0x000fe20000000f00 */
[----:B------:R-:W-:Y:S01]  /*51c0*/  IMAD.MOV.U32 R55, RZ, RZ, R115 ;  /* 0x000000ffff377224 */ /* 0x000fe200078e0073 */
[----:B------:R-:W-:Y:S02]  /*51d0*/  MOV R223, R112 ;  /* 0x0000007000df7202 */ /* 0x000fe40000000f00 */
[----:B------:R-:W-:Y:S01]  /*51e0*/  MOV R49, R185 ;  /* 0x000000b900317202 */ /* 0x000fe20000000f00 */
[----:B------:R-:W-:Y:S01]  /*51f0*/  IMAD.MOV.U32 R50, RZ, RZ, R186 ;  /* 0x000000ffff327224 */ /* 0x000fe200078e00ba */
[----:B------:R-:W-:Y:S01]  /*5200*/  MOV R51, R187 ;  /* 0x000000bb00337202 */ /* 0x000fe20000000f00 */
[----:B------:R-:W-:Y:S01]  /*5210*/  FADD.FTZ R0, R44, R0 ;  /* 0x000000002c007221 */ /* 0x000fe20000010000 */
[-C--:B-1----:R-:W-:Y:S01]  /*5220*/  HMMA.16816.F32.BF16 R156, R200, R4.reuse, R156 ;  /* 0x00000004c89c723c */ /* 0x082fe2000004189c */
[----:B------:R-:W-:Y:S01]  /*5230*/  FADD.FTZ R2, R2, R49 ;  /* 0x0000003102027221 */ /* 0x000fe20000010000 */
[----:B------:R-:W-:Y:S01]  /*5240*/  FADD.FTZ R3, R50, R3 ;  /* 0x0000000332037221 */ /* 0x000fe20000010000 */
[----:B------:R-:W-:Y:S01]  /*5250*/  FADD.FTZ R13, R51, R13 ;  /* 0x0000000d330d7221 */ /* 0x000fe20000010000 */
[----:B------:R-:W1:Y:S01]  /*5260*/  LDSM.16.MT88.4 R112, [R229+0xd800] ;  /* 0x00d80000e570783b */ /* 0x000e620000004200 */
[----:B------:R-:W-:Y:S01]  /*5270*/  FADD.FTZ R2, R45, R2 ;  /* 0x000000022d027221 */ /* 0x000fe20000010000 */
[----:B------:R-:W-:Y:S01]  /*5280*/  FADD.FTZ R8, R8, R3 ;  /* 0x0000000308087221 */ /* 0x000fe20000010000 */
[----:B------:R-:W-:Y:S01]  /*5290*/  FADD.FTZ R13, R46, R13 ;  /* 0x0000000d2e0d7221 */ /* 0x000fe20000010000 */
[----:B------:R-:W-:Y:S01]  /*52a0*/  FADD.FTZ R3, R47, R0 ;  /* 0x000000002f037221 */ /* 0x000fe20000010000 */
[----:B------:R-:W-:Y:S01]  /*52b0*/  FADD.FTZ R0, R52, R2 ;  /* 0x0000000234007221 */ /* 0x000fe20000010000 */
[----:B------:R-:W-:Y:S01]  /*52c0*/  FADD.FTZ R2, R53, R8 ;  /* 0x0000000835027221 */ /* 0x000fe20000010000 */
[----:B------:R-:W-:Y:S01]  /*52d0*/  HMMA.16816.F32.BF16 R192, R196, R4, R192 ;  /* 0x00000004c4c0723c */ /* 0x000fe200000418c0 */
[----:B------:R-:W-:Y:S01]  /*52e0*/  FADD.FTZ R8, R54, R13 ;  /* 0x0000000d36087221 */ /* 0x000fe20000010000 */
[----:B------:R-:W2:Y:S05]  /*52f0*/  LDSM.16.MT88.4 R128, [R167+0xf800] ;  /* 0x00f80000a780783b */ /* 0x000eaa0000004200 */
[----:B------:R-:W-:Y:S01]  /*5300*/  FADD.FTZ R5, R55, R3 ;  /* 0x0000000337057221 */ /* 0x000fe20000010000 */
        /* <DEDUP_REMOVED lines=22> */
[----:B------:R-:W-:Y:S01]  /*5470*/  FADD.FTZ R4, R215, R4 ;  /* 0x00000004d7047221 */ /* 0x000fe20000010000 */
[----:B------:R-:W-:Y:S01]  /*5480*/  FADD.FTZ R3, R211, R3 ;  /* 0x00000003d3037221 */ /* 0x000fe20000010000 */
[----:B------:R-:W-:-:S03]  /*5490*/  FADD.FTZ R2, R205, R2 ;  /* 0x00000002cd027221 */ /* 0x000fc60000010000 */
[----:B------:R-:W-:Y:S01]  /*54a0*/  IMAD.MOV.U32 R60, RZ, RZ, R184 ;  /* 0x000000ffff3c7224 */ /* 0x000fe200078e00b8 */
[----:B------:R-:W-:Y:S01]  /*54b0*/  MOV R61, R154 ;  /* 0x0000009a003d7202 */ /* 0x000fe20000000f00 */
[----:B------:R-:W-:Y:S01]  /*54c0*/  IMAD.MOV.U32 R62, RZ, RZ, R153 ;  /* 0x000000ffff3e7224 */ /* 0x000fe200078e0099 */
[----:B------:R-:W-:Y:S01]  /*54d0*/  MOV R63, R152 ;  /* 0x00000098003f7202 */ /* 0x000fe20000000f00 */
[----:B------:R-:W3:Y:S01]  /*54e0*/  LDSM.16.MT88.4 R184, [R228+0xf800] ;  /* 0x00f80000e4b8783b */ /* 0x000ee20000004200 */
[----:B------:R-:W-:-:S03]  /*54f0*/  FADD.FTZ R0, R166, R0 ;  /* 0x00000000a6007221 */ /* 0x000fc60000010000 */
[----:B------:R-:W4:Y:S01]  /*5500*/  LDSM.16.MT88.4 R152, [R230+0xf800] ;  /* 0x00f80000e698783b */ /* 0x000f220000004200 */
        /* <DEDUP_REMOVED lines=19> */
[----:B------:R-:W-:-:S02]  /*5640*/  FADD.FTZ R0, R12, R0 ;  /* 0x000000000c007221 */ /* 0x000fc40000010000 */
[----:B------:R1:W-:Y:S01]  /*5650*/  STL [R1+0x8], R4 ;  /* 0x0000080401007387 */ /* 0x0003e20000100800 */
[----:B------:R-:W-:-:S03]  /*5660*/  IMAD.MOV.U32 R246, RZ, RZ, R39 ;  /* 0x000000fffff67224 */ /* 0x000fc600078e0027 */
[----:B------:R1:W-:Y:S04]  /*5670*/  STL [R1+0x4], R3 ;  /* 0x0000040301007387 */ /* 0x0003e80000100800 */
[----:B------:R2:W-:Y:S04]  /*5680*/  STL [R1+0x10], R2 ;  /* 0x0000100201007387 */ /* 0x0005e80000100800 */
[----:B------:R2:W-:Y:S01]  /*5690*/  STL [R1+0x14], R0 ;  /* 0x0000140001007387 */ /* 0x0005e20000100800 */
[----:B------:R-:W-:Y:S01]  /*56a0*/  ISETP.GE.AND P0, PT, R246, 0x2, PT ;  /* 0x00000002f600780c */ /* 0x000fe20003f06270 */
[-C--:B------:R-:W-:Y:S06]  /*56b0*/  HMMA.16816.F32.BF16 R84, R196, R96.reuse, R84 ;  /* 0x00000060c454723c */ /* 0x080fec0000041854 */
[C---:B------:R-:W-:Y:S06]  /*56c0*/  HMMA.16816.F32.BF16 R88, R200.reuse, R96, R64 ;  /* 0x00000060c858723c */ /* 0x040fec0000041840 */
[C---:B------:R-:W-:Y:S06]  /*56d0*/  HMMA.16816.F32.BF16 R92, R200.reuse, R98, R92 ;  /* 0x00000062c85c723c */ /* 0x040fec000004185c */
[C---:B-1----:R-:W-:Y:S06]  /*56e0*/  HMMA.16816.F32.BF16 R104, R200.reuse, R112, R104 ;  /* 0x00000070c868723c */ /* 0x042fec0000041868 */
[C---:B------:R-:W-:Y:S06]  /*56f0*/  HMMA.16816.F32.BF16 R108, R200.reuse, R114, R108 ;  /* 0x00000072c86c723c */ /* 0x040fec000004186c */
[C---:B--2---:R-:W-:Y:S06]  /*5700*/  HMMA.16816.F32.BF16 R120, R200.reuse, R128, R120 ;  /* 0x00000080c878723c */ /* 0x044fec0000041878 */
[C---:B------:R-:W-:Y:S06]  /*5710*/  HMMA.16816.F32.BF16 R124, R200.reuse, R130, R124 ;  /* 0x00000082c87c723c */ /* 0x040fec000004187c */
[C---:B---3--:R-:W-:Y:S06]  /*5720*/  HMMA.16816.F32.BF16 R136, R200.reuse, R184, R136 ;  /* 0x000000b8c888723c */ /* 0x048fec0000041888 */
[C---:B------:R-:W-:Y:S06]  /*5730*/  HMMA.16816.F32.BF16 R140, R200.reuse, R186, R140 ;  /* 0x000000bac88c723c */ /* 0x040fec000004188c */
[C---:B----4-:R-:W-:Y:S06]  /*5740*/  HMMA.16816.F32.BF16 R148, R200.reuse, R152, R148 ;  /* 0x00000098c894723c */ /* 0x050fec0000041894 */
[----:B------:R-:W-:Y:S06]  /*5750*/  HMMA.16816.F32.BF16 R188, R200, R154, R188 ;  /* 0x0000009ac8bc723c */ /* 0x000fec00000418bc */
[----:B------:R-:W-:Y:S06]  /*5760*/  HMMA.16816.F32.BF16 R96, R196, R98, R100 ;  /* 0x00000062c460723c */ /* 0x000fec0000041864 */
[----:B------:R-:W-:Y:S01]  /*5770*/  HMMA.16816.F32.BF16 R200, R200, R6, R116 ;  /* 0x00000006c8c8723c */ /* 0x000fe20000041874 */
[----:B------:R-:W-:-:S05]  /*5780*/  IADD3 R245, R238, 0x800, RZ ;  /* 0x00000800eef57810 */ /* 0x000fca0007ffe0ff */
[----:B------:R-:W-:Y:S01]  /*5790*/  HMMA.16816.F32.BF16 R100, R196, R112, R60 ;  /* 0x00000070c464723c */ /* 0x000fe2000004183c */
[----:B------:R-:W-:-:S05]  /*57a0*/  VIADD R244, R238, 0x1000 ;  /* 0x00001000eef47836 */ /* 0x000fca0000000000 */
[----:B------:R-:W-:Y:S01]  /*57b0*/  HMMA.16816.F32.BF16 R116, R196, R128, R240 ;  /* 0x00000080c474723c */ /* 0x000fe200000418f0 */
[----:B------:R-:W-:-:S05]  /*57c0*/  IADD3 R239, R238, 0x3800, RZ ;  /* 0x00003800eeef7810 */ /* 0x000fca0007ffe0ff */
[----:B------:R-:W-:Y:S01]  /*57d0*/  HMMA.16816.F32.BF16 R132, R196, R184, R132 ;  /* 0x000000b8c484723c */ /* 0x000fe20000041884 */
[----:B------:R-:W-:-:S05]  /*57e0*/  IADD3 R243, R238, 0x1800, RZ ;  /* 0x00001800eef37810 */ /* 0x000fca0007ffe0ff */
[----:B------:R-:W-:Y:S01]  /*57f0*/  HMMA.16816.F32.BF16 R144, R196, R152, R144 ;  /* 0x00000098c490723c */ /* 0x000fe20000041890 */
[C---:B------:R-:W-:Y:S01]  /*5800*/  VIADD R242, R238.reuse, 0x2000 ;  /* 0x00002000eef27836 */ /* 0x040fe20000000000 */
[----:B------:R-:W-:-:S04]  /*5810*/  IADD3 R241, R238, 0x2800, RZ ;  /* 0x00002800eef17810 */ /* 0x000fc80007ffe0ff */
[----:B------:R-:W-:Y:S01]  /*5820*/  HMMA.16816.F32.BF16 R80, R196, R82, R56 ;  /* 0x00000052c450723c */ /* 0x000fe20000041838 */
[----:B------:R-:W-:-:S05]  /*5830*/  VIADD R240, R238, 0x3000 ;  /* 0x00003000eef07836 */ /* 0x000fca0000000000 */
[C---:B------:R-:W-:Y:S06]  /*5840*/  HMMA.16816.F32.BF16 R112, R196.reuse, R114, R248 ;  /* 0x00000072c470723c */ /* 0x040fec00000418f8 */
[C---:B------:R-:W-:Y:S06]  /*5850*/  HMMA.16816.F32.BF16 R128, R196.reuse, R130, R224 ;  /* 0x00000082c480723c */ /* 0x040fec00000418e0 */
[C---:B------:R-:W-:Y:S06]  /*5860*/  HMMA.16816.F32.BF16 R184, R196.reuse, R186, R216 ;  /* 0x000000bac4b8723c */ /* 0x040fec00000418d8 */
[C---:B------:R-:W-:Y:S06]  /*5870*/  HMMA.16816.F32.BF16 R152, R196.reuse, R154, R40 ;  /* 0x0000009ac498723c */ /* 0x040fec0000041828 */
[----:B------:R-:W-:Y:S01]  /*5880*/  HMMA.16816.F32.BF16 R196, R196, R6, R32 ;  /* 0x00000006c4c4723c */ /* 0x000fe20000041820 */
[----:B------:R-:W-:-:S08]  /*5890*/  NOP ;  /* 0x0000000000007918 */ /* 0x000fd00000000000 */
[----:B------:R-:W-:-:S15]  /*58a0*/  @!P0 BRA `(.L_x_2) ;  /* 0x0000005000048947 */ /* 0x000fde0003800000 */
[----:B------:R-:W2:Y:S01]  /*58b0*/  LDL.64 R30, [R1+0x38] ;  /* 0x00003800011e7983 */ /* 0x000ea20000100a00 */
[----:B------:R-:W-:Y:S01]  /*58c0*/  VIADD R2, R246, 0xfffffffe ;  /* 0xfffffffef6027836 */ /* 0x000fe20000000000 */
[----:B------:R-:W-:-:S04]  /*58d0*/  DEPBAR.LE SB0, 0x0 ;  /* 0x000080000000791a */ /* 0x000fc80000000000 */
[----:B------:R-:W-:Y:S01]  /*58e0*/  SHF.R.S32.HI R0, RZ, 0x1f, R2 ;  /* 0x0000001fff007819 */ /* 0x000fe20000011402 */
[----:B------:R-:W-:Y:S01]  /*58f0*/  IMAD R4, R2, UR14, RZ ;  /* 0x0000000e02047c24 */ /* 0x000fe2000f8e02ff */
[----:B------:R2:W-:Y:S03]  /*5900*/  STL [R1+0x30], R2 ;  /* 0x0000300201007387 */ /* 0x0005e60000100800 */
[----:B------:R-:W-:Y:S01]  /*5910*/  IMAD R0, R0, UR15, R4 ;  /* 0x0000000f00007c24 */ /* 0x000fe2000f8e0204 */
[----:B------:R-:W-:Y:S01]  /*5920*/  BAR.SYNC.DEFER_BLOCKING 0x0 ;  /* 0x0000000000007b1d */ /* 0x000fe20000010000 */
[----:B--2---:R-:W-:-:S04]  /*5930*/  IMAD.WIDE.U32 R2, R2, UR15, R30 ;  /* 0x0000000f02027c25 */ /* 0x004fc8000f8e001e */
[----:B------:R-:W-:Y:S01]  /*5940*/  IMAD.IADD R0, R3, 0x1, R0 ;  /* 0x0000000103007824 */ /* 0x000fe200078e0200 */
[----:B------:R-:W-:-:S04]  /*5950*/  LEA R6, P1, R2, UR6, 0x1 ;  /* 0x0000000602067c11 */ /* 0x000fc8000f8208ff */
[----:B------:R-:W-:Y:S02]  /*5960*/  IADD3 R4, P0, R6, UR24, RZ ;  /* 0x0000001806047c10 */ /* 0x000fe4000ff1e0ff */
[----:B------:R-:W-:Y:S02]  /*5970*/  LEA.HI.X R7, R2, UR7, R0, 0x1, P1 ;  /* 0x0000000702077c11 */ /* 0x000fe400088f0c00 */
[----:B------:R-:W-:Y:S02]  /*5980*/  IADD3 R2, P1, R4, UR24, RZ ;  /* 0x0000001804027c10 */ /* 0x000fe4000ff3e0ff */
[----:B------:R-:W-:Y:S01]  /*5990*/  IADD3.X R5, R7, UR12, RZ, P0, !PT ;  /* 0x0000000c07057c10 */ /* 0x000fe200087fe4ff */
[----:B------:R-:W-:Y:S01]  /*59a0*/  @!PT LDS RZ, [RZ] ;  /* 0x00000000fffff984 */ /* 0x000fe20000000800 */
[----:B------:R-:W-:Y:S01]  /*59b0*/  @!PT LDS RZ, [RZ] ;  /* 0x00000000fffff984 */ /* 0x000fe20000000800 */
[----:B------:R-:W-:Y:S01]  /*59c0*/  @!PT LDS RZ, [RZ] ;  /* 0x00000000fffff984 */ /* 0x000fe20000000800 */
[----:B-----5:R-:W-:Y:S01]  /*59d0*/  LDGSTS.E.BYPASS.LTC128B.128 [R247+0xc000], desc[UR20][R6.64] ;  /* 0x0c00000006f77fae */ /* 0x020fe2000b901d54 */
[----:B------:R-:W-:Y:S02]  /*59e0*/  IADD3 R8, P0, R2, UR24, RZ ;  /* 0x0000001802087c10 */ /* 0x000fe4000ff1e0ff */
[----:B------:R-:W-:Y:S01]  /*59f0*/  IADD3.X R3, R5, UR12, RZ, P1, !PT ;  /* 0x0000000c05037c10 */ /* 0x000fe20008ffe4ff */
[----:B------:R-:W-:Y:S03]  /*5a00*/  LDGSTS.E.BYPASS.LTC128B.128 [R247+0xe000], desc[UR20][R6.64+0x80] ;  /* 0x0e00008006f77fae */ /* 0x000fe6000b901d54 */
[----:B------:R-:W-:Y:S01]  /*5a10*/  IADD3.X R9, R3, UR12, RZ, P0, !PT ;  /* 0x0000000c03097c10 */ /* 0x000fe200087fe4ff */
[----:B------:R-:W-:Y:S04]  /*5a20*/  LDGSTS.E.BYPASS.LTC128B.128 [R247+0xc800], desc[UR20][R4.64] ;  /* 0x0c80000004f77fae */ /* 0x000fe8000b901d54 */
[----:B------:R-:W-:Y:S04]  /*5a30*/  LDGSTS.E.BYPASS.LTC128B.128 [R247+0xe800], desc[UR20][R4.64+0x80] ;  /* 0x0e80008004f77fae */ /* 0x000fe8000b901d54 */
[----:B------:R-:W-:Y:S04]  /*5a40*/  LDGSTS.E.BYPASS.LTC128B.128 [R247+0xd000], desc[UR20][R2.64] ;  /* 0x0d00000002f77fae */ /* 0x000fe8000b901d54 */
[----:B------:R-:W-:Y:S04]  /*5a50*/  LDGSTS.E.BYPASS.LTC128B.128 [R247+0xf000], desc[UR20][R2.64+0x80] ;  /* 0x0f00008002f77fae */ /* 0x000fe8000b901d54 */
[----:B------:R-:W-:Y:S04]  /*5a60*/  LDGSTS.E.BYPASS.LTC128B.128 [R247+0xd800], desc[UR20][R8.64] ;  /* 0x0d80000008f77fae */ /* 0x000fe8000b901d54 */
[----:B------:R1:W-:Y:S04]  /*5a70*/  LDGSTS.E.BYPASS.LTC128B.128 [R247+0xf800], desc[UR20][R8.64+0x80] ;  /* 0x0f80008008f77fae */ /* 0x0003e8000b901d54 */
[----:B------:R-:W-:Y:S04]  /*5a80*/  LDSM.16.M88.4 R16, [R234] ;  /* 0x00000000ea10783b */ /* 0x000fe80000000200 */
[----:B------:R-:W2:Y:S04]  /*5a90*/  LDSM.16.M88.4 R32, [R233] ;  /* 0x00000000e920783b */ /* 0x000ea80000000200 */
[----:B------:R-:W-:Y:S04]  /*5aa0*/  LDSM.16.M88.4 R44, [R238] ;  /* 0x00000000ee2c783b */ /* 0x000fe80000000200 */
[----:B------:R-:W3:Y:S04]  /*5ab0*/  LDSM.16.M88.4 R12, [R234+0x2000] ;  /* 0x00200000ea0c783b */ /* 0x000ee80000000200 */
[----:B------:R-:W4:Y:S04]  /*5ac0*/  LDSM.16.M88.4 R52, [R233+0x1000] ;  /* 0x00100000e934783b */ /* 0x000f280000000200 */
[----:B------:R-:W-:Y:S04]  /*5ad0*/  LDSM.16.M88.4 R48, [R233+0x1800] ;  /* 0x00180000e930783b */ /* 0x000fe80000000200 */
[----:B-1----:R-:W1:Y:S04]  /*5ae0*/  LDSM.16.M88.4 R8, [R235] ;  /* 0x00000000eb08783b */ /* 0x002e680000000200 */
[----:B------:R-:W-:Y:S04]  /*5af0*/  LDSM.16.M88.4 R4, [R235+0x2000] ;  /* 0x00200000eb04783b */ /* 0x000fe80000000200 */
[----:B------:R-:W-:Y:S04]  /*5b00*/  LDSM.16.M88.4 R36, [R244] ;  /* 0x00000000f424783b */ /* 0x000fe80000000200 */
[----:B------:R-:W1:Y:S04]  /*5b10*/  LDSM.16.M88.4 R56, [R233+0x800] ;  /* 0x00080000e938783b */ /* 0x000e680000000200 */
[----:B------:R-:W1:Y:S01]  /*5b20*/  LDSM.16.M88.4 R28, [R243] ;  /* 0x00000000f31c783b */ /* 0x000e620000000200 */
[-C--:B--2---:R-:W-:Y:S03]  /*5b30*/  HMMA.16816.F32.BF16 R64, R16, R32.reuse, RZ ;  /* 0x000000201040723c */ /* 0x084fe600000418ff */
[----:B------:R-:W2:Y:S04]  /*5b40*/  LDSM.16.M88.4 R40, [R245] ;  /* 0x00000000f528783b */ /* 0x000ea80000000200 */
[----:B------:R-:W0:Y:S01]  /*5b50*/  LDGDEPBAR ;  /* 0x00000000000079af */ /* 0x000e220000000000 */
[C---:B---3--:R-:W-:Y:S06]  /*5b60*/  HMMA.16816.F32.BF16 R60, R12.reuse, R32, RZ ;  /* 0x000000200c3c723c */ /* 0x048fec00000418ff */
[C---:B----4-:R-:W-:Y:S06]  /*5b70*/  HMMA.16816.F32.BF16 R212, R12.reuse, R52, RZ ;  /* 0x000000340cd4723c */ /* 0x050fec00000418ff */
[----:B------:R-:W-:Y:S06]  /*5b80*/  HMMA.16816.F32.BF16 R224, R12, R34, RZ ;  /* 0x000000220ce0723c */ /* 0x000fec00000418ff */
[----:B-1----:R-:W-:Y:S06]  /*5b90*/  HMMA.16816.F32.BF16 R204, R8, R44, R64 ;  /* 0x0000002c08cc723c */ /* 0x002fec0000041840 */
[----:B------:R-:W-:Y:S06]  /*5ba0*/  HMMA.16816.F32.BF16 R220, R12, R56, RZ ;  /* 0x000000380cdc723c */ /* 0x000fec00000418ff */
[----:B------:R-:W-:Y:S06]  /*5bb0*/  HMMA.16816.F32.BF16 R212, R4, R36, R212 ;  /* 0x0000002404d4723c */ /* 0x000fec00000418d4 */
[C---:B------:R-:W-:Y:S06]  /*5bc0*/  HMMA.16816.F32.BF16 R216, R12.reuse, R58, RZ ;  /* 0x0000003a0cd8723c */ /* 0x040fec00000418ff */
[----:B------:R-:W-:Y:S01]  /*5bd0*/  IMAD.MOV.U32 R0, RZ, RZ, R204 ;  /* 0x000000ffff007224 */ /* 0x000fe200078e00cc */
[----:B------:R-:W-:Y:S01]  /*5be0*/  HMMA.16816.F32.BF16 R208, R12, R54, RZ ;  /* 0x000000360cd0723c */ /* 0x000fe200000418ff */
[----:B------:R-:W-:-:S02]  /*5bf0*/  IMAD.MOV.U32 R252, RZ, RZ, R205 ;  /* 0x000000fffffc7224 */ /* 0x000fc400078e00cd */
[----:B------:R-:W-:Y:S02]  /*5c00*/  IMAD.MOV.U32 R33, RZ, RZ, R206 ;  /* 0x000000ffff217224 */ /* 0x000fe400078e00ce */
[----:B------:R-:W-:Y:S01]  /*5c10*/  IMAD.MOV.U32 R32, RZ, RZ, R207 ;  /* 0x000000ffff207224 */ /* 0x000fe200078e00cf */
[C---:B------:R-:W-:Y:S05]  /*5c20*/  HMMA.16816.F32.BF16 R64, R12.reuse, R50, RZ ;  /* 0x000000320c40723c */ /* 0x040fea00000418ff */
[----:B------:R-:W-:Y:S01]  /*5c30*/  IMAD.MOV.U32 R20, RZ, RZ, R212 ;  /* 0x000000ffff147224 */ /* 0x000fe200078e00d4 */
[----:B------:R-:W-:Y:S01]  /*5c40*/  HMMA.16816.F32.BF16 R204, R12, R48, RZ ;  /* 0x000000300ccc723c */ /* 0x000fe200000418ff */
[----:B------:R-:W-:-:S02]  /*5c50*/  IMAD.MOV.U32 R3, RZ, RZ, R213 ;  /* 0x000000ffff037224 */ /* 0x000fc400078e00d5 */
[----:B------:R-:W-:-:S03]  /*5c60*/  IMAD.MOV.U32 R2, RZ, RZ, R214 ;  /* 0x000000ffff027224 */ /* 0x000fc600078e00d6 */
[----:B------:R-:W-:Y:S06]  /*5c70*/  HMMA.16816.F32.BF16 R12, R16, R52, RZ ;  /* 0x00000034100c723c */ /* 0x000fec00000418ff */
[----:B------:R-:W-:Y:S06]  /*5c80*/  HMMA.16816.F32.BF16 R248, R4, R44, R60 ;  /* 0x0000002c04f8723c */ /* 0x000fec000004183c */
[----:B------:R-:W-:Y:S06]  /*5c90*/  HMMA.16816.F32.BF16 R60, R16, R56, RZ ;  /* 0x00000038103c723c */ /* 0x000fec00000418ff */
[----:B------:R-:W-:Y:S01]  /*5ca0*/  HMMA.16816.F32.BF16 R204, R4, R28, R204 ;  /* 0x0000001c04cc723c */ /* 0x000fe200000418cc */
[----:B------:R-:W-:-:S02]  /*5cb0*/  IMAD.MOV.U32 R57, RZ, RZ, R0 ;  /* 0x000000ffff397224 */ /* 0x000fc400078e0000 */
[----:B------:R-:W-:-:S03]  /*5cc0*/  IMAD.MOV.U32 R0, RZ, RZ, R215 ;  /* 0x000000ffff007224 */ /* 0x000fc600078e00d7 */
[C---:B--2---:R-:W-:Y:S06]  /*5cd0*/  HMMA.16816.F32.BF16 R220, R4.reuse, R40, R220 ;  /* 0x0000002804dc723c */ /* 0x044fec00000418dc */
[C---:B------:R-:W-:Y:S06]  /*5ce0*/  HMMA.16816.F32.BF16 R224, R4.reuse, R46, R224 ;  /* 0x0000002e04e0723c */ /* 0x040fec00000418e0 */
[C---:B------:R-:W-:Y:S06]  /*5cf0*/  HMMA.16816.F32.BF16 R212, R4.reuse, R42, R216 ;  /* 0x0000002a04d4723c */ /* 0x040fec00000418d8 */
[----:B------:R-:W-:Y:S01]  /*5d00*/  HMMA.16816.F32.BF16 R208, R4, R38, R208 ;  /* 0x0000002604d0723c */ /* 0x000fe200000418d0 */
[----:B------:R-:W-:-:S02]  /*5d10*/  IMAD.MOV.U32 R166, RZ, RZ, R204 ;  /* 0x000000ffffa67224 */ /* 0x000fc400078e00cc */
[----:B------:R-:W-:Y:S02]  /*5d20*/  IMAD.MOV.U32 R165, RZ, RZ, R205 ;  /* 0x000000ffffa57224 */ /* 0x000fe400078e00cd */
[----:B------:R-:W-:Y:S01]  /*5d30*/  IMAD.MOV.U32 R161, RZ, RZ, R206 ;  /* 0x000000ffffa17224 */ /* 0x000fe200078e00ce */
[----:B------:R-:W-:Y:S01]  /*5d40*/  HMMA.16816.F32.BF16 R64, R4, R30, R64 ;  /* 0x0000001e0440723c */ /* 0x000fe20000041840 */
[----:B------:R-:W-:-:S05]  /*5d50*/  IMAD.MOV.U32 R45, RZ, RZ, R207 ;  /* 0x000000ffff2d7224 */ /* 0x000fca00078e00cf */
[C---:B------:R-:W-:Y:S06]  /*5d60*/  HMMA.16816.F32.BF16 R4, R8.reuse, R36, R12 ;  /* 0x000000240804723c */ /* 0x040fec000004180c */
[----:B------:R-:W-:Y:S06]  /*5d70*/  HMMA.16816.F32.BF16 R204, R8, R40, R60 ;  /* 0x0000002808cc723c */ /* 0x000fec000004183c */
[----:B------:R-:W-:Y:S01]  /*5d80*/  HMMA.16816.F32.BF16 R52, R16, R54, RZ ;  /* 0x000000361034723c */ /* 0x000fe200000418ff */
[----:B------:R-:W-:-:S02]  /*5d90*/  IMAD.MOV.U32 R61, RZ, RZ, R252 ;  /* 0x000000ffff3d7224 */ /* 0x000fc400078e00fc */
[----:B------:R-:W-:Y:S02]  /*5da0*/  IMAD.MOV.U32 R60, RZ, RZ, R57 ;  /* 0x000000ffff3c7224 */ /* 0x000fe400078e0039 */
[----:B------:R-:W-:Y:S01]  /*5db0*/  IMAD.MOV.U32 R62, RZ, RZ, R33 ;  /* 0x000000ffff3e7224 */ /* 0x000fe200078e0021 */
[C---:B------:R-:W-:Y:S01]  /*5dc0*/  HMMA.16816.F32.BF16 R56, R16.reuse, R58, RZ ;  /* 0x0000003a1038723c */ /* 0x040fe200000418ff */
[----:B------:R-:W-:Y:S01]  /*5dd0*/  IMAD.MOV.U32 R63, RZ, RZ, R32 ;  /* 0x000000ffff3f7224 */ /* 0x000fe200078e0020 */
[----:B------:R-:W-:Y:S01]  /*5de0*/  MOV R27, R65 ;  /* 0x00000041001b7202 */ /* 0x000fe20000000f00 */
[----:B------:R-:W-:Y:S02]  /*5df0*/  IMAD.MOV.U32 R44, RZ, RZ, R64 ;  /* 0x000000ffff2c7224 */ /* 0x000fe400078e0040 */
[----:B------:R-:W-:Y:S01]  /*5e00*/  IMAD.MOV.U32 R22, RZ, RZ, R66 ;  /* 0x000000ffff167224 */ /* 0x000fe200078e0042 */
[----:B------:R-:W-:Y:S01]  /*5e10*/  HMMA.16816.F32.BF16 R32, R16, R34, RZ ;  /* 0x000000221020723c */ /* 0x000fe200000418ff */
[----:B------:R-:W-:-:S02]  /*5e20*/  IMAD.MOV.U32 R12, RZ, RZ, R4 ;  /* 0x000000ffff0c7224 */ /* 0x000fc400078e0004 */
[----:B------:R-:W-:Y:S02]  /*5e30*/  IMAD.MOV.U32 R252, RZ, RZ, R5 ;  /* 0x000000fffffc7224 */ /* 0x000fe400078e0005 */
[----:B------:R-:W-:Y:S02]  /*5e40*/  IMAD.MOV.U32 R37, RZ, RZ, R6 ;  /* 0x000000ffff257224 */ /* 0x000fe400078e0006 */
[----:B------:R-:W-:Y:S02]  /*5e50*/  IMAD.MOV.U32 R36, RZ, RZ, R7 ;  /* 0x000000ffff247224 */ /* 0x000fe400078e0007 */
[----:B------:R-:W-:Y:S01]  /*5e60*/  HMMA.16816.F32.BF16 R4, R16, R48, RZ ;  /* 0x000000301004723c */ /* 0x000fe200000418ff */
[----:B------:R-:W-:-:S05]  /*5e70*/  IMAD.MOV.U32 R21, RZ, RZ, R67 ;  /* 0x000000ffff157224 */ /* 0x000fca00078e0043 */
[----:B------:R-:W-:Y:S01]  /*5e80*/  HMMA.16816.F32.BF16 R16, R16, R50, RZ ;  /* 0x000000321010723c */ /* 0x000fe200000418ff */
[----:B------:R-:W-:Y:S02]  /*5e90*/  IMAD.MOV.U32 R49, RZ, RZ, R12 ;  /* 0x000000ffff317224 */ /* 0x000fe400078e000c */
[----:B------:R-:W-:Y:S03]  /*5ea0*/  LDSM.16.M88.4 R12, [R232+0x800] ;  /* 0x00080000e80c783b */ /* 0x000fe60000000200 */
[C---:B------:R-:W-:Y:S06]  /*5eb0*/  HMMA.16816.F32.BF16 R40, R8.reuse, R42, R56 ;  /* 0x0000002a0828723c */ /* 0x040fec0000041838 */
[C---:B------:R-:W-:Y:S06]  /*5ec0*/  HMMA.16816.F32.BF16 R32, R8.reuse, R46, R32 ;  /* 0x0000002e0820723c */ /* 0x040fec0000041820 */
[C---:B------:R-:W-:Y:S01]  /*5ed0*/  HMMA.16816.F32.BF16 R216, R8.reuse, R28, R4 ;  /* 0x0000001c08d8723c */ /* 0x040fe20000041804 */
[----:B------:R-:W-:Y:S05]  /*5ee0*/  LDSM.16.M88.4 R4, [R237+0x2000] ;  /* 0x00200000ed04783b */ /* 0x000fea0000000200 */
[C---:B------:R-:W-:Y:S01]  /*5ef0*/  HMMA.16816.F32.BF16 R28, R8.reuse, R30, R16 ;  /* 0x0000001e081c723c */ /* 0x040fe20000041810 */
[----:B------:R-:W1:Y:S05]  /*5f00*/  LDSM.16.M88.4 R16, [R232] ;  /* 0x00000000e810783b */ /* 0x000e6a0000000200 */
[----:B------:R-:W-:Y:S01]  /*5f10*/  HMMA.16816.F32.BF16 R52, R8, R38, R52 ;  /* 0x000000260834723c */ /* 0x000fe20000041834 */
[----:B------:R-:W2:Y:S05]  /*5f20*/  LDSM.16.M88.4 R8, [R237] ;  /* 0x00000000ed08783b */ /* 0x000eaa0000000200 */
[C---:B-1----:R-:W-:Y:S06]  /*5f30*/  HMMA.16816.F32.BF16 R64, R4.reuse, R16, R248 ;  /* 0x000000100440723c */ /* 0x042fec00000418f8 */
[----:B------:R-:W-:Y:S01]  /*5f40*/  HMMA.16816.F32.BF16 R56, R4, R18, R224 ;  /* 0x000000120438723c */ /* 0x000fe200000418e0 */
[----:B------:R-:W-:-:S02]  /*5f50*/  IMAD.MOV.U32 R248, RZ, RZ, R49 ;  /* 0x000000fffff87224 */ /* 0x000fc400078e0031 */
[----:B------:R-:W-:Y:S02]  /*5f60*/  IMAD.MOV.U32 R250, RZ, RZ, R37 ;  /* 0x000000fffffa7224 */ /* 0x000fe400078e0025 */
[----:B------:R-:W-:Y:S01]  /*5f70*/  IMAD.MOV.U32 R251, RZ, RZ, R36 ;  /* 0x000000fffffb7224 */ /* 0x000fe200078e0024 */
[----:B--2---:R-:W-:Y:S01]  /*5f80*/  HMMA.16816.F32.BF16 R48, R8, R18, R32 ;  /* 0x000000120830723c */ /* 0x004fe20000041820 */
[----:B------:R-:W-:Y:S01]  /*5f90*/  IMAD.MOV.U32 R227, RZ, RZ, R45 ;  /* 0x000000ffffe37224 */ /* 0x000fe200078e002d */
[----:B------:R-:W-:Y:S01]  /*5fa0*/  MOV R224, R166 ;  /* 0x000000a600e07202 */ /* 0x000fe20000000f00 */
[----:B------:R-:W-:Y:S02]  /*5fb0*/  IMAD.MOV.U32 R249, RZ, RZ, R252 ;  /* 0x000000fffff97224 */ /* 0x000fe400078e00fc */
[----:B------:R-:W-:Y:S01]  /*5fc0*/  IMAD.MOV.U32 R225, RZ, RZ, R165 ;  /* 0x000000ffffe17224 */ /* 0x000fe200078e00a5 */
[----:B------:R-:W-:Y:S01]  /*5fd0*/  HMMA.16816.F32.BF16 R32, R4, R12, R220 ;  /* 0x0000000c0420723c */ /* 0x000fe200000418dc */
[----:B------:R-:W-:-:S05]  /*5fe0*/  IMAD.MOV.U32 R226, RZ, RZ, R161 ;  /* 0x000000ffffe27224 */ /* 0x000fca00078e00a1 */
[C---:B------:R-:W-:Y:S01]  /*5ff0*/  HMMA.16816.F32.BF16 R60, R8.reuse, R16, R60 ;  /* 0x00000010083c723c */ /* 0x040fe2000004183c */
[----:B------:R-:W-:Y:S01]  /*6000*/  IMAD.MOV.U32 R220, RZ, RZ, R44 ;  /* 0x000000ffffdc7224 */ /* 0x000fe200078e002c */
[----:B------:R-:W1:Y:S01]  /*6010*/  LDSM.16.M88.4 R16, [R232+0x1000] ;  /* 0x00100000e810783b */ /* 0x000e620000000200 */
[----:B------:R-:W-:Y:S02]  /*6020*/  IMAD.MOV.U32 R221, RZ, RZ, R27 ;  /* 0x000000ffffdd7224 */ /* 0x000fe400078e001b */
[----:B------:R-:W-:Y:S01]  /*6030*/  IMAD.MOV.U32 R222, RZ, RZ, R22 ;  /* 0x000000ffffde7224 */ /* 0x000fe200078e0016 */
[----:B------:R-:W-:Y:S01]  /*6040*/  HMMA.16816.F32.BF16 R36, R8, R12, R204 ;  /* 0x0000000c0824723c */ /* 0x000fe200000418cc */
[----:B------:R-:W-:-:S05]  /*6050*/  IMAD.MOV.U32 R223, RZ, RZ, R21 ;  /* 0x000000ffffdf7224 */ /* 0x000fca00078e0015 */
[-C--:B------:R-:W-:Y:S06]  /*6060*/  HMMA.16816.F32.BF16 R204, R4, R14.reuse, R212 ;  /* 0x0000000e04cc723c */ /* 0x080fec00000418d4 */
[----:B------:R-:W-:Y:S01]  /*6070*/  HMMA.16816.F32.BF16 R44, R8, R14, R40 ;  /* 0x0000000e082c723c */ /* 0x000fe20000041828 */
[----:B------:R-:W2:Y:S01]  /*6080*/  LDSM.16.M88.4 R12, [R232+0x1800] ;  /* 0x00180000e80c783b */ /* 0x000ea20000000200 */
[----:B------:R-:W-:Y:S02]  /*6090*/  IMAD.MOV.U32 R212, RZ, RZ, R20 ;  /* 0x000000ffffd47224 */ /* 0x000fe400078e0014 */
[----:B------:R-:W-:-:S02]  /*60a0*/  IMAD.MOV.U32 R213, RZ, RZ, R3 ;  /* 0x000000ffffd57224 */ /* 0x000fc400078e0003 */
[----:B------:R-:W-:Y:S02]  /*60b0*/  IMAD.MOV.U32 R214, RZ, RZ, R2 ;  /* 0x000000ffffd67224 */ /* 0x000fe400078e0002 */
[----:B------:R-:W-:Y:S01]  /*60c0*/  IMAD.MOV.U32 R215, RZ, RZ, R0 ;  /* 0x000000ffffd77224 */ /* 0x000fe200078e0000 */
[-C--:B-1----:R-:W-:Y:S06]  /*60d0*/  HMMA.16816.F32.BF16 R40, R8, R16.reuse, R248 ;  /* 0x000000100828723c */ /* 0x082fec00000418f8 */
[C---:B------:R-:W-:Y:S06]  /*60e0*/  HMMA.16816.F32.BF16 R212, R4.reuse, R16, R212 ;  /* 0x0000001004d4723c */ /* 0x040fec00000418d4 */
[C---:B------:R-:W-:Y:S06]  /*60f0*/  HMMA.16816.F32.BF16 R208, R4.reuse, R18, R208 ;  /* 0x0000001204d0723c */ /* 0x040fec00000418d0 */
[C---:B--2---:R-:W-:Y:S06]  /*6100*/  HMMA.16816.F32.BF16 R224, R4.reuse, R12, R224 ;  /* 0x0000000c04e0723c */ /* 0x044fec00000418e0 */
[----:B------:R-:W-:Y:S01]  /*6110*/  HMMA.16816.F32.BF16 R220, R4, R14, R220 ;  /* 0x0000000e04dc723c */ /* 0x000fe200000418dc */
[----:B------:R-:W-:Y:S01]  /*6120*/  LDSM.16.M88.4 R4, [R236+0x2000] ;  /* 0x00200000ec04783b */ /* 0x000fe20000000200 */
[----:B------:R-:W-:-:S02]  /*6130*/  IMAD.MOV.U32 R20, RZ, RZ, R40 ;  /* 0x000000ffff147224 */ /* 0x000fc400078e0028 */
[----:B------:R-:W-:Y:S02]  /*6140*/  IMAD.MOV.U32 R3, RZ, RZ, R41 ;  /* 0x000000ffff037224 */ /* 0x000fe400078e0029 */
[C---:B------:R-:W-:Y:S01]  /*6150*/  HMMA.16816.F32.BF16 R248, R8.reuse, R18, R52 ;  /* 0x0000001208f8723c */ /* 0x040fe20000041834 */
[----:B------:R-:W1:Y:S01]  /*6160*/  LDSM.16.M88.4 R16, [R231] ;  /* 0x00000000e710783b */ /* 0x000e620000000200 */
[----:B------:R-:W-:Y:S02]  /*6170*/  IMAD.MOV.U32 R2, RZ, RZ, R42 ;  /* 0x000000ffff027224 */ /* 0x000fe400078e002a */
[----:B------:R-:W-:Y:S02]  /*6180*/  IMAD.MOV.U32 R0, RZ, RZ, R43 ;  /* 0x000000ffff007224 */ /* 0x000fe400078e002b */
[C---:B------:R-:W-:Y:S06]  /*6190*/  HMMA.16816.F32.BF16 R216, R8.reuse, R12, R216 ;  /* 0x0000000c08d8723c */ /* 0x040fec00000418d8 */
[----:B------:R-:W-:Y:S01]  /*61a0*/  HMMA.16816.F32.BF16 R28, R8, R14, R28 ;  /* 0x0000000e081c723c */ /* 0x000fe2000004181c */
[----:B------:R-:W2:Y:S04]  /*61b0*/  LDSM.16.M88.4 R8, [R236] ;  /* 0x00000000ec08783b */ /* 0x000ea80000000200 */
[----:B------:R-:W3:Y:S01]  /*61c0*/  LDSM.16.M88.4 R12, [R231+0x800] ;  /* 0x00080000e70c783b */ /* 0x000ee20000000200 */
[----:B-1----:R-:W-:Y:S07]  /*61d0*/  HMMA.16816.F32.BF16 R40, R4, R16, R64 ;  /* 0x000000100428723c */ /* 0x002fee0000041840 */
[----:B------:R-:W-:-:S02]  /*61e0*/  IMAD.MOV.U32 R67, RZ, RZ, R0 ;  /* 0x000000ffff437224 */ /* 0x000fc400078e0000 */
[----:B------:R-:W-:Y:S02]  /*61f0*/  IMAD.MOV.U32 R64, RZ, RZ, R20 ;  /* 0x000000ffff407224 */ /* 0x000fe400078e0014 */
[----:B------:R-:W-:Y:S02]  /*6200*/  IMAD.MOV.U32 R65, RZ, RZ, R3 ;  /* 0x000000ffff417224 */ /* 0x000fe400078e0003 */
[----:B------:R-:W-:-:S11]  /*6210*/  IMAD.MOV.U32 R66, RZ, RZ, R2 ;  /* 0x000000ffff427224 */ /* 0x000fd600078e0002 */
[----:B------:R-:W-:Y:S01]  /*6220*/  MOV R161, R40 ;  /* 0x0000002800a17202 */ /* 0x000fe20000000f00 */
[----:B------:R-:W-:Y:S02]  /*6230*/  IMAD.MOV.U32 R27, RZ, RZ, R41 ;  /* 0x000000ffff1b7224 */ /* 0x000fe400078e0029 */
[----:B------:R-:W-:Y:S02]  /*6240*/  IMAD.MOV.U32 R22, RZ, RZ, R42 ;  /* 0x000000ffff167224 */ /* 0x000fe400078e002a */
[----:B------:R-:W-:Y:S02]  /*6250*/  IMAD.MOV.U32 R21, RZ, RZ, R43 ;  /* 0x000000ffff157224 */ /* 0x000fe400078e002b */
[C---:B--2---:R-:W-:Y:S06]  /*6260*/  HMMA.16816.F32.BF16 R40, R8.reuse, R16, R60 ;  /* 0x000000100828723c */ /* 0x044fec000004183c */
[----:B------:R-:W-:-:S15]  /*6270*/  HMMA.16816.F32.BF16 R60, R8, R18, R48 ;  /* 0x00000012083c723c */ /* 0x000fde0000041830 */
[----:B------:R-:W-:-:S03]  /*6280*/  NOP ;  /* 0x0000000000007918 */ /* 0x000fc60000000000 */
[----:B------:R-:W-:Y:S02]  /*6290*/  IMAD.MOV.U32 R0, RZ, RZ, R40 ;  /* 0x000000ffff007224 */ /* 0x000fe400078e0028 */
[----:B------:R-:W-:Y:S02]  /*62a0*/  IMAD.MOV.U32 R252, RZ, RZ, R41 ;  /* 0x000000fffffc7224 */ /* 0x000fe400078e0029 */
[----:B------:R-:W-:Y:S02]  /*62b0*/  IMAD.MOV.U32 R166, RZ, RZ, R42 ;  /* 0x000000ffffa67224 */ /* 0x000fe400078e002a */
[----:B------:R-:W-:Y:S02]  /*62c0*/  IMAD.MOV.U32 R165, RZ, RZ, R43 ;  /* 0x000000ffffa57224 */ /* 0x000fe400078e002b */
[----:B------:R-:W-:Y:S01]  /*62d0*/  HMMA.16816.F32.BF16 R40, R4, R18, R56 ;  /* 0x000000120428723c */ /* 0x000fe20000041838 */
[----:B------:R-:W1:Y:S05]  /*62e0*/  LDSM.16.M88.4 R16, [R231+0x1000] ;  /* 0x00100000e710783b */ /* 0x000e6a0000000200 */
[----:B---3--:R-:W-:Y:S06]  /*62f0*/  HMMA.16816.F32.BF16 R56, R8, R12, R36 ;  /* 0x0000000c0838723c */ /* 0x008fec0000041824 */
[----:B------:R-:W-:Y:S07]  /*6300*/  HMMA.16816.F32.BF16 R36, R4, R14, R204 ;  /* 0x0000000e0424723c */ /* 0x000fee00000418cc */
[----:B------:R-:W-:-:S05]  /*6310*/  MOV R207, R0 ;  /* 0x0000000000cf7202 */ /* 0x000fca0000000f00 */
[----:B------:R-:W-:Y:S02]  /*6320*/  IMAD.MOV.U32 R55, RZ, RZ, R40 ;  /* 0x000000ffff377224 */ /* 0x000fe400078e0028 */
[----:B------:R-:W-:Y:S02]  /*6330*/  IMAD.MOV.U32 R54, RZ, RZ, R41 ;  /* 0x000000ffff367224 */ /* 0x000fe400078e0029 */
[----:B------:R-:W-:Y:S02]  /*6340*/  IMAD.MOV.U32 R53, RZ, RZ, R42 ;  /* 0x000000ffff357224 */ /* 0x000fe400078e002a */
[----:B------:R-:W-:Y:S02]  /*6350*/  IMAD.MOV.U32 R52, RZ, RZ, R43 ;  /* 0x000000ffff347224 */ /* 0x000fe400078e002b */
[----:B------:R-:W-:Y:S06]  /*6360*/  HMMA.16816.F32.BF16 R40, R4, R12, R32 ;  /* 0x0000000c0428723c */ /* 0x000fec0000041820 */
[----:B------:R-:W-:Y:S01]  /*6370*/  HMMA.16816.F32.BF16 R32, R8, R14, R44 ;  /* 0x0000000e0820723c */ /* 0x000fe2000004182c */
[----:B------:R-:W2:Y:S05]  /*6380*/  LDSM.16.M88.4 R12, [R231+0x1800] ;  /* 0x00180000e70c783b */ /* 0x000eaa0000000200 */
[-C--:B-1----:R-:W-:Y:S06]  /*6390*/  HMMA.16816.F32.BF16 R48, R4, R16.reuse, R212 ;  /* 0x000000100430723c */ /* 0x082fec00000418d4 */
[----:B------:R-:W-:Y:S01]  /*63a0*/  HMMA.16816.F32.BF16 R64, R8, R16, R64 ;  /* 0x000000100840723c */ /* 0x000fe20000041840 */
[----:B------:R-:W-:-:S02]  /*63b0*/  IMAD.MOV.U32 R212, RZ, RZ, R55 ;  /* 0x000000ffffd47224 */ /* 0x000fc400078e0037 */
[----:B------:R-:W-:Y:S02]  /*63c0*/  IMAD.MOV.U32 R213, RZ, RZ, R54 ;  /* 0x000000ffffd57224 */ /* 0x000fe400078e0036 */
[----:B------:R-:W-:Y:S02]  /*63d0*/  IMAD.MOV.U32 R214, RZ, RZ, R53 ;  /* 0x000000ffffd67224 */ /* 0x000fe400078e0035 */
[----:B------:R-:W-:Y:S02]  /*63e0*/  IMAD.MOV.U32 R215, RZ, RZ, R52 ;  /* 0x000000ffffd77224 */ /* 0x000fe400078e0034 */
[----:B------:R-:W-:Y:S09]  /*63f0*/  HMMA.16816.F32.BF16 R52, R4, R18, R208 ;  /* 0x000000120434723c */ /* 0x000ff200000418d0 */
[----:B------:R-:W-:-:S02]  /*6400*/  IMAD.MOV.U32 R20, RZ, RZ, R48 ;  /* 0x000000ffff147224 */ /* 0x000fc400078e0030 */
[----:B------:R-:W-:Y:S02]  /*6410*/  IMAD.MOV.U32 R3, RZ, RZ, R49 ;  /* 0x000000ffff037224 */ /* 0x000fe400078e0031 */
[----:B------:R-:W-:Y:S02]  /*6420*/  IMAD.MOV.U32 R2, RZ, RZ, R50 ;  /* 0x000000ffff027224 */ /* 0x000fe400078e0032 */
[----:B------:R-:W-:Y:S02]  /*6430*/  IMAD.MOV.U32 R0, RZ, RZ, R51 ;  /* 0x000000ffff007224 */ /* 0x000fe400078e0033 */
[C---:B--2---:R-:W-:Y:S06]  /*6440*/  HMMA.16816.F32.BF16 R48, R4.reuse, R12, R224 ;  /* 0x0000000c0430723c */ /* 0x044fec00000418e0 */
[----:B------:R-:W-:Y:S01]  /*6450*/  HMMA.16816.F32.BF16 R44, R4, R14, R220 ;  /* 0x0000000e042c723c */ /* 0x000fe200000418dc */
[----:B------:R-:W-:Y:S01]  /*6460*/  IMAD.MOV.U32 R224, RZ, RZ, R207 ;  /* 0x000000ffffe07224 */ /* 0x000fe200078e00cf */
[----:B------:R-:W-:Y:S01]  /*6470*/  LDSM.16.M88.4 R4, [R234+0x6000] ;  /* 0x00600000ea04783b */ /* 0x000fe20000000200 */
[----:B------:R-:W-:-:S02]  /*6480*/  IMAD.MOV.U32 R225, RZ, RZ, R252 ;  /* 0x000000ffffe17224 */ /* 0x000fc400078e00fc */
[----:B------:R-:W-:Y:S01]  /*6490*/  IMAD.MOV.U32 R226, RZ, RZ, R166 ;  /* 0x000000ffffe27224 */ /* 0x000fe200078e00a6 */
[C---:B------:R-:W-:Y:S01]  /*64a0*/  HMMA.16816.F32.BF16 R204, R8.reuse, R18, R248 ;  /* 0x0000001208cc723c */ /* 0x040fe200000418f8 */
[----:B------:R-:W1:Y:S01]  /*64b0*/  LDSM.16.M88.4 R16, [R233+0x2000] ;  /* 0x00200000e910783b */ /* 0x000e620000000200 */
[----:B------:R-:W-:Y:S01]  /*64c0*/  IMAD.MOV.U32 R220, RZ, RZ, R161 ;  /* 0x000000ffffdc7224 */ /* 0x000fe200078e00a1 */
[----:B------:R-:W-:Y:S01]  /*64d0*/  MOV R223, R21 ;  /* 0x0000001500df7202 */ /* 0x000fe20000000f00 */
[----:B------:R-:W-:Y:S02]  /*64e0*/  IMAD.MOV.U32 R221, RZ, RZ, R27 ;  /* 0x000000ffffdd7224 */ /* 0x000fe400078e001b */
[----:B------:R-:W-:Y:S01]  /*64f0*/  HMMA.16816.F32.BF16 R208, R8, R12, R216 ;  /* 0x0000000c08d0723c */ /* 0x000fe200000418d8 */
[----:B------:R-:W-:Y:S02]  /*6500*/  IMAD.MOV.U32 R222, RZ, RZ, R22 ;  /* 0x000000ffffde7224 */ /* 0x000fe400078e0016 */
[----:B------:R-:W-:-:S02]  /*6510*/  IMAD.MOV.U32 R227, RZ, RZ, R165 ;  /* 0x000000ffffe37224 */ /* 0x000fc400078e00a5 */
[----:B------:R-:W-:Y:S01]  /*6520*/  IMAD.MOV.U32 R248, RZ, RZ, R20 ;  /* 0x000000fffff87224 */ /* 0x000fe200078e0014 */
[----:B------:R-:W-:Y:S01]  /*6530*/  HMMA.16816.F32.BF16 R28, R8, R14, R28 ;  /* 0x0000000e081c723c */ /* 0x000fe2000004181c */
[----:B------:R-:W2:Y:S01]  /*6540*/  LDSM.16.M88.4 R8, [R234+0x4000] ;  /* 0x00400000ea08783b */ /* 0x000ea20000000200 */
[----:B------:R-:W-:Y:S02]  /*6550*/  IMAD.MOV.U32 R249, RZ, RZ, R3 ;  /* 0x000000fffff97224 */ /* 0x000fe400078e0003 */
[----:B------:R-:W-:Y:S01]  /*6560*/  IMAD.MOV.U32 R250, RZ, RZ, R2 ;  /* 0x000000fffffa7224 */ /* 0x000fe200078e0002 */
[----:B------:R-:W3:Y:S01]  /*6570*/  LDSM.16.M88.4 R12, [R233+0x2800] ;  /* 0x00280000e90c783b */ /* 0x000ee20000000200 */
[----:B------:R-:W-:Y:S01]  /*6580*/  IMAD.MOV.U32 R251, RZ, RZ, R0 ;  /* 0x000000fffffb7224 */ /* 0x000fe200078e0000 */
[----:B-1----:R-:W-:Y:S06]  /*6590*/  HMMA.16816.F32.BF16 R220, R4, R16, R220 ;  /* 0x0000001004dc723c */ /* 0x002fec00000418dc */
[----:B--2---:R-:W-:Y:S06]  /*65a0*/  HMMA.16816.F32.BF16 R216, R8, R18, R60 ;  /* 0x0000001208d8723c */ /* 0x004fec000004183c */
[----:B---3--:R-:W-:-:S12]  /*65b0*/  HMMA.16816.F32.BF16 R60, R4, R12, R40 ;  /* 0x0000000c043c723c */ /* 0x008fd80000041828 */
[----:B------:R-:W-:Y:S01]  /*65c0*/  IMAD.MOV.U32 R20, RZ, RZ, R220 ;  /* 0x000000ffff147224 */ /* 0x000fe200078e00dc */
[C---:B------:R-:W-:Y:S01]  /*65d0*/  HMMA.16816.F32.BF16 R32, R8.reuse, R14, R32 ;  /* 0x0000000e0820723c */ /* 0x040fe20000041820 */
[----:B------:R-:W-:Y:S02]  /*65e0*/  IMAD.MOV.U32 R3, RZ, RZ, R221 ;  /* 0x000000ffff037224 */ /* 0x000fe400078e00dd */
[----:B------:R-:W-:Y:S02]  /*65f0*/  IMAD.MOV.U32 R2, RZ, RZ, R222 ;  /* 0x000000ffff027224 */ /* 0x000fe400078e00de */
[----:B------:R-:W-:Y:S02]  /*6600*/  IMAD.MOV.U32 R0, RZ, RZ, R223 ;  /* 0x000000ffff007224 */ /* 0x000fe400078e00df */
[----:B------:R-:W-:Y:S06]  /*6610*/  HMMA.16816.F32.BF16 R220, R8, R16, R224 ;  /* 0x0000001008dc723c */ /* 0x000fec00000418e0 */
[----:B------:R-:W-:Y:S01]  /*6620*/  HMMA.16816.F32.BF16 R224, R4, R18, R212 ;  /* 0x0000001204e0723c */ /* 0x000fe200000418d4 */
[----:B------:R-:W1:Y:S05]  /*6630*/  LDSM.16.M88.4 R16, [R233+0x3000] ;  /* 0x00300000e910783b */ /* 0x000e6a0000000200 */
[----:B------:R-:W-:Y:S06]  /*6640*/  HMMA.16816.F32.BF16 R212, R8, R12, R56 ;  /* 0x0000000c08d4723c */ /* 0x000fec0000041838 */
[C---:B------:R-:W-:Y:S01]  /*6650*/  HMMA.16816.F32.BF16 R56, R4.reuse, R14, R36 ;  /* 0x0000000e0438723c */ /* 0x040fe20000041824 */
[----:B------:R-:W2:Y:S05]  /*6660*/  LDSM.16.M88.4 R12, [R233+0x3800] ;  /* 0x00380000e90c783b */ /* 0x000eaa0000000200 */
[-C--:B-1----:R-:W-:Y:S06]  /*6670*/  HMMA.16816.F32.BF16 R248, R4, R16.reuse, R248 ;  /* 0x0000001004f8723c */ /* 0x082fec00000418f8 */
[----:B------:R-:W-:Y:S06]  /*6680*/  HMMA.16816.F32.BF16 R36, R8, R16, R64 ;  /* 0x000000100824723c */ /* 0x000fec0000041840 */
[----:B--2---:R-:W-:Y:S01]  /*6690*/  HMMA.16816.F32.BF16 R40, R4, R14, R44 ;  /* 0x0000000e0428723c */ /* 0x004fe2000004182c */
[----:B------:R-:W-:Y:S01]  /*66a0*/  IMAD.MOV.U32 R64, RZ, RZ, R20 ;  /* 0x000000ffff407224 */ /* 0x000fe200078e0014 */
[----:B------:R-:W-:Y:S01]  /*66b0*/  MOV R66, R2 ;  /* 0x0000000200427202 */ /* 0x000fe20000000f00 */
[----:B------:R-:W-:-:S02]  /*66c0*/  IMAD.MOV.U32 R65, RZ, RZ, R3 ;  /* 0x000000ffff417224 */ /* 0x000fc400078e0003 */
[----:B------:R-:W-:Y:S01]  /*66d0*/  IMAD.MOV.U32 R67, RZ, RZ, R0 ;  /* 0x000000ffff437224 */ /* 0x000fe200078e0000 */
[C---:B------:R-:W-:Y:S06]  /*66e0*/  HMMA.16816.F32.BF16 R44, R8.reuse, R18, R204 ;  /* 0x00000012082c723c */ /* 0x040fec00000418cc */
[----:B------:R-:W-:Y:S01]  /*66f0*/  IMAD.MOV.U32 R161, RZ, RZ, R248 ;  /* 0x000000ffffa17224 */ /* 0x000fe200078e00f8 */
[----:B------:R-:W-:Y:S01]  /*6700*/  HMMA.16816.F32.BF16 R28, R8, R14, R28 ;  /* 0x0000000e081c723c */ /* 0x000fe2000004181c */
[----:B------:R-:W-:Y:S02]  /*6710*/  IMAD.MOV.U32 R27, RZ, RZ, R249 ;  /* 0x000000ffff1b7224 */ /* 0x000fe400078e00f9 */
[----:B------:R-:W-:-:S02]  /*6720*/  IMAD.MOV.U32 R22, RZ, RZ, R250 ;  /* 0x000000ffff167224 */ /* 0x000fc400078e00fa */
[----:B------:R-:W-:Y:S02]  /*6730*/  IMAD.MOV.U32 R21, RZ, RZ, R251 ;  /* 0x000000ffff157224 */ /* 0x000fe400078e00fb */
[C---:B------:R-:W-:Y:S01]  /*6740*/  HMMA.16816.F32.BF16 R248, R4.reuse, R18, R52 ;  /* 0x0000001204f8723c */ /* 0x040fe20000041834 */
[----:B------:R-:W-:Y:S05]  /*6750*/  LDSM.16.M88.4 R16, [R242] ;  /* 0x00000000f210783b */ /* 0x000fea0000000200 */
[-C--:B------:R-:W-:Y:S01]  /*6760*/  HMMA.16816.F32.BF16 R52, R4, R12.reuse, R48 ;  /* 0x0000000c0434723c */ /* 0x080fe20000041830 */
[----:B------:R-:W1:Y:S05]  /*6770*/  LDSM.16.M88.4 R4, [R235+0x6000] ;  /* 0x00600000eb04783b */ /* 0x000e6a0000000200 */
[----:B------:R-:W-:Y:S01]  /*6780*/  HMMA.16816.F32.BF16 R48, R8, R12, R208 ;  /* 0x0000000c0830723c */ /* 0x000fe200000418d0 */
[----:B------:R-:W2:Y:S04]  /*6790*/  LDSM.16.M88.4 R8, [R235+0x4000] ;  /* 0x00400000eb08783b */ /* 0x000ea80000000200 */
[----:B------:R-:W3:Y:S01]  /*67a0*/  LDSM.16.M88.4 R12, [R241] ;  /* 0x00000000f10c783b */ /* 0x000ee20000000200 */
[-C--:B-1----:R-:W-:Y:S06]  /*67b0*/  HMMA.16816.F32.BF16 R64, R4, R16.reuse, R64 ;  /* 0x000000100440723c */ /* 0x082fec0000041840 */
[----:B--2---:R-:W-:Y:S06]  /*67c0*/  HMMA.16816.F32.BF16 R208, R8, R16, R220 ;  /* 0x0000001008d0723c */ /* 0x004fec00000418dc */
[-C--:B------:R-:W-:Y:S06]  /*67d0*/  HMMA.16816.F32.BF16 R224, R4, R18.reuse, R224 ;  /* 0x0000001204e0723c */ /* 0x080fec00000418e0 */
[C---:B------:R-:W-:Y:S01]  /*67e0*/  HMMA.16816.F32.BF16 R220, R8.reuse, R18, R216 ;  /* 0x0000001208dc723c */ /* 0x040fe200000418d8 */
[----:B------:R-:W1:Y:S05]  /*67f0*/  LDSM.16.M88.4 R16, [R240] ;  /* 0x00000000f010783b */ /* 0x000e6a0000000200 */
[----:B------:R-:W-:Y:S01]  /*6800*/  IMAD.MOV.U32 R20, RZ, RZ, R64 ;  /* 0x000000ffff147224 */ /* 0x000fe200078e0040 */
[----:B---3--:R-:W-:Y:S01]  /*6810*/  HMMA.16816.F32.BF16 R216, R8, R12, R212 ;  /* 0x0000000c08d8723c */ /* 0x008fe200000418d4 */
[----:B------:R-:W-:-:S02]  /*6820*/  IMAD.MOV.U32 R3, RZ, RZ, R65 ;  /* 0x000000ffff037224 */ /* 0x000fc400078e0041 */
[----:B------:R-:W-:Y:S02]  /*6830*/  IMAD.MOV.U32 R2, RZ, RZ, R66 ;  /* 0x000000ffff027224 */ /* 0x000fe400078e0042 */
[----:B------:R-:W-:Y:S01]  /*6840*/  IMAD.MOV.U32 R0, RZ, RZ, R67 ;  /* 0x000000ffff007224 */ /* 0x000fe200078e0043 */
[C---:B------:R-:W-:Y:S06]  /*6850*/  HMMA.16816.F32.BF16 R212, R4.reuse, R12, R60 ;  /* 0x0000000c04d4723c */ /* 0x040fec000004183c */
[----:B------:R-:W-:Y:S01]  /*6860*/  HMMA.16816.F32.BF16 R204, R4, R14, R56 ;  /* 0x0000000e04cc723c */ /* 0x000fe20000041838 */
[----:B------:R-:W-:-:S02]  /*6870*/  IMAD.MOV.U32 R60, RZ, RZ, R161 ;  /* 0x000000ffff3c7224 */ /* 0x000fc400078e00a1 */
[----:B------:R-:W-:Y:S02]  /*6880*/  IMAD.MOV.U32 R61, RZ, RZ, R27 ;  /* 0x000000ffff3d7224 */ /* 0x000fe400078e001b */
[----:B------:R-:W-:Y:S01]  /*6890*/  IMAD.MOV.U32 R62, RZ, RZ, R22 ;  /* 0x000000ffff3e7224 */ /* 0x000fe200078e0016 */
[----:B------:R-:W-:Y:S01]  /*68a0*/  HMMA.16816.F32.BF16 R64, R8, R14, R32 ;  /* 0x0000000e0840723c */ /* 0x000fe20000041820 */
[----:B------:R-:W2:Y:S01]  /*68b0*/  LDSM.16.M88.4 R12, [R239] ;  /* 0x00000000ef0c783b */ /* 0x000ea20000000200 */
[----:B------:R-:W-:Y:S02]  /*68c0*/  IMAD.MOV.U32 R63, RZ, RZ, R21 ;  /* 0x000000ffff3f7224 */ /* 0x000fe400078e0015 */
[----:B------:R-:W-:Y:S02]  /*68d0*/  IMAD.MOV.U32 R56, RZ, RZ, R20 ;  /* 0x000000ffff387224 */ /* 0x000fe400078e0014 */
[----:B------:R-:W-:Y:S02]  /*68e0*/  IMAD.MOV.U32 R57, RZ, RZ, R3 ;  /* 0x000000ffff397224 */ /* 0x000fe400078e0003 */
[----:B------:R-:W-:-:S02]  /*68f0*/  IMAD.MOV.U32 R58, RZ, RZ, R2 ;  /* 0x000000ffff3a7224 */ /* 0x000fc400078e0002 */
[----:B------:R-:W-:Y:S01]  /*6900*/  IMAD.MOV.U32 R59, RZ, RZ, R0 ;  /* 0x000000ffff3b7224 */ /* 0x000fe200078e0000 */
[C---:B-1----:R-:W-:Y:S06]  /*6910*/  HMMA.16816.F32.BF16 R60, R4.reuse, R16, R60 ;  /* 0x00000010043c723c */ /* 0x042fec000004183c */
[----:B------:R-:W-:-:S15]  /*6920*/  HMMA.16816.F32.BF16 R32, R4, R18, R248 ;  /* 0x000000120420723c */ /* 0x000fde00000418f8 */
[----:B------:R-:W-:-:S03]  /*6930*/  NOP ;  /* 0x0000000000007918 */ /* 0x000fc60000000000 */
[----:B------:R-:W-:Y:S01]  /*6940*/  IMAD.MOV.U32 R20, RZ, RZ, R60 ;  /* 0x000000ffff147224 */ /* 0x000fe200078e003c */
[----:B------:R-:W-:Y:S01]  /*6950*/  MOV R3, R61 ;  /* 0x0000003d00037202 */ /* 0x000fe20000000f00 */
[----:B------:R-:W-:Y:S01]  /*6960*/  IMAD.MOV.U32 R2, RZ, RZ, R62 ;  /* 0x000000ffff027224 */ /* 0x000fe200078e003e */
[C---:B--2---:R-:W-:Y:S01]  /*6970*/  HMMA.16816.F32.BF16 R248, R4.reuse, R12, R52 ;  /* 0x0000000c04f8723c */ /* 0x044fe20000041834 */
[----:B------:R-:W-:Y:S02]  /*6980*/  IMAD.MOV.U32 R0, RZ, RZ, R63 ;  /* 0x000000ffff007224 */ /* 0x000fe400078e003f */
[----:B------:R-:W-:Y:S02]  /*6990*/  IMAD.MOV.U32 R161, RZ, RZ, R32 ;  /* 0x000000ffffa17224 */ /* 0x000fe400078e0020 */
[----:B------:R-:W-:Y:S01]  /*69a0*/  IMAD.MOV.U32 R27, RZ, RZ, R33 ;  /* 0x000000ffff1b7224 */ /* 0x000fe200078e0021 */
[----:B------:R-:W-:Y:S01]  /*69b0*/  HMMA.16816.F32.BF16 R60, R4, R14, R40 ;  /* 0x0000000e043c723c */ /* 0x000fe20000041828 */
[----:B------:R-:W-:Y:S01]  /*69c0*/  IMAD.MOV.U32 R22, RZ, RZ, R34 ;  /* 0x000000ffff167224 */ /* 0x000fe200078e0022 */
[----:B------:R-:W-:Y:S01]  /*69d0*/  LDSM.16.M88.4 R4, [R237+0x6000] ;  /* 0x00600000ed04783b */ /* 0x000fe20000000200 */
[----:B------:R-:W-:-:S03]  /*69e0*/  IMAD.MOV.U32 R21, RZ, RZ, R35 ;  /* 0x000000ffff157224 */ /* 0x000fc600078e0023 */
[C---:B------:R-:W-:Y:S06]  /*69f0*/  HMMA.16816.F32.BF16 R40, R8.reuse, R16, R36 ;  /* 0x000000100828723c */ /* 0x040fec0000041824 */
[C---:B------:R-:W-:Y:S01]  /*6a00*/  HMMA.16816.F32.BF16 R36, R8.reuse, R18, R44 ;  /* 0x000000120824723c */ /* 0x040fe2000004182c */
[----:B------:R-:W1:Y:S05]  /*6a10*/  LDSM.16.M88.4 R16, [R232+0x2000] ;  /* 0x00200000e810783b */ /* 0x000e6a0000000200 */
[C---:B------:R-:W-:Y:S06]  /*6a20*/  HMMA.16816.F32.BF16 R32, R8.reuse, R12, R48 ;  /* 0x0000000c0820723c */ /* 0x040fec0000041830 */
[----:B------:R-:W-:Y:S01]  /*6a30*/  HMMA.16816.F32.BF16 R28, R8, R14, R28 ;  /* 0x0000000e081c723c */ /* 0x000fe2000004181c */
[----:B------:R-:W2:Y:S04]  /*6a40*/  LDSM.16.M88.4 R8, [R237+0x4000] ;  /* 0x00400000ed08783b */ /* 0x000ea80000000200 */
[----:B------:R-:W3:Y:S01]  /*6a50*/  LDSM.16.M88.4 R12, [R232+0x2800] ;  /* 0x00280000e80c783b */ /* 0x000ee20000000200 */
[C---:B-1----:R-:W-:Y:S06]  /*6a60*/  HMMA.16816.F32.BF16 R52, R4.reuse, R16, R56 ;  /* 0x000000100434723c */ /* 0x042fec0000041838 */
[----:B------:R-:W-:Y:S06]  /*6a70*/  HMMA.16816.F32.BF16 R56, R4, R18, R224 ;  /* 0x000000120438723c */ /* 0x000fec00000418e0 */
[C---:B--2---:R-:W-:Y:S06]  /*6a80*/  HMMA.16816.F32.BF16 R44, R8.reuse, R16, R208 ;  /* 0x00000010082c723c */ /* 0x044fec00000418d0 */
[----:B------:R-:W-:Y:S01]  /*6a90*/  HMMA.16816.F32.BF16 R48, R8, R18, R220 ;  /* 0x000000120830723c */ /* 0x000fe200000418dc */
[----:B------:R-:W1:Y:S05]  /*6aa0*/  LDSM.16.M88.4 R16, [R232+0x3000] ;  /* 0x00300000e810783b */ /* 0x000e6a0000000200 */
[C---:B---3--:R-:W-:Y:S06]  /*6ab0*/  HMMA.16816.F32.BF16 R224, R4.reuse, R12, R212 ;  /* 0x0000000c04e0723c */ /* 0x048fec00000418d4 */
[----:B------:R-:W-:Y:S06]  /*6ac0*/  HMMA.16816.F32.BF16 R212, R4, R14, R204 ;  /* 0x0000000e04d4723c */ /* 0x000fec00000418cc */
[----:B------:R-:W-:Y:S01]  /*6ad0*/  HMMA.16816.F32.BF16 R208, R8, R12, R216 ;  /* 0x0000000c08d0723c */ /* 0x000fe200000418d8 */
[----:B------:R-:W-:-:S02]  /*6ae0*/  IMAD.MOV.U32 R204, RZ, RZ, R20 ;  /* 0x000000ffffcc7224 */ /* 0x000fc400078e0014 */
[----:B------:R-:W-:Y:S02]  /*6af0*/  IMAD.MOV.U32 R205, RZ, RZ, R3 ;  /* 0x000000ffffcd7224 */ /* 0x000fe400078e0003 */
[----:B------:R-:W-:Y:S01]  /*6b00*/  IMAD.MOV.U32 R206, RZ, RZ, R2 ;  /* 0x000000ffffce7224 */ /* 0x000fe200078e0002 */
[----:B------:R-:W-:Y:S01]  /*6b10*/  HMMA.16816.F32.BF16 R220, R8, R14, R64 ;  /* 0x0000000e08dc723c */ /* 0x000fe20000041840 */
[----:B------:R-:W-:Y:S01]  /*6b20*/  IMAD.MOV.U32 R207, RZ, RZ, R0 ;  /* 0x000000ffffcf7224 */ /* 0x000fe200078e0000 */
[----:B------:R-:W2:Y:S01]  /*6b30*/  LDSM.16.M88.4 R12, [R232+0x3800] ;  /* 0x00380000e80c783b */ /* 0x000ea20000000200 */
[----:B------:R-:W-:Y:S02]  /*6b40*/  IMAD.MOV.U32 R216, RZ, RZ, R161 ;  /* 0x000000ffffd87224 */ /* 0x000fe400078e00a1 */
[----:B------:R-:W-:Y:S02]  /*6b50*/  IMAD.MOV.U32 R217, RZ, RZ, R27 ;  /* 0x000000ffffd97224 */ /* 0x000fe400078e001b */
[----:B------:R-:W-:-:S02]  /*6b60*/  IMAD.MOV.U32 R218, RZ, RZ, R22 ;  /* 0x000000ffffda7224 */ /* 0x000fc400078e0016 */
[----:B------:R-:W-:Y:S01]  /*6b70*/  IMAD.MOV.U32 R219, RZ, RZ, R21 ;  /* 0x000000ffffdb7224 */ /* 0x000fe200078e0015 */
[-C--:B-1----:R-:W-:Y:S06]  /*6b80*/  HMMA.16816.F32.BF16 R204, R4, R16.reuse, R204 ;  /* 0x0000001004cc723c */ /* 0x082fec00000418cc */
[----:B------:R-:W-:-:S15]  /*6b90*/  HMMA.16816.F32.BF16 R40, R8, R16, R40 ;  /* 0x000000100828723c */ /* 0x000fde0000041828 */
[----:B------:R-:W-:-:S03]  /*6ba0*/  NOP ;  /* 0x0000000000007918 */ /* 0x000fc60000000000 */
[----:B------:R-:W-:Y:S01]  /*6bb0*/  MOV R64, R204 ;  /* 0x000000cc00407202 */ /* 0x000fe20000000f00 */
[----:B------:R-:W-:Y:S01]  /*6bc0*/  IMAD.MOV.U32 R252, RZ, RZ, R205 ;  /* 0x000000fffffc7224 */ /* 0x000fe200078e00cd */
[----:B--2---:R-:W-:Y:S01]  /*6bd0*/  HMMA.16816.F32.BF16 R28, R8, R14, R28 ;  /* 0x0000000e081c723c */ /* 0x004fe2000004181c */
[----:B------:R-:W-:Y:S02]  /*6be0*/  IMAD.MOV.U32 R166, RZ, RZ, R206 ;  /* 0x000000ffffa67224 */ /* 0x000fe400078e00ce */
[----:B------:R-:W-:-:S03]  /*6bf0*/  IMAD.MOV.U32 R165, RZ, RZ, R207 ;  /* 0x000000ffffa57224 */ /* 0x000fc600078e00cf */
[-C--:B------:R-:W-:Y:S06]  /*6c00*/  HMMA.16816.F32.BF16 R204, R4, R18.reuse, R216 ;  /* 0x0000001204cc723c */ /* 0x080fec00000418d8 */
[C---:B------:R-:W-:Y:S01]  /*6c10*/  HMMA.16816.F32.BF16 R216, R8.reuse, R18, R36 ;  /* 0x0000001208d8723c */ /* 0x040fe20000041824 */
[----:B------:R-:W-:Y:S05]  /*6c20*/  LDSM.16.M88.4 R16, [R231+0x3000] ;  /* 0x00300000e710783b */ /* 0x000fea0000000200 */
[----:B------:R-:W-:Y:S01]  /*6c30*/  HMMA.16816.F32.BF16 R36, R8, R12, R32 ;  /* 0x0000000c0824723c */ /* 0x000fe20000041820 */
[----:B------:R-:W-:Y:S11]  /*6c40*/  LDSM.16.M88.4 R8, [R236+0x4000] ;  /* 0x00400000ec08783b */ /* 0x000ff60000000200 */
[----:B------:R-:W-:-:S02]  /*6c50*/  IMAD.MOV.U32 R20, RZ, RZ, R204 ;  /* 0x000000ffff147224 */ /* 0x000fc400078e00cc */
[----:B------:R-:W-:Y:S02]  /*6c60*/  IMAD.MOV.U32 R3, RZ, RZ, R205 ;  /* 0x000000ffff037224 */ /* 0x000fe400078e00cd */
[----:B------:R-:W-:Y:S02]  /*6c70*/  IMAD.MOV.U32 R2, RZ, RZ, R206 ;  /* 0x000000ffff027224 */ /* 0x000fe400078e00ce */
[----:B------:R-:W-:Y:S02]  /*6c80*/  IMAD.MOV.U32 R0, RZ, RZ, R207 ;  /* 0x000000ffff007224 */ /* 0x000fe400078e00cf */
[C---:B------:R-:W-:Y:S06]  /*6c90*/  HMMA.16816.F32.BF16 R204, R4.reuse, R12, R248 ;  /* 0x0000000c04cc723c */ /* 0x040fec00000418f8 */
[----:B------:R-:W-:Y:S01]  /*6ca0*/  HMMA.16816.F32.BF16 R248, R4, R14, R60 ;  /* 0x0000000e04f8723c */ /* 0x000fe2000004183c */
[----:B------:R-:W1:Y:S04]  /*6cb0*/  LDSM.16.M88.4 R12, [R231+0x2000] ;  /* 0x00200000e70c783b */ /* 0x000e680000000200 */
[----:B------:R-:W2:Y:S02]  /*6cc0*/  LDSM.16.M88.4 R4, [R236+0x6000] ;  /* 0x00600000ec04783b */ /* 0x000ea40000000200 */
[----:B------:R-:W-:-:S11]  /*6cd0*/  IMAD.MOV.U32 R63, RZ, RZ, R64 ;  /* 0x000000ffff3f7224 */ /* 0x000fd600078e0040 */
[----:B------:R-:W-:Y:S02]  /*6ce0*/  IMAD.MOV.U32 R161, RZ, RZ, R204 ;  /* 0x000000ffffa17224 */ /* 0x000fe400078e00cc */
[----:B------:R-:W-:Y:S02]  /*6cf0*/  IMAD.MOV.U32 R27, RZ, RZ, R205 ;  /* 0x000000ffff1b7224 */ /* 0x000fe400078e00cd */
[----:B------:R-:W-:Y:S02]  /*6d00*/  IMAD.MOV.U32 R22, RZ, RZ, R206 ;  /* 0x000000ffff167224 */ /* 0x000fe400078e00ce */
[----:B------:R-:W-:Y:S01]  /*6d10*/  IMAD.MOV.U32 R21, RZ, RZ, R207 ;  /* 0x000000ffff157224 */ /* 0x000fe200078e00cf */
[-C--:B-1----:R-:W-:Y:S06]  /*6d20*/  HMMA.16816.F32.BF16 R32, R8, R12.reuse, R44 ;  /* 0x0000000c0820723c */ /* 0x082fec000004182c */
[C---:B--2---:R-:W-:Y:S06]  /*6d30*/  HMMA.16816.F32.BF16 R204, R4.reuse, R12, R52 ;  /* 0x0000000c04cc723c */ /* 0x044fec0000041834 */
[-C--:B------:R-:W-:Y:S06]  /*6d40*/  HMMA.16816.F32.BF16 R64, R4, R14.reuse, R56 ;  /* 0x0000000e0440723c */ /* 0x080fec0000041838 */
[C---:B------:R-:W-:Y:S01]  /*6d50*/  HMMA.16816.F32.BF16 R44, R8.reuse, R14, R48 ;  /* 0x0000000e082c723c */ /* 0x040fe20000041830 */
[----:B------:R-:W1:Y:S05]  /*6d60*/  LDSM.16.M88.4 R12, [R231+0x2800] ;  /* 0x00280000e70c783b */ /* 0x000e6a0000000200 */
[----:B------:R-:W-:Y:S01]  /*6d70*/  HMMA.16816.F32.BF16 R52, R8, R16, R40 ;  /* 0x000000100834723c */ /* 0x000fe20000041828 */
[----:B------:R-:W-:Y:S01]  /*6d80*/  IMAD.MOV.U32 R48, RZ, RZ, R63 ;  /* 0x000000ffff307224 */ /* 0x000fe200078e003f */
[----:B------:R-:W-:Y:S01]  /*6d90*/  MOV R50, R166 ;  /* 0x000000a600327202 */ /* 0x000fe20000000f00 */
[----:B------:R-:W-:-:S02]  /*6da0*/  IMAD.MOV.U32 R49, RZ, RZ, R252 ;  /* 0x000000ffff317224 */ /* 0x000fc400078e00fc */
[----:B------:R-:W-:Y:S01]  /*6db0*/  IMAD.MOV.U32 R51, RZ, RZ, R165 ;  /* 0x000000ffff337224 */ /* 0x000fe200078e00a5 */
[----:B------:R-:W-:Y:S06]  /*6dc0*/  HMMA.16816.F32.BF16 R40, R8, R18, R216 ;  /* 0x000000120828723c */ /* 0x000fec00000418d8 */
[----:B------:R-:W-:Y:S06]  /*6dd0*/  HMMA.16816.F32.BF16 R48, R4, R16, R48 ;  /* 0x000000100430723c */ /* 0x000fec0000041830 */
[C---:B-1----:R-:W-:Y:S06]  /*6de0*/  HMMA.16816.F32.BF16 R56, R8.reuse, R14, R220 ;  /* 0x0000000e0838723c */ /* 0x042fec00000418dc */
[----:B------:R-:W-:Y:S01]  /*6df0*/  HMMA.16816.F32.BF16 R208, R8, R12, R208 ;  /* 0x0000000c08d0723c */ /* 0x000fe200000418d0 */
[----:B------:R-:W-:-:S02]  /*6e00*/  IMAD.MOV.U32 R222, RZ, RZ, R2 ;  /* 0x000000ffffde7224 */ /* 0x000fc400078e0002 */
[----:B------:R-:W1:Y:S01]  /*6e10*/  S2R R2, SR_TID.X ;  /* 0x0000000000027919 */ /* 0x000e620000002100 */
[----:B------:R-:W-:Y:S02]  /*6e20*/  IMAD.MOV.U32 R223, RZ, RZ, R0 ;  /* 0x000000ffffdf7224 */ /* 0x000fe400078e0000 */
[C---:B------:R-:W-:Y:S01]  /*6e30*/  HMMA.16816.F32.BF16 R60, R4.reuse, R12, R224 ;  /* 0x0000000c043c723c */ /* 0x040fe200000418e0 */
[----:B------:R-:W-:Y:S02]  /*6e40*/  VIADD R0, R246, 0xfffffffe ;  /* 0xfffffffef6007836 */ /* 0x000fe40000000000 */
[----:B------:R-:W-:Y:S02]  /*6e50*/  IMAD.MOV.U32 R220, RZ, RZ, R20 ;  /* 0x000000ffffdc7224 */ /* 0x000fe400078e0014 */
[----:B------:R-:W-:Y:S01]  /*6e60*/  IMAD.MOV.U32 R221, RZ, RZ, R3 ;  /* 0x000000ffffdd7224 */ /* 0x000fe200078e0003 */
[----:B------:R-:W-:Y:S01]  /*6e70*/  HMMA.16816.F32.BF16 R212, R4, R14, R212 ;  /* 0x0000000e04d4723c */ /* 0x000fe200000418d4 */
[----:B------:R-:W2:Y:S01]  /*6e80*/  LDSM.16.M88.4 R12, [R231+0x3800] ;  /* 0x00380000e70c783b */ /* 0x000ea20000000200 */
[----:B------:R-:W-:Y:S01]  /*6e90*/  IMAD.MOV.U32 R224, RZ, RZ, R161 ;  /* 0x000000ffffe07224 */ /* 0x000fe200078e00a1 */
[----:B------:R-:W-:-:S04]  /*6ea0*/  DEPBAR.LE SB0, 0x0 ;  /* 0x000080000000791a */ /* 0x000fc80000000000 */
[----:B------:R-:W-:Y:S01]  /*6eb0*/  IMAD.MOV.U32 R225, RZ, RZ, R27 ;  /* 0x000000ffffe17224 */ /* 0x000fe200078e001b */
[----:B------:R-:W-:Y:S01]  /*6ec0*/  HMMA.16816.F32.BF16 R220, R4, R18, R220 ;  /* 0x0000001204dc723c */ /* 0x000fe200000418dc */
[----:B------:R-:W-:Y:S02]  /*6ed0*/  IMAD.MOV.U32 R226, RZ, RZ, R22 ;  /* 0x000000ffffe27224 */ /* 0x000fe400078e0016 */
[----:B------:R-:W-:Y:S02]  /*6ee0*/  IMAD.MOV.U32 R227, RZ, RZ, R21 ;  /* 0x000000ffffe37224 */ /* 0x000fe400078e0015 */
[----:B-1----:R-:W-:-:S05]  /*6ef0*/  IMAD.SHL.U32 R2, R2, 0x2, RZ ;  /* 0x0000000202027824 */ /* 0x002fca00078e00ff */
[----:B------:R-:W-:-:S05]  /*6f00*/  LOP3.LUT R2, R2, 0x6, RZ, 0xc0, !PT ;  /* 0x0000000602027812 */ /* 0x000fca00078ec0ff */
[----:B------:R-:W-:-:S04]  /*6f10*/  IMAD R0, R0, 0x40, R2 ;  /* 0x0000004000007824 */ /* 0x000fc800078e0202 */
[C---:B------:R-:W-:Y:S01]  /*6f20*/  VIADD R2, R0.reuse, 0x1 ;  /* 0x0000000100027836 */ /* 0x040fe20000000000 */
[CC--:B------:R-:W-:Y:S01]  /*6f30*/  ISETP.GE.AND P3, PT, R0.reuse, R23.reuse, PT ;  /* 0x000000170000720c */ /* 0x0c0fe20003f66270 */
[C---:B------:R-:W-:Y:S01]  /*6f40*/  VIADD R3, R0.reuse, 0x31 ;  /* 0x0000003100037836 */ /* 0x040fe20000000000 */
[-C--:B------:R-:W-:Y:S01]  /*6f50*/  ISETP.GE.AND P0, PT, R0, R24.reuse, PT ;  /* 0x000000180000720c */ /* 0x080fe20003f06270 */
[C---:B--2---:R-:W-:Y:S01]  /*6f60*/  HMMA.16816.F32.BF16 R224, R4.reuse, R12, R224 ;  /* 0x0000000c04e0723c */ /* 0x044fe200000418e0 */
[C---:B------:R-:W-:Y:S01]  /*6f70*/  ISETP.GE.AND P6, PT, R2.reuse, R23, PT ;  /* 0x000000170200720c */ /* 0x040fe20003fc6270 */
[----:B------:R-:W-:Y:S01]  /*6f80*/  BAR.SYNC.DEFER_BLOCKING 0x0 ;  /* 0x0000000000007b1d */ /* 0x000fe20000010000 */
[C---:B------:R-:W-:Y:S02]  /*6f90*/  ISETP.GE.AND P5, PT, R2.reuse, R24, PT ;  /* 0x000000180200720c */ /* 0x040fe40003fa6270 */
[CC--:B------:R-:W-:Y:S01]  /*6fa0*/  ISETP.GE.AND P1, PT, R2.reuse, R25.reuse, PT ;  /* 0x000000190200720c */ /* 0x0c0fe20003f26270 */
[----:B------:R-:W-:Y:S01]  /*6fb0*/  HMMA.16816.F32.BF16 R248, R4, R14, R248 ;  /* 0x0000000e04f8723c */ /* 0x000fe200000418f8 */
[----:B------:R-:W-:Y:S01]  /*6fc0*/  ISETP.GE.AND P4, PT, R2, R26, PT ;  /* 0x0000001a0200720c */ /* 0x000fe20003f86270 */
[C---:B------:R-:W-:Y:S01]  /*6fd0*/  VIADD R2, R0.reuse, 0x8 ;  /* 0x0000000800027836 */ /* 0x040fe20000000000 */
[----:B------:R-:W-:-:S02]  /*6fe0*/  ISETP.GE.AND P2, PT, R0, R25, PT ;  /* 0x000000190000720c */ /* 0x000fc40003f46270 */
[----:B------:R-:W-:Y:S01]  /*6ff0*/  FSEL R19, R205, -INF , !P1 ;  /* 0xff800000cd137808 */ /* 0x000fe20004800000 */
[C---:B------:R-:W-:Y:S01]  /*7000*/  HMMA.16816.F32.BF16 R36, R8.reuse, R12, R36 ;  /* 0x0000000c0824723c */ /* 0x040fe20000041824 */
[----:B------:R-:W-:Y:S01]  /*7010*/  FSEL R6, R32, -INF , !P3 ;  /* 0xff80000020067808 */ /* 0x000fe20005800000 */
[C---:B------:R-:W-:Y:S01]  /*7020*/  VIADD R4, R0.reuse, 0x30 ;  /* 0x0000003000047836 */ /* 0x040fe20000000000 */
[-C--:B------:R-:W-:Y:S02]  /*7030*/  ISETP.GE.AND P3, PT, R0, R26.reuse, PT ;  /* 0x0000001a0000720c */ /* 0x080fe40003f66270 */
[----:B------:R-:W-:Y:S01]  /*7040*/  ISETP.GE.AND P1, PT, R2, R26, PT ;  /* 0x0000001a0200720c */ /* 0x000fe20003f26270 */
[----:B------:R-:W-:Y:S01]  /*7050*/  HMMA.16816.F32.BF16 R28, R8, R14, R28 ;  /* 0x0000000e081c723c */ /* 0x000fe2000004181c */
[----:B------:R-:W-:Y:S02]  /*7060*/  FSEL R13, R204, -INF , !P2 ;  /* 0xff800000cc0d7808 */ /* 0x000fe40005000000 */
[----:B------:R-:W-:-:S02]  /*7070*/  FSEL R17, R206, -INF , !P3 ;  /* 0xff800000ce117808 */ /* 0x000fc40005800000 */
[----:B------:R-:W-:Y:S02]  /*7080*/  ISETP.GE.AND P2, PT, R2, R24, PT ;  /* 0x000000180200720c */ /* 0x000fe40003f46270 */
[----:B------:R-:W-:Y:S02]  /*7090*/  FSEL R11, R34, -INF , !P0 ;  /* 0xff800000220b7808 */ /* 0x000fe40004000000 */
[C---:B------:R-:W-:Y:S02]  /*70a0*/  ISETP.GE.AND P0, PT, R2.reuse, R23, PT ;  /* 0x000000170200720c */ /* 0x040fe40003f06270 */
[----:B------:R-:W-:Y:S02]  /*70b0*/  ISETP.GE.AND P3, PT, R2, R25, PT ;  /* 0x000000190200720c */ /* 0x000fe40003f66270 */
[----:B------:R-:W-:Y:S02]  /*70c0*/  IADD3 R2, R0, 0x9, RZ ;  /* 0x0000000900027810 */ /* 0x000fe40007ffe0ff */
[----:B------:R-:W-:-:S02]  /*70d0*/  FSEL R27, R207, -INF , !P4 ;  /* 0xff800000cf1b7808 */ /* 0x000fc40006000000 */
[----:B------:R-:W-:Y:S02]  /*70e0*/  FSEL R8, R33, -INF , !P6 ;  /* 0xff80000021087808 */ /* 0x000fe40007000000 */
[----:B------:R-:W-:Y:S02]  /*70f0*/  FSEL R12, R35, -INF , !P5 ;  /* 0xff800000230c7808 */ /* 0x000fe40006800000 */
[----:B------:R-:W-:Y:S02]  /*7100*/  FSEL R10, R44, -INF , !P0 ;  /* 0xff8000002c0a7808 */ /* 0x000fe40004000000 */
[C---:B------:R-:W-:Y:S02]  /*7110*/  ISETP.GE.AND P6, PT, R2.reuse, R23, PT ;  /* 0x000000170200720c */ /* 0x040fe40003fc6270 */
[C---:B------:R-:W-:Y:S02]  /*7120*/  ISETP.GE.AND P5, PT, R2.reuse, R24, PT ;  /* 0x000000180200720c */ /* 0x040fe40003fa6270 */
[----:B------:R-:W-:-:S02]  /*7130*/  ISETP.GE.AND P4, PT, R2, R25, PT ;  /* 0x000000190200720c */ /* 0x000fc40003f86270 */
[----:B------:R-:W-:Y:S01]  /*7140*/  ISETP.GE.AND P0, PT, R2, R26, PT ;  /* 0x0000001a0200720c */ /* 0x000fe20003f06270 */
[----:B------:R-:W-:Y:S01]  /*7150*/  VIADD R2, R0, 0x10 ;  /* 0x0000001000027836 */ /* 0x000fe20000000000 */
[----:B------:R-:W-:Y:S02]  /*7160*/  FSEL R14, R46, -INF , !P2 ;  /* 0xff8000002e0e7808 */ /* 0x000fe40005000000 */
[----:B------:R-:W-:Y:S02]  /*7170*/  FSEL R18, R64, -INF , !P3 ;  /* 0xff80000040127808 */ /* 0x000fe40005800000 */
[----:B------:R-:W-:Y:S02]  /*7180*/  FSEL R32, R66, -INF , !P1 ;  /* 0xff80000042207808 */ /* 0x000fe40004800000 */
[----:B------:R-:W-:Y:S02]  /*7190*/  FSEL R22, R65, -INF , !P4 ;  /* 0xff80000041167808 */ /* 0x000fe40006000000 */
[----:B------:R-:W-:-:S02]  /*71a0*/  ISETP.GE.AND P2, PT, R2, R23, PT ;  /* 0x000000170200720c */ /* 0x000fc40003f46270 */
[C---:B------:R-:W-:Y:S02]  /*71b0*/  ISETP.GE.AND P3, PT, R2.reuse, R24, PT ;  /* 0x000000180200720c */ /* 0x040fe40003f66270 */
[C---:B------:R-:W-:Y:S02]  /*71c0*/  ISETP.GE.AND P1, PT, R2.reuse, R25, PT ;  /* 0x000000190200720c */ /* 0x040fe40003f26270 */
[----:B------:R-:W-:Y:S01]  /*71d0*/  ISETP.GE.AND P4, PT, R2, R26, PT ;  /* 0x0000001a0200720c */ /* 0x000fe20003f86270 */
[----:B------:R-:W-:Y:S01]  /*71e0*/  VIADD R2, R0, 0x11 ;  /* 0x0000001100027836 */ /* 0x000fe20000000000 */
[----:B------:R-:W-:Y:S02]  /*71f0*/  FSEL R33, R67, -INF , !P0 ;  /* 0xff80000043217808 */ /* 0x000fe40004000000 */
[----:B------:R-:W-:Y:S02]  /*7200*/  FSEL R9, R45, -INF , !P6 ;  /* 0xff8000002d097808 */ /* 0x000fe40007000000 */
[----:B------:R-:W-:-:S02]  /*7210*/  FSEL R16, R47, -INF , !P5 ;  /* 0xff8000002f107808 */ /* 0x000fc40006800000 */
[----:B------:R-:W-:Y:S01]  /*7220*/  FSEL R64, R208, -INF , !P2 ;  /* 0xff800000d0407808 */ /* 0x000fe20005000000 */
[----:B------:R-:W-:Y:S01]  /*7230*/  IMAD.MOV.U32 R208, RZ, RZ, R246 ;  /* 0x000000ffffd07224 */ /* 0x000fe200078e00f6 */
[C---:B------:R-:W-:Y:S02]  /*7240*/  ISETP.GE.AND P0, PT, R2.reuse, R23, PT ;  /* 0x000000170200720c */ /* 0x040fe40003f06270 */
[C---:B------:R-:W-:Y:S02]  /*7250*/  ISETP.GE.AND P6, PT, R2.reuse, R24, PT ;  /* 0x000000180200720c */ /* 0x040fe40003fc6270 */
[C---:B------:R-:W-:Y:S02]  /*7260*/  ISETP.GE.AND P5, PT, R2.reuse, R25, PT ;  /* 0x000000190200720c */ /* 0x040fe40003fa6270 */
[----:B------:R-:W-:Y:S01]  /*7270*/  ISETP.GE.AND P2, PT, R2, R26, PT ;  /* 0x0000001a0200720c */ /* 0x000fe20003f46270 */
[----:B------:R-:W-:Y:S01]  /*7280*/  VIADD R2, R0, 0x18 ;  /* 0x0000001800027836 */ /* 0x000fe20000000000 */
        /* <DEDUP_REMOVED lines=21> */
[----:B------:R-:W-:Y:S02]  /*73e0*/  FSEL R46, R213, -INF , !P2 ;  /* 0xff800000d52e7808 */ /* 0x000fe40005000000 */
        /* <DEDUP_REMOVED lines=32> */
[----:B------:R-:W-:Y:S01]  /*75f0*/  FSEL R213, R42, -INF , !P0 ;  /* 0xff8000002ad57808 */ /* 0x000fe20004000000 */
[----:B------:R-:W-:Y:S01]  /*7600*/  VIADD R0, R0, 0x39 ;  /* 0x0000003900007836 */ /* 0x000fe20000000000 */
[----:B------:R-:W-:-:S02]  /*7610*/  FSEL R220, R220, -INF , !P2 ;  /* 0xff800000dcdc7808 */ /* 0x000fc40005000000 */
[-C--:B------:R-:W-:Y:S02]  /*7620*/  ISETP.GE.AND P0, PT, R4, R23.reuse, PT ;  /* 0x000000170400720c */ /* 0x080fe40003f06270 */
[----:B------:R-:W-:Y:S02]  /*7630*/  ISETP.GE.AND P2, PT, R3, R23, PT ;  /* 0x000000170300720c */ /* 0x000fe40003f46270 */
[----:B------:R-:W-:Y:S02]  /*7640*/  FSEL R216, R36, -INF , !P0 ;  /* 0xff80000024d87808 */ /* 0x000fe40004000000 */
[----:B------:R-:W-:Y:S02]  /*7650*/  FSEL R215, R37, -INF , !P2 ;  /* 0xff80000025d77808 */ /* 0x000fe40005000000 */
[-C--:B------:R-:W-:Y:S02]  /*7660*/  ISETP.GE.AND P0, PT, R3, R24.reuse, PT ;  /* 0x000000180300720c */ /* 0x080fe40003f06270 */
[----:B------:R-:W-:-:S02]  /*7670*/  ISETP.GE.AND P2, PT, R2, R24, PT ;  /* 0x000000180200720c */ /* 0x000fc40003f46270 */
[----:B------:R-:W-:Y:S02]  /*7680*/  FSEL R5, R222, -INF , !P6 ;  /* 0xff800000de057808 */ /* 0x000fe40007000000 */
[----:B------:R-:W-:Y:S02]  /*7690*/  FSEL R246, R39, -INF , !P0 ;  /* 0xff80000027f67808 */ /* 0x000fe40004000000 */
[----:B------:R-:W-:Y:S01]  /*76a0*/  FSEL R222, R30, -INF , !P2 ;  /* 0xff8000001ede7808 */ /* 0x000fe20005000000 */
[----:B------:R1:W-:Y:S01]  /*76b0*/  STL [R1], R5 ;  /* 0x0000000501007387 */ /* 0x0003e20000100800 */
[C---:B------:R-:W-:Y:S02]  /*76c0*/  ISETP.GE.AND P0, PT, R3.reuse, R25, PT ;  /* 0x000000190300720c */ /* 0x040fe40003f06270 */
[----:B------:R-:W-:Y:S02]  /*76d0*/  ISETP.GE.AND P2, PT, R3, R26, PT ;  /* 0x0000001a0300720c */ /* 0x000fe40003f46270 */
[----:B------:R-:W-:-:S02]  /*76e0*/  FMNMX.FTZ R3, R164, R6, !PT ;  /* 0x00000006a4037209 */ /* 0x000fc40007810000 */
[----:B------:R-:W-:Y:S02]  /*76f0*/  FSEL R205, R41, -INF , !P1 ;  /* 0xff80000029cd7808 */ /* 0x000fe40004800000 */
[----:B------:R-:W-:Y:S02]  /*7700*/  FSEL R206, R43, -INF , !P3 ;  /* 0xff8000002bce7808 */ /* 0x000fe40005800000 */
[----:B------:R-:W-:Y:S02]  /*7710*/  ISETP.GE.AND P1, PT, R0, R23, PT ;  /* 0x000000170000720c */ /* 0x000fe40003f26270 */
[----:B------:R-:W-:Y:S02]  /*7720*/  ISETP.GE.AND P3, PT, R4, R24, PT ;  /* 0x000000180400720c */ /* 0x000fe40003f66270 */
[----:B------:R-:W-:Y:S02]  /*7730*/  FMNMX.FTZ R3, R8, R3, !PT ;  /* 0x0000000308037209 */ /* 0x000fe40007810000 */
[----:B------:R-:W-:-:S02]  /*7740*/  FSEL R207, R29, -INF , !P1 ;  /* 0xff8000001dcf7808 */ /* 0x000fc40004800000 */
[----:B------:R-:W-:Y:S02]  /*7750*/  FSEL R217, R38, -INF , !P3 ;  /* 0xff80000026d97808 */ /* 0x000fe40005800000 */
[C---:B------:R-:W-:Y:S02]  /*7760*/  ISETP.GE.AND P1, PT, R4.reuse, R25, PT ;  /* 0x000000190400720c */ /* 0x040fe40003f26270 */
[----:B------:R-:W-:Y:S02]  /*7770*/  ISETP.GE.AND P3, PT, R4, R26, PT ;  /* 0x0000001a0400720c */ /* 0x000fe40003f66270 */
[----:B------:R-:W-:Y:S02]  /*7780*/  FMNMX.FTZ R4, R10, R3, !PT ;  /* 0x000000030a047209 */ /* 0x000fe40007810000 */
[----:B------:R-:W-:Y:S02]  /*7790*/  FMNMX.FTZ R3, R163, R11, !PT ;  /* 0x0000000ba3037209 */ /* 0x000fe40007810000 */
[----:B------:R-:W-:-:S02]  /*77a0*/  FMNMX.FTZ R4, R9, R4, !PT ;  /* 0x0000000409047209 */ /* 0x000fc40007810000 */
[----:B------:R-:W-:Y:S02]  /*77b0*/  FMNMX.FTZ R3, R12, R3, !PT ;  /* 0x000000030c037209 */ /* 0x000fe40007810000 */
[----:B------:R-:W-:Y:S02]  /*77c0*/  FMNMX.FTZ R4, R64, R4, !PT ;  /* 0x0000000440047209 */ /* 0x000fe40007810000 */
[----:B------:R-:W-:Y:S02]  /*77d0*/  FMNMX.FTZ R3, R14, R3, !PT ;  /* 0x000000030e037209 */ /* 0x000fe40007810000 */
[----:B------:R-:W-:Y:S02]  /*77e0*/  FMNMX.FTZ R4, R60, R4, !PT ;  /* 0x000000043c047209 */ /* 0x000fe40007810000 */
[----:B------:R-:W-:Y:S02]  /*77f0*/  FMNMX.FTZ R3, R16, R3, !PT ;  /* 0x0000000310037209 */ /* 0x000fe40007810000 */
[----:B------:R-:W-:-:S02]  /*7800*/  FMNMX.FTZ R4, R44, R4, !PT ;  /* 0x000000042c047209 */ /* 0x000fc40007810000 */
[----:B------:R-:W-:Y:S02]  /*7810*/  FMNMX.FTZ R3, R65, R3, !PT ;  /* 0x0000000341037209 */ /* 0x000fe40007810000 */
[----:B------:R-:W-:Y:S02]  /*7820*/  ISETP.GE.AND P6, PT, R2, R23, PT ;  /* 0x000000170200720c */ /* 0x000fe40003fc6270 */
[----:B------:R-:W-:Y:S02]  /*7830*/  FMNMX.FTZ R4, R34, R4, !PT ;  /* 0x0000000422047209 */ /* 0x000fe40007810000 */
[----:B------:R-:W-:Y:S02]  /*7840*/  FMNMX.FTZ R3, R62, R3, !PT ;  /* 0x000000033e037209 */ /* 0x000fe40007810000 */
[----:B------:R-:W-:Y:S02]  /*7850*/  FSEL R214, R28, -INF , !P6 ;  /* 0xff8000001cd67808 */ /* 0x000fe40007000000 */
[----:B------:R-:W-:-:S02]  /*7860*/  FMNMX.FTZ R4, R59, R4, !PT ;  /* 0x000000043b047209 */ /* 0x000fc40007810000 */
[----:B------:R-:W-:Y:S02]  /*7870*/  FSEL R225, R225, -INF , !P0 ;  /* 0xff800000e1e17808 */ /* 0x000fe40004000000 */
[----:B------:R-:W-:Y:S02]  /*7880*/  ISETP.GE.AND P6, PT, R0, R24, PT ;  /* 0x000000180000720c */ /* 0x000fe40003fc6270 */
[----:B------:R-:W-:Y:S02]  /*7890*/  ISETP.NE.AND P0, PT, R208, 0x2, PT ;  /* 0x00000002d000780c */ /* 0x000fe40003f05270 */
[----:B------:R-:W-:Y:S02]  /*78a0*/  FMNMX.FTZ R3, R45, R3, !PT ;  /* 0x000000032d037209 */ /* 0x000fe40007810000 */
        /* <DEDUP_REMOVED lines=9> */
[----:B------:R-:W-:Y:S02]  /*7940*/  FSEL R221, R221, -INF , !P5 ;  /* 0xff800000dddd7808 */ /* 0x000fe40006800000 */
[----:B------:R-:W-:Y:S02]  /*7950*/  ISETP.GE.AND P5, PT, R0, R25, PT ;  /* 0x000000190000720c */ /* 0x000fe40003fa6270 */
[----:B------:R-:W-:Y:S02]  /*7960*/  FMNMX.FTZ R15, R252, R2, !PT ;  /* 0x00000002fc0f7209 */ /* 0x000fe40007810000 */
[----:B------:R-:W-:Y:S01]  /*7970*/  FMNMX.FTZ R7, R216, R3, !PT ;  /* 0x00000003d8077209 */ /* 0x000fe20007810000 */
[----:B-1----:R-:W-:Y:S08]  /*7980*/  @!P0 BRA `(.L_x_3) ;  /* 0x0000000000788947 */ /* 0x002ff00003800000 */
[----:B------:R-:W2:Y:S04]  /*7990*/  LDL.64 R50, [R1+0x28] ;  /* 0x0000280001327983 */ /* 0x000ea80000100a00 */
[----:B------:R-:W3:Y:S01]  /*79a0*/  LDL.64 R210, [R1+0x20] ;  /* 0x0000200001d27983 */ /* 0x000ee20000100a00 */
[----:B------:R-:W-:-:S05]  /*79b0*/  VIADD R2, R208, 0xfffffffd ;  /* 0xfffffffdd0027836 */ /* 0x000fca0000000000 */
[----:B------:R-:W-:-:S05]  /*79c0*/  SHF.R.S32.HI R3, RZ, 0x1f, R2 ;  /* 0x0000001fff037819 */ /* 0x000fca0000011402 */
[----:B------:R-:W-:-:S04]  /*79d0*/  IMAD R3, R3, UR10, RZ ;  /* 0x0000000a03037c24 */ /* 0x000fc8000f8e02ff */
[C---:B------:R-:W-:Y:S02]  /*79e0*/  IMAD R4, R2.reuse, UR11, R3 ;  /* 0x0000000b02047c24 */ /* 0x040fe4000f8e0203 */
[----:B------:R-:W-:-:S04]  /*79f0*/  IMAD.WIDE.U32 R2, R2, UR10, RZ ;  /* 0x0000000a02027c25 */ /* 0x000fc8000f8e00ff */
[----:B------:R-:W-:Y:S01]  /*7a00*/  IMAD.IADD R4, R3, 0x1, R4 ;  /* 0x0000000103047824 */ /* 0x000fe200078e0204 */
[----:B--2---:R-:W-:-:S04]  /*7a10*/  LEA R3, P0, R2, R50, 0x6 ;  /* 0x0000003202037211 */ /* 0x004fc800078030ff */
[----:B---3--:R-:W-:Y:S02]  /*7a20*/  LEA.HI.X R4, R2, R211, R4, 0x6, P0 ;  /* 0x000000d302047211 */ /* 0x008fe400000f3404 */
[----:B------:R-:W-:-:S04]  /*7a30*/  LEA R2, P0, R3, UR8, 0x1 ;  /* 0x0000000803027c11 */ /* 0x000fc8000f8008ff */
[----:B------:R-:W-:-:S05]  /*7a40*/  LEA.HI.X R3, R3, UR9, R4, 0x1, P0 ;  /* 0x0000000903037c11 */ /* 0x000fca00080f0c04 */
[----:B------:R-:W-:Y:S01]  /*7a50*/  @!PT LDS RZ, [RZ] ;  /* 0x00000000fffff984 */ /* 0x000fe20000000800 */
[----:B------:R-:W-:Y:S01]  /*7a60*/  @!PT LDS RZ, [RZ] ;  /* 0x00000000fffff984 */ /* 0x000fe20000000800 */
[----:B------:R-:W-:Y:S01]  /*7a70*/  @!PT LDS RZ, [RZ] ;  /* 0x00000000fffff984 */ /* 0x000fe20000000800 */
[----:B------:R-:W-:Y:S04]  /*7a80*/  LDGSTS.E.BYPASS.LTC128B.128 [R247+0x8000], desc[UR20][R2.64] ;  /* 0x0800000002f77fae */ /* 0x000fe8000b901d54 */
[----:B------:R1:W-:Y:S02]  /*7a90*/  LDGSTS.E.BYPASS.LTC128B.128 [R247+0xa000], desc[UR20][R2.64+0x80] ;  /* 0x0a00008002f77fae */ /* 0x0003e4000b901d54 */
[----:B-1----:R-:W-:-:S04]  /*7aa0*/  IADD3 R2, P0, R2, UR23, RZ ;  /* 0x0000001702027c10 */ /* 0x002fc8000ff1e0ff */
[----:B------:R-:W-:-:S05]  /*7ab0*/  IADD3.X R3, R3, UR22, RZ, P0, !PT ;  /* 0x0000001603037c10 */ /* 0x000fca00087fe4ff */
[----:B------:R-:W-:Y:S04]  /*7ac0*/  LDGSTS.E.BYPASS.LTC128B.128 [R247+0x8800], desc[UR20][R2.64] ;  /* 0x0880000002f77fae */ /* 0x000fe8000b901d54 */
[----:B------:R1:W-:Y:S02]  /*7ad0*/  LDGSTS.E.BYPASS.LTC128B.128 [R247+0xa800], desc[UR20][R2.64+0x80] ;  /* 0x0a80008002f77fae */ /* 0x0003e4000b901d54 */
[----:B-1----:R-:W-:-:S04]  /*7ae0*/  IADD3 R2, P0, R2, UR23, RZ ;  /* 0x0000001702027c10 */ /* 0x002fc8000ff1e0ff */
[----:B------:R-:W-:Y:S02]  /*7af0*/  IADD3.X R3, R3, UR22, RZ, P0, !PT ;  /* 0x0000001603037c10 */ /* 0x000fe400087fe4ff */
[----:B------:R-:W-:-:S03]  /*7b00*/  IADD3 R4, P0, R2, UR23, RZ ;  /* 0x0000001702047c10 */ /* 0x000fc6000ff1e0ff */
[----:B------:R1:W-:Y:S01]  /*7b10*/  LDGSTS.E.BYPASS.LTC128B.128 [R247+0x9000], desc[UR20][R2.64] ;  /* 0x0900000002f77fae */ /* 0x0003e2000b901d54 */
[----:B------:R-:W-:-:S03]  /*7b20*/  IADD3.X R5, R3, UR22, RZ, P0, !PT ;  /* 0x0000001603057c10 */ /* 0x000fc600087fe4ff */
[----:B------:R1:W-:Y:S04]  /*7b30*/  LDGSTS.E.BYPASS.LTC128B.128 [R247+0xb000], desc[UR20][R2.64+0x80] ;  /* 0x0b00008002f77fae */ /* 0x0003e8000b901d54 */
[----:B------:R1:W-:Y:S04]  /*7b40*/  LDGSTS.E.BYPASS.LTC128B.128 [R247+0x9800], desc[UR20][R4.64] ;  /* 0x0980000004f77fae */ /* 0x0003e8000b901d54 */
[----:B------:R1:W-:Y:S04]  /*7b50*/  LDGSTS.E.BYPASS.LTC128B.128 [R247+0xb800], desc[UR20][R4.64+0x80] ;  /* 0x0b80008004f77fae */ /* 0x0003e8000b901d54 */
[----:B------:R-:W0:Y:S02]  /*7b60*/  LDGDEPBAR ;  /* 0x00000000000079af */ /* 0x000e240000000000 */
.L_x_3:
[----:B------:R-:W-:Y:S01]  /*7b70*/  STL [R1+0x6c], R240 ;  /* 0x00006cf001007387 */ /* 0x000fe20000100800 */
[----:B------:R-:W-:-:S03]  /*7b80*/  MOV R24, R20 ;  /* 0x0000001400187202 */ /* 0x000fc60000000f00 */
[----:B------:R-:W-:Y:S04]  /*7b90*/  STL [R1+0x68], R239 ;  /* 0x000068ef01007387 */ /* 0x000fe80000100800 */
[----:B------:R2:W-:Y:S04]  /*7ba0*/  STL [R1+0x64], R238 ;  /* 0x000064ee01007387 */ /* 0x0005e80000100800 */
[----:B--2---:R-:W2:Y:S01]  /*7bb0*/  LDL.LU R238, [R1] ;  /* 0x0000000001ee7983 */ /* 0x004ea20000300800 */
[----:B-1----:R-:W-:Y:S02]  /*7bc0*/  FMNMX.FTZ R3, R215, R7, !PT ;  /* 0x00000007d7037209 */ /* 0x002fe40007810000 */
[----:B------:R-:W-:Y:S01]  /*7bd0*/  ISETP.GE.AND P0, PT, R0, R26, PT ;  /* 0x0000001a0000720c */ /* 0x000fe20003f06270 */
[----:B------:R-:W-:Y:S01]  /*7be0*/  STL [R1+0x60], R237 ;  /* 0x000060ed01007387 */ /* 0x000fe20000100800 */
[----:B------:R-:W-:-:S02]  /*7bf0*/  FMNMX.FTZ R2, R213, R15, !PT ;  /* 0x0000000fd5027209 */ /* 0x000fc40007810000 */
[----:B------:R-:W-:Y:S01]  /*7c00*/  FMNMX.FTZ R0, R162, R13, !PT ;  /* 0x0000000da2007209 */ /* 0x000fe20007810000 */
[----:B------:R-:W-:Y:S01]  /*7c10*/  STL [R1+0x5c], R236 ;  /* 0x00005cec01007387 */ /* 0x000fe20000100800 */
[----:B------:R-:W-:Y:S02]  /*7c20*/  FMNMX.FTZ R4, R214, R3, !PT ;  /* 0x00000003d6047209 */ /* 0x000fe40007810000 */
[----:B------:R-:W-:Y:S01]  /*7c30*/  FMNMX.FTZ R3, R206, R2, !PT ;  /* 0x00000002ce037209 */ /* 0x000fe20007810000 */
[----:B------:R-:W-:Y:S01]  /*7c40*/  STL [R1+0x58], R235 ;  /* 0x000058eb01007387 */ /* 0x000fe20000100800 */
[----:B------:R-:W-:Y:S02]  /*7c50*/  FMNMX.FTZ R2, R19, R0, !PT ;  /* 0x0000000013027209 */ /* 0x000fe40007810000 */
[----:B------:R-:W-:Y:S01]  /*7c60*/  FMNMX.FTZ R0, R207, R4, !PT ;  /* 0x00000004cf007209 */ /* 0x000fe20007810000 */
[----:B------:R-:W-:Y:S01]  /*7c70*/  STL [R1+0x54], R234 ;  /* 0x000054ea01007387 */ /* 0x000fe20000100800 */
[----:B------:R-:W-:-:S02]  /*7c80*/  FMNMX.FTZ R2, R18, R2, !PT ;  /* 0x0000000212027209 */ /* 0x000fc40007810000 */
[----:B------:R-:W-:Y:S01]  /*7c90*/  FMNMX.FTZ R3, R217, R3, !PT ;  /* 0x00000003d9037209 */ /* 0x000fe20007810000 */
[----:B------:R-:W1:Y:S01]  /*7ca0*/  SHFL.BFLY PT, R5, R0, 0x2, 0x1f ;  /* 0x0c401f0000057f89 */ /* 0x000e6200000e0000 */
        /* <DEDUP_REMOVED lines=8> */
[----:B------:R-:W-:Y:S01]  /*7d30*/  STL [R1+0x48], R231 ;  /* 0x000048e701007387 */ /* 0x000fe20000100800 */
[----:B------:R-:W-:Y:S02]  /*7d40*/  FMNMX.FTZ R4, R56, R4, !PT ;  /* 0x0000000438047209 */ /* 0x000fe40007810000 */
[----:B------:R-:W-:Y:S02]  /*7d50*/  FMNMX.FTZ R2, R32, R2, !PT ;  /* 0x0000000220027209 */ /* 0x000fe40007810000 */
[----:B------:R-:W-:Y:S02]  /*7d60*/  FMNMX.FTZ R4, R46, R4, !PT ;  /* 0x000000042e047209 */ /* 0x000fe40007810000 */
[----:B------:R-:W-:Y:S02]  /*7d70*/  FMNMX.FTZ R2, R33, R2, !PT ;  /* 0x0000000221027209 */ /* 0x000fe40007810000 */
[----:B------:R-:W-:-:S02]  /*7d80*/  FMNMX.FTZ R4, R24, R4, !PT ;  /* 0x0000000418047209 */ /* 0x000fc40007810000 */
[----:B------:R-:W-:Y:S02]  /*7d90*/  FMNMX.FTZ R2, R204, R2, !PT ;  /* 0x00000002cc027209 */ /* 0x000fe40007810000 */
[----:B-1----:R-:W-:Y:S02]  /*7da0*/  FMNMX.FTZ R0, R0, R5, !PT ;  /* 0x0000000500007209 */ /* 0x002fe40007810000 */
[----:B------:R-:W-:Y:S02]  /*7db0*/  FMNMX.FTZ R4, R49, R4, !PT ;  /* 0x0000000431047209 */ /* 0x000fe40007810000 */
[----:B------:R-:W-:Y:S01]  /*7dc0*/  FMNMX.FTZ R2, R67, R2, !PT ;  /* 0x0000000243027209 */ /* 0x000fe20007810000 */
[----:B------:R-:W1:Y:S01]  /*7dd0*/  SHFL.BFLY PT, R5, R0, 0x1, 0x1f ;  /* 0x0c201f0000057f89 */ /* 0x000e6200000e0000 */
[----:B------:R-:W-:Y:S02]  /*7de0*/  FMNMX.FTZ R4, R220, R4, !PT ;  /* 0x00000004dc047209 */ /* 0x000fe40007810000 */
[----:B------:R-:W-:-:S02]  /*7df0*/  FMNMX.FTZ R3, R222, R3, !PT ;  /* 0x00000003de037209 */ /* 0x000fc40007810000 */
[----:B------:R-:W-:Y:S02]  /*7e00*/  FMNMX.FTZ R4, R221, R4, !PT ;  /* 0x00000004dd047209 */ /* 0x000fe40007810000 */
[----:B------:R-:W-:Y:S02]  /*7e10*/  FMNMX.FTZ R2, R63, R2, !PT ;  /* 0x000000023f027209 */ /* 0x000fe40007810000 */
[----:B------:R-:W-:Y:S02]  /*7e20*/  FMNMX.FTZ R4, R224, R4, !PT ;  /* 0x00000004e0047209 */ /* 0x000fe40007810000 */
[----:B------:R-:W-:Y:S02]  /*7e30*/  FSEL R248, R248, -INF , !P6 ;  /* 0xff800000f8f87808 */ /* 0x000fe40007000000 */
[----:B------:R-:W-:Y:S02]  /*7e40*/  FMNMX.FTZ R4, R225, R4, !PT ;  /* 0x00000004e1047209 */ /* 0x000fe40007810000 */
[----:B------:R-:W-:-:S02]  /*7e50*/  FMNMX.FTZ R3, R218, R3, !PT ;  /* 0x00000003da037209 */ /* 0x000fc40007810000 */
[----:B------:R-:W-:Y:S02]  /*7e60*/  FMNMX.FTZ R2, R58, R2, !PT ;  /* 0x000000023a027209 */ /* 0x000fe40007810000 */
[----:B------:R-:W-:Y:S01]  /*7e70*/  FSEL R249, R249, -INF , !P5 ;  /* 0xff800000f9f97808 */ /* 0x000fe20006800000 */
[----:B------:R-:W3:Y:S01]  /*7e80*/  SHFL.BFLY PT, R7, R3, 0x2, 0x1f ;  /* 0x0c401f0003077f89 */ /* 0x000ee200000e0000 */
[----:B------:R-:W-:Y:S02]  /*7e90*/  FMNMX.FTZ R4, R248, R4, !PT ;  /* 0x00000004f8047209 */ /* 0x000fe40007810000 */
[----:B------:R-:W-:Y:S02]  /*7ea0*/  FMNMX.FTZ R2, R52, R2, !PT ;  /* 0x0000000234027209 */ /* 0x000fe40007810000 */
[----:B------:R-:W-:Y:S02]  /*7eb0*/  FMNMX.FTZ R15, R249, R4, !PT ;  /* 0x00000004f90f7209 */ /* 0x000fe40007810000 */
[----:B------:R-:W-:-:S02]  /*7ec0*/  FMNMX.FTZ R2, R53, R2, !PT ;  /* 0x0000000235027209 */ /* 0x000fc40007810000 */
[----:B-1----:R-:W-:Y:S02]  /*7ed0*/  FMNMX.FTZ R166, R0, R5, !PT ;  /* 0x0000000500a67209 */ /* 0x002fe40007810000 */
[----:B------:R-:W-:Y:S01]  /*7ee0*/  FSEL R223, R223, -INF , !P4 ;  /* 0xff800000dfdf7808 */ /* 0x000fe20006000000 */
[----:B------:R-:W1:Y:S01]  /*7ef0*/  SHFL.BFLY PT, R5, R15, 0x2, 0x1f ;  /* 0x0c401f000f057f89 */ /* 0x000e6200000e0000 */
[----:B------:R-:W-:Y:S02]  /*7f00*/  FSEL R226, R226, -INF , !P3 ;  /* 0xff800000e2e27808 */ /* 0x000fe40005800000 */
[----:B------:R-:W-:Y:S02]  /*7f10*/  FSEL R227, R227, -INF , !P2 ;  /* 0xff800000e3e37808 */ /* 0x000fe40005000000 */
[----:B------:R-:W-:Y:S02]  /*7f20*/  FSEL R250, R250, -INF , !P1 ;  /* 0xff800000fafa7808 */ /* 0x000fe40004800000 */
[----:B------:R-:W-:-:S02]  /*7f30*/  FSEL R251, R251, -INF , !P0 ;  /* 0xff800000fbfb7808 */ /* 0x000fc40004000000 */
[----:B------:R-:W-:Y:S02]  /*7f40*/  FSETP.NEU.FTZ.AND P1, PT, R166, -INF , PT ;  /* 0xff800000a600780b */ /* 0x000fe40003f3d000 */
[----:B---3--:R-:W-:-:S05]  /*7f50*/  FMNMX.FTZ R3, R3, R7, !PT ;  /* 0x0000000703037209 */ /* 0x008fca0007810000 */
[----:B------:R-:W3:Y:S01]  /*7f60*/  SHFL.BFLY PT, R7, R3, 0x1, 0x1f ;  /* 0x0c201f0003077f89 */ /* 0x000ee200000e0000 */
[----:B-1----:R-:W-:Y:S02]  /*7f70*/  FMNMX.FTZ R15, R15, R5, !PT ;  /* 0x000000050f0f7209 */ /* 0x002fe40007810000 */
[----:B---3--:R-:W-:-:S04]  /*7f80*/  FMNMX.FTZ R165, R3, R7, !PT ;  /* 0x0000000703a57209 */ /* 0x008fc80007810000 */
[----:B------:R-:W-:Y:S02]  /*7f90*/  FSETP.NEU.FTZ.AND P3, PT, R165, -INF , PT ;  /* 0xff800000a500780b */ /* 0x000fe40003f7d000 */
[----:B--2---:R-:W-:-:S04]  /*7fa0*/  FMNMX.FTZ R2, R238, R2, !PT ;  /* 0x00000002ee027209 */ /* 0x004fc80007810000 */
[----:B------:R-:W-:Y:S01]  /*7fb0*/  FMNMX.FTZ R0, R223, R2, !PT ;  /* 0x00000002df007209 */ /* 0x000fe20007810000 */
[----:B------:R-:W-:-:S03]  /*7fc0*/  FMUL.FTZ R2, R166, UR4 ;  /* 0x00000004a6027c20 */ /* 0x000fc60008410000 */
[----:B------:R-:W-:Y:S02]  /*7fd0*/  FMNMX.FTZ R0, R226, R0, !PT ;  /* 0x00000000e2007209 */ /* 0x000fe40007810000 */
[----:B------:R-:W-:Y:S02]  /*7fe0*/  FSEL R2, R2, RZ, P1 ;  /* 0x000000ff02027208 */ /* 0x000fe40000800000 */
[----:B------:R-:W-:-:S03]  /*7ff0*/  FMNMX.FTZ R0, R227, R0, !PT ;  /* 0x00000000e3007209 */ /* 0x000fc60007810000 */
[--C-:B------:R-:W-:Y:S01]  /*8000*/  FFMA.FTZ R4, R6, UR4, -R2.reuse ;  /* 0x0000000406047c23 */ /* 0x100fe20008010802 */
[----:B------:R-:W-:Y:S01]  /*8010*/  FMNMX.FTZ R0, R250, R0, !PT ;  /* 0x00000000fa007209 */ /* 0x000fe20007810000 */
[----:B------:R-:W1:Y:S01]  /*8020*/  SHFL.BFLY PT, R6, R15, 0x1, 0x1f ;  /* 0x0c201f000f067f89 */ /* 0x000e6200000e0000 */
[----:B------:R-:W-:Y:S01]  /*8030*/  FFMA.FTZ R3, R10, UR4, -R2 ;  /* 0x000000040a037c23 */ /* 0x000fe20008010802 */
[----:B------:R2:W-:Y:S01]  /*8040*/  MUFU.EX2 R57, R4 ;  /* 0x0000000400397308 */ /* 0x0005e20000000800 */
[----:B------:R-:W-:-:S05]  /*8050*/  FMNMX.FTZ R0, R251, R0, !PT ;  /* 0x00000000fb007209 */ /* 0x000fca0007810000 */
[----:B------:R-:W3:Y:S02]  /*8060*/  SHFL.BFLY PT, R5, R0, 0x2, 0x1f ;  /* 0x0c401f0000057f89 */ /* 0x000ee400000e0000 */
[----:B------:R4:W-:Y:S01]  /*8070*/  MUFU.EX2 R236, R3 ;  /* 0x0000000300ec7308 */ /* 0x0009e20000000800 */
[----:B--2---:R-:W-:-:S07]  /*8080*/  FFMA.FTZ R4, R8, UR4, -R2 ;  /* 0x0000000408047c23 */ /* 0x004fce0008010802 */
[----:B------:R2:W-:Y:S01]  /*8090*/  MUFU.EX2 R21, R4 ;  /* 0x0000000400157308 */ /* 0x0005e20000000800 */
[----:B-1----:R-:W-:Y:S01]  /*80a0*/  FMNMX.FTZ R161, R15, R6, !PT ;  /* 0x000000060fa17209 */ /* 0x002fe20007810000 */
[----:B----4-:R-:W-:-:S03]  /*80b0*/  FMUL.FTZ R3, R165, UR4 ;  /* 0x00000004a5037c20 */ /* 0x010fc60008410000 */
[C---:B------:R-:W-:Y:S01]  /*80c0*/  FSETP.NEU.FTZ.AND P2, PT, R161.reuse, -INF , PT ;  /* 0xff800000a100780b */ /* 0x040fe20003f5d000 */
[----:B------:R-:W-:Y:S01]  /*80d0*/  FMUL.FTZ R20, R161, UR4 ;  /* 0x00000004a1147c20 */ /* 0x000fe20008410000 */
[----:B---3--:R-:W-:Y:S02]  /*80e0*/  FMNMX.FTZ R0, R0, R5, !PT ;  /* 0x0000000500007209 */ /* 0x008fe40007810000 */
[----:B------:R-:W-:Y:S02]  /*80f0*/  FSEL R3, R3, RZ, P3 ;  /* 0x000000ff03037208 */ /* 0x000fe40001800000 */
[----:B------:R-:W-:Y:S01]  /*8100*/  FSEL R20, R20, RZ, P2 ;  /* 0x000000ff14147208 */ /* 0x000fe20001000000 */
[----:B------:R-:W1:Y:S01]  /*8110*/  SHFL.BFLY PT, R5, R0, 0x1, 0x1f ;  /* 0x0c201f0000057f89 */ /* 0x000e6200000e0000 */
[----:B--2---:R-:W-:-:S04]  /*8120*/  FFMA.FTZ R4, R9, UR4, -R2 ;  /* 0x0000000409047c23 */ /* 0x004fc80008010802 */
[----:B------:R2:W3:Y:S02]  /*8130*/  MUFU.EX2 R233, R4 ;  /* 0x0000000400e97308 */ /* 0x0004e40000000800 */
[----:B--2---:R-:W-:Y:S01]  /*8140*/  FFMA.FTZ R4, R11, UR4, -R3 ;  /* 0x000000040b047c23 */ /* 0x004fe20008010803 */
[----:B-1----:R-:W-:Y:S01]  /*8150*/  FMNMX.FTZ R47, R0, R5, !PT ;  /* 0x00000005002f7209 */ /* 0x002fe20007810000 */
[----:B------:R-:W-:Y:S01]  /*8160*/  FFMA.FTZ R0, R19, UR4, -R20 ;  /* 0x0000000413007c23 */ /* 0x000fe20008010814 */
[----:B---3--:R-:W-:-:S03]  /*8170*/  F2FP.BF16.F32.PACK_AB R10, R233, R236 ;  /* 0x000000ece90a723e */ /* 0x008fc600000010ff */
[----:B------:R1:W-:Y:S01]  /*8180*/  MUFU.EX2 R15, R4 ;  /* 0x00000004000f7308 */ /* 0x0003e20000000800 */
[----:B------:R-:W-:-:S07]  /*8190*/  FSETP.NEU.FTZ.AND P0, PT, R47, -INF , PT ;  /* 0xff8000002f00780b */ /* 0x000fce0003f1d000 */
[----:B------:R2:W-:Y:S01]  /*81a0*/  MUFU.EX2 R6, R0 ;  /* 0x0000000000067308 */ /* 0x0005e20000000800 */
[----:B-1----:R-:W-:-:S07]  /*81b0*/  FFMA.FTZ R4, R12, UR4, -R3 ;  /* 0x000000040c047c23 */ /* 0x002fce0008010803 */
[----:B------:R1:W-:Y:S01]  /*81c0*/  MUFU.EX2 R23, R4 ;  /* 0x0000000400177308 */ /* 0x0003e20000000800 */
[----:B--2---:R-:W-:-:S07]  /*81d0*/  FFMA.FTZ R0, R18, UR4, -R20 ;  /* 0x0000000412007c23 */ /* 0x004fce0008010814 */
[----:B------:R2:W-:Y:S01]  /*81e0*/  MUFU.EX2 R234, R0 ;  /* 0x0000000000ea7308 */ /* 0x0005e20000000800 */
[----:B-1----:R-:W-:Y:S01]  /*81f0*/  FFMA.FTZ R4, R14, UR4, -R3 ;  /* 0x000000040e047c23 */ /* 0x002fe20008010803 */
[----:B------:R-:W-:-:S06]  /*8200*/  MOV R14, R49 ;  /* 0x00000031000e7202 */ /* 0x000fcc0000000f00 */
[----:B------:R1:W-:Y:S01]  /*8210*/  MUFU.EX2 R235, R4 ;  /* 0x0000000400eb7308 */ /* 0x0003e20000000800 */
[----:B--2---:R-:W-:-:S07]  /*8220*/  FFMA.FTZ R0, R22, UR4, -R20 ;  /* 0x0000000416007c23 */ /* 0x004fce0008010814 */
[----:B------:R-:W-:Y:S01]  /*8230*/  MUFU.EX2 R231, R0 ;  /* 0x0000000000e77308 */ /* 0x000fe20000000800 */
[----:B-1----:R-:W-:-:S07]  /*8240*/  FFMA.FTZ R4, R16, UR4, -R3 ;  /* 0x0000000410047c23 */ /* 0x002fce0008010803 */
[----:B------:R1:W2:Y:S02]  /*8250*/  MUFU.EX2 R232, R4 ;  /* 0x0000000400e87308 */ /* 0x0002a40000000800 */
[----:B-1----:R-:W-:Y:S01]  /*8260*/  FFMA.FTZ R4, R13, UR4, -R20 ;  /* 0x000000040d047c23 */ /* 0x002fe20008010814 */
[----:B------:R-:W-:Y:S01]  /*8270*/  MOV R13, R21 ;  /* 0x00000015000d7202 */ /* 0x000fe20000000f00 */
[----:B------:R-:W-:Y:S01]  /*8280*/  FMUL.FTZ R21, R47, UR4 ;  /* 0x000000042f157c20 */ /* 0x000fe20008410000 */
[----:B--2---:R-:W-:-:S03]  /*8290*/  F2FP.BF16.F32.PACK_AB R11, R232, R235 ;  /* 0x000000ebe80b723e */ /* 0x004fc600000010ff */
[----:B------:R1:W-:Y:S01]  /*82a0*/  MUFU.EX2 R240, R4 ;  /* 0x0000000400f07308 */ /* 0x0003e20000000800 */
[----:B------:R-:W-:Y:S02]  /*82b0*/  F2FP.BF16.F32.PACK_AB R8, R13, R57 ;  /* 0x000000390d08723e */ /* 0x000fe400000010ff */
[----:B------:R-:W-:-:S05]  /*82c0*/  FSEL R21, R21, RZ, P0 ;  /* 0x000000ff15157208 */ /* 0x000fca0000000000 */
[----:B------:R-:W-:Y:S02]  /*82d0*/  FFMA.FTZ R0, R17, UR4, -R21 ;  /* 0x0000000411007c23 */ /* 0x000fe40008010815 */
[----:B------:R-:W2:Y:S02]  /*82e0*/  LDSM.16.MT88.4 R16, [R167+0xc000] ;  /* 0x00c00000a710783b */ /* 0x000ea40000004200 */
[----:B------:R3:W-:Y:S01]  /*82f0*/  MUFU.EX2 R239, R0 ;  /* 0x0000000000ef7308 */ /* 0x0007e20000000800 */
[----:B-1----:R-:W-:-:S05]  /*8300*/  FSEL R4, R166, RZ, P1 ;  /* 0x000000ffa6047208 */ /* 0x002fca0000800000 */
[----:B------:R-:W-:-:S04]  /*8310*/  FADD.FTZ R4, R164, -R4 ;  /* 0x80000004a4047221 */ /* 0x000fc80000010000 */
[----:B------:R-:W-:Y:S01]  /*8320*/  FMUL.FTZ R12, R4, UR4 ;  /* 0x00000004040c7c20 */ /* 0x000fe20008410000 */
[----:B---3--:R-:W-:-:S05]  /*8330*/  FFMA.FTZ R0, R27, UR4, -R21 ;  /* 0x000000041b007c23 */ /* 0x008fca0008010815 */
[----:B------:R-:W1:Y:S08]  /*8340*/  MUFU.EX2 R12, R12 ;  /* 0x0000000c000c7308 */ /* 0x000e700000000800 */
[----:B------:R3:W-:Y:S01]  /*8350*/  MUFU.EX2 R237, R0 ;  /* 0x0000000000ed7308 */ /* 0x0007e20000000800 */
[-C--:B-1----:R-:W-:Y:S01]  /*8360*/  FMUL.FTZ R172, R172, R12.reuse ;  /* 0x0000000cacac7220 */ /* 0x082fe20000410000 */
[-C--:B------:R-:W-:Y:S01]  /*8370*/  FMUL.FTZ R173, R173, R12.reuse ;  /* 0x0000000cadad7220 */ /* 0x080fe20000410000 */
[-C--:B------:R-:W-:Y:S01]  /*8380*/  FMUL.FTZ R176, R176, R12.reuse ;  /* 0x0000000cb0b07220 */ /* 0x080fe20000410000 */
[-C--:B------:R-:W-:Y:S01]  /*8390*/  FMUL.FTZ R177, R177, R12.reuse ;  /* 0x0000000cb1b17220 */ /* 0x080fe20000410000 */
[-C--:B------:R-:W-:Y:S01]  /*83a0*/  FMUL.FTZ R68, R68, R12.reuse ;  /* 0x0000000c44447220 */ /* 0x080fe20000410000 */
[----:B------:R-:W-:Y:S01]  /*83b0*/  FMUL.FTZ R69, R69, R12 ;  /* 0x0000000c45457220 */ /* 0x000fe20000410000 */
[----:B---3--:R-:W-:Y:S01]  /*83c0*/  FFMA.FTZ R0, R32, UR4, -R21 ;  /* 0x0000000420007c23 */ /* 0x008fe20008010815 */
[----:B------:R-:W-:-:S03]  /*83d0*/  MOV R32, R23 ;  /* 0x0000001700207202 */ /* 0x000fc60000000f00 */
[----:B------:R1:W-:Y:S01]  /*83e0*/  MUFU.EX2 R164, R0 ;  /* 0x0000000000a47308 */ /* 0x0003e20000000800 */
[----:B------:R-:W-:Y:S02]  /*83f0*/  F2FP.BF16.F32.PACK_AB R9, R32, R15 ;  /* 0x0000000f2009723e */ /* 0x000fe400000010ff */
[----:B-1----:R-:W-:-:S05]  /*8400*/  FSEL R0, R165, RZ, P3 ;  /* 0x000000ffa5007208 */ /* 0x002fca0001800000 */
[----:B------:R-:W-:Y:S01]  /*8410*/  FADD.FTZ R4, R163, -R0 ;  /* 0x80000000a3047221 */ /* 0x000fe20000010000 */
[----:B------:R-:W-:Y:S02]  /*8420*/  FSEL R0, R161, RZ, P2 ;  /* 0x000000ffa1007208 */ /* 0x000fe40001000000 */
[----:B------:R-:W-:Y:S01]  /*8430*/  MOV R163, R6 ;  /* 0x0000000600a37202 */ /* 0x000fe20000000f00 */
[----:B------:R-:W-:Y:S01]  /*8440*/  FMUL.FTZ R4, R4, UR4 ;  /* 0x0000000404047c20 */ /* 0x000fe20008410000 */
[----:B------:R-:W-:Y:S01]  /*8450*/  F2FP.BF16.F32.PACK_AB R6, R231, R234 ;  /* 0x000000eae706723e */ /* 0x000fe200000010ff */
[----:B------:R-:W-:Y:S01]  /*8460*/  FADD.FTZ R5, R162, -R0 ;  /* 0x80000000a2057221 */ /* 0x000fe20000010000 */
[-C--:B------:R-:W-:Y:S01]  /*8470*/  FMUL.FTZ R80, R80, R12.reuse ;  /* 0x0000000c50507220 */ /* 0x080fe20000410000 */
[----:B------:R1:W3:Y:S01]  /*8480*/  MUFU.EX2 R0, R4 ;  /* 0x0000000400007308 */ /* 0x0002e20000000800 */
[----:B------:R-:W-:Y:S01]  /*8490*/  FMUL.FTZ R81, R81, R12 ;  /* 0x0000000c51517220 */ /* 0x000fe20000410000 */
[----:B------:R-:W-:Y:S01]  /*84a0*/  FMUL.FTZ R5, R5, UR4 ;  /* 0x0000000405057c20 */ /* 0x000fe20008410000 */
[----:B------:R-:W-:-:S05]  /*84b0*/  MOV R162, R208 ;  /* 0x000000d000a27202 */ /* 0x000fca0000000f00 */
[----:B------:R-:W4:Y:S01]  /*84c0*/  MUFU.EX2 R22, R5 ;  /* 0x0000000500167308 */ /* 0x000f220000000800 */
[----:B-1----:R-:W-:Y:S01]  /*84d0*/  FSEL R4, R47, RZ, P0 ;  /* 0x000000ff2f047208 */ /* 0x002fe20000000000 */
[-C--:B---3--:R-:W-:Y:S01]  /*84e0*/  FMUL.FTZ R174, R174, R0.reuse ;  /* 0x00000000aeae7220 */ /* 0x088fe20000410000 */
[-C--:B------:R-:W-:Y:S01]  /*84f0*/  FMUL.FTZ R175, R175, R0.reuse ;  /* 0x00000000afaf7220 */ /* 0x080fe20000410000 */
[-C--:B------:R-:W-:Y:S01]  /*8500*/  FMUL.FTZ R178, R178, R0.reuse ;  /* 0x00000000b2b27220 */ /* 0x080fe20000410000 */
[-C--:B------:R-:W-:Y:S01]  /*8510*/  FMUL.FTZ R179, R179, R0.reuse ;  /* 0x00000000b3b37220 */ /* 0x080fe20000410000 */
[----:B------:R-:W-:Y:S01]  /*8520*/  FADD.FTZ R4, R160, -R4 ;  /* 0x80000004a0047221 */ /* 0x000fe20000010000 */
[-C--:B------:R-:W-:Y:S01]  /*8530*/  FMUL.FTZ R70, R70, R0.reuse ;  /* 0x0000000046467220 */ /* 0x080fe20000410000 */
[----:B------:R-:W-:Y:S01]  /*8540*/  FMUL.FTZ R71, R71, R0 ;  /* 0x0000000047477220 */ /* 0x000fe20000410000 */
[-C--:B----4-:R-:W-:Y:S01]  /*8550*/  FMUL.FTZ R168, R168, R22.reuse ;  /* 0x00000016a8a87220 */ /* 0x090fe20000410000 */
[----:B------:R-:W-:Y:S01]  /*8560*/  FMUL.FTZ R4, R4, UR4 ;  /* 0x0000000404047c20 */ /* 0x000fe20008410000 */
[-C--:B------:R-:W-:Y:S01]  /*8570*/  FMUL.FTZ R169, R169, R22.reuse ;  /* 0x00000016a9a97220 */ /* 0x080fe20000410000 */
[----:B------:R-:W-:Y:S01]  /*8580*/  F2FP.BF16.F32.PACK_AB R5, R237, R239 ;  /* 0x000000efed05723e */ /* 0x000fe200000010ff */
[-C--:B------:R-:W-:Y:S01]  /*8590*/  FMUL.FTZ R180, R180, R22.reuse ;  /* 0x00000016b4b47220 */ /* 0x080fe20000410000 */
[----:B------:R1:W3:Y:S01]  /*85a0*/  MUFU.EX2 R23, R4 ;  /* 0x0000000400177308 */ /* 0x0002e20000000800 */
[-C--:B------:R-:W-:Y:S01]  /*85b0*/  FMUL.FTZ R181, R181, R22.reuse ;  /* 0x00000016b5b57220 */ /* 0x080fe20000410000 */
[----:B--2---:R-:W-:Y:S01]  /*85c0*/  HMMA.16816.F32.BF16 R172, R8, R16, R172 ;  /* 0x0000001008ac723c */ /* 0x004fe200000418ac */
[-C--:B------:R-:W-:Y:S01]  /*85d0*/  FMUL.FTZ R72, R72, R22.reuse ;  /* 0x0000001648487220 */ /* 0x080fe20000410000 */
[----:B------:R-:W-:-:S04]  /*85e0*/  FMUL.FTZ R73, R73, R22 ;  /* 0x0000001649497220 */ /* 0x000fc80000410000 */
[----:B------:R-:W-:Y:S01]  /*85f0*/  HMMA.16816.F32.BF16 R48, R8, R18, R176 ;  /* 0x000000120830723c */ /* 0x000fe200000418b0 */
[----:B-1----:R-:W-:Y:S01]  /*8600*/  FFMA.FTZ R4, R33, UR4, -R21 ;  /* 0x0000000421047c23 */ /* 0x002fe20008010815 */
[-C--:B---3--:R-:W-:Y:S01]  /*8610*/  FMUL.FTZ R170, R170, R23.reuse ;  /* 0x00000017aaaa7220 */ /* 0x088fe20000410000 */
[-C--:B------:R-:W-:Y:S01]  /*8620*/  FMUL.FTZ R171, R171, R23.reuse ;  /* 0x00000017abab7220 */ /* 0x080fe20000410000 */
[-C--:B------:R-:W-:Y:S01]  /*8630*/  FMUL.FTZ R182, R182, R23.reuse ;  /* 0x00000017b6b67220 */ /* 0x080fe20000410000 */
[----:B------:R1:W2:Y:S01]  /*8640*/  MUFU.EX2 R160, R4 ;  /* 0x0000000400a07308 */ /* 0x0002a20000000800 */
[-C--:B------:R-:W-:Y:S01]  /*8650*/  FMUL.FTZ R183, R183, R23.reuse ;  /* 0x00000017b7b77220 */ /* 0x080fe20000410000 */
[-C--:B------:R-:W-:Y:S01]  /*8660*/  FMUL.FTZ R74, R74, R23.reuse ;  /* 0x000000174a4a7220 */ /* 0x080fe20000410000 */
[-C--:B------:R-:W-:Y:S01]  /*8670*/  FMUL.FTZ R75, R75, R23.reuse ;  /* 0x000000174b4b7220 */ /* 0x080fe20000410000 */
[----:B------:R-:W-:Y:S01]  /*8680*/  FMUL.FTZ R82, R82, R0 ;  /* 0x0000000052527220 */ /* 0x000fe20000410000 */
[-C--:B------:R-:W-:Y:S01]  /*8690*/  FMUL.FTZ R76, R76, R22.reuse ;  /* 0x000000164c4c7220 */ /* 0x080fe20000410000 */
[----:B------:R-:W-:Y:S01]  /*86a0*/  FMUL.FTZ R77, R77, R22 ;  /* 0x000000164d4d7220 */ /* 0x000fe20000410000 */
[-C--:B------:R-:W-:Y:S01]  /*86b0*/  FMUL.FTZ R78, R78, R23.reuse ;  /* 0x000000174e4e7220 */ /* 0x080fe20000410000 */
[----:B------:R-:W-:Y:S01]  /*86c0*/  FMUL.FTZ R79, R79, R23 ;  /* 0x000000174f4f7220 */ /* 0x000fe20000410000 */
[----:B------:R-:W-:Y:S01]  /*86d0*/  FMUL.FTZ R83, R83, R0 ;  /* 0x0000000053537220 */ /* 0x000fe20000410000 */
[-C--:B------:R-:W-:Y:S01]  /*86e0*/  FMUL.FTZ R84, R84, R12.reuse ;  /* 0x0000000c54547220 */ /* 0x080fe20000410000 */
[----:B------:R-:W-:Y:S01]  /*86f0*/  FMUL.FTZ R85, R85, R12 ;  /* 0x0000000c55557220 */ /* 0x000fe20000410000 */
[-C--:B------:R-:W-:Y:S01]  /*8700*/  FMUL.FTZ R86, R86, R0.reuse ;  /* 0x0000000056567220 */ /* 0x080fe20000410000 */
[----:B------:R-:W-:Y:S01]  /*8710*/  FMUL.FTZ R87, R87, R0 ;  /* 0x0000000057577220 */ /* 0x000fe20000410000 */
[----:B------:R-:W-:-:S02]  /*8720*/  MOV R33, R53 ;  /* 0x0000003500217202 */ /* 0x000fc40000000f00 */
[----:B-1----:R-:W-:Y:S02]  /*8730*/  F2FP.BF16.F32.PACK_AB R4, R163, R240 ;  /* 0x000000f0a304723e */ /* 0x002fe400000010ff */
[----:B--2---:R-:W-:-:S07]  /*8740*/  F2FP.BF16.F32.PACK_AB R7, R160, R164 ;  /* 0x000000a4a007723e */ /* 0x004fce00000010ff */
[C---:B------:R-:W-:Y:S06]  /*8750*/  HMMA.16816.F32.BF16 R168, R4.reuse, R16, R168 ;  /* 0x0000001004a8723c */ /* 0x040fec00000418a8 */
[C---:B------:R-:W-:Y:S01]  /*8760*/  HMMA.16816.F32.BF16 R180, R4.reuse, R18, R180 ;  /* 0x0000001204b4723c */ /* 0x040fe200000418b4 */
[----:B------:R-:W1:Y:S05]  /*8770*/  LDSM.16.MT88.4 R16, [R228+0xc000] ;  /* 0x00c00000e410783b */ /* 0x000e6a0000004200 */
[-C--:B-1----:R-:W-:Y:S01]  /*8780*/  HMMA.16816.F32.BF16 R176, R4, R16.reuse, R72 ;  /* 0x0000001004b0723c */ /* 0x082fe20000041848 */
[----:B------:R-:W2:Y:S05]  /*8790*/  LDL.LU R72, [R1+0x4] ;  /* 0x0000040001487983 */ /* 0x000eaa0000300800 */
[----:B------:R-:W-:Y:S01]  /*87a0*/  HMMA.16816.F32.BF16 R208, R8, R16, R68 ;  /* 0x0000001008d0723c */ /* 0x000fe20000041844 */
[----:B------:R-:W-:-:S02]  /*87b0*/  MOV R74, R54 ;  /* 0x00000036004a7202 */ /* 0x000fc40000000f00 */
[----:B------:R-:W-:Y:S01]  /*87c0*/  MOV R75, R52 ;  /* 0x00000034004b7202 */ /* 0x000fe20000000f00 */
[-C--:B------:R-:W-:Y:S01]  /*87d0*/  FMUL.FTZ R88, R88, R22.reuse ;  /* 0x0000001658587220 */ /* 0x080fe20000410000 */
[----:B------:R-:W-:Y:S01]  /*87e0*/  FMUL.FTZ R89, R89, R22 ;  /* 0x0000001659597220 */ /* 0x000fe20000410000 */
[-C--:B------:R-:W-:Y:S01]  /*87f0*/  HMMA.16816.F32.BF16 R40, R4, R18.reuse, R76 ;  /* 0x000000120428723c */ /* 0x080fe2000004184c */
[-C--:B------:R-:W-:Y:S01]  /*8800*/  FMUL.FTZ R90, R90, R23.reuse ;  /* 0x000000175a5a7220 */ /* 0x080fe20000410000 */
[-C--:B------:R-:W-:Y:S01]  /*8810*/  FMUL.FTZ R91, R91, R23.reuse ;  /* 0x000000175b5b7220 */ /* 0x080fe20000410000 */
[-C--:B------:R-:W-:Y:S01]  /*8820*/  FMUL.FTZ R96, R96, R12.reuse ;  /* 0x0000000c60607220 */ /* 0x080fe20000410000 */
[----:B------:R-:W-:Y:S01]  /*8830*/  FMUL.FTZ R97, R97, R12 ;  /* 0x0000000c61617220 */ /* 0x000fe20000410000 */
[----:B------:R-:W-:Y:S01]  /*8840*/  FMUL.FTZ R98, R98, R0 ;  /* 0x0000000062627220 */ /* 0x000fe20000410000 */
[C---:B------:R-:W-:Y:S01]  /*8850*/  HMMA.16816.F32.BF16 R36, R8.reuse, R18, R80 ;  /* 0x000000120824723c */ /* 0x040fe20000041850 */
[----:B------:R-:W1:Y:S01]  /*8860*/  LDSM.16.MT88.4 R16, [R230+0xc000] ;  /* 0x00c00000e610783b */ /* 0x000e620000004200 */
[-C--:B------:R-:W-:Y:S01]  /*8870*/  FMUL.FTZ R92, R92, R22.reuse ;  /* 0x000000165c5c7220 */ /* 0x080fe20000410000 */
[----:B------:R-:W-:Y:S01]  /*8880*/  FMUL.FTZ R93, R93, R22 ;  /* 0x000000165d5d7220 */ /* 0x000fe20000410000 */
[-C--:B------:R-:W-:Y:S01]  /*8890*/  FMUL.FTZ R94, R94, R23.reuse ;  /* 0x000000175e5e7220 */ /* 0x080fe20000410000 */
[-C--:B------:R-:W-:Y:S01]  /*88a0*/  FMUL.FTZ R95, R95, R23.reuse ;  /* 0x000000175f5f7220 */ /* 0x080fe20000410000 */
[----:B------:R-:W-:Y:S01]  /*88b0*/  FMUL.FTZ R99, R99, R0 ;  /* 0x0000000063637220 */ /* 0x000fe20000410000 */
[-C--:B------:R-:W-:Y:S01]  /*88c0*/  FMUL.FTZ R100, R100, R12.reuse ;  /* 0x0000000c64647220 */ /* 0x080fe20000410000 */
[----:B------:R-:W-:Y:S01]  /*88d0*/  FMUL.FTZ R101, R101, R12 ;  /* 0x0000000c65657220 */ /* 0x000fe20000410000 */
[-C--:B------:R-:W-:Y:S01]  /*88e0*/  FMUL.FTZ R102, R102, R0.reuse ;  /* 0x0000000066667220 */ /* 0x080fe20000410000 */
[----:B------:R-:W-:Y:S01]  /*88f0*/  FMUL.FTZ R103, R103, R0 ;  /* 0x0000000067677220 */ /* 0x000fe20000410000 */
[-C--:B------:R-:W-:Y:S01]  /*8900*/  FMUL.FTZ R104, R104, R22.reuse ;  /* 0x0000001668687220 */ /* 0x080fe20000410000 */
[----:B------:R-:W-:Y:S01]  /*8910*/  FMUL.FTZ R105, R105, R22 ;  /* 0x0000001669697220 */ /* 0x000fe20000410000 */
[-C--:B------:R-:W-:Y:S01]  /*8920*/  FMUL.FTZ R106, R106, R23.reuse ;  /* 0x000000176a6a7220 */ /* 0x080fe20000410000 */
[-C--:B------:R-:W-:Y:S01]  /*8930*/  FMUL.FTZ R107, R107, R23.reuse ;  /* 0x000000176b6b7220 */ /* 0x080fe20000410000 */
[-C--:B------:R-:W-:Y:S01]  /*8940*/  FMUL.FTZ R112, R112, R12.reuse ;  /* 0x0000000c70707220 */ /* 0x080fe20000410000 */
[----:B------:R-:W-:Y:S01]  /*8950*/  FMUL.FTZ R113, R113, R12 ;  /* 0x0000000c71717220 */ /* 0x000fe20000410000 */
[----:B------:R-:W-:Y:S01]  /*8960*/  FMUL.FTZ R114, R114, R0 ;  /* 0x0000000072727220 */ /* 0x000fe20000410000 */
        /* <DEDUP_REMOVED lines=23> */
[-C--:B-1----:R-:W-:Y:S01]  /*8ae0*/  HMMA.16816.F32.BF16 R52, R8, R16.reuse, R84 ;  /* 0x000000100834723c */ /* 0x082fe20000041854 */
[----:B------:R-:W3:Y:S01]  /*8af0*/  LDL.LU R87, [R1+0x8] ;  /* 0x0000080001577983 */ /* 0x000ee20000300800 */
[-C--:B------:R-:W-:Y:S01]  /*8b00*/  FMUL.FTZ R134, R134, R0.reuse ;  /* 0x0000000086867220 */ /* 0x080fe20000410000 */
[----:B------:R-:W-:Y:S01]  /*8b10*/  FMUL.FTZ R135, R135, R0 ;  /* 0x0000000087877220 */ /* 0x000fe20000410000 */
[-C--:B------:R-:W-:Y:S01]  /*8b20*/  FMUL.FTZ R136, R136, R22.reuse ;  /* 0x0000001688887220 */ /* 0x080fe20000410000 */
[----:B------:R-:W-:Y:S01]  /*8b30*/  FMUL.FTZ R137, R137, R22 ;  /* 0x0000001689897220 */ /* 0x000fe20000410000 */
[C---:B------:R-:W-:Y:S01]  /*8b40*/  HMMA.16816.F32.BF16 R28, R4.reuse, R16, R88 ;  /* 0x00000010041c723c */ /* 0x040fe20000041858 */
[-C--:B------:R-:W-:Y:S01]  /*8b50*/  FMUL.FTZ R138, R138, R23.reuse ;  /* 0x000000178a8a7220 */ /* 0x080fe20000410000 */
[-C--:B------:R-:W-:Y:S01]  /*8b60*/  FMUL.FTZ R139, R139, R23.reuse ;  /* 0x000000178b8b7220 */ /* 0x080fe20000410000 */
[-C--:B------:R-:W-:Y:S01]  /*8b70*/  FMUL.FTZ R184, R184, R12.reuse ;  /* 0x0000000cb8b87220 */ /* 0x080fe20000410000 */
[----:B------:R-:W-:Y:S01]  /*8b80*/  FMUL.FTZ R185, R185, R12 ;  /* 0x0000000cb9b97220 */ /* 0x000fe20000410000 */
[----:B------:R-:W-:Y:S01]  /*8b90*/  FMUL.FTZ R186, R186, R0 ;  /* 0x00000000baba7220 */ /* 0x000fe20000410000 */
[-C--:B------:R-:W-:Y:S01]  /*8ba0*/  HMMA.16816.F32.BF16 R92, R4, R18.reuse, R92 ;  /* 0x00000012045c723c */ /* 0x080fe2000004185c */
[-C--:B------:R-:W-:Y:S01]  /*8bb0*/  FMUL.FTZ R140, R140, R22.reuse ;  /* 0x000000168c8c7220 */ /* 0x080fe20000410000 */
[----:B------:R-:W-:Y:S01]  /*8bc0*/  FMUL.FTZ R141, R141, R22 ;  /* 0x000000168d8d7220 */ /* 0x000fe20000410000 */
[-C--:B------:R-:W-:Y:S01]  /*8bd0*/  FMUL.FTZ R142, R142, R23.reuse ;  /* 0x000000178e8e7220 */ /* 0x080fe20000410000 */
[----:B------:R-:W-:Y:S01]  /*8be0*/  FMUL.FTZ R143, R143, R23 ;  /* 0x000000178f8f7220 */ /* 0x000fe20000410000 */
[-C--:B------:R-:W-:Y:S01]  /*8bf0*/  FMUL.FTZ R187, R187, R0.reuse ;  /* 0x00000000bbbb7220 */ /* 0x080fe20000410000 */
[----:B------:R-:W-:Y:S01]  /*8c00*/  HMMA.16816.F32.BF16 R68, R8, R18, R96 ;  /* 0x000000120844723c */ /* 0x000fe20000041860 */
[----:B------:R-:W1:Y:S01]  /*8c10*/  LDSM.16.MT88.4 R16, [R229+0xc000] ;  /* 0x00c00000e510783b */ /* 0x000e620000004200 */
[-C--:B------:R-:W-:Y:S01]  /*8c20*/  FMUL.FTZ R146, R146, R0.reuse ;  /* 0x0000000092927220 */ /* 0x080fe20000410000 */
[-C--:B------:R-:W-:Y:S01]  /*8c30*/  FMUL.FTZ R147, R147, R0.reuse ;  /* 0x0000000093937220 */ /* 0x080fe20000410000 */
[-C--:B------:R-:W-:Y:S01]  /*8c40*/  FMUL.FTZ R154, R154, R0.reuse ;  /* 0x000000009a9a7220 */ /* 0x080fe20000410000 */
[-C--:B------:R-:W-:Y:S01]  /*8c50*/  FMUL.FTZ R155, R155, R0.reuse ;  /* 0x000000009b9b7220 */ /* 0x080fe20000410000 */
[-C--:B------:R-:W-:Y:S01]  /*8c60*/  FMUL.FTZ R194, R194, R0.reuse ;  /* 0x00000000c2c27220 */ /* 0x080fe20000410000 */
[-C--:B------:R-:W-:Y:S01]  /*8c70*/  FMUL.FTZ R195, R195, R0.reuse ;  /* 0x00000000c3c37220 */ /* 0x080fe20000410000 */
[-C--:B------:R-:W-:Y:S01]  /*8c80*/  FMUL.FTZ R198, R198, R0.reuse ;  /* 0x00000000c6c67220 */ /* 0x080fe20000410000 */
[----:B------:R-:W-:Y:S01]  /*8c90*/  FMUL.FTZ R199, R199, R0 ;  /* 0x00000000c7c77220 */ /* 0x000fe20000410000 */
[----:B------:R-:W-:-:S02]  /*8ca0*/  MOV R73, R24 ;  /* 0x0000001800497202 */ /* 0x000fc40000000f00 */
[----:B------:R-:W-:Y:S01]  /*8cb0*/  MOV R85, R162 ;  /* 0x000000a200557202 */ /* 0x000fe20000000f00 */
[----:B------:R-:W-:Y:S01]  /*8cc0*/  LDSM.16.MT88.4 R24, [R230+0xe000] ;  /* 0x00e00000e618783b */ /* 0x000fe20000004200 */
[-C--:B-1----:R-:W-:Y:S06]  /*8cd0*/  HMMA.16816.F32.BF16 R100, R8, R16.reuse, R100 ;  /* 0x000000100864723c */ /* 0x082fec0000041864 */
[C---:B------:R-:W-:Y:S06]  /*8ce0*/  HMMA.16816.F32.BF16 R104, R4.reuse, R16, R104 ;  /* 0x000000100468723c */ /* 0x040fec0000041868 */
[-C--:B------:R-:W-:Y:S06]  /*8cf0*/  HMMA.16816.F32.BF16 R108, R4, R18.reuse, R108 ;  /* 0x00000012046c723c */ /* 0x080fec000004186c */
[C---:B------:R-:W-:Y:S01]  /*8d00*/  HMMA.16816.F32.BF16 R112, R8.reuse, R18, R112 ;  /* 0x000000120870723c */ /* 0x040fe20000041870 */
[----:B------:R-:W1:Y:S05]  /*8d10*/  LDSM.16.MT88.4 R16, [R167+0xe000] ;  /* 0x00e00000a710783b */ /* 0x000e6a0000004200 */
[-C--:B-1----:R-:W-:Y:S06]  /*8d20*/  HMMA.16816.F32.BF16 R116, R8, R16.reuse, R116 ;  /* 0x000000100874723c */ /* 0x082fec0000041874 */
[C---:B------:R-:W-:Y:S06]  /*8d30*/  HMMA.16816.F32.BF16 R120, R4.reuse, R16, R120 ;  /* 0x000000100478723c */ /* 0x040fec0000041878 */
[-C--:B------:R-:W-:Y:S06]  /*8d40*/  HMMA.16816.F32.BF16 R124, R4, R18.reuse, R124 ;  /* 0x00000012047c723c */ /* 0x080fec000004187c */
[C---:B------:R-:W-:Y:S01]  /*8d50*/  HMMA.16816.F32.BF16 R128, R8.reuse, R18, R128 ;  /* 0x000000120880723c */ /* 0x040fe20000041880 */
[----:B------:R-:W1:Y:S01]  /*8d60*/  LDSM.16.MT88.4 R16, [R228+0xe000] ;  /* 0x00e00000e410783b */ /* 0x000e620000004200 */
[-C--:B------:R-:W-:Y:S01]  /*8d70*/  FMUL.FTZ R156, R156, R22.reuse ;  /* 0x000000169c9c7220 */ /* 0x080fe20000410000 */
[-C--:B------:R-:W-:Y:S01]  /*8d80*/  FMUL.FTZ R157, R157, R22.reuse ;  /* 0x000000169d9d7220 */ /* 0x080fe20000410000 */
[-C--:B------:R-:W-:Y:S01]  /*8d90*/  FMUL.FTZ R200, R200, R22.reuse ;  /* 0x00000016c8c87220 */ /* 0x080fe20000410000 */
[----:B------:R-:W-:Y:S01]  /*8da0*/  FMUL.FTZ R201, R201, R22 ;  /* 0x00000016c9c97220 */ /* 0x000fe20000410000 */
[-C--:B------:R-:W-:Y:S01]  /*8db0*/  FMUL.FTZ R158, R158, R23.reuse ;  /* 0x000000179e9e7220 */ /* 0x080fe20000410000 */
[-C--:B------:R-:W-:Y:S01]  /*8dc0*/  FMUL.FTZ R159, R159, R23.reuse ;  /* 0x000000179f9f7220 */ /* 0x080fe20000410000 */
[-C--:B-1----:R-:W-:Y:S06]  /*8dd0*/  HMMA.16816.F32.BF16 R80, R8, R16.reuse, R132 ;  /* 0x000000100850723c */ /* 0x082fec0000041884 */
[C---:B------:R-:W-:Y:S06]  /*8de0*/  HMMA.16816.F32.BF16 R136, R4.reuse, R16, R136 ;  /* 0x000000100488723c */ /* 0x040fec0000041888 */
[-C--:B------:R-:W-:Y:S06]  /*8df0*/  HMMA.16816.F32.BF16 R140, R4, R18.reuse, R140 ;  /* 0x00000012048c723c */ /* 0x080fec000004188c */
[----:B------:R-:W-:Y:S01]  /*8e00*/  HMMA.16816.F32.BF16 R76, R8, R18, R184 ;  /* 0x00000012084c723c */ /* 0x000fe200000418b8 */
[----:B------:R-:W1:Y:S01]  /*8e10*/  LDSM.16.MT88.4 R16, [R229+0xe000] ;  /* 0x00e00000e510783b */ /* 0x000e620000004200 */
[-C--:B------:R-:W-:Y:S01]  /*8e20*/  FMUL.FTZ R202, R202, R23.reuse ;  /* 0x00000017caca7220 */ /* 0x080fe20000410000 */
[----:B------:R-:W-:Y:S01]  /*8e30*/  FMUL.FTZ R203, R203, R23 ;  /* 0x00000017cbcb7220 */ /* 0x000fe20000410000 */
[-C--:B------:R-:W-:Y:S01]  /*8e40*/  FMUL.FTZ R192, R192, R12.reuse ;  /* 0x0000000cc0c07220 */ /* 0x080fe20000410000 */
[-C--:B------:R-:W-:Y:S01]  /*8e50*/  FMUL.FTZ R193, R193, R12.reuse ;  /* 0x0000000cc1c17220 */ /* 0x080fe20000410000 */
[-C--:B------:R-:W-:Y:S01]  /*8e60*/  FMUL.FTZ R196, R196, R12.reuse ;  /* 0x0000000cc4c47220 */ /* 0x080fe20000410000 */
[----:B------:R-:W-:Y:S01]  /*8e70*/  FMUL.FTZ R197, R197, R12 ;  /* 0x0000000cc5c57220 */ /* 0x000fe20000410000 */
[----:B------:R-:W-:Y:S01]  /*8e80*/  MOV R86, R163 ;  /* 0x000000a300567202 */ /* 0x000fe20000000f00 */
[----:B--2---:R-:W-:Y:S01]  /*8e90*/  FFMA.FTZ R96, R72, R0, R15 ;  /* 0x0000000048607223 */ /* 0x004fe2000001000f */
[----:B------:R-:W-:-:S04]  /*8ea0*/  FFMA.FTZ R0, R64, UR4, -R2 ;  /* 0x0000000440007c23 */ /* 0x000fc80008010802 */
[----:B------:R2:W-:Y:S02]  /*8eb0*/  MUFU.EX2 R162, R0 ;  /* 0x0000000000a27308 */ /* 0x0005e40000000800 */
[----:B--2---:R-:W-:-:S06]  /*8ec0*/  FFMA.FTZ R0, R60, UR4, -R2 ;  /* 0x000000043c007c23 */ /* 0x004fcc0008010802 */
[----:B------:R2:W4:Y:S01]  /*8ed0*/  MUFU.EX2 R88, R0 ;  /* 0x0000000000587308 */ /* 0x0005220000000800 */
[----:B-1----:R-:W-:Y:S01]  /*8ee0*/  HMMA.16816.F32.BF16 R156, R4, R16, R156 ;  /* 0x00000010049c723c */ /* 0x002fe2000004189c */
[----:B--2---:R-:W-:-:S06]  /*8ef0*/  FFMA.FTZ R0, R44, UR4, -R2 ;  /* 0x000000042c007c23 */ /* 0x004fcc0008010802 */
[----:B------:R1:W-:Y:S01]  /*8f00*/  MUFU.EX2 R187, R0 ;  /* 0x0000000000bb7308 */ /* 0x0003e20000000800 */
[----:B------:R-:W-:Y:S06]  /*8f10*/  HMMA.16816.F32.BF16 R200, R4, R18, R200 ;  /* 0x0000001204c8723c */ /* 0x000fec00000418c8 */
[----:B------:R-:W-:Y:S01]  /*8f20*/  HMMA.16816.F32.BF16 R192, R8, R16, R192 ;  /* 0x0000001008c0723c */ /* 0x000fe200000418c0 */
[----:B-1----:R-:W-:-:S05]  /*8f30*/  FFMA.FTZ R0, R34, UR4, -R2 ;  /* 0x0000000422007c23 */ /* 0x002fca0008010802 */
[----:B------:R-:W-:Y:S01]  /*8f40*/  HMMA.16816.F32.BF16 R196, R8, R18, R196 ;  /* 0x0000001208c4723c */ /* 0x000fe200000418c4 */
[----:B------:R-:W1:Y:S01]  /*8f50*/  LDSM.16.MT88.4 R16, [R228+0xc800] ;  /* 0x00c80000e410783b */ /* 0x000e620000004200 */
[----:B------:R2:W-:Y:S01]  /*8f60*/  MUFU.EX2 R84, R0 ;  /* 0x0000000000547308 */ /* 0x0005e20000000800 */
[-C--:B------:R-:W-:Y:S01]  /*8f70*/  FMUL.FTZ R144, R144, R12.reuse ;  /* 0x0000000c90907220 */ /* 0x080fe20000410000 */
[-C--:B------:R-:W-:Y:S01]  /*8f80*/  FMUL.FTZ R145, R145, R12.reuse ;  /* 0x0000000c91917220 */ /* 0x080fe20000410000 */
[-C--:B------:R-:W-:Y:S01]  /*8f90*/  FMUL.FTZ R152, R152, R12.reuse ;  /* 0x0000000c98987220 */ /* 0x080fe20000410000 */
[----:B------:R-:W-:Y:S01]  /*8fa0*/  FMUL.FTZ R153, R153, R12 ;  /* 0x0000000c99997220 */ /* 0x000fe20000410000 */
[----:B------:R-:W-:Y:S01]  /*8fb0*/  MOV R72, R14 ;  /* 0x0000000e00487202 */ /* 0x000fe20000000f00 */
[----:B------:R-:W3:Y:S01]  /*8fc0*/  LDL.LU R34, [R1+0x10] ;  /* 0x0000100001227983 */ /* 0x000ee20000300800 */
[----:B--2---:R-:W-:-:S04]  /*8fd0*/  FFMA.FTZ R0, R65, UR4, -R3 ;  /* 0x0000000441007c23 */ /* 0x004fc80008010803 */
[----:B------:R2:W-:Y:S02]  /*8fe0*/  MUFU.EX2 R163, R0 ;  /* 0x0000000000a37308 */ /* 0x0005e40000000800 */
[----:B--2---:R-:W-:-:S06]  /*8ff0*/  FFMA.FTZ R0, R62, UR4, -R3 ;  /* 0x000000043e007c23 */ /* 0x004fcc0008010803 */
[----:B------:R2:W1:Y:S02]  /*9000*/  MUFU.EX2 R184, R0 ;  /* 0x0000000000b87308 */ /* 0x0004640000000800 */
[----:B--2---:R-:W-:-:S06]  /*9010*/  FFMA.FTZ R0, R45, UR4, -R3 ;  /* 0x000000042d007c23 */ /* 0x004fcc0008010803 */
[----:B------:R2:W-:Y:S02]  /*9020*/  MUFU.EX2 R98, R0 ;  /* 0x0000000000627308 */ /* 0x0005e40000000800 */
[----:B--2---:R-:W-:-:S06]  /*9030*/  FFMA.FTZ R0, R35, UR4, -R3 ;  /* 0x0000000423007c23 */ /* 0x004fcc0008010803 */
[----:B------:R2:W1:Y:S01]  /*9040*/  MUFU.EX2 R135, R0 ;  /* 0x0000000000877308 */ /* 0x0004620000000800 */
[C---:B------:R-:W-:Y:S06]  /*9050*/  HMMA.16816.F32.BF16 R144, R8.reuse, R24, R144 ;  /* 0x000000180890723c */ /* 0x040fec0000041890 */
[----:B------:R-:W-:Y:S01]  /*9060*/  HMMA.16816.F32.BF16 R152, R8, R26, R152 ;  /* 0x0000001a0898723c */ /* 0x000fe20000041898 */
[----:B--2---:R-:W-:-:S04]  /*9070*/  FFMA.FTZ R0, R66, UR4, -R20 ;  /* 0x0000000442007c23 */ /* 0x004fc80008010814 */
[----:B------:R2:W-:Y:S02]  /*9080*/  MUFU.EX2 R90, R0 ;  /* 0x00000000005a7308 */ /* 0x0005e40000000800 */
[----:B----4-:R-:W-:Y:S02]  /*9090*/  F2FP.BF16.F32.PACK_AB R8, R88, R162 ;  /* 0x000000a25808723e */ /* 0x010fe400000010ff */
[----:B-1----:R-:W-:Y:S02]  /*90a0*/  F2FP.BF16.F32.PACK_AB R9, R184, R163 ;  /* 0x000000a3b809723e */ /* 0x002fe400000010ff */
[----:B------:R-:W-:Y:S02]  /*90b0*/  F2FP.BF16.F32.PACK_AB R10, R84, R187 ;  /* 0x000000bb540a723e */ /* 0x000fe400000010ff */
[----:B------:R-:W-:Y:S01]  /*90c0*/  F2FP.BF16.F32.PACK_AB R11, R135, R98 ;  /* 0x00000062870b723e */ /* 0x000fe200000010ff */
[----:B--2---:R-:W-:-:S04]  /*90d0*/  FFMA.FTZ R0, R61, UR4, -R20 ;  /* 0x000000043d007c23 */ /* 0x004fc80008010814 */
[----:B------:R1:W-:Y:S01]  /*90e0*/  MUFU.EX2 R185, R0 ;  /* 0x0000000000b97308 */ /* 0x0003e20000000800 */
[----:B------:R-:W-:Y:S02]  /*90f0*/  MOV R45, R72 ;  /* 0x00000048002d7202 */ /* 0x000fe40000000f00 */
[----:B------:R-:W-:Y:S02]  /*9100*/  MOV R134, R74 ;  /* 0x0000004a00867202 */ /* 0x000fe40000000f00 */
[----:B------:R-:W-:Y:S01]  /*9110*/  MOV R133, R75 ;  /* 0x0000004b00857202 */ /* 0x000fe20000000f00 */
[----:B-1----:R-:W-:-:S04]  /*9120*/  FFMA.FTZ R0, R56, UR4, -R20 ;  /* 0x0000000438007c23 */ /* 0x002fc80008010814 */
[----:B------:R1:W-:Y:S02]  /*9130*/  MUFU.EX2 R99, R0 ;  /* 0x0000000000637308 */ /* 0x0003e40000000800 */
[----:B-1----:R-:W-:Y:S01]  /*9140*/  FFMA.FTZ R0, R46, UR4, -R20 ;  /* 0x000000042e007c23 */ /* 0x002fe20008010814 */
[----:B------:R-:W-:Y:S02]  /*9150*/  MOV R46, R73 ;  /* 0x00000049002e7202 */ /* 0x000fe40000000f00 */
[----:B------:R-:W-:Y:S01]  /*9160*/  HMMA.16816.F32.BF16 R72, R8, R16, R208 ;  /* 0x000000100848723c */ /* 0x000fe200000418d0 */
[----:B------:R-:W2:Y:S01]  /*9170*/  LDL.LU R208, [R1+0x14] ;  /* 0x0000140001d07983 */ /* 0x000ea20000300800 */
[-C--:B------:R-:W-:Y:S01]  /*9180*/  FMUL.FTZ R148, R148, R22.reuse ;  /* 0x0000001694947220 */ /* 0x080fe20000410000 */
[-C--:B------:R-:W-:Y:S01]  /*9190*/  FMUL.FTZ R149, R149, R22.reuse ;  /* 0x0000001695957220 */ /* 0x080fe20000410000 */
[-C--:B------:R-:W-:Y:S01]  /*91a0*/  FMUL.FTZ R188, R188, R22.reuse ;  /* 0x00000016bcbc7220 */ /* 0x080fe20000410000 */
[-C--:B------:R-:W-:Y:S01]  /*91b0*/  FMUL.FTZ R150, R150, R23.reuse ;  /* 0x0000001796967220 */ /* 0x080fe20000410000 */
[-C--:B------:R-:W-:Y:S01]  /*91c0*/  FMUL.FTZ R151, R151, R23.reuse ;  /* 0x0000001797977220 */ /* 0x080fe20000410000 */
[----:B------:R-:W-:Y:S01]  /*91d0*/  FMUL.FTZ R189, R189, R22 ;  /* 0x00000016bdbd7220 */ /* 0x000fe20000410000 */
[-C--:B------:R-:W-:Y:S01]  /*91e0*/  FMUL.FTZ R190, R190, R23.reuse ;  /* 0x00000017bebe7220 */ /* 0x080fe20000410000 */
[----:B------:R-:W-:Y:S01]  /*91f0*/  FMUL.FTZ R191, R191, R23 ;  /* 0x00000017bfbf7220 */ /* 0x000fe20000410000 */
[----:B---3--:R-:W-:-:S03]  /*9200*/  FFMA.FTZ R97, R87, R12, R57 ;  /* 0x0000000c57617223 */ /* 0x008fc60000010039 */
[C---:B------:R-:W-:Y:S01]  /*9210*/  HMMA.16816.F32.BF16 R148, R4.reuse, R24, R148 ;  /* 0x000000180494723c */ /* 0x040fe20000041894 */
[----:B------:R-:W-:Y:S02]  /*9220*/  MOV R87, R13 ;  /* 0x0000000d00577202 */ /* 0x000fe40000000f00 */
[----:B------:R-:W1:Y:S03]  /*9230*/  LDSM.16.MT88.4 R12, [R167+0xc800] ;  /* 0x00c80000a70c783b */ /* 0x000e660000004200 */
[----:B------:R-:W-:Y:S01]  /*9240*/  HMMA.16816.F32.BF16 R188, R4, R26, R188 ;  /* 0x0000001a04bc723c */ /* 0x000fe200000418bc */
[----:B------:R3:W4:Y:S01]  /*9250*/  MUFU.EX2 R4, R0 ;  /* 0x0000000000047308 */ /* 0x0007220000000800 */
[----:B------:R-:W-:Y:S01]  /*9260*/  MOV R132, R59 ;  /* 0x0000003b00847202 */ /* 0x000fe20000000f00 */
[----:B------:R-:W-:Y:S01]  /*9270*/  LDSM.16.MT88.4 R24, [R228+0xe800] ;  /* 0x00e80000e418783b */ /* 0x000fe20000004200 */
[----:B---3--:R-:W-:-:S05]  /*9280*/  FFMA.FTZ R0, R204, UR4, -R21 ;  /* 0x00000004cc007c23 */ /* 0x008fca0008010815 */
[----:B------:R3:W-:Y:S02]  /*9290*/  MUFU.EX2 R89, R0 ;  /* 0x0000000000597308 */ /* 0x0007e40000000800 */
[----:B---3--:R-:W-:-:S06]  /*92a0*/  FFMA.FTZ R0, R67, UR4, -R21 ;  /* 0x0000000443007c23 */ /* 0x008fcc0008010815 */
[----:B------:R3:W1:Y:S02]  /*92b0*/  MUFU.EX2 R186, R0 ;  /* 0x0000000000ba7308 */ /* 0x0006640000000800 */
[----:B---3--:R-:W-:-:S06]  /*92c0*/  FFMA.FTZ R0, R63, UR4, -R21 ;  /* 0x000000043f007c23 */ /* 0x008fcc0008010815 */
[----:B------:R3:W-:Y:S02]  /*92d0*/  MUFU.EX2 R91, R0 ;  /* 0x00000000005b7308 */ /* 0x0007e40000000800 */
[----:B---3--:R-:W-:-:S06]  /*92e0*/  FFMA.FTZ R0, R58, UR4, -R21 ;  /* 0x000000043a007c23 */ /* 0x008fcc0008010815 */
[----:B------:R-:W3:Y:S01]  /*92f0*/  MUFU.EX2 R44, R0 ;  /* 0x00000000002c7308 */ /* 0x000ee20000000800 */
[----:B----4-:R-:W-:Y:S02]  /*9300*/  MOV R204, R4 ;  /* 0x0000000400cc7202 */ /* 0x010fe40000000f00 */
[----:B------:R-:W-:Y:S02]  /*9310*/  F2FP.BF16.F32.PACK_AB R4, R185, R90 ;  /* 0x0000005ab904723e */ /* 0x000fe400000010ff */
[----:B-1----:R-:W-:Y:S02]  /*9320*/  F2FP.BF16.F32.PACK_AB R5, R186, R89 ;  /* 0x00000059ba05723e */ /* 0x002fe400000010ff */
[----:B------:R-:W-:Y:S01]  /*9330*/  F2FP.BF16.F32.PACK_AB R6, R204, R99 ;  /* 0x00000063cc06723e */ /* 0x000fe200000010ff */
[----:B------:R-:W-:Y:S01]  /*9340*/  HMMA.16816.F32.BF16 R172, R8, R12, R172 ;  /* 0x0000000c08ac723c */ /* 0x000fe200000418ac */
[----:B---3--:R-:W-:-:S05]  /*9350*/  F2FP.BF16.F32.PACK_AB R7, R44, R91 ;  /* 0x0000005b2c07723e */ /* 0x008fca00000010ff */
[----:B------:R-:W-:Y:S06]  /*9360*/  HMMA.16816.F32.BF16 R48, R8, R14, R48 ;  /* 0x0000000e0830723c */ /* 0x000fec0000041830 */
[C---:B------:R-:W-:Y:S06]  /*9370*/  HMMA.16816.F32.BF16 R168, R4.reuse, R12, R168 ;  /* 0x0000000c04a8723c */ /* 0x040fec00000418a8 */
[C---:B------:R-:W-:Y:S01]  /*9380*/  HMMA.16816.F32.BF16 R180, R4.reuse, R14, R180 ;  /* 0x0000000e04b4723c */ /* 0x040fe200000418b4 */
[----:B------:R-:W1:Y:S05]  /*9390*/  LDSM.16.MT88.4 R12, [R230+0xc800] ;  /* 0x00c80000e60c783b */ /* 0x000e6a0000004200 */
[C---:B------:R-:W-:Y:S06]  /*93a0*/  HMMA.16816.F32.BF16 R64, R4.reuse, R16, R176 ;  /* 0x000000100440723c */ /* 0x040fec00000418b0 */
[-C--:B------:R-:W-:Y:S06]  /*93b0*/  HMMA.16816.F32.BF16 R60, R4, R18.reuse, R40 ;  /* 0x00000012043c723c */ /* 0x080fec0000041828 */
[C---:B------:R-:W-:Y:S01]  /*93c0*/  HMMA.16816.F32.BF16 R56, R8.reuse, R18, R36 ;  /* 0x000000120838723c */ /* 0x040fe20000041824 */
[----:B------:R-:W3:Y:S05]  /*93d0*/  LDSM.16.MT88.4 R16, [R229+0xc800] ;  /* 0x00c80000e510783b */ /* 0x000eea0000004200 */
[-C--:B-1----:R-:W-:Y:S06]  /*93e0*/  HMMA.16816.F32.BF16 R52, R8, R12.reuse, R52 ;  /* 0x0000000c0834723c */ /* 0x082fec0000041834 */
[C---:B------:R-:W-:Y:S06]  /*93f0*/  HMMA.16816.F32.BF16 R28, R4.reuse, R12, R28 ;  /* 0x0000000c041c723c */ /* 0x040fec000004181c */
[-C--:B------:R-:W-:Y:S06]  /*9400*/  HMMA.16816.F32.BF16 R92, R4, R14.reuse, R92 ;  /* 0x0000000e045c723c */ /* 0x080fec000004185c */
[C---:B------:R-:W-:Y:S01]  /*9410*/  HMMA.16816.F32.BF16 R68, R8.reuse, R14, R68 ;  /* 0x0000000e0844723c */ /* 0x040fe20000041844 */
[----:B------:R-:W1:Y:S05]  /*9420*/  LDSM.16.MT88.4 R12, [R167+0xe800] ;  /* 0x00e80000a70c783b */ /* 0x000e6a0000004200 */
[-C--:B---3--:R-:W-:Y:S06]  /*9430*/  HMMA.16816.F32.BF16 R100, R8, R16.reuse, R100 ;  /* 0x000000100864723c */ /* 0x088fec0000041864 */
[C---:B------:R-:W-:Y:S06]  /*9440*/  HMMA.16816.F32.BF16 R104, R4.reuse, R16, R104 ;  /* 0x000000100468723c */ /* 0x040fec0000041868 */
[-C--:B------:R-:W-:Y:S06]  /*9450*/  HMMA.16816.F32.BF16 R108, R4, R18.reuse, R108 ;  /* 0x00000012046c723c */ /* 0x080fec000004186c */
[C---:B------:R-:W-:Y:S01]  /*9460*/  HMMA.16816.F32.BF16 R112, R8.reuse, R18, R112 ;  /* 0x000000120870723c */ /* 0x040fe20000041870 */
[----:B------:R-:W3:Y:S05]  /*9470*/  LDSM.16.MT88.4 R16, [R230+0xe800] ;  /* 0x00e80000e610783b */ /* 0x000eea0000004200 */
[-C--:B-1----:R-:W-:Y:S06]  /*9480*/  HMMA.16816.F32.BF16 R116, R8, R12.reuse, R116 ;  /* 0x0000000c0874723c */ /* 0x082fec0000041874 */
[C---:B------:R-:W-:Y:S06]  /*9490*/  HMMA.16816.F32.BF16 R120, R4.reuse, R12, R120 ;  /* 0x0000000c0478723c */ /* 0x040fec0000041878 */
[-C--:B------:R-:W-:Y:S06]  /*94a0*/  HMMA.16816.F32.BF16 R124, R4, R14.reuse, R124 ;  /* 0x0000000e047c723c */ /* 0x080fec000004187c */
[----:B------:R-:W-:Y:S01]  /*94b0*/  HMMA.16816.F32.BF16 R128, R8, R14, R128 ;  /* 0x0000000e0880723c */ /* 0x000fe20000041880 */
[----:B------:R-:W1:Y:S01]  /*94c0*/  LDSM.16.MT88.4 R12, [R229+0xe800] ;  /* 0x00e80000e50c783b */ /* 0x000e620000004200 */
[----:B------:R-:W-:-:S04]  /*94d0*/  FFMA.FTZ R0, R132, UR4, -R2 ;  /* 0x0000000484007c23 */ /* 0x000fc80008010802 */
[C---:B------:R-:W-:Y:S06]  /*94e0*/  HMMA.16816.F32.BF16 R136, R4.reuse, R24, R136 ;  /* 0x000000180488723c */ /* 0x040fec0000041888 */
[C---:B------:R-:W-:Y:S06]  /*94f0*/  HMMA.16816.F32.BF16 R140, R4.reuse, R26, R140 ;  /* 0x0000001a048c723c */ /* 0x040fec000004188c */
[C---:B---3--:R-:W-:Y:S06]  /*9500*/  HMMA.16816.F32.BF16 R148, R4.reuse, R16, R148 ;  /* 0x000000100494723c */ /* 0x048fec0000041894 */
[----:B------:R-:W-:Y:S01]  /*9510*/  HMMA.16816.F32.BF16 R188, R4, R18, R188 ;  /* 0x0000001204bc723c */ /* 0x000fe200000418bc */
[----:B------:R-:W-:-:S05]  /*9520*/  MOV R35, R133 ;  /* 0x0000008500237202 */ /* 0x000fca0000000f00 */
[C---:B-1----:R-:W-:Y:S06]  /*9530*/  HMMA.16816.F32.BF16 R156, R4.reuse, R12, R156 ;  /* 0x0000000c049c723c */ /* 0x042fec000004189c */
[----:B------:R-:W-:Y:S01]  /*9540*/  HMMA.16816.F32.BF16 R200, R4, R14, R200 ;  /* 0x0000000e04c8723c */ /* 0x000fe200000418c8 */
[----:B------:R1:W3:Y:S02]  /*9550*/  MUFU.EX2 R4, R0 ;  /* 0x0000000000047308 */ /* 0x0002e40000000800 */
[----:B-1----:R-:W-:-:S06]  /*9560*/  FFMA.FTZ R0, R219, UR4, -R2 ;  /* 0x00000004db007c23 */ /* 0x002fcc0008010802 */
[----:B------:R1:W-:Y:S02]  /*9570*/  MUFU.EX2 R176, R0 ;  /* 0x0000000000b07308 */ /* 0x0003e40000000800 */
        /* <DEDUP_REMOVED lines=9> */
[----:B------:R1:W-:Y:S01]  /*9610*/  MUFU.EX2 R132, R0 ;  /* 0x0000000000847308 */ /* 0x0003e20000000800 */
[----:B---3--:R-:W-:Y:S01]  /*9620*/  MOV R205, R4 ;  /* 0x0000000400cd7202 */ /* 0x008fe20000000f00 */
[----:B-1----:R-:W-:-:S06]  /*9630*/  FFMA.FTZ R0, R206, UR4, -R3 ;  /* 0x00000004ce007c23 */ /* 0x002fcc0008010803 */
[----:B------:R1:W3:Y:S01]  /*9640*/  MUFU.EX2 R7, R0 ;  /* 0x0000000000077308 */ /* 0x0002e20000000800 */
[----:B------:R-:W-:Y:S01]  /*9650*/  HMMA.16816.F32.BF16 R144, R8, R16, R144 ;  /* 0x000000100890723c */ /* 0x000fe20000041890 */
[----:B-1----:R-:W-:-:S06]  /*9660*/  FFMA.FTZ R0, R46, UR4, -R20 ;  /* 0x000000042e007c23 */ /* 0x002fcc0008010814 */
[----:B------:R1:W-:Y:S01]  /*9670*/  MUFU.EX2 R252, R0 ;  /* 0x0000000000fc7308 */ /* 0x0003e20000000800 */
[----:B------:R-:W-:Y:S01]  /*9680*/  HMMA.16816.F32.BF16 R152, R8, R18, R152 ;  /* 0x000000120898723c */ /* 0x000fe20000041898 */
[----:B------:R-:W4:Y:S01]  /*9690*/  LDSM.16.MT88.4 R16, [R228+0xd000] ;  /* 0x00d00000e410783b */ /* 0x000f220000004200 */
[----:B-1----:R-:W-:-:S05]  /*96a0*/  FFMA.FTZ R0, R45, UR4, -R20 ;  /* 0x000000042d007c23 */ /* 0x002fca0008010814 */
[----:B------:R1:W-:Y:S01]  /*96b0*/  MUFU.EX2 R4, R0 ;  /* 0x0000000000047308 */ /* 0x0003e20000000800 */
[C---:B------:R-:W-:Y:S06]  /*96c0*/  HMMA.16816.F32.BF16 R192, R8.reuse, R12, R192 ;  /* 0x0000000c08c0723c */ /* 0x040fec00000418c0 */
[----:B------:R-:W-:Y:S01]  /*96d0*/  HMMA.16816.F32.BF16 R196, R8, R14, R196 ;  /* 0x0000000e08c4723c */ /* 0x000fe200000418c4 */
[----:B------:R-:W4:Y:S01]  /*96e0*/  LDSM.16.MT88.4 R12, [R230+0xd000] ;  /* 0x00d00000e60c783b */ /* 0x000f220000004200 */
[----:B-1----:R-:W-:-:S04]  /*96f0*/  FFMA.FTZ R0, R220, UR4, -R20 ;  /* 0x00000004dc007c23 */ /* 0x002fc80008010814 */
[C---:B------:R-:W-:Y:S01]  /*9700*/  HMMA.16816.F32.BF16 R80, R8.reuse, R24, R80 ;  /* 0x000000180850723c */ /* 0x040fe20000041850 */
[----:B------:R1:W-:Y:S05]  /*9710*/  MUFU.EX2 R5, R0 ;  /* 0x0000000000057308 */ /* 0x0003ea0000000800 */
[----:B------:R-:W-:Y:S01]  /*9720*/  HMMA.16816.F32.BF16 R76, R8, R26, R76 ;  /* 0x0000001a084c723c */ /* 0x000fe2000004184c */
[----:B------:R-:W4:Y:S01]  /*9730*/  LDSM.16.MT88.4 R24, [R167+0xd000] ;  /* 0x00d00000a718783b */ /* 0x000f220000004200 */
[----:B-1----:R-:W-:-:S04]  /*9740*/  FFMA.FTZ R0, R221, UR4, -R20 ;  /* 0x00000004dd007c23 */ /* 0x002fc80008010814 */
[----:B------:R1:W3:Y:S01]  /*9750*/  MUFU.EX2 R8, R0 ;  /* 0x0000000000087308 */ /* 0x0002e20000000800 */
[----:B------:R-:W-:Y:S01]  /*9760*/  MOV R209, R44 ;  /* 0x0000002c00d17202 */ /* 0x000fe20000000f00 */
[--C-:B------:R-:W-:Y:S01]  /*9770*/  FFMA.FTZ R45, R216, UR4, -R2.reuse ;  /* 0x00000004d82d7c23 */ /* 0x100fe20008010802 */
[--C-:B------:R-:W-:Y:S01]  /*9780*/  FFMA.FTZ R44, R215, UR4, -R2.reuse ;  /* 0x00000004d72c7c23 */ /* 0x100fe20008010802 */
[--C-:B------:R-:W-:Y:S01]  /*9790*/  FFMA.FTZ R43, R214, UR4, -R2.reuse ;  /* 0x00000004d62b7c23 */ /* 0x100fe20008010802 */
[----:B------:R-:W-:Y:S01]  /*97a0*/  FFMA.FTZ R41, R207, UR4, -R2 ;  /* 0x00000004cf297c23 */ /* 0x000fe20008010802 */
[--C-:B------:R-:W-:Y:S01]  /*97b0*/  FFMA.FTZ R2, R223, UR4, -R21.reuse ;  /* 0x00000004df027c23 */ /* 0x100fe20008010815 */
[----:B-1----:R-:W-:-:S04]  /*97c0*/  FFMA.FTZ R0, R35, UR4, -R21 ;  /* 0x0000000423007c23 */ /* 0x002fc80008010815 */
[----:B------:R1:W-:Y:S01]  /*97d0*/  MUFU.EX2 R211, R0 ;  /* 0x0000000000d37308 */ /* 0x0003e20000000800 */
[----:B--2---:R-:W-:Y:S01]  /*97e0*/  FFMA.FTZ R42, R208, R23, R239 ;  /* 0x00000017d02a7223 */ /* 0x004fe200000100ef */
[----:B------:R-:W-:-:S06]  /*97f0*/  MOV R206, R209 ;  /* 0x000000d100ce7202 */ /* 0x000fcc0000000f00 */
[----:B------:R-:W-:Y:S01]  /*9800*/  MUFU.EX2 R208, R2 ;  /* 0x0000000200d07308 */ /* 0x000fe20000000800 */
[----:B-1----:R-:W-:-:S07]  /*9810*/  FFMA.FTZ R0, R33, UR4, -R21 ;  /* 0x0000000421007c23 */ /* 0x002fce0008010815 */
[----:B------:R1:W-:Y:S01]  /*9820*/  MUFU.EX2 R210, R0 ;  /* 0x0000000000d27308 */ /* 0x0003e20000000800 */
[----:B------:R-:W-:Y:S01]  /*9830*/  FFMA.FTZ R38, R246, UR4, -R3 ;  /* 0x00000004f6267c23 */ /* 0x000fe20008010803 */
[----:B------:R-:W-:Y:S01]  /*9840*/  MOV R246, R84 ;  /* 0x0000005400f67202 */ /* 0x000fe20000000f00 */
[----:B------:R-:W-:Y:S01]  /*9850*/  FFMA.FTZ R46, R34, R22, R240 ;  /* 0x00000016222e7223 */ /* 0x000fe200000100f0 */
[----:B------:R-:W-:Y:S01]  /*9860*/  MOV R84, R85 ;  /* 0x0000005500547202 */ /* 0x000fe20000000f00 */
[----:B-1----:R-:W-:Y:S01]  /*9870*/  FFMA.FTZ R0, R238, UR4, -R21 ;  /* 0x00000004ee007c23 */ /* 0x002fe20008010815 */
[--C-:B------:R-:W-:Y:S01]  /*9880*/  FFMA.FTZ R34, R225, UR4, -R20.reuse ;  /* 0x00000004e1227c23 */ /* 0x100fe20008010814 */
[--C-:B------:R-:W-:Y:S01]  /*9890*/  FFMA.FTZ R33, R248, UR4, -R20.reuse ;  /* 0x00000004f8217c23 */ /* 0x100fe20008010814 */
[--C-:B------:R-:W-:Y:S01]  /*98a0*/  FFMA.FTZ R40, R217, UR4, -R3.reuse ;  /* 0x00000004d9287c23 */ /* 0x100fe20008010803 */
[----:B------:R-:W1:Y:S01]  /*98b0*/  MUFU.EX2 R209, R0 ;  /* 0x0000000000d17308 */ /* 0x000e620000000800 */
[----:B------:R-:W-:Y:S01]  /*98c0*/  MOV R85, R86 ;  /* 0x0000005600557202 */ /* 0x000fe20000000f00 */
[--C-:B------:R-:W-:Y:S01]  /*98d0*/  FFMA.FTZ R37, R222, UR4, -R3.reuse ;  /* 0x00000004de257c23 */ /* 0x100fe20008010803 */
[----:B------:R-:W-:Y:S01]  /*98e0*/  MOV R86, R87 ;  /* 0x0000005700567202 */ /* 0x000fe20000000f00 */
[----:B------:R-:W-:Y:S01]  /*98f0*/  FFMA.FTZ R36, R218, UR4, -R3 ;  /* 0x00000004da247c23 */ /* 0x000fe20008010803 */
[----:B---3--:R-:W-:Y:S01]  /*9900*/  MOV R225, R7 ;  /* 0x0000000700e17202 */ /* 0x008fe20000000f00 */
[--C-:B------:R-:W-:Y:S01]  /*9910*/  FFMA.FTZ R35, R224, UR4, -R20.reuse ;  /* 0x00000004e0237c23 */ /* 0x100fe20008010814 */
[----:B------:R-:W-:Y:S01]  /*9920*/  MOV R248, R6 ;  /* 0x0000000600f87202 */ /* 0x000fe20000000f00 */
[----:B------:R-:W-:Y:S01]  /*9930*/  FFMA.FTZ R3, R249, UR4, -R20 ;  /* 0x00000004f9037c23 */ /* 0x000fe20008010814 */
[----:B------:R-:W-:Y:S01]  /*9940*/  MOV R87, R32 ;  /* 0x0000002000577202 */ /* 0x000fe20000000f00 */
[----:B------:R-:W-:Y:S01]  /*9950*/  FFMA.FTZ R32, R250, UR4, -R21 ;  /* 0x00000004fa207c23 */ /* 0x000fe20008010815 */
[----:B------:R-:W-:-:S02]  /*9960*/  MOV R224, R8 ;  /* 0x0000000800e07202 */ /* 0x000fc40000000f00 */
[----:B------:R-:W-:Y:S02]  /*9970*/  F2FP.BF16.F32.PACK_AB R9, R134, R177 ;  /* 0x000000b18609723e */ /* 0x000fe400000010ff */
[----:B------:R-:W-:Y:S01]  /*9980*/  MOV R207, R204 ;  /* 0x000000cc00cf7202 */ /* 0x000fe20000000f00 */
[--C-:B------:R-:W-:Y:S01]  /*9990*/  FFMA.FTZ R2, R226, UR4, -R21.reuse ;  /* 0x00000004e2027c23 */ /* 0x100fe20008010815 */
[----:B------:R-:W-:Y:S01]  /*99a0*/  MOV R249, R5 ;  /* 0x0000000500f97202 */ /* 0x000fe20000000f00 */
[----:B------:R-:W-:Y:S01]  /*99b0*/  FFMA.FTZ R39, R251, UR4, -R21 ;  /* 0x00000004fb277c23 */ /* 0x000fe20008010815 */
[----:B------:R-:W-:Y:S01]  /*99c0*/  MOV R250, R4 ;  /* 0x0000000400fa7202 */ /* 0x000fe20000000f00 */
[----:B------:R-:W-:Y:S01]  /*99d0*/  MUFU.EX2 R45, R45 ;  /* 0x0000002d002d7308 */ /* 0x000fe20000000800 */
[----:B------:R-:W-:Y:S01]  /*99e0*/  F2FP.BF16.F32.PACK_AB R8, R176, R205 ;  /* 0x000000cdb008723e */ /* 0x000fe200000010ff */
[----:B------:R2:W5:Y:S01]  /*99f0*/  LDL.LU R240, [R1+0x6c] ;  /* 0x00006c0001f07983 */ /* 0x0005620000300800 */
[----:B------:R-:W-:-:S02]  /*9a00*/  F2FP.BF16.F32.PACK_AB R10, R248, R133 ;  /* 0x00000085f80a723e */ /* 0x000fc400000010ff */
[----:B------:R-:W-:Y:S02]  /*9a10*/  F2FP.BF16.F32.PACK_AB R11, R225, R132 ;  /* 0x00000084e10b723e */ /* 0x000fe400000010ff */
[----:B------:R-:W-:Y:S02]  /*9a20*/  MOV R22, R135 ;  /* 0x0000008700167202 */ /* 0x000fe40000000f00 */
[----:B-1----:R-:W-:Y:S01]  /*9a30*/  F2FP.BF16.F32.PACK_AB R7, R208, R209 ;  /* 0x000000d1d007723e */ /* 0x002fe200000010ff */
[----:B------:R-:W-:Y:S01]  /*9a40*/  FFMA.FTZ R0, R227, UR4, -R21 ;  /* 0x00000004e3007c23 */ /* 0x000fe20008010815 */
[----:B------:R-:W-:Y:S02]  /*9a50*/  F2FP.BF16.F32.PACK_AB R4, R250, R252 ;  /* 0x000000fcfa04723e */ /* 0x000fe400000010ff */
[----:B------:R-:W-:Y:S02]  /*9a60*/  F2FP.BF16.F32.PACK_AB R5, R210, R211 ;  /* 0x000000d3d205723e */ /* 0x000fe400000010ff */
[----:B------:R-:W-:Y:S01]  /*9a70*/  F2FP.BF16.F32.PACK_AB R6, R224, R249 ;  /* 0x000000f9e006723e */ /* 0x000fe200000010ff */
[----:B----4-:R-:W-:Y:S01]  /*9a80*/  HMMA.16816.F32.BF16 R220, R8, R16, R72 ;  /* 0x0000001008dc723c */ /* 0x010fe20000041848 */
[----:B------:R-:W-:-:S02]  /*9a90*/  MOV R135, R84 ;  /* 0x0000005400877202 */ /* 0x000fc40000000f00 */
[----:B------:R-:W-:Y:S01]  /*9aa0*/  MOV R178, R86 ;  /* 0x0000005600b27202 */ /* 0x000fe20000000f00 */
[----:B------:R-:W-:Y:S01]  /*9ab0*/  MUFU.EX2 R44, R44 ;  /* 0x0000002c002c7308 */ /* 0x000fe20000000800 */
[----:B------:R-:W-:Y:S01]  /*9ac0*/  MOV R204, R85 ;  /* 0x0000005500cc7202 */ /* 0x000fe20000000f00 */
[C---:B------:R-:W-:Y:S01]  /*9ad0*/  HMMA.16816.F32.BF16 R212, R8.reuse, R14, R68 ;  /* 0x0000000e08d4723c */ /* 0x040fe20000041844 */
[----:B------:R-:W-:Y:S01]  /*9ae0*/  MOV R75, R91 ;  /* 0x0000005b004b7202 */ /* 0x000fe20000000f00 */
[----:B------:R2:W5:Y:S01]  /*9af0*/  LDL.LU R239, [R1+0x68] ;  /* 0x0000680001ef7983 */ /* 0x0005620000300800 */
[----:B------:R-:W-:Y:S02]  /*9b00*/  MOV R74, R90 ;  /* 0x0000005a004a7202 */ /* 0x000fe40000000f00 */
[----:B------:R-:W-:Y:S01]  /*9b10*/  MOV R73, R89 ;  /* 0x0000005900497202 */ /* 0x000fe20000000f00 */
[-C--:B------:R-:W-:Y:S01]  /*9b20*/  HMMA.16816.F32.BF16 R172, R8, R24.reuse, R172 ;  /* 0x0000001808ac723c */ /* 0x080fe200000418ac */
[----:B------:R-:W-:Y:S01]  /*9b30*/  MOV R72, R88 ;  /* 0x0000005800487202 */ /* 0x000fe20000000f00 */
[----:B------:R-:W-:Y:S01]  /*9b40*/  MUFU.EX2 R43, R43 ;  /* 0x0000002b002b7308 */ /* 0x000fe20000000800 */
[----:B------:R-:W-:Y:S01]  /*9b50*/  MOV R179, R87 ;  /* 0x0000005700b37202 */ /* 0x000fe20000000f00 */
[----:B------:R2:W5:Y:S01]  /*9b60*/  LDL.LU R238, [R1+0x64] ;  /* 0x0000640001ee7983 */ /* 0x0005620000300800 */
[----:B------:R-:W-:Y:S01]  /*9b70*/  MOV R70, R22 ;  /* 0x0000001600467202 */ /* 0x000fe20000000f00 */
[C---:B------:R-:W-:Y:S02]  /*9b80*/  HMMA.16816.F32.BF16 R168, R4.reuse, R24, R168 ;  /* 0x0000001804a8723c */ /* 0x040fe400000418a8 */
[----:B------:R-:W-:Y:S04]  /*9b90*/  LDSM.16.MT88.4 R20, [R167+0xf000] ;  /* 0x00f00000a714783b */ /* 0x000fe80000004200 */
[-C--:B------:R-:W-:Y:S06]  /*9ba0*/  HMMA.16816.F32.BF16 R180, R4, R26.reuse, R180 ;  /* 0x0000001a04b4723c */ /* 0x080fec00000418b4 */
[----:B------:R-:W-:Y:S01]  /*9bb0*/  HMMA.16816.F32.BF16 R48, R8, R26, R48 ;  /* 0x0000001a0830723c */ /* 0x000fe20000041830 */
[----:B------:R-:W1:Y:S05]  /*9bc0*/  LDSM.16.MT88.4 R24, [R229+0xd000] ;  /* 0x00d00000e518783b */ /* 0x000e6a0000004200 */
[C---:B------:R-:W-:Y:S06]  /*9bd0*/  HMMA.16816.F32.BF16 R64, R4.reuse, R16, R64 ;  /* 0x000000100440723c */ /* 0x040fec0000041840 */
[-C--:B------:R-:W-:Y:S06]  /*9be0*/  HMMA.16816.F32.BF16 R60, R4, R18.reuse, R60 ;  /* 0x00000012043c723c */ /* 0x080fec000004183c */
[C---:B------:R-:W-:Y:S01]  /*9bf0*/  HMMA.16816.F32.BF16 R216, R8.reuse, R18, R56 ;  /* 0x0000001208d8723c */ /* 0x040fe20000041838 */
[----:B------:R-:W3:Y:S05]  /*9c00*/  LDSM.16.MT88.4 R16, [R228+0xf000] ;  /* 0x00f00000e410783b */ /* 0x000eea0000004200 */
[-C--:B------:R-:W-:Y:S06]  /*9c10*/  HMMA.16816.F32.BF16 R84, R8, R12.reuse, R52 ;  /* 0x0000000c0854723c */ /* 0x080fec0000041834 */
[C---:B------:R-:W-:Y:S01]  /*9c20*/  HMMA.16816.F32.BF16 R88, R4.reuse, R12, R28 ;  /* 0x0000000c0458723c */ /* 0x040fe2000004181c */
[----:B------:R-:W-:Y:S05]  /*9c30*/  LDSM.16.MT88.4 R28, [R229+0xf000] ;  /* 0x00f00000e51c783b */ /* 0x000fea0000004200 */
[C---:B------:R-:W-:Y:S01]  /*9c40*/  HMMA.16816.F32.BF16 R92, R4.reuse, R14, R92 ;  /* 0x0000000e045c723c */ /* 0x040fe2000004185c */
[----:B------:R-:W4:Y:S05]  /*9c50*/  LDSM.16.MT88.4 R12, [R230+0xf000] ;  /* 0x00f00000e60c783b */ /* 0x000f2a0000004200 */
[C---:B-1----:R-:W-:Y:S06]  /*9c60*/  HMMA.16816.F32.BF16 R104, R4.reuse, R24, R104 ;  /* 0x000000180468723c */ /* 0x042fec0000041868 */
[C---:B------:R-:W-:Y:S06]  /*9c70*/  HMMA.16816.F32.BF16 R108, R4.reuse, R26, R108 ;  /* 0x0000001a046c723c */ /* 0x040fec000004186c */
[C---:B------:R-:W-:Y:S06]  /*9c80*/  HMMA.16816.F32.BF16 R120, R4.reuse, R20, R120 ;  /* 0x000000140478723c */ /* 0x040fec0000041878 */
[C---:B------:R-:W-:Y:S06]  /*9c90*/  HMMA.16816.F32.BF16 R124, R4.reuse, R22, R124 ;  /* 0x00000016047c723c */ /* 0x040fec000004187c */
[C---:B---3--:R-:W-:Y:S06]  /*9ca0*/  HMMA.16816.F32.BF16 R136, R4.reuse, R16, R136 ;  /* 0x000000100488723c */ /* 0x048fec0000041888 */
[C---:B------:R-:W-:Y:S06]  /*9cb0*/  HMMA.16816.F32.BF16 R140, R4.reuse, R18, R140 ;  /* 0x00000012048c723c */ /* 0x040fec000004188c */
[C---:B----4-:R-:W-:Y:S06]  /*9cc0*/  HMMA.16816.F32.BF16 R148, R4.reuse, R12, R148 ;  /* 0x0000000c0494723c */ /* 0x050fec0000041894 */
[C---:B------:R-:W-:Y:S06]  /*9cd0*/  HMMA.16816.F32.BF16 R188, R4.reuse, R14, R188 ;  /* 0x0000000e04bc723c */ /* 0x040fec00000418bc */
[C---:B------:R-:W-:Y:S06]  /*9ce0*/  HMMA.16816.F32.BF16 R156, R4.reuse, R28, R156 ;  /* 0x0000001c049c723c */ /* 0x040fec000004189c */
[----:B------:R-:W-:Y:S07]  /*9cf0*/  HMMA.16816.F32.BF16 R52, R4, R30, R200 ;  /* 0x0000001e0434723c */ /* 0x000fee00000418c8 */
[----:B------:R-:W-:-:S02]  /*9d00*/  MOV R202, R177 ;  /* 0x000000b100ca7202 */ /* 0x000fc40000000f00 */
[----:B------:R-:W-:Y:S02]  /*9d10*/  MOV R201, R176 ;  /* 0x000000b000c97202 */ /* 0x000fe40000000f00 */
[----:B------:R-:W-:Y:S02]  /*9d20*/  MOV R6, R178 ;  /* 0x000000b200067202 */ /* 0x000fe40000000f00 */
[----:B------:R-:W-:Y:S02]  /*9d30*/  MOV R7, R179 ;  /* 0x000000b300077202 */ /* 0x000fe40000000f00 */
[----:B------:R-:W1:Y:S01]  /*9d40*/  LDSM.16.MT88.4 R176, [R167+0xd800] ;  /* 0x00d80000a7b0783b */ /* 0x000e620000004200 */
[----:B------:R-:W-:Y:S01]  /*9d50*/  MOV R71, R246 ;  /* 0x000000f600477202 */ /* 0x000fe20000000f00 */
[----:B------:R-:W-:Y:S01]  /*9d60*/  HMMA.16816.F32.BF16 R116, R8, R20, R116 ;  /* 0x000000140874723c */ /* 0x000fe20000041874 */
[----:B------:R-:W-:Y:S02]  /*9d70*/  MOV R69, R207 ;  /* 0x000000cf00457202 */ /* 0x000fe40000000f00 */
[----:B------:R-:W-:-:S02]  /*9d80*/  MOV R68, R206 ;  /* 0x000000ce00447202 */ /* 0x000fc40000000f00 */
[----:B------:R-:W-:Y:S02]  /*9d90*/  MOV R203, R205 ;  /* 0x000000cd00cb7202 */ /* 0x000fe40000000f00 */
[----:B------:R-:W-:Y:S01]  /*9da0*/  MOV R200, R204 ;  /* 0x000000cc00c87202 */ /* 0x000fe20000000f00 */
[C---:B------:R-:W-:Y:S01]  /*9db0*/  HMMA.16816.F32.BF16 R144, R8.reuse, R12, R144 ;  /* 0x0000000c0890723c */ /* 0x040fe20000041890 */
[----:B------:R-:W-:Y:S02]  /*9dc0*/  MOV R251, R134 ;  /* 0x0000008600fb7202 */ /* 0x000fe40000000f00 */
[----:B------:R-:W-:Y:S02]  /*9dd0*/  MOV R227, R133 ;  /* 0x0000008500e37202 */ /* 0x000fe40000000f00 */
[----:B------:R-:W-:Y:S01]  /*9de0*/  MOV R226, R132 ;  /* 0x0000008400e27202 */ /* 0x000fe20000000f00 */
[C---:B------:R-:W-:Y:S01]  /*9df0*/  HMMA.16816.F32.BF16 R204, R8.reuse, R22, R128 ;  /* 0x0000001608cc723c */ /* 0x040fe20000041880 */
[----:B------:R-:W-:Y:S01]  /*9e00*/  MOV R246, R135 ;  /* 0x0000008700f67202 */ /* 0x000fe20000000f00 */
[----:B------:R-:W-:Y:S08]  /*9e10*/  MUFU.EX2 R41, R41 ;  /* 0x0000002900297308 */ /* 0x000ff00000000800 */
[----:B------:R-:W-:Y:S01]  /*9e20*/  MUFU.EX2 R40, R40 ;  /* 0x0000002800287308 */ /* 0x000fe20000000800 */
[C---:B------:R-:W-:Y:S07]  /*9e30*/  HMMA.16816.F32.BF16 R132, R8.reuse, R16, R80 ;  /* 0x000000100884723c */ /* 0x040fee0000041850 */
[----:B------:R-:W-:Y:S01]  /*9e40*/  MUFU.EX2 R38, R38 ;  /* 0x0000002600267308 */ /* 0x000fe20000000800 */
[C---:B------:R-:W-:Y:S07]  /*9e50*/  HMMA.16816.F32.BF16 R20, R8.reuse, R14, R152 ;  /* 0x0000000e0814723c */ /* 0x040fee0000041898 */
[----:B------:R-:W-:Y:S08]  /*9e60*/  MUFU.EX2 R37, R37 ;  /* 0x0000002500257308 */ /* 0x000ff00000000800 */
[----:B------:R-:W-:Y:S08]  /*9e70*/  MUFU.EX2 R36, R36 ;  /* 0x0000002400247308 */ /* 0x000ff00000000800 */
[----:B------:R-:W-:Y:S08]  /*9e80*/  MUFU.EX2 R35, R35 ;  /* 0x0000002300237308 */ /* 0x000ff00000000800 */
[----:B------:R-:W3:Y:S01]  /*9e90*/  MUFU.EX2 R34, R34 ;  /* 0x0000002200227308 */ /* 0x000ee20000000800 */
[C---:B------:R-:W-:Y:S01]  /*9ea0*/  HMMA.16816.F32.BF16 R100, R8.reuse, R24, R100 ;  /* 0x000000180864723c */ /* 0x040fe20000041864 */
[----:B------:R-:W-:Y:S01]  /*9eb0*/  FADD.FTZ R5, R237, R42 ;  /* 0x0000002aed057221 */ /* 0x000fe20000010000 */
[----:B------:R-:W4:Y:S04]  /*9ec0*/  LDSM.16.MT88.4 R80, [R228+0xd800] ;  /* 0x00d80000e450783b */ /* 0x000f280000004200 */
[C---:B------:R-:W-:Y:S01]  /*9ed0*/  HMMA.16816.F32.BF16 R56, R8.reuse, R26, R112 ;  /* 0x0000001a0838723c */ /* 0x040fe20000041870 */
[----:B------:R-:W-:Y:S01]  /*9ee0*/  MUFU.EX2 R16, R33 ;  /* 0x0000002100107308 */ /* 0x000fe20000000800 */
[----:B------:R-:W-:Y:S04]  /*9ef0*/  LDSM.16.MT88.4 R112, [R229+0xd800] ;  /* 0x00d80000e570783b */ /* 0x000fe80000004200 */
[C---:B------:R-:W-:Y:S01]  /*9f00*/  HMMA.16816.F32.BF16 R192, R8.reuse, R28, R192 ;  /* 0x0000001c08c0723c */ /* 0x040fe200000418c0 */
[----:B------:R-:W-:Y:S02]  /*9f10*/  LDSM.16.MT88.4 R128, [R167+0xf800] ;  /* 0x00f80000a780783b */ /* 0x000fe40000004200 */
[----:B------:R-:W-:Y:S02]  /*9f20*/  MUFU.EX2 R17, R3 ;  /* 0x0000000300117308 */ /* 0x000fe40000000800 */
[----:B------:R-:W-:Y:S06]  /*9f30*/  LDSM.16.MT88.4 R152, [R230+0xf800] ;  /* 0x00f80000e698783b */ /* 0x000fec0000004200 */
[----:B------:R-:W-:Y:S08]  /*9f40*/  MUFU.EX2 R12, R2 ;  /* 0x00000002000c7308 */ /* 0x000ff00000000800 */
[----:B------:R2:W1:Y:S08]  /*9f50*/  MUFU.EX2 R13, R0 ;  /* 0x00000000000d7308 */ /* 0x0004700000000800 */
[----:B------:R4:W-:Y:S08]  /*9f60*/  MUFU.EX2 R15, R32 ;  /* 0x00000020000f7308 */ /* 0x0009f00000000800 */
[----:B------:R-:W1:Y:S01]  /*9f70*/  MUFU.EX2 R14, R39 ;  /* 0x00000027000e7308 */ /* 0x000e620000000800 */
[C---:B------:R-:W-:Y:S01]  /*9f80*/  HMMA.16816.F32.BF16 R24, R8.reuse, R18, R76 ;  /* 0x000000120818723c */ /* 0x040fe2000004184c */
[----:B--2---:R-:W-:Y:S01]  /*9f90*/  FADD.FTZ R0, R6, R97 ;  /* 0x0000006106007221 */ /* 0x004fe20000010000 */
[----:B------:R-:W-:Y:S01]  /*9fa0*/  FADD.FTZ R2, R200, R46 ;  /* 0x0000002ec8027221 */ /* 0x000fe20000010000 */
[----:B------:R-:W-:Y:S01]  /*9fb0*/  MOV R33, R202 ;  /* 0x000000ca00217202 */ /* 0x000fe20000000f00 */
[----:B------:R2:W5:Y:S01]  /*9fc0*/  LDL.LU R237, [R1+0x60] ;  /* 0x0000600001ed7983 */ /* 0x0005620000300800 */
[----:B---3--:R-:W-:Y:S01]  /*9fd0*/  F2FP.BF16.F32.PACK_AB R200, R34, R35 ;  /* 0x0000002322c8723e */ /* 0x008fe200000010ff */
[----:B------:R-:W-:Y:S01]  /*9fe0*/  HMMA.16816.F32.BF16 R8, R8, R30, R196 ;  /* 0x0000001e0808723c */ /* 0x000fe200000418c4 */
[----:B------:R-:W-:-:S02]  /*9ff0*/  MOV R19, R201 ;  /* 0x000000c900137202 */ /* 0x000fc40000000f00 */
[----:B----4-:R-:W-:Y:S02]  /*a000*/  MOV R32, R203 ;  /* 0x000000cb00207202 */ /* 0x010fe40000000f00 */
[----:B-1----:R-:W-:Y:S02]  /*a010*/  F2FP.BF16.F32.PACK_AB R201, R13, R12 ;  /* 0x0000000c0dc9723e */ /* 0x002fe400000010ff */
[----:B------:R-:W-:Y:S02]  /*a020*/  F2FP.BF16.F32.PACK_AB R196, R44, R45 ;  /* 0x0000002d2cc4723e */ /* 0x000fe400000010ff */
[----:B------:R-:W-:Y:S02]  /*a030*/  F2FP.BF16.F32.PACK_AB R197, R38, R40 ;  /* 0x0000002826c5723e */ /* 0x000fe400000010ff */
[----:B------:R-:W-:Y:S02]  /*a040*/  F2FP.BF16.F32.PACK_AB R198, R41, R43 ;  /* 0x0000002b29c6723e */ /* 0x000fe400000010ff */
[----:B------:R-:W-:-:S02]  /*a050*/  F2FP.BF16.F32.PACK_AB R199, R36, R37 ;  /* 0x0000002524c7723e */ /* 0x000fc400000010ff */
[----:B------:R-:W-:Y:S02]  /*a060*/  F2FP.BF16.F32.PACK_AB R202, R17, R16 ;  /* 0x0000001011ca723e */ /* 0x000fe400000010ff */
[----:B------:R-:W-:Y:S01]  /*a070*/  F2FP.BF16.F32.PACK_AB R203, R14, R15 ;  /* 0x0000000f0ecb723e */ /* 0x000fe200000010ff */
[----:B------:R-:W-:Y:S01]  /*a080*/  FADD.FTZ R4, R236, R0 ;  /* 0x00000000ec047221 */ /* 0x000fe20000010000 */
[----:B------:R-:W-:Y:S01]  /*a090*/  FADD.FTZ R3, R7, R96 ;  /* 0x0000006007037221 */ /* 0x000fe20000010000 */
[----:B------:R-:W-:Y:S01]  /*a0a0*/  FADD.FTZ R0, R164, R5 ;  /* 0x00000005a4007221 */ /* 0x000fe20000010000 */
[----:B------:R-:W-:Y:S01]  /*a0b0*/  HMMA.16816.F32.BF16 R172, R196, R176, R172 ;  /* 0x000000b0c4ac723c */ /* 0x000fe200000418ac */
[----:B------:R-:W-:Y:S01]  /*a0c0*/  FADD.FTZ R18, R233, R4 ;  /* 0x00000004e9127221 */ /* 0x000fe20000010000 */
[----:B------:R-:W-:Y:S01]  /*a0d0*/  MOV R31, R99 ;  /* 0x00000063001f7202 */ /* 0x000fe20000000f00 */
[----:B------:R-:W1:Y:S01]  /*a0e0*/  LDSM.16.MT88.4 R4, [R229+0xf800] ;  /* 0x00f80000e504783b */ /* 0x000e620000004200 */
[----:B------:R-:W-:-:S02]  /*a0f0*/  MOV R30, R98 ;  /* 0x00000062001e7202 */ /* 0x000fc40000000f00 */
[C---:B------:R-:W-:Y:S01]  /*a100*/  HMMA.16816.F32.BF16 R168, R200.reuse, R176, R168 ;  /* 0x000000b0c8a8723c */ /* 0x040fe200000418a8 */
[----:B------:R-:W3:Y:S05]  /*a110*/  LDSM.16.MT88.4 R96, [R230+0xd800] ;  /* 0x00d80000e660783b */ /* 0x000eea0000004200 */
[-C--:B------:R-:W-:Y:S01]  /*a120*/  HMMA.16816.F32.BF16 R180, R200, R178.reuse, R180 ;  /* 0x000000b2c8b4723c */ /* 0x080fe200000418b4 */
[----:B------:R-:W-:Y:S01]  /*a130*/  MOV R28, R71 ;  /* 0x00000047001c7202 */ /* 0x000fe20000000f00 */
[----:B------:R-:W-:Y:S01]  /*a140*/  FADD.FTZ R2, R234, R2 ;  /* 0x00000002ea027221 */ /* 0x000fe20000010000 */
[----:B------:R-:W-:Y:S01]  /*a150*/  MOV R42, R69 ;  /* 0x00000045002a7202 */ /* 0x000fe20000000f00 */
[----:B------:R2:W5:Y:S02]  /*a160*/  LDL.LU R236, [R1+0x5c] ;  /* 0x00005c0001ec7983 */ /* 0x0005640000300800 */
[----:B------:R-:W-:Y:S07]  /*a170*/  HMMA.16816.F32.BF16 R176, R196, R178, R48 ;  /* 0x000000b2c4b0723c */ /* 0x000fee0000041830 */
[----:B------:R-:W-:-:S02]  /*a180*/  MOV R51, R187 ;  /* 0x000000bb00337202 */ /* 0x000fc40000000f00 */
[----:B------:R-:W-:Y:S02]  /*a190*/  MOV R50, R186 ;  /* 0x000000ba00327202 */ /* 0x000fe40000000f00 */
[----:B------:R-:W-:Y:S02]  /*a1a0*/  MOV R49, R185 ;  /* 0x000000b900317202 */ /* 0x000fe40000000f00 */
[----:B------:R-:W-:Y:S02]  /*a1b0*/  MOV R48, R184 ;  /* 0x000000b800307202 */ /* 0x000fe40000000f00 */
[----:B------:R-:W4:Y:S01]  /*a1c0*/  LDSM.16.MT88.4 R184, [R228+0xf800] ;  /* 0x00f80000e4b8783b */ /* 0x000f220000004200 */
[----:B------:R-:W-:Y:S01]  /*a1d0*/  FADD.FTZ R3, R235, R3 ;  /* 0x00000003eb037221 */ /* 0x000fe20000010000 */
[----:B------:R-:W-:Y:S01]  /*a1e0*/  MOV R29, R70 ;  /* 0x00000046001d7202 */ /* 0x000fe20000000f00 */
[----:B------:R-:W-:Y:S01]  /*a1f0*/  HMMA.16816.F32.BF16 R76, R200, R82, R60 ;  /* 0x00000052c84c723c */ /* 0x000fe2000004183c */
[----:B------:R-:W-:-:S02]  /*a200*/  MOV R71, R74 ;  /* 0x0000004a00477202 */ /* 0x000fc40000000f00 */
[----:B------:R-:W-:Y:S01]  /*a210*/  MOV R39, R75 ;  /* 0x0000004b00277202 */ /* 0x000fe20000000f00 */
[----:B------:R-:W-:Y:S01]  /*a220*/  FADD.FTZ R2, R231, R2 ;  /* 0x00000002e7027221 */ /* 0x000fe20000010000 */
[----:B------:R-:W-:Y:S01]  /*a230*/  MOV R69, R72 ;  /* 0x0000004800457202 */ /* 0x000fe20000000f00 */
[----:B------:R-:W-:Y:S01]  /*a240*/  FADD.FTZ R0, R160, R0 ;  /* 0x00000000a0007221 */ /* 0x000fe20000010000 */
[----:B------:R-:W-:Y:S01]  /*a250*/  MOV R70, R73 ;  /* 0x0000004900467202 */ /* 0x000fe20000000f00 */
[C---:B-1----:R-:W-:Y:S01]  /*a260*/  HMMA.16816.F32.BF16 R156, R200.reuse, R4, R156 ;  /* 0x00000004c89c723c */ /* 0x042fe2000004189c */
[----:B------:R-:W-:Y:S01]  /*a270*/  MOV R63, R162 ;  /* 0x000000a2003f7202 */ /* 0x000fe20000000f00 */
[----:B------:R-:W-:Y:S01]  /*a280*/  FADD.FTZ R3, R232, R3 ;  /* 0x00000003e8037221 */ /* 0x000fe20000010000 */
[----:B------:R-:W-:Y:S01]  /*a290*/  MOV R46, R68 ;  /* 0x00000044002e7202 */ /* 0x000fe20000000f00 */
[----:B------:R2:W5:Y:S02]  /*a2a0*/  LDL.LU R235, [R1+0x58] ;  /* 0x0000580001eb7983 */ /* 0x0005640000300800 */
[----:B------:R-:W-:Y:S02]  /*a2b0*/  HMMA.16816.F32.BF16 R72, R200, R80, R64 ;  /* 0x00000050c848723c */ /* 0x000fe40000041840 */
[----:B------:R2:W5:Y:S04]  /*a2c0*/  LDL.LU R234, [R1+0x54] ;  /* 0x0000540001ea7983 */ /* 0x0005680000300800 */
[----:B------:R-:W-:Y:S01]  /*a2d0*/  HMMA.16816.F32.BF16 R192, R196, R4, R192 ;  /* 0x00000004c4c0723c */ /* 0x000fe200000418c0 */
[----:B------:R-:W-:Y:S01]  /*a2e0*/  MOV R64, R163 ;  /* 0x000000a300407202 */ /* 0x000fe20000000f00 */
[----:B------:R2:W5:Y:S01]  /*a2f0*/  LDL.LU R233, [R1+0x50] ;  /* 0x0000500001e97983 */ /* 0x0005620000300800 */
[----:B------:R-:W-:-:S02]  /*a300*/  MOV R65, R71 ;  /* 0x0000004700417202 */ /* 0x000fc40000000f00 */
[----:B------:R-:W-:Y:S02]  /*a310*/  MOV R66, R70 ;  /* 0x0000004600427202 */ /* 0x000fe40000000f00 */
[----:B------:R-:W-:Y:S01]  /*a320*/  MOV R67, R69 ;  /* 0x0000004500437202 */ /* 0x000fe20000000f00 */
[----:B------:R-:W-:Y:S01]  /*a330*/  FADD.FTZ R4, R63, R18 ;  /* 0x000000123f047221 */ /* 0x000fe20000010000 */
[C---:B---3--:R-:W-:Y:S01]  /*a340*/  HMMA.16816.F32.BF16 R88, R200.reuse, R96, R88 ;  /* 0x00000060c858723c */ /* 0x048fe20000041858 */
[----:B------:R-:W-:Y:S01]  /*a350*/  FADD.FTZ R3, R64, R3 ;  /* 0x0000000340037221 */ /* 0x000fe20000010000 */
[----:B------:R-:W-:Y:S01]  /*a360*/  FADD.FTZ R2, R65, R2 ;  /* 0x0000000241027221 */ /* 0x000fe20000010000 */
[----:B------:R-:W-:Y:S01]  /*a370*/  FADD.FTZ R0, R66, R0 ;  /* 0x0000000042007221 */ /* 0x000fe20000010000 */
[----:B------:R2:W5:Y:S02]  /*a380*/  LDL.LU R232, [R1+0x4c] ;  /* 0x00004c0001e87983 */ /* 0x0005640000300800 */
[C---:B------:R-:W-:Y:S01]  /*a390*/  HMMA.16816.F32.BF16 R92, R200.reuse, R98, R92 ;  /* 0x00000062c85c723c */ /* 0x040fe2000004185c */
[----:B------:R-:W-:Y:S01]  /*a3a0*/  FADD.FTZ R5, R49, R2 ;  /* 0x0000000231057221 */ /* 0x000fe20000010000 */
[----:B------:R2:W5:Y:S04]  /*a3b0*/  LDL.LU R231, [R1+0x48] ;  /* 0x0000480001e77983 */ /* 0x0005680000300800 */
[C---:B------:R-:W-:Y:S06]  /*a3c0*/  HMMA.16816.F32.BF16 R104, R200.reuse, R112, R104 ;  /* 0x00000070c868723c */ /* 0x040fec0000041868 */
[C---:B------:R-:W-:Y:S06]  /*a3d0*/  HMMA.16816.F32.BF16 R108, R200.reuse, R114, R108 ;  /* 0x00000072c86c723c */ /* 0x040fec000004186c */
[C---:B------:R-:W-:Y:S06]  /*a3e0*/  HMMA.16816.F32.BF16 R120, R200.reuse, R128, R120 ;  /* 0x00000080c878723c */ /* 0x040fec0000041878 */
[C---:B------:R-:W-:Y:S06]  /*a3f0*/  HMMA.16816.F32.BF16 R124, R200.reuse, R130, R124 ;  /* 0x00000082c87c723c */ /* 0x040fec000004187c */
[C---:B----4-:R-:W-:Y:S06]  /*a400*/  HMMA.16816.F32.BF16 R136, R200.reuse, R184, R136 ;  /* 0x000000b8c888723c */ /* 0x050fec0000041888 */
[C---:B------:R-:W-:Y:S06]  /*a410*/  HMMA.16816.F32.BF16 R140, R200.reuse, R186, R140 ;  /* 0x000000bac88c723c */ /* 0x040fec000004188c */
[C---:B------:R-:W-:Y:S06]  /*a420*/  HMMA.16816.F32.BF16 R148, R200.reuse, R152, R148 ;  /* 0x00000098c894723c */ /* 0x040fec0000041894 */
[----:B------:R-:W-:Y:S06]  /*a430*/  HMMA.16816.F32.BF16 R188, R200, R154, R188 ;  /* 0x0000009ac8bc723c */ /* 0x000fec00000418bc */
[C---:B------:R-:W-:Y:S06]  /*a440*/  HMMA.16816.F32.BF16 R68, R196.reuse, R80, R220 ;  /* 0x00000050c444723c */ /* 0x040fec00000418dc */
        /* <DEDUP_REMOVED lines=10> */
[----:B------:R-:W-:Y:S06]  /*a4f0*/  HMMA.16816.F32.BF16 R152, R196, R154, R20 ;  /* 0x0000009ac498723c */ /* 0x000fec0000041814 */
[-C--:B------:R-:W-:Y:S06]  /*a500*/  HMMA.16816.F32.BF16 R200, R200, R6.reuse, R52 ;  /* 0x00000006c8c8723c */ /* 0x080fec0000041834 */
[----:B------:R-:W-:Y:S07]  /*a510*/  HMMA.16816.F32.BF16 R196, R196, R6, R8 ;  /* 0x00000006c4c4723c */ /* 0x000fee0000041808 */
[----:B------:R-:W-:Y:S01]  /*a520*/  FADD.FTZ R7, R67, R4 ;  /* 0x0000000443077221 */ /* 0x000fe20000010000 */
[----:B------:R-:W-:Y:S01]  /*a530*/  FADD.FTZ R6, R48, R3 ;  /* 0x0000000330067221 */ /* 0x000fe20000010000 */
[----:B------:R-:W-:-:S02]  /*a540*/  FADD.FTZ R4, R50, R0 ;  /* 0x0000000032047221 */ /* 0x000fc40000010000 */
        /* <DEDUP_REMOVED lines=40> */
[----:B------:R2:W-:Y:S04]  /*a7d0*/  STL [R1+0x8], R4 ;  /* 0x0000080401007387 */ /* 0x0005e80000100800 */
[----:B------:R2:W-:Y:S04]  /*a7e0*/  STL [R1+0x4], R3 ;  /* 0x0000040301007387 */ /* 0x0005e80000100800 */
[----:B------:R2:W-:Y:S04]  /*a7f0*/  STL [R1+0x10], R2 ;  /* 0x0000100201007387 */ /* 0x0005e80000100800 */
[----:B------:R2:W-:Y:S01]  /*a800*/  STL [R1+0x14], R0 ;  /* 0x0000140001007387 */ /* 0x0005e20000100800 */
[----:B------:R-:W-:-:S02]  /*a810*/  ISETP.GE.AND P0, PT, R246, 0x3, PT ;  /* 0x00000003f600780c */ /* 0x000fc40003f06270 */
[----:B------:R-:W-:Y:S02]  /*a820*/  MOV R163, R165 ;  /* 0x000000a500a37202 */ /* 0x000fe40000000f00 */
[----:B------:R-:W-:Y:S02]  /*a830*/  MOV R164, R166 ;  /* 0x000000a600a47202 */ /* 0x000fe40000000f00 */
[----:B------:R-:W-:Y:S02]  /*a840*/  MOV R160, R47 ;  /* 0x0000002f00a07202 */ /* 0x000fe40000000f00 */
[----:B------:R-:W-:-:S05]  /*a850*/  MOV R162, R161 ;  /* 0x000000a100a27202 */ /* 0x000fca0000000f00 */
[----:B------:R-:W-:Y:S02]  /*a860*/  @P0 MOV R163, R165 ;  /* 0x000000a500a30202 */ /* 0x000fe40000000f00 */
[----:B------:R-:W-:Y:S02]  /*a870*/  @P0 MOV R164, R166 ;  /* 0x000000a600a40202 */ /* 0x000fe40000000f00 */
[----:B------:R-:W-:Y:S02]  /*a880*/  @P0 MOV R160, R47 ;  /* 0x0000002f00a00202 */ /* 0x000fe40000000f00 */
[----:B------:R-:W-:Y:S02]  /*a890*/  @P0 MOV R162, R161 ;  /* 0x000000a100a20202 */ /* 0x000fe40000000f00 */
[----:B------:R-:W-:Y:S01]  /*a8a0*/  @P0 IADD3 R246, R246, -0x3, RZ ;  /* 0xfffffffdf6f60810 */ /* 0x000fe20007ffe0ff */
[----:B------:R-:W-:Y:S06]  /*a8b0*/  @P0 BRA `(.L_x_4) ;  /* 0x0000000000080947 */ /* 0x000fec0003800000 */
.L_x_2:
[----:B--2---:R-:W2:Y:S02]  /*a8c0*/  LDL.LU R0, [R1+0x30] ;  /* 0x0000300001007983 */ /* 0x004ea40000300800 */
[----:B--2---:R-:W-:-:S07]  /*a8d0*/  IADD3 R246, R0, -0x1, RZ ;  /* 0xffffffff00f67810 */ /* 0x004fce0007ffe0ff */
.L_x_4:
[----:B------:R-:W-:-:S13]  /*a8e0*/  ISETP.GE.AND P0, PT, R246, RZ, PT ;  /* 0x000000fff600720c */ /* 0x000fda0003f06270 */
[----:B------:R-:W-:Y:S05]  /*a8f0*/  @!P0 BRA `(.L_x_5) ;  /* 0x0000003800d48947 */ /* 0x000fea0003800000 */
[----:B------:R-:W3:Y:S01]  /*a900*/  LDL.LU.64 R6, [R1+0x38] ;  /* 0x0000380001067983 */ /* 0x000ee20000300a00 */
[----:B------:R-:W-:Y:S01]  /*a910*/  MOV R161, R163 ;  /* 0x000000a300a17202 */ /* 0x000fe20000000f00 */
[----:B------:R-:W-:Y:S01]  /*a920*/  IMAD.MOV.U32 R166, RZ, RZ, R160 ;  /* 0x000000ffffa67224 */ /* 0x000fe200078e00a0 */
[----:B--2---:R-:W-:Y:S01]  /*a930*/  MOV R3, R164 ;  /* 0x000000a400037202 */ /* 0x004fe20000000f00 */
[----:B------:R-:W3:Y:S01]  /*a940*/  LDL.LU.64 R4, [R1+0x40] ;  /* 0x0000400001047983 */ /* 0x000ee20000300a00 */
[----:B------:R-:W-:Y:S01]  /*a950*/  MOV R165, R162 ;  /* 0x000000a200a57202 */ /* 0x000fe20000000f00 */
[----:B------:R-:W-:Y:S01]  /*a960*/  ULDC UR4, c[0x0][0x2ec] ;  /* 0x0000bb0000047ab9 */ /* 0x000fe20000000800 */
[----:B------:R-:W-:Y:S01]  /*a970*/  ULDC.64 UR10, c[0x0][0x220] ;  /* 0x00008800000a7ab9 */ /* 0x000fe20000000a00 */
[----:B------:R-:W-:Y:S01]  /*a980*/  ULDC.64 UR6, c[0x0][0x218] ;  /* 0x0000860000067ab9 */ /* 0x000fe20000000a00 */
[----:B------:R-:W-:Y:S01]  /*a990*/  ULDC.64 UR8, c[0x0][0x248] ;  /* 0x0000920000087ab9 */ /* 0x000fe20000000a00 */
[----:B---3--:R-:W-:-:S05]  /*a9a0*/  IMAD.MOV.U32 R5, RZ, RZ, R7 ;  /* 0x000000ffff057224 */ /* 0x008fca00078e0007 */
[----:B------:R1:W-:Y:S01]  /*a9b0*/  STL.64 [R1+0x18], R4 ;  /* 0x0000180401007387 */ /* 0x0003e20000100a00 */
[----:B------:R-:W-:Y:S05]  /*a9c0*/  BRA `(.L_x_6) ;  /* 0x00000000007c7947 */ /* 0x000fea0003800000 */
.L_x_8:
[----:B------:R-:W2:Y:S01]  /*a9d0*/  LDL.64 R250, [R1+0x28] ;  /* 0x0000280001fa7983 */ /* 0x000ea20000100a00 */
[----:B------:R-:W-:Y:S03]  /*a9e0*/  VIADD R0, R246, 0xffffffff ;  /* 0xfffffffff6007836 */ /* 0x000fe60000000000 */
[----:B------:R-:W3:Y:S01]  /*a9f0*/  LDL.64 R248, [R1+0x20] ;  /* 0x0000200001f87983 */ /* 0x000ee20000100a00 */
[----:B------:R-:W-:Y:S01]  /*aa00*/  IMAD.WIDE.U32 R162, R0, UR8, RZ ;  /* 0x0000000800a27c25 */ /* 0x000fe2000f8e00ff */
[----:B------:R-:W-:Y:S05]  /*aa10*/  SHF.R.S32.HI R2, RZ, 0x1f, R0 ;  /* 0x0000001fff027819 */ /* 0x000fea0000011400 */
[----:B------:R-:W-:Y:S04]  /*aa20*/  IMAD R2, R2, UR8, RZ ;  /* 0x0000000802027c24 */ /* 0x000fe8000f8e02ff */
[----:B------:R-:W-:Y:S04]  /*aa30*/  IMAD R2, R0, UR9, R2 ;  /* 0x0000000900027c24 */ /* 0x000fe8000f8e0202 */
[----:B------:R-:W-:Y:S01]  /*aa40*/  IMAD.IADD R2, R163, 0x1, R2 ;  /* 0x00000001a3027824 */ /* 0x000fe200078e0202 */
[----:B--2---:R-:W-:Y:S04]  /*aa50*/  LEA R0, P1, R162, R250, 0x6 ;  /* 0x000000faa2007211 */ /* 0x004fe800078230ff */
[----:B------:R-:W-:Y:S02]  /*aa60*/  LEA R206, P2, R0, UR6, 0x1 ;  /* 0x0000000600ce7c11 */ /* 0x000fe4000f8408ff */
[----:B---3--:R-:W-:Y:S02]  /*aa70*/  LEA.HI.X R2, R162, R249, R2, 0x6, P1 ;  /* 0x000000f9a2027211 */ /* 0x008fe400008f3402 */
[----:B------:R-:W-:Y:S02]  /*aa80*/  IADD3 R204, P1, R206, UR23, RZ ;  /* 0x00000017cecc7c10 */ /* 0x000fe4000ff3e0ff */
        /* <DEDUP_REMOVED lines=17> */
[----:B------:R-:W0:Y:S01]  /*aba0*/  LDGDEPBAR ;  /* 0x00000000000079af */ /* 0x000e220000000000 */
[----:B------:R-:W-:Y:S05]  /*abb0*/  BRA `(.L_x_7) ;  /* 0x0000001000207947 */ /* 0x000fea0003800000 */
.L_x_6:
[----:B-1----:R-:W2:Y:S01]  /*abc0*/  LDL.64 R4, [R1+0x18] ;  /* 0x0000180001047983 */ /* 0x002ea20000100a00 */
[----:B------:R-:W-:Y:S04]  /*abd0*/  DEPBAR.LE SB0, 0x0 ;  /* 0x000080000000791a */ /* 0x000fe80000000000 */
[----:B------:R-:W-:Y:S01]  /*abe0*/  BAR.SYNC.DEFER_BLOCKING 0x0 ;  /* 0x0000000000007b1d */ /* 0x000fe20000010000 */
[----:B---3--:R-:W-:Y:S01]  /*abf0*/  SHF.R.S32.HI R2, RZ, 0x1f, R246 ;  /* 0x0000001fff027819 */ /* 0x008fe200000114f6 */
[----:B------:R-:W-:Y:S04]  /*ac00*/  IMAD R0, R246, UR14, RZ ;  /* 0x0000000ef6007c24 */ /* 0x000fe8000f8e02ff */
[----:B------:R-:W-:Y:S02]  /*ac10*/  IMAD R0, R2, UR15, R0 ;  /* 0x0000000f02007c24 */ /* 0x000fe4000f8e0200 */
[----:B--2---:R-:W-:Y:S04]  /*ac20*/  IMAD.WIDE.U32 R4, R246, UR15, R4 ;  /* 0x0000000ff6047c25 */ /* 0x004fe8000f8e0004 */
[----:B------:R-:W-:Y:S01]  /*ac30*/  IMAD.IADD R0, R5, 0x1, R0 ;  /* 0x0000000105007824 */ /* 0x000fe200078e0200 */
[C---:B------:R-:W-:Y:S04]  /*ac40*/  LEA R8, P1, R4.reuse, UR10, 0x1 ;  /* 0x0000000a04087c11 */ /* 0x040fe8000f8208ff */
[----:B------:R-:W-:Y:S02]  /*ac50*/  LEA.HI.X R9, R4, UR11, R0, 0x1, P1 ;  /* 0x0000000b04097c11 */ /* 0x000fe400088f0c00 */
[----:B------:R-:W-:Y:S03]  /*ac60*/  IADD3 R6, P0, R8, UR24, RZ ;  /* 0x0000001808067c10 */ /* 0x000fe6000ff1e0ff */
[----:B------:R-:W-:Y:S01]  /*ac70*/  @!PT LDS RZ, [RZ] ;  /* 0x00000000fffff984 */ /* 0x000fe20000000800 */
[----:B------:R-:W-:Y:S01]  /*ac80*/  @!PT LDS RZ, [RZ] ;  /* 0x00000000fffff984 */ /* 0x000fe20000000800 */
[----:B------:R-:W-:Y:S01]  /*ac90*/  @!PT LDS RZ, [RZ] ;  /* 0x00000000fffff984 */ /* 0x000fe20000000800 */
[----:B-----5:R-:W-:Y:S01]  /*aca0*/  LDGSTS.E.BYPASS.LTC128B.128 [R247+0xc000], desc[UR20][R8.64] ;  /* 0x0c00000008f77fae */ /* 0x020fe2000b901d54 */
[----:B------:R-:W-:Y:S02]  /*acb0*/  IADD3.X R7, R9, UR12, RZ, P0, !PT ;  /* 0x0000000c09077c10 */ /* 0x000fe400087fe4ff */
[----:B------:R-:W-:Y:S03]  /*acc0*/  IADD3 R4, P1, R6, UR24, RZ ;  /* 0x0000001806047c10 */ /* 0x000fe6000ff3e0ff */
[----:B------:R-:W-:Y:S01]  /*acd0*/  LDGSTS.E.BYPASS.LTC128B.128 [R247+0xe000], desc[UR20][R8.64+0x80] ;  /* 0x0e00008008f77fae */ /* 0x000fe2000b901d54 */
[----:B------:R-:W-:Y:S05]  /*ace0*/  IADD3.X R5, R7, UR12, RZ, P1, !PT ;  /* 0x0000000c07057c10 */ /* 0x000fea0008ffe4ff */
[----:B------:R-:W-:Y:S01]  /*acf0*/  LDGSTS.E.BYPASS.LTC128B.128 [R247+0xc800], desc[UR20][R6.64] ;  /* 0x0c80000006f77fae */ /* 0x000fe2000b901d54 */
[----:B------:R-:W-:Y:S05]  /*ad00*/  IADD3 R10, P0, R4, UR24, RZ ;  /* 0x00000018040a7c10 */ /* 0x000fea000ff1e0ff */
[----:B------:R-:W-:Y:S01]  /*ad10*/  LDGSTS.E.BYPASS.LTC128B.128 [R247+0xe800], desc[UR20][R6.64+0x80] ;  /* 0x0e80008006f77fae */ /* 0x000fe2000b901d54 */
[----:B------:R-:W-:Y:S02]  /*ad20*/  IADD3.X R11, R5, UR12, RZ, P0, !PT ;  /* 0x0000000c050b7c10 */ /* 0x000fe400087fe4ff */
[----:B------:R-:W-:Y:S03]  /*ad30*/  ISETP.GT.AND P0, PT, R246, RZ, PT ;  /* 0x000000fff600720c */ /* 0x000fe60003f04270 */
[----:B------:R-:W-:Y:S06]  /*ad40*/  LDGSTS.E.BYPASS.LTC128B.128 [R247+0xd000], desc[UR20][R4.64] ;  /* 0x0d00000004f77fae */ /* 0x000fec000b901d54 */
[----:B------:R1:W-:Y:S06]  /*ad50*/  LDGSTS.E.BYPASS.LTC128B.128 [R247+0xf000], desc[UR20][R4.64+0x80] ;  /* 0x0f00008004f77fae */ /* 0x0003ec000b901d54 */
[----:B------:R-:W-:Y:S06]  /*ad60*/  LDGSTS.E.BYPASS.LTC128B.128 [R247+0xd800], desc[UR20][R10.64] ;  /* 0x0d8000000af77fae */ /* 0x000fec000b901d54 */
[----:B------:R2:W-:Y:S06]  /*ad70*/  LDGSTS.E.BYPASS.LTC128B.128 [R247+0xf800], desc[UR20][R10.64+0x80] ;  /* 0x0f8000800af77fae */ /* 0x0005ec000b901d54 */
[----:B------:R-:W-:Y:S06]  /*ad80*/  LDSM.16.M88.4 R64, [R234] ;  /* 0x00000000ea40783b */ /* 0x000fec0000000200 */
[----:B------:R-:W1:Y:S06]  /*ad90*/  LDSM.16.M88.4 R16, [R233] ;  /* 0x00000000e910783b */ /* 0x000e6c0000000200 */
[----:B------:R-:W2:Y:S06]  /*ada0*/  LDSM.16.M88.4 R60, [R234+0x2000] ;  /* 0x00200000ea3c783b */ /* 0x000eac0000000200 */
[----:B------:R-:W3:Y:S06]  /*adb0*/  LDSM.16.M88.4 R32, [R233+0x800] ;  /* 0x00080000e920783b */ /* 0x000eec0000000200 */
[----:B------:R-:W0:Y:S06]  /*adc0*/  LDGDEPBAR ;  /* 0x00000000000079af */ /* 0x000e2c0000000000 */
[----:B------:R-:W4:Y:S06]  /*add0*/  LDSM.16.M88.4 R48, [R233+0x1000] ;  /* 0x00100000e930783b */ /* 0x000f2c0000000200 */
[----:B------:R-:W4:Y:S06]  /*ade0*/  LDSM.16.M88.4 R204, [R233+0x1800] ;  /* 0x00180000e9cc783b */ /* 0x000f2c0000000200 */
[----:B------:R-:W-:Y:S01]  /*adf0*/  LDSM.16.M88.4 R208, [R235] ;  /* 0x00000000ebd0783b */ /* 0x000fe20000000200 */
[-C--:B-1----:R-:W-:Y:S05]  /*ae00*/  HMMA.16816.F32.BF16 R4, R64, R16.reuse, RZ ;  /* 0x000000104004723c */ /* 0x082fea00000418ff */
[----:B------:R-:W1:Y:S01]  /*ae10*/  LDSM.16.M88.4 R212, [R238] ;  /* 0x00000000eed4783b */ /* 0x000e620000000200 */
[C---:B--2---:R-:W-:Y:S05]  /*ae20*/  HMMA.16816.F32.BF16 R8, R60.reuse, R16, RZ ;  /* 0x000000103c08723c */ /* 0x044fea00000418ff */
[----:B------:R-:W2:Y:S01]  /*ae30*/  LDSM.16.M88.4 R216, [R235+0x2000] ;  /* 0x00200000ebd8783b */ /* 0x000ea20000000200 */
[-C--:B------:R-:W-:Y:S05]  /*ae40*/  HMMA.16816.F32.BF16 R12, R60, R18.reuse, RZ ;  /* 0x000000123c0c723c */ /* 0x080fea00000418ff */
[----:B------:R-:W-:Y:S01]  /*ae50*/  LDSM.16.M88.4 R220, [R244] ;  /* 0x00000000f4dc783b */ /* 0x000fe20000000200 */
[C---:B------:R-:W-:Y:S05]  /*ae60*/  HMMA.16816.F32.BF16 R16, R64.reuse, R18, RZ ;  /* 0x000000124010723c */ /* 0x040fea00000418ff */
[----:B------:R-:W-:Y:S01]  /*ae70*/  LDSM.16.M88.4 R224, [R243] ;  /* 0x00000000f3e0783b */ /* 0x000fe20000000200 */
[-C--:B---3--:R-:W-:Y:S06]  /*ae80*/  HMMA.16816.F32.BF16 R20, R64, R32.reuse, RZ ;  /* 0x000000204014723c */ /* 0x088fec00000418ff */
[C---:B------:R-:W-:Y:S06]  /*ae90*/  HMMA.16816.F32.BF16 R24, R60.reuse, R32, RZ ;  /* 0x000000203c18723c */ /* 0x040fec00000418ff */
[-C--:B------:R-:W-:Y:S06]  /*aea0*/  HMMA.16816.F32.BF16 R28, R60, R34.reuse, RZ ;  /* 0x000000223c1c723c */ /* 0x080fec00000418ff */
[C---:B------:R-:W-:Y:S06]  /*aeb0*/  HMMA.16816.F32.BF16 R32, R64.reuse, R34, RZ ;  /* 0x000000224020723c */ /* 0x040fec00000418ff */
[-C--:B----4-:R-:W-:Y:S06]  /*aec0*/  HMMA.16816.F32.BF16 R36, R64, R48.reuse, RZ ;  /* 0x000000304024723c */ /* 0x090fec00000418ff */
[C---:B------:R-:W-:Y:S06]  /*aed0*/  HMMA.16816.F32.BF16 R40, R60.reuse, R48, RZ ;  /* 0x000000303c28723c */ /* 0x040fec00000418ff */
[-C--:B------:R-:W-:Y:S06]  /*aee0*/  HMMA.16816.F32.BF16 R44, R60, R50.reuse, RZ ;  /* 0x000000323c2c723c */ /* 0x080fec00000418ff */
[C---:B------:R-:W-:Y:S06]  /*aef0*/  HMMA.16816.F32.BF16 R48, R64.reuse, R50, RZ ;  /* 0x000000324030723c */ /* 0x040fec00000418ff */
[-C--:B------:R-:W-:Y:S06]  /*af00*/  HMMA.16816.F32.BF16 R52, R64, R204.reuse, RZ ;  /* 0x000000cc4034723c */ /* 0x080fec00000418ff */
[C---:B------:R-:W-:Y:S06]  /*af10*/  HMMA.16816.F32.BF16 R56, R60.reuse, R204, RZ ;  /* 0x000000cc3c38723c */ /* 0x040fec00000418ff */
[-C--:B------:R-:W-:Y:S06]  /*af20*/  HMMA.16816.F32.BF16 R60, R60, R206.reuse, RZ ;  /* 0x000000ce3c3c723c */ /* 0x080fec00000418ff */
[----:B------:R-:W-:Y:S01]  /*af30*/  HMMA.16816.F32.BF16 R64, R64, R206, RZ ;  /* 0x000000ce4040723c */ /* 0x000fe200000418ff */
[----:B------:R-:W3:Y:S05]  /*af40*/  LDSM.16.M88.4 R204, [R245] ;  /* 0x00000000f5cc783b */ /* 0x000eea0000000200 */
[-C--:B-1----:R-:W-:Y:S06]  /*af50*/  HMMA.16816.F32.BF16 R4, R208, R212.reuse, R4 ;  /* 0x000000d4d004723c */ /* 0x082fec0000041804 */
[C---:B--2---:R-:W-:Y:S06]  /*af60*/  HMMA.16816.F32.BF16 R8, R216.reuse, R212, R8 ;  /* 0x000000d4d808723c */ /* 0x044fec0000041808 */
[-C--:B------:R-:W-:Y:S06]  /*af70*/  HMMA.16816.F32.BF16 R12, R216, R214.reuse, R12 ;  /* 0x000000d6d80c723c */ /* 0x080fec000004180c */
[C---:B------:R-:W-:Y:S01]  /*af80*/  HMMA.16816.F32.BF16 R16, R208.reuse, R214, R16 ;  /* 0x000000d6d010723c */ /* 0x040fe20000041810 */
[----:B------:R-:W-:Y:S05]  /*af90*/  LDSM.16.M88.4 R212, [R232] ;  /* 0x00000000e8d4783b */ /* 0x000fea0000000200 */
[-C--:B---3--:R-:W-:Y:S06]  /*afa0*/  HMMA.16816.F32.BF16 R20, R208, R204.reuse, R20 ;  /* 0x000000ccd014723c */ /* 0x088fec0000041814 */
[C---:B------:R-:W-:Y:S06]  /*afb0*/  HMMA.16816.F32.BF16 R24, R216.reuse, R204, R24 ;  /* 0x000000ccd818723c */ /* 0x040fec0000041818 */
[-C--:B------:R-:W-:Y:S06]  /*afc0*/  HMMA.16816.F32.BF16 R28, R216, R206.reuse, R28 ;  /* 0x000000ced81c723c */ /* 0x080fec000004181c */
[C---:B------:R-:W-:Y:S01]  /*afd0*/  HMMA.16816.F32.BF16 R32, R208.reuse, R206, R32 ;  /* 0x000000ced020723c */ /* 0x040fe20000041820 */
[----:B------:R-:W1:Y:S05]  /*afe0*/  LDSM.16.M88.4 R204, [R237] ;  /* 0x00000000edcc783b */ /* 0x000e6a0000000200 */
[-C--:B------:R-:W-:Y:S06]  /*aff0*/  HMMA.16816.F32.BF16 R36, R208, R220.reuse, R36 ;  /* 0x000000dcd024723c */ /* 0x080fec0000041824 */
[C---:B------:R-:W-:Y:S06]  /*b000*/  HMMA.16816.F32.BF16 R40, R216.reuse, R220, R40 ;  /* 0x000000dcd828723c */ /* 0x040fec0000041828 */
[-C--:B------:R-:W-:Y:S06]  /*b010*/  HMMA.16816.F32.BF16 R44, R216, R222.reuse, R44 ;  /* 0x000000ded82c723c */ /* 0x080fec000004182c */
[C---:B------:R-:W-:Y:S01]  /*b020*/  HMMA.16816.F32.BF16 R48, R208.reuse, R222, R48 ;  /* 0x000000ded030723c */ /* 0x040fe20000041830 */
[----:B------:R-:W2:Y:S05]  /*b030*/  LDSM.16.M88.4 R220, [R237+0x2000] ;  /* 0x00200000eddc783b */ /* 0x000eaa0000000200 */
[-C--:B------:R-:W-:Y:S06]  /*b040*/  HMMA.16816.F32.BF16 R52, R208, R224.reuse, R52 ;  /* 0x000000e0d034723c */ /* 0x080fec0000041834 */
[C---:B------:R-:W-:Y:S06]  /*b050*/  HMMA.16816.F32.BF16 R56, R216.reuse, R224, R56 ;  /* 0x000000e0d838723c */ /* 0x040fec0000041838 */
[-C--:B------:R-:W-:Y:S01]  /*b060*/  HMMA.16816.F32.BF16 R60, R216, R226.reuse, R60 ;  /* 0x000000e2d83c723c */ /* 0x080fe2000004183c */
[----:B------:R-:W-:Y:S05]  /*b070*/  LDSM.16.M88.4 R216, [R232+0x1000] ;  /* 0x00100000e8d8783b */ /* 0x000fea0000000200 */
[----:B------:R-:W-:Y:S01]  /*b080*/  HMMA.16816.F32.BF16 R64, R208, R226, R64 ;  /* 0x000000e2d040723c */ /* 0x000fe20000041840 */
[----:B------:R-:W3:Y:S05]  /*b090*/  LDSM.16.M88.4 R208, [R232+0x800] ;  /* 0x00080000e8d0783b */ /* 0x000eea0000000200 */
[-C--:B-1----:R-:W-:Y:S01]  /*b0a0*/  HMMA.16816.F32.BF16 R4, R204, R212.reuse, R4 ;  /* 0x000000d4cc04723c */ /* 0x082fe20000041804 */
[----:B------:R-:W1:Y:S05]  /*b0b0*/  LDSM.16.M88.4 R224, [R232+0x1800] ;  /* 0x00180000e8e0783b */ /* 0x000e6a0000000200 */
        /* <DEDUP_REMOVED lines=8> */
[----:B------:R-:W2:Y:S05]  /*b140*/  LDSM.16.M88.4 R208, [R236] ;  /* 0x00000000ecd0783b */ /* 0x000eaa0000000200 */
[-C--:B------:R-:W-:Y:S06]  /*b150*/  HMMA.16816.F32.BF16 R36, R204, R216.reuse, R36 ;  /* 0x000000d8cc24723c */ /* 0x080fec0000041824 */
[C---:B------:R-:W-:Y:S06]  /*b160*/  HMMA.16816.F32.BF16 R40, R220.reuse, R216, R40 ;  /* 0x000000d8dc28723c */ /* 0x040fec0000041828 */
[-C--:B------:R-:W-:Y:S06]  /*b170*/  HMMA.16816.F32.BF16 R44, R220, R218.reuse, R44 ;  /* 0x000000dadc2c723c */ /* 0x080fec000004182c */
[C---:B------:R-:W-:Y:S01]  /*b180*/  HMMA.16816.F32.BF16 R48, R204.reuse, R218, R48 ;  /* 0x000000dacc30723c */ /* 0x040fe20000041830 */
[----:B------:R-:W3:Y:S05]  /*b190*/  LDSM.16.M88.4 R216, [R236+0x2000] ;  /* 0x00200000ecd8783b */ /* 0x000eea0000000200 */
[-C--:B-1----:R-:W-:Y:S06]  /*b1a0*/  HMMA.16816.F32.BF16 R52, R204, R224.reuse, R52 ;  /* 0x000000e0cc34723c */ /* 0x082fec0000041834 */
[C---:B------:R-:W-:Y:S06]  /*b1b0*/  HMMA.16816.F32.BF16 R56, R220.reuse, R224, R56 ;  /* 0x000000e0dc38723c */ /* 0x040fec0000041838 */
[-C--:B------:R-:W-:Y:S01]  /*b1c0*/  HMMA.16816.F32.BF16 R60, R220, R226.reuse, R60 ;  /* 0x000000e2dc3c723c */ /* 0x080fe2000004183c */
[----:B------:R-:W-:Y:S05]  /*b1d0*/  LDSM.16.M88.4 R220, [R231+0x1000] ;  /* 0x00100000e7dc783b */ /* 0x000fea0000000200 */
[----:B------:R-:W-:Y:S01]  /*b1e0*/  HMMA.16816.F32.BF16 R64, R204, R226, R64 ;  /* 0x000000e2cc40723c */ /* 0x000fe20000041840 */
[----:B------:R-:W1:Y:S05]  /*b1f0*/  LDSM.16.M88.4 R204, [R231+0x800] ;  /* 0x00080000e7cc783b */ /* 0x000e6a0000000200 */
[-C--:B--2---:R-:W-:Y:S01]  /*b200*/  HMMA.16816.F32.BF16 R4, R208, R212.reuse, R4 ;  /* 0x000000d4d004723c */ /* 0x084fe20000041804 */
[----:B------:R-:W2:Y:S05]  /*b210*/  LDSM.16.M88.4 R224, [R231+0x1800] ;  /* 0x00180000e7e0783b */ /* 0x000eaa0000000200 */
[C---:B---3--:R-:W-:Y:S06]  /*b220*/  HMMA.16816.F32.BF16 R8, R216.reuse, R212, R8 ;  /* 0x000000d4d808723c */ /* 0x048fec0000041808 */
[-C--:B------:R-:W-:Y:S06]  /*b230*/  HMMA.16816.F32.BF16 R12, R216, R214.reuse, R12 ;  /* 0x000000d6d80c723c */ /* 0x080fec000004180c */
[C---:B------:R-:W-:Y:S01]  /*b240*/  HMMA.16816.F32.BF16 R16, R208.reuse, R214, R16 ;  /* 0x000000d6d010723c */ /* 0x040fe20000041810 */
[----:B------:R-:W-:Y:S05]  /*b250*/  LDSM.16.M88.4 R212, [R233+0x2000] ;  /* 0x00200000e9d4783b */ /* 0x000fea0000000200 */
[-C--:B-1----:R-:W-:Y:S06]  /*b260*/  HMMA.16816.F32.BF16 R20, R208, R204.reuse, R20 ;  /* 0x000000ccd014723c */ /* 0x082fec0000041814 */
[C---:B------:R-:W-:Y:S06]  /*b270*/  HMMA.16816.F32.BF16 R24, R216.reuse, R204, R24 ;  /* 0x000000ccd818723c */ /* 0x040fec0000041818 */
[-C--:B------:R-:W-:Y:S06]  /*b280*/  HMMA.16816.F32.BF16 R28, R216, R206.reuse, R28 ;  /* 0x000000ced81c723c */ /* 0x080fec000004181c */
[C---:B------:R-:W-:Y:S01]  /*b290*/  HMMA.16816.F32.BF16 R32, R208.reuse, R206, R32 ;  /* 0x000000ced020723c */ /* 0x040fe20000041820 */
[----:B------:R-:W1:Y:S05]  /*b2a0*/  LDSM.16.M88.4 R204, [R234+0x4000] ;  /* 0x00400000eacc783b */ /* 0x000e6a0000000200 */
[-C--:B------:R-:W-:Y:S06]  /*b2b0*/  HMMA.16816.F32.BF16 R36, R208, R220.reuse, R36 ;  /* 0x000000dcd024723c */ /* 0x080fec0000041824 */
[C---:B------:R-:W-:Y:S06]  /*b2c0*/  HMMA.16816.F32.BF16 R40, R216.reuse, R220, R40 ;  /* 0x000000dcd828723c */ /* 0x040fec0000041828 */
[-C--:B------:R-:W-:Y:S06]  /*b2d0*/  HMMA.16816.F32.BF16 R44, R216, R222.reuse, R44 ;  /* 0x000000ded82c723c */ /* 0x080fec000004182c */
[C---:B------:R-:W-:Y:S01]  /*b2e0*/  HMMA.16816.F32.BF16 R48, R208.reuse, R222, R48 ;  /* 0x000000ded030723c */ /* 0x040fe20000041830 */
[----:B------:R-:W3:Y:S05]  /*b2f0*/  LDSM.16.M88.4 R220, [R234+0x6000] ;  /* 0x00600000eadc783b */ /* 0x000eea0000000200 */
[-C--:B--2---:R-:W-:Y:S06]  /*b300*/  HMMA.16816.F32.BF16 R52, R208, R224.reuse, R52 ;  /* 0x000000e0d034723c */ /* 0x084fec0000041834 */
[C---:B------:R-:W-:Y:S06]  /*b310*/  HMMA.16816.F32.BF16 R56, R216.reuse, R224, R56 ;  /* 0x000000e0d838723c */ /* 0x040fec0000041838 */
[-C--:B------:R-:W-:Y:S01]  /*b320*/  HMMA.16816.F32.BF16 R60, R216, R226.reuse, R60 ;  /* 0x000000e2d83c723c */ /* 0x080fe2000004183c */
[----:B------:R-:W-:Y:S05]  /*b330*/  LDSM.16.M88.4 R216, [R233+0x3000] ;  /* 0x00300000e9d8783b */ /* 0x000fea0000000200 */
[----:B------:R-:W-:Y:S01]  /*b340*/  HMMA.16816.F32.BF16 R64, R208, R226, R64 ;  /* 0x000000e2d040723c */ /* 0x000fe20000041840 */
[----:B------:R-:W2:Y:S05]  /*b350*/  LDSM.16.M88.4 R208, [R233+0x2800] ;  /* 0x00280000e9d0783b */ /* 0x000eaa0000000200 */
[-C--:B-1----:R-:W-:Y:S01]  /*b360*/  HMMA.16816.F32.BF16 R4, R204, R212.reuse, R4 ;  /* 0x000000d4cc04723c */ /* 0x082fe20000041804 */
[----:B------:R-:W1:Y:S05]  /*b370*/  LDSM.16.M88.4 R224, [R233+0x3800] ;  /* 0x00380000e9e0783b */ /* 0x000e6a0000000200 */
[C---:B---3--:R-:W-:Y:S06]  /*b380*/  HMMA.16816.F32.BF16 R8, R220.reuse, R212, R8 ;  /* 0x000000d4dc08723c */ /* 0x048fec0000041808 */
[-C--:B------:R-:W-:Y:S06]  /*b390*/  HMMA.16816.F32.BF16 R12, R220, R214.reuse, R12 ;  /* 0x000000d6dc0c723c */ /* 0x080fec000004180c */
[C---:B------:R-:W-:Y:S01]  /*b3a0*/  HMMA.16816.F32.BF16 R16, R204.reuse, R214, R16 ;  /* 0x000000d6cc10723c */ /* 0x040fe20000041810 */
[----:B------:R-:W-:Y:S05]  /*b3b0*/  LDSM.16.M88.4 R212, [R242] ;  /* 0x00000000f2d4783b */ /* 0x000fea0000000200 */
[-C--:B--2---:R-:W-:Y:S06]  /*b3c0*/  HMMA.16816.F32.BF16 R20, R204, R208.reuse, R20 ;  /* 0x000000d0cc14723c */ /* 0x084fec0000041814 */
[C---:B------:R-:W-:Y:S06]  /*b3d0*/  HMMA.16816.F32.BF16 R24, R220.reuse, R208, R24 ;  /* 0x000000d0dc18723c */ /* 0x040fec0000041818 */
[-C--:B------:R-:W-:Y:S06]  /*b3e0*/  HMMA.16816.F32.BF16 R28, R220, R210.reuse, R28 ;  /* 0x000000d2dc1c723c */ /* 0x080fec000004181c */
[C---:B------:R-:W-:Y:S01]  /*b3f0*/  HMMA.16816.F32.BF16 R32, R204.reuse, R210, R32 ;  /* 0x000000d2cc20723c */ /* 0x040fe20000041820 */
[----:B------:R-:W2:Y:S05]  /*b400*/  LDSM.16.M88.4 R208, [R235+0x4000] ;  /* 0x00400000ebd0783b */ /* 0x000eaa0000000200 */
        /* <DEDUP_REMOVED lines=8> */
[----:B------:R-:W-:Y:S05]  /*b490*/  LDSM.16.M88.4 R220, [R240] ;  /* 0x00000000f0dc783b */ /* 0x000fea0000000200 */
[----:B------:R-:W-:Y:S01]  /*b4a0*/  HMMA.16816.F32.BF16 R64, R204, R226, R64 ;  /* 0x000000e2cc40723c */ /* 0x000fe20000041840 */
[----:B------:R-:W1:Y:S05]  /*b4b0*/  LDSM.16.M88.4 R204, [R241] ;  /* 0x00000000f1cc783b */ /* 0x000e6a0000000200 */
[-C--:B--2---:R-:W-:Y:S01]  /*b4c0*/  HMMA.16816.F32.BF16 R4, R208, R212.reuse, R4 ;  /* 0x000000d4d004723c */ /* 0x084fe20000041804 */
[----:B------:R-:W2:Y:S05]  /*b4d0*/  LDSM.16.M88.4 R224, [R239] ;  /* 0x00000000efe0783b */ /* 0x000eaa0000000200 */
        /* <DEDUP_REMOVED lines=25> */
[----:B------:R-:W-:Y:S05]  /*b670*/  LDSM.16.M88.4 R212, [R231+0x2000] ;  /* 0x00200000e7d4783b */ /* 0x000fea0000000200 */
        /* <DEDUP_REMOVED lines=13> */
[----:B------:R-:W1:Y:S05]  /*b750*/  LDSM.16.M88.4 R220, [R231+0x2800] ;  /* 0x00280000e7dc783b */ /* 0x000e6a0000000200 */
[----:B------:R-:W-:Y:S01]  /*b760*/  HMMA.16816.F32.BF16 R64, R204, R226, R64 ;  /* 0x000000e2cc40723c */ /* 0x000fe20000041840 */
[----:B------:R-:W4:Y:S05]  /*b770*/  LDSM.16.M88.4 R204, [R231+0x3000] ;  /* 0x00300000e7cc783b */ /* 0x000f2a0000000200 */
[-C--:B--2---:R-:W-:Y:S01]  /*b780*/  HMMA.16816.F32.BF16 R4, R208, R212.reuse, R4 ;  /* 0x000000d4d004723c */ /* 0x084fe20000041804 */
[----:B------:R-:W2:Y:S01]  /*b790*/  LDSM.16.M88.4 R224, [R231+0x3800] ;  /* 0x00380000e7e0783b */ /* 0x000ea20000000200 */
[----:B------:R-:W-:Y:S04]  /*b7a0*/  DEPBAR.LE SB0, 0x0 ;  /* 0x000080000000791a */ /* 0x000fe80000000000 */
[----:B------:R-:W-:Y:S01]  /*b7b0*/  BAR.SYNC.DEFER_BLOCKING 0x0 ;  /* 0x0000000000007b1d */ /* 0x000fe20000010000 */
[C---:B---3--:R-:W-:Y:S06]  /*b7c0*/  HMMA.16816.F32.BF16 R8, R216.reuse, R212, R8 ;  /* 0x000000d4d808723c */ /* 0x048fec0000041808 */
[-C--:B------:R-:W-:Y:S06]  /*b7d0*/  HMMA.16816.F32.BF16 R12, R216, R214.reuse, R12 ;  /* 0x000000d6d80c723c */ /* 0x080fec000004180c */
[C---:B------:R-:W-:Y:S05]  /*b7e0*/  HMMA.16816.F32.BF16 R16, R208.reuse, R214, R16 ;  /* 0x000000d6d010723c */ /* 0x040fea0000041810 */
[----:B------:R-:W-:Y:S01]  /*b7f0*/  FMNMX.FTZ R0, R4, R3, !PT ;  /* 0x0000000304007209 */ /* 0x000fe20007810000 */
[-C--:B-1----:R-:W-:Y:S05]  /*b800*/  HMMA.16816.F32.BF16 R20, R208, R220.reuse, R20 ;  /* 0x000000dcd014723c */ /* 0x082fea0000041814 */
[----:B------:R-:W-:Y:S01]  /*b810*/  FMNMX.FTZ R2, R6, R161, !PT ;  /* 0x000000a106027209 */ /* 0x000fe20007810000 */
[C---:B------:R-:W-:Y:S05]  /*b820*/  HMMA.16816.F32.BF16 R24, R216.reuse, R220, R24 ;  /* 0x000000dcd818723c */ /* 0x040fea0000041818 */
[----:B------:R-:W-:Y:S01]  /*b830*/  FMNMX.FTZ R160, R5, R0, !PT ;  /* 0x0000000005a07209 */ /* 0x000fe20007810000 */
[-C--:B------:R-:W-:Y:S05]  /*b840*/  HMMA.16816.F32.BF16 R28, R216, R222.reuse, R28 ;  /* 0x000000ded81c723c */ /* 0x080fea000004181c */
[----:B------:R-:W-:Y:S01]  /*b850*/  FMNMX.FTZ R0, R7, R2, !PT ;  /* 0x0000000207007209 */ /* 0x000fe20007810000 */
[C---:B------:R-:W-:Y:S05]  /*b860*/  HMMA.16816.F32.BF16 R32, R208.reuse, R222, R32 ;  /* 0x000000ded020723c */ /* 0x040fea0000041820 */
[----:B------:R-:W-:Y:S01]  /*b870*/  FMNMX.FTZ R2, R16, R160, !PT ;  /* 0x000000a010027209 */ /* 0x000fe20007810000 */
[-C--:B----4-:R-:W-:Y:S05]  /*b880*/  HMMA.16816.F32.BF16 R36, R208, R204.reuse, R36 ;  /* 0x000000ccd024723c */ /* 0x090fea0000041824 */
[----:B------:R-:W-:Y:S01]  /*b890*/  FMNMX.FTZ R160, R8, R165, !PT ;  /* 0x000000a508a07209 */ /* 0x000fe20007810000 */
[C---:B------:R-:W-:Y:S05]  /*b8a0*/  HMMA.16816.F32.BF16 R40, R216.reuse, R204, R40 ;  /* 0x000000ccd828723c */ /* 0x040fea0000041828 */
[----:B------:R-:W-:Y:S01]  /*b8b0*/  FMNMX.FTZ R162, R18, R0, !PT ;  /* 0x0000000012a27209 */ /* 0x000fe20007810000 */
[-C--:B------:R-:W-:Y:S05]  /*b8c0*/  HMMA.16816.F32.BF16 R44, R216, R206.reuse, R44 ;  /* 0x000000ced82c723c */ /* 0x080fea000004182c */
[----:B------:R-:W-:Y:S01]  /*b8d0*/  FMNMX.FTZ R163, R17, R2, !PT ;  /* 0x0000000211a37209 */ /* 0x000fe20007810000 */
[C---:B------:R-:W-:Y:S05]  /*b8e0*/  HMMA.16816.F32.BF16 R48, R208.reuse, R206, R48 ;  /* 0x000000ced030723c */ /* 0x040fea0000041830 */
[----:B------:R-:W-:Y:S01]  /*b8f0*/  FMNMX.FTZ R0, R10, R166, !PT ;  /* 0x000000a60a007209 */ /* 0x000fe20007810000 */
[-C--:B--2---:R-:W-:Y:S05]  /*b900*/  HMMA.16816.F32.BF16 R52, R208, R224.reuse, R52 ;  /* 0x000000e0d034723c */ /* 0x084fea0000041834 */
[----:B------:R-:W-:Y:S01]  /*b910*/  FMNMX.FTZ R2, R9, R160, !PT ;  /* 0x000000a009027209 */ /* 0x000fe20007810000 */
[C---:B------:R-:W-:Y:S05]  /*b920*/  HMMA.16816.F32.BF16 R56, R216.reuse, R224, R56 ;  /* 0x000000e0d838723c */ /* 0x040fea0000041838 */
[----:B------:R-:W-:Y:S01]  /*b930*/  FMNMX.FTZ R160, R19, R162, !PT ;  /* 0x000000a213a07209 */ /* 0x000fe20007810000 */
[-C--:B------:R-:W-:Y:S05]  /*b940*/  HMMA.16816.F32.BF16 R60, R216, R226.reuse, R60 ;  /* 0x000000e2d83c723c */ /* 0x080fea000004183c */
[----:B------:R-:W-:Y:S01]  /*b950*/  FMNMX.FTZ R163, R20, R163, !PT ;  /* 0x000000a314a37209 */ /* 0x000fe20007810000 */
[----:B------:R-:W-:Y:S05]  /*b960*/  HMMA.16816.F32.BF16 R64, R208, R226, R64 ;  /* 0x000000e2d040723c */ /* 0x000fea0000041840 */
[----:B------:R-:W-:Y:S02]  /*b970*/  FMNMX.FTZ R0, R11, R0, !PT ;  /* 0x000000000b007209 */ /* 0x000fe40007810000 */
[----:B------:R-:W-:Y:S04]  /*b980*/  FMNMX.FTZ R2, R12, R2, !PT ;  /* 0x000000020c027209 */ /* 0x000fe80007810000 */
[----:B------:R-:W-:Y:S02]  /*b990*/  FMNMX.FTZ R160, R22, R160, !PT ;  /* 0x000000a016a07209 */ /* 0x000fe40007810000 */
        /* <DEDUP_REMOVED lines=40> */
[----:B------:R-:W-:Y:S01]  /*bc20*/  FMNMX.FTZ R164, R65, R164, !PT ;  /* 0x000000a441a47209 */ /* 0x000fe20007810000 */
[----:B------:R-:W-:Y:S06]  /*bc30*/  @P0 BRA `(.L_x_8) ;  /* 0xffffffec00640947 */ /* 0x000fec000383ffff */
.L_x_7:
[----:B-1----:R-:W-:Y:S01]  /*bc40*/  SHFL.BFLY PT, R163, R164, 0x2, 0x1f ;  /* 0x0c401f00a4a37f89 */ /* 0x002fe200000e0000 */
[----:B------:R-:W-:Y:S02]  /*bc50*/  FMNMX.FTZ R162, R67, R210, !PT ;  /* 0x000000d243a27209 */ /* 0x000fe40007810000 */
[----:B------:R-:W-:Y:S02]  /*bc60*/  FMNMX.FTZ R2, R57, R160, !PT ;  /* 0x000000a039027209 */ /* 0x000fe40007810000 */
[----:B------:R-:W-:Y:S03]  /*bc70*/  FMNMX.FTZ R0, R58, R211, !PT ;  /* 0x000000d33a007209 */ /* 0x000fe60007810000 */
[----:B------:R-:W-:Y:S01]  /*bc80*/  SHFL.BFLY PT, R205, R162, 0x2, 0x1f ;  /* 0x0c401f00a2cd7f89 */ /* 0x000fe200000e0000 */
[----:B------:R-:W-:Y:S02]  /*bc90*/  FMNMX.FTZ R2, R60, R2, !PT ;  /* 0x000000023c027209 */ /* 0x000fe40007810000 */
[----:B------:R-:W-:Y:S02]  /*bca0*/  FMNMX.FTZ R0, R59, R0, !PT ;  /* 0x000000003b007209 */ /* 0x000fe40007810000 */
[----:B------:R-:W-:Y:S02]  /*bcb0*/  FMNMX.FTZ R160, R61, R2, !PT ;  /* 0x000000023da07209 */ /* 0x000fe40007810000 */
[----:B------:R-:W-:Y:S02]  /*bcc0*/  FMNMX.FTZ R0, R62, R0, !PT ;  /* 0x000000003e007209 */ /* 0x000fe40007810000 */
[----:B------:R-:W-:Y:S01]  /*bcd0*/  IADD3 R246, R246, -0x1, RZ ;  /* 0xfffffffff6f67810 */ /* 0x000fe20007ffe0ff */
[----:B------:R-:W-:Y:S01]  /*bce0*/  SHFL.BFLY PT, R204, R160, 0x2, 0x1f ;  /* 0x0c401f00a0cc7f89 */ /* 0x000fe200000e0000 */
[----:B------:R-:W-:Y:S07]  /*bcf0*/  FMNMX.FTZ R0, R63, R0, !PT ;  /* 0x000000003f007209 */ /* 0x000fee0007810000 */
[----:B------:R-:W1:Y:S02]  /*bd00*/  SHFL.BFLY PT, R2, R0, 0x2, 0x1f ;  /* 0x0c401f0000027f89 */ /* 0x000e6400000e0000 */
[----:B-1----:R-:W-:Y:S02]  /*bd10*/  FMNMX.FTZ R2, R0, R2, !PT ;  /* 0x0000000200027209 */ /* 0x002fe40007810000 */
[----:B------:R-:W-:Y:S02]  /*bd20*/  FMNMX.FTZ R164, R164, R163, !PT ;  /* 0x000000a3a4a47209 */ /* 0x000fe40007810000 */
[----:B------:R-:W-:Y:S02]  /*bd30*/  FMNMX.FTZ R162, R162, R205, !PT ;  /* 0x000000cda2a27209 */ /* 0x000fe40007810000 */
[----:B------:R-:W-:Y:S01]  /*bd40*/  FMNMX.FTZ R204, R160, R204, !PT ;  /* 0x000000cca0cc7209 */ /* 0x000fe20007810000 */
[----:B------:R-:W1:Y:S08]  /*bd50*/  SHFL.BFLY PT, R163, R164, 0x1, 0x1f ;  /* 0x0c201f00a4a37f89 */ /* 0x000e7000000e0000 */
[----:B------:R-:W2:Y:S08]  /*bd60*/  SHFL.BFLY PT, R205, R162, 0x1, 0x1f ;  /* 0x0c201f00a2cd7f89 */ /* 0x000eb000000e0000 */
[----:B------:R-:W3:Y:S08]  /*bd70*/  SHFL.BFLY PT, R206, R204, 0x1, 0x1f ;  /* 0x0c201f00ccce7f89 */ /* 0x000ef000000e0000 */
[----:B------:R-:W4:Y:S01]  /*bd80*/  SHFL.BFLY PT, R160, R2, 0x1, 0x1f ;  /* 0x0c201f0002a07f89 */ /* 0x000f2200000e0000 */
[----:B-1----:R-:W-:Y:S02]  /*bd90*/  FMNMX.FTZ R164, R164, R163, !PT ;  /* 0x000000a3a4a47209 */ /* 0x002fe40007810000 */
[----:B--2---:R-:W-:Y:S03]  /*bda0*/  FMNMX.FTZ R163, R162, R205, !PT ;  /* 0x000000cda2a37209 */ /* 0x004fe60007810000 */
[C---:B------:R-:W-:Y:S01]  /*bdb0*/  FADD.FTZ R0, -R164.reuse, R3 ;  /* 0x00000003a4007221 */ /* 0x040fe20000010100 */
[----:B------:R-:W-:Y:S02]  /*bdc0*/  FSETP.NEU.FTZ.AND P1, PT, R164, -INF , PT ;  /* 0xff800000a400780b */ /* 0x000fe40003f3d000 */
[----:B---3--:R-:W-:Y:S01]  /*bdd0*/  FMNMX.FTZ R162, R204, R206, !PT ;  /* 0x000000cecca27209 */ /* 0x008fe20007810000 */
[----:B------:R-:W-:Y:S01]  /*bde0*/  FMUL.FTZ R3, R0, UR4 ;  /* 0x0000000400037c20 */ /* 0x000fe20008410000 */
[----:B------:R-:W-:Y:S01]  /*bdf0*/  FADD.FTZ R0, -R163, R161 ;  /* 0x000000a1a3007221 */ /* 0x000fe20000010100 */
[----:B------:R-:W1:Y:S01]  /*be00*/  LDSM.16.MT88.4 R204, [R167+0xc000] ;  /* 0x00c00000a7cc783b */ /* 0x000e620000004200 */
[----:B----4-:R-:W-:Y:S01]  /*be10*/  FMNMX.FTZ R160, R2, R160, !PT ;  /* 0x000000a002a07209 */ /* 0x010fe20007810000 */
[----:B------:R2:W3:Y:S01]  /*be20*/  MUFU.EX2 R161, R3 ;  /* 0x0000000300a17308 */ /* 0x0004e20000000800 */
[----:B------:R-:W-:Y:S03]  /*be30*/  FMUL.FTZ R212, R162, UR4 ;  /* 0x00000004a2d47c20 */ /* 0x000fe60008410000 */
[----:B------:R-:W-:Y:S01]  /*be40*/  FMUL.FTZ R213, R160, UR4 ;  /* 0x00000004a0d57c20 */ /* 0x000fe20008410000 */
[----:B--2---:R-:W-:Y:S01]  /*be50*/  FMUL.FTZ R3, R0, UR4 ;  /* 0x0000000400037c20 */ /* 0x004fe20008410000 */
[----:B------:R-:W-:Y:S01]  /*be60*/  FADD.FTZ R0, -R162, R165 ;  /* 0x000000a5a2007221 */ /* 0x000fe20000010100 */
[----:B------:R-:W-:Y:S01]  /*be70*/  FMUL.FTZ R165, R164, UR4 ;  /* 0x00000004a4a57c20 */ /* 0x000fe20008410000 */
[C---:B---3--:R-:W-:Y:S01]  /*be80*/  FMUL.FTZ R68, R161.reuse, R68 ;  /* 0x00000044a1447220 */ /* 0x048fe20000410000 */
[----:B------:R-:W-:Y:S01]  /*be90*/  FMUL.FTZ R69, R161, R69 ;  /* 0x00000045a1457220 */ /* 0x000fe20000410000 */
[----:B------:R-:W-:Y:S01]  /*bea0*/  FMUL.FTZ R2, R0, UR4 ;  /* 0x0000000400027c20 */ /* 0x000fe20008410000 */
[----:B------:R-:W-:Y:S01]  /*beb0*/  FADD.FTZ R0, -R160, R166 ;  /* 0x000000a6a0007221 */ /* 0x000fe20000010100 */
[----:B------:R-:W-:Y:S01]  /*bec0*/  FSEL R165, R165, RZ, P1 ;  /* 0x000000ffa5a57208 */ /* 0x000fe20000800000 */
[C---:B------:R-:W-:Y:S01]  /*bed0*/  FMUL.FTZ R166, R163.reuse, UR4 ;  /* 0x00000004a3a67c20 */ /* 0x040fe20008410000 */
[----:B------:R-:W-:Y:S01]  /*bee0*/  FSETP.NEU.FTZ.AND P1, PT, R163, -INF , PT ;  /* 0xff800000a300780b */ /* 0x000fe20003f3d000 */
[----:B------:R-:W-:Y:S01]  /*bef0*/  FMUL.FTZ R0, R0, UR4 ;  /* 0x0000000400007c20 */ /* 0x000fe20008410000 */
[----:B------:R-:W2:Y:S01]  /*bf00*/  MUFU.EX2 R2, R2 ;  /* 0x0000000200027308 */ /* 0x000ea20000000800 */
[--C-:B------:R-:W-:Y:S01]  /*bf10*/  FFMA.FTZ R4, R4, UR4, -R165.reuse ;  /* 0x0000000404047c23 */ /* 0x100fe200080108a5 */
[----:B------:R-:W-:Y:S01]  /*bf20*/  FSEL R166, R166, RZ, P1 ;  /* 0x000000ffa6a67208 */ /* 0x000fe20000800000 */
[--C-:B------:R-:W-:Y:S01]  /*bf30*/  FFMA.FTZ R5, R5, UR4, -R165.reuse ;  /* 0x0000000405057c23 */ /* 0x100fe200080108a5 */
[----:B------:R-:W-:Y:S01]  /*bf40*/  FSETP.NEU.FTZ.AND P1, PT, R162, -INF , PT ;  /* 0xff800000a200780b */ /* 0x000fe20003f3d000 */
[--C-:B------:R-:W-:Y:S01]  /*bf50*/  FFMA.FTZ R16, R16, UR4, -R165.reuse ;  /* 0x0000000410107c23 */ /* 0x100fe200080108a5 */
[----:B------:R-:W-:Y:S01]  /*bf60*/  FFMA.FTZ R17, R17, UR4, -R165 ;  /* 0x0000000411117c23 */ /* 0x000fe200080108a5 */
        /* <DEDUP_REMOVED lines=9> */
[----:B------:R-:W3:Y:S01]  /*c000*/  MUFU.EX2 R0, R0 ;  /* 0x0000000000007308 */ /* 0x000ee20000000800 */
[--C-:B------:R-:W-:Y:S01]  /*c010*/  FFMA.FTZ R12, R12, UR4, -R212.reuse ;  /* 0x000000040c0c7c23 */ /* 0x100fe200080108d4 */
[----:B------:R-:W-:Y:S01]  /*c020*/  FFMA.FTZ R13, R13, UR4, -R212 ;  /* 0x000000040d0d7c23 */ /* 0x000fe200080108d4 */
[--C-:B------:R-:W-:Y:S01]  /*c030*/  FFMA.FTZ R10, R10, UR4, -R213.reuse ;  /* 0x000000040a0a7c23 */ /* 0x100fe200080108d5 */
[--C-:B------:R-:W-:Y:S01]  /*c040*/  FFMA.FTZ R11, R11, UR4, -R213.reuse ;  /* 0x000000040b0b7c23 */ /* 0x100fe200080108d5 */
[--C-:B------:R-:W-:Y:S01]  /*c050*/  FFMA.FTZ R14, R14, UR4, -R213.reuse ;  /* 0x000000040e0e7c23 */ /* 0x100fe200080108d5 */
[----:B------:R-:W-:Y:S01]  /*c060*/  FFMA.FTZ R15, R15, UR4, -R213 ;  /* 0x000000040f0f7c23 */ /* 0x000fe200080108d5 */
[C---:B--2---:R-:W-:Y:S03]  /*c070*/  FMUL.FTZ R72, R2.reuse, R72 ;  /* 0x0000004802487220 */ /* 0x044fe60000410000 */
[----:B------:R2:W-:Y:S01]  /*c080*/  MUFU.EX2 R214, R8 ;  /* 0x0000000800d67308 */ /* 0x0005e20000000800 */
[C---:B------:R-:W-:Y:S01]  /*c090*/  FMUL.FTZ R73, R2.reuse, R73 ;  /* 0x0000004902497220 */ /* 0x040fe20000410000 */
[C---:B------:R-:W-:Y:S01]  /*c0a0*/  FMUL.FTZ R76, R2.reuse, R76 ;  /* 0x0000004c024c7220 */ /* 0x040fe20000410000 */
[----:B------:R-:W-:Y:S01]  /*c0b0*/  FMUL.FTZ R77, R2, R77 ;  /* 0x0000004d024d7220 */ /* 0x000fe20000410000 */
[C---:B------:R-:W-:Y:S01]  /*c0c0*/  FMUL.FTZ R80, R161.reuse, R80 ;  /* 0x00000050a1507220 */ /* 0x040fe20000410000 */
[C---:B------:R-:W-:Y:S01]  /*c0d0*/  FMUL.FTZ R81, R161.reuse, R81 ;  /* 0x00000051a1517220 */ /* 0x040fe20000410000 */
[C---:B------:R-:W-:Y:S01]  /*c0e0*/  FMUL.FTZ R84, R161.reuse, R84 ;  /* 0x00000054a1547220 */ /* 0x040fe20000410000 */
[C---:B------:R-:W-:Y:S03]  /*c0f0*/  FMUL.FTZ R85, R161.reuse, R85 ;  /* 0x00000055a1557220 */ /* 0x040fe60000410000 */
[----:B------:R4:W-:Y:S01]  /*c100*/  MUFU.EX2 R251, R9 ;  /* 0x0000000900fb7308 */ /* 0x0009e20000000800 */
[C---:B---3--:R-:W-:Y:S01]  /*c110*/  FMUL.FTZ R74, R0.reuse, R74 ;  /* 0x0000004a004a7220 */ /* 0x048fe20000410000 */
[C---:B------:R-:W-:Y:S01]  /*c120*/  FMUL.FTZ R75, R0.reuse, R75 ;  /* 0x0000004b004b7220 */ /* 0x040fe20000410000 */
[C---:B------:R-:W-:Y:S01]  /*c130*/  FMUL.FTZ R78, R0.reuse, R78 ;  /* 0x0000004e004e7220 */ /* 0x040fe20000410000 */
[----:B------:R-:W-:Y:S01]  /*c140*/  FMUL.FTZ R79, R0, R79 ;  /* 0x0000004f004f7220 */ /* 0x000fe20000410000 */
[C---:B------:R-:W-:Y:S01]  /*c150*/  FMUL.FTZ R88, R2.reuse, R88 ;  /* 0x0000005802587220 */ /* 0x040fe20000410000 */
[----:B------:R-:W-:Y:S01]  /*c160*/  FMUL.FTZ R89, R2, R89 ;  /* 0x0000005902597220 */ /* 0x000fe20000410000 */
[----:B------:R-:W-:Y:S03]  /*c170*/  FMUL.FTZ R90, R0, R90 ;  /* 0x0000005a005a7220 */ /* 0x000fe60000410000 */
[----:B------:R3:W-:Y:S01]  /*c180*/  MUFU.EX2 R249, R10 ;  /* 0x0000000a00f97308 */ /* 0x0007e20000000800 */
[----:B--2---:R-:W-:Y:S01]  /*c190*/  FMUL.FTZ R8, R2, R168 ;  /* 0x000000a802087220 */ /* 0x004fe20000410000 */
[----:B------:R-:W-:Y:S01]  /*c1a0*/  FMUL.FTZ R91, R0, R91 ;  /* 0x0000005b005b7220 */ /* 0x000fe20000410000 */
[C---:B------:R-:W-:Y:S01]  /*c1b0*/  FMUL.FTZ R92, R2.reuse, R92 ;  /* 0x0000005c025c7220 */ /* 0x040fe20000410000 */
[----:B------:R-:W-:Y:S01]  /*c1c0*/  FMUL.FTZ R93, R2, R93 ;  /* 0x0000005d025d7220 */ /* 0x000fe20000410000 */
[C---:B------:R-:W-:Y:S01]  /*c1d0*/  FMUL.FTZ R94, R0.reuse, R94 ;  /* 0x0000005e005e7220 */ /* 0x040fe20000410000 */
[----:B------:R-:W-:Y:S01]  /*c1e0*/  FMUL.FTZ R95, R0, R95 ;  /* 0x0000005f005f7220 */ /* 0x000fe20000410000 */
[C---:B------:R-:W-:Y:S03]  /*c1f0*/  FMUL.FTZ R96, R161.reuse, R96 ;  /* 0x00000060a1607220 */ /* 0x040fe60000410000 */
[----:B------:R2:W5:Y:S01]  /*c200*/  MUFU.EX2 R219, R11 ;  /* 0x0000000b00db7308 */ /* 0x0005620000000800 */
[C---:B----4-:R-:W-:Y:S01]  /*c210*/  FMUL.FTZ R9, R2.reuse, R169 ;  /* 0x000000a902097220 */ /* 0x050fe20000410000 */
[C---:B------:R-:W-:Y:S01]  /*c220*/  FMUL.FTZ R97, R161.reuse, R97 ;  /* 0x00000061a1617220 */ /* 0x040fe20000410000 */
[C---:B------:R-:W-:Y:S01]  /*c230*/  FMUL.FTZ R100, R161.reuse, R100 ;  /* 0x00000064a1647220 */ /* 0x040fe20000410000 */
[C---:B------:R-:W-:Y:S01]  /*c240*/  FMUL.FTZ R101, R161.reuse, R101 ;  /* 0x00000065a1657220 */ /* 0x040fe20000410000 */
[C---:B------:R-:W-:Y:S01]  /*c250*/  FMUL.FTZ R104, R2.reuse, R104 ;  /* 0x0000006802687220 */ /* 0x040fe20000410000 */
[----:B------:R-:W-:Y:S01]  /*c260*/  FMUL.FTZ R105, R2, R105 ;  /* 0x0000006902697220 */ /* 0x000fe20000410000 */
[C---:B------:R-:W-:Y:S03]  /*c270*/  FMUL.FTZ R106, R0.reuse, R106 ;  /* 0x0000006a006a7220 */ /* 0x040fe60000410000 */
[----:B------:R4:W-:Y:S01]  /*c280*/  MUFU.EX2 R209, R5 ;  /* 0x0000000500d17308 */ /* 0x0009e20000000800 */
[C---:B---3--:R-:W-:Y:S01]  /*c290*/  FMUL.FTZ R10, R0.reuse, R170 ;  /* 0x000000aa000a7220 */ /* 0x048fe20000410000 */
[----:B------:R-:W-:Y:S01]  /*c2a0*/  FMUL.FTZ R107, R0, R107 ;  /* 0x0000006b006b7220 */ /* 0x000fe20000410000 */
[C---:B------:R-:W-:Y:S01]  /*c2b0*/  FMUL.FTZ R108, R2.reuse, R108 ;  /* 0x0000006c026c7220 */ /* 0x040fe20000410000 */
[----:B------:R-:W-:Y:S01]  /*c2c0*/  FMUL.FTZ R109, R2, R109 ;  /* 0x0000006d026d7220 */ /* 0x000fe20000410000 */
[C---:B------:R-:W-:Y:S01]  /*c2d0*/  FMUL.FTZ R110, R0.reuse, R110 ;  /* 0x0000006e006e7220 */ /* 0x040fe20000410000 */
[C---:B------:R-:W-:Y:S01]  /*c2e0*/  FMUL.FTZ R111, R0.reuse, R111 ;  /* 0x0000006f006f7220 */ /* 0x040fe20000410000 */
[C---:B------:R-:W-:Y:S03]  /*c2f0*/  FMUL.FTZ R112, R161.reuse, R112 ;  /* 0x00000070a1707220 */ /* 0x040fe60000410000 */
[----:B------:R-:W3:Y:S01]  /*c300*/  MUFU.EX2 R3, R3 ;  /* 0x0000000300037308 */ /* 0x000ee20000000800 */
[----:B--2---:R-:W-:Y:S01]  /*c310*/  FMUL.FTZ R11, R0, R171 ;  /* 0x000000ab000b7220 */ /* 0x004fe20000410000 */
[C---:B------:R-:W-:Y:S01]  /*c320*/  FMUL.FTZ R113, R161.reuse, R113 ;  /* 0x00000071a1717220 */ /* 0x040fe20000410000 */
[C---:B------:R-:W-:Y:S01]  /*c330*/  FMUL.FTZ R116, R161.reuse, R116 ;  /* 0x00000074a1747220 */ /* 0x040fe20000410000 */
[C---:B------:R-:W-:Y:S01]  /*c340*/  FMUL.FTZ R117, R161.reuse, R117 ;  /* 0x00000075a1757220 */ /* 0x040fe20000410000 */
[C---:B------:R-:W-:Y:S01]  /*c350*/  FMUL.FTZ R120, R2.reuse, R120 ;  /* 0x0000007802787220 */ /* 0x040fe20000410000 */
[----:B------:R-:W-:Y:S01]  /*c360*/  FMUL.FTZ R121, R2, R121 ;  /* 0x0000007902797220 */ /* 0x000fe20000410000 */
[C---:B------:R-:W-:Y:S03]  /*c370*/  FMUL.FTZ R122, R0.reuse, R122 ;  /* 0x0000007a007a7220 */ /* 0x040fe60000410000 */
[----:B------:R-:W2:Y:S01]  /*c380*/  MUFU.EX2 R216, R4 ;  /* 0x0000000400d87308 */ /* 0x000ea20000000800 */
[----:B----4-:R-:W-:Y:S01]  /*c390*/  FMUL.FTZ R5, R161, R173 ;  /* 0x000000ada1057220 */ /* 0x010fe20000410000 */
[----:B-----5:R-:W-:Y:S01]  /*c3a0*/  F2FP.BF16.F32.PACK_AB R173, R219, R249 ;  /* 0x000000f9dbad723e */ /* 0x020fe200000010ff */
[----:B------:R-:W-:Y:S01]  /*c3b0*/  FMUL.FTZ R123, R0, R123 ;  /* 0x0000007b007b7220 */ /* 0x000fe20000410000 */
[C---:B------:R-:W-:Y:S01]  /*c3c0*/  FMUL.FTZ R124, R2.reuse, R124 ;  /* 0x0000007c027c7220 */ /* 0x040fe20000410000 */
[----:B------:R-:W-:Y:S01]  /*c3d0*/  FMUL.FTZ R125, R2, R125 ;  /* 0x0000007d027d7220 */ /* 0x000fe20000410000 */
[C---:B------:R-:W-:Y:S01]  /*c3e0*/  FMUL.FTZ R126, R0.reuse, R126 ;  /* 0x0000007e007e7220 */ /* 0x040fe20000410000 */
[----:B------:R-:W-:Y:S03]  /*c3f0*/  FMUL.FTZ R127, R0, R127 ;  /* 0x0000007f007f7220 */ /* 0x000fe60000410000 */
[----:B------:R4:W-:Y:S01]  /*c400*/  MUFU.EX2 R215, R6 ;  /* 0x0000000600d77308 */ /* 0x0009e20000000800 */
[C---:B---3--:R-:W-:Y:S01]  /*c410*/  FMUL.FTZ R70, R3.reuse, R70 ;  /* 0x0000004603467220 */ /* 0x048fe20000410000 */
[C---:B------:R-:W-:Y:S01]  /*c420*/  FMUL.FTZ R71, R3.reuse, R71 ;  /* 0x0000004703477220 */ /* 0x040fe20000410000 */
[C---:B------:R-:W-:Y:S01]  /*c430*/  FMUL.FTZ R82, R3.reuse, R82 ;  /* 0x0000005203527220 */ /* 0x040fe20000410000 */
[C---:B------:R-:W-:Y:S01]  /*c440*/  FMUL.FTZ R83, R3.reuse, R83 ;  /* 0x0000005303537220 */ /* 0x040fe20000410000 */
[C---:B------:R-:W-:Y:S01]  /*c450*/  FMUL.FTZ R86, R3.reuse, R86 ;  /* 0x0000005603567220 */ /* 0x040fe20000410000 */
[C---:B------:R-:W-:Y:S01]  /*c460*/  FMUL.FTZ R87, R3.reuse, R87 ;  /* 0x0000005703577220 */ /* 0x040fe20000410000 */
[----:B------:R-:W-:Y:S03]  /*c470*/  FMUL.FTZ R98, R3, R98 ;  /* 0x0000006203627220 */ /* 0x000fe60000410000 */
[----:B------:R-:W3:Y:S01]  /*c480*/  MUFU.EX2 R250, R7 ;  /* 0x0000000700fa7308 */ /* 0x000ee20000000800 */
[----:B--2---:R-:W-:Y:S01]  /*c490*/  F2FP.BF16.F32.PACK_AB R168, R209, R216 ;  /* 0x000000d8d1a8723e */ /* 0x004fe200000010ff */
[----:B------:R-:W-:Y:S01]  /*c4a0*/  FMUL.FTZ R4, R161, R172 ;  /* 0x000000aca1047220 */ /* 0x000fe20000410000 */
[----:B------:R-:W-:Y:S01]  /*c4b0*/  F2FP.BF16.F32.PACK_AB R172, R251, R214 ;  /* 0x000000d6fbac723e */ /* 0x000fe200000010ff */
[C---:B------:R-:W-:Y:S01]  /*c4c0*/  FMUL.FTZ R99, R3.reuse, R99 ;  /* 0x0000006303637220 */ /* 0x040fe20000410000 */
[C---:B------:R-:W-:Y:S01]  /*c4d0*/  FMUL.FTZ R102, R3.reuse, R102 ;  /* 0x0000006603667220 */ /* 0x040fe20000410000 */
[C---:B------:R-:W-:Y:S01]  /*c4e0*/  FMUL.FTZ R103, R3.reuse, R103 ;  /* 0x0000006703677220 */ /* 0x040fe20000410000 */
[C---:B------:R-:W-:Y:S03]  /*c4f0*/  FMUL.FTZ R114, R3.reuse, R114 ;  /* 0x0000007203727220 */ /* 0x040fe60000410000 */
[----:B------:R2:W-:Y:S01]  /*c500*/  MUFU.EX2 R218, R16 ;  /* 0x0000001000da7308 */ /* 0x0005e20000000800 */
[C---:B----4-:R-:W-:Y:S01]  /*c510*/  FMUL.FTZ R6, R3.reuse, R174 ;  /* 0x000000ae03067220 */ /* 0x050fe20000410000 */
[C---:B------:R-:W-:Y:S01]  /*c520*/  FMUL.FTZ R115, R3.reuse, R115 ;  /* 0x0000007303737220 */ /* 0x040fe20000410000 */
[C---:B------:R-:W-:Y:S01]  /*c530*/  FMUL.FTZ R118, R3.reuse, R118 ;  /* 0x0000007603767220 */ /* 0x040fe20000410000 */
[----:B------:R-:W-:Y:S01]  /*c540*/  FMUL.FTZ R119, R3, R119 ;  /* 0x0000007703777220 */ /* 0x000fe20000410000 */
[C---:B------:R-:W-:Y:S01]  /*c550*/  FMUL.FTZ R128, R161.reuse, R128 ;  /* 0x00000080a1807220 */ /* 0x040fe20000410000 */
[----:B------:R-:W-:Y:S01]  /*c560*/  FMUL.FTZ R129, R161, R129 ;  /* 0x00000081a1817220 */ /* 0x000fe20000410000 */
[C---:B------:R-:W-:Y:S03]  /*c570*/  FMUL.FTZ R130, R3.reuse, R130 ;  /* 0x0000008203827220 */ /* 0x040fe60000410000 */
[----:B------:R-:W4:Y:S01]  /*c580*/  MUFU.EX2 R225, R17 ;  /* 0x0000001100e17308 */ /* 0x000f220000000800 */
[----:B---3--:R-:W-:Y:S01]  /*c590*/  F2FP.BF16.F32.PACK_AB R169, R250, R215 ;  /* 0x000000d7faa9723e */ /* 0x008fe200000010ff */
[C---:B------:R-:W-:Y:S01]  /*c5a0*/  FMUL.FTZ R7, R3.reuse, R175 ;  /* 0x000000af03077220 */ /* 0x040fe20000410000 */
[----:B------:R-:W-:Y:S01]  /*c5b0*/  FMUL.FTZ R131, R3, R131 ;  /* 0x0000008303837220 */ /* 0x000fe20000410000 */
[C---:B------:R-:W-:Y:S01]  /*c5c0*/  FMUL.FTZ R132, R161.reuse, R132 ;  /* 0x00000084a1847220 */ /* 0x040fe20000410000 */
[----:B------:R-:W-:Y:S01]  /*c5d0*/  FMUL.FTZ R133, R161, R133 ;  /* 0x00000085a1857220 */ /* 0x000fe20000410000 */
[C---:B------:R-:W-:Y:S01]  /*c5e0*/  FMUL.FTZ R134, R3.reuse, R134 ;  /* 0x0000008603867220 */ /* 0x040fe20000410000 */
[----:B------:R-:W-:Y:S03]  /*c5f0*/  FMUL.FTZ R135, R3, R135 ;  /* 0x0000008703877220 */ /* 0x000fe60000410000 */
[----:B------:R3:W-:Y:S01]  /*c600*/  MUFU.EX2 R217, R18 ;  /* 0x0000001200d97308 */ /* 0x0007e20000000800 */
[----:B--2---:R-:W-:Y:S01]  /*c610*/  FMUL.FTZ R16, R161, R176 ;  /* 0x000000b0a1107220 */ /* 0x004fe20000410000 */
[C---:B------:R-:W-:Y:S01]  /*c620*/  FMUL.FTZ R136, R2.reuse, R136 ;  /* 0x0000008802887220 */ /* 0x040fe20000410000 */
[----:B------:R-:W-:Y:S01]  /*c630*/  FMUL.FTZ R137, R2, R137 ;  /* 0x0000008902897220 */ /* 0x000fe20000410000 */
[C---:B------:R-:W-:Y:S01]  /*c640*/  FMUL.FTZ R138, R0.reuse, R138 ;  /* 0x0000008a008a7220 */ /* 0x040fe20000410000 */
[----:B------:R-:W-:Y:S01]  /*c650*/  FMUL.FTZ R139, R0, R139 ;  /* 0x0000008b008b7220 */ /* 0x000fe20000410000 */
[--C-:B------:R-:W-:Y:S01]  /*c660*/  FFMA.FTZ R20, R20, UR4, -R165.reuse ;  /* 0x0000000414147c23 */ /* 0x100fe200080108a5 */
[--C-:B------:R-:W-:Y:S03]  /*c670*/  FFMA.FTZ R21, R21, UR4, -R165.reuse ;  /* 0x0000000415157c23 */ /* 0x100fe600080108a5 */
[----:B------:R-:W2:Y:S01]  /*c680*/  MUFU.EX2 R224, R19 ;  /* 0x0000001300e07308 */ /* 0x000ea20000000800 */
[----:B----4-:R-:W-:Y:S01]  /*c690*/  F2FP.BF16.F32.PACK_AB R170, R225, R218 ;  /* 0x000000dae1aa723e */ /* 0x010fe200000010ff */
[----:B------:R-:W-:Y:S01]  /*c6a0*/  FMUL.FTZ R17, R161, R177 ;  /* 0x000000b1a1117220 */ /* 0x000fe20000410000 */
[--C-:B------:R-:W-:Y:S01]  /*c6b0*/  FFMA.FTZ R22, R22, UR4, -R166.reuse ;  /* 0x0000000416167c23 */ /* 0x100fe200080108a6 */
[--C-:B------:R-:W-:Y:S01]  /*c6c0*/  FFMA.FTZ R35, R35, UR4, -R166.reuse ;  /* 0x0000000423237c23 */ /* 0x100fe200080108a6 */
[C---:B------:R-:W-:Y:S01]  /*c6d0*/  FMUL.FTZ R140, R2.reuse, R140 ;  /* 0x0000008c028c7220 */ /* 0x040fe20000410000 */
[----:B------:R-:W-:Y:S01]  /*c6e0*/  FMUL.FTZ R141, R2, R141 ;  /* 0x0000008d028d7220 */ /* 0x000fe20000410000 */
[C---:B------:R-:W-:Y:S03]  /*c6f0*/  FMUL.FTZ R142, R0.reuse, R142 ;  /* 0x0000008e008e7220 */ /* 0x040fe60000410000 */
[----:B------:R4:W-:Y:S01]  /*c700*/  MUFU.EX2 R208, R15 ;  /* 0x0000000f00d07308 */ /* 0x0009e20000000800 */
[----:B---3--:R-:W-:Y:S01]  /*c710*/  FMUL.FTZ R18, R3, R178 ;  /* 0x000000b203127220 */ /* 0x008fe20000410000 */
[----:B------:R-:W-:Y:S01]  /*c720*/  FMUL.FTZ R143, R0, R143 ;  /* 0x0000008f008f7220 */ /* 0x000fe20000410000 */
[--C-:B------:R-:W-:Y:S01]  /*c730*/  FFMA.FTZ R32, R32, UR4, -R165.reuse ;  /* 0x0000000420207c23 */ /* 0x100fe200080108a5 */
[----:B------:R-:W-:Y:S01]  /*c740*/  FFMA.FTZ R33, R33, UR4, -R165 ;  /* 0x0000000421217c23 */ /* 0x000fe200080108a5 */
[----:B------:R-:W-:Y:S01]  /*c750*/  FFMA.FTZ R34, R34, UR4, -R166 ;  /* 0x0000000422227c23 */ /* 0x000fe200080108a6 */
[--C-:B------:R-:W-:Y:S01]  /*c760*/  FFMA.FTZ R24, R24, UR4, -R212.reuse ;  /* 0x0000000418187c23 */ /* 0x100fe200080108d4 */
[----:B------:R-:W-:Y:S03]  /*c770*/  FMUL.FTZ R144, R161, R144 ;  /* 0x00000090a1907220 */ /* 0x000fe60000410000 */
[----:B------:R3:W-:Y:S01]  /*c780*/  MUFU.EX2 R248, R12 ;  /* 0x0000000c00f87308 */ /* 0x0007e20000000800 */
[----:B--2---:R-:W-:Y:S01]  /*c790*/  F2FP.BF16.F32.PACK_AB R171, R224, R217 ;  /* 0x000000d9e0ab723e */ /* 0x004fe200000010ff */
[----:B------:R-:W-:Y:S01]  /*c7a0*/  FMUL.FTZ R19, R3, R179 ;  /* 0x000000b303137220 */ /* 0x000fe20000410000 */
[----:B------:R-:W-:Y:S01]  /*c7b0*/  FMUL.FTZ R145, R161, R145 ;  /* 0x00000091a1917220 */ /* 0x000fe20000410000 */
[----:B------:R-:W-:Y:S01]  /*c7c0*/  LDSM.16.MT88.4 R176, [R230+0xc000] ;  /* 0x00c00000e6b0783b */ /* 0x000fe20000004200 */
[C---:B------:R-:W-:Y:S01]  /*c7d0*/  FMUL.FTZ R146, R3.reuse, R146 ;  /* 0x0000009203927220 */ /* 0x040fe20000410000 */
[----:B------:R-:W-:Y:S01]  /*c7e0*/  FMUL.FTZ R147, R3, R147 ;  /* 0x0000009303937220 */ /* 0x000fe20000410000 */
[--C-:B------:R-:W-:Y:S01]  /*c7f0*/  FFMA.FTZ R25, R25, UR4, -R212.reuse ;  /* 0x0000000419197c23 */ /* 0x100fe200080108d4 */
[-C--:B-1----:R-:W-:Y:S02]  /*c800*/  HMMA.16816.F32.BF16 R4, R168, R204.reuse, R4 ;  /* 0x000000cca804723c */ /* 0x082fe40000041804 */
[----:B------:R-:W1:Y:S03]  /*c810*/  MUFU.EX2 R252, R13 ;  /* 0x0000000d00fc7308 */ /* 0x000e660000000800 */
[----:B----4-:R-:W-:Y:S01]  /*c820*/  FMUL.FTZ R15, R0, R183 ;  /* 0x000000b7000f7220 */ /* 0x010fe20000410000 */
[C---:B------:R-:W-:Y:S01]  /*c830*/  FMUL.FTZ R148, R2.reuse, R148 ;  /* 0x0000009402947220 */ /* 0x040fe20000410000 */
[----:B------:R-:W-:Y:S01]  /*c840*/  FMUL.FTZ R149, R2, R149 ;  /* 0x0000009502957220 */ /* 0x000fe20000410000 */
[----:B------:R-:W-:Y:S04]  /*c850*/  FMUL.FTZ R150, R0, R150 ;  /* 0x0000009600967220 */ /* 0x000fe80000410000 */
[----:B------:R-:W2:Y:S01]  /*c860*/  MUFU.EX2 R227, R14 ;  /* 0x0000000e00e37308 */ /* 0x000ea20000000800 */
[----:B---3--:R-:W-:Y:S01]  /*c870*/  FMUL.FTZ R12, R2, R180 ;  /* 0x000000b4020c7220 */ /* 0x008fe20000410000 */
[----:B------:R-:W-:Y:S01]  /*c880*/  FMUL.FTZ R151, R0, R151 ;  /* 0x0000009700977220 */ /* 0x000fe20000410000 */
[--C-:B------:R-:W-:Y:S01]  /*c890*/  FFMA.FTZ R28, R28, UR4, -R212.reuse ;  /* 0x000000041c1c7c23 */ /* 0x100fe200080108d4 */
[--C-:B------:R-:W-:Y:S01]  /*c8a0*/  FFMA.FTZ R29, R29, UR4, -R212.reuse ;  /* 0x000000041d1d7c23 */ /* 0x100fe200080108d4 */
[--C-:B------:R-:W-:Y:S01]  /*c8b0*/  FFMA.FTZ R30, R30, UR4, -R213.reuse ;  /* 0x000000041e1e7c23 */ /* 0x100fe200080108d5 */
[C---:B------:R-:W-:Y:S04]  /*c8c0*/  FMUL.FTZ R152, R161.reuse, R152 ;  /* 0x00000098a1987220 */ /* 0x040fe80000410000 */
[----:B------:R3:W-:Y:S01]  /*c8d0*/  MUFU.EX2 R226, R20 ;  /* 0x0000001400e27308 */ /* 0x0007e20000000800 */
[----:B-1----:R-:W-:Y:S01]  /*c8e0*/  F2FP.BF16.F32.PACK_AB R174, R252, R248 ;  /* 0x000000f8fcae723e */ /* 0x002fe200000010ff */
[C---:B------:R-:W-:Y:S01]  /*c8f0*/  FMUL.FTZ R13, R2.reuse, R181 ;  /* 0x000000b5020d7220 */ /* 0x040fe20000410000 */
[----:B------:R-:W-:Y:S01]  /*c900*/  FMUL.FTZ R153, R161, R153 ;  /* 0x00000099a1997220 */ /* 0x000fe20000410000 */
[C---:B------:R-:W-:Y:S01]  /*c910*/  FMUL.FTZ R154, R3.reuse, R154 ;  /* 0x0000009a039a7220 */ /* 0x040fe20000410000 */
[----:B------:R-:W-:Y:S01]  /*c920*/  FMUL.FTZ R155, R3, R155 ;  /* 0x0000009b039b7220 */ /* 0x000fe20000410000 */
[C---:B------:R-:W-:Y:S01]  /*c930*/  FMUL.FTZ R156, R2.reuse, R156 ;  /* 0x0000009c029c7220 */ /* 0x040fe20000410000 */
[----:B------:R-:W-:Y:S03]  /*c940*/  FMUL.FTZ R157, R2, R157 ;  /* 0x0000009d029d7220 */ /* 0x000fe60000410000 */
[----:B------:R1:W-:Y:S01]  /*c950*/  MUFU.EX2 R221, R35 ;  /* 0x0000002300dd7308 */ /* 0x0003e20000000800 */
[----:B--2---:R-:W-:Y:S01]  /*c960*/  F2FP.BF16.F32.PACK_AB R175, R208, R227 ;  /* 0x000000e3d0af723e */ /* 0x004fe200000010ff */
[C---:B------:R-:W-:Y:S01]  /*c970*/  FMUL.FTZ R14, R0.reuse, R182 ;  /* 0x000000b6000e7220 */ /* 0x040fe20000410000 */
[C---:B------:R-:W-:Y:S01]  /*c980*/  FMUL.FTZ R158, R0.reuse, R158 ;  /* 0x0000009e009e7220 */ /* 0x040fe20000410000 */
[----:B------:R-:W-:Y:S01]  /*c990*/  LDSM.16.MT88.4 R180, [R229+0xc000] ;  /* 0x00c00000e5b4783b */ /* 0x000fe20000004200 */
[----:B------:R-:W-:Y:S01]  /*c9a0*/  FMUL.FTZ R159, R0, R159 ;  /* 0x0000009f009f7220 */ /* 0x000fe20000410000 */
[--C-:B------:R-:W-:Y:S01]  /*c9b0*/  FFMA.FTZ R40, R40, UR4, -R212.reuse ;  /* 0x0000000428287c23 */ /* 0x100fe200080108d4 */
[----:B------:R-:W-:Y:S01]  /*c9c0*/  FFMA.FTZ R41, R41, UR4, -R212 ;  /* 0x0000000429297c23 */ /* 0x000fe200080108d4 */
[C---:B------:R-:W-:Y:S02]  /*c9d0*/  HMMA.16816.F32.BF16 R8, R172.reuse, R204, R8 ;  /* 0x000000ccac08723c */ /* 0x040fe40000041808 */
[----:B------:R2:W-:Y:S02]  /*c9e0*/  MUFU.EX2 R222, R29 ;  /* 0x0000001d00de7308 */ /* 0x0005e40000000800 */
[----:B---3--:R-:W-:Y:S01]  /*c9f0*/  FMUL.FTZ R20, R161, R184 ;  /* 0x000000b8a1147220 */ /* 0x008fe20000410000 */
[--C-:B------:R-:W-:Y:S01]  /*ca00*/  FFMA.FTZ R184, R39, UR4, -R166.reuse ;  /* 0x0000000427b87c23 */ /* 0x100fe200080108a6 */
[-C--:B------:R-:W-:Y:S06]  /*ca10*/  HMMA.16816.F32.BF16 R12, R172, R206.reuse, R12 ;  /* 0x000000ceac0c723c */ /* 0x080fec000004180c */
[----:B------:R3:W-:Y:S01]  /*ca20*/  MUFU.EX2 R220, R33 ;  /* 0x0000002100dc7308 */ /* 0x0007e20000000800 */
[----:B------:R-:W-:Y:S01]  /*ca30*/  MOV R205, R209 ;  /* 0x000000d100cd7202 */ /* 0x000fe20000000f00 */
[C---:B------:R-:W-:Y:S04]  /*ca40*/  HMMA.16816.F32.BF16 R16, R168.reuse, R206, R16 ;  /* 0x000000cea810723c */ /* 0x040fe80000041810 */
[----:B------:R-:W-:Y:S01]  /*ca50*/  MOV R204, R208 ;  /* 0x000000d000cc7202 */ /* 0x000fe20000000f00 */
[----:B-1----:R-:W-:Y:S01]  /*ca60*/  FMUL.FTZ R35, R0, R191 ;  /* 0x000000bf00237220 */ /* 0x002fe20000410000 */
[----:B------:R-:W1:Y:S01]  /*ca70*/  LDSM.16.MT88.4 R208, [R228+0xc000] ;  /* 0x00c00000e4d0783b */ /* 0x000e620000004200 */
[----:B--2---:R-:W-:Y:S01]  /*ca80*/  FMUL.FTZ R29, R2, R201 ;  /* 0x000000c9021d7220 */ /* 0x004fe20000410000 */
[----:B------:R2:W4:Y:S03]  /*ca90*/  MUFU.EX2 R223, R25 ;  /* 0x0000001900df7308 */ /* 0x0005260000000800 */
[----:B------:R-:W-:Y:S01]  /*caa0*/  FMUL.FTZ R39, R3, R199 ;  /* 0x000000c703277220 */ /* 0x000fe20000410000 */
[--C-:B------:R-:W-:Y:S01]  /*cab0*/  FFMA.FTZ R42, R42, UR4, -R213.reuse ;  /* 0x000000042a2a7c23 */ /* 0x100fe200080108d5 */
[----:B------:R-:W-:Y:S01]  /*cac0*/  FFMA.FTZ R43, R43, UR4, -R213 ;  /* 0x000000042b2b7c23 */ /* 0x000fe200080108d5 */
[----:B---3--:R-:W-:Y:S01]  /*cad0*/  FMUL.FTZ R33, R2, R189 ;  /* 0x000000bd02217220 */ /* 0x008fe20000410000 */
[--C-:B------:R-:W-:Y:S01]  /*cae0*/  FFMA.FTZ R189, R36, UR4, -R165.reuse ;  /* 0x0000000424bd7c23 */ /* 0x100fe200080108a5 */
[C---:B------:R-:W-:Y:S01]  /*caf0*/  FMUL.FTZ R36, R161.reuse, R196 ;  /* 0x000000c4a1247220 */ /* 0x040fe20000410000 */
[----:B------:R-:W-:Y:S02]  /*cb00*/  MOV R207, R218 ;  /* 0x000000da00cf7202 */ /* 0x000fe40000000f00 */
[----:B------:R3:W-:Y:S01]  /*cb10*/  MUFU.EX2 R218, R21 ;  /* 0x0000001500da7308 */ /* 0x0007e20000000800 */
[----:B------:R-:W-:Y:S02]  /*cb20*/  MOV R206, R219 ;  /* 0x000000db00ce7202 */ /* 0x000fe40000000f00 */
[----:B------:R-:W-:Y:S01]  /*cb30*/  MOV R201, R248 ;  /* 0x000000f800c97202 */ /* 0x000fe20000000f00 */
[C---:B--2---:R-:W-:Y:S01]  /*cb40*/  FMUL.FTZ R25, R161.reuse, R193 ;  /* 0x000000c1a1197220 */ /* 0x044fe20000410000 */
[--C-:B------:R-:W-:Y:S05]  /*cb50*/  FFMA.FTZ R193, R64, UR4, -R165.reuse ;  /* 0x0000000440c17c23 */ /* 0x100fea00080108a5 */
[----:B------:R2:W-:Y:S01]  /*cb60*/  MUFU.EX2 R219, R30 ;  /* 0x0000001e00db7308 */ /* 0x0005e20000000800 */
[----:B---3--:R-:W-:Y:S01]  /*cb70*/  FMUL.FTZ R21, R161, R185 ;  /* 0x000000b9a1157220 */ /* 0x008fe20000410000 */
[--C-:B------:R-:W-:Y:S01]  /*cb80*/  FFMA.FTZ R185, R38, UR4, -R166.reuse ;  /* 0x0000000426b97c23 */ /* 0x100fe200080108a6 */
[C---:B------:R-:W-:Y:S01]  /*cb90*/  FMUL.FTZ R38, R3.reuse, R198 ;  /* 0x000000c603267220 */ /* 0x040fe20000410000 */
[----:B--2---:R-:W-:Y:S01]  /*cba0*/  FMUL.FTZ R30, R0, R202 ;  /* 0x000000ca001e7220 */ /* 0x004fe20000410000 */
[-C--:B-1----:R-:W-:Y:S06]  /*cbb0*/  HMMA.16816.F32.BF16 R68, R168, R208.reuse, R68 ;  /* 0x000000d0a844723c */ /* 0x082fec0000041844 */
[C---:B------:R-:W-:Y:S06]  /*cbc0*/  HMMA.16816.F32.BF16 R72, R172.reuse, R208, R72 ;  /* 0x000000d0ac48723c */ /* 0x040fec0000041848 */
[-C--:B------:R-:W-:Y:S05]  /*cbd0*/  HMMA.16816.F32.BF16 R76, R172, R210.reuse, R76 ;  /* 0x000000d2ac4c723c */ /* 0x080fea000004184c */
[----:B------:R-:W-:Y:S01]  /*cbe0*/  MOV R209, R217 ;  /* 0x000000d900d17202 */ /* 0x000fe20000000f00 */
[C---:B------:R-:W-:Y:S01]  /*cbf0*/  HMMA.16816.F32.BF16 R80, R168.reuse, R210, R80 ;  /* 0x000000d2a850723c */ /* 0x040fe20000041850 */
[----:B------:R1:W-:Y:S05]  /*cc00*/  MUFU.EX2 R211, R22 ;  /* 0x0000001600d37308 */ /* 0x0003ea0000000800 */
[-C--:B------:R-:W-:Y:S05]  /*cc10*/  HMMA.16816.F32.BF16 R84, R168, R176.reuse, R84 ;  /* 0x000000b0a854723c */ /* 0x080fea0000041854 */
[----:B------:R2:W3:Y:S01]  /*cc20*/  MUFU.EX2 R210, R32 ;  /* 0x0000002000d27308 */ /* 0x0004e20000000800 */
[C---:B------:R-:W-:Y:S09]  /*cc30*/  HMMA.16816.F32.BF16 R88, R172.reuse, R176, R88 ;  /* 0x000000b0ac58723c */ /* 0x040ff20000041858 */
[----:B------:R5:W-:Y:S01]  /*cc40*/  MUFU.EX2 R217, R34 ;  /* 0x0000002200d97308 */ /* 0x000be20000000800 */
[-C--:B------:R-:W-:Y:S03]  /*cc50*/  HMMA.16816.F32.BF16 R92, R172, R178.reuse, R92 ;  /* 0x000000b2ac5c723c */ /* 0x080fe6000004185c */
[----:B-1----:R-:W-:Y:S03]  /*cc60*/  FMUL.FTZ R22, R3, R186 ;  /* 0x000000ba03167220 */ /* 0x002fe60000410000 */
[C---:B------:R-:W-:Y:S01]  /*cc70*/  HMMA.16816.F32.BF16 R96, R168.reuse, R178, R96 ;  /* 0x000000b2a860723c */ /* 0x040fe20000041860 */
[----:B------:R-:W1:Y:S04]  /*cc80*/  LDSM.16.MT88.4 R176, [R167+0xe000] ;  /* 0x00e00000a7b0783b */ /* 0x000e680000004200 */
[--C-:B------:R-:W-:Y:S01]  /*cc90*/  FFMA.FTZ R186, R49, UR4, -R165.reuse ;  /* 0x0000000431ba7c23 */ /* 0x100fe200080108a5 */
[-C--:B------:R-:W-:Y:S05]  /*cca0*/  HMMA.16816.F32.BF16 R100, R168, R180.reuse, R100 ;  /* 0x000000b4a864723c */ /* 0x080fea0000041864 */
[----:B--2---:R-:W-:Y:S01]  /*ccb0*/  FMUL.FTZ R32, R2, R188 ;  /* 0x000000bc02207220 */ /* 0x004fe20000410000 */
[C---:B------:R-:W-:Y:S05]  /*ccc0*/  HMMA.16816.F32.BF16 R104, R172.reuse, R180, R104 ;  /* 0x000000b4ac68723c */ /* 0x040fea0000041868 */
[----:B-----5:R-:W-:Y:S01]  /*ccd0*/  FMUL.FTZ R34, R0, R190 ;  /* 0x000000be00227220 */ /* 0x020fe20000410000 */
[-C--:B------:R-:W-:Y:S05]  /*cce0*/  HMMA.16816.F32.BF16 R108, R172, R182.reuse, R108 ;  /* 0x000000b6ac6c723c */ /* 0x080fea000004186c */
[--C-:B------:R-:W-:Y:S01]  /*ccf0*/  FFMA.FTZ R188, R37, UR4, -R165.reuse ;  /* 0x0000000425bc7c23 */ /* 0x100fe200080108a5 */
[C---:B------:R-:W-:Y:S01]  /*cd00*/  HMMA.16816.F32.BF16 R112, R168.reuse, R182, R112 ;  /* 0x000000b6a870723c */ /* 0x040fe20000041870 */
[----:B------:R-:W2:Y:S02]  /*cd10*/  LDSM.16.MT88.4 R180, [R228+0xe000] ;  /* 0x00e00000e4b4783b */ /* 0x000ea40000004200 */
[----:B------:R5:W-:Y:S02]  /*cd20*/  MUFU.EX2 R248, R188 ;  /* 0x000000bc00f87308 */ /* 0x000be40000000800 */
[----:B------:R-:W-:Y:S01]  /*cd30*/  FMUL.FTZ R37, R161, R197 ;  /* 0x000000c5a1257220 */ /* 0x000fe20000410000 */
[----:B----4-:R-:W-:Y:S02]  /*cd40*/  MOV R197, R223 ;  /* 0x000000df00c57202 */ /* 0x010fe40000000f00 */
[----:B---3--:R-:W-:Y:S03]  /*cd50*/  MOV R199, R210 ;  /* 0x000000d200c77202 */ /* 0x008fe60000000f00 */
[----:B------:R-:W-:Y:S02]  /*cd60*/  MOV R210, R205 ;  /* 0x000000cd00d27202 */ /* 0x000fe40000000f00 */
[----:B------:R-:W-:Y:S01]  /*cd70*/  MOV R205, R249 ;  /* 0x000000f900cd7202 */ /* 0x000fe20000000f00 */
[-C--:B-1----:R-:W-:Y:S03]  /*cd80*/  HMMA.16816.F32.BF16 R116, R168, R176.reuse, R116 ;  /* 0x000000b0a874723c */ /* 0x082fe60000041874 */
[----:B-----5:R-:W-:Y:S03]  /*cd90*/  MOV R188, R220 ;  /* 0x000000dc00bc7202 */ /* 0x020fe60000000f00 */
[C---:B------:R-:W-:Y:S06]  /*cda0*/  HMMA.16816.F32.BF16 R120, R172.reuse, R176, R120 ;  /* 0x000000b0ac78723c */ /* 0x040fec0000041878 */
[-C--:B------:R-:W-:Y:S06]  /*cdb0*/  HMMA.16816.F32.BF16 R124, R172, R178.reuse, R124 ;  /* 0x000000b2ac7c723c */ /* 0x080fec000004187c */
[C---:B------:R-:W-:Y:S01]  /*cdc0*/  HMMA.16816.F32.BF16 R128, R168.reuse, R178, R128 ;  /* 0x000000b2a880723c */ /* 0x040fe20000041880 */
[----:B------:R-:W1:Y:S05]  /*cdd0*/  LDSM.16.MT88.4 R176, [R230+0xe000] ;  /* 0x00e00000e6b0783b */ /* 0x000e6a0000004200 */
[-C--:B--2---:R-:W-:Y:S06]  /*cde0*/  HMMA.16816.F32.BF16 R132, R168, R180.reuse, R132 ;  /* 0x000000b4a884723c */ /* 0x084fec0000041884 */
[C---:B------:R-:W-:Y:S06]  /*cdf0*/  HMMA.16816.F32.BF16 R136, R172.reuse, R180, R136 ;  /* 0x000000b4ac88723c */ /* 0x040fec0000041888 */
[-C--:B------:R-:W-:Y:S05]  /*ce00*/  HMMA.16816.F32.BF16 R140, R172, R182.reuse, R140 ;  /* 0x000000b6ac8c723c */ /* 0x080fea000004188c */
[--C-:B------:R-:W-:Y:S01]  /*ce10*/  FFMA.FTZ R180, R23, UR4, -R166.reuse ;  /* 0x0000000417b47c23 */ /* 0x100fe200080108a6 */
[----:B------:R-:W-:Y:S01]  /*ce20*/  FMUL.FTZ R23, R3, R187 ;  /* 0x000000bb03177220 */ /* 0x000fe20000410000 */
[----:B------:R-:W-:Y:S01]  /*ce30*/  FFMA.FTZ R187, R48, UR4, -R165 ;  /* 0x0000000430bb7c23 */ /* 0x000fe200080108a5 */
[--C-:B------:R-:W-:Y:S01]  /*ce40*/  FFMA.FTZ R48, R31, UR4, -R213.reuse ;  /* 0x000000041f307c23 */ /* 0x100fe200080108d5 */
[----:B------:R2:W3:Y:S02]  /*ce50*/  MUFU.EX2 R208, R180 ;  /* 0x000000b400d07308 */ /* 0x0004e40000000800 */
[----:B------:R-:W-:Y:S02]  /*ce60*/  FMUL.FTZ R31, R0, R203 ;  /* 0x000000cb001f7220 */ /* 0x000fe40000410000 */
[C---:B------:R-:W-:Y:S06]  /*ce70*/  HMMA.16816.F32.BF16 R20, R168.reuse, R182, R20 ;  /* 0x000000b6a814723c */ /* 0x040fec0000041814 */
[----:B------:R-:W4:Y:S01]  /*ce80*/  MUFU.EX2 R223, R48 ;  /* 0x0000003000df7308 */ /* 0x000f220000000800 */
[-C--:B-1----:R-:W-:Y:S01]  /*ce90*/  HMMA.16816.F32.BF16 R144, R168, R176.reuse, R144 ;  /* 0x000000b0a890723c */ /* 0x082fe20000041890 */
[----:B--2---:R-:W1:Y:S03]  /*cea0*/  LDSM.16.MT88.4 R180, [R229+0xe000] ;  /* 0x00e00000e5b4783b */ /* 0x004e660000004200 */
[----:B---3--:R-:W-:Y:S02]  /*ceb0*/  MOV R191, R208 ;  /* 0x000000d000bf7202 */ /* 0x008fe40000000f00 */
[C---:B------:R-:W-:Y:S03]  /*cec0*/  HMMA.16816.F32.BF16 R148, R172.reuse, R176, R148 ;  /* 0x000000b0ac94723c */ /* 0x040fe60000041894 */
[----:B------:R2:W-:Y:S02]  /*ced0*/  MUFU.EX2 R208, R24 ;  /* 0x0000001800d07308 */ /* 0x0005e40000000800 */
[----:B------:R-:W-:Y:S01]  /*cee0*/  MOV R196, R191 ;  /* 0x000000bf00c47202 */ /* 0x000fe20000000f00 */
[-C--:B------:R-:W-:Y:S05]  /*cef0*/  HMMA.16816.F32.BF16 R32, R172, R178.reuse, R32 ;  /* 0x000000b2ac20723c */ /* 0x080fea0000041820 */
[--C-:B------:R-:W-:Y:S01]  /*cf00*/  FFMA.FTZ R177, R27, UR4, -R213.reuse ;  /* 0x000000041bb17c23 */ /* 0x100fe200080108d5 */
[C---:B------:R-:W-:Y:S03]  /*cf10*/  HMMA.16816.F32.BF16 R152, R168.reuse, R178, R152 ;  /* 0x000000b2a898723c */ /* 0x040fe60000041898 */
[----:B------:R-:W3:Y:S02]  /*cf20*/  MUFU.EX2 R190, R177 ;  /* 0x000000b100be7308 */ /* 0x000ee40000000800 */
[----:B------:R-:W-:Y:S01]  /*cf30*/  FFMA.FTZ R176, R26, UR4, -R213 ;  /* 0x000000041ab07c23 */ /* 0x000fe200080108d5 */
[----:B--2---:R-:W-:Y:S01]  /*cf40*/  FMUL.FTZ R24, R161, R192 ;  /* 0x000000c0a1187220 */ /* 0x004fe20000410000 */
[----:B------:R-:W-:Y:S01]  /*cf50*/  MOV R192, R218 ;  /* 0x000000da00c07202 */ /* 0x000fe20000000f00 */
[C---:B------:R-:W-:Y:S05]  /*cf60*/  FMUL.FTZ R26, R3.reuse, R194 ;  /* 0x000000c2031a7220 */ /* 0x040fea0000410000 */
[----:B------:R2:W5:Y:S01]  /*cf70*/  MUFU.EX2 R218, R28 ;  /* 0x0000001c00da7308 */ /* 0x0005620000000800 */
[----:B------:R-:W-:Y:S01]  /*cf80*/  FMUL.FTZ R27, R3, R195 ;  /* 0x000000c3031b7220 */ /* 0x000fe20000410000 */
[--C-:B------:R-:W-:Y:S01]  /*cf90*/  FFMA.FTZ R195, R52, UR4, -R165.reuse ;  /* 0x0000000434c37c23 */ /* 0x100fe200080108a5 */
[--C-:B------:R-:W-:Y:S01]  /*cfa0*/  FFMA.FTZ R194, R53, UR4, -R165.reuse ;  /* 0x0000000435c27c23 */ /* 0x100fe200080108a5 */
[----:B------:R-:W-:Y:S01]  /*cfb0*/  FFMA.FTZ R165, R65, UR4, -R165 ;  /* 0x0000000441a57c23 */ /* 0x000fe200080108a5 */
[--C-:B------:R-:W-:Y:S01]  /*cfc0*/  FFMA.FTZ R191, R55, UR4, -R166.reuse ;  /* 0x0000000437bf7c23 */ /* 0x100fe200080108a6 */
[----:B----4-:R-:W-:Y:S04]  /*cfd0*/  F2FP.BF16.F32.PACK_AB R55, R223, R219 ;  /* 0x000000dbdf37723e */ /* 0x010fe800000010ff */
[----:B------:R-:W4:Y:S01]  /*cfe0*/  MUFU.EX2 R176, R176 ;  /* 0x000000b000b07308 */ /* 0x000f220000000800 */
[----:B---3--:R-:W-:Y:S01]  /*cff0*/  MOV R198, R190 ;  /* 0x000000be00c67202 */ /* 0x008fe20000000f00 */
[--C-:B------:R-:W-:Y:S01]  /*d000*/  FFMA.FTZ R190, R66, UR4, -R166.reuse ;  /* 0x0000000442be7c23 */ /* 0x100fe200080108a6 */
[----:B------:R-:W-:Y:S01]  /*d010*/  MOV R203, R192 ;  /* 0x000000c000cb7202 */ /* 0x000fe20000000f00 */
[--C-:B------:R-:W-:Y:S01]  /*d020*/  FFMA.FTZ R192, R54, UR4, -R166.reuse ;  /* 0x0000000436c07c23 */ /* 0x100fe200080108a6 */
[-C--:B-1----:R-:W-:Y:S03]  /*d030*/  HMMA.16816.F32.BF16 R24, R168, R180.reuse, R24 ;  /* 0x000000b4a818723c */ /* 0x082fe60000041818 */
[----:B--2---:R-:W-:Y:S01]  /*d040*/  FMUL.FTZ R28, R2, R200 ;  /* 0x000000c8021c7220 */ /* 0x004fe20000410000 */
[----:B-----5:R-:W-:Y:S02]  /*d050*/  F2FP.BF16.F32.PACK_AB R54, R222, R218 ;  /* 0x000000dade36723e */ /* 0x020fe400000010ff */
[C---:B------:R-:W-:Y:S05]  /*d060*/  HMMA.16816.F32.BF16 R156, R172.reuse, R180, R156 ;  /* 0x000000b4ac9c723c */ /* 0x040fea000004189c */
[----:B------:R-:W-:Y:S01]  /*d070*/  F2FP.BF16.F32.PACK_AB R48, R203, R226 ;  /* 0x000000e2cb30723e */ /* 0x000fe200000010ff */
[-C--:B------:R-:W-:Y:S01]  /*d080*/  HMMA.16816.F32.BF16 R28, R172, R182.reuse, R28 ;  /* 0x000000b6ac1c723c */ /* 0x080fe2000004181c */
[----:B------:R-:W-:Y:S04]  /*d090*/  LDSM.16.MT88.4 R172, [R228+0xc800] ;  /* 0x00c80000e4ac783b */ /* 0x000fe80000004200 */
[----:B----4-:R-:W-:Y:S01]  /*d0a0*/  MOV R180, R176 ;  /* 0x000000b000b47202 */ /* 0x010fe20000000f00 */
[----:B------:R-:W-:Y:S03]  /*d0b0*/  HMMA.16816.F32.BF16 R36, R168, R182, R36 ;  /* 0x000000b6a824723c */ /* 0x000fe60000041824 */
[----:B------:R-:W1:Y:S02]  /*d0c0*/  LDSM.16.MT88.4 R176, [R167+0xc800] ;  /* 0x00c80000a7b0783b */ /* 0x000e640000004200 */
[----:B------:R-:W-:Y:S01]  /*d0d0*/  MOV R202, R180 ;  /* 0x000000b400ca7202 */ /* 0x000fe20000000f00 */
[--C-:B------:R-:W-:Y:S01]  /*d0e0*/  FFMA.FTZ R181, R50, UR4, -R166.reuse ;  /* 0x0000000432b57c23 */ /* 0x100fe200080108a6 */
[----:B------:R-:W-:Y:S01]  /*d0f0*/  MOV R182, R211 ;  /* 0x000000d300b67202 */ /* 0x000fe20000000f00 */
[--C-:B------:R-:W-:Y:S02]  /*d100*/  FFMA.FTZ R180, R51, UR4, -R166.reuse ;  /* 0x0000000433b47c23 */ /* 0x100fe400080108a6 */
[----:B------:R-:W-:Y:S01]  /*d110*/  MUFU.EX2 R249, R181 ;  /* 0x000000b500f97308 */ /* 0x000fe20000000800 */
[----:B------:R-:W-:Y:S01]  /*d120*/  MOV R211, R252 ;  /* 0x000000fc00d37202 */ /* 0x000fe20000000f00 */
[----:B------:R-:W-:Y:S01]  /*d130*/  FFMA.FTZ R166, R67, UR4, -R166 ;  /* 0x0000000443a67c23 */ /* 0x000fe200080108a6 */
[----:B------:R-:W-:Y:S01]  /*d140*/  F2FP.BF16.F32.PACK_AB R49, R196, R182 ;  /* 0x000000b6c431723e */ /* 0x000fe200000010ff */
[----:B------:R-:W2:Y:S01]  /*d150*/  LDSM.16.MT88.4 R64, [R230+0xc800] ;  /* 0x00c80000e640783b */ /* 0x000ea20000004200 */
[----:B------:R-:W-:Y:S02]  /*d160*/  F2FP.BF16.F32.PACK_AB R50, R220, R199 ;  /* 0x000000c7dc32723e */ /* 0x000fe400000010ff */
[----:B------:R-:W-:Y:S03]  /*d170*/  F2FP.BF16.F32.PACK_AB R51, R221, R217 ;  /* 0x000000d9dd33723e */ /* 0x000fe600000010ff */
[----:B------:R3:W-:Y:S01]  /*d180*/  MUFU.EX2 R252, R186 ;  /* 0x000000ba00fc7308 */ /* 0x0007e20000000800 */
[----:B------:R-:W-:Y:S02]  /*d190*/  MOV R183, R208 ;  /* 0x000000d000b77202 */ /* 0x000fe40000000f00 */
[----:B------:R-:W-:Y:S01]  /*d1a0*/  F2FP.BF16.F32.PACK_AB R53, R198, R202 ;  /* 0x000000cac635723e */ /* 0x000fe200000010ff */
[----:B------:R-:W4:Y:S01]  /*d1b0*/  LDSM.16.MT88.4 R168, [R229+0xc800] ;  /* 0x00c80000e5a8783b */ /* 0x000f220000004200 */
[----:B------:R-:W-:Y:S02]  /*d1c0*/  F2FP.BF16.F32.PACK_AB R52, R197, R183 ;  /* 0x000000b7c534723e */ /* 0x000fe400000010ff */
[----:B------:R-:W-:Y:S02]  /*d1d0*/  MOV R208, R206 ;  /* 0x000000ce00d07202 */ /* 0x000fe40000000f00 */
[----:B------:R-:W-:Y:S02]  /*d1e0*/  MOV R206, R251 ;  /* 0x000000fb00ce7202 */ /* 0x000fe40000000f00 */
[----:B------:R5:W-:Y:S01]  /*d1f0*/  MUFU.EX2 R251, R180 ;  /* 0x000000b400fb7308 */ /* 0x000be20000000800 */
[----:B------:R-:W-:Y:S02]  /*d200*/  MOV R200, R204 ;  /* 0x000000cc00c87202 */ /* 0x000fe40000000f00 */
[----:B------:R-:W-:Y:S01]  /*d210*/  MOV R204, R250 ;  /* 0x000000fa00cc7202 */ /* 0x000fe20000000f00 */
[----:B---3--:R-:W3:Y:S06]  /*d220*/  LDL.LU R186, [R1+0x10] ;  /* 0x0000100001ba7983 */ /* 0x008eec0000300800 */
[----:B------:R2:W4:Y:S01]  /*d230*/  MUFU.EX2 R250, R187 ;  /* 0x000000bb00fa7308 */ /* 0x0005220000000800 */
[----:B------:R-:W3:Y:S01]  /*d240*/  LDL.LU R181, [R1+0x4] ;  /* 0x0000040001b57983 */ /* 0x000ee20000300800 */
[-C--:B-1----:R-:W-:Y:S03]  /*d250*/  HMMA.16816.F32.BF16 R4, R48, R176.reuse, R4 ;  /* 0x000000b03004723c */ /* 0x082fe60000041804 */
[----:B-----5:R-:W5:Y:S03]  /*d260*/  LDL.LU R180, [R1+0x8] ;  /* 0x0000080001b47983 */ /* 0x020f660000300800 */
[C---:B------:R-:W-:Y:S05]  /*d270*/  HMMA.16816.F32.BF16 R8, R52.reuse, R176, R8 ;  /* 0x000000b03408723c */ /* 0x040fea0000041808 */
[----:B--2---:R-:W-:Y:S01]  /*d280*/  MOV R187, R223 ;  /* 0x000000df00bb7202 */ /* 0x004fe20000000f00 */
[-C--:B------:R-:W-:Y:S01]  /*d290*/  HMMA.16816.F32.BF16 R12, R52, R178.reuse, R12 ;  /* 0x000000b2340c723c */ /* 0x080fe2000004180c */
[----:B------:R1:W-:Y:S04]  /*d2a0*/  MUFU.EX2 R223, R40 ;  /* 0x0000002800df7308 */ /* 0x0003e80000000800 */
[----:B------:R-:W-:Y:S01]  /*d2b0*/  MOV R177, R227 ;  /* 0x000000e300b17202 */ /* 0x000fe20000000f00 */
[C---:B------:R-:W-:Y:S05]  /*d2c0*/  HMMA.16816.F32.BF16 R16, R48.reuse, R178, R16 ;  /* 0x000000b23010723c */ /* 0x040fea0000041810 */
[----:B------:R2:W-:Y:S01]  /*d2d0*/  MUFU.EX2 R227, R184 ;  /* 0x000000b800e37308 */ /* 0x0005e20000000800 */
[----:B------:R-:W-:Y:S01]  /*d2e0*/  MOV R176, R226 ;  /* 0x000000e200b07202 */ /* 0x000fe20000000f00 */
[-C--:B------:R-:W-:Y:S04]  /*d2f0*/  HMMA.16816.F32.BF16 R68, R48, R172.reuse, R68 ;  /* 0x000000ac3044723c */ /* 0x080fe80000041844 */
[----:B------:R-:W-:Y:S02]  /*d300*/  MOV R178, R224 ;  /* 0x000000e000b27202 */ /* 0x000fe40000000f00 */
[C---:B------:R-:W-:Y:S02]  /*d310*/  HMMA.16816.F32.BF16 R72, R52.reuse, R172, R72 ;  /* 0x000000ac3448723c */ /* 0x040fe40000041848 */
[----:B------:R4:W-:Y:S03]  /*d320*/  MUFU.EX2 R224, R41 ;  /* 0x0000002900e07308 */ /* 0x0009e60000000800 */
[----:B------:R-:W-:Y:S01]  /*d330*/  MOV R179, R225 ;  /* 0x000000e100b37202 */ /* 0x000fe20000000f00 */
[-C--:B------:R-:W-:Y:S06]  /*d340*/  HMMA.16816.F32.BF16 R76, R52, R174.reuse, R76 ;  /* 0x000000ae344c723c */ /* 0x080fec000004184c */
[----:B------:R-:W-:Y:S01]  /*d350*/  MUFU.EX2 R225, R189 ;  /* 0x000000bd00e17308 */ /* 0x000fe20000000800 */
[--C-:B-1----:R-:W-:Y:S01]  /*d360*/  FFMA.FTZ R40, R47, UR4, -R213.reuse ;  /* 0x000000042f287c23 */ /* 0x102fe200080108d5 */
[C---:B------:R-:W-:Y:S04]  /*d370*/  HMMA.16816.F32.BF16 R80, R48.reuse, R174, R80 ;  /* 0x000000ae3050723c */ /* 0x040fe80000041850 */
[----:B--2---:R-:W-:Y:S02]  /*d380*/  MOV R184, R222 ;  /* 0x000000de00b87202 */ /* 0x004fe40000000f00 */
[-C--:B------:R-:W-:Y:S02]  /*d390*/  HMMA.16816.F32.BF16 R84, R48, R64.reuse, R84 ;  /* 0x000000403054723c */ /* 0x080fe40000041854 */
[----:B------:R1:W2:Y:S03]  /*d3a0*/  MUFU.EX2 R226, R185 ;  /* 0x000000b900e27308 */ /* 0x0002a60000000800 */
[--C-:B----4-:R-:W-:Y:S01]  /*d3b0*/  FFMA.FTZ R41, R46, UR4, -R213.reuse ;  /* 0x000000042e297c23 */ /* 0x110fe200080108d5 */
[C---:B------:R-:W-:Y:S06]  /*d3c0*/  HMMA.16816.F32.BF16 R88, R52.reuse, R64, R88 ;  /* 0x000000403458723c */ /* 0x040fec0000041858 */
[----:B------:R4:W-:Y:S01]  /*d3d0*/  MUFU.EX2 R222, R42 ;  /* 0x0000002a00de7308 */ /* 0x0009e20000000800 */
[--C-:B------:R-:W-:Y:S01]  /*d3e0*/  FFMA.FTZ R172, R57, UR4, -R212.reuse ;  /* 0x0000000439ac7c23 */ /* 0x100fe200080108d4 */
[-C--:B------:R-:W-:Y:S03]  /*d3f0*/  HMMA.16816.F32.BF16 R92, R52, R66.reuse, R92 ;  /* 0x00000042345c723c */ /* 0x080fe6000004185c */
[--C-:B------:R-:W-:Y:S03]  /*d400*/  FFMA.FTZ R173, R60, UR4, -R212.reuse ;  /* 0x000000043cad7c23 */ /* 0x100fe600080108d4 */
[C---:B------:R-:W-:Y:S01]  /*d410*/  HMMA.16816.F32.BF16 R96, R48.reuse, R66, R96 ;  /* 0x000000423060723c */ /* 0x040fe20000041860 */
[----:B------:R-:W2:Y:S04]  /*d420*/  LDSM.16.MT88.4 R64, [R167+0xe800] ;  /* 0x00e80000a740783b */ /* 0x000ea80000004200 */
[----:B-1----:R-:W-:Y:S01]  /*d430*/  MOV R185, R221 ;  /* 0x000000dd00b97202 */ /* 0x002fe20000000f00 */
[-C--:B------:R-:W-:Y:S01]  /*d440*/  HMMA.16816.F32.BF16 R100, R48, R168.reuse, R100 ;  /* 0x000000a83064723c */ /* 0x080fe20000041864 */
[----:B------:R1:W2:Y:S04]  /*d450*/  MUFU.EX2 R221, R43 ;  /* 0x0000002b00dd7308 */ /* 0x0002a80000000800 */
[----:B----4-:R-:W-:Y:S01]  /*d460*/  F2FP.BF16.F32.PACK_AB R42, R252, R250 ;  /* 0x000000fafc2a723e */ /* 0x010fe200000010ff */
[C---:B------:R-:W-:Y:S05]  /*d470*/  HMMA.16816.F32.BF16 R104, R52.reuse, R168, R104 ;  /* 0x000000a83468723c */ /* 0x040fea0000041868 */
[----:B------:R-:W-:Y:S01]  /*d480*/  MOV R174, R218 ;  /* 0x000000da00ae7202 */ /* 0x000fe20000000f00 */
[-C--:B------:R-:W-:Y:S01]  /*d490*/  HMMA.16816.F32.BF16 R108, R52, R170.reuse, R108 ;  /* 0x000000aa346c723c */ /* 0x080fe2000004186c */
[----:B------:R2:W-:Y:S04]  /*d4a0*/  MUFU.EX2 R218, R41 ;  /* 0x0000002900da7308 */ /* 0x0005e80000000800 */
[----:B------:R-:W-:Y:S01]  /*d4b0*/  MOV R175, R217 ;  /* 0x000000d900af7202 */ /* 0x000fe20000000f00 */
[C---:B------:R-:W-:Y:S01]  /*d4c0*/  HMMA.16816.F32.BF16 R112, R48.reuse, R170, R112 ;  /* 0x000000aa3070723c */ /* 0x040fe20000041870 */
[----:B------:R-:W4:Y:S04]  /*d4d0*/  LDSM.16.MT88.4 R168, [R228+0xe800] ;  /* 0x00e80000e4a8783b */ /* 0x000f280000004200 */
[----:B-1----:R-:W-:Y:S02]  /*d4e0*/  F2FP.BF16.F32.PACK_AB R43, R251, R249 ;  /* 0x000000f9fb2b723e */ /* 0x002fe400000010ff */
[----:B------:R-:W-:Y:S02]  /*d4f0*/  MOV R189, R219 ;  /* 0x000000db00bd7202 */ /* 0x000fe40000000f00 */
[----:B------:R1:W-:Y:S02]  /*d500*/  MUFU.EX2 R219, R40 ;  /* 0x0000002800db7308 */ /* 0x0003e40000000800 */
[----:B--2---:R-:W-:Y:S01]  /*d510*/  F2FP.BF16.F32.PACK_AB R41, R227, R226 ;  /* 0x000000e2e329723e */ /* 0x004fe200000010ff */
[-C--:B------:R-:W-:Y:S06]  /*d520*/  HMMA.16816.F32.BF16 R116, R48, R64.reuse, R116 ;  /* 0x000000403074723c */ /* 0x080fec0000041874 */
[C---:B------:R-:W-:Y:S05]  /*d530*/  HMMA.16816.F32.BF16 R120, R52.reuse, R64, R120 ;  /* 0x000000403478723c */ /* 0x040fea0000041878 */
[----:B-1----:R-:W-:Y:S01]  /*d540*/  F2FP.BF16.F32.PACK_AB R40, R248, R225 ;  /* 0x000000e1f828723e */ /* 0x002fe200000010ff */
[-C--:B------:R-:W-:Y:S06]  /*d550*/  HMMA.16816.F32.BF16 R124, R52, R66.reuse, R124 ;  /* 0x00000042347c723c */ /* 0x080fec000004187c */
[C---:B------:R-:W-:Y:S01]  /*d560*/  HMMA.16816.F32.BF16 R128, R48.reuse, R66, R128 ;  /* 0x000000423080723c */ /* 0x040fe20000041880 */
[----:B------:R-:W1:Y:S05]  /*d570*/  LDSM.16.MT88.4 R64, [R230+0xe800] ;  /* 0x00e80000e640783b */ /* 0x000e6a0000004200 */
[-C--:B----4-:R-:W-:Y:S06]  /*d580*/  HMMA.16816.F32.BF16 R132, R48, R168.reuse, R132 ;  /* 0x000000a83084723c */ /* 0x090fec0000041884 */
[C---:B------:R-:W-:Y:S06]  /*d590*/  HMMA.16816.F32.BF16 R136, R52.reuse, R168, R136 ;  /* 0x000000a83488723c */ /* 0x040fec0000041888 */
[-C--:B------:R-:W-:Y:S06]  /*d5a0*/  HMMA.16816.F32.BF16 R140, R52, R170.reuse, R140 ;  /* 0x000000aa348c723c */ /* 0x080fec000004188c */
[C---:B------:R-:W-:Y:S01]  /*d5b0*/  HMMA.16816.F32.BF16 R20, R48.reuse, R170, R20 ;  /* 0x000000aa3014723c */ /* 0x040fe20000041814 */
[----:B------:R-:W2:Y:S05]  /*d5c0*/  LDSM.16.MT88.4 R168, [R229+0xe800] ;  /* 0x00e80000e5a8783b */ /* 0x000eaa0000004200 */
[-C--:B-1----:R-:W-:Y:S06]  /*d5d0*/  HMMA.16816.F32.BF16 R144, R48, R64.reuse, R144 ;  /* 0x000000403090723c */ /* 0x082fec0000041890 */
[C---:B------:R-:W-:Y:S06]  /*d5e0*/  HMMA.16816.F32.BF16 R148, R52.reuse, R64, R148 ;  /* 0x000000403494723c */ /* 0x040fec0000041894 */
[-C--:B------:R-:W-:Y:S05]  /*d5f0*/  HMMA.16816.F32.BF16 R32, R52, R66.reuse, R32 ;  /* 0x000000423420723c */ /* 0x080fea0000041820 */
[--C-:B------:R-:W-:Y:S01]  /*d600*/  FFMA.FTZ R65, R45, UR4, -R212.reuse ;  /* 0x000000042d417c23 */ /* 0x100fe200080108d4 */
[C---:B------:R-:W-:Y:S03]  /*d610*/  HMMA.16816.F32.BF16 R152, R48.reuse, R66, R152 ;  /* 0x000000423098723c */ /* 0x040fe60000041898 */
[----:B------:R-:W-:Y:S02]  /*d620*/  MUFU.EX2 R220, R65 ;  /* 0x0000004100dc7308 */ /* 0x000fe40000000800 */
[--C-:B------:R-:W-:Y:S01]  /*d630*/  FFMA.FTZ R64, R44, UR4, -R212.reuse ;  /* 0x000000042c407c23 */ /* 0x100fe200080108d4 */
[-C--:B--2---:R-:W-:Y:S01]  /*d640*/  HMMA.16816.F32.BF16 R24, R48, R168.reuse, R24 ;  /* 0x000000a83018723c */ /* 0x084fe20000041818 */
[----:B------:R-:W1:Y:S04]  /*d650*/  LDSM.16.MT88.4 R44, [R167+0xd000] ;  /* 0x00d00000a72c783b */ /* 0x000e680000004200 */
[--C-:B------:R-:W-:Y:S01]  /*d660*/  FFMA.FTZ R67, R56, UR4, -R212.reuse ;  /* 0x0000000438437c23 */ /* 0x100fe200080108d4 */
[C---:B------:R-:W-:Y:S01]  /*d670*/  HMMA.16816.F32.BF16 R156, R52.reuse, R168, R156 ;  /* 0x000000a8349c723c */ /* 0x040fe2000004189c */
[----:B------:R-:W2:Y:S04]  /*d680*/  MUFU.EX2 R217, R64 ;  /* 0x0000004000d97308 */ /* 0x000ea80000000800 */
[--C-:B------:R-:W-:Y:S01]  /*d690*/  FFMA.FTZ R66, R58, UR4, -R213.reuse ;  /* 0x000000043a427c23 */ /* 0x100fe200080108d5 */
[-C--:B------:R-:W-:Y:S01]  /*d6a0*/  HMMA.16816.F32.BF16 R28, R52, R170.reuse, R28 ;  /* 0x000000aa341c723c */ /* 0x080fe2000004181c */
[----:B------:R-:W-:Y:S04]  /*d6b0*/  LDSM.16.MT88.4 R52, [R230+0xd000] ;  /* 0x00d00000e634783b */ /* 0x000fe80000004200 */
[--C-:B------:R-:W-:Y:S01]  /*d6c0*/  FFMA.FTZ R168, R59, UR4, -R213.reuse ;  /* 0x000000043ba87c23 */ /* 0x100fe200080108d5 */
[----:B------:R-:W-:Y:S03]  /*d6d0*/  HMMA.16816.F32.BF16 R36, R48, R170, R36 ;  /* 0x000000aa3024723c */ /* 0x000fe60000041824 */
[----:B------:R-:W4:Y:S02]  /*d6e0*/  LDSM.16.MT88.4 R56, [R228+0xd000] ;  /* 0x00d00000e438783b */ /* 0x000f240000004200 */
[--C-:B------:R-:W-:Y:S01]  /*d6f0*/  FFMA.FTZ R169, R62, UR4, -R213.reuse ;  /* 0x000000043ea97c23 */ /* 0x100fe200080108d5 */
[----:B------:R-:W-:Y:S01]  /*d700*/  FFMA.FTZ R212, R61, UR4, -R212 ;  /* 0x000000043dd47c23 */ /* 0x000fe200080108d4 */
[----:B------:R-:W-:Y:S01]  /*d710*/  F2FP.BF16.F32.PACK_AB R48, R224, R223 ;  /* 0x000000dfe030723e */ /* 0x000fe200000010ff */
[----:B------:R-:W-:Y:S03]  /*d720*/  FFMA.FTZ R213, R63, UR4, -R213 ;  /* 0x000000043fd57c23 */ /* 0x000fe600080108d5 */
[----:B------:R-:W-:Y:S01]  /*d730*/  F2FP.BF16.F32.PACK_AB R49, R221, R222 ;  /* 0x000000dedd31723e */ /* 0x000fe200000010ff */
[----:B------:R-:W3:Y:S01]  /*d740*/  LDSM.16.MT88.4 R60, [R229+0xd000] ;  /* 0x00d00000e53c783b */ /* 0x000ee20000004200 */
[----:B--2---:R-:W-:Y:S01]  /*d750*/  F2FP.BF16.F32.PACK_AB R50, R220, R217 ;  /* 0x000000d9dc32723e */ /* 0x004fe200000010ff */
[----:B------:R-:W-:Y:S01]  /*d760*/  MUFU.EX2 R212, R212 ;  /* 0x000000d400d47308 */ /* 0x000fe20000000800 */
[----:B------:R-:W-:Y:S02]  /*d770*/  F2FP.BF16.F32.PACK_AB R51, R219, R218 ;  /* 0x000000dadb33723e */ /* 0x000fe400000010ff */
[----:B------:R-:W-:Y:S02]  /*d780*/  MOV R171, R177 ;  /* 0x000000b100ab7202 */ /* 0x000fe40000000f00 */
[----:B------:R-:W-:Y:S02]  /*d790*/  MOV R170, R201 ;  /* 0x000000c900aa7202 */ /* 0x000fe40000000f00 */
[----:B------:R-:W-:Y:S03]  /*d7a0*/  MOV R201, R208 ;  /* 0x000000d000c97202 */ /* 0x000fe60000000f00 */
[----:B------:R-:W-:Y:S01]  /*d7b0*/  MUFU.EX2 R213, R213 ;  /* 0x000000d500d57308 */ /* 0x000fe20000000800 */
[-C--:B-1----:R-:W-:Y:S06]  /*d7c0*/  HMMA.16816.F32.BF16 R4, R40, R44.reuse, R4 ;  /* 0x0000002c2804723c */ /* 0x082fec0000041804 */
[C---:B------:R-:W-:Y:S03]  /*d7d0*/  HMMA.16816.F32.BF16 R8, R48.reuse, R44, R8 ;  /* 0x0000002c3008723c */ /* 0x040fe60000041808 */
[----:B------:R1:W-:Y:S03]  /*d7e0*/  MUFU.EX2 R208, R195 ;  /* 0x000000c300d07308 */ /* 0x0003e60000000800 */
[-C--:B------:R-:W-:Y:S06]  /*d7f0*/  HMMA.16816.F32.BF16 R12, R48, R46.reuse, R12 ;  /* 0x0000002e300c723c */ /* 0x080fec000004180c */
[C---:B------:R-:W-:Y:S01]  /*d800*/  HMMA.16816.F32.BF16 R16, R40.reuse, R46, R16 ;  /* 0x0000002e2810723c */ /* 0x040fe20000041810 */
[----:B------:R-:W2:Y:S05]  /*d810*/  LDSM.16.MT88.4 R44, [R167+0xf000] ;  /* 0x00f00000a72c783b */ /* 0x000eaa0000004200 */
[-C--:B----4-:R-:W-:Y:S05]  /*d820*/  HMMA.16816.F32.BF16 R68, R40, R56.reuse, R68 ;  /* 0x000000382844723c */ /* 0x090fea0000041844 */
[----:B-1----:R-:W-:Y:S01]  /*d830*/  MOV R195, R209 ;  /* 0x000000d100c37202 */ /* 0x002fe20000000f00 */
[C---:B------:R-:W-:Y:S01]  /*d840*/  HMMA.16816.F32.BF16 R72, R48.reuse, R56, R72 ;  /* 0x000000383048723c */ /* 0x040fe20000041848 */
[----:B------:R1:W4:Y:S05]  /*d850*/  MUFU.EX2 R209, R194 ;  /* 0x000000c200d17308 */ /* 0x00032a0000000800 */
[-C--:B------:R-:W-:Y:S06]  /*d860*/  HMMA.16816.F32.BF16 R76, R48, R58.reuse, R76 ;  /* 0x0000003a304c723c */ /* 0x080fec000004184c */
[C---:B------:R-:W-:Y:S01]  /*d870*/  HMMA.16816.F32.BF16 R80, R40.reuse, R58, R80 ;  /* 0x0000003a2850723c */ /* 0x040fe20000041850 */
[----:B------:R-:W4:Y:S05]  /*d880*/  LDSM.16.MT88.4 R56, [R228+0xf000] ;  /* 0x00f00000e438783b */ /* 0x000f2a0000004200 */
[-C--:B------:R-:W-:Y:S05]  /*d890*/  HMMA.16816.F32.BF16 R84, R40, R52.reuse, R84 ;  /* 0x000000342854723c */ /* 0x080fea0000041854 */
[----:B-1----:R-:W-:Y:S01]  /*d8a0*/  MOV R194, R207 ;  /* 0x000000cf00c27202 */ /* 0x002fe20000000f00 */
[C---:B------:R-:W-:Y:S01]  /*d8b0*/  HMMA.16816.F32.BF16 R88, R48.reuse, R52, R88 ;  /* 0x000000343058723c */ /* 0x040fe20000041858 */
[----:B------:R-:W-:Y:S05]  /*d8c0*/  MUFU.EX2 R207, R192 ;  /* 0x000000c000cf7308 */ /* 0x000fea0000000800 */
[-C--:B------:R-:W-:Y:S05]  /*d8d0*/  HMMA.16816.F32.BF16 R92, R48, R54.reuse, R92 ;  /* 0x00000036305c723c */ /* 0x080fea000004185c */
[----:B---3--:R-:W-:Y:S01]  /*d8e0*/  FFMA.FTZ R65, R2, R186, R214 ;  /* 0x000000ba02417223 */ /* 0x008fe200000100d6 */
[C---:B------:R-:W-:Y:S01]  /*d8f0*/  HMMA.16816.F32.BF16 R96, R40.reuse, R54, R96 ;  /* 0x000000362860723c */ /* 0x040fe20000041860 */
[----:B------:R1:W-:Y:S01]  /*d900*/  MUFU.EX2 R214, R193 ;  /* 0x000000c100d67308 */ /* 0x0003e20000000800 */
[----:B------:R-:W3:Y:S03]  /*d910*/  LDSM.16.MT88.4 R52, [R230+0xf000] ;  /* 0x00f00000e634783b */ /* 0x000ee60000004200 */
[----:B------:R-:W-:Y:S01]  /*d920*/  FFMA.FTZ R64, R3, R181, R215 ;  /* 0x000000b503407223 */ /* 0x000fe200000100d7 */
[-C--:B------:R-:W-:Y:S05]  /*d930*/  HMMA.16816.F32.BF16 R100, R40, R60.reuse, R100 ;  /* 0x0000003c2864723c */ /* 0x080fea0000041864 */
[----:B------:R-:W-:Y:S01]  /*d940*/  MUFU.EX2 R215, R166 ;  /* 0x000000a600d77308 */ /* 0x000fe20000000800 */
[----:B------:R-:W-:Y:S01]  /*d950*/  MOV R186, R178 ;  /* 0x000000b200ba7202 */ /* 0x000fe20000000f00 */
[C---:B------:R-:W-:Y:S04]  /*d960*/  HMMA.16816.F32.BF16 R104, R48.reuse, R60, R104 ;  /* 0x0000003c3068723c */ /* 0x040fe80000041868 */
[----:B------:R-:W-:Y:S02]  /*d970*/  MOV R181, R176 ;  /* 0x000000b000b57202 */ /* 0x000fe40000000f00 */
[-C--:B------:R-:W-:Y:S01]  /*d980*/  HMMA.16816.F32.BF16 R108, R48, R62.reuse, R108 ;  /* 0x0000003e306c723c */ /* 0x080fe2000004186c */
[----:B-1----:R-:W3:Y:S01]  /*d990*/  LDL.LU R193, [R1+0x14] ;  /* 0x0000140001c17983 */ /* 0x002ee20000300800 */
[----:B------:R-:W-:Y:S03]  /*d9a0*/  MUFU.EX2 R166, R168 ;  /* 0x000000a800a67308 */ /* 0x000fe60000000800 */
[----:B-----5:R-:W-:Y:S01]  /*d9b0*/  FFMA.FTZ R161, R161, R180, R216 ;  /* 0x000000b4a1a17223 */ /* 0x020fe200000100d8 */
[C---:B------:R-:W-:Y:S01]  /*d9c0*/  HMMA.16816.F32.BF16 R112, R40.reuse, R62, R112 ;  /* 0x0000003e2870723c */ /* 0x040fe20000041870 */
[----:B------:R-:W1:Y:S05]  /*d9d0*/  LDSM.16.MT88.4 R60, [R229+0xf000] ;  /* 0x00f00000e53c783b */ /* 0x000e6a0000004200 */
[----:B------:R-:W-:Y:S01]  /*d9e0*/  MUFU.EX2 R216, R165 ;  /* 0x000000a500d87308 */ /* 0x000fe20000000800 */
[----:B------:R-:W-:Y:S01]  /*d9f0*/  MOV R180, R179 ;  /* 0x000000b300b47202 */ /* 0x000fe20000000f00 */
[-C--:B--2---:R-:W-:Y:S01]  /*da00*/  HMMA.16816.F32.BF16 R116, R40, R44.reuse, R116 ;  /* 0x0000002c2874723c */ /* 0x084fe20000041874 */
[----:B------:R-:W2:Y:S02]  /*da10*/  LDSM.16.MT88.4 R176, [R167+0xd800] ;  /* 0x00d80000a7b0783b */ /* 0x000ea40000004200 */
[----:B------:R-:W-:Y:S03]  /*da20*/  MOV R192, R201 ;  /* 0x000000c900c07202 */ /* 0x000fe60000000f00 */
[C---:B------:R-:W-:Y:S02]  /*da30*/  HMMA.16816.F32.BF16 R120, R48.reuse, R44, R120 ;  /* 0x0000002c3078723c */ /* 0x040fe40000041878 */
[----:B------:R-:W-:Y:S03]  /*da40*/  MUFU.EX2 R165, R173 ;  /* 0x000000ad00a57308 */ /* 0x000fe60000000800 */
[----:B------:R-:W-:Y:S01]  /*da50*/  MOV R2, R204 ;  /* 0x000000cc00027202 */ /* 0x000fe20000000f00 */
[-C--:B------:R-:W-:Y:S06]  /*da60*/  HMMA.16816.F32.BF16 R124, R48, R46.reuse, R124 ;  /* 0x0000002e307c723c */ /* 0x080fec000004187c */
[----:B------:R-:W-:Y:S01]  /*da70*/  MUFU.EX2 R204, R66 ;  /* 0x0000004200cc7308 */ /* 0x000fe20000000800 */
[----:B------:R-:W-:Y:S01]  /*da80*/  FADD.FTZ R2, R2, R64 ;  /* 0x0000004002027221 */ /* 0x000fe20000010000 */
[C---:B------:R-:W-:Y:S01]  /*da90*/  HMMA.16816.F32.BF16 R128, R40.reuse, R46, R128 ;  /* 0x0000002e2880723c */ /* 0x040fe20000041880 */
[----:B------:R-:W5:Y:S03]  /*daa0*/  LDSM.16.MT88.4 R44, [R228+0xd800] ;  /* 0x00d80000e42c783b */ /* 0x000f660000004200 */
[----:B------:R-:W-:Y:S02]  /*dab0*/  FADD.FTZ R2, R195, R2 ;  /* 0x00000002c3027221 */ /* 0x000fe40000010000 */
[-C--:B----4-:R-:W-:Y:S05]  /*dac0*/  HMMA.16816.F32.BF16 R132, R40, R56.reuse, R132 ;  /* 0x000000382884723c */ /* 0x090fea0000041884 */
[----:B------:R-:W-:Y:S01]  /*dad0*/  MOV R195, R187 ;  /* 0x000000bb00c37202 */ /* 0x000fe20000000f00 */
[C---:B------:R-:W-:Y:S05]  /*dae0*/  HMMA.16816.F32.BF16 R136, R48.reuse, R56, R136 ;  /* 0x000000383088723c */ /* 0x040fea0000041888 */
[----:B------:R-:W-:Y:S01]  /*daf0*/  MOV R3, R210 ;  /* 0x000000d200037202 */ /* 0x000fe20000000f00 */
[-C--:B------:R-:W-:Y:S01]  /*db00*/  HMMA.16816.F32.BF16 R140, R48, R58.reuse, R140 ;  /* 0x0000003a308c723c */ /* 0x080fe2000004188c */
[----:B------:R4:W2:Y:S04]  /*db10*/  MUFU.EX2 R210, R191 ;  /* 0x000000bf00d27308 */ /* 0x0008a80000000800 */
[----:B------:R-:W-:Y:S01]  /*db20*/  FADD.FTZ R3, R3, R161 ;  /* 0x000000a103037221 */ /* 0x000fe20000010000 */
[C---:B------:R-:W-:Y:S01]  /*db30*/  HMMA.16816.F32.BF16 R20, R40.reuse, R58, R20 ;  /* 0x0000003a2814723c */ /* 0x040fe20000041814 */
[----:B------:R-:W-:Y:S04]  /*db40*/  LDSM.16.MT88.4 R56, [R229+0xd800] ;  /* 0x00d80000e538783b */ /* 0x000fe80000004200 */
[----:B------:R-:W5:Y:S01]  /*db50*/  MUFU.EX2 R161, R169 ;  /* 0x000000a900a17308 */ /* 0x000f620000000800 */
[----:B------:R-:W-:Y:S01]  /*db60*/  FADD.FTZ R3, R194, R3 ;  /* 0x00000003c2037221 */ /* 0x000fe20000010000 */
[-C--:B---3--:R-:W-:Y:S04]  /*db70*/  HMMA.16816.F32.BF16 R144, R40, R52.reuse, R144 ;  /* 0x000000342890723c */ /* 0x088fe80000041890 */
[----:B------:R-:W-:Y:S02]  /*db80*/  MOV R194, R184 ;  /* 0x000000b800c27202 */ /* 0x000fe40000000f00 */
[C---:B------:R-:W-:Y:S05]  /*db90*/  HMMA.16816.F32.BF16 R148, R48.reuse, R52, R148 ;  /* 0x000000343094723c */ /* 0x040fea0000041894 */
[----:B------:R-:W-:Y:S01]  /*dba0*/  MOV R201, R200 ;  /* 0x000000c800c97202 */ /* 0x000fe20000000f00 */
[-C--:B------:R-:W-:Y:S05]  /*dbb0*/  HMMA.16816.F32.BF16 R32, R48, R54.reuse, R32 ;  /* 0x000000363020723c */ /* 0x080fea0000041820 */
[----:B------:R-:W-:Y:S01]  /*dbc0*/  MOV R200, R211 ;  /* 0x000000d300c87202 */ /* 0x000fe20000000f00 */
[C---:B------:R-:W-:Y:S01]  /*dbd0*/  HMMA.16816.F32.BF16 R152, R40.reuse, R54, R152 ;  /* 0x000000362898723c */ /* 0x040fe20000041898 */
[----:B------:R3:W5:Y:S01]  /*dbe0*/  MUFU.EX2 R211, R190 ;  /* 0x000000be00d37308 */ /* 0x0007620000000800 */
[----:B------:R-:W5:Y:S03]  /*dbf0*/  LDSM.16.MT88.4 R52, [R230+0xd800] ;  /* 0x00d80000e634783b */ /* 0x000f660000004200 */
[----:B----4-:R-:W-:Y:S01]  /*dc00*/  MOV R191, R206 ;  /* 0x000000ce00bf7202 */ /* 0x010fe20000000f00 */
[-C--:B-1----:R-:W-:Y:S05]  /*dc10*/  HMMA.16816.F32.BF16 R24, R40, R60.reuse, R24 ;  /* 0x0000003c2818723c */ /* 0x082fea0000041818 */
[----:B------:R1:W-:Y:S01]  /*dc20*/  MUFU.EX2 R206, R67 ;  /* 0x0000004300ce7308 */ /* 0x0003e20000000800 */
[C---:B------:R-:W-:Y:S06]  /*dc30*/  HMMA.16816.F32.BF16 R156, R48.reuse, R60, R156 ;  /* 0x0000003c309c723c */ /* 0x040fec000004189c */
[-C--:B------:R-:W-:Y:S05]  /*dc40*/  HMMA.16816.F32.BF16 R28, R48, R62.reuse, R28 ;  /* 0x0000003e301c723c */ /* 0x080fea000004181c */
[----:B---3--:R-:W-:Y:S01]  /*dc50*/  MOV R190, R205 ;  /* 0x000000cd00be7202 */ /* 0x008fe20000000f00 */
[----:B------:R-:W-:Y:S01]  /*dc60*/  HMMA.16816.F32.BF16 R36, R40, R62, R36 ;  /* 0x0000003e2824723c */ /* 0x000fe20000041824 */
[----:B------:R3:W4:Y:S01]  /*dc70*/  MUFU.EX2 R205, R172 ;  /* 0x000000ac00cd7308 */ /* 0x0007220000000800 */
[----:B------:R-:W-:Y:S03]  /*dc80*/  LDSM.16.MT88.4 R40, [R230+0xf800] ;  /* 0x00f80000e628783b */ /* 0x000fe60000004200 */
[----:B------:R-:W-:Y:S01]  /*dc90*/  MOV R61, R198 ;  /* 0x000000c6003d7202 */ /* 0x000fe20000000f00 */
[----:B------:R-:W-:Y:S01]  /*dca0*/  FADD.FTZ R49, R180, R3 ;  /* 0x00000003b4317221 */ /* 0x000fe20000010000 */
[----:B------:R-:W-:Y:S01]  /*dcb0*/  MOV R51, R197 ;  /* 0x000000c500337202 */ /* 0x000fe20000000f00 */
[----:B------:R-:W-:Y:S02]  /*dcc0*/  FADD.FTZ R60, R191, R65 ;  /* 0x00000041bf3c7221 */ /* 0x000fe40000010000 */
[----:B-1----:R-:W1:Y:S01]  /*dcd0*/  LDSM.16.MT88.4 R64, [R167+0xf800] ;  /* 0x00f80000a740783b */ /* 0x002e620000004200 */
[----:B------:R-:W-:Y:S01]  /*dce0*/  MOV R50, R196 ;  /* 0x000000c400327202 */ /* 0x000fe20000000f00 */
[----:B------:R-:W-:Y:S01]  /*dcf0*/  FADD.FTZ R3, R186, R2 ;  /* 0x00000002ba037221 */ /* 0x000fe20000010000 */
[----:B------:R-:W-:Y:S01]  /*dd00*/  F2FP.BF16.F32.PACK_AB R196, R209, R208 ;  /* 0x000000d0d1c4723e */ /* 0x000fe200000010ff */
[----:B------:R-:W-:Y:S01]  /*dd10*/  FADD.FTZ R60, R170, R60 ;  /* 0x0000003caa3c7221 */ /* 0x000fe20000010000 */
[----:B--2---:R-:W-:Y:S02]  /*dd20*/  F2FP.BF16.F32.PACK_AB R197, R210, R207 ;  /* 0x000000cfd2c5723e */ /* 0x004fe400000010ff */
[----:B------:R-:W-:Y:S02]  /*dd30*/  F2FP.BF16.F32.PACK_AB R198, R216, R214 ;  /* 0x000000d6d8c6723e */ /* 0x000fe400000010ff */
[----:B------:R-:W-:Y:S02]  /*dd40*/  MOV R191, R175 ;  /* 0x000000af00bf7202 */ /* 0x000fe40000000f00 */
[----:B------:R-:W-:Y:S02]  /*dd50*/  MOV R63, R203 ;  /* 0x000000cb003f7202 */ /* 0x000fe40000000f00 */
[----:B------:R-:W-:Y:S02]  /*dd60*/  MOV R62, R202 ;  /* 0x000000ca003e7202 */ /* 0x000fe40000000f00 */
[----:B------:R-:W-:Y:S02]  /*dd70*/  MOV R2, R201 ;  /* 0x000000c900027202 */ /* 0x000fe40000000f00 */
[----:B------:R-:W-:Y:S02]  /*dd80*/  F2FP.BF16.F32.PACK_AB R201, R166, R204 ;  /* 0x000000cca6c9723e */ /* 0x000fe400000010ff */
[----:B------:R-:W-:Y:S02]  /*dd90*/  F2FP.BF16.F32.PACK_AB R202, R212, R165 ;  /* 0x000000a5d4ca723e */ /* 0x000fe400000010ff */
[----:B-----5:R-:W-:Y:S01]  /*dda0*/  F2FP.BF16.F32.PACK_AB R203, R213, R161 ;  /* 0x000000a1d5cb723e */ /* 0x020fe200000010ff */
[----:B------:R-:W-:Y:S01]  /*ddb0*/  FFMA.FTZ R0, R0, R193, R190 ;  /* 0x000000c100007223 */ /* 0x000fe200000100be */
[----:B------:R-:W-:Y:S02]  /*ddc0*/  MOV R190, R199 ;  /* 0x000000c700be7202 */ /* 0x000fe40000000f00 */
[----:B------:R-:W-:Y:S01]  /*ddd0*/  F2FP.BF16.F32.PACK_AB R199, R215, R211 ;  /* 0x000000d3d7c7723e */ /* 0x000fe200000010ff */
[----:B------:R-:W-:Y:S01]  /*dde0*/  FADD.FTZ R0, R192, R0 ;  /* 0x00000000c0007221 */ /* 0x000fe20000010000 */
[----:B------:R-:W-:Y:S02]  /*ddf0*/  MOV R193, R188 ;  /* 0x000000bc00c17202 */ /* 0x000fe40000000f00 */
[----:B------:R-:W-:Y:S01]  /*de00*/  MOV R188, R174 ;  /* 0x000000ae00bc7202 */ /* 0x000fe20000000f00 */
[----:B------:R-:W-:Y:S01]  /*de10*/  FADD.FTZ R48, R171, R0 ;  /* 0x00000000ab307221 */ /* 0x000fe20000010000 */
[----:B------:R-:W-:Y:S01]  /*de20*/  MOV R0, R200 ;  /* 0x000000c800007202 */ /* 0x000fe20000000f00 */
[-C--:B---3--:R-:W-:Y:S01]  /*de30*/  HMMA.16816.F32.BF16 R172, R196, R176.reuse, R4 ;  /* 0x000000b0c4ac723c */ /* 0x088fe20000041804 */
[----:B------:R-:W-:Y:S04]  /*de40*/  LDSM.16.MT88.4 R4, [R229+0xf800] ;  /* 0x00f80000e504783b */ /* 0x000fe80000004200 */
[----:B----4-:R-:W-:Y:S01]  /*de50*/  F2FP.BF16.F32.PACK_AB R200, R205, R206 ;  /* 0x000000cecdc8723e */ /* 0x010fe200000010ff */
[----:B------:R-:W-:Y:S01]  /*de60*/  FADD.FTZ R0, R0, R60 ;  /* 0x0000003c00007221 */ /* 0x000fe20000010000 */
[----:B------:R-:W-:Y:S01]  /*de70*/  MOV R192, R185 ;  /* 0x000000b900c07202 */ /* 0x000fe20000000f00 */
[----:B------:R-:W-:Y:S01]  /*de80*/  FADD.FTZ R2, R2, R48 ;  /* 0x0000003002027221 */ /* 0x000fe20000010000 */
[----:B------:R-:W2:Y:S03]  /*de90*/  LDSM.16.MT88.4 R184, [R228+0xf800] ;  /* 0x00f80000e4b8783b */ /* 0x000ea60000004200 */
[C---:B------:R-:W-:Y:S04]  /*dea0*/  HMMA.16816.F32.BF16 R168, R200.reuse, R176, R8 ;  /* 0x000000b0c8a8723c */ /* 0x040fe80000041808 */
[----:B------:R-:W-:Y:S03]  /*deb0*/  FADD.FTZ R2, R62, R2 ;  /* 0x000000023e027221 */ /* 0x000fe60000010000 */
[----:B------:R-:W-:Y:S04]  /*dec0*/  MOV R9, R181 ;  /* 0x000000b500097202 */ /* 0x000fe80000000f00 */
[----:B------:R-:W-:Y:S01]  /*ded0*/  MOV R10, R182 ;  /* 0x000000b6000a7202 */ /* 0x000fe20000000f00 */
[----:B------:R-:W-:Y:S01]  /*dee0*/  FADD.FTZ R8, R9, R49 ;  /* 0x0000003109087221 */ /* 0x000fe20000010000 */
[----:B------:R-:W-:Y:S02]  /*def0*/  MOV R11, R183 ;  /* 0x000000b7000b7202 */ /* 0x000fe40000000f00 */
[-C--:B------:R-:W-:Y:S03]  /*df00*/  HMMA.16816.F32.BF16 R180, R200, R178.reuse, R12 ;  /* 0x000000b2c8b4723c */ /* 0x080fe6000004180c */
[----:B------:R-:W-:Y:S01]  /*df10*/  FADD.FTZ R0, R11, R0 ;  /* 0x000000000b007221 */ /* 0x000fe20000010000 */
[----:B------:R-:W-:Y:S01]  /*df20*/  FADD.FTZ R3, R10, R3 ;  /* 0x000000030a037221 */ /* 0x000fe20000010000 */
[----:B------:R-:W-:Y:S01]  /*df30*/  FADD.FTZ R10, R63, R8 ;  /* 0x000000083f0a7221 */ /* 0x000fe20000010000 */
[C---:B------:R-:W-:Y:S05]  /*df40*/  HMMA.16816.F32.BF16 R176, R196.reuse, R178, R16 ;  /* 0x000000b2c4b0723c */ /* 0x040fea0000041810 */
[----:B------:R-:W-:Y:S01]  /*df50*/  FADD.FTZ R8, R51, R0 ;  /* 0x0000000033087221 */ /* 0x000fe20000010000 */
[-C--:B------:R-:W-:Y:S05]  /*df60*/  HMMA.16816.F32.BF16 R68, R196, R44.reuse, R68 ;  /* 0x0000002cc444723c */ /* 0x080fea0000041844 */
        /* <DEDUP_REMOVED lines=23> */
[-C--:B-1----:R-:W-:Y:S05]  /*e0e0*/  HMMA.16816.F32.BF16 R116, R196, R64.reuse, R116 ;  /* 0x00000040c474723c */ /* 0x082fea0000041874 */
[----:B------:R-:W-:Y:S01]  /*e0f0*/  FADD.FTZ R10, R225, R0 ;  /* 0x00000000e10a7221 */ /* 0x000fe20000010000 */
[C---:B------:R-:W-:Y:S05]  /*e100*/  HMMA.16816.F32.BF16 R120, R200.reuse, R64, R120 ;  /* 0x00000040c878723c */ /* 0x040fea0000041878 */
[----:B------:R-:W-:Y:S01]  /*e110*/  FADD.FTZ R0, R226, R9 ;  /* 0x00000009e2007221 */ /* 0x000fe20000010000 */
[-C--:B------:R-:W-:Y:S05]  /*e120*/  HMMA.16816.F32.BF16 R124, R200, R66.reuse, R124 ;  /* 0x00000042c87c723c */ /* 0x080fea000004187c */
[----:B------:R-:W-:Y:S01]  /*e130*/  FADD.FTZ R8, R227, R0 ;  /* 0x00000000e3087221 */ /* 0x000fe20000010000 */
[C---:B------:R-:W-:Y:S05]  /*e140*/  HMMA.16816.F32.BF16 R128, R196.reuse, R66, R128 ;  /* 0x00000042c480723c */ /* 0x040fea0000041880 */
[----:B------:R-:W-:Y:S01]  /*e150*/  FADD.FTZ R8, R249, R8 ;  /* 0x00000008f9087221 */ /* 0x000fe20000010000 */
[-C--:B--2---:R-:W-:Y:S05]  /*e160*/  HMMA.16816.F32.BF16 R132, R196, R184.reuse, R132 ;  /* 0x000000b8c484723c */ /* 0x084fea0000041884 */
        /* <DEDUP_REMOVED lines=17> */
[C---:B------:R-:W-:Y:S06]  /*e280*/  HMMA.16816.F32.BF16 R156, R200.reuse, R4, R156 ;  /* 0x00000004c89c723c */ /* 0x040fec000004189c */
[-C--:B------:R-:W-:Y:S05]  /*e290*/  HMMA.16816.F32.BF16 R200, R200, R6.reuse, R28 ;  /* 0x00000006c8c8723c */ /* 0x080fea000004181c */
[----:B------:R-:W-:Y:S01]  /*e2a0*/  FADD.FTZ R5, R251, R8 ;  /* 0x00000008fb057221 */ /* 0x000fe20000010000 */
[----:B------:R-:W-:Y:S01]  /*e2b0*/  FADD.FTZ R4, R219, R0 ;  /* 0x00000000db047221 */ /* 0x000fe20000010000 */
[----:B------:R-:W-:Y:S01]  /*e2c0*/  FADD.FTZ R0, R208, R2 ;  /* 0x00000002d0007221 */ /* 0x000fe20000010000 */
[----:B------:R-:W-:Y:S04]  /*e2d0*/  HMMA.16816.F32.BF16 R196, R196, R6, R36 ;  /* 0x00000006c4c4723c */ /* 0x000fe80000041824 */
[----:B------:R-:W-:Y:S01]  /*e2e0*/  FADD.FTZ R2, R207, R5 ;  /* 0x00000005cf027221 */ /* 0x000fe20000010000 */
[----:B------:R-:W-:Y:S01]  /*e2f0*/  FADD.FTZ R5, R209, R0 ;  /* 0x00000000d1057221 */ /* 0x000fe20000010000 */
[----:B------:R-:W-:Y:S01]  /*e300*/  FADD.FTZ R4, R204, R4 ;  /* 0x00000004cc047221 */ /* 0x000fe20000010000 */
[----:B------:R-:W-:Y:S01]  /*e310*/  FADD.FTZ R0, R205, R3 ;  /* 0x00000003cd007221 */ /* 0x000fe20000010000 */
[----:B------:R-:W-:Y:S03]  /*e320*/  FADD.FTZ R2, R210, R2 ;  /* 0x00000002d2027221 */ /* 0x000fe60000010000 */
        /* <DEDUP_REMOVED lines=8> */
[----:B------:R-:W-:Y:S01]  /*e3b0*/  MOV R166, R160 ;  /* 0x000000a000a67202 */ /* 0x000fe20000000f00 */
[----:B------:R-:W-:Y:S01]  /*e3c0*/  STL [R1+0x8], R5 ;  /* 0x0000080501007387 */ /* 0x000fe20000100800 */
[----:B------:R-:W-:Y:S01]  /*e3d0*/  FADD.FTZ R0, R213, R0 ;  /* 0x00000000d5007221 */ /* 0x000fe20000010000 */
[----:B------:R-:W-:Y:S02]  /*e3e0*/  MOV R161, R163 ;  /* 0x000000a300a17202 */ /* 0x000fe40000000f00 */
[----:B------:R1:W-:Y:S01]  /*e3f0*/  STL [R1+0x4], R3 ;  /* 0x0000040301007387 */ /* 0x0003e20000100800 */
[----:B------:R-:W-:Y:S03]  /*e400*/  MOV R165, R162 ;  /* 0x000000a200a57202 */ /* 0x000fe60000000f00 */
[----:B------:R3:W-:Y:S04]  /*e410*/  STL [R1+0x10], R2 ;  /* 0x0000100201007387 */ /* 0x0007e80000100800 */
[----:B------:R3:W-:Y:S01]  /*e420*/  STL [R1+0x14], R0 ;  /* 0x0000140001007387 */ /* 0x0007e20000100800 */
[----:B-1----:R-:W-:Y:S01]  /*e430*/  MOV R3, R164 ;  /* 0x000000a400037202 */ /* 0x002fe20000000f00 */
[----:B------:R-:W-:Y:S06]  /*e440*/  @P0 BRA `(.L_x_6) ;  /* 0xffffffc400dc0947 */ /* 0x000fec000383ffff */
.L_x_5:
[----:B--23--:R-:W2:Y:S04]  /*e450*/  LDL.LU R2, [R1+0x8] ;  /* 0x0000080001027983 */ /* 0x00cea80000300800 */
[----:B------:R-:W3:Y:S04]  /*e460*/  LDL.LU R7, [R1+0x4] ;  /* 0x0000040001077983 */ /* 0x000ee80000300800 */
[----:B------:R-:W4:Y:S04]  /*e470*/  LDL.LU R6, [R1+0x10] ;  /* 0x0000100001067983 */ /* 0x000f280000300800 */
[----:B------:R-:W4:Y:S01]  /*e480*/  LDL.LU R5, [R1+0x14] ;  /* 0x0000140001057983 */ /* 0x000f220000300800 */
[----:B------:R-:W1:Y:S01]  /*e490*/  S2UR UR4, SR_CgaCtaId ;  /* 0x00000000000479c3 */ /* 0x000e620000008800 */
[----:B------:R-:W-:Y:S01]  /*e4a0*/  UMOV UR5, 0x400 ;  /* 0x0000040000057882 */ /* 0x000fe20000000000 */
[----:B------:R-:W-:Y:S01]  /*e4b0*/  UMOV UR14, URZ ;  /* 0x0000003f000e7c82 */ /* 0x000fe20008000000 */
[----:B------:R-:W1:Y:S01]  /*e4c0*/  S2R R204, SR_TID.X ;  /* 0x0000000000cc7919 */ /* 0x000e620000002100 */
[----:B------:R-:W-:Y:S01]  /*e4d0*/  UMOV UR15, URZ ;  /* 0x0000003f000f7c82 */ /* 0x000fe20008000000 */
[----:B------:R-:W-:Y:S01]  /*e4e0*/  BSSY B0, `(.L_x_9) ;  /* 0x00001af000007945 */ /* 0x000fe20003800000 */
[----:B------:R-:W4:Y:S02]  /*e4f0*/  S2R R27, SR_TID.X ;  /* 0x00000000001b7919 */ /* 0x000f240000002100 */
[----:B------:R-:W4:Y:S08]  /*e500*/  S2UR UR12, SR_CTAID.Y ;  /* 0x00000000000c79c3 */ /* 0x000f300000002600 */
[----:B------:R-:W4:Y:S01]  /*e510*/  S2UR UR10, SR_CTAID.X ;  /* 0x00000000000a79c3 */ /* 0x000f220000002500 */
[----:B-1----:R-:W-:-:S07]  /*e520*/  ULEA UR4, UR4, UR5, 0x18 ;  /* 0x0000000504047291 */ /* 0x002fce000f8ec03f */
[----:B------:R-:W1:Y:S01]  /*e530*/  S2UR UR11, SR_CTAID.Z ;  /* 0x00000000000b79c3 */ /* 0x000e620000002700 */
[----:B------:R-:W-:Y:S02]  /*e540*/  ULDC.U8 UR5, c[0x0][0x3d8] ;  /* 0x0000f60000057ab9 */ /* 0x000fe40000000000 */
[----:B------:R-:W-:Y:S01]  /*e550*/  UISETP.NE.AND UP1, UPT, UR5, URZ, UPT ;  /* 0x0000003f0500728c */ /* 0x000fe2000bf25270 */
[----:B------:R-:W-:-:S04]  /*e560*/  SHF.R.S32.HI R205, RZ, 0x1f, R204 ;  /* 0x0000001fffcd7819 */ /* 0x000fc800000114cc */
[----:B------:R-:W-:Y:S01]  /*e570*/  LEA.HI R205, R205, R204, RZ, 0x3 ;  /* 0x000000cccdcd7211 */ /* 0x000fe200078f18ff */
[----:B--2---:R-:W2:Y:S04]  /*e580*/  SHFL.BFLY PT, R0, R2, 0x2, 0x1f ;  /* 0x0c401f0002007f89 */ /* 0x004ea800000e0000 */
[----:B---3--:R-:W3:Y:S04]  /*e590*/  SHFL.BFLY PT, R4, R7, 0x2, 0x1f ;  /* 0x0c401f0007047f89 */ /* 0x008ee800000e0000 */
[----:B----4-:R-:W4:Y:S01]  /*e5a0*/  SHFL.BFLY PT, R3, R6, 0x2, 0x1f ;  /* 0x0c401f0006037f89 */ /* 0x010f2200000e0000 */
[----:B--2---:R-:W-:-:S03]  /*e5b0*/  FADD.FTZ R0, R0, R2 ;  /* 0x0000000200007221 */ /* 0x004fc60000010000 */
[----:B------:R-:W2:Y:S01]  /*e5c0*/  SHFL.BFLY PT, R2, R5, 0x2, 0x1f ;  /* 0x0c401f0005027f89 */ /* 0x000ea200000e0000 */
[----:B---3--:R-:W-:-:S03]  /*e5d0*/  FADD.FTZ R4, R4, R7 ;  /* 0x0000000704047221 */ /* 0x008fc60000010000 */
[----:B------:R-:W3:Y:S01]  /*e5e0*/  SHFL.BFLY PT, R165, R0, 0x1, 0x1f ;  /* 0x0c201f0000a57f89 */ /* 0x000ee200000e0000 */
[----:B----4-:R-:W-:-:S03]  /*e5f0*/  FADD.FTZ R3, R3, R6 ;  /* 0x0000000603037221 */ /* 0x010fc60000010000 */
[----:B------:R-:W4:Y:S01]  /*e600*/  SHFL.BFLY PT, R161, R4, 0x1, 0x1f ;  /* 0x0c201f0004a17f89 */ /* 0x000f2200000e0000 */
[----:B--2---:R-:W-:-:S03]  /*e610*/  FADD.FTZ R2, R2, R5 ;  /* 0x0000000502027221 */ /* 0x004fc60000010000 */
[----:B------:R-:W2:Y:S01]  /*e620*/  SHFL.BFLY PT, R5, R3, 0x1, 0x1f ;  /* 0x0c201f0003057f89 */ /* 0x000ea200000e0000 */
[----:B---3--:R-:W-:Y:S01]  /*e630*/  FADD.FTZ R165, R0, R165 ;  /* 0x000000a500a57221 */ /* 0x008fe20000010000 */
[----:B------:R-:W-:Y:S02]  /*e640*/  MOV R0, 0x3f800000 ;  /* 0x3f80000000007802 */ /* 0x000fe40000000f00 */
[----:B------:R-:W3:Y:S01]  /*e650*/  SHFL.BFLY PT, R167, R2, 0x1, 0x1f ;  /* 0x0c201f0002a77f89 */ /* 0x000ee200000e0000 */
[----:B----4-:R-:W-:Y:S01]  /*e660*/  FADD.FTZ R161, R4, R161 ;  /* 0x000000a104a17221 */ /* 0x010fe20000010000 */
[----:B------:R-:W-:Y:S02]  /*e670*/  FSETP.NE.FTZ.AND P5, PT, R165, RZ, PT ;  /* 0x000000ffa500720b */ /* 0x000fe40003fb5000 */
[----:B------:R-:W-:Y:S02]  /*e680*/  SHF.R.S32.HI R4, RZ, 0x1f, R27 ;  /* 0x0000001fff047819 */ /* 0x000fe4000001141b */
[----:B------:R-:W-:-:S02]  /*e690*/  FSETP.NE.FTZ.AND P4, PT, R161, RZ, PT ;  /* 0x000000ffa100720b */ /* 0x000fc40003f95000 */
[CC--:B------:R-:W-:Y:S02]  /*e6a0*/  LEA.HI R21, R4.reuse, R27.reuse, RZ, 0x5 ;  /* 0x0000001b04157211 */ /* 0x0c0fe400078f28ff */
[----:B------:R-:W-:-:S04]  /*e6b0*/  LEA.HI R4, R4, R27, RZ, 0x2 ;  /* 0x0000001b04047211 */ /* 0x000fc800078f10ff */
[----:B------:R-:W-:Y:S01]  /*e6c0*/  LOP3.LUT R6, R4, 0x3ffffffc, RZ, 0xc0, !PT ;  /* 0x3ffffffc04067812 */ /* 0x000fe200078ec0ff */
[----:B------:R-:W4:Y:S01]  /*e6d0*/  @P5 MUFU.RCP R0, R165 ;  /* 0x000000a500005308 */ /* 0x000f220000001000 */
[----:B--2---:R-:W-:Y:S01]  /*e6e0*/  FADD.FTZ R166, R3, R5 ;  /* 0x0000000503a67221 */ /* 0x004fe20000010000 */
[----:B------:R-:W-:Y:S02]  /*e6f0*/  MOV R3, 0x3f800000 ;  /* 0x3f80000000037802 */ /* 0x000fe40000000f00 */
[----:B------:R-:W-:Y:S01]  /*e700*/  LOP3.LUT R5, R21, 0xffffffe0, RZ, 0xc0, !PT ;  /* 0xffffffe015057812 */ /* 0x000fe200078ec0ff */
[----:B---3--:R-:W-:Y:S01]  /*e710*/  FADD.FTZ R167, R2, R167 ;  /* 0x000000a702a77221 */ /* 0x008fe20000010000 */
[----:B------:R-:W-:Y:S02]  /*e720*/  FSETP.NE.FTZ.AND P3, PT, R166, RZ, PT ;  /* 0x000000ffa600720b */ /* 0x000fe40003f75000 */
[----:B------:R-:W-:Y:S01]  /*e730*/  LOP3.LUT R2, R205, 0xfffffff8, RZ, 0xc0, !PT ;  /* 0xfffffff8cd027812 */ /* 0x000fe200078ec0ff */
[----:B------:R-:W2:Y:S01]  /*e740*/  @P4 MUFU.RCP R3, R161 ;  /* 0x000000a100034308 */ /* 0x000ea20000001000 */
[----:B------:R-:W-:-:S02]  /*e750*/  FSETP.NE.FTZ.AND P0, PT, R167, RZ, PT ;  /* 0x000000ffa700720b */ /* 0x000fc40003f15000 */
[----:B------:R-:W-:Y:S02]  /*e760*/  IADD3 R204, -R2, R204, RZ ;  /* 0x000000cc02cc7210 */ /* 0x000fe40007ffe1ff */
[----:B------:R-:W-:Y:S01]  /*e770*/  MOV R2, 0x3f800000 ;  /* 0x3f80000000027802 */ /* 0x000fe20000000f00 */
[C---:B----4-:R-:W-:Y:S01]  /*e780*/  FMUL.FTZ R172, R0.reuse, R172 ;  /* 0x000000ac00ac7220 */ /* 0x050fe20000410000 */
[-C--:B------:R-:W-:Y:S01]  /*e790*/  IADD3 R5, -R5, R27.reuse, RZ ;  /* 0x0000001b05057210 */ /* 0x080fe20007ffe1ff */
[----:B------:R-:W-:Y:S01]  /*e7a0*/  FMUL.FTZ R176, R0, R176 ;  /* 0x000000b000b07220 */ /* 0x000fe20000410000 */
[----:B------:R-:W-:Y:S01]  /*e7b0*/  IADD3 R27, -R6, R27, RZ ;  /* 0x0000001b061b7210 */ /* 0x000fe20007ffe1ff */
[C---:B------:R-:W-:Y:S01]  /*e7c0*/  FMUL.FTZ R6, R0.reuse, R173 ;  /* 0x000000ad00067220 */ /* 0x040fe20000410000 */
[----:B------:R-:W3:Y:S01]  /*e7d0*/  @P3 MUFU.RCP R2, R166 ;  /* 0x000000a600023308 */ /* 0x000ee20000001000 */
[C---:B------:R-:W-:Y:S01]  /*e7e0*/  FMUL.FTZ R177, R0.reuse, R177 ;  /* 0x000000b100b17220 */ /* 0x040fe20000410000 */
[C---:B------:R-:W-:Y:S01]  /*e7f0*/  FMUL.FTZ R15, R0.reuse, R68 ;  /* 0x00000044000f7220 */ /* 0x040fe20000410000 */
[C---:B------:R-:W-:Y:S01]  /*e800*/  FMUL.FTZ R12, R0.reuse, R69 ;  /* 0x00000045000c7220 */ /* 0x040fe20000410000 */
[C---:B------:R-:W-:Y:S01]  /*e810*/  FMUL.FTZ R80, R0.reuse, R80 ;  /* 0x0000005000507220 */ /* 0x040fe20000410000 */
[C---:B------:R-:W-:Y:S01]  /*e820*/  FMUL.FTZ R81, R0.reuse, R81 ;  /* 0x0000005100517220 */ /* 0x040fe20000410000 */
[C---:B------:R-:W-:Y:S01]  /*e830*/  FMUL.FTZ R84, R0.reuse, R84 ;  /* 0x0000005400547220 */ /* 0x040fe20000410000 */
[C---:B-----5:R-:W-:Y:S01]  /*e840*/  FMUL.FTZ R23, R0.reuse, R85 ;  /* 0x0000005500177220 */ /* 0x060fe20000410000 */
[C---:B------:R-:W-:Y:S01]  /*e850*/  FMUL.FTZ R96, R0.reuse, R96 ;  /* 0x0000006000607220 */ /* 0x040fe20000410000 */
        /* <DEDUP_REMOVED lines=20> */
[----:B------:R-:W-:Y:S01]  /*e9a0*/  FMUL.FTZ R28, R0, R197 ;  /* 0x000000c5001c7220 */ /* 0x000fe20000410000 */
[----:B------:R-:W-:Y:S01]  /*e9b0*/  MOV R0, 0x3f800000 ;  /* 0x3f80000000007802 */ /* 0x000fe20000000f00 */
[----:B--2---:R-:W-:Y:S01]  /*e9c0*/  FMUL.FTZ R174, R3, R174 ;  /* 0x000000ae03ae7220 */ /* 0x004fe20000410000 */
[----:B------:R-:W-:Y:S01]  /*e9d0*/  LOP3.LUT P6, RZ, R5, 0x3, RZ, 0xc0, !PT ;  /* 0x0000000305ff7812 */ /* 0x000fe200078cc0ff */
[C---:B------:R-:W-:Y:S01]  /*e9e0*/  FMUL.FTZ R5, R3.reuse, R175 ;  /* 0x000000af03057220 */ /* 0x040fe20000410000 */
[C---:B------:R-:W-:Y:S01]  /*e9f0*/  FMUL.FTZ R178, R3.reuse, R178 ;  /* 0x000000b203b27220 */ /* 0x040fe20000410000 */
[C---:B------:R-:W-:Y:S01]  /*ea00*/  FMUL.FTZ R7, R3.reuse, R179 ;  /* 0x000000b303077220 */ /* 0x040fe20000410000 */
[----:B------:R-:W2:Y:S01]  /*ea10*/  @P0 MUFU.RCP R0, R167 ;  /* 0x000000a700000308 */ /* 0x000ea20000001000 */
        /* <DEDUP_REMOVED lines=28> */
[C---:B---3--:R-:W-:Y:S01]  /*ebe0*/  FMUL.FTZ R168, R2.reuse, R168 ;  /* 0x000000a802a87220 */ /* 0x048fe20000410000 */
        /* <DEDUP_REMOVED lines=31> */
[--C-:B------:R-:W-:Y:S01]  /*ede0*/  SHF.R.S32.HI R2, RZ, 0x2, R4.reuse ;  /* 0x00000002ff027819 */ /* 0x100fe20000011404 */
[C---:B--2---:R-:W-:Y:S01]  /*edf0*/  FMUL.FTZ R171, R0.reuse, R171 ;  /* 0x000000ab00ab7220 */ /* 0x044fe20000410000 */
[----:B------:R-:W-:Y:S01]  /*ee00*/  SHF.R.S32.HI R3, RZ, 0x1f, R4 ;  /* 0x0000001fff037819 */ /* 0x000fe20000011404 */
[C---:B------:R-:W-:Y:S01]  /*ee10*/  FMUL.FTZ R8, R0.reuse, R170 ;  /* 0x000000aa00087220 */ /* 0x040fe20000410000 */
[C---:B------:R-:W-:Y:S01]  /*ee20*/  FMUL.FTZ R183, R0.reuse, R183 ;  /* 0x000000b700b77220 */ /* 0x040fe20000410000 */
[C---:B------:R-:W-:Y:S01]  /*ee30*/  FMUL.FTZ R13, R0.reuse, R182 ;  /* 0x000000b6000d7220 */ /* 0x040fe20000410000 */
[----:B------:R-:W-:Y:S01]  /*ee40*/  LEA.HI R3, R3, R2, RZ, 0x3 ;  /* 0x0000000203037211 */ /* 0x000fe200078f18ff */
[C---:B------:R-:W-:Y:S01]  /*ee50*/  FMUL.FTZ R75, R0.reuse, R75 ;  /* 0x0000004b004b7220 */ /* 0x040fe20000410000 */
[C---:B------:R-:W-:Y:S01]  /*ee60*/  FMUL.FTZ R17, R0.reuse, R74 ;  /* 0x0000004a00117220 */ /* 0x040fe20000410000 */
[C---:B------:R-:W-:Y:S01]  /*ee70*/  FMUL.FTZ R79, R0.reuse, R79 ;  /* 0x0000004f004f7220 */ /* 0x040fe20000410000 */
[----:B------:R-:W-:Y:S01]  /*ee80*/  LOP3.LUT R3, R3, 0xfffffff8, RZ, 0xc0, !PT ;  /* 0xfffffff803037812 */ /* 0x000fe200078ec0ff */
[C---:B------:R-:W-:Y:S01]  /*ee90*/  FMUL.FTZ R24, R0.reuse, R78 ;  /* 0x0000004e00187220 */ /* 0x040fe20000410000 */
[C---:B------:R-:W-:Y:S01]  /*eea0*/  FMUL.FTZ R91, R0.reuse, R91 ;  /* 0x0000005b005b7220 */ /* 0x040fe20000410000 */
[----:B------:R-:W-:Y:S01]  /*eeb0*/  FMUL.FTZ R26, R0, R90 ;  /* 0x0000005a001a7220 */ /* 0x000fe20000410000 */
[----:B------:R-:W-:Y:S01]  /*eec0*/  IADD3 R3, R2, -R3, RZ ;  /* 0x8000000302037210 */ /* 0x000fe20007ffe0ff */
        /* <DEDUP_REMOVED lines=22> */
[----:B------:R-:W-:-:S02]  /*f030*/  SHF.R.S32.HI R21, RZ, 0x5, R21 ;  /* 0x00000005ff157819 */ /* 0x000fc40000011415 */
[----:B------:R-:W-:Y:S02]  /*f040*/  SHF.L.U32 R0, R3, 0x6, RZ ;  /* 0x0000000603007819 */ /* 0x000fe400000006ff */
[----:B------:R-:W-:Y:S02]  /*f050*/  LEA R2, R21, R27, 0x9 ;  /* 0x0000001b15027211 */ /* 0x000fe400078e48ff */
[----:B------:R-:W-:Y:S02]  /*f060*/  LOP3.LUT R0, R0, 0x1c0, RZ, 0xc0, !PT ;  /* 0x000001c000007812 */ /* 0x000fe400078ec0ff */
[----:B------:R-:W-:Y:S02]  /*f070*/  LOP3.LUT R27, R3, 0x1, RZ, 0xc0, !PT ;  /* 0x00000001031b7812 */ /* 0x000fe400078ec0ff */
[----:B------:R-:W-:Y:S02]  /*f080*/  LEA.HI R0, R0, R0, RZ, 0x1d ;  /* 0x0000000000007211 */ /* 0x000fe400078fe8ff */
[----:B------:R-:W-:-:S02]  /*f090*/  ISETP.NE.U32.AND P1, PT, R27, 0x1, PT ;  /* 0x000000011b00780c */ /* 0x000fc40003f25070 */
[----:B------:R-:W-:Y:S02]  /*f0a0*/  LEA R0, R2, R0, 0x1 ;  /* 0x0000000002007211 */ /* 0x000fe400078e08ff */
[----:B------:R-:W-:Y:S02]  /*f0b0*/  F2FP.BF16.F32.PACK_AB R6, R6, R172 ;  /* 0x000000ac0606723e */ /* 0x000fe400000010ff */
[----:B------:R-:W-:Y:S01]  /*f0c0*/  LEA R0, R0, UR4, 0x1 ;  /* 0x0000000400007c11 */ /* 0x000fe2000f8e08ff */
[----:B------:R-:W-:Y:S01]  /*f0d0*/  ULDC.U8 UR4, c[0x0][0x3d9] ;  /* 0x0000f64000047ab9 */ /* 0x000fe20000000000 */
[----:B------:R-:W-:Y:S01]  /*f0e0*/  F2FP.BF16.F32.PACK_AB R5, R5, R174 ;  /* 0x000000ae0505723e */ /* 0x000fe200000010ff */
[----:B------:R-:W-:Y:S01]  /*f0f0*/  UISETP.NE.AND UP0, UPT, UR4, URZ, UPT ;  /* 0x0000003f0400728c */ /* 0x000fe2000bf05270 */
[C---:B------:R-:W-:Y:S01]  /*f100*/  IADD3 R2, R0.reuse, -0x10, RZ ;  /* 0xfffffff000027810 */ /* 0x040fe20007ffe0ff */
[----:B------:R2:W-:Y:S01]  /*f110*/  STS [R0], R6 ;  /* 0x0000000600007388 */ /* 0x0005e20000000800 */
[----:B------:R-:W-:Y:S01]  /*f120*/  F2FP.BF16.F32.PACK_AB R4, R177, R176 ;  /* 0x000000b0b104723e */ /* 0x000fe200000010ff */
[----:B------:R-:W-:Y:S01]  /*f130*/  UISETP.NE.OR UP2, UPT, UR4, URZ, !UP1 ;  /* 0x0000003f0400728c */ /* 0x000fe2000cf45670 */
[----:B------:R-:W-:Y:S01]  /*f140*/  @P1 IADD3 R2, R0, 0x10, RZ ;  /* 0x0000001000021810 */ /* 0x000fe20007ffe0ff */
[----:B------:R-:W-:Y:S01]  /*f150*/  STS [R0+0x400], R5 ;  /* 0x0004000500007388 */ /* 0x000fe20000000800 */
[----:B------:R-:W-:-:S02]  /*f160*/  R2P PR, R3, 0x6 ;  /* 0x0000000603007804 */ /* 0x000fc40000000000 */
[----:B------:R-:W-:Y:S01]  /*f170*/  MOV R3, 0x20 ;  /* 0x0000002000037802 */ /* 0x000fe20000000f00 */
[----:B------:R3:W-:Y:S01]  /*f180*/  STS [R2], R4 ;  /* 0x0000000402007388 */ /* 0x0007e20000000800 */
[----:B------:R-:W-:Y:S01]  /*f190*/  F2FP.BF16.F32.PACK_AB R7, R7, R178 ;  /* 0x000000b20707723e */ /* 0x000fe200000010ff */
[----:B------:R-:W-:Y:S01]  /*f1a0*/  @UP0 ULDC.64 UR8, c[0x0][0x2c0] ;  /* 0x0000b00000080ab9 */ /* 0x000fe20000000a00 */
[----:B------:R-:W-:Y:S01]  /*f1b0*/  F2FP.BF16.F32.PACK_AB R8, R171, R8 ;  /* 0x00000008ab08723e */ /* 0x000fe200000010ff */
[----:B------:R-:W-:Y:S01]  /*f1c0*/  @UP0 UIMAD UR8, UR9, UR8, URZ ;  /* 0x00000008090802a4 */ /* 0x000fe2000f8e023f */
[----:B------:R-:W-:Y:S01]  /*f1d0*/  F2FP.BF16.F32.PACK_AB R9, R9, R168 ;  /* 0x000000a80909723e */ /* 0x000fe200000010ff */
[----:B------:R-:W-:Y:S01]  /*f1e0*/  STS [R2+0x400], R7 ;  /* 0x0004000702007388 */ /* 0x000fe20000000800 */
[----:B------:R-:W-:Y:S01]  /*f1f0*/  F2FP.BF16.F32.PACK_AB R10, R10, R180 ;  /* 0x000000b40a0a723e */ /* 0x000fe200000010ff */
[----:B------:R-:W-:Y:S01]  /*f200*/  @!UP0 ULDC UR6, c[0x0][0x2e4] ;  /* 0x0000b90000068ab9 */ /* 0x000fe20000000800 */
[----:B------:R-:W-:Y:S01]  /*f210*/  F2FP.BF16.F32.PACK_AB R13, R183, R13 ;  /* 0x0000000db70d723e */ /* 0x000fe200000010ff */
[----:B------:R4:W-:Y:S01]  /*f220*/  STS [R0+0x2400], R8 ;  /* 0x0024000800007388 */ /* 0x0009e20000000800 */
[----:B------:R-:W-:Y:S01]  /*f230*/  F2FP.BF16.F32.PACK_AB R12, R12, R15 ;  /* 0x0000000f0c0c723e */ /* 0x000fe200000010ff */
[----:B------:R-:W-:Y:S01]  /*f240*/  @!UP0 ULDC UR9, c[0x0][0x2c4] ;  /* 0x0000b10000098ab9 */ /* 0x000fe20000000800 */
[----:B------:R-:W-:Y:S01]  /*f250*/  F2FP.BF16.F32.PACK_AB R11, R11, R70 ;  /* 0x000000460b0b723e */ /* 0x000fe200000010ff */
[----:B------:R-:W-:Y:S01]  /*f260*/  STS [R0+0x2000], R9 ;  /* 0x0020000900007388 */ /* 0x000fe20000000800 */
[----:B------:R-:W-:Y:S01]  /*f270*/  F2FP.BF16.F32.PACK_AB R15, R81, R80 ;  /* 0x00000050510f723e */ /* 0x000fe200000010ff */
[----:B------:R-:W-:Y:S01]  /*f280*/  @!UP0 USEL UR8, UR9, UR6, !UP1 ;  /* 0x0000000609088287 */ /* 0x000fe2000c800000 */
[----:B--2---:R-:W-:Y:S01]  /*f290*/  MOV R6, 0x40 ;  /* 0x0000004000067802 */ /* 0x004fe20000000f00 */
[----:B------:R-:W-:Y:S01]  /*f2a0*/  STS [R2+0x2000], R10 ;  /* 0x0020000a02007388 */ /* 0x000fe20000000800 */
[----:B------:R-:W-:Y:S01]  /*f2b0*/  F2FP.BF16.F32.PACK_AB R14, R14, R82 ;  /* 0x000000520e0e723e */ /* 0x000fe200000010ff */
[----:B------:R-:W-:Y:S01]  /*f2c0*/  @!UP0 ULDC UR5, c[0x0][0x270] ;  /* 0x00009c0000058ab9 */ /* 0x000fe20000000800 */
[----:B------:R-:W-:Y:S01]  /*f2d0*/  SEL R6, R6, 0xffffffc0, !P2 ;  /* 0xffffffc006067807 */ /* 0x000fe20005000000 */
[----:B------:R-:W-:Y:S01]  /*f2e0*/  STS [R2+0x2400], R13 ;  /* 0x0024000d02007388 */ /* 0x000fe20000000800 */
[----:B------:R-:W-:Y:S01]  /*f2f0*/  F2FP.BF16.F32.PACK_AB R16, R16, R72 ;  /* 0x000000481010723e */ /* 0x000fe200000010ff */
[----:B------:R-:W-:Y:S01]  /*f300*/  @UP0 UMOV UR7, 0x1 ;  /* 0x0000000100070882 */ /* 0x000fe20000000000 */
[----:B---3--:R-:W-:Y:S01]  /*f310*/  SEL R4, R3, 0xffffffe0, !P1 ;  /* 0xffffffe003047807 */ /* 0x008fe20004800000 */
[----:B------:R-:W-:Y:S01]  /*f320*/  @!UP0 UIMAD UR7, UR8, UR5, URZ ;  /* 0x00000005080782a4 */ /* 0x000fe2000f8e023f */
[----:B------:R-:W-:Y:S01]  /*f330*/  F2FP.BF16.F32.PACK_AB R17, R75, R17 ;  /* 0x000000114b11723e */ /* 0x000fe200000010ff */
[----:B------:R-:W-:Y:S01]  /*f340*/  @UP0 ULDC UR13, c[0x0][0x2c0] ;  /* 0x0000b000000d0ab9 */ /* 0x000fe20000000800 */
[----:B------:R-:W-:Y:S01]  /*f350*/  IADD3 R3, R0, R4, RZ ;  /* 0x0000000400037210 */ /* 0x000fe20007ffe0ff */
[----:B------:R-:W-:Y:S01]  /*f360*/  UIMAD UR6, UR12, UR7, URZ ;  /* 0x000000070c0672a4 */ /* 0x000fe2000f8e023f */
[----:B------:R-:W-:Y:S01]  /*f370*/  F2FP.BF16.F32.PACK_AB R25, R25, R76 ;  /* 0x0000004c1919723e */ /* 0x000fe200000010ff */
[----:B------:R-:W-:Y:S01]  /*f380*/  @!UP2 ULDC UR4, c[0x0][0x2c4] ;  /* 0x0000b1000004aab9 */ /* 0x000fe20000000800 */
[----:B------:R-:W-:Y:S01]  /*f390*/  F2FP.BF16.F32.PACK_AB R24, R79, R24 ;  /* 0x000000184f18723e */ /* 0x000fe200000010ff */
[----:B------:R-:W-:Y:S01]  /*f3a0*/  STS [R3], R12 ;  /* 0x0000000c03007388 */ /* 0x000fe20000000800 */
[----:B----4-:R-:W-:Y:S01]  /*f3b0*/  IADD3 R8, R4, R2, RZ ;  /* 0x0000000204087210 */ /* 0x010fe20007ffe0ff */
[----:B------:R-:W-:Y:S01]  /*f3c0*/  @!UP0 UMOV UR13, 0x1 ;  /* 0x00000001000d8882 */ /* 0x000fe20000000000 */
[----:B------:R-:W-:Y:S01]  /*f3d0*/  F2FP.BF16.F32.PACK_AB R23, R23, R84 ;  /* 0x000000541717723e */ /* 0x000fe200000010ff */
[----:B------:R-:W-:Y:S01]  /*f3e0*/  STS [R3+0x400], R11 ;  /* 0x0004000b03007388 */ /* 0x000fe20000000800 */
[----:B------:R-:W-:Y:S01]  /*f3f0*/  F2FP.BF16.F32.PACK_AB R22, R22, R86 ;  /* 0x000000561616723e */ /* 0x000fe200000010ff */
[----:B------:R-:W-:Y:S01]  /*f400*/  @!UP2 UIMAD UR4, UR12, UR4, URZ ;  /* 0x000000040c04a2a4 */ /* 0x000fe2000f8e023f */
[----:B------:R-:W-:Y:S01]  /*f410*/  IADD3 R5, R0, R6, RZ ;  /* 0x0000000600057210 */ /* 0x000fe20007ffe0ff */
[----:B------:R-:W-:Y:S01]  /*f420*/  STS [R8], R15 ;  /* 0x0000000f08007388 */ /* 0x000fe20000000800 */
[----:B------:R-:W-:Y:S01]  /*f430*/  F2FP.BF16.F32.PACK_AB R19, R19, R96 ;  /* 0x000000601313723e */ /* 0x000fe200000010ff */
[----:B------:R-:W-:Y:S01]  /*f440*/  USEL UR6, UR6, URZ, UP2 ;  /* 0x0000003f06067287 */ /* 0x000fe20009000000 */
[----:B------:R-:W-:Y:S01]  /*f450*/  F2FP.BF16.F32.PACK_AB R18, R18, R98 ;  /* 0x000000621212723e */ /* 0x000fe200000010ff */
[----:B------:R-:W-:Y:S01]  /*f460*/  STS [R8+0x400], R14 ;  /* 0x0004000e08007388 */ /* 0x000fe20000000800 */
[----:B------:R-:W-:Y:S01]  /*f470*/  IADD3 R7, R6, R2, RZ ;  /* 0x0000000206077210 */ /* 0x000fe20007ffe0ff */
[----:B------:R-:W-:Y:S01]  /*f480*/  UIMAD UR5, UR10, UR13, URZ ;  /* 0x0000000d0a0572a4 */ /* 0x000fe2000f8e023f */
[----:B------:R-:W-:Y:S01]  /*f490*/  F2FP.BF16.F32.PACK_AB R20, R20, R88 ;  /* 0x000000581414723e */ /* 0x000fe200000010ff */
[----:B------:R-:W-:Y:S01]  /*f4a0*/  STS [R3+0x2000], R16 ;  /* 0x0020001003007388 */ /* 0x000fe20000000800 */
[----:B------:R-:W-:Y:S01]  /*f4b0*/  F2FP.BF16.F32.PACK_AB R26, R91, R26 ;  /* 0x0000001a5b1a723e */ /* 0x000fe200000010ff */
[----:B-1----:R-:W-:Y:S01]  /*f4c0*/  UIMAD UR8, UR11, UR8, UR6 ;  /* 0x000000080b0872a4 */ /* 0x002fe2000f8e0206 */
[----:B------:R-:W-:Y:S01]  /*f4d0*/  F2FP.BF16.F32.PACK_AB R66, R66, R92 ;  /* 0x0000005c4242723e */ /* 0x000fe200000010ff */
[----:B------:R-:W-:Y:S01]  /*f4e0*/  STS [R3+0x2400], R17 ;  /* 0x0024001103007388 */ /* 0x000fe20000000800 */
[----:B------:R-:W-:Y:S01]  /*f4f0*/  F2FP.BF16.F32.PACK_AB R65, R95, R65 ;  /* 0x000000415f41723e */ /* 0x000fe200000010ff */
[----:B------:R-:W-:Y:S01]  /*f500*/  USHF.L.U32 UR7, UR5, 0x7, URZ ;  /* 0x0000000705077899 */ /* 0x000fe2000800063f */
[----:B------:R-:W-:Y:S01]  /*f510*/  F2FP.BF16.F32.PACK_AB R64, R64, R100 ;  /* 0x000000644040723e */ /* 0x000fe200000010ff */
[----:B------:R-:W-:Y:S01]  /*f520*/  STS [R8+0x2000], R25 ;  /* 0x0020001908007388 */ /* 0x000fe20000000800 */
[----:B------:R-:W-:Y:S01]  /*f530*/  F2FP.BF16.F32.PACK_AB R63, R63, R102 ;  /* 0x000000663f3f723e */ /* 0x000fe200000010ff */
[----:B------:R-:W-:Y:S01]  /*f540*/  @!UP2 UMOV UR14, UR4 ;  /* 0x00000004000eac82 */ /* 0x000fe20008000000 */
[----:B------:R-:W-:Y:S01]  /*f550*/  IADD3 R4, R3, R6, RZ ;  /* 0x0000000603047210 */ /* 0x000fe20007ffe0ff */
[----:B------:R1:W-:Y:S01]  /*f560*/  STS [R8+0x2400], R24 ;  /* 0x0024001808007388 */ /* 0x0003e20000000800 */
[----:B------:R-:W-:Y:S01]  /*f570*/  F2FP.BF16.F32.PACK_AB R60, R60, R112 ;  /* 0x000000703c3c723e */ /* 0x000fe200000010ff */
[----:B------:R-:W-:Y:S01]  /*f580*/  USHF.R.S32.HI UR6, URZ, 0x1f, UR8 ;  /* 0x0000001f3f067899 */ /* 0x000fe20008011408 */
[----:B------:R-:W-:Y:S01]  /*f590*/  F2FP.BF16.F32.PACK_AB R59, R59, R114 ;  /* 0x000000723b3b723e */ /* 0x000fe200000010ff */
[----:B------:R-:W-:Y:S01]  /*f5a0*/  STS [R5], R23 ;  /* 0x0000001705007388 */ /* 0x000fe20000000800 */
[----:B------:R-:W-:Y:S01]  /*f5b0*/  IADD3 R6, R8, R6, RZ ;  /* 0x0000000608067210 */ /* 0x000fe20007ffe0ff */
[----:B------:R-:W-:Y:S01]  /*f5c0*/  @!UP2 USHF.R.S32.HI UR15, URZ, 0x1f, UR4 ;  /* 0x0000001f3f0fa899 */ /* 0x000fe20008011404 */
[----:B------:R-:W-:Y:S01]  /*f5d0*/  F2FP.BF16.F32.PACK_AB R62, R62, R104 ;  /* 0x000000683e3e723e */ /* 0x000fe200000010ff */
[----:B------:R2:W-:Y:S01]  /*f5e0*/  STS [R5+0x400], R22 ;  /* 0x0004001605007388 */ /* 0x0005e20000000800 */
[----:B------:R-:W-:Y:S01]  /*f5f0*/  F2FP.BF16.F32.PACK_AB R61, R107, R61 ;  /* 0x0000003d6b3d723e */ /* 0x000fe200000010ff */
[----:B------:R-:W-:Y:S01]  /*f600*/  USHF.R.S32.HI UR5, URZ, 0x1f, UR7 ;  /* 0x0000001f3f057899 */ /* 0x000fe20008011407 */
[----:B------:R-:W-:Y:S01]  /*f610*/  F2FP.BF16.F32.PACK_AB R58, R58, R108 ;  /* 0x0000006c3a3a723e */ /* 0x000fe200000010ff */
[----:B------:R-:W-:Y:S01]  /*f620*/  STS [R7], R19 ;  /* 0x0000001307007388 */ /* 0x000fe20000000800 */
[----:B------:R-:W-:Y:S01]  /*f630*/  F2FP.BF16.F32.PACK_AB R57, R111, R57 ;  /* 0x000000396f39723e */ /* 0x000fe200000010ff */
[----:B------:R-:W-:Y:S01]  /*f640*/  UIADD3 UR8, UP1, UP0, UR7, UR14, UR8 ;  /* 0x0000000e07087290 */ /* 0x000fe2000f83e008 */
[----:B------:R-:W-:Y:S01]  /*f650*/  F2FP.BF16.F32.PACK_AB R56, R56, R116 ;  /* 0x000000743838723e */ /* 0x000fe200000010ff */
[----:B------:R-:W-:Y:S01]  /*f660*/  STS [R7+0x400], R18 ;  /* 0x0004001207007388 */ /* 0x000fe20000000800 */
[----:B------:R-:W-:Y:S01]  /*f670*/  F2FP.BF16.F32.PACK_AB R55, R55, R118 ;  /* 0x000000763737723e */ /* 0x000fe200000010ff */
[----:B------:R-:W-:Y:S01]  /*f680*/  UIADD3.X UR14, UR5, UR15, UR6, UP1, UP0 ;  /* 0x0000000f050e7290 */ /* 0x000fe20008fe0406 */
[----:B------:R-:W-:Y:S01]  /*f690*/  F2FP.BF16.F32.PACK_AB R52, R52, R128 ;  /* 0x000000803434723e */ /* 0x000fe200000010ff */
[----:B------:R3:W-:Y:S01]  /*f6a0*/  STS [R5+0x2000], R20 ;  /* 0x0020001405007388 */ /* 0x0007e20000000800 */
[----:B------:R-:W-:-:S02]  /*f6b0*/  F2FP.BF16.F32.PACK_AB R51, R51, R130 ;  /* 0x000000823333723e */ /* 0x000fc400000010ff */
[----:B------:R-:W-:Y:S01]  /*f6c0*/  F2FP.BF16.F32.PACK_AB R54, R54, R120 ;  /* 0x000000783636723e */ /* 0x000fe200000010ff */
[----:B------:R-:W-:Y:S01]  /*f6d0*/  STS [R5+0x2400], R26 ;  /* 0x0024001a05007388 */ /* 0x000fe20000000800 */
[----:B------:R-:W-:Y:S01]  /*f6e0*/  F2FP.BF16.F32.PACK_AB R53, R123, R53 ;  /* 0x000000357b35723e */ /* 0x000fe200000010ff */
[----:B-1----:R-:W1:Y:S01]  /*f6f0*/  LDC.64 R24, c[0x0][0x2a0] ;  /* 0x0000a800ff187b82 */ /* 0x002e620000000a00 */
[----:B------:R-:W-:Y:S01]  /*f700*/  F2FP.BF16.F32.PACK_AB R50, R50, R124 ;  /* 0x0000007c3232723e */ /* 0x000fe200000010ff */
[----:B------:R-:W-:Y:S01]  /*f710*/  STS [R7+0x2000], R66 ;  /* 0x0020004207007388 */ /* 0x000fe20000000800 */
[----:B------:R-:W-:Y:S02]  /*f720*/  F2FP.BF16.F32.PACK_AB R49, R127, R49 ;  /* 0x000000317f31723e */ /* 0x000fe400000010ff */
[----:B------:R-:W-:Y:S01]  /*f730*/  F2FP.BF16.F32.PACK_AB R48, R48, R132 ;  /* 0x000000843030723e */ /* 0x000fe200000010ff */
[----:B------:R-:W-:Y:S01]  /*f740*/  STS [R7+0x2400], R65 ;  /* 0x0024004107007388 */ /* 0x000fe20000000800 */
[----:B------:R-:W-:Y:S01]  /*f750*/  F2FP.BF16.F32.PACK_AB R47, R47, R134 ;  /* 0x000000862f2f723e */ /* 0x000fe200000010ff */
[----:B--2---:R-:W2:Y:S01]  /*f760*/  LDC.64 R22, c[0x0][0x290] ;  /* 0x0000a400ff167b82 */ /* 0x004ea20000000a00 */
[----:B------:R-:W-:Y:S01]  /*f770*/  F2FP.BF16.F32.PACK_AB R44, R44, R184 ;  /* 0x000000b82c2c723e */ /* 0x000fe200000010ff */
[----:B------:R-:W-:Y:S01]  /*f780*/  STS [R4], R64 ;  /* 0x0000004004007388 */ /* 0x000fe20000000800 */
[----:B------:R-:W-:-:S02]  /*f790*/  F2FP.BF16.F32.PACK_AB R43, R43, R186 ;  /* 0x000000ba2b2b723e */ /* 0x000fc400000010ff */
[----:B------:R-:W-:Y:S01]  /*f7a0*/  F2FP.BF16.F32.PACK_AB R46, R46, R136 ;  /* 0x000000882e2e723e */ /* 0x000fe200000010ff */
[----:B------:R-:W-:Y:S01]  /*f7b0*/  STS [R4+0x400], R63 ;  /* 0x0004003f04007388 */ /* 0x000fe20000000800 */
[----:B------:R-:W-:Y:S02]  /*f7c0*/  F2FP.BF16.F32.PACK_AB R45, R139, R45 ;  /* 0x0000002d8b2d723e */ /* 0x000fe400000010ff */
[----:B------:R-:W-:Y:S01]  /*f7d0*/  F2FP.BF16.F32.PACK_AB R42, R42, R140 ;  /* 0x0000008c2a2a723e */ /* 0x000fe200000010ff */
[----:B------:R-:W-:Y:S01]  /*f7e0*/  STS [R6], R60 ;  /* 0x0000003c06007388 */ /* 0x000fe20000000800 */
[----:B------:R-:W-:Y:S02]  /*f7f0*/  F2FP.BF16.F32.PACK_AB R41, R143, R41 ;  /* 0x000000298f29723e */ /* 0x000fe400000010ff */
[----:B------:R-:W-:Y:S01]  /*f800*/  F2FP.BF16.F32.PACK_AB R40, R40, R144 ;  /* 0x000000902828723e */ /* 0x000fe200000010ff */
[----:B------:R-:W-:Y:S01]  /*f810*/  STS [R6+0x400], R59 ;  /* 0x0004003b06007388 */ /* 0x000fe20000000800 */
[----:B------:R-:W-:-:S02]  /*f820*/  F2FP.BF16.F32.PACK_AB R39, R39, R146 ;  /* 0x000000922727723e */ /* 0x000fc400000010ff */
[----:B------:R-:W-:Y:S01]  /*f830*/  F2FP.BF16.F32.PACK_AB R36, R36, R152 ;  /* 0x000000982424723e */ /* 0x000fe200000010ff */
[----:B------:R-:W-:Y:S01]  /*f840*/  STS [R4+0x2000], R62 ;  /* 0x0020003e04007388 */ /* 0x000fe20000000800 */
[----:B------:R-:W-:Y:S02]  /*f850*/  F2FP.BF16.F32.PACK_AB R35, R35, R154 ;  /* 0x0000009a2323723e */ /* 0x000fe400000010ff */
[----:B------:R-:W-:Y:S01]  /*f860*/  F2FP.BF16.F32.PACK_AB R38, R38, R148 ;  /* 0x000000942626723e */ /* 0x000fe200000010ff */
[----:B------:R-:W-:Y:S01]  /*f870*/  STS [R4+0x2400], R61 ;  /* 0x0024003d04007388 */ /* 0x000fe20000000800 */
        /* <DEDUP_REMOVED lines=16> */
[----:B---3--:R-:W-:Y:S01]  /*f980*/  MOV R20, 0x7f800000 ;  /* 0x7f80000000147802 */ /* 0x008fe20000000f00 */
[----:B------:R-:W-:Y:S01]  /*f990*/  STS [R2+0x4400], R51 ;  /* 0x0044003302007388 */ /* 0x000fe20000000800 */
[----:B------:R-:W-:Y:S02]  /*f9a0*/  MOV R19, 0x7f800000 ;  /* 0x7f80000000137802 */ /* 0x000fe40000000f00 */
[----:B------:R-:W-:Y:S01]  /*f9b0*/  MOV R13, 0x7f800000 ;  /* 0x7f800000000d7802 */ /* 0x000fe20000000f00 */
[----:B------:R-:W-:Y:S01]  /*f9c0*/  STS [R0+0x6000], R54 ;  /* 0x0060003600007388 */ /* 0x000fe20000000800 */
[----:B------:R-:W-:-:S02]  /*f9d0*/  MOV R18, 0x7f800000 ;  /* 0x7f80000000127802 */ /* 0x000fc40000000f00 */
[----:B------:R-:W-:Y:S01]  /*f9e0*/  SHF.L.U32 R12, R204, 0x3, RZ ;  /* 0x00000003cc0c7819 */ /* 0x000fe200000006ff */
[----:B------:R3:W-:Y:S04]  /*f9f0*/  STS [R0+0x6400], R53 ;  /* 0x0064003500007388 */ /* 0x0007e80000000800 */
[----:B------:R-:W-:Y:S04]  /*fa00*/  STS [R2+0x6000], R50 ;  /* 0x0060003202007388 */ /* 0x000fe80000000800 */
[----:B------:R4:W-:Y:S04]  /*fa10*/  STS [R2+0x6400], R49 ;  /* 0x0064003102007388 */ /* 0x0009e80000000800 */
[----:B------:R-:W-:Y:S04]  /*fa20*/  STS [R3+0x4000], R48 ;  /* 0x0040003003007388 */ /* 0x000fe80000000800 */
[----:B------:R-:W-:Y:S04]  /*fa30*/  STS [R3+0x4400], R47 ;  /* 0x0044002f03007388 */ /* 0x000fe80000000800 */
[----:B------:R-:W-:Y:S04]  /*fa40*/  STS [R8+0x4000], R44 ;  /* 0x0040002c08007388 */ /* 0x000fe80000000800 */
[----:B------:R-:W-:Y:S01]  /*fa50*/  STS [R8+0x4400], R43 ;  /* 0x0044002b08007388 */ /* 0x000fe20000000800 */
[----:B---3--:R-:W3:Y:S03]  /*fa60*/  @P5 MUFU.LG2 R0, R165 ;  /* 0x000000a500005308 */ /* 0x008ee60000000c00 */
[----:B------:R-:W-:Y:S04]  /*fa70*/  STS [R3+0x6000], R46 ;  /* 0x0060002e03007388 */ /* 0x000fe80000000800 */
[----:B------:R1:W-:Y:S01]  /*fa80*/  STS [R3+0x6400], R45 ;  /* 0x0064002d03007388 */ /* 0x0003e20000000800 */
[----:B----4-:R-:W4:Y:S03]  /*fa90*/  @P5 LDC R2, c[0x0][0x2e8] ;  /* 0x0000ba00ff025b82 */ /* 0x010f260000000800 */
[----:B------:R-:W-:Y:S04]  /*faa0*/  STS [R8+0x6000], R42 ;  /* 0x0060002a08007388 */ /* 0x000fe80000000800 */
[----:B------:R2:W-:Y:S01]  /*fab0*/  STS [R8+0x6400], R41 ;  /* 0x0064002908007388 */ /* 0x0005e20000000800 */
[----:B---3--:R-:W-:-:S03]  /*fac0*/  @P5 FMUL.FTZ R0, R0, 0.69314718246459960938 ;  /* 0x3f31721800005820 */ /* 0x008fc60000410000 */
[----:B------:R-:W-:Y:S04]  /*fad0*/  STS [R5+0x4000], R40 ;  /* 0x0040002805007388 */ /* 0x000fe80000000800 */
[----:B------:R-:W-:Y:S04]  /*fae0*/  STS [R5+0x4400], R39 ;  /* 0x0044002705007388 */ /* 0x000fe80000000800 */
[----:B------:R-:W-:Y:S04]  /*faf0*/  STS [R7+0x4000], R36 ;  /* 0x0040002407007388 */ /* 0x000fe80000000800 */
[----:B------:R-:W-:Y:S01]  /*fb00*/  STS [R7+0x4400], R35 ;  /* 0x0044002307007388 */ /* 0x000fe20000000800 */
[----:B-1----:R-:W-:Y:S01]  /*fb10*/  @P0 MUFU.LG2 R3, R167 ;  /* 0x000000a700030308 */ /* 0x002fe20000000c00 */
[----:B----4-:R-:W-:-:S02]  /*fb20*/  @P5 FFMA.FTZ R20, R164, R2, R0 ;  /* 0x00000002a4145223 */ /* 0x010fc40000010000 */
[----:B------:R-:W-:Y:S04]  /*fb30*/  STS [R5+0x6000], R38 ;  /* 0x0060002605007388 */ /* 0x000fe80000000800 */
[----:B------:R1:W-:Y:S01]  /*fb40*/  STS [R5+0x6400], R37 ;  /* 0x0064002505007388 */ /* 0x0003e20000000800 */
[----:B--2---:R-:W2:Y:S03]  /*fb50*/  @P4 LDC R8, c[0x0][0x2e8] ;  /* 0x0000ba00ff084b82 */ /* 0x004ea60000000800 */
[----:B------:R-:W-:Y:S04]  /*fb60*/  STS [R7+0x6000], R34 ;  /* 0x0060002207007388 */ /* 0x000fe80000000800 */
[----:B------:R3:W-:Y:S04]  /*fb70*/  STS [R7+0x6400], R33 ;  /* 0x0064002107007388 */ /* 0x0007e80000000800 */
[----:B------:R-:W-:Y:S04]  /*fb80*/  STS [R4+0x4000], R32 ;  /* 0x0040002004007388 */ /* 0x000fe80000000800 */
[----:B------:R-:W-:Y:S04]  /*fb90*/  STS [R4+0x4400], R31 ;  /* 0x0044001f04007388 */ /* 0x000fe80000000800 */
[----:B------:R-:W-:Y:S04]  /*fba0*/  STS [R6+0x4000], R28 ;  /* 0x0040001c06007388 */ /* 0x000fe80000000800 */
[----:B------:R-:W-:Y:S01]  /*fbb0*/  STS [R6+0x4400], R27 ;  /* 0x0044001b06007388 */ /* 0x000fe20000000800 */
[----:B-1----:R-:W1:Y:S03]  /*fbc0*/  @P3 LDC R5, c[0x0][0x2e8] ;  /* 0x0000ba00ff053b82 */ /* 0x002e660000000800 */
[----:B------:R-:W-:Y:S04]  /*fbd0*/  STS [R4+0x6000], R30 ;  /* 0x0060001e04007388 */ /* 0x000fe80000000800 */
[----:B------:R4:W-:Y:S01]  /*fbe0*/  STS [R4+0x6400], R29 ;  /* 0x0064001d04007388 */ /* 0x0009e20000000800 */
[----:B---3--:R-:W3:Y:S03]  /*fbf0*/  @P4 MUFU.LG2 R7, R161 ;  /* 0x000000a100074308 */ /* 0x008ee60000000c00 */
[----:B------:R-:W-:Y:S04]  /*fc00*/  STS [R6+0x6000], R67 ;  /* 0x0060004306007388 */ /* 0x000fe80000000800 */
[----:B------:R1:W-:Y:S01]  /*fc10*/  STS [R6+0x6400], R68 ;  /* 0x0064004406007388 */ /* 0x0003e20000000800 */
[----:B---3--:R-:W-:-:S04]  /*fc20*/  @P4 FMUL.FTZ R0, R7, 0.69314718246459960938 ;  /* 0x3f31721807004820 */ /* 0x008fc80000410000 */
[----:B--2---:R-:W-:Y:S01]  /*fc30*/  @P4 FFMA.FTZ R19, R163, R8, R0 ;  /* 0x00000008a3134223 */ /* 0x004fe20000010000 */
[----:B------:R-:W-:Y:S01]  /*fc40*/  @P0 FMUL.FTZ R0, R3, 0.69314718246459960938 ;  /* 0x3f31721803000820 */ /* 0x000fe20000410000 */
[----:B----4-:R-:W2:Y:S01]  /*fc50*/  @P0 LDC R4, c[0x0][0x2e8] ;  /* 0x0000ba00ff040b82 */ /* 0x010ea20000000800 */
[----:B-1----:R-:W1:Y:S02]  /*fc60*/  @P3 MUFU.LG2 R6, R166 ;  /* 0x000000a600063308 */ /* 0x002e640000000c00 */
[----:B--2---:R-:W-:Y:S01]  /*fc70*/  @P0 FFMA.FTZ R18, R160, R4, R0 ;  /* 0x00000004a0120223 */ /* 0x004fe20000010000 */
[----:B-1----:R-:W-:-:S04]  /*fc80*/  @P3 FMUL.FTZ R2, R6, 0.69314718246459960938 ;  /* 0x3f31721806023820 */ /* 0x002fc80000410000 */
[----:B------:R-:W-:Y:S01]  /*fc90*/  @P3 FFMA.FTZ R13, R162, R5, R2 ;  /* 0x00000005a20d3223 */ /* 0x000fe20000010002 */
[----:B------:R-:W-:Y:S06]  /*fca0*/  BAR.SYNC.DEFER_BLOCKING 0x0 ;  /* 0x0000000000007b1d */ /* 0x000fec0000010000 */
[----:B------:R-:W-:Y:S05]  /*fcb0*/  @P6 BRA `(.L_x_10) ;  /* 0x0000000000c46947 */ /* 0x000fea0003800000 */
[----:B------:R-:W1:Y:S01]  /*fcc0*/  S2R R3, SR_TID.X ;  /* 0x0000000000037919 */ /* 0x000e620000002100 */
[----:B------:R-:W-:Y:S01]  /*fcd0*/  SHF.R.S32.HI R2, RZ, 0x1f, R21 ;  /* 0x0000001fff027819 */ /* 0x000fe20000011415 */
[----:B------:R-:W-:-:S03]  /*fce0*/  UIMAD UR4, UR10, -0x80, UR9 ;  /* 0xffffff800a0478a4 */ /* 0x000fc6000f8e0209 */
[----:B------:R-:W-:-:S04]  /*fcf0*/  LEA.HI R2, R2, R21, RZ, 0x2 ;  /* 0x0000001502027211 */ /* 0x000fc800078f10ff */
[----:B------:R-:W-:-:S05]  /*fd00*/  LOP3.LUT R2, R2, 0xffffffc, RZ, 0xc0, !PT ;  /* 0x0ffffffc02027812 */ /* 0x000fca00078ec0ff */
[----:B------:R-:W-:Y:S01]  /*fd10*/  IMAD.IADD R2, R21, 0x1, -R2 ;  /* 0x0000000115027824 */ /* 0x000fe200078e0a02 */
[----:B-1----:R-:W-:-:S04]  /*fd20*/  SHF.R.S32.HI R0, RZ, 0x1f, R3 ;  /* 0x0000001fff007819 */ /* 0x002fc80000011403 */
[----:B------:R-:W-:-:S04]  /*fd30*/  LEA.HI R0, R0, R3, RZ, 0x5 ;  /* 0x0000000300007211 */ /* 0x000fc800078f28ff */
[----:B------:R-:W-:-:S05]  /*fd40*/  LOP3.LUT R0, R0, 0xffffffe0, RZ, 0xc0, !PT ;  /* 0xffffffe000007812 */ /* 0x000fca00078ec0ff */
[----:B------:R-:W-:-:S05]  /*fd50*/  IMAD.IADD R0, R3, 0x1, -R0 ;  /* 0x0000000103007824 */ /* 0x000fca00078e0a00 */
[----:B------:R-:W-:-:S04]  /*fd60*/  SHF.R.S32.HI R3, RZ, 0x1f, R0 ;  /* 0x0000001fff037819 */ /* 0x000fc80000011400 */
[----:B------:R-:W-:-:S04]  /*fd70*/  LEA.HI R0, R3, R0, RZ, 0x2 ;  /* 0x0000000003007211 */ /* 0x000fc800078f10ff */
[----:B------:R-:W-:-:S05]  /*fd80*/  SHF.R.S32.HI R0, RZ, 0x2, R0 ;  /* 0x00000002ff007819 */ /* 0x000fca0000011400 */
[----:B------:R-:W-:-:S04]  /*fd90*/  IMAD R0, R2, 0x10, R0 ;  /* 0x0000001002007824 */ /* 0x000fc800078e0200 */
[C---:B------:R-:W-:Y:S01]  /*fda0*/  VIADD R2, R0.reuse, 0x8 ;  /* 0x0000000800027836 */ /* 0x040fe20000000000 */
[C---:B------:R-:W-:Y:S01]  /*fdb0*/  ISETP.GE.AND P6, PT, R0.reuse, UR4, PT ;  /* 0x0000000400007c0c */ /* 0x040fe2000bfc6270 */
[C---:B------:R-:W-:Y:S02]  /*fdc0*/  VIADD R5, R0.reuse, 0x40 ;  /* 0x0000004000057836 */ /* 0x040fe40000000000 */
[----:B------:R-:W-:Y:S01]  /*fdd0*/  VIADD R4, R0, 0x48 ;  /* 0x0000004800047836 */ /* 0x000fe20000000000 */
[----:B------:R-:W-:Y:S02]  /*fde0*/  ISETP.GE.AND P5, PT, R2, UR4, PT ;  /* 0x0000000402007c0c */ /* 0x000fe4000bfa6270 */
[----:B------:R-:W-:Y:S02]  /*fdf0*/  ISETP.GE.AND P4, PT, R5, UR4, PT ;  /* 0x0000000405007c0c */ /* 0x000fe4000bf86270 */
[----:B------:R-:W-:-:S05]  /*fe00*/  ISETP.GE.AND P3, PT, R4, UR4, PT ;  /* 0x0000000404007c0c */ /* 0x000fca000bf66270 */
[----:B------:R-:W1:Y:S01]  /*fe10*/  @!P6 LDC.64 R10, c[0x0][0x2b0] ;  /* 0x0000ac00ff0aeb82 */ /* 0x000e620000000a00 */
[----:B------:R-:W-:-:S03]  /*fe20*/  @!P6 IMAD R3, R0, UR13, RZ ;  /* 0x0000000d0003ec24 */ /* 0x000fc6000f8e02ff */
[----:B------:R-:W-:Y:S02]  /*fe30*/  @!P5 IMAD R2, R2, UR13, RZ ;  /* 0x0000000d0202dc24 */ /* 0x000fe4000f8e02ff */
[----:B------:R-:W-:Y:S01]  /*fe40*/  @!P6 IADD3 R0, P0, R3, UR8, RZ ;  /* 0x000000080300ec10 */ /* 0x000fe2000ff1e0ff */
[----:B------:R-:W-:Y:S01]  /*fe50*/  @!P4 IMAD R5, R5, UR13, RZ ;  /* 0x0000000d0505cc24 */ /* 0x000fe2000f8e02ff */
[----:B------:R-:W2:Y:S02]  /*fe60*/  @!P5 LDC.64 R8, c[0x0][0x2b0] ;  /* 0x0000ac00ff08db82 */ /* 0x000ea40000000a00 */
[----:B------:R-:W-:Y:S01]  /*fe70*/  @!P6 LEA.HI.X.SX32 R6, R3, UR14, 0x1, P0 ;  /* 0x0000000e0306ec11 */ /* 0x000fe200080f0eff */
[----:B------:R-:W-:Y:S01]  /*fe80*/  @!P3 IMAD R3, R4, UR13, RZ ;  /* 0x0000000d0403bc24 */ /* 0x000fe2000f8e02ff */
[----:B------:R-:W-:-:S04]  /*fe90*/  @!P5 IADD3 R7, P0, R2, UR8, RZ ;  /* 0x000000080207dc10 */ /* 0x000fc8000ff1e0ff */
[----:B------:R-:W3:Y:S01]  /*fea0*/  @!P4 LDC.64 R14, c[0x0][0x2b0] ;  /* 0x0000ac00ff0ecb82 */ /* 0x000ee20000000a00 */
[----:B------:R-:W-:-:S07]  /*feb0*/  @!P5 LEA.HI.X.SX32 R2, R2, UR14, 0x1, P0 ;  /* 0x0000000e0202dc11 */ /* 0x000fce00080f0eff */
[----:B------:R-:W4:Y:S01]  /*fec0*/  @!P3 LDC.64 R16, c[0x0][0x2b0] ;  /* 0x0000ac00ff10bb82 */ /* 0x000f220000000a00 */
[----:B-1----:R-:W-:-:S04]  /*fed0*/  @!P6 LEA R10, P1, R0, R10, 0x2 ;  /* 0x0000000a000ae211 */ /* 0x002fc800078210ff */
[----:B------:R-:W-:Y:S02]  /*fee0*/  @!P6 LEA.HI.X R11, R0, R11, R6, 0x2, P1 ;  /* 0x0000000b000be211 */ /* 0x000fe400008f1406 */
[----:B------:R-:W-:Y:S02]  /*fef0*/  @!P4 IADD3 R0, P1, R5, UR8, RZ ;  /* 0x000000080500cc10 */ /* 0x000fe4000ff3e0ff */
[----:B--2---:R-:W-:Y:S01]  /*ff00*/  @!P5 LEA R6, P2, R7, R8, 0x2 ;  /* 0x000000080706d211 */ /* 0x004fe200078410ff */
[----:B------:R1:W-:Y:S01]  /*ff10*/  @!P6 STG.E desc[UR20][R10.64], R20 ;  /* 0x000000140a00e986 */ /* 0x0003e2000c101914 */
[----:B------:R-:W-:Y:S02]  /*ff20*/  @!P3 IADD3 R8, P0, R3, UR8, RZ ;  /* 0x000000080308bc10 */ /* 0x000fe4000ff1e0ff */
[----:B------:R-:W-:Y:S02]  /*ff30*/  @!P4 LEA.HI.X.SX32 R5, R5, UR14, 0x1, P1 ;  /* 0x0000000e0505cc11 */ /* 0x000fe400088f0eff */
[----:B------:R-:W-:-:S02]  /*ff40*/  @!P5 LEA.HI.X R7, R7, R9, R2, 0x2, P2 ;  /* 0x000000090707d211 */ /* 0x000fc400010f1402 */
[----:B------:R-:W-:Y:S02]  /*ff50*/  @!P3 LEA.HI.X.SX32 R3, R3, UR14, 0x1, P0 ;  /* 0x0000000e0303bc11 */ /* 0x000fe400080f0eff */
[C---:B---3--:R-:W-:Y:S01]  /*ff60*/  @!P4 LEA R4, P1, R0.reuse, R14, 0x2 ;  /* 0x0000000e0004c211 */ /* 0x048fe200078210ff */
[----:B------:R1:W-:Y:S03]  /*ff70*/  @!P5 STG.E desc[UR20][R6.64], R19 ;  /* 0x000000130600d986 */ /* 0x0003e6000c101914 */
[----:B------:R-:W-:Y:S02]  /*ff80*/  @!P4 LEA.HI.X R5, R0, R15, R5, 0x2, P1 ;  /* 0x0000000f0005c211 */ /* 0x000fe400008f1405 */
[----:B----4-:R-:W-:-:S03]  /*ff90*/  @!P3 LEA R2, P0, R8, R16, 0x2 ;  /* 0x000000100802b211 */ /* 0x010fc600078010ff */
[----:B------:R1:W-:Y:S01]  /*ffa0*/  @!P4 STG.E desc[UR20][R4.64], R13 ;  /* 0x0000000d0400c986 */ /* 0x0003e2000c101914 */
[----:B------:R-:W-:-:S05]  /*ffb0*/  @!P3 LEA.HI.X R3, R8, R17, R3, 0x2, P0 ;  /* 0x000000110803b211 */ /* 0x000fca00000f1403 */
[----:B------:R1:W-:Y:S04]  /*ffc0*/  @!P3 STG.E desc[UR20][R2.64], R18 ;  /* 0x000000120200b986 */ /* 0x0003e8000c101914 */
.L_x_10:
[----:B------:R-:W-:Y:S05]  /*ffd0*/  BSYNC B0 ;  /* 0x0000000000007941 */ /* 0x000fea0003800000 */
.L_x_9:
[----:B-1----:R-:W1:Y:S01]  /*ffe0*/  S2R R7, SR_CTAID.X ;  /* 0x0000000000077919 */ /* 0x002e620000002500 */
[----:B------:R-:W-:Y:S01]  /*fff0*/  USHF.R.S32.HI UR4, URZ, 0x1f, UR12 ;  /* 0x0000001f3f047899 */ /* 0x000fe2000801140c */
[--C-:B------:R-:W-:Y:S01]  /*10000*/  SHF.R.S32.HI R13, RZ, 0x1f, R12.reuse ;  /* 0x0000001fff0d7819 */ /* 0x100fe2000001140c */
[----:B------:R-:W-:Y:S01]  /*10010*/  ULDC.64 UR6, c[0x0][0x298] ;  /* 0x0000a60000067ab9 */ /* 0x000fe20000000a00 */
[----:B------:R-:W-:Y:S01]  /*10020*/  SHF.R.S32.HI R4, RZ, 0x3, R205 ;  /* 0x00000003ff047819 */ /* 0x000fe200000114cd */
[----:B------:R-:W2:Y:S02]  /*10030*/  LDS.128 R72, [R247] ;  /* 0x00000000f7487984 */ /* 0x000ea40000000c00 */
[C---:B------:R-:W-:Y:S01]  /*10040*/  IMAD R0, R22.reuse, UR4, RZ ;  /* 0x0000000416007c24 */ /* 0x040fe2000f8e02ff */
[----:B------:R-:W-:Y:S01]  /*10050*/  USHF.R.S32.HI UR4, URZ, 0x1f, UR11 ;  /* 0x0000001f3f047899 */ /* 0x000fe2000801140b */
[----:B------:R-:W-:Y:S01]  /*10060*/  IMAD.WIDE.U32 R2, R22, UR12, R12 ;  /* 0x0000000c16027c25 */ /* 0x000fe2000f8e000c */
[----:B------:R-:W-:Y:S01]  /*10070*/  SHF.R.S32.HI R5, RZ, 0x1f, R4 ;  /* 0x0000001fff057819 */ /* 0x000fe20000011404 */
[----:B------:R-:W3:Y:S02]  /*10080*/  LDS.128 R68, [R247+0x4000] ;  /* 0x00400000f7447984 */ /* 0x000ee40000000c00 */
[----:B------:R-:W-:-:S02]  /*10090*/  IMAD R0, R23, UR12, R0 ;  /* 0x0000000c17007c24 */ /* 0x000fc4000f8e0200 */
[C---:B------:R-:W-:Y:S01]  /*100a0*/  IMAD R6, R24.reuse, UR4, RZ ;  /* 0x0000000418067c24 */ /* 0x040fe2000f8e02ff */
[----:B------:R-:W4:Y:S01]  /*100b0*/  LDS.128 R64, [R247+0x800] ;  /* 0x00080000f7407984 */ /* 0x000f220000000c00 */
[----:B------:R-:W-:Y:S01]  /*100c0*/  IMAD.IADD R3, R3, 0x1, R0 ;  /* 0x0000000103037824 */ /* 0x000fe200078e0200 */
[----:B------:R-:W-:Y:S01]  /*100d0*/  ULDC.64 UR4, c[0x0][0x280] ;  /* 0x0000a00000047ab9 */ /* 0x000fe20000000a00 */
[----:B------:R-:W-:Y:S01]  /*100e0*/  IMAD R0, R25, UR11, R6 ;  /* 0x0000000b19007c24 */ /* 0x000fe2000f8e0206 */
[----:B------:R-:W5:Y:S01]  /*100f0*/  LDS.128 R56, [R247+0x4800] ;  /* 0x00480000f7387984 */ /* 0x000f620000000c00 */
[----:B------:R-:W-:-:S03]  /*10100*/  IMAD.WIDE.U32 R2, R24, UR11, R2 ;  /* 0x0000000b18027c25 */ /* 0x000fc6000f8e0002 */
[----:B------:R-:W5:Y:S01]  /*10110*/  LDS.128 R60, [R247+0x1000] ;  /* 0x00100000f73c7984 */ /* 0x000f620000000c00 */
[----:B------:R-:W-:-:S03]  /*10120*/  IMAD.IADD R3, R3, 0x1, R0 ;  /* 0x0000000103037824 */ /* 0x000fc600078e0200 */
[----:B------:R-:W5:Y:S01]  /*10130*/  LDS.128 R52, [R247+0x5000] ;  /* 0x00500000f7347984 */ /* 0x000f620000000c00 */
[----:B-1----:R-:W-:-:S03]  /*10140*/  IMAD.WIDE R4, R7, 0x80, R4 ;  /* 0x0000008007047825 */ /* 0x002fc600078e0204 */
[----:B------:R-:W1:Y:S01]  /*10150*/  LDS.128 R36, [R247+0x1800] ;  /* 0x00180000f7247984 */ /* 0x000e620000000c00 */
[----:B------:R-:W-:-:S03]  /*10160*/  IMAD R0, R5, UR6, RZ ;  /* 0x0000000605007c24 */ /* 0x000fc6000f8e02ff */
[----:B------:R-:W1:Y:S01]  /*10170*/  LDS.128 R44, [R247+0x5800] ;  /* 0x00580000f72c7984 */ /* 0x000e620000000c00 */
[----:B------:R-:W-:-:S03]  /*10180*/  IMAD.WIDE.U32 R2, R4, UR6, R2 ;  /* 0x0000000604027c25 */ /* 0x000fc6000f8e0002 */
[----:B------:R-:W1:Y:S01]  /*10190*/  LDS.128 R48, [R247+0x2000] ;  /* 0x00200000f7307984 */ /* 0x000e620000000c00 */
[----:B------:R-:W-:Y:S01]  /*101a0*/  IMAD R0, R4, UR7, R0 ;  /* 0x0000000704007c24 */ /* 0x000fe2000f8e0200 */
[C---:B------:R-:W-:Y:S01]  /*101b0*/  LEA R4, P0, R2.reuse, UR4, 0x1 ;  /* 0x0000000402047c11 */ /* 0x040fe2000f8008ff */
[----:B------:R-:W-:Y:S01]  /*101c0*/  USHF.L.U32 UR4, UR6, 0x5, URZ ;  /* 0x0000000506047899 */ /* 0x000fe2000800063f */
[----:B------:R-:W1:Y:S01]  /*101d0*/  LDS.128 R40, [R247+0x6000] ;  /* 0x00600000f7287984 */ /* 0x000e620000000c00 */
[----:B------:R-:W-:Y:S01]  /*101e0*/  IMAD.IADD R0, R3, 0x1, R0 ;  /* 0x0000000103007824 */ /* 0x000fe200078e0200 */
[----:B------:R-:W-:Y:S02]  /*101f0*/  USHF.L.U64.HI UR6, UR6, 0x5, UR7 ;  /* 0x0000000506067899 */ /* 0x000fe40008010207 */
[----:B------:R-:W1:Y:S02]  /*10200*/  LDS.128 R32, [R247+0x2800] ;  /* 0x00280000f7207984 */ /* 0x000e640000000c00 */
[----:B------:R-:W-:-:S02]  /*10210*/  LEA.HI.X R5, R2, UR5, R0, 0x1, P0 ;  /* 0x0000000502057c11 */ /* 0x000fc400080f0c00 */
[----:B------:R-:W1:Y:S01]  /*10220*/  LDS.128 R20, [R247+0x6800] ;  /* 0x00680000f7147984 */ /* 0x000e620000000c00 */
[----:B------:R-:W-:-:S03]  /*10230*/  IADD3 R2, P0, R4, UR4, RZ ;  /* 0x0000000404027c10 */ /* 0x000fc6000ff1e0ff */
[----:B------:R-:W1:Y:S01]  /*10240*/  LDS.128 R28, [R247+0x3000] ;  /* 0x00300000f71c7984 */ /* 0x000e620000000c00 */
[----:B------:R-:W-:Y:S02]  /*10250*/  IADD3.X R3, R5, UR6, RZ, P0, !PT ;  /* 0x0000000605037c10 */ /* 0x000fe400087fe4ff */
[----:B------:R-:W-:Y:S01]  /*10260*/  IADD3 R8, P0, R2, UR4, RZ ;  /* 0x0000000402087c10 */ /* 0x000fe2000ff1e0ff */
[----:B------:R-:W1:Y:S03]  /*10270*/  LDS.128 R16, [R247+0x7000] ;  /* 0x00700000f7107984 */ /* 0x000e660000000c00 */
[----:B------:R-:W-:Y:S01]  /*10280*/  IADD3.X R9, R3, UR6, RZ, P0, !PT ;  /* 0x0000000603097c10 */ /* 0x000fe200087fe4ff */
[----:B------:R-:W1:Y:S01]  /*10290*/  LDS.128 R24, [R247+0x3800] ;  /* 0x00380000f7187984 */ /* 0x000e620000000c00 */
[----:B------:R-:W-:-:S03]  /*102a0*/  IADD3 R10, P0, R8, UR4, RZ ;  /* 0x00000004080a7c10 */ /* 0x000fc6000ff1e0ff */
[----:B------:R-:W1:Y:S01]  /*102b0*/  LDS.128 R12, [R247+0x7800] ;  /* 0x00780000f70c7984 */ /* 0x000e620000000c00 */
[----:B------:R-:W-:Y:S02]  /*102c0*/  IADD3.X R11, R9, UR6, RZ, P0, !PT ;  /* 0x00000006090b7c10 */ /* 0x000fe400087fe4ff */
[----:B------:R-:W-:Y:S01]  /*102d0*/  IADD3 R6, P0, R10, UR4, RZ ;  /* 0x000000040a067c10 */ /* 0x000fe2000ff1e0ff */
[----:B--2---:R-:W-:Y:S03]  /*102e0*/  STG.E.128 desc[UR20][R4.64], R72 ;  /* 0x0000004804007986 */ /* 0x004fe6000c101d14 */
[----:B------:R-:W-:Y:S01]  /*102f0*/  IADD3.X R7, R11, UR6, RZ, P0, !PT ;  /* 0x000000060b077c10 */ /* 0x000fe200087fe4ff */
[----:B---3--:R2:W-:Y:S04]  /*10300*/  STG.E.128 desc[UR20][R4.64+0x80], R68 ;  /* 0x0000804404007986 */ /* 0x0085e8000c101d14 */
[----:B----4-:R-:W-:Y:S04]  /*10310*/  STG.E.128 desc[UR20][R2.64], R64 ;  /* 0x0000004002007986 */ /* 0x010fe8000c101d14 */
[----:B-----5:R3:W-:Y:S04]  /*10320*/  STG.E.128 desc[UR20][R2.64+0x80], R56 ;  /* 0x0000803802007986 */ /* 0x0207e8000c101d14 */
[----:B------:R-:W-:Y:S04]  /*10330*/  STG.E.128 desc[UR20][R8.64], R60 ;  /* 0x0000003c08007986 */ /* 0x000fe8000c101d14 */
[----:B------:R4:W-:Y:S04]  /*10340*/  STG.E.128 desc[UR20][R8.64+0x80], R52 ;  /* 0x0000803408007986 */ /* 0x0009e8000c101d14 */
[----:B-1----:R-:W-:Y:S04]  /*10350*/  STG.E.128 desc[UR20][R10.64], R36 ;  /* 0x000000240a007986 */ /* 0x002fe8000c101d14 */
[----:B------:R-:W-:Y:S04]  /*10360*/  STG.E.128 desc[UR20][R10.64+0x80], R44 ;  /* 0x0000802c0a007986 */ /* 0x000fe8000c101d14 */
[----:B------:R-:W-:Y:S04]  /*10370*/  STG.E.128 desc[UR20][R6.64], R48 ;  /* 0x0000003006007986 */ /* 0x000fe8000c101d14 */
[----:B------:R-:W-:Y:S01]  /*10380*/  STG.E.128 desc[UR20][R6.64+0x80], R40 ;  /* 0x0000802806007986 */ /* 0x000fe2000c101d14 */
[----:B--2---:R-:W-:-:S04]  /*10390*/  IADD3 R4, P0, R6, UR4, RZ ;  /* 0x0000000406047c10 */ /* 0x004fc8000ff1e0ff */
[----:B------:R-:W-:Y:S02]  /*103a0*/  IADD3.X R5, R7, UR6, RZ, P0, !PT ;  /* 0x0000000607057c10 */ /* 0x000fe400087fe4ff */
[----:B---3--:R-:W-:-:S03]  /*103b0*/  IADD3 R2, P0, R4, UR4, RZ ;  /* 0x0000000404027c10 */ /* 0x008fc6000ff1e0ff */
[----:B------:R-:W-:Y:S01]  /*103c0*/  STG.E.128 desc[UR20][R4.64], R32 ;  /* 0x0000002004007986 */ /* 0x000fe2000c101d14 */
[----:B------:R-:W-:-:S03]  /*103d0*/  IADD3.X R3, R5, UR6, RZ, P0, !PT ;  /* 0x0000000605037c10 */ /* 0x000fc600087fe4ff */
[----:B------:R-:W-:Y:S01]  /*103e0*/  STG.E.128 desc[UR20][R4.64+0x80], R20 ;  /* 0x0000801404007986 */ /* 0x000fe2000c101d14 */
[----:B----4-:R-:W-:-:S03]  /*103f0*/  IADD3 R8, P0, R2, UR4, RZ ;  /* 0x0000000402087c10 */ /* 0x010fc6000ff1e0ff */
[----:B------:R-:W-:Y:S01]  /*10400*/  STG.E.128 desc[UR20][R2.64], R28 ;  /* 0x0000001c02007986 */ /* 0x000fe2000c101d14 */
[----:B------:R-:W-:-:S03]  /*10410*/  IADD3.X R9, R3, UR6, RZ, P0, !PT ;  /* 0x0000000603097c10 */ /* 0x000fc600087fe4ff */
[----:B------:R-:W-:Y:S04]  /*10420*/  STG.E.128 desc[UR20][R2.64+0x80], R16 ;  /* 0x0000801002007986 */ /* 0x000fe8000c101d14 */
[----:B------:R-:W-:Y:S04]  /*10430*/  STG.E.128 desc[UR20][R8.64], R24 ;  /* 0x0000001808007986 */ /* 0x000fe8000c101d14 */
[----:B------:R-:W-:Y:S01]  /*10440*/  STG.E.128 desc[UR20][R8.64+0x80], R12 ;  /* 0x0000800c08007986 */ /* 0x000fe2000c101d14 */
[----:B------:R-:W-:Y:S05]  /*10450*/  EXIT ;  /* 0x000000000000794d */ /* 0x000fea0003800000 */
.L_x_0:
[----:B------:R-:W-:Y:S01]  /*10460*/  SHF.R.S32.HI R12, RZ, 0x1f, R157 ;  /* 0x0000001fff0c7819 */ /* 0x000fe2000001149d */
[----:B------:R-:W1:Y:S01]  /*10470*/  S2R R4, SR_CTAID.X ;  /* 0x0000000000047919 */ /* 0x000e620000002500 */
[----:B------:R-:W-:Y:S01]  /*10480*/  ULDC.U8 UR9, c[0x0][0x3d9] ;  /* 0x0000f64000097ab9 */ /* 0x000fe20000000000 */
[----:B------:R-:W-:Y:S01]  /*10490*/  SHF.R.S32.HI R0, RZ, 0x1f, R28 ;  /* 0x0000001fff007819 */ /* 0x000fe2000001141c */
[----:B------:R-:W-:Y:S01]  /*104a0*/  UISETP.NE.AND UP1, UPT, UR9, URZ, UPT ;  /* 0x0000003f0900728c */ /* 0x000fe2000bf25270 */
[----:B------:R-:W-:Y:S01]  /*104b0*/  LEA.HI R12, R12, R157, RZ, 0x3 ;  /* 0x0000009d0c0c7211 */ /* 0x000fe200078f18ff */
[----:B------:R-:W-:Y:S01]  /*104c0*/  ULDC.U8 UR10, c[0x0][0x3d8] ;  /* 0x0000f600000a7ab9 */ /* 0x000fe20000000000 */
[----:B------:R-:W-:Y:S01]  /*104d0*/  ULDC.64 UR6, c[0x0][0x290] ;  /* 0x0000a40000067ab9 */ /* 0x000fe20000000a00 */
[----:B------:R-:W-:Y:S01]  /*104e0*/  SHF.R.S32.HI R6, RZ, 0x1f, R29 ;  /* 0x0000001fff067819 */ /* 0x000fe2000001141d */
[----:B------:R-:W-:Y:S01]  /*104f0*/  IMAD R0, R0, UR6, RZ ;  /* 0x0000000600007c24 */ /* 0x000fe2000f8e02ff */
[----:B------:R-:W-:Y:S01]  /*10500*/  LOP3.LUT R2, R12, 0x1ffffff8, RZ, 0xc0, !PT ;  /* 0x1ffffff80c027812 */ /* 0x000fe200078ec0ff */
[----:B------:R-:W-:Y:S01]  /*10510*/  ULDC.64 UR4, c[0x0][0x2a0] ;  /* 0x0000a80000047ab9 */ /* 0x000fe20000000a00 */
[----:B------:R-:W-:Y:S01]  /*10520*/  SHF.R.S32.HI R12, RZ, 0x3, R12 ;  /* 0x00000003ff0c7819 */ /* 0x000fe2000001140c */
[----:B------:R-:W-:Y:S01]  /*10530*/  IMAD R0, R28, UR7, R0 ;  /* 0x000000071c007c24 */ /* 0x000fe2000f8e0200 */
[----:B------:R-:W-:Y:S01]  /*10540*/  ISETP.NE.AND P1, PT, RZ, UR10, PT ;  /* 0x0000000aff007c0c */ /* 0x000fe2000bf25270 */
[----:B------:R-:W-:Y:S01]  /*10550*/  IMAD.IADD R2, R157, 0x1, -R2 ;  /* 0x000000019d027824 */ /* 0x000fe200078e0a02 */
[----:B------:R-:W-:Y:S01]  /*10560*/  @!UP1 UISETP.NE.AND UP0, UPT, UR10, URZ, UPT ;  /* 0x0000003f0a00928c */ /* 0x000fe2000bf05270 */
[----:B------:R-:W-:Y:S01]  /*10570*/  SHF.R.S32.HI R13, RZ, 0x1f, R12 ;  /* 0x0000001fff0d7819 */ /* 0x000fe2000001140c */
[----:B------:R-:W-:Y:S01]  /*10580*/  @UP1 ULDC UR8, c[0x0][0x2c0] ;  /* 0x0000b00000081ab9 */ /* 0x000fe20000000800 */
[----:B------:R-:W-:Y:S01]  /*10590*/  IMAD.SHL.U32 R2, R2, 0x8, RZ ;  /* 0x0000000802027824 */ /* 0x000fe200078e00ff */
[----:B------:R-:W-:Y:S01]  /*105a0*/  @UP1 UIMAD UR8, UR17, UR8, URZ ;  /* 0x00000008110812a4 */ /* 0x000fe2000f8e023f */
[----:B------:R-:W-:Y:S01]  /*105b0*/  IMAD R6, R6, UR4, RZ ;  /* 0x0000000406067c24 */ /* 0x000fe2000f8e02ff */
[----:B------:R-:W-:Y:S01]  /*105c0*/  @UP1 UMOV UR11, 0x1 ;  /* 0x00000001000b1882 */ /* 0x000fe20000000000 */
[----:B------:R-:W-:Y:S01]  /*105d0*/  ISETP.EQ.AND P1, PT, RZ, UR9, P1 ;  /* 0x00000009ff007c0c */ /* 0x000fe20008f22270 */
[C---:B------:R-:W-:Y:S01]  /*105e0*/  IMAD R7, R28.reuse, UR17, RZ ;  /* 0x000000111c077c24 */ /* 0x040fe2000f8e02ff */
[----:B------:R-:W-:Y:S01]  /*105f0*/  SHF.R.S32.HI R3, RZ, 0x1f, R2 ;  /* 0x0000001fff037819 */ /* 0x000fe20000011402 */
[----:B------:R-:W-:Y:S01]  /*10600*/  IMAD R6, R29, UR5, R6 ;  /* 0x000000051d067c24 */ /* 0x000fe2000f8e0206 */
[----:B------:R-:W-:Y:S01]  /*10610*/  BSSY B0, `(.L_x_11) ;  /* 0x0000051000007945 */ /* 0x000fe20003800000 */
[----:B------:R-:W-:Y:S01]  /*10620*/  IMAD.WIDE.U32 R2, R28, UR6, R2 ;  /* 0x000000061c027c25 */ /* 0x000fe2000f8e0002 */
[----:B------:R-:W-:-:S02]  /*10630*/  @!UP1 ULDC UR6, c[0x0][0x2e4] ;  /* 0x0000b90000069ab9 */ /* 0x000fc40000000800 */
[----:B------:R-:W-:Y:S01]  /*10640*/  @!UP1 USEL UR8, UR17, UR6, !UP0 ;  /* 0x0000000611089287 */ /* 0x000fe2000c000000 */
[----:B------:R-:W-:Y:S02]  /*10650*/  IMAD.IADD R3, R0, 0x1, R3 ;  /* 0x0000000100037824 */ /* 0x000fe400078e0203 */
[----:B------:R-:W-:Y:S01]  /*10660*/  @!UP1 ULDC UR6, c[0x0][0x270] ;  /* 0x00009c0000069ab9 */ /* 0x000fe20000000800 */
[----:B-1----:R-:W-:Y:S01]  /*10670*/  IMAD.WIDE R4, R4, 0x80, R12 ;  /* 0x0000008004047825 */ /* 0x002fe200078e020c */
[----:B------:R-:W-:-:S03]  /*10680*/  @!UP1 UIMAD UR11, UR8, UR6, URZ ;  /* 0x00000006080b92a4 */ /* 0x000fc6000f8e023f */
[----:B------:R-:W-:Y:S01]  /*10690*/  IMAD.WIDE.U32 R2, R29, UR4, R2 ;  /* 0x000000041d027c25 */ /* 0x000fe2000f8e0002 */
[----:B------:R-:W-:Y:S01]  /*106a0*/  ULDC.64 UR6, c[0x0][0x298] ;  /* 0x0000a60000067ab9 */ /* 0x000fe20000000a00 */
[----:B------:R-:W-:Y:S01]  /*106b0*/  ULDC.64 UR4, c[0x0][0x280] ;  /* 0x0000a00000047ab9 */ /* 0x000fe20000000a00 */
[----:B------:R-:W-:Y:S01]  /*106c0*/  USHF.L.U32 UR9, UR6, 0x5, URZ ;  /* 0x0000000506097899 */ /* 0x000fe2000800063f */
[----:B------:R-:W-:Y:S02]  /*106d0*/  IMAD R0, R28, UR11, RZ ;  /* 0x0000000b1c007c24 */ /* 0x000fe4000f8e02ff */
[----:B------:R-:W-:Y:S02]  /*106e0*/  IMAD R5, R5, UR6, RZ ;  /* 0x0000000605057c24 */ /* 0x000fe4000f8e02ff */
[----:B------:R-:W-:Y:S01]  /*106f0*/  IMAD.IADD R3, R6, 0x1, R3 ;  /* 0x0000000106037824 */ /* 0x000fe200078e0203 */
[----:B------:R-:W-:Y:S01]  /*10700*/  SEL R0, R0, RZ, !P1 ;  /* 0x000000ff00007207 */ /* 0x000fe20004800000 */
[----:B------:R-:W-:-:S02]  /*10710*/  IMAD R5, R4, UR7, R5 ;  /* 0x0000000704057c24 */ /* 0x000fc4000f8e0205 */
[----:B------:R-:W-:Y:S01]  /*10720*/  IMAD.WIDE.U32 R2, R4, UR6, R2 ;  /* 0x0000000604027c25 */ /* 0x000fe2000f8e0002 */
[----:B------:R-:W-:-:S03]  /*10730*/  USHF.L.U64.HI UR6, UR6, 0x5, UR7 ;  /* 0x0000000506067899 */ /* 0x000fc60008010207 */
[----:B------:R-:W-:Y:S01]  /*10740*/  IMAD R8, R29, UR8, R0 ;  /* 0x000000081d087c24 */ /* 0x000fe2000f8e0200 */
[----:B------:R-:W-:Y:S01]  /*10750*/  @UP1 ULDC UR8, c[0x0][0x2c0] ;  /* 0x0000b00000081ab9 */ /* 0x000fe20000000800 */
[----:B------:R-:W-:Y:S01]  /*10760*/  @!UP1 UMOV UR8, 0x1 ;  /* 0x0000000100089882 */ /* 0x000fe20000000000 */
[----:B------:R-:W-:Y:S01]  /*10770*/  IMAD.IADD R5, R5, 0x1, R3 ;  /* 0x0000000105057824 */ /* 0x000fe200078e0203 */
[----:B------:R-:W-:Y:S01]  /*10780*/  SHF.R.S32.HI R3, RZ, 0x1f, R7 ;  /* 0x0000001fff037819 */ /* 0x000fe20000011407 */
[----:B------:R-:W-:Y:S01]  /*10790*/  IMAD R0, R159, UR8, RZ ;  /* 0x000000089f007c24 */ /* 0x000fe2000f8e02ff */
[----:B------:R-:W-:Y:S02]  /*107a0*/  SEL R7, R7, RZ, P1 ;  /* 0x000000ff07077207 */ /* 0x000fe40000800000 */
[----:B------:R-:W-:Y:S02]  /*107b0*/  LEA R4, P0, R2, UR4, 0x1 ;  /* 0x0000000402047c11 */ /* 0x000fe4000f8008ff */
[----:B------:R-:W-:-:S02]  /*107c0*/  SEL R6, R3, RZ, P1 ;  /* 0x000000ff03067207 */ /* 0x000fc40000800000 */
[----:B------:R-:W-:Y:S02]  /*107d0*/  IADD3 R15, P3, P2, R0, R7, R8 ;  /* 0x00000007000f7210 */ /* 0x000fe40007a7e008 */
[----:B------:R-:W-:Y:S02]  /*107e0*/  LEA.HI.X R5, R2, UR5, R5, 0x1, P0 ;  /* 0x0000000502057c11 */ /* 0x000fe400080f0c05 */
[----:B------:R-:W-:Y:S02]  /*107f0*/  SHF.R.S32.HI R0, RZ, 0x1f, R0 ;  /* 0x0000001fff007819 */ /* 0x000fe40000011400 */
[----:B------:R-:W-:Y:S01]  /*10800*/  SHF.R.S32.HI R3, RZ, 0x1f, R8 ;  /* 0x0000001fff037819 */ /* 0x000fe20000011408 */
[----:B------:R-:W-:Y:S01]  /*10810*/  STG.E.128 desc[UR20][R4.64], RZ ;  /* 0x000000ff04007986 */ /* 0x000fe2000c101d14 */
[----:B------:R-:W-:Y:S02]  /*10820*/  IADD3 R2, P0, R4, UR9, RZ ;  /* 0x0000000904027c10 */ /* 0x000fe4000ff1e0ff */
[----:B------:R-:W-:Y:S01]  /*10830*/  IADD3.X R14, R0, R6, R3, P3, P2 ;  /* 0x00000006000e7210 */ /* 0x000fe20001fe4403 */
[----:B------:R1:W-:Y:S01]  /*10840*/  STG.E.128 desc[UR20][R4.64+0x80], RZ ;  /* 0x000080ff04007986 */ /* 0x0003e2000c101d14 */
[----:B------:R-:W-:-:S02]  /*10850*/  IADD3.X R3, R5, UR6, RZ, P0, !PT ;  /* 0x0000000605037c10 */ /* 0x000fc400087fe4ff */
[----:B------:R-:W-:Y:S02]  /*10860*/  IADD3 R10, P0, R2, UR9, RZ ;  /* 0x00000009020a7c10 */ /* 0x000fe4000ff1e0ff */
[----:B------:R-:W-:Y:S01]  /*10870*/  LOP3.LUT P1, RZ, R157, 0x7, RZ, 0xc0, !PT ;  /* 0x000000079dff7812 */ /* 0x000fe2000782c0ff */
[----:B------:R-:W-:Y:S01]  /*10880*/  STG.E.128 desc[UR20][R2.64], RZ ;  /* 0x000000ff02007986 */ /* 0x000fe2000c101d14 */
[----:B------:R-:W-:Y:S02]  /*10890*/  IADD3.X R11, R3, UR6, RZ, P0, !PT ;  /* 0x00000006030b7c10 */ /* 0x000fe400087fe4ff */
[----:B------:R-:W-:Y:S01]  /*108a0*/  IADD3 R8, P0, R10, UR9, RZ ;  /* 0x000000090a087c10 */ /* 0x000fe2000ff1e0ff */
[----:B------:R2:W-:Y:S03]  /*108b0*/  STG.E.128 desc[UR20][R2.64+0x80], RZ ;  /* 0x000080ff02007986 */ /* 0x0005e6000c101d14 */
[----:B------:R-:W-:Y:S01]  /*108c0*/  IADD3.X R9, R11, UR6, RZ, P0, !PT ;  /* 0x000000060b097c10 */ /* 0x000fe200087fe4ff */
[----:B------:R-:W-:Y:S01]  /*108d0*/  STG.E.128 desc[UR20][R10.64], RZ ;  /* 0x000000ff0a007986 */ /* 0x000fe2000c101d14 */
[----:B------:R-:W-:-:S03]  /*108e0*/  IADD3 R6, P0, R8, UR9, RZ ;  /* 0x0000000908067c10 */ /* 0x000fc6000ff1e0ff */
[----:B------:R4:W-:Y:S01]  /*108f0*/  STG.E.128 desc[UR20][R10.64+0x80], RZ ;  /* 0x000080ff0a007986 */ /* 0x0009e2000c101d14 */
[----:B------:R-:W-:-:S03]  /*10900*/  IADD3.X R7, R9, UR6, RZ, P0, !PT ;  /* 0x0000000609077c10 */ /* 0x000fc600087fe4ff */
[----:B------:R-:W-:Y:S01]  /*10910*/  STG.E.128 desc[UR20][R8.64], RZ ;  /* 0x000000ff08007986 */ /* 0x000fe2000c101d14 */
[----:B-1----:R-:W-:-:S03]  /*10920*/  IADD3 R4, P0, R6, UR9, RZ ;  /* 0x0000000906047c10 */ /* 0x002fc6000ff1e0ff */
[----:B------:R1:W-:Y:S01]  /*10930*/  STG.E.128 desc[UR20][R8.64+0x80], RZ ;  /* 0x000080ff08007986 */ /* 0x0003e2000c101d14 */
[----:B------:R-:W-:-:S03]  /*10940*/  IADD3.X R5, R7, UR6, RZ, P0, !PT ;  /* 0x0000000607057c10 */ /* 0x000fc600087fe4ff */
[----:B------:R-:W-:Y:S04]  /*10950*/  STG.E.128 desc[UR20][R6.64], RZ ;  /* 0x000000ff06007986 */ /* 0x000fe8000c101d14 */
[----:B------:R5:W-:Y:S01]  /*10960*/  STG.E.128 desc[UR20][R6.64+0x80], RZ ;  /* 0x000080ff06007986 */ /* 0x000be2000c101d14 */
[----:B--2---:R-:W-:-:S03]  /*10970*/  IADD3 R2, P0, R4, UR9, RZ ;  /* 0x0000000904027c10 */ /* 0x004fc6000ff1e0ff */
[----:B------:R-:W-:Y:S01]  /*10980*/  STG.E.128 desc[UR20][R4.64], RZ ;  /* 0x000000ff04007986 */ /* 0x000fe2000c101d14 */
[----:B------:R-:W-:-:S03]  /*10990*/  IADD3.X R3, R5, UR6, RZ, P0, !PT ;  /* 0x0000000605037c10 */ /* 0x000fc600087fe4ff */
[----:B------:R2:W-:Y:S01]  /*109a0*/  STG.E.128 desc[UR20][R4.64+0x80], RZ ;  /* 0x000080ff04007986 */ /* 0x0005e2000c101d14 */
[----:B----4-:R-:W-:-:S03]  /*109b0*/  VIADD R10, R12, 0x60 ;  /* 0x000000600c0a7836 */ /* 0x010fc60000000000 */
[----:B------:R-:W-:Y:S04]  /*109c0*/  STG.E.128 desc[UR20][R2.64], RZ ;  /* 0x000000ff02007986 */ /* 0x000fe8000c101d14 */
[----:B------:R4:W-:Y:S01]  /*109d0*/  STG.E.128 desc[UR20][R2.64+0x80], RZ ;  /* 0x000080ff02007986 */ /* 0x0009e2000c101d14 */
[C---:B-1----:R-:W-:Y:S02]  /*109e0*/  VIADD R8, R12.reuse, 0x40 ;  /* 0x000000400c087836 */ /* 0x042fe40000000000 */
[C---:B------:R-:W-:Y:S02]  /*109f0*/  VIADD R9, R12.reuse, 0x50 ;  /* 0x000000500c097836 */ /* 0x040fe40000000000 */
[C---:B-----5:R-:W-:Y:S02]  /*10a00*/  VIADD R6, R12.reuse, 0x20 ;  /* 0x000000200c067836 */ /* 0x060fe40000000000 */
[C---:B------:R-:W-:Y:S01]  /*10a10*/  VIADD R7, R12.reuse, 0x30 ;  /* 0x000000300c077836 */ /* 0x040fe20000000000 */
[----:B--2---:R-:W-:Y:S01]  /*10a20*/  IADD3 R4, -R159, UR17, RZ ;  /* 0x000000119f047c10 */ /* 0x004fe2000fffe1ff */
[----:B------:R-:W-:-:S03]  /*10a30*/  VIADD R5, R12, 0x10 ;  /* 0x000000100c057836 */ /* 0x000fc60000000000 */
[----:B------:R-:W-:Y:S02]  /*10a40*/  ISETP.GE.OR P2, PT, R12, R4, P1 ;  /* 0x000000040c00720c */ /* 0x000fe40000f46670 */
[----:B----4-:R-:W-:-:S04]  /*10a50*/  IADD3 R2, P0, R2, UR9, RZ ;  /* 0x0000000902027c10 */ /* 0x010fc8000ff1e0ff */
[----:B------:R-:W-:-:S05]  /*10a60*/  IADD3.X R3, R3, UR6, RZ, P0, !PT ;  /* 0x0000000603037c10 */ /* 0x000fca00087fe4ff */
[----:B------:R1:W-:Y:S04]  /*10a70*/  STG.E.128 desc[UR20][R2.64], RZ ;  /* 0x000000ff02007986 */ /* 0x0003e8000c101d14 */
[----:B------:R1:W-:Y:S01]  /*10a80*/  STG.E.128 desc[UR20][R2.64+0x80], RZ ;  /* 0x000080ff02007986 */ /* 0x0003e2000c101d14 */
[----:B------:R-:W-:Y:S05]  /*10a90*/  @P2 BRA `(.L_x_12) ;  /* 0x0000000000202947 */ /* 0x000fea0003800000 */
[----:B------:R-:W-:Y:S01]  /*10aa0*/  IMAD R0, R12, UR8, RZ ;  /* 0x000000080c007c24 */ /* 0x000fe2000f8e02ff */
[----:B------:R-:W-:-:S04]  /*10ab0*/  ULDC.64 UR4, c[0x0][0x2b0] ;  /* 0x0000ac0000047ab9 */ /* 0x000fc80000000a00 */
[----:B-1----:R-:W-:-:S04]  /*10ac0*/  IADD3 R3, P0, R0, R15, RZ ;  /* 0x0000000f00037210 */ /* 0x002fc80007f1e0ff */
[----:B------:R-:W-:Y:S02]  /*10ad0*/  LEA.HI.X.SX32 R0, R0, R14, 0x1, P0 ;  /* 0x0000000e00007211 */ /* 0x000fe400000f0eff */
[----:B------:R-:W-:-:S04]  /*10ae0*/  LEA R2, P0, R3, UR4, 0x2 ;  /* 0x0000000403027c11 */ /* 0x000fc8000f8010ff */
[----:B------:R-:W-:Y:S01]  /*10af0*/  LEA.HI.X R3, R3, UR5, R0, 0x2, P0 ;  /* 0x0000000503037c11 */ /* 0x000fe200080f1400 */
[----:B------:R-:W-:-:S05]  /*10b00*/  IMAD.MOV.U32 R0, RZ, RZ, 0x7f800000 ;  /* 0x7f800000ff007424 */ /* 0x000fca00078e00ff */
[----:B------:R2:W-:Y:S03]  /*10b10*/  STG.E desc[UR20][R2.64], R0 ;  /* 0x0000000002007986 */ /* 0x0005e6000c101914 */
.L_x_12:
[----:B------:R-:W-:Y:S05]  /*10b20*/  BSYNC B0 ;  /* 0x0000000000007941 */ /* 0x000fea0003800000 */
.L_x_11:
[-C--:B------:R-:W-:Y:S01]  /*10b30*/  ISETP.GE.OR P0, PT, R5, R4.reuse, P1 ;  /* 0x000000040500720c */ /* 0x080fe20000f06670 */
[----:B------:R-:W-:Y:S01]  /*10b40*/  VIADD R12, R12, 0x70 ;  /* 0x000000700c0c7836 */ /* 0x000fe20000000000 */
[----:B------:R-:W-:Y:S01]  /*10b50*/  BSSY B0, `(.L_x_13) ;  /* 0x0000010000007945 */ /* 0x000fe20003800000 */
[-C--:B------:R-:W-:Y:S02]  /*10b60*/  ISETP.GE.OR P6, PT, R6, R4.reuse, P1 ;  /* 0x000000040600720c */ /* 0x080fe40000fc6670 */
[-C--:B------:R-:W-:Y:S02]  /*10b70*/  ISETP.GE.OR P5, PT, R7, R4.reuse, P1 ;  /* 0x000000040700720c */ /* 0x080fe40000fa6670 */
[-C--:B------:R-:W-:Y:S02]  /*10b80*/  ISETP.GE.OR P4, PT, R8, R4.reuse, P1 ;  /* 0x000000040800720c */ /* 0x080fe40000f86670 */
[-C--:B------:R-:W-:Y:S02]  /*10b90*/  ISETP.GE.OR P3, PT, R9, R4.reuse, P1 ;  /* 0x000000040900720c */ /* 0x080fe40000f66670 */
[----:B------:R-:W-:-:S02]  /*10ba0*/  ISETP.GE.OR P2, PT, R10, R4, P1 ;  /* 0x000000040a00720c */ /* 0x000fc40000f46670 */
[----:B------:R-:W-:Y:S01]  /*10bb0*/  ISETP.GE.OR P1, PT, R12, R4, P1 ;  /* 0x000000040c00720c */ /* 0x000fe20000f26670 */
[----:B------:R-:W-:-:S12]  /*10bc0*/  @P0 BRA `(.L_x_14) ;  /* 0x0000000000200947 */ /* 0x000fd80003800000 */
[----:B--2---:R-:W-:Y:S01]  /*10bd0*/  IMAD R0, R5, UR8, RZ ;  /* 0x0000000805007c24 */ /* 0x004fe2000f8e02ff */
[----:B------:R-:W-:-:S04]  /*10be0*/  ULDC.64 UR4, c[0x0][0x2b0] ;  /* 0x0000ac0000047ab9 */ /* 0x000fc80000000a00 */
[----:B-1----:R-:W-:-:S04]  /*10bf0*/  IADD3 R3, P0, R0, R15, RZ ;  /* 0x0000000f00037210 */ /* 0x002fc80007f1e0ff */
[----:B------:R-:W-:Y:S02]  /*10c00*/  LEA.HI.X.SX32 R0, R0, R14, 0x1, P0 ;  /* 0x0000000e00007211 */ /* 0x000fe400000f0eff */
[----:B------:R-:W-:-:S04]  /*10c10*/  LEA R2, P0, R3, UR4, 0x2 ;  /* 0x0000000403027c11 */ /* 0x000fc8000f8010ff */
[----:B------:R-:W-:Y:S01]  /*10c20*/  LEA.HI.X R3, R3, UR5, R0, 0x2, P0 ;  /* 0x0000000503037c11 */ /* 0x000fe200080f1400 */
[----:B------:R-:W-:-:S05]  /*10c30*/  IMAD.MOV.U32 R0, RZ, RZ, 0x7f800000 ;  /* 0x7f800000ff007424 */ /* 0x000fca00078e00ff */
[----:B------:R4:W-:Y:S03]  /*10c40*/  STG.E desc[UR20][R2.64], R0 ;  /* 0x0000000002007986 */ /* 0x0009e6000c101914 */
.L_x_14:
[----:B------:R-:W-:Y:S05]  /*10c50*/  BSYNC B0 ;  /* 0x0000000000007941 */ /* 0x000fea0003800000 */
.L_x_13:
[----:B------:R-:W-:Y:S04]  /*10c60*/  BSSY B0, `(.L_x_15) ;  /* 0x000000a000007945 */ /* 0x000fe80003800000 */
[----:B------:R-:W-:Y:S05]  /*10c70*/  @P6 BRA `(.L_x_16) ;  /* 0x0000000000206947 */ /* 0x000fea0003800000 */
[----:B--2-4-:R-:W-:Y:S01]  /*10c80*/  IMAD R0, R6, UR8, RZ ;  /* 0x0000000806007c24 */ /* 0x014fe2000f8e02ff */
[----:B------:R-:W-:-:S04]  /*10c90*/  ULDC.64 UR4, c[0x0][0x2b0] ;  /* 0x0000ac0000047ab9 */ /* 0x000fc80000000a00 */
[----:B-1----:R-:W-:-:S04]  /*10ca0*/  IADD3 R3, P0, R0, R15, RZ ;  /* 0x0000000f00037210 */ /* 0x002fc80007f1e0ff */
[----:B------:R-:W-:Y:S02]  /*10cb0*/  LEA.HI.X.SX32 R0, R0, R14, 0x1, P0 ;  /* 0x0000000e00007211 */ /* 0x000fe400000f0eff */
[----:B------:R-:W-:-:S04]  /*10cc0*/  LEA R2, P0, R3, UR4, 0x2 ;  /* 0x0000000403027c11 */ /* 0x000fc8000f8010ff */
[----:B------:R-:W-:Y:S01]  /*10cd0*/  LEA.HI.X R3, R3, UR5, R0, 0x2, P0 ;  /* 0x0000000503037c11 */ /* 0x000fe200080f1400 */
[----:B------:R-:W-:-:S05]  /*10ce0*/  IMAD.MOV.U32 R0, RZ, RZ, 0x7f800000 ;  /* 0x7f800000ff007424 */ /* 0x000fca00078e00ff */
[----:B------:R1:W-:Y:S03]  /*10cf0*/  STG.E desc[UR20][R2.64], R0 ;  /* 0x0000000002007986 */ /* 0x0003e6000c101914 */
.L_x_16:
[----:B------:R-:W-:Y:S05]  /*10d00*/  BSYNC B0 ;  /* 0x0000000000007941 */ /* 0x000fea0003800000 */
.L_x_15:
[----:B------:R-:W-:Y:S04]  /*10d10*/  BSSY B0, `(.L_x_17) ;  /* 0x000000a000007945 */ /* 0x000fe80003800000 */
[----:B------:R-:W-:Y:S05]  /*10d20*/  @P5 BRA `(.L_x_18) ;  /* 0x0000000000205947 */ /* 0x000fea0003800000 */
[----:B-12-4-:R-:W-:Y:S01]  /*10d30*/  IMAD R0, R7, UR8, RZ ;  /* 0x0000000807007c24 */ /* 0x016fe2000f8e02ff */
[----:B------:R-:W-:-:S04]  /*10d40*/  ULDC.64 UR4, c[0x0][0x2b0] ;  /* 0x0000ac0000047ab9 */ /* 0x000fc80000000a00 */
[----:B------:R-:W-:-:S04]  /*10d50*/  IADD3 R3, P0, R0, R15, RZ ;  /* 0x0000000f00037210 */ /* 0x000fc80007f1e0ff */
[----:B------:R-:W-:Y:S02]  /*10d60*/  LEA.HI.X.SX32 R0, R0, R14, 0x1, P0 ;  /* 0x0000000e00007211 */ /* 0x000fe400000f0eff */
[----:B------:R-:W-:-:S04]  /*10d70*/  LEA R2, P0, R3, UR4, 0x2 ;  /* 0x0000000403027c11 */ /* 0x000fc8000f8010ff */
[----:B------:R-:W-:Y:S01]  /*10d80*/  LEA.HI.X R3, R3, UR5, R0, 0x2, P0 ;  /* 0x0000000503037c11 */ /* 0x000fe200080f1400 */
[----:B------:R-:W-:-:S05]  /*10d90*/  IMAD.MOV.U32 R0, RZ, RZ, 0x7f800000 ;  /* 0x7f800000ff007424 */ /* 0x000fca00078e00ff */
[----:B------:R1:W-:Y:S03]  /*10da0*/  STG.E desc[UR20][R2.64], R0 ;  /* 0x0000000002007986 */ /* 0x0003e6000c101914 */
.L_x_18:
[----:B------:R-:W-:Y:S05]  /*10db0*/  BSYNC B0 ;  /* 0x0000000000007941 */ /* 0x000fea0003800000 */
.L_x_17:
        /* <DEDUP_REMOVED lines=10> */
.L_x_20:
[----:B------:R-:W-:Y:S05]  /*10e60*/  BSYNC B0 ;  /* 0x0000000000007941 */ /* 0x000fea0003800000 */
.L_x_19:
        /* <DEDUP_REMOVED lines=10> */
.L_x_22:
[----:B------:R-:W-:Y:S05]  /*10f10*/  BSYNC B0 ;  /* 0x0000000000007941 */ /* 0x000fea0003800000 */
.L_x_21:
        /* <DEDUP_REMOVED lines=10> */
.L_x_24:
[----:B------:R-:W-:Y:S05]  /*10fc0*/  BSYNC B0 ;  /* 0x0000000000007941 */ /* 0x000fea0003800000 */
.L_x_23:
[----:B------:R-:W-:Y:S05]  /*10fd0*/  @P1 EXIT ;  /* 0x000000000000194d */ /* 0x000fea0003800000 */
[----:B-12-4-:R-:W-:Y:S01]  /*10fe0*/  IMAD R0, R12, UR8, RZ ;  /* 0x000000080c007c24 */ /* 0x016fe2000f8e02ff */
[----:B------:R-:W-:-:S04]  /*10ff0*/  ULDC.64 UR4, c[0x0][0x2b0] ;  /* 0x0000ac0000047ab9 */ /* 0x000fc80000000a00 */
[----:B------:R-:W-:-:S04]  /*11000*/  IADD3 R3, P0, R0, R15, RZ ;  /* 0x0000000f00037210 */ /* 0x000fc80007f1e0ff */
[----:B------:R-:W-:Y:S02]  /*11010*/  LEA.HI.X.SX32 R0, R0, R14, 0x1, P0 ;  /* 0x0000000e00007211 */ /* 0x000fe400000f0eff */
[----:B------:R-:W-:-:S04]  /*11020*/  LEA R2, P0, R3, UR4, 0x2 ;  /* 0x0000000403027c11 */ /* 0x000fc8000f8010ff */
[----:B------:R-:W-:Y:S01]  /*11030*/  LEA.HI.X R3, R3, UR5, R0, 0x2, P0 ;  /* 0x0000000503037c11 */ /* 0x000fe200080f1400 */
[----:B------:R-:W-:-:S05]  /*11040*/  IMAD.MOV.U32 R0, RZ, RZ, 0x7f800000 ;  /* 0x7f800000ff007424 */ /* 0x000fca00078e00ff */
[----:B------:R-:W-:Y:S01]  /*11050*/  STG.E desc[UR20][R2.64], R0 ;  /* 0x0000000002007986 */ /* 0x000fe2000c101914 */
[----:B------:R-:W-:Y:S05]  /*11060*/  EXIT ;  /* 0x000000000000794d */ /* 0x000fea0003800000 */
.L_x_25:
[----:B------:R-:W-:-:S00]  /*11070*/  BRA `(.L_x_25) ;  /* 0xfffffffc00fc7947 */ /* 0x000fc0000383ffff */
[----:B------:R-:W-:-:S00]  /*11080*/  NOP ;  /* 0x0000000000007918 */ /* 0x000fc00000000000 */
[----:B------:R-:W-:-:S00]  /*11090*/  NOP ;  /* 0x0000000000007918 */ /* 0x000fc00000000000 */
[----:B------:R-:W-:-:S00]  /*110a0*/  NOP ;  /* 0x0000000000007918 */ /* 0x000fc00000000000 */
[----:B------:R-:W-:-:S00]  /*110b0*/  NOP ;  /* 0x0000000000007918 */ /* 0x000fc00000000000 */
[----:B------:R-:W-:-:S00]  /*110c0*/  NOP ;  /* 0x0000000000007918 */ /* 0x000fc00000000000 */
[----:B------:R-:W-:-:S00]  /*110d0*/  NOP ;  /* 0x0000000000007918 */ /* 0x000fc00000000000 */
[----:B------:R-:W-:-:S00]  /*110e0*/  NOP ;  /* 0x0000000000007918 */ /* 0x000fc00000000000 */
[----:B------:R-:W-:-:S00]  /*110f0*/  NOP ;  /* 0x0000000000007918 */ /* 0x000fc00000000000 */
.L_x_1737:


//--------------------- .text._ZN5flash16flash_fwd_kernelI23Flash_fwd_kernel_traitsILi128ELi128ELi64ELi4ELb0ELb0EN7cutlass10bfloat16_tE19Flash_kernel_traitsILi128ELi128ELi64ELi4ES3_EELb0ELb1ELb0ELb0ELb1ELb1ELb1ELb0EEEvNS_16Flash_fwd_paramsE --------------------------
	.section	.text._ZN5flash16flash_fwd_kernelI23Flash_fwd_kernel_traitsILi128ELi128ELi64ELi4ELb0ELb0EN7cutlass10bfloat16_tE19Flash_kernel_traitsILi128ELi128ELi64ELi4ES3_EELb0ELb1ELb0ELb0ELb1ELb1ELb1ELb0EEEvNS_16Flash_fwd_paramsE,"ax",@progbits
	.align	128
        .global         _ZN5flash16flash_fwd_kernelI23Flash_fwd_kernel_traitsILi128ELi128ELi64ELi4ELb0ELb0EN7cutlass10bfloat16_tE19Flash_kernel_traitsILi128ELi128ELi64ELi4ES3_EELb0ELb1ELb0ELb0ELb1ELb1ELb1ELb0EEEvNS_16Flash_fwd_paramsE
        .type           _ZN5flash16flash_fwd_kernelI23Flash_fwd_kernel_traitsILi128ELi128ELi64ELi4ELb0ELb0EN7cutlass10bfloat16_tE19Flash_kernel_traitsILi128ELi128ELi64ELi4ES3_EELb0ELb1ELb0ELb0ELb1ELb1ELb1ELb0EEEvNS_16Flash_fwd_paramsE,@function
        .size           _ZN5flash16flash_fwd_kernelI23Flash_fwd_kernel_traitsILi128ELi128ELi64ELi4ELb0ELb0EN7cutlass10bfloat16_tE19Flash_kernel_traitsILi128ELi128ELi64ELi4ES3_EELb0ELb1ELb0ELb0ELb1ELb1ELb1ELb0EEEvNS_16Flash_fwd_paramsE,(.L_x_1738 - _ZN5flash16flash_fwd_kernelI23Flash_fwd_kernel_traitsILi128ELi128ELi64ELi4ELb0ELb0EN7cutlass10bfloat16_tE19Flash_kernel_traitsILi128ELi128ELi64ELi4ES3_EELb0ELb1ELb0ELb0ELb1ELb1ELb1ELb0EEEvNS_16Flash_fwd_paramsE)
        .other          _ZN5flash16flash_fwd_kernelI23Flash_fwd_kernel_traitsILi128ELi128ELi64ELi4ELb0ELb0EN7cutlass10bfloat16_tE19Flash_kernel_traitsILi128ELi128ELi64ELi4ES3_EELb0ELb1ELb0ELb0ELb1ELb1ELb1ELb0EEEvNS_16Flash_fwd_paramsE,@"STO_CUDA_ENTRY STV_DEFAULT"
_ZN5flash16flash_fwd_kernelI23Flash_fwd_kernel_traitsILi128ELi128ELi64ELi4ELb0ELb0EN7cutlass10bfloat16_tE19Flash_kernel_traitsILi128ELi128ELi64ELi4ES3_EELb0ELb1ELb0ELb0ELb1ELb1ELb1ELb0EEEvNS_16Flash_fwd_paramsE:
.text._ZN5flash16flash_fwd_kernelI23Flash_fwd_kernel_traitsILi128ELi128ELi64ELi4ELb0ELb0EN7cutlass10bfloat16_tE19Flash_kernel_traitsILi128ELi128ELi64ELi4ES3_EELb0ELb1ELb0ELb0ELb1ELb1ELb1ELb0EEEvNS_16Flash_fwd_paramsE:
        /* <DEDUP_REMOVED lines=43> */
[----:B------:R-:W-:-:S13]  /*02b0*/  ISETP.GE.AND P0, PT, R190, 0x1, PT ;  /* 0x00000001be00780c */ /* 0x000fda0003f06270 */
        /* <DEDUP_REMOVED lines=22> */
[----:B------:R-:W-:Y:S01]  /*0420*/  LEA.HI R11, R12, R10, RZ, 0x1 ;  /* 0x0000000a0c0b7211 */ /* 0x000fe200078f08ff */
        /* <DEDUP_REMOVED lines=133> */
[----:B---3--:R-:W-:-:S03]  /*0c80*/  IMAD R2, R14, UR6, RZ ;  /* 0x000000060e027c24 */ /* 0x008fc6000f8e02ff */
[----:B------:R-:W-:Y:S04]  /*0c90*/  LDGSTS.E.BYPASS.LTC128B.128 [R251+0x2800], desc[UR20][R4.64] ;  /* 0x0280000004fb7fae */ /* 0x000fe8000b901d54 */
[----:B------:R2:W-:Y:S01]  /*0ca0*/  LDGSTS.E.BYPASS.LTC128B.128 [R251+0x6800], desc[UR20][R4.64+0x80] ;  /* 0x0680008004fb7fae */ /* 0x0005e2000b901d54 */
[----:B----4-:R-:W-:Y:S01]  /*0cb0*/  IMAD R8, R0, UR7, R2 ;  /* 0x0000000700087c24 */ /* 0x010fe2000f8e0202 */
        /* <DEDUP_REMOVED lines=40> */
[----:B---3--:R-:W-:-:S03]  /*0f40*/  IMAD.SHL.U32 R6, R20, 0x8, RZ ;  /* 0x0000000814067824 */ /* 0x008fc600078e00ff */
        /* <DEDUP_REMOVED lines=26> */
[----:B------:R-:W-:-:S02]  /*10f0*/  ULDC UR4, c[0x0][0x39c] ;  /* 0x0000e70000047ab9 */ /* 0x000fc40000000800 */
        /* <DEDUP_REMOVED lines=14> */
[----:B------:R-:W-:Y:S01]  /*11e0*/  SEL R3, R3, 0xffffffe0, !P1 ;  /* 0xffffffe003037807 */ /* 0x000fe20004800000 */
[----:B------:R-:W-:Y:S01]  /*11f0*/  IMAD.MOV.U32 R2, RZ, RZ, 0x40 ;  /* 0x00000040ff027424 */ /* 0x000fe200078e00ff */
[----:B------:R-:W-:Y:S01]  /*1200*/  LOP3.LUT P1, RZ, R42, 0x4, RZ, 0xc0, !PT ;  /* 0x000000042aff7812 */ /* 0x000fe2000782c0ff */
[----:B------:R1:W-:Y:S02]  /*1210*/  LDGSTS.E.BYPASS.LTC128B.128 [R251+0xf800], desc[UR20][R4.64+0x80] ;  /* 0x0f80008004fb7fae */ /* 0x0003e4000b901d54 */
[----:B------:R-:W-:-:S02]  /*1220*/  IMAD.IADD R240, R239, 0x1, R3 ;  /* 0x00000001eff07824 */ /* 0x000fc400078e0203 */
[----:B------:R-:W-:Y:S02]  /*1230*/  LDSM.16.M88.4 R8, [R239] ;  /* 0x00000000ef08783b */ /* 0x000fe40000000200 */
[----:B------:R-:W-:Y:S01]  /*1240*/  @P0 VIADD R243, R238, 0xffffffe0 ;  /* 0xffffffe0eef30836 */ /* 0x000fe20000000000 */
[----:B------:R-:W-:Y:S01]  /*1250*/  LOP3.LUT P0, RZ, R41, 0x4, RZ, 0xc0, !PT ;  /* 0x0000000429ff7812 */ /* 0x000fe2000780c0ff */
[----:B------:R-:W2:Y:S03]  /*1260*/  LDSM.16.M88.4 R16, [R40+0x8000] ;  /* 0x008000002810783b */ /* 0x000ea60000000200 */
[C---:B------:R-:W-:Y:S01]  /*1270*/  SEL R0, R2.reuse, 0xffffffc0, !P0 ;  /* 0xffffffc002007807 */ /* 0x040fe20004000000 */
[----:B------:R-:W-:Y:S01]  /*1280*/  LDSM.16.M88.4 R24, [R40+0x9800] ;  /* 0x009800002818783b */ /* 0x000fe20000000200 */
[----:B------:R-:W-:-:S03]  /*1290*/  SEL R2, R2, 0xffffffc0, !P1 ;  /* 0xffffffc002027807 */ /* 0x000fc60004800000 */
[----:B------:R-:W3:Y:S01]  /*12a0*/  LDSM.16.M88.4 R32, [R40+0x8800] ;  /* 0x008800002820783b */ /* 0x000ee20000000200 */
[----:B------:R-:W-:Y:S02]  /*12b0*/  IMAD.IADD R237, R238, 0x1, R0 ;  /* 0x00000001eeed7824 */ /* 0x000fe400078e0200 */
[--C-:B------:R-:W-:Y:S01]  /*12c0*/  IMAD.IADD R242, R239, 0x1, R2.reuse ;  /* 0x00000001eff27824 */ /* 0x100fe200078e0202 */
[----:B------:R-:W-:Y:S01]  /*12d0*/  LDSM.16.M88.4 R28, [R40+0x9000] ;  /* 0x00900000281c783b */ /* 0x000fe20000000200 */
[----:B------:R-:W-:Y:S02]  /*12e0*/  IMAD.IADD R236, R0, 0x1, R243 ;  /* 0x0000000100ec7824 */ /* 0x000fe400078e02f3 */
[----:B------:R-:W-:Y:S01]  /*12f0*/  IMAD.IADD R241, R240, 0x1, R2 ;  /* 0x00000001f0f17824 */ /* 0x000fe200078e0202 */
[----:B------:R-:W-:Y:S04]  /*1300*/  LDSM.16.M88.4 R20, [R240] ;  /* 0x00000000f014783b */ /* 0x000fe80000000200 */
[----:B-1----:R-:W1:Y:S04]  /*1310*/  LDSM.16.M88.4 R4, [R239+0x2000] ;  /* 0x00200000ef04783b */ /* 0x002e680000000200 */
[----:B------:R-:W4:Y:S04]  /*1320*/  LDSM.16.M88.4 R56, [R243] ;  /* 0x00000000f338783b */ /* 0x000f280000000200 */
[----:B------:R-:W5:Y:S04]  /*1330*/  LDSM.16.M88.4 R12, [R240+0x2000] ;  /* 0x00200000f00c783b */ /* 0x000f680000000200 */
[----:B------:R-:W5:Y:S04]  /*1340*/  LDSM.16.M88.4 R72, [R243+0x1800] ;  /* 0x00180000f348783b */ /* 0x000f680000000200 */
[----:B------:R-:W5:Y:S01]  /*1350*/  LDSM.16.M88.4 R64, [R243+0x800] ;  /* 0x00080000f340783b */ /* 0x000f620000000200 */
[C---:B--2---:R-:W-:Y:S03]  /*1360*/  HMMA.16816.F32.BF16 R36, R8.reuse, R16, RZ ;  /* 0x000000100824723c */ /* 0x044fe600000418ff */
[----:B------:R-:W2:Y:S04]  /*1370*/  LDSM.16.M88.4 R60, [R243+0x1000] ;  /* 0x00100000f33c783b */ /* 0x000ea80000000200 */
[----:B------:R-:W-:Y:S01]  /*1380*/  LDSM.16.M88.4 R80, [R237] ;  /* 0x00000000ed50783b */ /* 0x000fe20000000200 */
[C---:B------:R-:W-:Y:S03]  /*1390*/  HMMA.16816.F32.BF16 R128, R8.reuse, R18, RZ ;  /* 0x000000120880723c */ /* 0x040fe600000418ff */
[----:B------:R-:W0:Y:S03]  /*13a0*/  LDGDEPBAR ;  /* 0x00000000000079af */ /* 0x000e260000000000 */
[C---:B---3--:R-:W-:Y:S06]  /*13b0*/  HMMA.16816.F32.BF16 R92, R8.reuse, R32, RZ ;  /* 0x00000020085c723c */ /* 0x048fec00000418ff */
[----:B------:R-:W-:Y:S06]  /*13c0*/  HMMA.16816.F32.BF16 R116, R8, R34, RZ ;  /* 0x000000220874723c */ /* 0x000fec00000418ff */
[C---:B-1----:R-:W-:Y:S06]  /*13d0*/  HMMA.16816.F32.BF16 R52, R4.reuse, R16, RZ ;  /* 0x000000100434723c */ /* 0x042fec00000418ff */
[C---:B------:R-:W-:Y:S06]  /*13e0*/  HMMA.16816.F32.BF16 R68, R4.reuse, R24, RZ ;  /* 0x000000180444723c */ /* 0x040fec00000418ff */
[C---:B------:R-:W-:Y:S01]  /*13f0*/  HMMA.16816.F32.BF16 R76, R4.reuse, R18, RZ ;  /* 0x00000012044c723c */ /* 0x040fe200000418ff */
[----:B------:R-:W1:Y:S05]  /*1400*/  LDSM.16.M88.4 R16, [R242] ;  /* 0x00000000f210783b */ /* 0x000e6a0000000200 */
[C---:B------:R-:W-:Y:S06]  /*1410*/  HMMA.16816.F32.BF16 R48, R4.reuse, R32, RZ ;  /* 0x000000200430723c */ /* 0x040fec00000418ff */
[C---:B------:R-:W-:Y:S06]  /*1420*/  HMMA.16816.F32.BF16 R44, R4.reuse, R28, RZ ;  /* 0x0000001c042c723c */ /* 0x040fec00000418ff */
[C---:B------:R-:W-:Y:S06]  /*1430*/  HMMA.16816.F32.BF16 R88, R4.reuse, R34, RZ ;  /* 0x000000220458723c */ /* 0x040fec00000418ff */
[C---:B------:R-:W-:Y:S06]  /*1440*/  HMMA.16816.F32.BF16 R100, R4.reuse, R30, RZ ;  /* 0x0000001e0464723c */ /* 0x040fec00000418ff */
[----:B------:R-:W-:Y:S06]  /*1450*/  HMMA.16816.F32.BF16 R96, R4, R26, RZ ;  /* 0x0000001a0460723c */ /* 0x000fec00000418ff */
[C---:B------:R-:W-:Y:S06]  /*1460*/  HMMA.16816.F32.BF16 R32, R8.reuse, R28, RZ ;  /* 0x0000001c0820723c */ /* 0x040fec00000418ff */
[C---:B------:R-:W-:Y:S06]  /*1470*/  HMMA.16816.F32.BF16 R124, R8.reuse, R30, RZ ;  /* 0x0000001e087c723c */ /* 0x040fec00000418ff */
[C---:B------:R-:W-:Y:S06]  /*1480*/  HMMA.16816.F32.BF16 R108, R8.reuse, R24, RZ ;  /* 0x00000018086c723c */ /* 0x040fec00000418ff */
[----:B------:R-:W-:Y:S01]  /*1490*/  HMMA.16816.F32.BF16 R112, R8, R26, RZ ;  /* 0x0000001a0870723c */ /* 0x000fe200000418ff */
[----:B------:R-:W3:Y:S05]  /*14a0*/  LDSM.16.M88.4 R8, [R242+0x2000] ;  /* 0x00200000f208783b */ /* 0x000eea0000000200 */
[-C--:B----4-:R-:W-:Y:S01]  /*14b0*/  HMMA.16816.F32.BF16 R4, R20, R56.reuse, R36 ;  /* 0x000000381404723c */ /* 0x090fe20000041824 */
[----:B------:R-:W-:Y:S05]  /*14c0*/  LDSM.16.M88.4 R36, [R241] ;  /* 0x00000000f124783b */ /* 0x000fea0000000200 */
[C---:B-----5:R-:W-:Y:S01]  /*14d0*/  HMMA.16816.F32.BF16 R84, R12.reuse, R56, R52 ;  /* 0x000000380c54723c */ /* 0x060fe20000041834 */
[----:B------:R-:W4:Y:S05]  /*14e0*/  LDSM.16.M88.4 R52, [R237+0x800] ;  /* 0x00080000ed34783b */ /* 0x000f2a0000000200 */
[C---:B------:R-:W-:Y:S01]  /*14f0*/  HMMA.16816.F32.BF16 R136, R12.reuse, R72, R68 ;  /* 0x000000480c88723c */ /* 0x040fe20000041844 */
[----:B------:R-:W5:Y:S05]  /*1500*/  LDSM.16.M88.4 R68, [R236] ;  /* 0x00000000ec44783b */ /* 0x000f6a0000000200 */
[C---:B------:R-:W-:Y:S01]  /*1510*/  HMMA.16816.F32.BF16 R28, R12.reuse, R64, R48 ;  /* 0x000000400c1c723c */ /* 0x040fe20000041830 */
[----:B------:R-:W5:Y:S05]  /*1520*/  LDSM.16.M88.4 R48, [R237+0x1000] ;  /* 0x00100000ed30783b */ /* 0x000f6a0000000200 */
[----:B--2---:R-:W-:Y:S01]  /*1530*/  HMMA.16816.F32.BF16 R104, R12, R60, R44 ;  /* 0x0000003c0c68723c */ /* 0x004fe2000004182c */
[----:B------:R-:W2:Y:S05]  /*1540*/  LDSM.16.M88.4 R44, [R237+0x1800] ;  /* 0x00180000ed2c783b */ /* 0x000eaa0000000200 */
[----:B-1----:R-:W-:Y:S01]  /*1550*/  HMMA.16816.F32.BF16 R24, R16, R80, R4 ;  /* 0x000000501018723c */ /* 0x002fe20000041804 */
[----:B------:R-:W1:Y:S05]  /*1560*/  LDSM.16.M88.4 R4, [R241+0x2000] ;  /* 0x00200000f104783b */ /* 0x000e6a0000000200 */
[----:B------:R-:W-:Y:S01]  /*1570*/  HMMA.16816.F32.BF16 R156, R12, R58, R76 ;  /* 0x0000003a0c9c723c */ /* 0x000fe2000004184c */
[----:B------:R-:W-:Y:S05]  /*1580*/  LDSM.16.M88.4 R76, [R40+0xa000] ;  /* 0x00a00000284c783b */ /* 0x000fea0000000200 */
[C---:B------:R-:W-:Y:S01]  /*1590*/  HMMA.16816.F32.BF16 R140, R20.reuse, R60, R32 ;  /* 0x0000003c148c723c */ /* 0x040fe20000041820 */
[----:B------:R-:W1:Y:S05]  /*15a0*/  LDSM.16.M88.4 R32, [R239+0x4000] ;  /* 0x00400000ef20783b */ /* 0x000e6a0000000200 */
[----:B------:R-:W-:Y:S06]  /*15b0*/  HMMA.16816.F32.BF16 R132, R20, R64, R92 ;  /* 0x000000401484723c */ /* 0x000fec000004185c */
[----:B------:R-:W-:Y:S01]  /*15c0*/  HMMA.16816.F32.BF16 R152, R12, R66, R88 ;  /* 0x000000420c98723c */ /* 0x000fe20000041858 */
[----:B------:R-:W1:Y:S05]  /*15d0*/  LDSM.16.M88.4 R88, [R236+0x1800] ;  /* 0x00180000ec58783b */ /* 0x000e6a0000000200 */
[----:B------:R-:W-:Y:S06]  /*15e0*/  HMMA.16816.F32.BF16 R92, R20, R58, R128 ;  /* 0x0000003a145c723c */ /* 0x000fec0000041880 */
[----:B------:R-:W-:Y:S06]  /*15f0*/  HMMA.16816.F32.BF16 R96, R12, R74, R96 ;  /* 0x0000004a0c60723c */ /* 0x000fec0000041860 */
[----:B------:R-:W-:Y:S06]  /*1600*/  HMMA.16816.F32.BF16 R64, R20, R66, R116 ;  /* 0x000000421440723c */ /* 0x000fec0000041874 */
[----:B------:R-:W-:Y:S01]  /*1610*/  HMMA.16816.F32.BF16 R148, R12, R62, R100 ;  /* 0x0000003e0c94723c */ /* 0x000fe20000041864 */
[----:B------:R-:W1:Y:S05]  /*1620*/  LDSM.16.M88.4 R12, [R236+0x800] ;  /* 0x00080000ec0c783b */ /* 0x000e6a0000000200 */
[C---:B------:R-:W-:Y:S06]  /*1630*/  HMMA.16816.F32.BF16 R144, R20.reuse, R72, R108 ;  /* 0x000000481490723c */ /* 0x040fec000004186c */
[C---:B------:R-:W-:Y:S01]  /*1640*/  HMMA.16816.F32.BF16 R124, R20.reuse, R62, R124 ;  /* 0x0000003e147c723c */ /* 0x040fe2000004187c */
[----:B------:R-:W-:Y:S05]  /*1650*/  LDSM.16.M88.4 R60, [R236+0x1000] ;  /* 0x00100000ec3c783b */ /* 0x000fea0000000200 */
[----:B------:R-:W-:Y:S06]  /*1660*/  HMMA.16816.F32.BF16 R116, R20, R74, R112 ;  /* 0x0000004a1474723c */ /* 0x000fec0000041870 */
[C---:B---3--:R-:W-:Y:S01]  /*1670*/  HMMA.16816.F32.BF16 R20, R8.reuse, R80, R84 ;  /* 0x000000500814723c */ /* 0x048fe20000041854 */
[----:B------:R-:W-:Y:S05]  /*1680*/  LDSM.16.M88.4 R84, [R243+0x2000] ;  /* 0x00200000f354783b */ /* 0x000fea0000000200 */
[----:B----4-:R-:W-:Y:S01]  /*1690*/  HMMA.16816.F32.BF16 R128, R8, R52, R28 ;  /* 0x000000340880723c */ /* 0x010fe2000004181c */
[----:B------:R-:W3:Y:S05]  /*16a0*/  LDSM.16.M88.4 R28, [R239+0x6000] ;  /* 0x00600000ef1c783b */ /* 0x000eea0000000200 */
[----:B-----5:R-:W-:Y:S01]  /*16b0*/  HMMA.16816.F32.BF16 R56, R36, R68, R24 ;  /* 0x000000442438723c */ /* 0x020fe20000041818 */
[----:B------:R-:W4:Y:S05]  /*16c0*/  LDSM.16.M88.4 R24, [R240+0x4000] ;  /* 0x00400000f018783b */ /* 0x000f2a0000000200 */
[-C--:B------:R-:W-:Y:S06]  /*16d0*/  HMMA.16816.F32.BF16 R72, R8, R82.reuse, R156 ;  /* 0x000000520848723c */ /* 0x080fec000004189c */
[----:B------:R-:W-:Y:S06]  /*16e0*/  HMMA.16816.F32.BF16 R80, R16, R82, R92 ;  /* 0x000000521050723c */ /* 0x000fec000004185c */
[C---:B------:R-:W-:Y:S06]  /*16f0*/  HMMA.16816.F32.BF16 R108, R8.reuse, R48, R104 ;  /* 0x00000030086c723c */ /* 0x040fec0000041868 */
[C---:B------:R-:W-:Y:S06]  /*1700*/  HMMA.16816.F32.BF16 R112, R8.reuse, R54, R152 ;  /* 0x000000360870723c */ /* 0x040fec0000041898 */
[----:B--2---:R-:W-:Y:S06]  /*1710*/  HMMA.16816.F32.BF16 R96, R8, R46, R96 ;  /* 0x0000002e0860723c */ /* 0x004fec0000041860 */
[----:B------:R-:W-:Y:S06]  /*1720*/  HMMA.16816.F32.BF16 R92, R16, R52, R132 ;  /* 0x00000034105c723c */ /* 0x000fec0000041884 */
[C---:B------:R-:W-:Y:S06]  /*1730*/  HMMA.16816.F32.BF16 R100, R8.reuse, R44, R136 ;  /* 0x0000002c0864723c */ /* 0x040fec0000041888 */
[----:B------:R-:W-:Y:S06]  /*1740*/  HMMA.16816.F32.BF16 R104, R8, R50, R148 ;  /* 0x000000320868723c */ /* 0x000fec0000041894 */
[----:B------:R-:W-:Y:S06]  /*1750*/  HMMA.16816.F32.BF16 R52, R16, R54, R64 ;  /* 0x000000361034723c */ /* 0x000fec0000041840 */
[----:B-1----:R-:W-:Y:S01]  /*1760*/  HMMA.16816.F32.BF16 R8, R4, R68, R20 ;  /* 0x000000440408723c */ /* 0x002fe20000041814 */
[----:B------:R-:W-:Y:S05]  /*1770*/  LDSM.16.M88.4 R20, [R242+0x4000] ;  /* 0x00400000f214783b */ /* 0x000fea0000000200 */
[C---:B------:R-:W-:Y:S06]  /*1780*/  HMMA.16816.F32.BF16 R64, R16.reuse, R48, R140 ;  /* 0x000000301040723c */ /* 0x040fec000004188c */
[C---:B------:R-:W-:Y:S06]  /*1790*/  HMMA.16816.F32.BF16 R124, R16.reuse, R50, R124 ;  /* 0x00000032107c723c */ /* 0x040fec000004187c */
[----:B------:R-:W-:Y:S06]  /*17a0*/  HMMA.16816.F32.BF16 R132, R16, R44, R144 ;  /* 0x0000002c1084723c */ /* 0x000fec0000041890 */
[----:B------:R-:W-:Y:S01]  /*17b0*/  HMMA.16816.F32.BF16 R48, R32, R76, R56 ;  /* 0x0000004c2030723c */ /* 0x000fe20000041838 */
[----:B------:R-:W-:Y:S05]  /*17c0*/  LDSM.16.M88.4 R56, [R237+0x2000] ;  /* 0x00200000ed38783b */ /* 0x000fea0000000200 */
[----:B------:R-:W-:Y:S01]  /*17d0*/  HMMA.16816.F32.BF16 R116, R16, R46, R116 ;  /* 0x0000002e1074723c */ /* 0x000fe20000041874 */
[----:B------:R-:W1:Y:S04]  /*17e0*/  LDSM.16.M88.4 R16, [R240+0x6000] ;  /* 0x00600000f010783b */ /* 0x000e680000000200 */
[----:B------:R-:W-:Y:S01]  /*17f0*/  LDSM.16.M88.4 R44, [R40+0xa800] ;  /* 0x00a80000282c783b */ /* 0x000fe20000000200 */
[C---:B------:R-:W-:Y:S06]  /*1800*/  HMMA.16816.F32.BF16 R72, R4.reuse, R70, R72 ;  /* 0x000000460448723c */ /* 0x040fec0000041848 */
[----:B------:R-:W-:Y:S06]  /*1810*/  HMMA.16816.F32.BF16 R144, R4, R90, R96 ;  /* 0x0000005a0490723c */ /* 0x000fec0000041860 */
[C---:B------:R-:W-:Y:S06]  /*1820*/  HMMA.16816.F32.BF16 R68, R36.reuse, R70, R80 ;  /* 0x000000462444723c */ /* 0x040fec0000041850 */
[----:B------:R-:W-:Y:S06]  /*1830*/  HMMA.16816.F32.BF16 R96, R36, R14, R52 ;  /* 0x0000000e2460723c */ /* 0x000fec0000041834 */
[----:B---3--:R-:W-:Y:S01]  /*1840*/  HMMA.16816.F32.BF16 R52, R28, R76, R8 ;  /* 0x0000004c1c34723c */ /* 0x008fe20000041808 */
[----:B------:R-:W-:Y:S05]  /*1850*/  LDSM.16.M88.4 R8, [R241+0x4000] ;  /* 0x00400000f108783b */ /* 0x000fea0000000200 */
[C---:B------:R-:W-:Y:S06]  /*1860*/  HMMA.16816.F32.BF16 R128, R4.reuse, R12, R128 ;  /* 0x0000000c0480723c */ /* 0x040fec0000041880 */
[C---:B------:R-:W-:Y:S06]  /*1870*/  HMMA.16816.F32.BF16 R112, R4.reuse, R14, R112 ;  /* 0x0000000e0470723c */ /* 0x040fec0000041870 */
[C---:B------:R-:W-:Y:S06]  /*1880*/  HMMA.16816.F32.BF16 R108, R4.reuse, R60, R108 ;  /* 0x0000003c046c723c */ /* 0x040fec000004186c */
[C---:B------:R-:W-:Y:S06]  /*1890*/  HMMA.16816.F32.BF16 R104, R4.reuse, R62, R104 ;  /* 0x0000003e0468723c */ /* 0x040fec0000041868 */
[----:B------:R-:W-:Y:S06]  /*18a0*/  HMMA.16816.F32.BF16 R140, R4, R88, R100 ;  /* 0x00000058048c723c */ /* 0x000fec0000041864 */
[----:B------:R-:W-:Y:S01]  /*18b0*/  HMMA.16816.F32.BF16 R92, R36, R12, R92 ;  /* 0x0000000c245c723c */ /* 0x000fe2000004185c */
[----:B------:R-:W2:Y:S05]  /*18c0*/  LDSM.16.M88.4 R12, [R242+0x6000] ;  /* 0x00600000f20c783b */ /* 0x000eaa0000000200 */
[----:B----4-:R-:W-:Y:S01]  /*18d0*/  HMMA.16816.F32.BF16 R4, R24, R84, R48 ;  /* 0x000000541804723c */ /* 0x010fe20000041830 */
[----:B------:R-:W3:Y:S05]  /*18e0*/  LDSM.16.M88.4 R48, [R236+0x2000] ;  /* 0x00200000ec30783b */ /* 0x000eea0000000200 */
[----:B------:R-:W-:Y:S06]  /*18f0*/  HMMA.16816.F32.BF16 R136, R36, R60, R64 ;  /* 0x0000003c2488723c */ /* 0x000fec0000041840 */
[----:B------:R-:W-:Y:S06]  /*1900*/  HMMA.16816.F32.BF16 R68, R32, R78, R68 ;  /* 0x0000004e2044723c */ /* 0x000fec0000041844 */
[----:B-1----:R-:W-:Y:S01]  /*1910*/  HMMA.16816.F32.BF16 R64, R16, R84, R52 ;  /* 0x000000541040723c */ /* 0x002fe20000041834 */
[----:B------:R-:W-:Y:S05]  /*1920*/  LDSM.16.M88.4 R52, [R243+0x2800] ;  /* 0x00280000f334783b */ /* 0x000fea0000000200 */
[----:B------:R-:W-:Y:S06]  /*1930*/  HMMA.16816.F32.BF16 R124, R36, R62, R124 ;  /* 0x0000003e247c723c */ /* 0x000fec000004187c */
[----:B------:R-:W-:Y:S01]  /*1940*/  HMMA.16816.F32.BF16 R60, R20, R56, R4 ;  /* 0x00000038143c723c */ /* 0x000fe20000041804 */
[----:B------:R-:W1:Y:S05]  /*1950*/  LDSM.16.M88.4 R4, [R241+0x6000] ;  /* 0x00600000f104783b */ /* 0x000e6a0000000200 */
[----:B------:R-:W-:Y:S06]  /*1960*/  HMMA.16816.F32.BF16 R72, R28, R78, R72 ;  /* 0x0000004e1c48723c */ /* 0x000fec0000041848 */
[----:B------:R-:W-:Y:S06]  /*1970*/  HMMA.16816.F32.BF16 R68, R24, R86, R68 ;  /* 0x000000561844723c */ /* 0x000fec0000041844 */
[C---:B------:R-:W-:Y:S06]  /*1980*/  HMMA.16816.F32.BF16 R132, R36.reuse, R88, R132 ;  /* 0x000000582484723c */ /* 0x040fec0000041884 */
[----:B------:R-:W-:Y:S06]  /*1990*/  HMMA.16816.F32.BF16 R116, R36, R90, R116 ;  /* 0x0000005a2474723c */ /* 0x000fec0000041874 */
[----:B--2---:R-:W-:Y:S06]  /*19a0*/  HMMA.16816.F32.BF16 R64, R12, R56, R64 ;  /* 0x000000380c40723c */ /* 0x004fec0000041840 */
[----:B------:R-:W-:Y:S06]  /*19b0*/  HMMA.16816.F32.BF16 R36, R32, R44, R92 ;  /* 0x0000002c2024723c */ /* 0x000fec000004185c */
[----:B---3--:R-:W-:Y:S06]  /*19c0*/  HMMA.16816.F32.BF16 R80, R8, R48, R60 ;  /* 0x000000300850723c */ /* 0x008fec000004183c */
[----:B------:R-:W-:Y:S01]  /*19d0*/  HMMA.16816.F32.BF16 R72, R16, R86, R72 ;  /* 0x000000561048723c */ /* 0x000fe20000041848 */
[----:B------:R-:W-:Y:S05]  /*19e0*/  LDSM.16.M88.4 R84, [R40+0xb800] ;  /* 0x00b800002854783b */ /* 0x000fea0000000200 */
[----:B------:R-:W-:Y:S06]  /*19f0*/  HMMA.16816.F32.BF16 R60, R20, R58, R68 ;  /* 0x0000003a143c723c */ /* 0x000fec0000041844 */
[----:B-1----:R-:W-:Y:S06]  /*1a00*/  HMMA.16816.F32.BF16 R68, R4, R48, R64 ;  /* 0x000000300444723c */ /* 0x002fec0000041840 */
[----:B------:R-:W-:Y:S01]  /*1a10*/  HMMA.16816.F32.BF16 R64, R24, R52, R36 ;  /* 0x000000341840723c */ /* 0x000fe20000041824 */
[----:B------:R-:W1:Y:S01]  /*1a20*/  LDSM.16.M88.4 R36, [R237+0x2800] ;  /* 0x00280000ed24783b */ /* 0x000e620000000200 */
[----:B------:R-:W-:-:S04]  /*1a30*/  FMUL.FTZ R0, R80, UR4 ;  /* 0x0000000450007c20 */ /* 0x000fc80008410000 */
[C---:B------:R-:W-:Y:S01]  /*1a40*/  HMMA.16816.F32.BF16 R76, R28.reuse, R44, R128 ;  /* 0x0000002c1c4c723c */ /* 0x040fe20000041880 */
[----:B------:R2:W-:Y:S05]  /*1a50*/  MUFU.TANH R152, R0 ;  /* 0x0000000000987308 */ /* 0x0005ea0000002400 */
[-C--:B------:R-:W-:Y:S06]  /*1a60*/  HMMA.16816.F32.BF16 R100, R28, R46.reuse, R112 ;  /* 0x0000002e1c64723c */ /* 0x080fec0000041870 */
[----:B------:R-:W-:Y:S01]  /*1a70*/  HMMA.16816.F32.BF16 R88, R32, R46, R96 ;  /* 0x0000002e2058723c */ /* 0x000fe20000041860 */
[----:B------:R-:W3:Y:S04]  /*1a80*/  LDSM.16.M88.4 R44, [R40+0xb000] ;  /* 0x00b00000282c783b */ /* 0x000ee80000000200 */
[----:B------:R-:W4:Y:S01]  /*1a90*/  LDSM.16.M88.4 R40, [R236+0x2800] ;  /* 0x00280000ec28783b */ /* 0x000f220000000200 */
[----:B--2---:R-:W-:Y:S01]  /*1aa0*/  FMUL.FTZ R0, R81, UR4 ;  /* 0x0000000451007c20 */ /* 0x004fe20008410000 */
[----:B------:R-:W-:Y:S03]  /*1ab0*/  HMMA.16816.F32.BF16 R72, R12, R58, R72 ;  /* 0x0000003a0c48723c */ /* 0x000fe60000041848 */
[----:B------:R2:W-:Y:S03]  /*1ac0*/  MUFU.TANH R151, R0 ;  /* 0x0000000000977308 */ /* 0x0005e60000002400 */
[----:B------:R-:W-:Y:S06]  /*1ad0*/  HMMA.16816.F32.BF16 R60, R8, R50, R60 ;  /* 0x00000032083c723c */ /* 0x000fec000004183c */
[----:B------:R-:W-:Y:S06]  /*1ae0*/  HMMA.16816.F32.BF16 R56, R16, R52, R76 ;  /* 0x000000341038723c */ /* 0x000fec000004184c */
[----:B-1----:R-:W-:Y:S01]  /*1af0*/  HMMA.16816.F32.BF16 R64, R20, R36, R64 ;  /* 0x000000241440723c */ /* 0x002fe20000041840 */
[----:B--2---:R-:W-:-:S04]  /*1b00*/  FMUL.FTZ R0, R82, UR4 ;  /* 0x0000000452007c20 */ /* 0x004fc80008410000 */
[----:B------:R1:W-:Y:S01]  /*1b10*/  MUFU.TANH R153, R0 ;  /* 0x0000000000997308 */ /* 0x0003e20000002400 */
[----:B------:R-:W-:Y:S06]  /*1b20*/  HMMA.16816.F32.BF16 R72, R4, R50, R72 ;  /* 0x000000320448723c */ /* 0x000fec0000041848 */
[----:B------:R-:W-:Y:S06]  /*1b30*/  HMMA.16816.F32.BF16 R76, R32, R84, R132 ;  /* 0x00000054204c723c */ /* 0x000fec0000041884 */
[----:B---3--:R-:W-:Y:S01]  /*1b40*/  HMMA.16816.F32.BF16 R92, R28, R44, R108 ;  /* 0x0000002c1c5c723c */ /* 0x008fe2000004186c */
[----:B-1----:R-:W-:-:S05]  /*1b50*/  FMUL.FTZ R0, R83, UR4 ;  /* 0x0000000453007c20 */ /* 0x002fca0008410000 */
[C---:B------:R-:W-:Y:S01]  /*1b60*/  HMMA.16816.F32.BF16 R108, R28.reuse, R84, R140 ;  /* 0x000000541c6c723c */ /* 0x040fe2000004188c */
[----:B------:R1:W-:Y:S05]  /*1b70*/  MUFU.TANH R150, R0 ;  /* 0x0000000000967308 */ /* 0x0003ea0000002400 */
[C---:B------:R-:W-:Y:S06]  /*1b80*/  HMMA.16816.F32.BF16 R96, R28.reuse, R46, R104 ;  /* 0x0000002e1c60723c */ /* 0x040fec0000041868 */
[----:B------:R-:W-:Y:S01]  /*1b90*/  HMMA.16816.F32.BF16 R104, R28, R86, R144 ;  /* 0x000000561c68723c */ /* 0x000fe20000041890 */
[----:B------:R-:W2:Y:S05]  /*1ba0*/  LDSM.16.M88.4 R28, [R243+0x3000] ;  /* 0x00300000f31c783b */ /* 0x000eaa0000000200 */
[----:B------:R-:W-:Y:S01]  /*1bb0*/  HMMA.16816.F32.BF16 R48, R12, R36, R56 ;  /* 0x000000240c30723c */ /* 0x000fe20000041838 */
[----:B-1----:R-:W-:-:S04]  /*1bc0*/  FMUL.FTZ R0, R68, UR4 ;  /* 0x0000000444007c20 */ /* 0x002fc80008410000 */
[----:B------:R1:W-:Y:S01]  /*1bd0*/  MUFU.TANH R131, R0 ;  /* 0x0000000000837308 */ /* 0x0003e20000002400 */
[----:B------:R-:W-:Y:S06]  /*1be0*/  HMMA.16816.F32.BF16 R56, R24, R54, R88 ;  /* 0x000000361838723c */ /* 0x000fec0000041858 */
[----:B----4-:R-:W-:Y:S06]  /*1bf0*/  HMMA.16816.F32.BF16 R64, R8, R40, R64 ;  /* 0x000000280840723c */ /* 0x010fec0000041840 */
[----:B------:R-:W-:Y:S01]  /*1c00*/  HMMA.16816.F32.BF16 R52, R16, R54, R100 ;  /* 0x000000361034723c */ /* 0x000fe20000041864 */
[----:B-1----:R-:W-:-:S05]  /*1c10*/  FMUL.FTZ R0, R69, UR4 ;  /* 0x0000000445007c20 */ /* 0x002fca0008410000 */
[----:B------:R-:W-:Y:S01]  /*1c20*/  HMMA.16816.F32.BF16 R80, R32, R46, R124 ;  /* 0x0000002e2050723c */ /* 0x000fe2000004187c */
[----:B------:R1:W-:-:S15]  /*1c30*/  MUFU.TANH R149, R0 ;  /* 0x0000000000957308 */ /* 0x0003de0000002400 */
[----:B------:R-:W-:-:S02]  /*1c40*/  NOP ;  /* 0x0000000000007918 */ /* 0x000fc40000000000 */
[----:B------:R-:W-:Y:S01]  /*1c50*/  HMMA.16816.F32.BF16 R52, R12, R38, R52 ;  /* 0x000000260c34723c */ /* 0x000fe20000041834 */
[----:B-1----:R-:W-:-:S04]  /*1c60*/  FMUL.FTZ R0, R70, UR4 ;  /* 0x0000000446007c20 */ /* 0x002fc80008410000 */
[----:B------:R1:W-:Y:S02]  /*1c70*/  MUFU.TANH R148, R0 ;  /* 0x0000000000947308 */ /* 0x0003e40000002400 */
[----:B-1----:R-:W-:Y:S02]  /*1c80*/  FMUL.FTZ R0, R71, UR4 ;  /* 0x0000000447007c20 */ /* 0x002fe40008410000 */
[----:B------:R-:W-:Y:S04]  /*1c90*/  HMMA.16816.F32.BF16 R68, R4, R40, R48 ;  /* 0x000000280444723c */ /* 0x000fe80000041830 */
[----:B------:R1:W-:Y:S02]  /*1ca0*/  MUFU.TANH R143, R0 ;  /* 0x00000000008f7308 */ /* 0x0003e40000002400 */
[----:B------:R-:W-:Y:S01]  /*1cb0*/  HMMA.16816.F32.BF16 R48, R20, R38, R56 ;  /* 0x000000261430723c */ /* 0x000fe20000041838 */
[----:B------:R-:W-:Y:S08]  /*1cc0*/  LDSM.16.M88.4 R36, [R243+0x3800] ;  /* 0x00380000f324783b */ /* 0x000ff00000000200 */
[----:B------:R-:W-:Y:S01]  /*1cd0*/  HMMA.16816.F32.BF16 R52, R4, R42, R52 ;  /* 0x0000002a0434723c */ /* 0x000fe20000041834 */
[----:B-1----:R-:W-:-:S04]  /*1ce0*/  FMUL.FTZ R0, R60, UR4 ;  /* 0x000000043c007c20 */ /* 0x002fc80008410000 */
[----:B------:R1:W-:Y:S02]  /*1cf0*/  MUFU.TANH R141, R0 ;  /* 0x00000000008d7308 */ /* 0x0003e40000002400 */
[----:B-1----:R-:W-:-:S06]  /*1d00*/  FMUL.FTZ R0, R61, UR4 ;  /* 0x000000043d007c20 */ /* 0x002fcc0008410000 */
[----:B------:R1:W-:Y:S02]  /*1d10*/  MUFU.TANH R142, R0 ;  /* 0x00000000008e7308 */ /* 0x0003e40000002400 */
[----:B-1----:R-:W-:-:S06]  /*1d20*/  FMUL.FTZ R0, R62, UR4 ;  /* 0x000000043e007c20 */ /* 0x002fcc0008410000 */
[----:B------:R1:W3:Y:S02]  /*1d30*/  MUFU.TANH R130, R0 ;  /* 0x0000000000827308 */ /* 0x0002e40000002400 */
[----:B-1----:R-:W-:Y:S02]  /*1d40*/  FMUL.FTZ R0, R63, UR4 ;  /* 0x000000043f007c20 */ /* 0x002fe40008410000 */
[----:B------:R-:W-:Y:S01]  /*1d50*/  HMMA.16816.F32.BF16 R60, R32, R44, R136 ;  /* 0x0000002c203c723c */ /* 0x000fe20000041888 */
[----:B------:R-:W1:Y:S03]  /*1d60*/  LDSM.16.M88.4 R44, [R237+0x3000] ;  /* 0x00300000ed2c783b */ /* 0x000e660000000200 */
[----:B------:R4:W-:Y:S02]  /*1d70*/  MUFU.TANH R140, R0 ;  /* 0x00000000008c7308 */ /* 0x0009e40000002400 */
[----:B----4-:R-:W-:-:S06]  /*1d80*/  FMUL.FTZ R0, R72, UR4 ;  /* 0x0000000448007c20 */ /* 0x010fcc0008410000 */
[----:B------:R4:W5:-:S12]  /*1d90*/  MUFU.TANH R128, R0 ;  /* 0x0000000000807308 */ /* 0x0009580000002400 */
[----:B--2---:R-:W-:Y:S01]  /*1da0*/  HMMA.16816.F32.BF16 R56, R24, R28, R60 ;  /* 0x0000001c1838723c */ /* 0x004fe2000004183c */
[----:B------:R-:W2:Y:S01]  /*1db0*/  LDSM.16.M88.4 R60, [R236+0x3000] ;  /* 0x00300000ec3c783b */ /* 0x000ea20000000200 */
[----:B----4-:R-:W-:-:S04]  /*1dc0*/  FMUL.FTZ R0, R73, UR4 ;  /* 0x0000000449007c20 */ /* 0x010fc80008410000 */
[----:B------:R4:W-:Y:S02]  /*1dd0*/  MUFU.TANH R129, R0 ;  /* 0x0000000000817308 */ /* 0x0009e40000002400 */
[----:B----4-:R-:W-:-:S06]  /*1de0*/  FMUL.FTZ R0, R74, UR4 ;  /* 0x000000044a007c20 */ /* 0x010fcc0008410000 */
[----:B------:R4:W5:Y:S02]  /*1df0*/  MUFU.TANH R115, R0 ;  /* 0x0000000000737308 */ /* 0x0009640000002400 */
[----:B----4-:R-:W-:Y:S02]  /*1e00*/  FMUL.FTZ R0, R75, UR4 ;  /* 0x000000044b007c20 */ /* 0x010fe40008410000 */
[----:B------:R-:W-:Y:S04]  /*1e10*/  HMMA.16816.F32.BF16 R72, R16, R30, R96 ;  /* 0x0000001e1048723c */ /* 0x000fe80000041860 */
[----:B------:R4:W5:Y:S02]  /*1e20*/  MUFU.TANH R122, R0 ;  /* 0x00000000007a7308 */ /* 0x0009640000002400 */
[----:B----4-:R-:W-:-:S06]  /*1e30*/  FMUL.FTZ R0, R64, UR4 ;  /* 0x0000000440007c20 */ /* 0x010fcc0008410000 */
[----:B------:R4:W5:Y:S02]  /*1e40*/  MUFU.TANH R114, R0 ;  /* 0x0000000000727308 */ /* 0x0009640000002400 */
[----:B----4-:R-:W-:-:S06]  /*1e50*/  FMUL.FTZ R0, R65, UR4 ;  /* 0x0000000441007c20 */ /* 0x010fcc0008410000 */
[----:B------:R4:W-:Y:S02]  /*1e60*/  MUFU.TANH R123, R0 ;  /* 0x00000000007b7308 */ /* 0x0009e40000002400 */
[----:B----4-:R-:W-:-:S06]  /*1e70*/  FMUL.FTZ R0, R66, UR4 ;  /* 0x0000000442007c20 */ /* 0x010fcc0008410000 */
[----:B------:R4:W-:Y:S02]  /*1e80*/  MUFU.TANH R113, R0 ;  /* 0x0000000000717308 */ /* 0x0009e40000002400 */
[----:B----4-:R-:W-:Y:S02]  /*1e90*/  FMUL.FTZ R0, R67, UR4 ;  /* 0x0000000443007c20 */ /* 0x010fe40008410000 */
[----:B------:R-:W-:Y:S04]  /*1ea0*/  HMMA.16816.F32.BF16 R64, R8, R42, R48 ;  /* 0x0000002a0840723c */ /* 0x000fe80000041830 */
[----:B------:R4:W-:Y:S02]  /*1eb0*/  MUFU.TANH R121, R0 ;  /* 0x0000000000797308 */ /* 0x0009e40000002400 */
[----:B------:R-:W-:Y:S06]  /*1ec0*/  HMMA.16816.F32.BF16 R48, R16, R28, R92 ;  /* 0x0000001c1030723c */ /* 0x000fec000004185c */
[----:B-1----:R-:W-:Y:S06]  /*1ed0*/  HMMA.16816.F32.BF16 R40, R20, R44, R56 ;  /* 0x0000002c1428723c */ /* 0x002fec0000041838 */
[----:B------:R-:W-:Y:S01]  /*1ee0*/  HMMA.16816.F32.BF16 R28, R24, R30, R80 ;  /* 0x0000001e181c723c */ /* 0x000fe20000041850 */
[----:B----4-:R-:W-:-:S04]  /*1ef0*/  FMUL.FTZ R0, R68, UR4 ;  /* 0x0000000444007c20 */ /* 0x010fc80008410000 */
[----:B------:R1:W4:Y:S02]  /*1f00*/  MUFU.TANH R102, R0 ;  /* 0x0000000000667308 */ /* 0x0003240000002400 */
[----:B-1----:R-:W-:-:S15]  /*1f10*/  FMUL.FTZ R0, R69, UR4 ;  /* 0x0000000445007c20 */ /* 0x002fde0008410000 */
[----:B------:R-:W-:-:S02]  /*1f20*/  NOP ;  /* 0x0000000000007918 */ /* 0x000fc40000000000 */
[----:B------:R-:W-:Y:S01]  /*1f30*/  HMMA.16816.F32.BF16 R28, R20, R46, R28 ;  /* 0x0000002e141c723c */ /* 0x000fe2000004181c */
[----:B------:R1:W-:Y:S02]  /*1f40*/  MUFU.TANH R112, R0 ;  /* 0x0000000000707308 */ /* 0x0003e40000002400 */
[----:B-1----:R-:W-:-:S06]  /*1f50*/  FMUL.FTZ R0, R70, UR4 ;  /* 0x0000000446007c20 */ /* 0x002fcc0008410000 */
[----:B------:R1:W4:Y:S02]  /*1f60*/  MUFU.TANH R100, R0 ;  /* 0x0000000000647308 */ /* 0x0003240000002400 */
[----:B-1----:R-:W-:Y:S02]  /*1f70*/  FMUL.FTZ R0, R71, UR4 ;  /* 0x0000000447007c20 */ /* 0x002fe40008410000 */
[----:B------:R-:W-:Y:S04]  /*1f80*/  HMMA.16816.F32.BF16 R68, R32, R86, R116 ;  /* 0x000000562044723c */ /* 0x000fe80000041874 */
[----:B------:R1:W-:Y:S02]  /*1f90*/  MUFU.TANH R101, R0 ;  /* 0x0000000000657308 */ /* 0x0003e40000002400 */
[----:B------:R-:W-:Y:S06]  /*1fa0*/  HMMA.16816.F32.BF16 R32, R12, R44, R48 ;  /* 0x0000002c0c20723c */ /* 0x000fec0000041830 */
[----:B--2---:R-:W-:Y:S01]  /*1fb0*/  HMMA.16816.F32.BF16 R48, R8, R60, R40 ;  /* 0x0000003c0830723c */ /* 0x004fe20000041828 */
[----:B------:R-:W2:Y:S05]  /*1fc0*/  LDSM.16.M88.4 R40, [R237+0x3800] ;  /* 0x00380000ed28783b */ /* 0x000eaa0000000200 */
[----:B------:R-:W-:Y:S01]  /*1fd0*/  HMMA.16816.F32.BF16 R84, R16, R38, R104 ;  /* 0x000000261054723c */ /* 0x000fe20000041868 */
[----:B-1----:R-:W-:-:S04]  /*1fe0*/  FMUL.FTZ R0, R64, UR4 ;  /* 0x0000000440007c20 */ /* 0x002fc80008410000 */
[----:B------:R1:W-:Y:S07]  /*1ff0*/  MUFU.TANH R95, R0 ;  /* 0x00000000005f7308 */ /* 0x0003ee0000002400 */
[----:B------:R-:W-:Y:S06]  /*2000*/  HMMA.16816.F32.BF16 R56, R4, R60, R32 ;  /* 0x0000003c0438723c */ /* 0x000fec0000041820 */
        /* <DEDUP_REMOVED lines=10> */
[----:B------:R1:W-:Y:S03]  /*20b0*/  MUFU.TANH R90, R0 ;  /* 0x00000000005a7308 */ /* 0x0003e60000002400 */
[----:B------:R-:W-:Y:S01]  /*20c0*/  FMUL.FTZ R16, R55, UR4 ;  /* 0x0000000437107c20 */ /* 0x000fe20008410000 */
[----:B------:R-:W-:Y:S01]  /*20d0*/  FMUL.FTZ R18, R51, UR4 ;  /* 0x0000000433127c20 */ /* 0x000fe20008410000 */
[----:B------:R-:W-:-:S03]  /*20e0*/  IMAD.SHL.U32 R19, R162, 0x2, RZ ;  /* 0x00000002a2137824 */ /* 0x000fc600078e00ff */
[----:B------:R3:W-:Y:S02]  /*20f0*/  MUFU.TANH R92, R16 ;  /* 0x00000010005c7308 */ /* 0x0007e40000002400 */
[----:B------:R-:W-:Y:S01]  /*2100*/  LOP3.LUT R19, R19, 0x6, RZ, 0xc0, !PT ;  /* 0x0000000613137812 */ /* 0x000fe200078ec0ff */
[----:B-1----:R-:W-:-:S05]  /*2110*/  FMUL.FTZ R0, R52, UR4 ;  /* 0x0000000434007c20 */ /* 0x002fca0008410000 */
[----:B------:R1:W4:Y:S04]  /*2120*/  MUFU.TANH R93, R0 ;  /* 0x00000000005d7308 */ /* 0x0003280000002400 */
[----:B--2---:R-:W-:Y:S01]  /*2130*/  HMMA.16816.F32.BF16 R28, R12, R40, R64 ;  /* 0x000000280c1c723c */ /* 0x004fe20000041840 */
[----:B---3--:R-:W-:-:S04]  /*2140*/  FMUL.FTZ R16, R48, UR4 ;  /* 0x0000000430107c20 */ /* 0x008fc80008410000 */
[----:B------:R2:W3:Y:S01]  /*2150*/  MUFU.TANH R91, R16 ;  /* 0x00000010005b7308 */ /* 0x0004e20000002400 */
[----:B-1----:R-:W-:-:S07]  /*2160*/  FMUL.FTZ R0, R53, UR4 ;  /* 0x0000000435007c20 */ /* 0x002fce0008410000 */
[----:B------:R1:W-:Y:S01]  /*2170*/  MUFU.TANH R89, R0 ;  /* 0x0000000000597308 */ /* 0x0003e20000002400 */
[----:B--2---:R-:W-:Y:S02]  /*2180*/  IMAD R16, R161, 0x10, R164 ;  /* 0x00000010a1107824 */ /* 0x004fe400078e02a4 */
[----:B-1----:R-:W-:Y:S02]  /*2190*/  FMUL.FTZ R0, R54, UR4 ;  /* 0x0000000436007c20 */ /* 0x002fe40008410000 */
[C---:B------:R-:W-:Y:S03]  /*21a0*/  HMMA.16816.F32.BF16 R52, R24.reuse, R36, R76 ;  /* 0x000000241834723c */ /* 0x040fe6000004184c */
[----:B------:R1:W-:Y:S03]  /*21b0*/  MUFU.TANH R77, R18 ;  /* 0x00000012004d7308 */ /* 0x0003e60000002400 */
[----:B------:R-:W-:Y:S05]  /*21c0*/  HMMA.16816.F32.BF16 R36, R24, R38, R68 ;  /* 0x000000261824723c */ /* 0x000fea0000041844 */
[----:B------:R2:W3:Y:S01]  /*21d0*/  MUFU.TANH R88, R0 ;  /* 0x0000000000587308 */ /* 0x0004e20000002400 */
[----:B-1----:R-:W-:-:S07]  /*21e0*/  FMUL.FTZ R18, R56, UR4 ;  /* 0x0000000438127c20 */ /* 0x002fce0008410000 */
[----:B------:R1:W-:Y:S01]  /*21f0*/  MUFU.TANH R82, R18 ;  /* 0x0000001200527308 */ /* 0x0003e20000002400 */
[----:B--2---:R-:W-:-:S10]  /*2200*/  LOP3.LUT R0, R163, 0xffffffe0, RZ, 0xc0, !PT ;  /* 0xffffffe0a3007812 */ /* 0x004fd400078ec0ff */
[----:B------:R-:W-:Y:S01]  /*2210*/  HMMA.16816.F32.BF16 R36, R20, R42, R36 ;  /* 0x0000002a1424723c */ /* 0x000fe20000041824 */
[----:B------:R-:W-:-:S05]  /*2220*/  IMAD.IADD R0, R162, 0x1, -R0 ;  /* 0x00000001a2007824 */ /* 0x000fca00078e0a00 */
[----:B------:R-:W-:Y:S01]  /*2230*/  SHF.R.S32.HI R17, RZ, 0x1f, R0 ;  /* 0x0000001fff117819 */ /* 0x000fe20000011400 */
[----:B-1----:R-:W-:-:S03]  /*2240*/  FMUL.FTZ R18, R59, UR4 ;  /* 0x000000043b127c20 */ /* 0x002fc60008410000 */
[----:B------:R-:W-:Y:S01]  /*2250*/  LEA.HI R0, R17, R0, RZ, 0x2 ;  /* 0x0000000011007211 */ /* 0x000fe200078f10ff */
[----:B------:R-:W-:Y:S01]  /*2260*/  FMUL.FTZ R17, R49, UR4 ;  /* 0x0000000431117c20 */ /* 0x000fe20008410000 */
[----:B------:R-:W-:Y:S02]  /*2270*/  MUFU.TANH R137, R18 ;  /* 0x0000001200897308 */ /* 0x000fe40000002400 */
[----:B------:R-:W-:-:S04]  /*2280*/  SHF.R.S32.HI R0, RZ, 0x2, R0 ;  /* 0x00000002ff007819 */ /* 0x000fc80000011400 */
[----:B------:R-:W-:Y:S02]  /*2290*/  IADD3 R0, R16, 0x1, R0 ;  /* 0x0000000110007810 */ /* 0x000fe40007ffe000 */
[----:B------:R1:W-:Y:S02]  /*22a0*/  MUFU.TANH R83, R17 ;  /* 0x0000001100537308 */ /* 0x0003e40000002400 */
[----:B------:R-:W-:-:S05]  /*22b0*/  IADD3 R0, R120, -UR17, R0 ;  /* 0x8000001178007c10 */ /* 0x000fca000fffe000 */
[----:B------:R-:W-:Y:S02]  /*22c0*/  VIADD R16, R0, UR16 ;  /* 0x0000001000107c36 */ /* 0x000fe40008000000 */
[----:B------:R-:W-:-:S03]  /*22d0*/  IMAD R0, R165, 0x40, R19 ;  /* 0x00000040a5007824 */ /* 0x000fc600078e0213 */
[----:B------:R-:W-:Y:S01]  /*22e0*/  VIMNMX R24, R16, R120, PT ;  /* 0x0000007810187248 */ /* 0x000fe20003fe0100 */
[----:B------:R-:W-:Y:S01]  /*22f0*/  VIADD R19, R0, 0x30 ;  /* 0x0000003000137836 */ /* 0x000fe20000000000 */
[C-C-:B------:R-:W-:Y:S02]  /*2300*/  VIADDMNMX R25, R16.reuse, 0x8, R120.reuse, PT ;  /* 0x0000000810197846 */ /* 0x140fe40003800178 */
[--C-:B------:R-:W-:Y:S01]  /*2310*/  VIADDMNMX R26, R16, 0x40, R120.reuse, PT ;  /* 0x00000040101a7846 */ /* 0x100fe20003800178 */
[----:B-1----:R-:W-:Y:S01]  /*2320*/  FMUL.FTZ R17, R50, UR4 ;  /* 0x0000000432117c20 */ /* 0x002fe20008410000 */
[----:B------:R-:W-:Y:S01]  /*2330*/  VIADDMNMX R27, R16, 0x48, R120, PT ;  /* 0x00000048101b7846 */ /* 0x000fe20003800178 */
[----:B------:R-:W-:Y:S01]  /*2340*/  HMMA.16816.F32.BF16 R48, R20, R40, R52 ;  /* 0x000000281430723c */ /* 0x000fe20000041834 */
[----:B------:R-:W1:Y:S01]  /*2350*/  LDSM.16.M88.4 R20, [R236+0x3800] ;  /* 0x00380000ec14783b */ /* 0x000e620000000200 */
[----:B------:R2:W-:Y:S01]  /*2360*/  MUFU.TANH R78, R17 ;  /* 0x00000011004e7308 */ /* 0x0005e20000002400 */
[----:B------:R-:W-:Y:S01]  /*2370*/  VIADD R16, R0, 0x8 ;  /* 0x0000000800107836 */ /* 0x000fe20000000000 */
[----:B------:R-:W-:-:S04]  /*2380*/  DEPBAR.LE SB0, 0x0 ;  /* 0x000080000000791a */ /* 0x000fc80000000000 */
[----:B------:R-:W-:Y:S01]  /*2390*/  BAR.SYNC.DEFER_BLOCKING 0x0 ;  /* 0x0000000000007b1d */ /* 0x000fe20000010000 */
[C---:B------:R-:W-:Y:S01]  /*23a0*/  ISETP.GE.AND P6, PT, R16.reuse, R24, PT ;  /* 0x000000181000720c */ /* 0x040fe20003fc6270 */
[----:B------:R-:W-:Y:S01]  /*23b0*/  HMMA.16816.F32.BF16 R52, R12, R42, R84 ;  /* 0x0000002a0c34723c */ /* 0x000fe20000041854 */
[C---:B------:R-:W-:Y:S02]  /*23c0*/  ISETP.GE.AND P4, PT, R16.reuse, R25, PT ;  /* 0x000000191000720c */ /* 0x040fe40003f86270 */
[----:B------:R-:W-:Y:S02]  /*23d0*/  ISETP.GE.AND P2, PT, R16, R26, PT ;  /* 0x0000001a1000720c */ /* 0x000fe40003f46270 */
[----:B------:R-:W-:Y:S02]  /*23e0*/  FSEL R68, R130, -INF , !P4 ;  /* 0xff80000082447808 */ /* 0x000fe40006000000 */
[----:B-----5:R-:W-:Y:S01]  /*23f0*/  FSEL R70, R128, -INF , !P2 ;  /* 0xff80000080467808 */ /* 0x020fe20005000000 */
[----:B------:R-:W-:Y:S01]  /*2400*/  FMUL.FTZ R12, R47, UR4 ;  /* 0x000000042f0c7c20 */ /* 0x000fe20008410000 */
[----:B--2---:R-:W-:-:S02]  /*2410*/  VIADD R17, R0, 0x1 ;  /* 0x0000000100117836 */ /* 0x004fc40000000000 */
[----:B------:R-:W-:Y:S01]  /*2420*/  FMUL.FTZ R13, R32, UR4 ;  /* 0x00000004200d7c20 */ /* 0x000fe20008410000 */
[----:B------:R-:W-:Y:S02]  /*2430*/  VIADD R14, R0, 0x29 ;  /* 0x00000029000e7836 */ /* 0x000fe40000000000 */
[C---:B------:R-:W-:Y:S01]  /*2440*/  ISETP.GE.AND P5, PT, R17.reuse, R24, PT ;  /* 0x000000181100720c */ /* 0x040fe20003fa6270 */
[----:B------:R2:W-:Y:S01]  /*2450*/  MUFU.TANH R65, R13 ;  /* 0x0000000d00417308 */ /* 0x0005e20000002400 */
[C---:B------:R-:W-:Y:S02]  /*2460*/  ISETP.GE.AND P0, PT, R17.reuse, R25, PT ;  /* 0x000000191100720c */ /* 0x040fe40003f06270 */
[C---:B------:R-:W-:Y:S02]  /*2470*/  ISETP.GE.AND P3, PT, R17.reuse, R26, PT ;  /* 0x0000001a1100720c */ /* 0x040fe40003f66270 */
[----:B------:R-:W-:Y:S01]  /*2480*/  ISETP.GE.AND P1, PT, R17, R27, PT ;  /* 0x0000001b1100720c */ /* 0x000fe20003f26270 */
[----:B------:R-:W-:Y:S01]  /*2490*/  FMUL.FTZ R17, R57, UR4 ;  /* 0x0000000439117c20 */ /* 0x000fe20008410000 */
[----:B------:R-:W-:-:S02]  /*24a0*/  FSEL R60, R151, -INF , !P5 ;  /* 0xff800000973c7808 */ /* 0x000fc40006800000 */
[----:B------:R-:W-:Y:S01]  /*24b0*/  ISETP.GE.AND P5, PT, R16, R27, PT ;  /* 0x0000001b1000720c */ /* 0x000fe20003fa6270 */
[----:B------:R-:W-:Y:S01]  /*24c0*/  VIADD R16, R0, 0x9 ;  /* 0x0000000900107836 */ /* 0x000fe20000000000 */
[----:B------:R5:W-:Y:S01]  /*24d0*/  MUFU.TANH R79, R17 ;  /* 0x00000011004f7308 */ /* 0x000be20000002400 */
[----:B------:R-:W-:Y:S02]  /*24e0*/  FSEL R69, R150, -INF , !P0 ;  /* 0xff80000096457808 */ /* 0x000fe40004000000 */
[----:B------:R-:W-:Y:S01]  /*24f0*/  FSEL R71, R149, -INF , !P3 ;  /* 0xff80000095477808 */ /* 0x000fe20005800000 */
[C---:B-1----:R-:W-:Y:S01]  /*2500*/  HMMA.16816.F32.BF16 R40, R8.reuse, R20, R48 ;  /* 0x000000140828723c */ /* 0x042fe20000041830 */
[----:B------:R-:W-:Y:S01]  /*2510*/  FSEL R74, R143, -INF , !P1 ;  /* 0xff8000008f4a7808 */ /* 0x000fe20004800000 */
[----:B--2---:R-:W-:Y:S01]  /*2520*/  VIADD R13, R0, 0x28 ;  /* 0x00000028000d7836 */ /* 0x004fe20000000000 */
[C---:B------:R-:W-:Y:S01]  /*2530*/  ISETP.GE.AND P0, PT, R16.reuse, R24, PT ;  /* 0x000000181000720c */ /* 0x040fe20003f06270 */
[----:B------:R1:W-:Y:S01]  /*2540*/  MUFU.TANH R51, R12 ;  /* 0x0000000c00337308 */ /* 0x0003e20000002400 */
[C---:B------:R-:W-:Y:S01]  /*2550*/  ISETP.GE.AND P3, PT, R16.reuse, R25, PT ;  /* 0x000000191000720c */ /* 0x040fe20003f66270 */
[----:B------:R-:W-:Y:S01]  /*2560*/  HMMA.16816.F32.BF16 R36, R8, R22, R36 ;  /* 0x000000160824723c */ /* 0x000fe20000041824 */
[----:B------:R-:W-:-:S02]  /*2570*/  ISETP.GE.AND P1, PT, R16, R26, PT ;  /* 0x0000001a1000720c */ /* 0x000fc40003f26270 */
[----:B------:R-:W-:Y:S02]  /*2580*/  FSEL R73, R115, -INF , !P5 ;  /* 0xff80000073497808 */ /* 0x000fe40006800000 */
[----:B------:R-:W-:Y:S01]  /*2590*/  FSEL R57, R142, -INF , !P0 ;  /* 0xff8000008e397808 */ /* 0x000fe20004000000 */
[----:B-----5:R-:W-:Y:S01]  /*25a0*/  FMUL.FTZ R17, R58, UR4 ;  /* 0x000000043a117c20 */ /* 0x020fe20008410000 */
[----:B------:R-:W-:Y:S01]  /*25b0*/  FSEL R58, R141, -INF , !P6 ;  /* 0xff8000008d3a7808 */ /* 0x000fe20007000000 */
[----:B------:R-:W-:Y:S01]  /*25c0*/  FMUL.FTZ R8, R33, UR4 ;  /* 0x0000000421087c20 */ /* 0x000fe20008410000 */
[----:B------:R-:W-:Y:S01]  /*25d0*/  ISETP.GE.AND P6, PT, R16, R27, PT ;  /* 0x0000001b1000720c */ /* 0x000fe20003fc6270 */
[----:B------:R-:W-:Y:S01]  /*25e0*/  VIADD R16, R0, 0x10 ;  /* 0x0000001000107836 */ /* 0x000fe20000000000 */
[----:B------:R-:W-:Y:S01]  /*25f0*/  FSEL R62, R140, -INF , !P3 ;  /* 0xff8000008c3e7808 */ /* 0x000fe20005800000 */
[----:B------:R2:W-:Y:S01]  /*2600*/  MUFU.TANH R138, R17 ;  /* 0x00000011008a7308 */ /* 0x0005e20000002400 */
[----:B------:R-:W-:Y:S01]  /*2610*/  FSEL R67, R129, -INF , !P1 ;  /* 0xff80000081437808 */ /* 0x000fe20004800000 */
[----:B------:R-:W-:Y:S01]  /*2620*/  VIADD R9, R0, 0x20 ;  /* 0x0000002000097836 */ /* 0x000fe20000000000 */
[----:B------:R-:W-:Y:S01]  /*2630*/  ISETP.GE.AND P4, PT, R16, R24, PT ;  /* 0x000000181000720c */ /* 0x000fe20003f86270 */
[----:B-1----:R-:W-:Y:S01]  /*2640*/  VIADD R12, R0, 0x19 ;  /* 0x00000019000c7836 */ /* 0x002fe20000000000 */
[C---:B------:R-:W-:Y:S01]  /*2650*/  ISETP.GE.AND P2, PT, R16.reuse, R25, PT ;  /* 0x000000191000720c */ /* 0x040fe20003f46270 */
[----:B------:R-:W-:Y:S01]  /*2660*/  FMUL.FTZ R10, R41, UR4 ;  /* 0x00000004290a7c20 */ /* 0x000fe20008410000 */
[C---:B------:R-:W-:Y:S01]  /*2670*/  ISETP.GE.AND P5, PT, R16.reuse, R26, PT ;  /* 0x0000001a1000720c */ /* 0x040fe20003fa6270 */
[----:B------:R1:W-:Y:S01]  /*2680*/  MUFU.TANH R64, R8 ;  /* 0x0000000800407308 */ /* 0x0003e20000002400 */
[----:B------:R-:W-:Y:S01]  /*2690*/  ISETP.GE.AND P0, PT, R16, R27, PT ;  /* 0x0000001b1000720c */ /* 0x000fe20003f06270 */
[----:B------:R-:W-:Y:S01]  /*26a0*/  VIADD R16, R0, 0x11 ;  /* 0x0000001100107836 */ /* 0x000fe20000000000 */
[----:B------:R-:W-:-:S02]  /*26b0*/  FSEL R72, R122, -INF , !P6 ;  /* 0xff8000007a487808 */ /* 0x000fc40007000000 */
[----:B------:R-:W-:Y:S02]  /*26c0*/  FSEL R56, R114, -INF , !P4 ;  /* 0xff80000072387808 */ /* 0x000fe40006000000 */
[C---:B------:R-:W-:Y:S02]  /*26d0*/  ISETP.GE.AND P3, PT, R16.reuse, R24, PT ;  /* 0x000000181000720c */ /* 0x040fe40003f66270 */
[----:B------:R-:W-:Y:S01]  /*26e0*/  ISETP.GE.AND P1, PT, R16, R25, PT ;  /* 0x000000191000720c */ /* 0x000fe20003f26270 */
[----:B--2---:R-:W-:Y:S01]  /*26f0*/  FMUL.FTZ R17, R44, UR4 ;  /* 0x000000042c117c20 */ /* 0x004fe20008410000 */
[C---:B------:R-:W-:Y:S02]  /*2700*/  ISETP.GE.AND P6, PT, R16.reuse, R26, PT ;  /* 0x0000001a1000720c */ /* 0x040fe40003fc6270 */
[----:B------:R-:W-:Y:S01]  /*2710*/  ISETP.GE.AND P4, PT, R16, R27, PT ;  /* 0x0000001b1000720c */ /* 0x000fe20003f86270 */
[----:B------:R-:W-:Y:S01]  /*2720*/  VIADD R16, R0, 0x18 ;  /* 0x0000001800107836 */ /* 0x000fe20000000000 */
[----:B----4-:R-:W-:Y:S01]  /*2730*/  FSEL R63, R102, -INF , !P5 ;  /* 0xff800000663f7808 */ /* 0x010fe20006800000 */
[----:B------:R2:W4:Y:S01]  /*2740*/  MUFU.TANH R76, R17 ;  /* 0x00000011004c7308 */ /* 0x0005220000002400 */
[----:B-1----:R-:W-:Y:S01]  /*2750*/  FMUL.FTZ R8, R34, UR4 ;  /* 0x0000000422087c20 */ /* 0x002fe20008410000 */
[----:B------:R-:W-:-:S02]  /*2760*/  FSEL R80, R100, -INF , !P0 ;  /* 0xff80000064507808 */ /* 0x000fc40004000000 */
[C---:B------:R-:W-:Y:S02]  /*2770*/  ISETP.GE.AND P5, PT, R16.reuse, R25, PT ;  /* 0x000000191000720c */ /* 0x040fe40003fa6270 */
[----:B------:R-:W-:Y:S02]  /*2780*/  FSEL R59, R113, -INF , !P2 ;  /* 0xff800000713b7808 */ /* 0x000fe40005000000 */
[----:B------:R1:W-:Y:S01]  /*2790*/  MUFU.TANH R75, R8 ;  /* 0x00000008004b7308 */ /* 0x0003e20000002400 */
[C---:B------:R-:W-:Y:S02]  /*27a0*/  ISETP.GE.AND P0, PT, R16.reuse, R26, PT ;  /* 0x0000001a1000720c */ /* 0x040fe40003f06270 */
[----:B------:R-:W-:Y:S02]  /*27b0*/  FSEL R49, R123, -INF , !P3 ;  /* 0xff8000007b317808 */ /* 0x000fe40005800000 */
[C---:B------:R-:W-:Y:S02]  /*27c0*/  ISETP.GE.AND P2, PT, R16.reuse, R24, PT ;  /* 0x000000181000720c */ /* 0x040fe40003f46270 */
[----:B------:R-:W-:Y:S01]  /*27d0*/  ISETP.GE.AND P3, PT, R16, R27, PT ;  /* 0x0000001b1000720c */ /* 0x000fe20003f66270 */
[----:B--2---:R-:W-:Y:S01]  /*27e0*/  FMUL.FTZ R17, R45, UR4 ;  /* 0x000000042d117c20 */ /* 0x004fe20008410000 */
[----:B------:R2:W-:Y:S01]  /*27f0*/  MUFU.TANH R16, R10 ;  /* 0x0000000a00107308 */ /* 0x0005e20000002400 */
[----:B------:R-:W-:-:S02]  /*2800*/  FSEL R41, R93, -INF , !P0 ;  /* 0xff8000005d297808 */ /* 0x000fc40004000000 */
[-C--:B------:R-:W-:Y:S02]  /*2810*/  ISETP.GE.AND P0, PT, R9, R24.reuse, PT ;  /* 0x000000180900720c */ /* 0x080fe40003f06270 */
[----:B------:R-:W-:Y:S01]  /*2820*/  FSEL R50, R121, -INF , !P1 ;  /* 0xff80000079327808 */ /* 0x000fe20004800000 */
[----:B-1----:R-:W-:Y:S01]  /*2830*/  FMUL.FTZ R8, R40, UR4 ;  /* 0x0000000428087c20 */ /* 0x002fe20008410000 */
[----:B------:R-:W-:Y:S01]  /*2840*/  FSEL R40, R94, -INF , !P5 ;  /* 0xff8000005e287808 */ /* 0x000fe20006800000 */
[----:B------:R1:W-:Y:S01]  /*2850*/  MUFU.TANH R18, R17 ;  /* 0x0000001100127308 */ /* 0x0003e20000002400 */
[----:B------:R-:W-:Y:S02]  /*2860*/  ISETP.GE.AND P5, PT, R0, R24, PT ;  /* 0x000000180000720c */ /* 0x000fe40003fa6270 */
[----:B------:R-:W-:Y:S02]  /*2870*/  FSEL R61, R112, -INF , !P6 ;  /* 0xff800000703d7808 */ /* 0x000fe40007000000 */
[----:B------:R-:W-:-:S02]  /*2880*/  FSEL R81, R101, -INF , !P4 ;  /* 0xff80000065517808 */ /* 0x000fc40006000000 */
[----:B------:R-:W-:Y:S01]  /*2890*/  FSEL R48, R95, -INF , !P2 ;  /* 0xff8000005f307808 */ /* 0x000fe20005000000 */
[----:B------:R5:W4:Y:S01]  /*28a0*/  MUFU.TANH R15, R8 ;  /* 0x00000008000f7308 */ /* 0x000b220000002400 */
[----:B--2---:R-:W-:Y:S01]  /*28b0*/  FMUL.FTZ R10, R36, UR4 ;  /* 0x00000004240a7c20 */ /* 0x004fe20008410000 */
[C---:B------:R-:W-:Y:S02]  /*28c0*/  ISETP.GE.AND P1, PT, R12.reuse, R24, PT ;  /* 0x000000180c00720c */ /* 0x040fe40003f26270 */
[C---:B------:R-:W-:Y:S02]  /*28d0*/  ISETP.GE.AND P6, PT, R12.reuse, R25, PT ;  /* 0x000000190c00720c */ /* 0x040fe40003fc6270 */
[C---:B------:R-:W-:Y:S02]  /*28e0*/  ISETP.GE.AND P4, PT, R12.reuse, R26, PT ;  /* 0x0000001a0c00720c */ /* 0x040fe40003f86270 */
[----:B------:R-:W-:Y:S01]  /*28f0*/  ISETP.GE.AND P2, PT, R12, R27, PT ;  /* 0x0000001b0c00720c */ /* 0x000fe20003f46270 */
[----:B-1----:R-:W-:Y:S01]  /*2900*/  FMUL.FTZ R17, R46, UR4 ;  /* 0x000000042e117c20 */ /* 0x002fe20008410000 */
[----:B------:R1:W2:Y:S01]  /*2910*/  MUFU.TANH R11, R10 ;  /* 0x0000000a000b7308 */ /* 0x0002a20000002400 */
[----:B------:R-:W-:Y:S01]  /*2920*/  HMMA.16816.F32.BF16 R44, R4, R20, R28 ;  /* 0x00000014042c723c */ /* 0x000fe2000004181c */
[----:B------:R-:W-:Y:S01]  /*2930*/  VIADD R12, R0, 0x21 ;  /* 0x00000021000c7836 */ /* 0x000fe20000000000 */
[----:B---3--:R-:W-:-:S02]  /*2940*/  FSEL R178, R91, -INF , !P0 ;  /* 0xff8000005bb27808 */ /* 0x008fc40004000000 */
[----:B------:R-:W-:Y:S02]  /*2950*/  ISETP.GE.AND P0, PT, R13, R24, PT ;  /* 0x000000180d00720c */ /* 0x000fe40003f06270 */
[----:B------:R-:W-:Y:S01]  /*2960*/  FSEL R88, R88, -INF , !P3 ;  /* 0xff80000058587808 */ /* 0x000fe20005800000 */
[----:B------:R-:W-:Y:S01]  /*2970*/  VIADD R21, R0, 0x38 ;  /* 0x0000003800157836 */ /* 0x000fe20000000000 */
[----:B------:R-:W-:Y:S01]  /*2980*/  FSEL R28, R152, -INF , !P5 ;  /* 0xff800000981c7808 */ /* 0x000fe20006800000 */
[----:B------:R-:W-:Y:S01]  /*2990*/  VIADD R20, R0, 0x31 ;  /* 0x0000003100147836 */ /* 0x000fe20000000000 */
[----:B------:R-:W-:Y:S01]  /*29a0*/  FSEL R31, R103, -INF , !P1 ;  /* 0xff800000671f7808 */ /* 0x000fe20004800000 */
[----:B------:R3:W-:Y:S01]  /*29b0*/  MUFU.TANH R66, R17 ;  /* 0x0000001100427308 */ /* 0x0007e20000002400 */
[----:B-----5:R-:W-:Y:S02]  /*29c0*/  FMNMX.FTZ R8, R28, R60, !PT ;  /* 0x0000003c1c087209 */ /* 0x020fe40007810000 */
[----:B------:R-:W-:-:S02]  /*29d0*/  ISETP.GE.AND P1, PT, R12, R24, PT ;  /* 0x000000180c00720c */ /* 0x000fc40003f26270 */
[----:B------:R-:W-:Y:S01]  /*29e0*/  FMNMX.FTZ R8, R58, R8, !PT ;  /* 0x000000083a087209 */ /* 0x000fe20007810000 */
[----:B-1----:R-:W-:Y:S01]  /*29f0*/  FMUL.FTZ R10, R37, UR4 ;  /* 0x00000004250a7c20 */ /* 0x002fe20008410000 */
[----:B----4-:R-:W-:Y:S02]  /*2a00*/  FSEL R176, R76, -INF , !P0 ;  /* 0xff8000004cb07808 */ /* 0x010fe40004000000 */
[----:B------:R-:W-:Y:S02]  /*2a10*/  FMNMX.FTZ R8, R57, R8, !PT ;  /* 0x0000000839087209 */ /* 0x000fe40007810000 */
[----:B------:R-:W-:Y:S01]  /*2a20*/  ISETP.GE.AND P0, PT, R19, R24, PT ;  /* 0x000000181300720c */ /* 0x000fe20003f06270 */
[----:B------:R-:W1:Y:S01]  /*2a30*/  MUFU.TANH R10, R10 ;  /* 0x0000000a000a7308 */ /* 0x000e620000002400 */
[----:B------:R-:W-:Y:S02]  /*2a40*/  FMNMX.FTZ R8, R56, R8, !PT ;  /* 0x0000000838087209 */ /* 0x000fe40007810000 */
[----:B------:R-:W-:-:S02]  /*2a50*/  FSEL R177, R83, -INF , !P1 ;  /* 0xff80000053b17808 */ /* 0x000fc40004800000 */
[----:B------:R-:W-:Y:S01]  /*2a60*/  FMNMX.FTZ R8, R49, R8, !PT ;  /* 0x0000000831087209 */ /* 0x000fe20007810000 */
[----:B---3--:R-:W-:Y:S01]  /*2a70*/  FMUL.FTZ R17, R35, UR4 ;  /* 0x0000000423117c20 */ /* 0x008fe20008410000 */
[----:B------:R-:W-:Y:S01]  /*2a80*/  ISETP.GE.AND P1, PT, R14, R24, PT ;  /* 0x000000180e00720c */ /* 0x000fe20003f26270 */
[----:B------:R-:W-:Y:S01]  /*2a90*/  HMMA.16816.F32.BF16 R32, R4, R22, R52 ;  /* 0x000000160420723c */ /* 0x000fe20000041834 */
[----:B------:R-:W-:Y:S01]  /*2aa0*/  FMNMX.FTZ R8, R48, R8, !PT ;  /* 0x0000000830087209 */ /* 0x000fe20007810000 */
[----:B------:R3:W4:Y:S01]  /*2ab0*/  MUFU.TANH R36, R17 ;  /* 0x0000001100247308 */ /* 0x0007220000002400 */
[----:B------:R-:W-:Y:S02]  /*2ac0*/  FSEL R200, R15, -INF , !P0 ;  /* 0xff8000000fc87808 */ /* 0x000fe40004000000 */
[----:B------:R-:W-:Y:S02]  /*2ad0*/  ISETP.GE.AND P0, PT, R21, R24, PT ;  /* 0x000000181500720c */ /* 0x000fe40003f06270 */
[----:B------:R-:W-:Y:S01]  /*2ae0*/  FSEL R167, R18, -INF , !P1 ;  /* 0xff80000012a77808 */ /* 0x000fe20004800000 */
[----:B------:R-:W-:Y:S01]  /*2af0*/  VIADD R18, R0, 0x39 ;  /* 0x0000003900127836 */ /* 0x000fe20000000000 */
[----:B------:R-:W-:-:S02]  /*2b00*/  FMNMX.FTZ R8, R31, R8, !PT ;  /* 0x000000081f087209 */ /* 0x000fc40007810000 */
[----:B------:R-:W-:Y:S02]  /*2b10*/  ISETP.GE.AND P1, PT, R20, R24, PT ;  /* 0x000000181400720c */ /* 0x000fe40003f26270 */
[----:B--2---:R-:W-:Y:S02]  /*2b20*/  FSEL R250, R11, -INF , !P0 ;  /* 0xff8000000bfa7808 */ /* 0x004fe40004000000 */
[-C--:B------:R-:W-:Y:S02]  /*2b30*/  ISETP.GE.AND P0, PT, R0, R25.reuse, PT ;  /* 0x000000190000720c */ /* 0x080fe40003f06270 */
[----:B------:R-:W-:Y:S02]  /*2b40*/  FMNMX.FTZ R8, R178, R8, !PT ;  /* 0x00000008b2087209 */ /* 0x000fe40007810000 */
[----:B------:R-:W-:Y:S01]  /*2b50*/  FSEL R189, R16, -INF , !P1 ;  /* 0xff80000010bd7808 */ /* 0x000fe20004800000 */
[----:B---3--:R-:W-:Y:S01]  /*2b60*/  FMUL.FTZ R17, R44, UR4 ;  /* 0x000000042c117c20 */ /* 0x008fe20008410000 */
[----:B------:R-:W-:-:S02]  /*2b70*/  ISETP.GE.AND P5, PT, R9, R25, PT ;  /* 0x000000190900720c */ /* 0x000fc40003fa6270 */
[C---:B------:R-:W-:Y:S02]  /*2b80*/  ISETP.GE.AND P3, PT, R9.reuse, R26, PT ;  /* 0x0000001a0900720c */ /* 0x040fe40003f66270 */
[----:B------:R-:W-:Y:S01]  /*2b90*/  ISETP.GE.AND P1, PT, R9, R27, PT ;  /* 0x0000001b0900720c */ /* 0x000fe20003f26270 */
[----:B------:R-:W-:Y:S01]  /*2ba0*/  FMUL.FTZ R9, R42, UR4 ;  /* 0x000000042a097c20 */ /* 0x000fe20008410000 */
[----:B------:R-:W-:Y:S02]  /*2bb0*/  FSEL R30, R153, -INF , !P0 ;  /* 0xff800000991e7808 */ /* 0x000fe40004000000 */
[----:B------:R-:W-:Y:S01]  /*2bc0*/  FMNMX.FTZ R8, R177, R8, !PT ;  /* 0x00000008b1087209 */ /* 0x000fe20007810000 */
[----:B------:R2:W3:Y:S01]  /*2bd0*/  MUFU.TANH R29, R9 ;  /* 0x00000009001d7308 */ /* 0x0004e20000002400 */
[----:B------:R-:W-:Y:S02]  /*2be0*/  ISETP.GE.AND P0, PT, R18, R24, PT ;  /* 0x000000181200720c */ /* 0x000fe40003f06270 */
[----:B------:R-:W-:-:S02]  /*2bf0*/  FMNMX.FTZ R8, R176, R8, !PT ;  /* 0x00000008b0087209 */ /* 0x000fc40007810000 */
[----:B-1----:R-:W-:Y:S02]  /*2c00*/  FSEL R249, R10, -INF , !P0 ;  /* 0xff8000000af97808 */ /* 0x002fe40004000000 */
[----:B------:R-:W-:Y:S02]  /*2c10*/  ISETP.NE.AND P0, PT, R190, 0x1, PT ;  /* 0x00000001be00780c */ /* 0x000fe40003f05270 */
[----:B------:R-:W-:Y:S02]  /*2c20*/  FMNMX.FTZ R8, R167, R8, !PT ;  /* 0x00000008a7087209 */ /* 0x000fe40007810000 */
[----:B------:R-:W-:Y:S02]  /*2c30*/  FMNMX.FTZ R5, R30, R69, !PT ;  /* 0x000000451e057209 */ /* 0x000fe40007810000 */
[----:B------:R-:W-:Y:S02]  /*2c40*/  FMNMX.FTZ R4, R200, R8, !PT ;  /* 0x00000008c8047209 */ /* 0x000fe40007810000 */
[----:B------:R-:W-:Y:S01]  /*2c50*/  FMNMX.FTZ R15, R68, R5, !PT ;  /* 0x00000005440f7209 */ /* 0x000fe20007810000 */
[----:B--2---:R-:W-:Y:S01]  /*2c60*/  FMUL.FTZ R9, R43, UR4 ;  /* 0x000000042b097c20 */ /* 0x004fe20008410000 */
[----:B------:R-:W-:-:S03]  /*2c70*/  FMNMX.FTZ R4, R189, R4, !PT ;  /* 0x00000004bd047209 */ /* 0x000fc60007810000 */
[----:B------:R1:W2:Y:S01]  /*2c80*/  MUFU.TANH R22, R9 ;  /* 0x0000000900167308 */ /* 0x0002a20000002400 */
[----:B------:R-:W-:Y:S01]  /*2c90*/  FMNMX.FTZ R16, R250, R4, !PT ;  /* 0x00000004fa107209 */ /* 0x000fe20007810000 */
[----:B---34-:R-:W-:Y:S06]  /*2ca0*/  @!P0 BRA `(.L_x_27) ;  /* 0x0000000000688947 */ /* 0x018fec0003800000 */
[----:B------:R-:W-:-:S04]  /*2cb0*/  VIADD R4, R190, 0xfffffffe ;  /* 0xfffffffebe047836 */ /* 0x000fc80000000000 */
[C---:B------:R-:W-:Y:S01]  /*2cc0*/  IMAD R6, R4.reuse, UR18, RZ ;  /* 0x0000001204067c24 */ /* 0x040fe2000f8e02ff */
[----:B------:R-:W-:Y:S01]  /*2cd0*/  SHF.R.S32.HI R7, RZ, 0x1f, R4 ;  /* 0x0000001fff077819 */ /* 0x000fe20000011404 */
[----:B------:R-:W-:-:S04]  /*2ce0*/  IMAD.WIDE.U32 R4, R4, UR19, R170 ;  /* 0x0000001304047c25 */ /* 0x000fc8000f8e00aa */
[----:B------:R-:W-:Y:S01]  /*2cf0*/  IMAD R6, R7, UR19, R6 ;  /* 0x0000001307067c24 */ /* 0x000fe2000f8e0206 */
[----:B------:R-:W-:-:S03]  /*2d00*/  LEA R8, P0, R4, UR8, 0x1 ;  /* 0x0000000804087c11 */ /* 0x000fc6000f8008ff */
[----:B------:R-:W-:-:S05]  /*2d10*/  IMAD.IADD R6, R5, 0x1, R6 ;  /* 0x0000000105067824 */ /* 0x000fca00078e0206 */
[----:B-1----:R-:W-:Y:S02]  /*2d20*/  LEA.HI.X R9, R4, UR9, R6, 0x1, P0 ;  /* 0x0000000904097c11 */ /* 0x002fe400080f0c06 */
[----:B------:R-:W-:-:S03]  /*2d30*/  IADD3 R6, P0, R8, UR23, RZ ;  /* 0x0000001708067c10 */ /* 0x000fc6000ff1e0ff */
[----:B------:R-:W-:Y:S01]  /*2d40*/  @!PT LDS RZ, [RZ] ;  /* 0x00000000fffff984 */ /* 0x000fe20000000800 */
[----:B------:R-:W-:Y:S01]  /*2d50*/  @!PT LDS RZ, [RZ] ;  /* 0x00000000fffff984 */ /* 0x000fe20000000800 */
[----:B------:R-:W-:Y:S01]  /*2d60*/  @!PT LDS RZ, [RZ] ;  /* 0x00000000fffff984 */ /* 0x000fe20000000800 */
[----:B------:R3:W-:Y:S01]  /*2d70*/  LDGSTS.E.BYPASS.LTC128B.128 [R251+0x8000], desc[UR20][R8.64] ;  /* 0x0800000008fb7fae */ /* 0x0007e2000b901d54 */
[----:B------:R-:W-:Y:S02]  /*2d80*/  IADD3.X R7, R9, UR22, RZ, P0, !PT ;  /* 0x0000001609077c10 */ /* 0x000fe400087fe4ff */
[----:B------:R-:W-:Y:S01]  /*2d90*/  IADD3 R4, P0, R6, UR23, RZ ;  /* 0x0000001706047c10 */ /* 0x000fe2000ff1e0ff */
[----:B------:R3:W-:Y:S03]  /*2da0*/  LDGSTS.E.BYPASS.LTC128B.128 [R251+0xa000], desc[UR20][R8.64+0x80] ;  /* 0x0a00008008fb7fae */ /* 0x0007e6000b901d54 */
[----:B------:R-:W-:Y:S01]  /*2db0*/  IADD3.X R5, R7, UR22, RZ, P0, !PT ;  /* 0x0000001607057c10 */ /* 0x000fe200087fe4ff */
[----:B------:R3:W-:Y:S01]  /*2dc0*/  LDGSTS.E.BYPASS.LTC128B.128 [R251+0x8800], desc[UR20][R6.64] ;  /* 0x0880000006fb7fae */ /* 0x0007e2000b901d54 */
[----:B------:R-:W-:-:S03]  /*2dd0*/  IADD3 R10, P0, R4, UR23, RZ ;  /* 0x00000017040a7c10 */ /* 0x000fc6000ff1e0ff */
[----:B------:R3:W-:Y:S01]  /*2de0*/  LDGSTS.E.BYPASS.LTC128B.128 [R251+0xa800], desc[UR20][R6.64+0x80] ;  /* 0x0a80008006fb7fae */ /* 0x0007e2000b901d54 */
[----:B------:R-:W-:-:S03]  /*2df0*/  IADD3.X R11, R5, UR22, RZ, P0, !PT ;  /* 0x00000016050b7c10 */ /* 0x000fc600087fe4ff */
[----:B------:R3:W-:Y:S04]  /*2e00*/  LDGSTS.E.BYPASS.LTC128B.128 [R251+0x9000], desc[UR20][R4.64] ;  /* 0x0900000004fb7fae */ /* 0x0007e8000b901d54 */
[----:B------:R3:W-:Y:S04]  /*2e10*/  LDGSTS.E.BYPASS.LTC128B.128 [R251+0xb000], desc[UR20][R4.64+0x80] ;  /* 0x0b00008004fb7fae */ /* 0x0007e8000b901d54 */
[----:B------:R3:W-:Y:S04]  /*2e20*/  LDGSTS.E.BYPASS.LTC128B.128 [R251+0x9800], desc[UR20][R10.64] ;  /* 0x098000000afb7fae */ /* 0x0007e8000b901d54 */
[----:B------:R3:W-:Y:S04]  /*2e30*/  LDGSTS.E.BYPASS.LTC128B.128 [R251+0xb800], desc[UR20][R10.64+0x80] ;  /* 0x0b8000800afb7fae */ /* 0x0007e8000b901d54 */
[----:B------:R-:W0:Y:S02]  /*2e40*/  LDGDEPBAR ;  /* 0x00000000000079af */ /* 0x000e240000000000 */
.L_x_27:
[----:B---3--:R-:W-:Y:S01]  /*2e50*/  FMNMX.FTZ R5, R62, R15, !PT ;  /* 0x0000000f3e057209 */ /* 0x008fe20007810000 */
[----:B------:R-:W-:Y:S01]  /*2e60*/  FMUL.FTZ R6, R45, UR4 ;  /* 0x000000042d067c20 */ /* 0x000fe20008410000 */
[----:B------:R-:W-:Y:S01]  /*2e70*/  FMNMX.FTZ R4, R249, R16, !PT ;  /* 0x00000010f9047209 */ /* 0x000fe20007810000 */
[----:B-1----:R-:W-:Y:S01]  /*2e80*/  FMUL.FTZ R9, R47, UR4 ;  /* 0x000000042f097c20 */ /* 0x002fe20008410000 */
[----:B------:R-:W-:Y:S01]  /*2e90*/  FMNMX.FTZ R5, R59, R5, !PT ;  /* 0x000000053b057209 */ /* 0x000fe20007810000 */
[----:B------:R1:W-:Y:S01]  /*2ea0*/  MUFU.TANH R23, R6 ;  /* 0x0000000600177308 */ /* 0x0003e20000002400 */
[----:B------:R-:W-:Y:S01]  /*2eb0*/  FSEL R15, R90, -INF , !P6 ;  /* 0xff8000005a0f7808 */ /* 0x000fe20007000000 */
[----:B------:R-:W3:Y:S01]  /*2ec0*/  SHFL.BFLY PT, R8, R4, 0x2, 0x1f ;  /* 0x0c401f0004087f89 */ /* 0x000ee200000e0000 */
[----:B------:R-:W-:Y:S01]  /*2ed0*/  FMNMX.FTZ R5, R50, R5, !PT ;  /* 0x0000000532057209 */ /* 0x000fe20007810000 */
[----:B------:R-:W-:Y:S01]  /*2ee0*/  FMUL.FTZ R7, R46, UR4 ;  /* 0x000000042e077c20 */ /* 0x000fe20008410000 */
[----:B------:R-:W-:Y:S01]  /*2ef0*/  FSEL R166, R78, -INF , !P5 ;  /* 0xff8000004ea67808 */ /* 0x000fe20006800000 */
[----:B------:R-:W-:Y:S01]  /*2f00*/  ULDC UR13, c[0x0][0x2ec] ;  /* 0x0000bb00000d7ab9 */ /* 0x000fe20000000800 */
[----:B------:R-:W-:Y:S01]  /*2f10*/  FMNMX.FTZ R5, R40, R5, !PT ;  /* 0x0000000528057209 */ /* 0x000fe20007810000 */
[----:B------:R-:W-:Y:S01]  /*2f20*/  MUFU.TANH R17, R17 ;  /* 0x0000001100117308 */ /* 0x000fe20000002400 */
[----:B------:R-:W-:Y:S01]  /*2f30*/  ISETP.GE.AND P5, PT, R13, R25, PT ;  /* 0x000000190d00720c */ /* 0x000fe20003fa6270 */
[----:B------:R-:W-:Y:S01]  /*2f40*/  STL [R1+0x60], R251 ;  /* 0x000060fb01007387 */ /* 0x000fe20000100800 */
[----:B------:R-:W-:-:S02]  /*2f50*/  FMNMX.FTZ R5, R15, R5, !PT ;  /* 0x000000050f057209 */ /* 0x000fc40007810000 */
[-C--:B------:R-:W-:Y:S01]  /*2f60*/  ISETP.GE.AND P0, PT, R12, R25.reuse, PT ;  /* 0x000000190c00720c */ /* 0x080fe20003f06270 */
[----:B------:R-:W-:Y:S01]  /*2f70*/  STL [R1+0x5c], R242 ;  /* 0x00005cf201007387 */ /* 0x000fe20000100800 */
[----:B------:R-:W-:Y:S01]  /*2f80*/  FSEL R164, R66, -INF , !P5 ;  /* 0xff80000042a47808 */ /* 0x000fe20006800000 */
[----:B------:R4:W-:Y:S01]  /*2f90*/  MUFU.TANH R37, R7 ;  /* 0x0000000700257308 */ /* 0x0009e20000002400 */
[----:B-1----:R-:W-:Y:S01]  /*2fa0*/  FMUL.FTZ R6, R38, UR4 ;  /* 0x0000000426067c20 */ /* 0x002fe20008410000 */
[-C--:B------:R-:W-:Y:S01]  /*2fb0*/  ISETP.GE.AND P5, PT, R19, R25.reuse, PT ;  /* 0x000000191300720c */ /* 0x080fe20003fa6270 */
[----:B------:R-:W-:Y:S01]  /*2fc0*/  STL [R1+0x58], R241 ;  /* 0x000058f101007387 */ /* 0x000fe20000100800 */
[----:B------:R-:W-:Y:S02]  /*2fd0*/  FSEL R165, R77, -INF , !P0 ;  /* 0xff8000004da57808 */ /* 0x000fe40004000000 */
[----:B------:R-:W-:Y:S01]  /*2fe0*/  ISETP.GE.AND P0, PT, R14, R25, PT ;  /* 0x000000190e00720c */ /* 0x000fe20003f06270 */
[----:B------:R-:W-:Y:S01]  /*2ff0*/  STL [R1+0x54], R240 ;  /* 0x000054f001007387 */ /* 0x000fe20000100800 */
[----:B------:R1:W1:Y:S01]  /*3000*/  MUFU.TANH R10, R6 ;  /* 0x00000006000a7308 */ /* 0x0002620000002400 */
[----:B------:R-:W-:-:S02]  /*3010*/  FSEL R248, R29, -INF , !P5 ;  /* 0xff8000001df87808 */ /* 0x000fc40006800000 */
[----:B---3--:R-:W-:Y:S01]  /*3020*/  FMNMX.FTZ R4, R4, R8, !PT ;  /* 0x0000000804047209 */ /* 0x008fe20007810000 */
[----:B------:R-:W-:Y:S01]  /*3030*/  STL [R1+0x50], R239 ;  /* 0x000050ef01007387 */ /* 0x000fe20000100800 */
[-C--:B------:R-:W-:Y:S01]  /*3040*/  ISETP.GE.AND P5, PT, R21, R25.reuse, PT ;  /* 0x000000191500720c */ /* 0x080fe20003fa6270 */
[----:B------:R-:W-:Y:S01]  /*3050*/  FMUL.FTZ R8, R35, UR4 ;  /* 0x0000000423087c20 */ /* 0x000fe20008410000 */
[----:B------:R-:W-:Y:S01]  /*3060*/  FSEL R163, R51, -INF , !P0 ;  /* 0xff80000033a37808 */ /* 0x000fe20004000000 */
[----:B------:R-:W-:Y:S01]  /*3070*/  MUFU.TANH R29, R9 ;  /* 0x00000009001d7308 */ /* 0x000fe20000002400 */
[----:B------:R-:W-:Y:S01]  /*3080*/  ISETP.GE.AND P0, PT, R20, R25, PT ;  /* 0x000000191400720c */ /* 0x000fe20003f06270 */
[----:B----4-:R-:W-:Y:S01]  /*3090*/  FMUL.FTZ R7, R33, UR4 ;  /* 0x0000000421077c20 */ /* 0x010fe20008410000 */
[----:B------:R-:W-:Y:S01]  /*30a0*/  FSEL R16, R89, -INF , !P4 ;  /* 0xff80000059107808 */ /* 0x000fe20006000000 */
[----:B------:R-:W-:Y:S01]  /*30b0*/  STL [R1+0x4c], R238 ;  /* 0x00004cee01007387 */ /* 0x000fe20000100800 */
[----:B--2---:R-:W-:-:S02]  /*30c0*/  FSEL R247, R22, -INF , !P0 ;  /* 0xff80000016f77808 */ /* 0x004fc40004000000 */
[----:B------:R-:W-:Y:S01]  /*30d0*/  ISETP.GE.AND P0, PT, R18, R25, PT ;  /* 0x000000191200720c */ /* 0x000fe20003f06270 */
[----:B------:R-:W-:Y:S01]  /*30e0*/  STL [R1+0x48], R237 ;  /* 0x000048ed01007387 */ /* 0x000fe20000100800 */
[----:B-1----:R-:W-:Y:S01]  /*30f0*/  FMNMX.FTZ R6, R166, R5, !PT ;  /* 0x00000005a6067209 */ /* 0x002fe20007810000 */
[----:B------:R-:W-:Y:S01]  /*3100*/  FMUL.FTZ R5, R39, UR4 ;  /* 0x0000000427057c20 */ /* 0x000fe20008410000 */
[----:B------:R-:W-:Y:S01]  /*3110*/  FSEL R246, R10, -INF , !P5 ;  /* 0xff8000000af67808 */ /* 0x000fe20006800000 */
[----:B------:R-:W-:Y:S01]  /*3120*/  STL [R1+0x44], R236 ;  /* 0x000044ec01007387 */ /* 0x000fe20000100800 */
[----:B------:R-:W-:Y:S01]  /*3130*/  FMNMX.FTZ R6, R165, R6, !PT ;  /* 0x00000006a5067209 */ /* 0x000fe20007810000 */
[----:B------:R1:W2:Y:S01]  /*3140*/  MUFU.TANH R11, R5 ;  /* 0x00000005000b7308 */ /* 0x0002a20000002400 */
[-C--:B------:R-:W-:Y:S01]  /*3150*/  ISETP.GE.AND P5, PT, R0, R26.reuse, PT ;  /* 0x0000001a0000720c */ /* 0x080fe20003fa6270 */
[----:B------:R-:W3:Y:S01]  /*3160*/  SHFL.BFLY PT, R10, R4, 0x1, 0x1f ;  /* 0x0c201f00040a7f89 */ /* 0x000ee200000e0000 */
[----:B------:R-:W-:-:S02]  /*3170*/  ISETP.GE.AND P6, PT, R12, R26, PT ;  /* 0x0000001a0c00720c */ /* 0x000fc40003fc6270 */
[-C--:B------:R-:W-:Y:S01]  /*3180*/  ISETP.GE.AND P4, PT, R12, R27.reuse, PT ;  /* 0x0000001b0c00720c */ /* 0x080fe20003f86270 */
[----:B------:R-:W-:Y:S01]  /*3190*/  STL [R1+0x40], R24 ;  /* 0x0000401801007387 */ /* 0x000fe20000100800 */
[----:B------:R-:W-:Y:S02]  /*31a0*/  FSEL R162, R82, -INF , !P3 ;  /* 0xff80000052a27808 */ /* 0x000fe40005800000 */
[----:B------:R-:W-:Y:S02]  /*31b0*/  ISETP.GE.AND P3, PT, R14, R26, PT ;  /* 0x0000001a0e00720c */ /* 0x000fe40003f66270 */
[----:B------:R-:W-:Y:S02]  /*31c0*/  FSEL R161, R79, -INF , !P6 ;  /* 0xff8000004fa17808 */ /* 0x000fe40007000000 */
[----:B------:R-:W-:Y:S02]  /*31d0*/  FSEL R160, R64, -INF , !P3 ;  /* 0xff80000040a07808 */ /* 0x000fe40005800000 */
[----:B------:R-:W-:-:S02]  /*31e0*/  ISETP.GE.AND P3, PT, R0, R27, PT ;  /* 0x0000001b0000720c */ /* 0x000fc40003f66270 */
[----:B-1----:R-:W-:Y:S01]  /*31f0*/  FMNMX.FTZ R5, R164, R6, !PT ;  /* 0x00000006a4057209 */ /* 0x002fe20007810000 */
[----:B------:R-:W-:Y:S01]  /*3200*/  FMUL.FTZ R6, R32, UR4 ;  /* 0x0000000420067c20 */ /* 0x000fe20008410000 */
[----:B--2---:R-:W-:Y:S02]  /*3210*/  FSEL R245, R11, -INF , !P0 ;  /* 0xff8000000bf57808 */ /* 0x004fe40004000000 */
[----:B------:R-:W-:Y:S01]  /*3220*/  FSEL R11, R131, -INF , !P5 ;  /* 0xff800000830b7808 */ /* 0x000fe20006800000 */
[----:B------:R1:W-:Y:S01]  /*3230*/  MUFU.TANH R12, R6 ;  /* 0x00000006000c7308 */ /* 0x0003e20000002400 */
[----:B------:R-:W-:Y:S02]  /*3240*/  FMNMX.FTZ R5, R163, R5, !PT ;  /* 0x00000005a3057209 */ /* 0x000fe40007810000 */
[----:B------:R-:W-:Y:S02]  /*3250*/  ISETP.GE.AND P5, PT, R13, R26, PT ;  /* 0x0000001a0d00720c */ /* 0x000fe40003fa6270 */
[----:B------:R-:W-:-:S02]  /*3260*/  FMNMX.FTZ R5, R248, R5, !PT ;  /* 0x00000005f8057209 */ /* 0x000fc40007810000 */
[----:B---3--:R-:W-:Y:S02]  /*3270*/  FMNMX.FTZ R136, R4, R10, !PT ;  /* 0x0000000a04887209 */ /* 0x008fe40007810000 */
[----:B------:R-:W-:Y:S01]  /*3280*/  FMNMX.FTZ R5, R247, R5, !PT ;  /* 0x00000005f7057209 */ /* 0x000fe20007810000 */
[----:B------:R-:W-:Y:S01]  /*3290*/  MUFU.TANH R10, R8 ;  /* 0x00000008000a7308 */ /* 0x000fe20000002400 */
[----:B------:R-:W-:Y:S01]  /*32a0*/  FSEL R139, R65, -INF , !P5 ;  /* 0xff800000418b7808 */ /* 0x000fe20006800000 */
[----:B------:R-:W-:Y:S01]  /*32b0*/  FMUL.FTZ R22, R136, UR13 ;  /* 0x0000000d88167c20 */ /* 0x000fe20008410000 */
[----:B------:R-:W-:Y:S02]  /*32c0*/  FMNMX.FTZ R5, R246, R5, !PT ;  /* 0x00000005f6057209 */ /* 0x000fe40007810000 */
[----:B------:R-:W-:Y:S02]  /*32d0*/  FSETP.NEU.FTZ.AND P5, PT, R136, -INF , PT ;  /* 0xff8000008800780b */ /* 0x000fe40003fbd000 */
[----:B-1----:R-:W-:-:S02]  /*32e0*/  FMNMX.FTZ R6, R11, R71, !PT ;  /* 0x000000470b067209 */ /* 0x002fc40007810000 */
[----:B------:R-:W-:Y:S02]  /*32f0*/  FMNMX.FTZ R5, R245, R5, !PT ;  /* 0x00000005f5057209 */ /* 0x000fe40007810000 */
[----:B------:R-:W-:Y:S02]  /*3300*/  FMNMX.FTZ R6, R70, R6, !PT ;  /* 0x0000000646067209 */ /* 0x000fe40007810000 */
[----:B------:R-:W-:Y:S01]  /*3310*/  ISETP.GE.AND P0, PT, R13, R27, PT ;  /* 0x0000001b0d00720c */ /* 0x000fe20003f06270 */
[----:B------:R-:W1:Y:S01]  /*3320*/  SHFL.BFLY PT, R9, R5, 0x2, 0x1f ;  /* 0x0c401f0005097f89 */ /* 0x000e6200000e0000 */
[----:B------:R-:W-:Y:S01]  /*3330*/  FMNMX.FTZ R6, R67, R6, !PT ;  /* 0x0000000643067209 */ /* 0x000fe20007810000 */
[----:B------:R2:W3:Y:S01]  /*3340*/  MUFU.TANH R13, R7 ;  /* 0x00000007000d7308 */ /* 0x0004e20000002400 */
[----:B------:R-:W-:Y:S02]  /*3350*/  FSEL R22, R22, RZ, P5 ;  /* 0x000000ff16167208 */ /* 0x000fe40002800000 */
[----:B------:R-:W-:-:S02]  /*3360*/  FMNMX.FTZ R4, R63, R6, !PT ;  /* 0x000000063f047209 */ /* 0x000fc40007810000 */
[----:B------:R-:W-:Y:S02]  /*3370*/  ISETP.GE.AND P6, PT, R14, R27, PT ;  /* 0x0000001b0e00720c */ /* 0x000fe40003fc6270 */
[----:B------:R-:W-:Y:S02]  /*3380*/  FMNMX.FTZ R4, R61, R4, !PT ;  /* 0x000000043d047209 */ /* 0x000fe40007810000 */
[----:B------:R-:W-:Y:S02]  /*3390*/  ISETP.GE.AND P5, PT, R19, R26, PT ;  /* 0x0000001a1300720c */ /* 0x000fe40003fa6270 */
[----:B------:R-:W-:Y:S02]  /*33a0*/  FMNMX.FTZ R0, R41, R4, !PT ;  /* 0x0000000429007209 */ /* 0x000fe40007810000 */
[----:B------:R-:W-:Y:S02]  /*33b0*/  FSEL R244, R17, -INF , !P5 ;  /* 0xff80000011f47808 */ /* 0x000fe40006800000 */
[----:B------:R-:W-:Y:S01]  /*33c0*/  FMNMX.FTZ R134, R16, R0, !PT ;  /* 0x0000000010867209 */ /* 0x000fe20007810000 */
[----:B------:R-:W-:Y:S01]  /*33d0*/  FFMA.FTZ R0, R28, UR13, -R22 ;  /* 0x0000000d1c007c23 */ /* 0x000fe20008010816 */
[----:B--2---:R-:W-:Y:S01]  /*33e0*/  FMUL.FTZ R7, R34, UR4 ;  /* 0x0000000422077c20 */ /* 0x004fe20008410000 */
[----:B------:R-:W-:-:S02]  /*33f0*/  ISETP.GE.AND P5, PT, R20, R26, PT ;  /* 0x0000001a1400720c */ /* 0x000fc40003fa6270 */
[----:B------:R-:W-:Y:S01]  /*3400*/  FMNMX.FTZ R134, R162, R134, !PT ;  /* 0x00000086a2867209 */ /* 0x000fe20007810000 */
[----:B------:R2:W4:Y:S01]  /*3410*/  MUFU.TANH R14, R7 ;  /* 0x00000007000e7308 */ /* 0x0005220000002400 */
[----:B------:R-:W-:Y:S02]  /*3420*/  FSEL R227, R23, -INF , !P5 ;  /* 0xff80000017e37808 */ /* 0x000fe40006800000 */
[----:B------:R-:W-:Y:S02]  /*3430*/  FMNMX.FTZ R134, R161, R134, !PT ;  /* 0x00000086a1867209 */ /* 0x000fe40007810000 */
[----:B-1----:R-:W-:Y:S02]  /*3440*/  FMNMX.FTZ R5, R5, R9, !PT ;  /* 0x0000000905057209 */ /* 0x002fe40007810000 */
[----:B------:R-:W-:Y:S01]  /*3450*/  FMNMX.FTZ R134, R139, R134, !PT ;  /* 0x000000868b867209 */ /* 0x000fe20007810000 */
[----:B------:R1:W-:Y:S01]  /*3460*/  MUFU.EX2 R188, R0 ;  /* 0x0000000000bc7308 */ /* 0x0003e20000000800 */
[----:B------:R-:W-:Y:S01]  /*3470*/  ISETP.GE.AND P5, PT, R18, R26, PT ;  /* 0x0000001a1200720c */ /* 0x000fe20003fa6270 */
[----:B------:R-:W4:Y:S01]  /*3480*/  SHFL.BFLY PT, R135, R5, 0x1, 0x1f ;  /* 0x0c201f0005877f89 */ /* 0x000f2200000e0000 */
[----:B------:R-:W-:-:S02]  /*3490*/  FMNMX.FTZ R134, R160, R134, !PT ;  /* 0x00000086a0867209 */ /* 0x000fc40007810000 */
[----:B---3--:R-:W-:Y:S02]  /*34a0*/  FSEL R225, R13, -INF , !P5 ;  /* 0xff8000000de17808 */ /* 0x008fe40006800000 */
[----:B------:R-:W-:Y:S02]  /*34b0*/  FMNMX.FTZ R134, R244, R134, !PT ;  /* 0x00000086f4867209 */ /* 0x000fe40007810000 */
[----:B--2---:R-:W-:Y:S02]  /*34c0*/  FSEL R7, R148, -INF , !P3 ;  /* 0xff80000094077808 */ /* 0x004fe40005800000 */
[----:B------:R-:W-:Y:S02]  /*34d0*/  ISETP.GE.AND P3, PT, R21, R26, PT ;  /* 0x0000001a1500720c */ /* 0x000fe40003f66270 */
[----:B------:R-:W-:Y:S02]  /*34e0*/  FMNMX.FTZ R4, R7, R74, !PT ;  /* 0x0000004a07047209 */ /* 0x000fe40007810000 */
[----:B------:R-:W-:Y:S01]  /*34f0*/  FSEL R226, R12, -INF , !P3 ;  /* 0xff8000000ce27808 */ /* 0x000fe20005800000 */
[----:B-1----:R-:W-:Y:S01]  /*3500*/  FFMA.FTZ R0, R60, UR13, -R22 ;  /* 0x0000000d3c007c23 */ /* 0x002fe20008010816 */
[----:B------:R-:W-:-:S02]  /*3510*/  FMNMX.FTZ R134, R227, R134, !PT ;  /* 0x00000086e3867209 */ /* 0x000fc40007810000 */
[----:B------:R-:W-:Y:S01]  /*3520*/  FSEL R8, R92, -INF , !P2 ;  /* 0xff8000005c087808 */ /* 0x000fe20005000000 */
[----:B------:R1:W-:Y:S01]  /*3530*/  MUFU.EX2 R215, R0 ;  /* 0x0000000000d77308 */ /* 0x0003e20000000800 */
[----:B------:R-:W-:Y:S02]  /*3540*/  FMNMX.FTZ R134, R226, R134, !PT ;  /* 0x00000086e2867209 */ /* 0x000fe40007810000 */
[----:B------:R-:W-:Y:S02]  /*3550*/  FSEL R138, R138, -INF , !P1 ;  /* 0xff8000008a8a7808 */ /* 0x000fe40004800000 */
[----:B------:R-:W-:Y:S02]  /*3560*/  FMNMX.FTZ R134, R225, R134, !PT ;  /* 0x00000086e1867209 */ /* 0x000fe40007810000 */
[----:B------:R-:W-:Y:S02]  /*3570*/  FSEL R137, R137, -INF , !P4 ;  /* 0xff80000089897808 */ /* 0x000fe40006000000 */
[----:B------:R-:W-:Y:S01]  /*3580*/  FSEL R132, R75, -INF , !P0 ;  /* 0xff8000004b847808 */ /* 0x000fe20004000000 */
[----:B------:R-:W2:Y:S01]  /*3590*/  SHFL.BFLY PT, R6, R134, 0x2, 0x1f ;  /* 0x0c401f0086067f89 */ /* 0x000ea200000e0000 */
[----:B----4-:R-:W-:-:S02]  /*35a0*/  FMNMX.FTZ R135, R5, R135, !PT ;  /* 0x0000008705877209 */ /* 0x010fc40007810000 */
[-C--:B------:R-:W-:Y:S02]  /*35b0*/  ISETP.GE.AND P2, PT, R19, R27.reuse, PT ;  /* 0x0000001b1300720c */ /* 0x080fe40003f46270 */
[----:B------:R-:W-:Y:S02]  /*35c0*/  FSEL R23, R36, -INF , !P6 ;  /* 0xff80000024177808 */ /* 0x000fe40007000000 */
[----:B-1----:R-:W-:Y:S01]  /*35d0*/  FMNMX.FTZ R0, R73, R4, !PT ;  /* 0x0000000449007209 */ /* 0x002fe20007810000 */
[----:B------:R-:W-:Y:S01]  /*35e0*/  FFMA.FTZ R4, R58, UR13, -R22 ;  /* 0x0000000d3a047c23 */ /* 0x000fe20008010816 */
[----:B------:R-:W-:Y:S01]  /*35f0*/  ISETP.GE.AND P3, PT, R21, R27, PT ;  /* 0x0000001b1500720c */ /* 0x000fe20003f66270 */
[----:B------:R-:W-:Y:S01]  /*3600*/  FMUL.FTZ R21, R135, UR13 ;  /* 0x0000000d87157c20 */ /* 0x000fe20008410000 */
[----:B------:R-:W-:Y:S01]  /*3610*/  FMNMX.FTZ R0, R72, R0, !PT ;  /* 0x0000000048007209 */ /* 0x000fe20007810000 */
[----:B------:R1:W-:Y:S01]  /*3620*/  MUFU.EX2 R237, R4 ;  /* 0x0000000400ed7308 */ /* 0x0003e20000000800 */
[----:B------:R-:W-:-:S02]  /*3630*/  FSEL R206, R37, -INF , !P2 ;  /* 0xff80000025ce7808 */ /* 0x000fc40005000000 */
[----:B------:R-:W-:Y:S02]  /*3640*/  FMNMX.FTZ R0, R80, R0, !PT ;  /* 0x0000000050007209 */ /* 0x000fe40007810000 */
[----:B------:R-:W-:Y:S02]  /*3650*/  ISETP.GE.AND P1, PT, R20, R27, PT ;  /* 0x0000001b1400720c */ /* 0x000fe40003f26270 */
[----:B------:R-:W-:Y:S02]  /*3660*/  FMNMX.FTZ R0, R81, R0, !PT ;  /* 0x0000000051007209 */ /* 0x000fe40007810000 */
[----:B------:R-:W-:Y:S02]  /*3670*/  FSETP.NEU.FTZ.AND P2, PT, R135, -INF , PT ;  /* 0xff8000008700780b */ /* 0x000fe40003f5d000 */
[----:B------:R-:W-:Y:S02]  /*3680*/  FSEL R251, R29, -INF , !P1 ;  /* 0xff8000001dfb7808 */ /* 0x000fe40004800000 */
[----:B------:R-:W-:-:S02]  /*3690*/  FSEL R21, R21, RZ, P2 ;  /* 0x000000ff15157208 */ /* 0x000fc40001000000 */
[----:B--2---:R-:W-:Y:S01]  /*36a0*/  FMNMX.FTZ R134, R134, R6, !PT ;  /* 0x0000000686867209 */ /* 0x004fe20007810000 */
[--C-:B-1----:R-:W-:Y:S01]  /*36b0*/  FFMA.FTZ R4, R57, UR13, -R22.reuse ;  /* 0x0000000d39047c23 */ /* 0x102fe20008010816 */
[----:B------:R-:W-:Y:S02]  /*36c0*/  ISETP.GE.AND P0, PT, R18, R27, PT ;  /* 0x0000001b1200720c */ /* 0x000fe40003f06270 */
[----:B------:R-:W-:Y:S01]  /*36d0*/  FSEL R242, R14, -INF , !P3 ;  /* 0xff8000000ef27808 */ /* 0x000fe20005800000 */
[----:B------:R1:W2:Y:S01]  /*36e0*/  MUFU.EX2 R209, R4 ;  /* 0x0000000400d17308 */ /* 0x0002a20000000800 */
[----:B------:R-:W-:Y:S02]  /*36f0*/  FSEL R207, R10, -INF , !P0 ;  /* 0xff8000000acf7808 */ /* 0x000fe40004000000 */
[----:B-1----:R-:W-:Y:S01]  /*3700*/  FMNMX.FTZ R4, R88, R0, !PT ;  /* 0x0000000058047209 */ /* 0x002fe20007810000 */
[----:B------:R-:W-:Y:S01]  /*3710*/  FFMA.FTZ R0, R56, UR13, -R22 ;  /* 0x0000000d38007c23 */ /* 0x000fe20008010816 */
[----:B--2---:R-:W-:-:S02]  /*3720*/  F2FP.BF16.F32.PACK_AB R18, R209, R237 ;  /* 0x000000edd112723e */ /* 0x004fc400000010ff */
[----:B------:R-:W-:Y:S01]  /*3730*/  FMNMX.FTZ R4, R8, R4, !PT ;  /* 0x0000000408047209 */ /* 0x000fe20007810000 */
[----:B------:R1:W-:Y:S03]  /*3740*/  MUFU.EX2 R42, R0 ;  /* 0x00000000002a7308 */ /* 0x0003e60000000800 */
[----:B------:R-:W-:-:S04]  /*3750*/  FMNMX.FTZ R4, R138, R4, !PT ;  /* 0x000000048a047209 */ /* 0x000fc80007810000 */
[----:B------:R-:W-:-:S04]  /*3760*/  FMNMX.FTZ R4, R137, R4, !PT ;  /* 0x0000000489047209 */ /* 0x000fc80007810000 */
[----:B------:R-:W-:Y:S01]  /*3770*/  FMNMX.FTZ R4, R132, R4, !PT ;  /* 0x0000000484047209 */ /* 0x000fe20007810000 */
[----:B-1----:R-:W-:-:S04]  /*3780*/  FFMA.FTZ R0, R49, UR13, -R22 ;  /* 0x0000000d31007c23 */ /* 0x002fc80008010816 */
[----:B------:R1:W-:Y:S02]  /*3790*/  MUFU.EX2 R205, R0 ;  /* 0x0000000000cd7308 */ /* 0x0003e40000000800 */
[----:B-1----:R-:W-:-:S06]  /*37a0*/  FFMA.FTZ R0, R48, UR13, -R22 ;  /* 0x0000000d30007c23 */ /* 0x002fcc0008010816 */
[----:B------:R1:W-:Y:S02]  /*37b0*/  MUFU.EX2 R211, R0 ;  /* 0x0000000000d37308 */ /* 0x0003e40000000800 */
[----:B-1----:R-:W-:Y:S01]  /*37c0*/  FMNMX.FTZ R0, R23, R4, !PT ;  /* 0x0000000417007209 */ /* 0x002fe20007810000 */
[----:B------:R-:W-:-:S03]  /*37d0*/  FFMA.FTZ R4, R31, UR13, -R22 ;  /* 0x0000000d1f047c23 */ /* 0x000fc60008010816 */
[----:B------:R-:W-:Y:S02]  /*37e0*/  FMNMX.FTZ R0, R206, R0, !PT ;  /* 0x00000000ce007209 */ /* 0x000fe40007810000 */
[----:B------:R-:W1:Y:S02]  /*37f0*/  MUFU.EX2 R202, R4 ;  /* 0x0000000400ca7308 */ /* 0x000e640000000800 */
[----:B------:R-:W-:Y:S01]  /*3800*/  FMNMX.FTZ R133, R251, R0, !PT ;  /* 0x00000000fb857209 */ /* 0x000fe20007810000 */
[----:B------:R-:W-:-:S03]  /*3810*/  FFMA.FTZ R0, R30, UR13, -R21 ;  /* 0x0000000d1e007c23 */ /* 0x000fc60008010815 */
[----:B------:R-:W-:Y:S02]  /*3820*/  FMNMX.FTZ R133, R242, R133, !PT ;  /* 0x00000085f2857209 */ /* 0x000fe40007810000 */
[----:B------:R2:W-:Y:S02]  /*3830*/  MUFU.EX2 R231, R0 ;  /* 0x0000000000e77308 */ /* 0x0005e40000000800 */
[----:B------:R-:W-:-:S05]  /*3840*/  FMNMX.FTZ R133, R207, R133, !PT ;  /* 0x00000085cf857209 */ /* 0x000fca0007810000 */
[----:B------:R-:W3:Y:S01]  /*3850*/  SHFL.BFLY PT, R5, R133, 0x2, 0x1f ;  /* 0x0c401f0085057f89 */ /* 0x000ee200000e0000 */
[----:B-1----:R-:W-:-:S03]  /*3860*/  F2FP.BF16.F32.PACK_AB R10, R202, R211 ;  /* 0x000000d3ca0a723e */ /* 0x002fc600000010ff */
[----:B------:R-:W1:Y:S01]  /*3870*/  SHFL.BFLY PT, R4, R134, 0x1, 0x1f ;  /* 0x0c201f0086047f89 */ /* 0x000e6200000e0000 */
[----:B--2---:R-:W-:-:S04]  /*3880*/  FFMA.FTZ R0, R69, UR13, -R21 ;  /* 0x0000000d45007c23 */ /* 0x004fc80008010815 */
[----:B------:R2:W4:Y:S01]  /*3890*/  MUFU.EX2 R230, R0 ;  /* 0x0000000000e67308 */ /* 0x0005220000000800 */
[----:B---3--:R-:W-:Y:S02]  /*38a0*/  FMNMX.FTZ R133, R133, R5, !PT ;  /* 0x0000000585857209 */ /* 0x008fe40007810000 */
[----:B-1----:R-:W-:Y:S01]  /*38b0*/  FMNMX.FTZ R134, R134, R4, !PT ;  /* 0x0000000486867209 */ /* 0x002fe20007810000 */
[----:B--2---:R-:W-:Y:S02]  /*38c0*/  FFMA.FTZ R0, R68, UR13, -R21 ;  /* 0x0000000d44007c23 */ /* 0x004fe40008010815 */
[----:B------:R-:W1:Y:S01]  /*38d0*/  SHFL.BFLY PT, R4, R133, 0x1, 0x1f ;  /* 0x0c201f0085047f89 */ /* 0x000e6200000e0000 */
[C---:B------:R-:W-:Y:S01]  /*38e0*/  FSETP.NEU.FTZ.AND P0, PT, R134.reuse, -INF , PT ;  /* 0xff8000008600780b */ /* 0x040fe20003f1d000 */
[----:B------:R-:W-:Y:S01]  /*38f0*/  FMUL.FTZ R20, R134, UR13 ;  /* 0x0000000d86147c20 */ /* 0x000fe20008410000 */
[----:B------:R2:W-:Y:S01]  /*3900*/  MUFU.EX2 R238, R0 ;  /* 0x0000000000ee7308 */ /* 0x0005e20000000800 */
[----:B----4-:R-:W-:-:S03]  /*3910*/  F2FP.BF16.F32.PACK_AB R17, R230, R231 ;  /* 0x000000e7e611723e */ /* 0x010fc600000010ff */
[----:B------:R-:W-:Y:S01]  /*3920*/  FSEL R20, R20, RZ, P0 ;  /* 0x000000ff14147208 */ /* 0x000fe20000000000 */
[----:B--2---:R-:W-:-:S04]  /*3930*/  FFMA.FTZ R0, R62, UR13, -R21 ;  /* 0x0000000d3e007c23 */ /* 0x004fc80008010815 */
[----:B------:R2:W3:Y:S01]  /*3940*/  MUFU.EX2 R208, R0 ;  /* 0x0000000000d07308 */ /* 0x0004e20000000800 */
[----:B-1----:R-:W-:Y:S01]  /*3950*/  FMNMX.FTZ R133, R133, R4, !PT ;  /* 0x0000000485857209 */ /* 0x002fe20007810000 */
[----:B------:R-:W-:-:S03]  /*3960*/  FFMA.FTZ R4, R63, UR13, -R20 ;  /* 0x0000000d3f047c23 */ /* 0x000fc60008010814 */
[C---:B------:R-:W-:Y:S01]  /*3970*/  FSETP.NEU.FTZ.AND P0, PT, R133.reuse, -INF , PT ;  /* 0xff8000008500780b */ /* 0x040fe20003f1d000 */
[----:B------:R-:W-:Y:S02]  /*3980*/  FMUL.FTZ R5, R133, UR13 ;  /* 0x0000000d85057c20 */ /* 0x000fe40008410000 */
[----:B------:R1:W-:Y:S01]  /*3990*/  MUFU.EX2 R204, R4 ;  /* 0x0000000400cc7308 */ /* 0x0003e20000000800 */
[----:B--2---:R-:W-:Y:S01]  /*39a0*/  FFMA.FTZ R0, R59, UR13, -R21 ;  /* 0x0000000d3b007c23 */ /* 0x004fe20008010815 */
[----:B---3--:R-:W-:-:S06]  /*39b0*/  F2FP.BF16.F32.PACK_AB R19, R208, R238 ;  /* 0x000000eed013723e */ /* 0x008fcc00000010ff */
[----:B------:R2:W-:Y:S01]  /*39c0*/  MUFU.EX2 R223, R0 ;  /* 0x0000000000df7308 */ /* 0x0005e20000000800 */
[----:B-1----:R-:W-:-:S07]  /*39d0*/  FFMA.FTZ R4, R61, UR13, -R20 ;  /* 0x0000000d3d047c23 */ /* 0x002fce0008010814 */
[----:B------:R-:W-:Y:S01]  /*39e0*/  MUFU.EX2 R91, R4 ;  /* 0x00000004005b7308 */ /* 0x000fe20000000800 */
[----:B--2---:R-:W-:-:S07]  /*39f0*/  FFMA.FTZ R0, R50, UR13, -R21 ;  /* 0x0000000d32007c23 */ /* 0x004fce0008010815 */
        /* <DEDUP_REMOVED lines=19> */
[----:B------:R-:W-:-:S03]  /*3b30*/  FSEL R0, R5, RZ, P0 ;  /* 0x000000ff05007208 */ /* 0x000fc60000000000 */
[----:B------:R-:W-:Y:S01]  /*3b40*/  IMAD.IADD R233, R3, 0x1, R232 ;  /* 0x0000000103e97824 */ /* 0x000fe200078e02e8 */
[----:B------:R-:W-:Y:S01]  /*3b50*/  LDSM.16.MT88.4 R68, [R232+0xe000] ;  /* 0x00e00000e844783b */ /* 0x000fe20000004200 */
[--C-:B------:R-:W-:Y:S01]  /*3b60*/  FFMA.FTZ R4, R7, UR13, -R0.reuse ;  /* 0x0000000d07047c23 */ /* 0x100fe20008010800 */
[----:B------:R-:W-:Y:S01]  /*3b70*/  FFMA.FTZ R3, R73, UR13, -R0 ;  /* 0x0000000d49037c23 */ /* 0x000fe20008010800 */
[C---:B------:R-:W-:Y:S01]  /*3b80*/  IMAD.IADD R235, R2.reuse, 0x1, R232 ;  /* 0x0000000102eb7824 */ /* 0x040fe200078e02e8 */
[----:B------:R-:W1:Y:S01]  /*3b90*/  LDSM.16.MT88.4 R32, [R233+0xc000] ;  /* 0x00c00000e920783b */ /* 0x000e620000004200 */
[----:B------:R-:W-:Y:S01]  /*3ba0*/  IADD3 R234, R2, R233, RZ ;  /* 0x000000e902ea7210 */ /* 0x000fe20007ffe0ff */
[----:B------:R-:W-:Y:S01]  /*3bb0*/  FFMA.FTZ R2, R41, UR13, -R20 ;  /* 0x0000000d29027c23 */ /* 0x000fe20008010814 */
[----:B------:R2:W-:Y:S01]  /*3bc0*/  MUFU.EX2 R252, R4 ;  /* 0x0000000400fc7308 */ /* 0x0005e20000000800 */
[----:B------:R-:W-:Y:S04]  /*3bd0*/  LDSM.16.MT88.4 R76, [R235+0xc000] ;  /* 0x00c00000eb4c783b */ /* 0x000fe80000004200 */
[----:B------:R-:W3:Y:S03]  /*3be0*/  LDSM.16.MT88.4 R52, [R232+0xc000] ;  /* 0x00c00000e834783b */ /* 0x000ee60000004200 */
[----:B------:R4:W-:Y:S01]  /*3bf0*/  MUFU.EX2 R210, R3 ;  /* 0x0000000300d27308 */ /* 0x0009e20000000800 */
[----:B------:R-:W3:Y:S04]  /*3c00*/  LDSM.16.MT88.4 R64, [R233+0xe000] ;  /* 0x00e00000e940783b */ /* 0x000ee80000004200 */
[----:B------:R-:W-:Y:S03]  /*3c10*/  LDSM.16.MT88.4 R48, [R235+0xc800] ;  /* 0x00c80000eb30783b */ /* 0x000fe60000004200 */
[----:B------:R1:W-:Y:S01]  /*3c20*/  MUFU.EX2 R213, R2 ;  /* 0x0000000200d57308 */ /* 0x0003e20000000800 */
[--C-:B--2---:R-:W-:Y:S01]  /*3c30*/  FFMA.FTZ R4, R74, UR13, -R0.reuse ;  /* 0x0000000d4a047c23 */ /* 0x104fe20008010800 */
[----:B------:R-:W-:Y:S04]  /*3c40*/  LDSM.16.MT88.4 R84, [R232+0xc800] ;  /* 0x00c80000e854783b */ /* 0x000fe80000004200 */
[----:B------:R-:W-:Y:S02]  /*3c50*/  LDSM.16.MT88.4 R60, [R234+0xe000] ;  /* 0x00e00000ea3c783b */ /* 0x000fe40000004200 */
[----:B------:R-:W2:Y:S01]  /*3c60*/  MUFU.EX2 R240, R4 ;  /* 0x0000000400f07308 */ /* 0x000ea20000000800 */
[----:B----4-:R-:W-:Y:S01]  /*3c70*/  FFMA.FTZ R3, R72, UR13, -R0 ;  /* 0x0000000d48037c23 */ /* 0x010fe20008010800 */
[----:B------:R-:W-:Y:S04]  /*3c80*/  LDSM.16.MT88.4 R36, [R233+0xe800] ;  /* 0x00e80000e924783b */ /* 0x000fe80000004200 */
[----:B------:R-:W4:Y:S02]  /*3c90*/  LDSM.16.MT88.4 R72, [R234+0xc000] ;  /* 0x00c00000ea48783b */ /* 0x000f240000004200 */
[----:B------:R-:W3:Y:S01]  /*3ca0*/  MUFU.EX2 R191, R3 ;  /* 0x0000000300bf7308 */ /* 0x000ee20000000800 */
[----:B-1----:R-:W-:Y:S01]  /*3cb0*/  FFMA.FTZ R2, R16, UR13, -R20 ;  /* 0x0000000d10027c23 */ /* 0x002fe20008010814 */
[----:B------:R-:W-:Y:S01]  /*3cc0*/  F2FP.BF16.F32.PACK_AB R16, R215, R188 ;  /* 0x000000bcd710723e */ /* 0x000fe200000010ff */
[----:B------:R-:W1:Y:S04]  /*3cd0*/  LDSM.16.MT88.4 R56, [R235+0xe000] ;  /* 0x00e00000eb38783b */ /* 0x000e680000004200 */
[----:B------:R-:W-:Y:S01]  /*3ce0*/  LDSM.16.MT88.4 R44, [R234+0xc800] ;  /* 0x00c80000ea2c783b */ /* 0x000fe20000004200 */
[----:B------:R3:W3:Y:S01]  /*3cf0*/  MUFU.EX2 R24, R2 ;  /* 0x0000000200187308 */ /* 0x0006e20000000800 */
[----:B--2---:R-:W-:Y:S01]  /*3d00*/  F2FP.BF16.F32.PACK_AB R13, R240, R252 ;  /* 0x000000fcf00d723e */ /* 0x004fe200000010ff */
[C---:B------:R-:W-:Y:S01]  /*3d10*/  HMMA.16816.F32.BF16 R112, R16.reuse, R32, RZ ;  /* 0x000000201070723c */ /* 0x040fe200000418ff */
[----:B------:R-:W-:Y:S05]  /*3d20*/  LDSM.16.MT88.4 R28, [R235+0xe800] ;  /* 0x00e80000eb1c783b */ /* 0x000fea0000004200 */
[----:B---3--:R-:W-:Y:S01]  /*3d30*/  HMMA.16816.F32.BF16 R120, R16, R52, RZ ;  /* 0x000000341078723c */ /* 0x008fe200000418ff */
[----:B------:R-:W-:Y:S01]  /*3d40*/  F2FP.BF16.F32.PACK_AB R15, R191, R210 ;  /* 0x000000d2bf0f723e */ /* 0x000fe200000010ff */
[----:B------:R-:W-:-:S04]  /*3d50*/  FFMA.FTZ R3, R80, UR13, -R0 ;  /* 0x0000000d50037c23 */ /* 0x000fc80008010800 */
[----:B------:R2:W-:Y:S02]  /*3d60*/  MUFU.EX2 R228, R3 ;  /* 0x0000000300e47308 */ /* 0x0005e40000000800 */
[C---:B------:R-:W-:Y:S01]  /*3d70*/  HMMA.16816.F32.BF16 R108, R12.reuse, R32, RZ ;  /* 0x000000200c6c723c */ /* 0x040fe200000418ff */
[----:B------:R-:W-:Y:S01]  /*3d80*/  FFMA.FTZ R2, R81, UR13, -R0 ;  /* 0x0000000d51027c23 */ /* 0x000fe20008010800 */
[----:B------:R-:W-:Y:S01]  /*3d90*/  F2FP.BF16.F32.PACK_AB R6, R24, R213 ;  /* 0x000000d51806723e */ /* 0x000fe200000010ff */
[----:B------:R-:W3:Y:S03]  /*3da0*/  LDSM.16.MT88.4 R80, [R233+0xc800] ;  /* 0x00c80000e950783b */ /* 0x000ee60000004200 */
[----:B------:R-:W4:Y:S01]  /*3db0*/  MUFU.EX2 R43, R2 ;  /* 0x00000002002b7308 */ /* 0x000f220000000800 */
[----:B------:R-:W-:Y:S01]  /*3dc0*/  IMAD.MOV.U32 R33, RZ, RZ, R42 ;  /* 0x000000ffff217224 */ /* 0x000fe200078e002a */
[C---:B------:R-:W-:Y:S06]  /*3dd0*/  HMMA.16816.F32.BF16 R96, R12.reuse, R68, RZ ;  /* 0x000000440c60723c */ /* 0x040fec00000418ff */
[----:B------:R-:W-:Y:S01]  /*3de0*/  HMMA.16816.F32.BF16 R104, R12, R76, RZ ;  /* 0x0000004c0c68723c */ /* 0x000fe200000418ff */
[----:B--2---:R-:W-:-:S05]  /*3df0*/  MOV R3, R188 ;  /* 0x000000bc00037202 */ /* 0x004fca0000000f00 */
[C---:B------:R-:W-:Y:S01]  /*3e00*/  HMMA.16816.F32.BF16 R116, R12.reuse, R52, RZ ;  /* 0x000000340c74723c */ /* 0x040fe200000418ff */
[----:B----4-:R-:W-:Y:S02]  /*3e10*/  IMAD.MOV.U32 R32, RZ, RZ, R43 ;  /* 0x000000ffff207224 */ /* 0x010fe400078e002b */
[----:B------:R-:W-:Y:S01]  /*3e20*/  FFMA.FTZ R2, R88, UR13, -R0 ;  /* 0x0000000d58027c23 */ /* 0x000fe20008010800 */
[----:B------:R-:W2:Y:S02]  /*3e30*/  LDSM.16.MT88.4 R40, [R232+0xe800] ;  /* 0x00e80000e828783b */ /* 0x000ea40000004200 */
[----:B------:R-:W-:Y:S01]  /*3e40*/  HMMA.16816.F32.BF16 R92, R12, R64, RZ ;  /* 0x000000400c5c723c */ /* 0x000fe200000418ff */
[----:B------:R-:W-:Y:S01]  /*3e50*/  MOV R53, R190 ;  /* 0x000000be00357202 */ /* 0x000fe20000000f00 */
[----:B------:R4:W-:Y:S01]  /*3e60*/  MUFU.EX2 R212, R2 ;  /* 0x0000000200d47308 */ /* 0x0009e20000000800 */
[----:B------:R-:W-:Y:S01]  /*3e70*/  F2FP.BF16.F32.PACK_AB R5, R32, R228 ;  /* 0x000000e42005723e */ /* 0x000fe200000010ff */
[----:B------:R-:W-:-:S02]  /*3e80*/  IMAD.MOV.U32 R52, RZ, RZ, R189 ;  /* 0x000000ffff347224 */ /* 0x000fc400078e00bd */
[C---:B------:R-:W-:Y:S06]  /*3e90*/  HMMA.16816.F32.BF16 R100, R12.reuse, R72, RZ ;  /* 0x000000480c64723c */ /* 0x040fec00000418ff */
[C---:B------:R-:W-:Y:S06]  /*3ea0*/  HMMA.16816.F32.BF16 R148, R12.reuse, R78, RZ ;  /* 0x0000004e0c94723c */ /* 0x040fec00000418ff */
[----:B-1----:R-:W-:Y:S01]  /*3eb0*/  HMMA.16816.F32.BF16 R124, R12, R56, RZ ;  /* 0x000000380c7c723c */ /* 0x002fe200000418ff */
[----:B----4-:R-:W-:Y:S01]  /*3ec0*/  FFMA.FTZ R2, R8, UR13, -R0 ;  /* 0x0000000d08027c23 */ /* 0x010fe20008010800 */
[----:B------:R-:W-:-:S03]  /*3ed0*/  F2FP.BF16.F32.PACK_AB R8, R205, R33 ;  /* 0x00000021cd08723e */ /* 0x000fc600000010ff */
[----:B------:R1:W4:Y:S01]  /*3ee0*/  MUFU.EX2 R236, R2 ;  /* 0x0000000200ec7308 */ /* 0x0003220000000800 */
[----:B------:R-:W-:Y:S06]  /*3ef0*/  HMMA.16816.F32.BF16 R156, R12, R54, RZ ;  /* 0x000000360c9c723c */ /* 0x000fec00000418ff */
[----:B---3--:R-:W-:Y:S06]  /*3f00*/  HMMA.16816.F32.BF16 R184, R8, R80, R112 ;  /* 0x0000005008b8723c */ /* 0x008fec0000041870 */
[----:B------:R-:W-:Y:S01]  /*3f10*/  HMMA.16816.F32.BF16 R112, R12, R62, RZ ;  /* 0x0000003e0c70723c */ /* 0x000fe200000418ff */
[----:B-1----:R-:W-:-:S02]  /*3f20*/  MOV R2, R91 ;  /* 0x0000005b00027202 */ /* 0x002fc40000000f00 */
[----:B----4-:R-:W-:Y:S01]  /*3f30*/  F2FP.BF16.F32.PACK_AB R7, R236, R212 ;  /* 0x000000d4ec07723e */ /* 0x010fe200000010ff */
[----:B------:R-:W1:Y:S01]  /*3f40*/  LDSM.16.MT88.4 R88, [R234+0xe800] ;  /* 0x00e80000ea58783b */ /* 0x000e620000004200 */
[----:B------:R-:W-:Y:S01]  /*3f50*/  F2FP.BF16.F32.PACK_AB R4, R2, R204 ;  /* 0x000000cc0204723e */ /* 0x000fe200000010ff */
[----:B------:R-:W-:Y:S06]  /*3f60*/  HMMA.16816.F32.BF16 R168, R8, R84, R120 ;  /* 0x0000005408a8723c */ /* 0x000fec0000041878 */
[C---:B--2---:R-:W-:Y:S06]  /*3f70*/  HMMA.16816.F32.BF16 R216, R4.reuse, R40, R96 ;  /* 0x0000002804d8723c */ /* 0x044fec0000041860 */
[----:B------:R-:W-:Y:S06]  /*3f80*/  HMMA.16816.F32.BF16 R192, R4, R48, R104 ;  /* 0x0000003004c0723c */ /* 0x000fec0000041868 */
[----:B------:R-:W-:Y:S06]  /*3f90*/  HMMA.16816.F32.BF16 R104, R16, R72, RZ ;  /* 0x000000481068723c */ /* 0x000fec00000418ff */
[----:B------:R-:W-:Y:S01]  /*3fa0*/  HMMA.16816.F32.BF16 R172, R4, R84, R116 ;  /* 0x0000005404ac723c */ /* 0x000fe20000041874 */
[----:B------:R-:W-:-:S02]  /*3fb0*/  IMAD.MOV.U32 R72, RZ, RZ, R207 ;  /* 0x000000ffff487224 */ /* 0x000fc400078e00cf */
[----:B------:R-:W-:-:S03]  /*3fc0*/  IMAD.MOV.U32 R73, RZ, RZ, R206 ;  /* 0x000000ffff497224 */ /* 0x000fc600078e00ce */
[C---:B------:R-:W-:Y:S01]  /*3fd0*/  HMMA.16816.F32.BF16 R116, R12.reuse, R60, RZ ;  /* 0x0000003c0c74723c */ /* 0x040fe200000418ff */
[----:B------:R-:W-:Y:S01]  /*3fe0*/  IMAD.MOV.U32 R222, RZ, RZ, R216 ;  /* 0x000000ffffde7224 */ /* 0x000fe200078e00d8 */
[----:B------:R-:W-:Y:S01]  /*3ff0*/  MOV R220, R218 ;  /* 0x000000da00dc7202 */ /* 0x000fe20000000f00 */
[----:B------:R-:W-:Y:S01]  /*4000*/  IMAD.MOV.U32 R221, RZ, RZ, R217 ;  /* 0x000000ffffdd7224 */ /* 0x000fe200078e00d9 */
[----:B------:R-:W-:Y:S01]  /*4010*/  MOV R84, R201 ;  /* 0x000000c900547202 */ /* 0x000fe20000000f00 */
[----:B------:R-:W-:Y:S01]  /*4020*/  IMAD.MOV.U32 R179, RZ, RZ, R219 ;  /* 0x000000ffffb37224 */ /* 0x000fe200078e00db */
[----:B------:R-:W-:Y:S01]  /*4030*/  HMMA.16816.F32.BF16 R152, R12, R34, RZ ;  /* 0x000000220c98723c */ /* 0x000fe200000418ff */
[----:B------:R-:W-:-:S05]  /*4040*/  IMAD.MOV.U32 R85, RZ, RZ, R191 ;  /* 0x000000ffff557224 */ /* 0x000fca00078e00bf */
[----:B------:R-:W-:Y:S06]  /*4050*/  HMMA.16816.F32.BF16 R216, R4, R36, R92 ;  /* 0x0000002404d8723c */ /* 0x000fec000004185c */
[----:B------:R-:W-:Y:S06]  /*4060*/  HMMA.16816.F32.BF16 R92, R16, R56, RZ ;  /* 0x00000038105c723c */ /* 0x000fec00000418ff */
[----:B------:R-:W-:Y:S01]  /*4070*/  HMMA.16816.F32.BF16 R144, R12, R74, RZ ;  /* 0x0000004a0c90723c */ /* 0x000fe200000418ff */
[----:B------:R-:W-:Y:S01]  /*4080*/  MOV R56, R211 ;  /* 0x000000d300387202 */ /* 0x000fe20000000f00 */
[----:B------:R-:W-:-:S04]  /*4090*/  IMAD.MOV.U32 R57, RZ, RZ, R210 ;  /* 0x000000ffff397224 */ /* 0x000fc800078e00d2 */
[C---:B------:R-:W-:Y:S06]  /*40a0*/  HMMA.16816.F32.BF16 R140, R12.reuse, R70, RZ ;  /* 0x000000460c8c723c */ /* 0x040fec00000418ff */
[C---:B------:R-:W-:Y:S06]  /*40b0*/  HMMA.16816.F32.BF16 R128, R12.reuse, R66, RZ ;  /* 0x000000420c80723c */ /* 0x040fec00000418ff */
[----:B------:R-:W-:Y:S06]  /*40c0*/  HMMA.16816.F32.BF16 R120, R12, R58, RZ ;  /* 0x0000003a0c78723c */ /* 0x000fec00000418ff */
[C---:B------:R-:W-:Y:S06]  /*40d0*/  HMMA.16816.F32.BF16 R180, R4.reuse, R80, R108 ;  /* 0x0000005004b4723c */ /* 0x040fec000004186c */
[----:B------:R-:W-:Y:S01]  /*40e0*/  HMMA.16816.F32.BF16 R196, R4, R44, R100 ;  /* 0x0000002c04c4723c */ /* 0x000fe20000041864 */
[----:B------:R-:W-:Y:S01]  /*40f0*/  MOV R80, R203 ;  /* 0x000000cb00507202 */ /* 0x000fe20000000f00 */
[----:B------:R-:W-:-:S04]  /*4100*/  IMAD.MOV.U32 R81, RZ, RZ, R202 ;  /* 0x000000ffff517224 */ /* 0x000fc800078e00ca */
[----:B------:R-:W-:Y:S06]  /*4110*/  HMMA.16816.F32.BF16 R104, R8, R44, R104 ;  /* 0x0000002c0868723c */ /* 0x000fec0000041868 */
[C---:B------:R-:W-:Y:S01]  /*4120*/  HMMA.16816.F32.BF16 R100, R16.reuse, R68, RZ ;  /* 0x000000441064723c */ /* 0x040fe200000418ff */
[----:B------:R-:W-:Y:S01]  /*4130*/  IMAD.MOV.U32 R45, RZ, RZ, R80 ;  /* 0x000000ffff2d7224 */ /* 0x000fe200078e0050 */
[----:B------:R-:W-:Y:S01]  /*4140*/  MOV R44, R81 ;  /* 0x00000051002c7202 */ /* 0x000fe20000000f00 */
[----:B------:R-:W-:Y:S02]  /*4150*/  IMAD.MOV.U32 R80, RZ, RZ, R2 ;  /* 0x000000ffff507224 */ /* 0x000fe400078e0002 */
[----:B------:R-:W-:Y:S01]  /*4160*/  FFMA.FTZ R2, R178, UR13, -R22 ;  /* 0x0000000db2027c23 */ /* 0x000fe20008010816 */
[----:B------:R-:W-:Y:S01]  /*4170*/  MOV R81, R32 ;  /* 0x0000002000517202 */ /* 0x000fe20000000f00 */
[----:B------:R-:W-:Y:S01]  /*4180*/  HMMA.16816.F32.BF16 R96, R16, R64, RZ ;  /* 0x000000401060723c */ /* 0x000fe200000418ff */
[----:B------:R-:W-:Y:S01]  /*4190*/  IMAD.MOV.U32 R68, RZ, RZ, R209 ;  /* 0x000000ffff447224 */ /* 0x000fe200078e00d1 */
[----:B------:R-:W-:-:S04]  /*41a0*/  MOV R69, R208 ;  /* 0x000000d000457202 */ /* 0x000fc80000000f00 */
[----:B-1----:R-:W-:Y:S01]  /*41b0*/  HMMA.16816.F32.BF16 R208, R4, R88, R116 ;  /* 0x0000005804d0723c */ /* 0x002fe20000041874 */
[----:B------:R-:W-:Y:S01]  /*41c0*/  IMAD.MOV.U32 R65, RZ, RZ, R215 ;  /* 0x000000ffff417224 */ /* 0x000fe200078e00d7 */
[----:B------:R-:W-:-:S04]  /*41d0*/  MOV R64, R214 ;  /* 0x000000d600407202 */ /* 0x000fc80000000f00 */
[----:B------:R-:W-:Y:S06]  /*41e0*/  HMMA.16816.F32.BF16 R116, R4, R90, R112 ;  /* 0x0000005a0474723c */ /* 0x000fec0000041870 */
[----:B------:R-:W-:Y:S01]  /*41f0*/  HMMA.16816.F32.BF16 R112, R8, R28, R92 ;  /* 0x0000001c0870723c */ /* 0x000fe2000004185c */
[----:B------:R1:W-:Y:S05]  /*4200*/  MUFU.EX2 R95, R2 ;  /* 0x00000002005f7308 */ /* 0x0003ea0000000800 */
[----:B------:R-:W-:Y:S01]  /*4210*/  HMMA.16816.F32.BF16 R12, R16, R60, RZ ;  /* 0x0000003c100c723c */ /* 0x000fe200000418ff */
[----:B------:R-:W-:-:S05]  /*4220*/  MOV R93, R64 ;  /* 0x00000040005d7202 */ /* 0x000fca0000000f00 */
[----:B------:R-:W-:Y:S01]  /*4230*/  HMMA.16816.F32.BF16 R108, R16, R76, RZ ;  /* 0x0000004c106c723c */ /* 0x000fe200000418ff */
[----:B------:R-:W-:Y:S02]  /*4240*/  IMAD.MOV.U32 R61, RZ, RZ, R213 ;  /* 0x000000ffff3d7224 */ /* 0x000fe400078e00d5 */
[----:B------:R-:W-:Y:S02]  /*4250*/  IMAD.MOV.U32 R60, RZ, RZ, R212 ;  /* 0x000000ffff3c7224 */ /* 0x000fe400078e00d4 */
[----:B------:R-:W-:Y:S01]  /*4260*/  IMAD.MOV.U32 R92, RZ, RZ, R61 ;  /* 0x000000ffff5c7224 */ /* 0x000fe200078e003d */
[----:B------:R-:W-:Y:S01]  /*4270*/  HMMA.16816.F32.BF16 R188, R4, R50, R148 ;  /* 0x0000003204bc723c */ /* 0x000fe20000041894 */
[----:B-1----:R-:W-:Y:S01]  /*4280*/  FFMA.FTZ R2, R177, UR13, -R22 ;  /* 0x0000000db1027c23 */ /* 0x002fe20008010816 */
[----:B------:R-:W-:Y:S01]  /*4290*/  MOV R76, R205 ;  /* 0x000000cd004c7202 */ /* 0x000fe20000000f00 */
[----:B------:R-:W-:-:S03]  /*42a0*/  IMAD.MOV.U32 R77, RZ, RZ, R204 ;  /* 0x000000ffff4d7224 */ /* 0x000fc600078e00cc */
[C---:B------:R-:W-:Y:S01]  /*42b0*/  HMMA.16816.F32.BF16 R212, R4.reuse, R28, R124 ;  /* 0x0000001c04d4723c */ /* 0x040fe2000004187c */
[----:B------:R-:W-:Y:S01]  /*42c0*/  IMAD.MOV.U32 R151, RZ, RZ, R200 ;  /* 0x000000ffff977224 */ /* 0x000fe200078e00c8 */
[----:B------:R-:W-:Y:S01]  /*42d0*/  MOV R150, R229 ;  /* 0x000000e500967202 */ /* 0x000fe20000000f00 */
[----:B------:R-:W-:Y:S02]  /*42e0*/  IMAD.MOV.U32 R149, RZ, RZ, R230 ;  /* 0x000000ffff957224 */ /* 0x000fe400078e00e6 */
[----:B------:R-:W-:Y:S01]  /*42f0*/  IMAD.MOV.U32 R148, RZ, RZ, R53 ;  /* 0x000000ffff947224 */ /* 0x000fe200078e0035 */
[----:B------:R-:W-:Y:S01]  /*4300*/  HMMA.16816.F32.BF16 R156, R4, R86, R156 ;  /* 0x00000056049c723c */ /* 0x000fe2000004189c */
[----:B------:R-:W-:Y:S01]  /*4310*/  MOV R94, R151 ;  /* 0x00000097005e7202 */ /* 0x000fe20000000f00 */
[----:B------:R-:W-:Y:S01]  /*4320*/  IMAD.MOV.U32 R151, RZ, RZ, R228 ;  /* 0x000000ffff977224 */ /* 0x000fe200078e00e4 */
[----:B------:R-:W-:-:S03]  /*4330*/  MOV R29, R60 ;  /* 0x0000003c001d7202 */ /* 0x000fc60000000f00 */
[C---:B------:R-:W-:Y:S06]  /*4340*/  HMMA.16816.F32.BF16 R152, R4.reuse, R82, R152 ;  /* 0x000000520498723c */ /* 0x040fec0000041898 */
[C---:B------:R-:W-:Y:S06]  /*4350*/  HMMA.16816.F32.BF16 R204, R4.reuse, R46, R144 ;  /* 0x0000002e04cc723c */ /* 0x040fec0000041890 */
[----:B------:R-:W-:Y:S01]  /*4360*/  HMMA.16816.F32.BF16 R200, R4, R42, R140 ;  /* 0x0000002a04c8723c */ /* 0x000fe2000004188c */
[----:B------:R-:W-:Y:S01]  /*4370*/  IMAD.MOV.U32 R147, RZ, RZ, R72 ;  /* 0x000000ffff937224 */ /* 0x000fe200078e0048 */
[----:B------:R-:W-:Y:S01]  /*4380*/  MOV R146, R73 ;  /* 0x0000004900927202 */ /* 0x000fe20000000f00 */
[----:B------:R-:W-:Y:S01]  /*4390*/  IMAD.MOV.U32 R145, RZ, RZ, R76 ;  /* 0x000000ffff917224 */ /* 0x000fe200078e004c */
[----:B------:R-:W-:-:S02]  /*43a0*/  MOV R144, R77 ;  /* 0x0000004d00907202 */ /* 0x000fc40000000f00 */
[C---:B------:R-:W-:Y:S06]  /*43b0*/  HMMA.16816.F32.BF16 R128, R4.reuse, R38, R128 ;  /* 0x000000260480723c */ /* 0x040fec0000041880 */
[----:B------:R-:W-:Y:S06]  /*43c0*/  HMMA.16816.F32.BF16 R124, R4, R30, R120 ;  /* 0x0000001e047c723c */ /* 0x000fec0000041878 */
[----:B------:R-:W-:Y:S01]  /*43d0*/  HMMA.16816.F32.BF16 R4, R16, R58, RZ ;  /* 0x0000003a1004723c */ /* 0x000fe200000418ff */
[----:B------:R1:W-:Y:S01]  /*43e0*/  MUFU.EX2 R59, R2 ;  /* 0x00000002003b7308 */ /* 0x0003e20000000800 */
[----:B------:R-:W-:Y:S01]  /*43f0*/  IMAD.MOV.U32 R123, RZ, RZ, R84 ;  /* 0x000000ffff7b7224 */ /* 0x000fe200078e0054 */
[----:B------:R-:W-:Y:S01]  /*4400*/  MOV R84, R231 ;  /* 0x000000e700547202 */ /* 0x000fe20000000f00 */
[----:B------:R-:W-:Y:S01]  /*4410*/  IMAD.MOV.U32 R120, RZ, RZ, R68 ;  /* 0x000000ffff787224 */ /* 0x000fe200078e0044 */
[----:B------:R-:W-:Y:S01]  /*4420*/  MOV R122, R69 ;  /* 0x00000045007a7202 */ /* 0x000fe20000000f00 */
[----:B------:R-:W-:Y:S01]  /*4430*/  HMMA.16816.F32.BF16 R228, R8, R88, R12 ;  /* 0x0000005808e4723c */ /* 0x000fe2000004180c */
[----:B------:R-:W-:-:S05]  /*4440*/  MOV R58, R29 ;  /* 0x0000001d003a7202 */ /* 0x000fca0000000f00 */
[----:B------:R-:W-:Y:S01]  /*4450*/  HMMA.16816.F32.BF16 R12, R16, R66, RZ ;  /* 0x00000042100c723c */ /* 0x000fe200000418ff */
[----:B-1----:R-:W-:-:S05]  /*4460*/  FFMA.FTZ R2, R176, UR13, -R22 ;  /* 0x0000000db0027c23 */ /* 0x002fca0008010816 */
[C---:B------:R-:W-:Y:S01]  /*4470*/  HMMA.16816.F32.BF16 R108, R8.reuse, R48, R108 ;  /* 0x00000030086c723c */ /* 0x040fe2000004186c */
[----:B------:R1:W-:Y:S05]  /*4480*/  MUFU.EX2 R121, R2 ;  /* 0x0000000200797308 */ /* 0x0003ea0000000800 */
[----:B------:R-:W-:Y:S01]  /*4490*/  HMMA.16816.F32.BF16 R96, R8, R36, R96 ;  /* 0x000000240860723c */ /* 0x000fe20000041860 */
[----:B------:R-:W-:Y:S01]  /*44a0*/  IMAD.MOV.U32 R48, RZ, RZ, R56 ;  /* 0x000000ffff307224 */ /* 0x000fe200078e0038 */
[----:B------:R-:W-:Y:S02]  /*44b0*/  MOV R56, R85 ;  /* 0x0000005500387202 */ /* 0x000fe40000000f00 */
[----:B------:R-:W-:-:S02]  /*44c0*/  MOV R85, R52 ;  /* 0x0000003400557202 */ /* 0x000fc40000000f00 */
[----:B------:R-:W-:Y:S01]  /*44d0*/  HMMA.16816.F32.BF16 R52, R16, R54, RZ ;  /* 0x000000361034723c */ /* 0x000fe200000418ff */
[----:B------:R-:W-:Y:S01]  /*44e0*/  MOV R49, R57 ;  /* 0x0000003900317202 */ /* 0x000fe20000000f00 */
[----:B------:R-:W-:-:S04]  /*44f0*/  IMAD.MOV.U32 R57, RZ, RZ, R33 ;  /* 0x000000ffff397224 */ /* 0x000fc800078e0021 */
[----:B------:R-:W-:Y:S01]  /*4500*/  HMMA.16816.F32.BF16 R36, R8, R38, R12 ;  /* 0x000000260824723c */ /* 0x000fe2000004180c */
[----:B------:R-:W2:Y:S01]  /*4510*/  LDSM.16.MT88.4 R12, [R232+0xd000] ;  /* 0x00d00000e80c783b */ /* 0x000ea20000004200 */
[----:B-1----:R-:W-:-:S04]  /*4520*/  FFMA.FTZ R2, R167, UR13, -R22 ;  /* 0x0000000da7027c23 */ /* 0x002fc80008010816 */
[----:B------:R1:W-:Y:S01]  /*4530*/  MUFU.EX2 R28, R2 ;  /* 0x00000002001c7308 */ /* 0x0003e20000000800 */
[C---:B------:R-:W-:Y:S06]  /*4540*/  HMMA.16816.F32.BF16 R32, R16.reuse, R34, RZ ;  /* 0x000000221020723c */ /* 0x040fec00000418ff */
[C---:B------:R-:W-:Y:S06]  /*4550*/  HMMA.16816.F32.BF16 R76, R16.reuse, R78, RZ ;  /* 0x0000004e104c723c */ /* 0x040fec00000418ff */
[----:B------:R-:W-:Y:S01]  /*4560*/  HMMA.16816.F32.BF16 R72, R16, R74, RZ ;  /* 0x0000004a1048723c */ /* 0x000fe200000418ff */
[----:B-1----:R-:W-:-:S05]  /*4570*/  FFMA.FTZ R2, R166, UR13, -R21 ;  /* 0x0000000da6027c23 */ /* 0x002fca0008010815 */
[C---:B------:R-:W-:Y:S01]  /*4580*/  HMMA.16816.F32.BF16 R68, R16.reuse, R70, RZ ;  /* 0x000000461044723c */ /* 0x040fe200000418ff */
[----:B------:R1:W-:Y:S05]  /*4590*/  MUFU.EX2 R140, R2 ;  /* 0x00000002008c7308 */ /* 0x0003ea0000000800 */
[----:B------:R-:W-:Y:S06]  /*45a0*/  HMMA.16816.F32.BF16 R16, R16, R62, RZ ;  /* 0x0000003e1010723c */ /* 0x000fec00000418ff */
[C---:B------:R-:W-:Y:S06]  /*45b0*/  HMMA.16816.F32.BF16 R52, R8.reuse, R86, R52 ;  /* 0x000000560834723c */ /* 0x040fec0000041834 */
[----:B------:R-:W-:Y:S01]  /*45c0*/  HMMA.16816.F32.BF16 R100, R8, R40, R100 ;  /* 0x000000280864723c */ /* 0x000fe20000041864 */
[----:B-1----:R-:W-:Y:S01]  /*45d0*/  FFMA.FTZ R2, R165, UR13, -R21 ;  /* 0x0000000da5027c23 */ /* 0x002fe20008010815 */
[----:B------:R-:W-:Y:S01]  /*45e0*/  IMAD.MOV.U32 R87, RZ, RZ, R149 ;  /* 0x000000ffff577224 */ /* 0x000fe200078e0095 */
[----:B------:R-:W-:-:S02]  /*45f0*/  MOV R86, R150 ;  /* 0x0000009600567202 */ /* 0x000fc40000000f00 */
[----:B------:R1:W3:Y:S01]  /*4600*/  MUFU.EX2 R141, R2 ;  /* 0x00000002008d7308 */ /* 0x0002e20000000800 */
[C---:B------:R-:W-:Y:S06]  /*4610*/  HMMA.16816.F32.BF16 R68, R8.reuse, R42, R68 ;  /* 0x0000002a0844723c */ /* 0x040fec0000041844 */
[C---:B------:R-:W-:Y:S06]  /*4620*/  HMMA.16816.F32.BF16 R32, R8.reuse, R82, R32 ;  /* 0x000000520820723c */ /* 0x040fec0000041820 */
[----:B------:R-:W-:Y:S01]  /*4630*/  HMMA.16816.F32.BF16 R76, R8, R50, R76 ;  /* 0x00000032084c723c */ /* 0x000fe2000004184c */
[----:B------:R-:W-:Y:S01]  /*4640*/  MOV R82, R145 ;  /* 0x0000009100527202 */ /* 0x000fe20000000f00 */
[----:B------:R-:W-:-:S02]  /*4650*/  IMAD.MOV.U32 R83, RZ, RZ, R92 ;  /* 0x000000ffff537224 */ /* 0x000fc400078e005c */
[----:B-1----:R-:W-:Y:S01]  /*4660*/  FFMA.FTZ R2, R164, UR13, -R21 ;  /* 0x0000000da4027c23 */ /* 0x002fe20008010815 */
[----:B------:R-:W-:Y:S01]  /*4670*/  IMAD.MOV.U32 R92, RZ, RZ, R223 ;  /* 0x000000ffff5c7224 */ /* 0x000fe200078e00df */
[----:B------:R-:W-:Y:S01]  /*4680*/  HMMA.16816.F32.BF16 R72, R8, R46, R72 ;  /* 0x0000002e0848723c */ /* 0x000fe20000041848 */
[----:B------:R-:W-:Y:S01]  /*4690*/  MOV R51, R93 ;  /* 0x0000005d00337202 */ /* 0x000fe20000000f00 */
[----:B------:R1:W-:Y:S01]  /*46a0*/  MUFU.EX2 R142, R2 ;  /* 0x00000002008e7308 */ /* 0x0003e20000000800 */
[----:B------:R-:W-:-:S03]  /*46b0*/  IMAD.MOV.U32 R93, RZ, RZ, R144 ;  /* 0x000000ffff5d7224 */ /* 0x000fc600078e0090 */
[C---:B------:R-:W-:Y:S06]  /*46c0*/  HMMA.16816.F32.BF16 R40, R8.reuse, R30, R4 ;  /* 0x0000001e0828723c */ /* 0x040fec0000041804 */
[----:B------:R-:W-:Y:S01]  /*46d0*/  HMMA.16816.F32.BF16 R88, R8, R90, R16 ;  /* 0x0000005a0858723c */ /* 0x000fe20000041810 */
[----:B------:R-:W4:Y:S01]  /*46e0*/  LDSM.16.MT88.4 R16, [R235+0xd000] ;  /* 0x00d00000eb10783b */ /* 0x000f220000004200 */
[----:B-1----:R-:W-:-:S05]  /*46f0*/  FFMA.FTZ R2, R163, UR13, -R21 ;  /* 0x0000000da3027c23 */ /* 0x002fca0008010815 */
[----:B---3--:R-:W-:Y:S01]  /*4700*/  F2FP.BF16.F32.PACK_AB R9, R141, R140 ;  /* 0x0000008c8d09723e */ /* 0x008fe200000010ff */
[----:B------:R1:W3:Y:S02]  /*4710*/  MUFU.EX2 R143, R2 ;  /* 0x00000002008f7308 */ /* 0x0002e40000000800 */
[----:B-1----:R-:W-:Y:S01]  /*4720*/  FFMA.FTZ R2, R162, UR13, -R20 ;  /* 0x0000000da2027c23 */ /* 0x002fe20008010814 */
[----:B---3--:R-:W-:-:S05]  /*4730*/  F2FP.BF16.F32.PACK_AB R11, R143, R142 ;  /* 0x0000008e8f0b723e */ /* 0x008fca00000010ff */
[----:B------:R1:W-:Y:S02]  /*4740*/  MUFU.EX2 R66, R2 ;  /* 0x0000000200427308 */ /* 0x0003e40000000800 */
[----:B-1----:R-:W-:-:S06]  /*4750*/  FFMA.FTZ R2, R161, UR13, -R20 ;  /* 0x0000000da1027c23 */ /* 0x002fcc0008010814 */
[----:B------:R1:W3:Y:S02]  /*4760*/  MUFU.EX2 R67, R2 ;  /* 0x0000000200437308 */ /* 0x0002e40000000800 */
[----:B-1----:R-:W-:Y:S01]  /*4770*/  FFMA.FTZ R2, R139, UR13, -R20 ;  /* 0x0000000d8b027c23 */ /* 0x002fe20008010814 */
[----:B------:R-:W-:Y:S01]  /*4780*/  MOV R139, R28 ;  /* 0x0000001c008b7202 */ /* 0x000fe20000000f00 */
[----:B------:R-:W-:Y:S01]  /*4790*/  IMAD.MOV.U32 R28, RZ, RZ, R94 ;  /* 0x000000ffff1c7224 */ /* 0x000fe200078e005e */
[----:B---3--:R-:W-:-:S03]  /*47a0*/  F2FP.BF16.F32.PACK_AB R4, R67, R66 ;  /* 0x000000424304723e */ /* 0x008fc600000010ff */
[----:B------:R1:W-:Y:S01]  /*47b0*/  MUFU.EX2 R64, R2 ;  /* 0x0000000200407308 */ /* 0x0003e20000000800 */
[----:B------:R-:W-:Y:S01]  /*47c0*/  IMAD.MOV.U32 R94, RZ, RZ, R65 ;  /* 0x000000ffff5e7224 */ /* 0x000fe200078e0041 */
[----:B------:R-:W-:-:S03]  /*47d0*/  F2FP.BF16.F32.PACK_AB R10, R139, R121 ;  /* 0x000000798b0a723e */ /* 0x000fc600000010ff */
[----:B------:R-:W-:Y:S01]  /*47e0*/  IMAD.MOV.U32 R50, RZ, RZ, R94 ;  /* 0x000000ffff327224 */ /* 0x000fe200078e005e */
[----:B------:R-:W-:Y:S01]  /*47f0*/  MOV R94, R45 ;  /* 0x0000002d005e7202 */ /* 0x000fe20000000f00 */
[----:B-1----:R-:W-:-:S04]  /*4800*/  FFMA.FTZ R2, R160, UR13, -R20 ;  /* 0x0000000da0027c23 */ /* 0x002fc80008010814 */
[----:B------:R1:W3:Y:S02]  /*4810*/  MUFU.EX2 R65, R2 ;  /* 0x0000000200417308 */ /* 0x0002e40000000800 */
[----:B-1----:R-:W-:Y:S01]  /*4820*/  FFMA.FTZ R2, R138, UR13, -R0 ;  /* 0x0000000d8a027c23 */ /* 0x002fe20008010800 */
[----:B---3--:R-:W-:Y:S02]  /*4830*/  F2FP.BF16.F32.PACK_AB R6, R65, R64 ;  /* 0x000000404106723e */ /* 0x008fe400000010ff */
[----:B------:R-:W-:-:S03]  /*4840*/  MOV R138, R148 ;  /* 0x00000094008a7202 */ /* 0x000fc60000000f00 */
[----:B------:R1:W-:Y:S02]  /*4850*/  MUFU.EX2 R60, R2 ;  /* 0x00000002003c7308 */ /* 0x0003e40000000800 */
[----:B-1----:R-:W-:Y:S01]  /*4860*/  FFMA.FTZ R2, R137, UR13, -R0 ;  /* 0x0000000d89027c23 */ /* 0x002fe20008010800 */
[----:B------:R-:W-:-:S05]  /*4870*/  IMAD.MOV.U32 R137, RZ, RZ, R146 ;  /* 0x000000ffff897224 */ /* 0x000fca00078e0092 */
[----:B------:R1:W3:Y:S02]  /*4880*/  MUFU.EX2 R61, R2 ;  /* 0x00000002003d7308 */ /* 0x0002e40000000800 */
[----:B-1----:R-:W-:Y:S01]  /*4890*/  FFMA.FTZ R2, R132, UR13, -R0 ;  /* 0x0000000d84027c23 */ /* 0x002fe20008010800 */
[----:B------:R-:W-:Y:S01]  /*48a0*/  MOV R132, R59 ;  /* 0x0000003b00847202 */ /* 0x000fe20000000f00 */
[----:B------:R-:W-:Y:S01]  /*48b0*/  IMAD.MOV.U32 R59, RZ, RZ, R28 ;  /* 0x000000ffff3b7224 */ /* 0x000fe200078e001c */
[----:B---3--:R-:W-:-:S03]  /*48c0*/  F2FP.BF16.F32.PACK_AB R5, R61, R60 ;  /* 0x0000003c3d05723e */ /* 0x008fc600000010ff */
[----:B------:R1:W-:Y:S01]  /*48d0*/  MUFU.EX2 R62, R2 ;  /* 0x00000002003e7308 */ /* 0x0003e20000000800 */
[----:B------:R-:W-:Y:S01]  /*48e0*/  F2FP.BF16.F32.PACK_AB R8, R132, R95 ;  /* 0x0000005f8408723e */ /* 0x000fe200000010ff */
[----:B------:R-:W3:Y:S06]  /*48f0*/  LDSM.16.MT88.4 R28, [R233+0xd000] ;  /* 0x00d00000e91c783b */ /* 0x000eec0000004200 */
[C---:B--2---:R-:W-:Y:S06]  /*4900*/  HMMA.16816.F32.BF16 R52, R8.reuse, R14, R52 ;  /* 0x0000000e0834723c */ /* 0x044fec0000041834 */
[----:B----4-:R-:W-:Y:S01]  /*4910*/  HMMA.16816.F32.BF16 R76, R8, R18, R76 ;  /* 0x00000012084c723c */ /* 0x010fe2000004184c */
[----:B-1----:R-:W-:Y:S01]  /*4920*/  FFMA.FTZ R2, R23, UR13, -R0 ;  /* 0x0000000d17027c23 */ /* 0x002fe20008010800 */
[----:B------:R-:W-:-:S03]  /*4930*/  MOV R23, R147 ;  /* 0x0000009300177202 */ /* 0x000fc60000000f00 */
[----:B------:R-:W1:Y:S02]  /*4940*/  MUFU.EX2 R63, R2 ;  /* 0x00000002003f7308 */ /* 0x000e640000000800 */
[----:B-1----:R-:W-:Y:S01]  /*4950*/  F2FP.BF16.F32.PACK_AB R7, R63, R62 ;  /* 0x0000003e3f07723e */ /* 0x002fe200000010ff */
[----:B------:R-:W-:Y:S02]  /*4960*/  IMAD.MOV.U32 R2, RZ, RZ, R151 ;  /* 0x000000ffff027224 */ /* 0x000fe400078e0097 */
[-C--:B------:R-:W-:Y:S06]  /*4970*/  HMMA.16816.F32.BF16 R148, R8, R12.reuse, R168 ;  /* 0x0000000c0894723c */ /* 0x080fec00000418a8 */
[----:B------:R-:W-:Y:S01]  /*4980*/  HMMA.16816.F32.BF16 R144, R4, R12, R172 ;  /* 0x0000000c0490723c */ /* 0x000fe200000418ac */
[----:B------:R-:W-:Y:S01]  /*4990*/  MOV R171, R95 ;  /* 0x0000005f00ab7202 */ /* 0x000fe20000000f00 */
[----:B------:R-:W-:Y:S01]  /*49a0*/  IMAD.MOV.U32 R95, RZ, RZ, R44 ;  /* 0x000000ffff5f7224 */ /* 0x000fe200078e002c */
[----:B------:R-:W-:Y:S01]  /*49b0*/  MOV R169, R121 ;  /* 0x0000007900a97202 */ /* 0x000fe20000000f00 */
[----:B------:R-:W-:-:S02]  /*49c0*/  IMAD.MOV.U32 R170, RZ, RZ, R120 ;  /* 0x000000ffffaa7224 */ /* 0x000fc400078e0078 */
[----:B------:R-:W-:Y:S01]  /*49d0*/  HMMA.16816.F32.BF16 R156, R4, R14, R156 ;  /* 0x0000000e049c723c */ /* 0x000fe2000004189c */
[----:B------:R-:W1:Y:S01]  /*49e0*/  LDSM.16.MT88.4 R12, [R234+0xd000] ;  /* 0x00d00000ea0c783b */ /* 0x000e620000004200 */
[----:B------:R-:W-:-:S04]  /*49f0*/  IMAD.MOV.U32 R168, RZ, RZ, R122 ;  /* 0x000000ffffa87224 */ /* 0x000fc800078e007a */
[-C--:B---3--:R-:W-:Y:S06]  /*4a00*/  HMMA.16816.F32.BF16 R160, R8, R28.reuse, R184 ;  /* 0x0000001c08a0723c */ /* 0x088fec00000418b8 */
[----:B------:R-:W-:Y:S01]  /*4a10*/  HMMA.16816.F32.BF16 R164, R4, R28, R180 ;  /* 0x0000001c04a4723c */ /* 0x000fe200000418b4 */
[----:B------:R-:W-:Y:S01]  /*4a20*/  IMAD.MOV.U32 R187, RZ, RZ, R179 ;  /* 0x000000ffffbb7224 */ /* 0x000fe200078e00b3 */
[----:B------:R-:W-:Y:S01]  /*4a30*/  MOV R184, R222 ;  /* 0x000000de00b87202 */ /* 0x000fe20000000f00 */
[----:B------:R-:W-:Y:S01]  /*4a40*/  IMAD.MOV.U32 R185, RZ, RZ, R221 ;  /* 0x000000ffffb97224 */ /* 0x000fe200078e00dd */
[----:B------:R-:W-:-:S02]  /*4a50*/  MOV R186, R220 ;  /* 0x000000dc00ba7202 */ /* 0x000fc40000000f00 */
[-C--:B------:R-:W-:Y:S06]  /*4a60*/  HMMA.16816.F32.BF16 R176, R8, R16.reuse, R108 ;  /* 0x0000001008b0723c */ /* 0x080fec000004186c */
[----:B------:R-:W-:Y:S01]  /*4a70*/  HMMA.16816.F32.BF16 R180, R4, R16, R192 ;  /* 0x0000001004b4723c */ /* 0x000fe200000418c0 */
[----:B------:R-:W-:Y:S02]  /*4a80*/  MOV R111, R2 ;  /* 0x00000002006f7202 */ /* 0x000fe40000000f00 */
[----:B------:R-:W-:-:S03]  /*4a90*/  MOV R2, R59 ;  /* 0x0000003b00027202 */ /* 0x000fc60000000f00 */
[----:B------:R-:W-:Y:S01]  /*4aa0*/  HMMA.16816.F32.BF16 R188, R4, R18, R188 ;  /* 0x0000001204bc723c */ /* 0x000fe200000418bc */
[----:B------:R-:W2:Y:S01]  /*4ab0*/  LDSM.16.MT88.4 R16, [R232+0xf000] ;  /* 0x00f00000e810783b */ /* 0x000ea20000004200 */
[----:B------:R-:W-:-:S04]  /*4ac0*/  FFMA.FTZ R2, R2, UR13, -R22 ;  /* 0x0000000d02027c23 */ /* 0x000fc80008010816 */
[----:B------:R-:W-:Y:S06]  /*4ad0*/  HMMA.16816.F32.BF16 R172, R4, R30, R152 ;  /* 0x0000001e04ac723c */ /* 0x000fec0000041898 */
[-C--:B-1----:R-:W-:Y:S01]  /*4ae0*/  HMMA.16816.F32.BF16 R192, R8, R12.reuse, R104 ;  /* 0x0000000c08c0723c */ /* 0x082fe20000041868 */
[----:B------:R-:W-:Y:S01]  /*4af0*/  MOV R153, R83 ;  /* 0x0000005300997202 */ /* 0x000fe20000000f00 */
[----:B------:R-:W-:Y:S01]  /*4b00*/  IMAD.MOV.U32 R154, RZ, RZ, R51 ;  /* 0x000000ffff9a7224 */ /* 0x000fe200078e0033 */
[----:B------:R-:W-:Y:S01]  /*4b10*/  MOV R155, R50 ;  /* 0x00000032009b7202 */ /* 0x000fe20000000f00 */
[----:B------:R-:W-:Y:S01]  /*4b20*/  IMAD.MOV.U32 R152, RZ, RZ, R58 ;  /* 0x000000ffff987224 */ /* 0x000fe200078e003a */
[----:B------:R-:W-:Y:S01]  /*4b30*/  MOV R83, R49 ;  /* 0x0000003100537202 */ /* 0x000fe20000000f00 */
[C---:B------:R-:W-:Y:S06]  /*4b40*/  HMMA.16816.F32.BF16 R196, R4.reuse, R12, R196 ;  /* 0x0000000c04c4723c */ /* 0x040fec00000418c4 */
[-C--:B------:R-:W-:Y:S06]  /*4b50*/  HMMA.16816.F32.BF16 R204, R4, R14.reuse, R204 ;  /* 0x0000000e04cc723c */ /* 0x080fec00000418cc */
[C---:B------:R-:W-:Y:S01]  /*4b60*/  HMMA.16816.F32.BF16 R220, R8.reuse, R14, R72 ;  /* 0x0000000e08dc723c */ /* 0x040fe20000041848 */
[----:B------:R-:W1:Y:S05]  /*4b70*/  LDSM.16.MT88.4 R12, [R233+0xf000] ;  /* 0x00f00000e90c783b */ /* 0x000e6a0000004200 */
[----:B------:R-:W-:Y:S01]  /*4b80*/  HMMA.16816.F32.BF16 R44, R8, R30, R32 ;  /* 0x0000001e082c723c */ /* 0x000fe20000041820 */
[----:B------:R-:W3:Y:S04]  /*4b90*/  LDSM.16.MT88.4 R28, [R235+0xf000] ;  /* 0x00f00000eb1c783b */ /* 0x000ee80000004200 */
[----:B------:R-:W4:Y:S01]  /*4ba0*/  LDSM.16.MT88.4 R32, [R234+0xf000] ;  /* 0x00f00000ea20783b */ /* 0x000f220000004200 */
[C---:B--2---:R-:W-:Y:S07]  /*4bb0*/  HMMA.16816.F32.BF16 R72, R4.reuse, R16, R184 ;  /* 0x000000100448723c */ /* 0x044fee00000418b8 */
[----:B------:R-:W-:Y:S01]  /*4bc0*/  IMAD.MOV.U32 R187, RZ, RZ, R138 ;  /* 0x000000ffffbb7224 */ /* 0x000fe200078e008a */
[----:B------:R-:W-:Y:S01]  /*4bd0*/  MOV R186, R123 ;  /* 0x0000007b00ba7202 */ /* 0x000fe20000000f00 */
[----:B------:R-:W-:Y:S01]  /*4be0*/  IMAD.MOV.U32 R138, RZ, RZ, R48 ;  /* 0x000000ffff8a7224 */ /* 0x000fe200078e0030 */
[----:B------:R-:W-:Y:S01]  /*4bf0*/  MOV R184, R57 ;  /* 0x0000003900b87202 */ /* 0x000fe20000000f00 */
[----:B------:R-:W-:Y:S01]  /*4c00*/  HMMA.16816.F32.BF16 R48, R4, R18, R200 ;  /* 0x000000120430723c */ /* 0x000fe200000418c8 */
[----:B------:R-:W-:-:S06]  /*4c10*/  IMAD.MOV.U32 R185, RZ, RZ, R56 ;  /* 0x000000ffffb97224 */ /* 0x000fcc00078e0038 */
[----:B------:R-:W-:Y:S01]  /*4c20*/  IMAD.MOV.U32 R203, RZ, RZ, R92 ;  /* 0x000000ffffcb7224 */ /* 0x000fe200078e005c */
[----:B------:R-:W-:Y:S01]  /*4c30*/  MOV R202, R93 ;  /* 0x0000005d00ca7202 */ /* 0x000fe20000000f00 */
[----:B------:R-:W-:Y:S01]  /*4c40*/  IMAD.MOV.U32 R200, RZ, RZ, R94 ;  /* 0x000000ffffc87224 */ /* 0x000fe200078e005e */
[----:B------:R-:W-:Y:S02]  /*4c50*/  MOV R201, R95 ;  /* 0x0000005f00c97202 */ /* 0x000fe40000000f00 */
[C---:B-1----:R-:W-:Y:S06]  /*4c60*/  HMMA.16816.F32.BF16 R92, R4.reuse, R14, R128 ;  /* 0x0000000e045c723c */ /* 0x042fec0000041880 */
[----:B---3--:R-:W-:Y:S01]  /*4c70*/  HMMA.16816.F32.BF16 R104, R4, R28, R212 ;  /* 0x0000001c0468723c */ /* 0x008fe200000418d4 */
[----:B------:R-:W-:Y:S01]  /*4c80*/  IMAD.MOV.U32 R129, RZ, RZ, R111 ;  /* 0x000000ffff817224 */ /* 0x000fe200078e006f */
[----:B------:R-:W-:Y:S01]  /*4c90*/  MOV R131, R84 ;  /* 0x0000005400837202 */ /* 0x000fe20000000f00 */
[----:B------:R-:W-:Y:S01]  /*4ca0*/  IMAD.MOV.U32 R130, RZ, RZ, R87 ;  /* 0x000000ffff827224 */ /* 0x000fe200078e0057 */
[----:B------:R-:W-:-:S02]  /*4cb0*/  MOV R128, R86 ;  /* 0x0000005600807202 */ /* 0x000fc40000000f00 */
[----:B------:R-:W-:Y:S06]  /*4cc0*/  HMMA.16816.F32.BF16 R108, R4, R30, R124 ;  /* 0x0000001e046c723c */ /* 0x000fec000004187c */
[----:B------:R-:W-:Y:S01]  /*4cd0*/  HMMA.16816.F32.BF16 R212, R8, R18, R68 ;  /* 0x0000001208d4723c */ /* 0x000fe20000041844 */
[----:B------:R-:W-:Y:S02]  /*4ce0*/  IMAD.MOV.U32 R127, RZ, RZ, R85 ;  /* 0x000000ffff7f7224 */ /* 0x000fe400078e0055 */
[----:B------:R-:W-:Y:S02]  /*4cf0*/  IMAD.MOV.U32 R126, RZ, RZ, R130 ;  /* 0x000000ffff7e7224 */ /* 0x000fe400078e0082 */
        /* <DEDUP_REMOVED lines=12> */
[----:B------:R-:W-:Y:S01]  /*4dc0*/  HMMA.16816.F32.BF16 R56, R4, R12, R216 ;  /* 0x0000000c0438723c */ /* 0x000fe200000418d8 */
[----:B------:R-:W-:-:S02]  /*4dd0*/  MOV R171, R132 ;  /* 0x0000008400ab7202 */ /* 0x000fc40000000f00 */
[----:B------:R-:W-:Y:S01]  /*4de0*/  MOV R137, R251 ;  /* 0x000000fb00897202 */ /* 0x000fe20000000f00 */
[----:B------:R1:W-:Y:S02]  /*4df0*/  MUFU.EX2 R132, R2 ;  /* 0x0000000200847308 */ /* 0x0003e40000000800 */
[----:B----4-:R-:W-:Y:S01]  /*4e00*/  HMMA.16816.F32.BF16 R120, R4, R32, R208 ;  /* 0x000000200478723c */ /* 0x010fe200000418d0 */
[----:B------:R-:W-:-:S05]  /*4e10*/  MOV R71, R137 ;  /* 0x0000008900477202 */ /* 0x000fca0000000f00 */
[----:B------:R-:W-:Y:S01]  /*4e20*/  HMMA.16816.F32.BF16 R84, R4, R34, R116 ;  /* 0x000000220454723c */ /* 0x000fe20000041874 */
[----:B------:R-:W-:Y:S01]  /*4e30*/  IMAD.MOV.U32 R70, RZ, RZ, R23 ;  /* 0x000000ffff467224 */ /* 0x000fe200078e0017 */
[----:B------:R2:W5:Y:S04]  /*4e40*/  LDL.LU R251, [R1+0x60] ;  /* 0x0000600001fb7983 */ /* 0x0005680000300800 */
[----:B------:R-:W-:Y:S01]  /*4e50*/  HMMA.16816.F32.BF16 R216, R8, R16, R100 ;  /* 0x0000001008d8723c */ /* 0x000fe20000041864 */
[----:B-1----:R-:W-:Y:S01]  /*4e60*/  FFMA.FTZ R2, R125, UR13, -R22 ;  /* 0x0000000d7d027c23 */ /* 0x002fe20008010816 */
[----:B------:R-:W-:-:S04]  /*4e70*/  IMAD.MOV.U32 R5, RZ, RZ, R187 ;  /* 0x000000ffff057224 */ /* 0x000fc800078e00bb */
[----:B------:R-:W-:Y:S01]  /*4e80*/  HMMA.16816.F32.BF16 R36, R8, R14, R36 ;  /* 0x0000000e0824723c */ /* 0x000fe20000041824 */
[----:B------:R1:W3:Y:S01]  /*4e90*/  MUFU.EX2 R137, R2 ;  /* 0x0000000200897308 */ /* 0x0002e20000000800 */
[----:B------:R-:W-:Y:S01]  /*4ea0*/  MOV R187, R171 ;  /* 0x000000ab00bb7202 */ /* 0x000fe20000000f00 */
[----:B------:R-:W-:-:S03]  /*4eb0*/  IMAD.MOV.U32 R171, RZ, RZ, R138 ;  /* 0x000000ffffab7224 */ /* 0x000fc600078e008a */
[----:B------:R-:W-:Y:S01]  /*4ec0*/  HMMA.16816.F32.BF16 R100, R8, R28, R112 ;  /* 0x0000001c0864723c */ /* 0x000fe20000041870 */
[----:B------:R-:W-:-:S05]  /*4ed0*/  IMAD.MOV.U32 R124, RZ, RZ, R126 ;  /* 0x000000ffff7c7224 */ /* 0x000fca00078e007e */
[----:B------:R-:W-:Y:S01]  /*4ee0*/  HMMA.16816.F32.BF16 R208, R8, R12, R96 ;  /* 0x0000000c08d0723c */ /* 0x000fe20000041860 */
[----:B-1----:R-:W-:-:S04]  /*4ef0*/  FFMA.FTZ R2, R250, UR13, -R22 ;  /* 0x0000000dfa027c23 */ /* 0x002fc80008010816 */
[----:B------:R1:W-:Y:S02]  /*4f00*/  MUFU.EX2 R138, R2 ;  /* 0x00000002008a7308 */ /* 0x0003e40000000800 */
[----:B-1----:R-:W-:-:S06]  /*4f10*/  FFMA.FTZ R2, R249, UR13, -R22 ;  /* 0x0000000df9027c23 */ /* 0x002fcc0008010816 */
[----:B------:R1:W-:Y:S02]  /*4f20*/  MUFU.EX2 R28, R2 ;  /* 0x00000002001c7308 */ /* 0x0003e40000000800 */
[----:B-1----:R-:W-:-:S06]  /*4f30*/  FFMA.FTZ R2, R248, UR13, -R21 ;  /* 0x0000000df8027c23 */ /* 0x002fcc0008010815 */
[----:B------:R1:W-:Y:S02]  /*4f40*/  MUFU.EX2 R18, R2 ;  /* 0x0000000200127308 */ /* 0x0003e40000000800 */
[----:B-1----:R-:W-:-:S06]  /*4f50*/  FFMA.FTZ R2, R247, UR13, -R21 ;  /* 0x0000000df7027c23 */ /* 0x002fcc0008010815 */
[----:B------:R1:W4:Y:S02]  /*4f60*/  MUFU.EX2 R22, R2 ;  /* 0x0000000200167308 */ /* 0x0003240000000800 */
[----:B-1----:R-:W-:-:S06]  /*4f70*/  FFMA.FTZ R2, R246, UR13, -R21 ;  /* 0x0000000df6027c23 */ /* 0x002fcc0008010815 */
[----:B------:R1:W-:Y:S02]  /*4f80*/  MUFU.EX2 R23, R2 ;  /* 0x0000000200177308 */ /* 0x0003e40000000800 */
[----:B-1----:R-:W-:-:S06]  /*4f90*/  FFMA.FTZ R2, R245, UR13, -R21 ;  /* 0x0000000df5027c23 */ /* 0x002fcc0008010815 */
[----:B------:R1:W2:Y:S02]  /*4fa0*/  MUFU.EX2 R19, R2 ;  /* 0x0000000200137308 */ /* 0x0002a40000000800 */
[----:B-1----:R-:W-:-:S06]  /*4fb0*/  FFMA.FTZ R2, R244, UR13, -R20 ;  /* 0x0000000df4027c23 */ /* 0x002fcc0008010814 */
[----:B------:R1:W-:Y:S01]  /*4fc0*/  MUFU.EX2 R15, R2 ;  /* 0x00000002000f7308 */ /* 0x0003e20000000800 */
[----:B------:R-:W-:Y:S02]  /*4fd0*/  MOV R4, R242 ;  /* 0x000000f200047202 */ /* 0x000fe40000000f00 */
[----:B------:R-:W-:Y:S01]  /*4fe0*/  MOV R7, R127 ;  /* 0x0000007f00077202 */ /* 0x000fe20000000f00 */
[----:B-1----:R-:W-:Y:S01]  /*4ff0*/  FFMA.FTZ R2, R227, UR13, -R20 ;  /* 0x0000000de3027c23 */ /* 0x002fe20008010814 */
[----:B------:R-:W-:Y:S01]  /*5000*/  MOV R6, R153 ;  /* 0x0000009900067202 */ /* 0x000fe20000000f00 */
[C---:B------:R-:W-:Y:S06]  /*5010*/  HMMA.16816.F32.BF16 R116, R8.reuse, R32, R228 ;  /* 0x000000200874723c */ /* 0x040fec00000418e4 */
[----:B------:R-:W-:Y:S01]  /*5020*/  HMMA.16816.F32.BF16 R40, R8, R30, R40 ;  /* 0x0000001e0828723c */ /* 0x000fe20000041828 */
[----:B------:R1:W2:Y:S01]  /*5030*/  MUFU.EX2 R16, R2 ;  /* 0x0000000200107308 */ /* 0x0002a20000000800 */
[----:B------:R-:W-:Y:S01]  /*5040*/  IMAD.MOV.U32 R125, RZ, RZ, R130 ;  /* 0x000000ffff7d7224 */ /* 0x000fe200078e0082 */
[----:B------:R-:W-:Y:S01]  /*5050*/  MOV R126, R131 ;  /* 0x00000083007e7202 */ /* 0x000fe20000000f00 */
[----:B------:R2:W5:Y:S01]  /*5060*/  LDL.LU R242, [R1+0x5c] ;  /* 0x00005c0001f27983 */ /* 0x0005620000300800 */
[----:B-1----:R-:W-:-:S04]  /*5070*/  FFMA.FTZ R2, R226, UR13, -R20 ;  /* 0x0000000de2027c23 */ /* 0x002fc80008010814 */
[----:B------:R1:W-:Y:S01]  /*5080*/  MUFU.EX2 R17, R2 ;  /* 0x0000000200117308 */ /* 0x0003e20000000800 */
[----:B------:R-:W-:Y:S01]  /*5090*/  HMMA.16816.F32.BF16 R32, R8, R34, R88 ;  /* 0x000000220820723c */ /* 0x000fe20000041858 */
[----:B-1----:R-:W-:-:S06]  /*50a0*/  FFMA.FTZ R2, R225, UR13, -R20 ;  /* 0x0000000de1027c23 */ /* 0x002fcc0008010814 */
[----:B------:R1:W2:Y:S02]  /*50b0*/  MUFU.EX2 R14, R2 ;  /* 0x00000002000e7308 */ /* 0x0002a40000000800 */
[----:B-1----:R-:W-:Y:S01]  /*50c0*/  FFMA.FTZ R2, R70, UR13, -R0 ;  /* 0x0000000d46027c23 */ /* 0x002fe20008010800 */
[----:B------:R-:W-:Y:S01]  /*50d0*/  IMAD.MOV.U32 R70, RZ, RZ, R71 ;  /* 0x000000ffff467224 */ /* 0x000fe200078e0047 */
[----:B------:R-:W-:Y:S01]  /*50e0*/  MOV R71, R4 ;  /* 0x0000000400477202 */ /* 0x000fe20000000f00 */
[----:B------:R-:W-:Y:S01]  /*50f0*/  IMAD.MOV.U32 R4, RZ, RZ, R5 ;  /* 0x000000ffff047224 */ /* 0x000fe200078e0005 */
[----:B------:R-:W-:Y:S01]  /*5100*/  MOV R5, R6 ;  /* 0x0000000600057202 */ /* 0x000fe20000000f00 */
[----:B------:R-:W-:Y:S01]  /*5110*/  IMAD.MOV.U32 R6, RZ, RZ, R7 ;  /* 0x000000ffff067224 */ /* 0x000fe200078e0007 */
[----:B------:R1:W-:Y:S01]  /*5120*/  MUFU.EX2 R9, R2 ;  /* 0x0000000200097308 */ /* 0x0003e20000000800 */
        /* <DEDUP_REMOVED lines=9> */
[----:B-1----:R-:W-:Y:S01]  /*51c0*/  FFMA.FTZ R2, R70, UR13, -R0 ;  /* 0x0000000d46027c23 */ /* 0x002fe20008010800 */
        /* <DEDUP_REMOVED lines=12> */
[----:B------:R-:W-:-:S02]  /*5290*/  IMAD.MOV.U32 R170, RZ, RZ, R83 ;  /* 0x000000ffffaa7224 */ /* 0x000fc400078e0053 */
[----:B------:R-:W-:Y:S01]  /*52a0*/  IMAD.MOV.U32 R203, RZ, RZ, R184 ;  /* 0x000000ffffcb7224 */ /* 0x000fe200078e00b8 */
[----:B------:R-:W-:Y:S01]  /*52b0*/  MOV R184, R185 ;  /* 0x000000b900b87202 */ /* 0x000fe20000000f00 */
[----:B------:R-:W-:Y:S01]  /*52c0*/  IMAD.MOV.U32 R185, RZ, RZ, R186 ;  /* 0x000000ffffb97224 */ /* 0x000fe200078e00ba */
[----:B------:R-:W-:Y:S01]  /*52d0*/  MOV R186, R168 ;  /* 0x000000a800ba7202 */ /* 0x000fe20000000f00 */
[----:B------:R-:W-:Y:S01]  /*52e0*/  IMAD.MOV.U32 R168, RZ, RZ, R169 ;  /* 0x000000ffffa87224 */ /* 0x000fe200078e00a9 */
[----:B------:R1:W2:Y:S01]  /*52f0*/  MUFU.EX2 R10, R2 ;  /* 0x00000002000a7308 */ /* 0x0002a20000000800 */
        /* <DEDUP_REMOVED lines=14> */
[----:B------:R-:W-:Y:S01]  /*53e0*/  MOV R70, R7 ;  /* 0x0000000700467202 */ /* 0x000fe20000000f00 */
[----:B------:R-:W-:Y:S01]  /*53f0*/  IMAD.MOV.U32 R7, RZ, RZ, R203 ;  /* 0x000000ffff077224 */ /* 0x000fe200078e00cb */
[----:B------:R-:W-:Y:S01]  /*5400*/  MOV R203, R169 ;  /* 0x000000a900cb7202 */ /* 0x000fe20000000f00 */
[----:B------:R-:W-:Y:S01]  /*5410*/  IMAD.MOV.U32 R170, RZ, RZ, R240 ;  /* 0x000000ffffaa7224 */ /* 0x000fe200078e00f0 */
[----:B------:R-:W-:Y:S01]  /*5420*/  MOV R250, R99 ;  /* 0x0000006300fa7202 */ /* 0x000fe20000000f00 */
[----:B------:R-:W-:-:S02]  /*5430*/  IMAD.MOV.U32 R186, RZ, RZ, R239 ;  /* 0x000000ffffba7224 */ /* 0x000fc400078e00ef */
[----:B------:R-:W-:Y:S01]  /*5440*/  FFMA.FTZ R0, R98, UR13, -R0 ;  /* 0x0000000d62007c23 */ /* 0x000fe20008010800 */
        /* <DEDUP_REMOVED lines=21> */
[----:B------:R-:W1:Y:S01]  /*55a0*/  LDSM.16.MT88.4 R168, [R233+0xd800] ;  /* 0x00d80000e9a8783b */ /* 0x000e620000004200 */
[----:B------:R-:W-:-:S02]  /*55b0*/  IMAD.MOV.U32 R129, RZ, RZ, R237 ;  /* 0x000000ffff817224 */ /* 0x000fc400078e00ed */
[----:B------:R-:W-:Y:S01]  /*55c0*/  FADD.FTZ R3, R3, R250 ;  /* 0x000000fa03037221 */ /* 0x000fe20000010000 */
        /* <DEDUP_REMOVED lines=12> */
[----:B------:R-:W1:Y:S01]  /*5690*/  LDSM.16.MT88.4 R152, [R232+0xd800] ;  /* 0x00d80000e898783b */ /* 0x000e620000004200 */
[----:B------:R-:W-:Y:S01]  /*56a0*/  MOV R99, R5 ;  /* 0x0000000500637202 */ /* 0x000fe20000000f00 */
[----:B------:R-:W-:Y:S01]  /*56b0*/  IMAD.MOV.U32 R68, RZ, RZ, R6 ;  /* 0x000000ffff447224 */ /* 0x000fe200078e0006 */
[----:B------:R-:W-:Y:S01]  /*56c0*/  MOV R69, R7 ;  /* 0x0000000700457202 */ /* 0x000fe20000000f00 */
[----:B------:R-:W-:Y:S01]  /*56d0*/  IMAD.MOV.U32 R70, RZ, RZ, R124 ;  /* 0x000000ffff467224 */ /* 0x000fe200078e007c */
[----:B------:R-:W-:Y:S01]  /*56e0*/  MOV R71, R128 ;  /* 0x0000008000477202 */ /* 0x000fe20000000f00 */
        /* <DEDUP_REMOVED lines=15> */
[----:B---3--:R-:W-:Y:S01]  /*57e0*/  FADD.FTZ R0, R224, R112 ;  /* 0x00000070e0007221 */ /* 0x008fe20000010000 */
        /* <DEDUP_REMOVED lines=16> */
[----:B------:R-:W3:Y:S01]  /*58f0*/  MUFU.EX2 R11, R2 ;  /* 0x00000002000b7308 */ /* 0x000ee20000000800 */
[----:B------:R-:W1:Y:S01]  /*5900*/  LDSM.16.MT88.4 R4, [R234+0xf800] ;  /* 0x00f80000ea04783b */ /* 0x000e620000004200 */
[----:B------:R-:W-:-:S02]  /*5910*/  F2FP.BF16.F32.PACK_AB R128, R137, R132 ;  /* 0x000000848980723e */ /* 0x000fc400000010ff */
[----:B----4-:R-:W-:Y:S02]  /*5920*/  F2FP.BF16.F32.PACK_AB R129, R22, R18 ;  /* 0x000000121681723e */ /* 0x010fe400000010ff */
[----:B------:R-:W-:Y:S02]  /*5930*/  F2FP.BF16.F32.PACK_AB R130, R28, R138 ;  /* 0x0000008a1c82723e */ /* 0x000fe400000010ff */
[----:B--2---:R-:W-:Y:S02]  /*5940*/  F2FP.BF16.F32.PACK_AB R131, R19, R23 ;  /* 0x000000171383723e */ /* 0x004fe400000010ff */
[----:B------:R-:W-:Y:S02]  /*5950*/  F2FP.BF16.F32.PACK_AB R124, R16, R15 ;  /* 0x0000000f107c723e */ /* 0x000fe400000010ff */
[----:B------:R-:W-:Y:S02]  /*5960*/  F2FP.BF16.F32.PACK_AB R126, R14, R17 ;  /* 0x000000110e7e723e */ /* 0x000fe400000010ff */
[----:B------:R-:W-:-:S02]  /*5970*/  F2FP.BF16.F32.PACK_AB R125, R10, R9 ;  /* 0x000000090a7d723e */ /* 0x000fc400000010ff */
[----:B---3--:R-:W-:Y:S02]  /*5980*/  F2FP.BF16.F32.PACK_AB R127, R12, R11 ;  /* 0x0000000b0c7f723e */ /* 0x008fe400000010ff */
[----:B------:R-:W-:Y:S01]  /*5990*/  MOV R203, R184 ;  /* 0x000000b800cb7202 */ /* 0x000fe20000000f00 */
[----:B-1----:R-:W-:Y:S03]  /*59a0*/  HMMA.16816.F32.BF16 R160, R128, R168, R160 ;  /* 0x000000a880a0723c */ /* 0x002fe600000418a0 */
[----:B------:R-:W-:-:S03]  /*59b0*/  MOV R2, R203 ;  /* 0x000000cb00027202 */ /* 0x000fc60000000f00 */
[----:B------:R-:W-:Y:S01]  /*59c0*/  HMMA.16816.F32.BF16 R164, R124, R168, R164 ;  /* 0x000000a87ca4723c */ /* 0x000fe200000418a4 */
[----:B------:R-:W-:-:S05]  /*59d0*/  FADD.FTZ R13, R13, R29 ;  /* 0x0000001d0d0d7221 */ /* 0x000fca0000010000 */
[----:B------:R-:W-:Y:S01]  /*59e0*/  HMMA.16816.F32.BF16 R172, R124, R170, R172 ;  /* 0x000000aa7cac723c */ /* 0x000fe200000418ac */
[----:B------:R-:W-:Y:S01]  /*59f0*/  MOV R8, R249 ;  /* 0x000000f900087202 */ /* 0x000fe20000000f00 */
[----:B------:R-:W-:-:S04]  /*5a00*/  FADD.FTZ R2, R252, R2 ;  /* 0x00000002fc027221 */ /* 0x000fc80000010000 */
[C---:B------:R-:W-:Y:S06]  /*5a10*/  HMMA.16816.F32.BF16 R168, R128.reuse, R170, R44 ;  /* 0x000000aa80a8723c */ /* 0x040fec000004182c */
[----:B------:R-:W-:Y:S01]  /*5a20*/  HMMA.16816.F32.BF16 R148, R128, R152, R148 ;  /* 0x000000988094723c */ /* 0x000fe20000041894 */
[----:B------:R-:W-:Y:S01]  /*5a30*/  MOV R46, R99 ;  /* 0x00000063002e7202 */ /* 0x000fe20000000f00 */
[----:B------:R-:W-:Y:S01]  /*5a40*/  IMAD.MOV.U32 R45, RZ, RZ, R68 ;  /* 0x000000ffff2d7224 */ /* 0x000fe200078e0044 */
[----:B------:R-:W-:-:S03]  /*5a50*/  MOV R47, R97 ;  /* 0x00000061002f7202 */ /* 0x000fc60000000f00 */
[----:B------:R-:W-:Y:S01]  /*5a60*/  HMMA.16816.F32.BF16 R144, R124, R152, R144 ;  /* 0x000000987c90723c */ /* 0x000fe20000041890 */
[----:B------:R-:W-:Y:S01]  /*5a70*/  FADD.FTZ R3, R45, R3 ;  /* 0x000000032d037221 */ /* 0x000fe20000010000 */
[----:B------:R-:W-:-:S04]  /*5a80*/  FADD.FTZ R13, R46, R13 ;  /* 0x0000000d2e0d7221 */ /* 0x000fc80000010000 */
[----:B------:R-:W-:Y:S01]  /*5a90*/  HMMA.16816.F32.BF16 R156, R124, R154, R156 ;  /* 0x0000009a7c9c723c */ /* 0x000fe2000004189c */
[----:B------:R-:W-:-:S05]  /*5aa0*/  FADD.FTZ R0, R47, R0 ;  /* 0x000000002f007221 */ /* 0x000fca0000010000 */
[----:B------:R-:W-:Y:S01]  /*5ab0*/  HMMA.16816.F32.BF16 R152, R128, R154, R52 ;  /* 0x0000009a8098723c */ /* 0x000fe20000041834 */
[----:B------:R-:W-:Y:S01]  /*5ac0*/  MOV R83, R241 ;  /* 0x000000f100537202 */ /* 0x000fe20000000f00 */
[----:B------:R-:W-:Y:S01]  /*5ad0*/  FADD.FTZ R8, R8, R3 ;  /* 0x0000000308087221 */ /* 0x000fe20000010000 */
[----:B------:R-:W-:Y:S02]  /*5ae0*/  IMAD.MOV.U32 R202, RZ, RZ, R185 ;  /* 0x000000ffffca7224 */ /* 0x000fe400078e00b9 */
[----:B------:R-:W-:Y:S02]  /*5af0*/  IMAD.MOV.U32 R229, RZ, RZ, R82 ;  /* 0x000000ffffe57224 */ /* 0x000fe400078e0052 */
[----:B------:R-:W-:Y:S01]  /*5b00*/  IMAD.MOV.U32 R52, RZ, RZ, R96 ;  /* 0x000000ffff347224 */ /* 0x000fe200078e0060 */
[----:B------:R-:W-:Y:S01]  /*5b10*/  MOV R54, R114 ;  /* 0x0000007200367202 */ /* 0x000fe20000000f00 */
[----:B------:R-:W-:Y:S02]  /*5b20*/  IMAD.MOV.U32 R53, RZ, RZ, R115 ;  /* 0x000000ffff357224 */ /* 0x000fe400078e0073 */
[----:B------:R-:W-:-:S02]  /*5b30*/  IMAD.MOV.U32 R55, RZ, RZ, R113 ;  /* 0x000000ffff377224 */ /* 0x000fc400078e0071 */
[----:B------:R-:W-:Y:S01]  /*5b40*/  FADD.FTZ R2, R52, R2 ;  /* 0x0000000234027221 */ /* 0x000fe20000010000 */
[----:B------:R-:W-:Y:S01]  /*5b50*/  FADD.FTZ R13, R53, R13 ;  /* 0x0000000d350d7221 */ /* 0x000fe20000010000 */
[----:B------:R-:W-:Y:S01]  /*5b60*/  FADD.FTZ R3, R54, R0 ;  /* 0x0000000036037221 */ /* 0x000fe20000010000 */
[----:B------:R-:W-:Y:S01]  /*5b70*/  MOV R230, R83 ;  /* 0x0000005300e67202 */ /* 0x000fe20000000f00 */
[----:B------:R-:W-:Y:S01]  /*5b80*/  FADD.FTZ R0, R55, R2 ;  /* 0x0000000237007221 */ /* 0x000fe20000010000 */
[----:B------:R-:W-:Y:S01]  /*5b90*/  FADD.FTZ R2, R224, R8 ;  /* 0x00000008e0027221 */ /* 0x000fe20000010000 */
[----:B------:R-:W-:Y:S01]  /*5ba0*/  HMMA.16816.F32.BF16 R120, R124, R4, R120 ;  /* 0x000000047c78723c */ /* 0x000fe20000041878 */
[----:B------:R-:W-:Y:S01]  /*5bb0*/  FADD.FTZ R8, R225, R13 ;  /* 0x0000000de1087221 */ /* 0x000fe20000010000 */
[----:B------:R-:W-:Y:S01]  /*5bc0*/  IMAD.MOV.U32 R231, RZ, RZ, R80 ;  /* 0x000000ffffe77224 */ /* 0x000fe200078e0050 */
[----:B------:R-:W-:-:S03]  /*5bd0*/  MOV R226, R81 ;  /* 0x0000005100e27202 */ /* 0x000fc60000000f00 */
[----:B------:R-:W-:Y:S01]  /*5be0*/  HMMA.16816.F32.BF16 R116, R128, R4, R116 ;  /* 0x000000048074723c */ /* 0x000fe20000041874 */
[----:B------:R-:W-:Y:S01]  /*5bf0*/  MOV R244, R201 ;  /* 0x000000c900f47202 */ /* 0x000fe20000000f00 */
[----:B------:R-:W-:Y:S02]  /*5c00*/  IMAD.MOV.U32 R227, RZ, RZ, R202 ;  /* 0x000000ffffe37224 */ /* 0x000fe400078e00ca */
[----:B------:R-:W-:Y:S01]  /*5c10*/  IMAD.MOV.U32 R30, RZ, RZ, R200 ;  /* 0x000000ffff1e7224 */ /* 0x000fe200078e00c8 */
[----:B------:R-:W-:Y:S01]  /*5c20*/  MOV R247, R71 ;  /* 0x0000004700f77202 */ /* 0x000fe20000000f00 */
[----:B------:R-:W-:Y:S02]  /*5c30*/  IMAD.MOV.U32 R248, RZ, RZ, R70 ;  /* 0x000000fffff87224 */ /* 0x000fe400078e0046 */
        /* <DEDUP_REMOVED lines=14> */
[----:B------:R-:W-:-:S02]  /*5d20*/  IMAD.MOV.U32 R249, RZ, RZ, R98 ;  /* 0x000000fffff97224 */ /* 0x000fc400078e0062 */
[----:B------:R-:W-:Y:S01]  /*5d30*/  FADD.FTZ R4, R248, R4 ;  /* 0x00000004f8047221 */ /* 0x000fe20000010000 */
[----:B------:R-:W-:Y:S01]  /*5d40*/  FADD.FTZ R3, R140, R3 ;  /* 0x000000038c037221 */ /* 0x000fe20000010000 */
[----:B------:R-:W-:Y:S01]  /*5d50*/  FADD.FTZ R2, R66, R2 ;  /* 0x0000000242027221 */ /* 0x000fe20000010000 */
[----:B------:R-:W-:Y:S01]  /*5d60*/  FADD.FTZ R0, R60, R0 ;  /* 0x000000003c007221 */ /* 0x000fe20000010000 */
[----:B------:R-:W-:Y:S01]  /*5d70*/  FADD.FTZ R4, R249, R4 ;  /* 0x00000004f9047221 */ /* 0x000fe20000010000 */
[----:B------:R-:W-:Y:S01]  /*5d80*/  FADD.FTZ R3, R141, R3 ;  /* 0x000000038d037221 */ /* 0x000fe20000010000 */
[----:B------:R-:W-:Y:S01]  /*5d90*/  FADD.FTZ R2, R67, R2 ;  /* 0x0000000243027221 */ /* 0x000fe20000010000 */
[----:B------:R-:W1:Y:S01]  /*5da0*/  LDSM.16.MT88.4 R184, [R235+0xd800] ;  /* 0x00d80000ebb8783b */ /* 0x000e620000004200 */
[----:B------:R-:W-:Y:S01]  /*5db0*/  FADD.FTZ R0, R61, R0 ;  /* 0x000000003d007221 */ /* 0x000fe20000010000 */
[----:B------:R-:W-:Y:S01]  /*5dc0*/  FADD.FTZ R4, R250, R4 ;  /* 0x00000004fa047221 */ /* 0x000fe20000010000 */
[----:B------:R-:W-:Y:S01]  /*5dd0*/  FADD.FTZ R3, R142, R3 ;  /* 0x000000038e037221 */ /* 0x000fe20000010000 */
[----:B------:R-:W2:Y:S01]  /*5de0*/  LDSM.16.MT88.4 R200, [R234+0xd800] ;  /* 0x00d80000eac8783b */ /* 0x000ea20000004200 */
[----:B------:R-:W-:Y:S01]  /*5df0*/  FADD.FTZ R2, R64, R2 ;  /* 0x0000000240027221 */ /* 0x000fe20000010000 */
[----:B------:R-:W-:-:S02]  /*5e00*/  FADD.FTZ R0, R62, R0 ;  /* 0x000000003e007221 */ /* 0x000fc40000010000 */
[----:B------:R-:W3:Y:S01]  /*5e10*/  LDSM.16.MT88.4 R80, [R232+0xf800] ;  /* 0x00f80000e850783b */ /* 0x000ee20000004200 */
[----:B------:R-:W-:-:S03]  /*5e20*/  FADD.FTZ R4, R139, R4 ;  /* 0x000000048b047221 */ /* 0x000fc60000010000 */
[----:B------:R-:W4:Y:S04]  /*5e30*/  LDSM.16.MT88.4 R96, [R233+0xf800] ;  /* 0x00f80000e960783b */ /* 0x000f280000004200 */
        /* <DEDUP_REMOVED lines=14> */
[----:B------:R1:W5:Y:S01]  /*5f20*/  LDL.LU R241, [R1+0x58] ;  /* 0x0000580001f17983 */ /* 0x0003620000300800 */
[----:B------:R-:W-:Y:S01]  /*5f30*/  FADD.FTZ R2, R17, R2 ;  /* 0x0000000211027221 */ /* 0x000fe20000010000 */
[----:B------:R-:W-:Y:S01]  /*5f40*/  FADD.FTZ R0, R11, R0 ;  /* 0x000000000b007221 */ /* 0x000fe20000010000 */
[----:B------:R-:W-:Y:S01]  /*5f50*/  FADD.FTZ R4, R28, R4 ;  /* 0x000000041c047221 */ /* 0x000fe20000010000 */
[----:B------:R1:W5:Y:S01]  /*5f60*/  LDL.LU R240, [R1+0x54] ;  /* 0x0000540001f07983 */ /* 0x0003620000300800 */
[----:B------:R-:W-:Y:S01]  /*5f70*/  FADD.FTZ R3, R19, R3 ;  /* 0x0000000313037221 */ /* 0x000fe20000010000 */
[----:B------:R-:W-:-:S02]  /*5f80*/  FADD.FTZ R2, R14, R2 ;  /* 0x000000020e027221 */ /* 0x000fc40000010000 */
[----:B------:R1:W5:Y:S01]  /*5f90*/  LDL.LU R239, [R1+0x50] ;  /* 0x0000500001ef7983 */ /* 0x0003620000300800 */
[----:B------:R-:W-:Y:S01]  /*5fa0*/  MOV R29, R69 ;  /* 0x00000045001d7202 */ /* 0x000fe20000000f00 */
[----:B------:R-:W-:Y:S02]  /*5fb0*/  FADD.FTZ R0, R12, R0 ;  /* 0x000000000c007221 */ /* 0x000fe40000010000 */
[----:B------:R1:W5:Y:S04]  /*5fc0*/  LDL.LU R238, [R1+0x4c] ;  /* 0x00004c0001ee7983 */ /* 0x0003680000300800 */
[----:B------:R1:W5:Y:S04]  /*5fd0*/  LDL.LU R237, [R1+0x48] ;  /* 0x0000480001ed7983 */ /* 0x0003680000300800 */
[----:B------:R2:W5:Y:S04]  /*5fe0*/  LDL.LU R236, [R1+0x44] ;  /* 0x0000440001ec7983 */ /* 0x0005680000300800 */
[----:B------:R2:W5:Y:S01]  /*5ff0*/  LDL.LU R24, [R1+0x40] ;  /* 0x0000400001187983 */ /* 0x0005620000300800 */
[----:B------:R-:W-:-:S03]  /*6000*/  IMAD.MOV.U32 R252, RZ, RZ, R29 ;  /* 0x000000fffffc7224 */ /* 0x000fc600078e001d */
[----:B------:R2:W-:Y:S04]  /*6010*/  STL [R1+0x1c], R4 ;  /* 0x00001c0401007387 */ /* 0x0005e80000100800 */
[----:B------:R2:W-:Y:S04]  /*6020*/  STL [R1+0x18], R3 ;  /* 0x0000180301007387 */ /* 0x0005e80000100800 */
[----:B------:R2:W-:Y:S04]  /*6030*/  STL [R1+0x20], R2 ;  /* 0x0000200201007387 */ /* 0x0005e80000100800 */
[----:B------:R2:W-:Y:S01]  /*6040*/  STL [R1+0x24], R0 ;  /* 0x0000240001007387 */ /* 0x0005e20000100800 */
[----:B------:R-:W-:Y:S01]  /*6050*/  ISETP.GE.AND P0, PT, R252, 0x2, PT ;  /* 0x00000002fc00780c */ /* 0x000fe20003f06270 */
[-C--:B-1----:R-:W-:Y:S06]  /*6060*/  HMMA.16816.F32.BF16 R176, R128, R184.reuse, R176 ;  /* 0x000000b880b0723c */ /* 0x082fec00000418b0 */
[C---:B------:R-:W-:Y:S06]  /*6070*/  HMMA.16816.F32.BF16 R180, R124.reuse, R184, R180 ;  /* 0x000000b87cb4723c */ /* 0x040fec00000418b4 */
[-C--:B------:R-:W-:Y:S06]  /*6080*/  HMMA.16816.F32.BF16 R188, R124, R186.reuse, R188 ;  /* 0x000000ba7cbc723c */ /* 0x080fec00000418bc */
[----:B------:R-:W-:Y:S06]  /*6090*/  HMMA.16816.F32.BF16 R184, R128, R186, R76 ;  /* 0x000000ba80b8723c */ /* 0x000fec000004184c */
[C---:B--2---:R-:W-:Y:S06]  /*60a0*/  HMMA.16816.F32.BF16 R196, R124.reuse, R200, R196 ;  /* 0x000000c87cc4723c */ /* 0x044fec00000418c4 */
[C---:B------:R-:W-:Y:S06]  /*60b0*/  HMMA.16816.F32.BF16 R204, R124.reuse, R202, R204 ;  /* 0x000000ca7ccc723c */ /* 0x040fec00000418cc */
[C---:B---3--:R-:W-:Y:S06]  /*60c0*/  HMMA.16816.F32.BF16 R72, R124.reuse, R80, R72 ;  /* 0x000000507c48723c */ /* 0x048fec0000041848 */
[C---:B------:R-:W-:Y:S06]  /*60d0*/  HMMA.16816.F32.BF16 R76, R124.reuse, R82, R48 ;  /* 0x000000527c4c723c */ /* 0x040fec0000041830 */
[C---:B----4-:R-:W-:Y:S06]  /*60e0*/  HMMA.16816.F32.BF16 R88, R124.reuse, R96, R56 ;  /* 0x000000607c58723c */ /* 0x050fec0000041838 */
[C---:B------:R-:W-:Y:S06]  /*60f0*/  HMMA.16816.F32.BF16 R92, R124.reuse, R98, R92 ;  /* 0x000000627c5c723c */ /* 0x040fec000004185c */
[C---:B------:R-:W-:Y:S06]  /*6100*/  HMMA.16816.F32.BF16 R104, R124.reuse, R112, R104 ;  /* 0x000000707c68723c */ /* 0x040fec0000041868 */
[C---:B------:R-:W-:Y:S06]  /*6110*/  HMMA.16816.F32.BF16 R108, R124.reuse, R114, R108 ;  /* 0x000000727c6c723c */ /* 0x040fec000004186c */
[----:B------:R-:W-:Y:S01]  /*6120*/  HMMA.16816.F32.BF16 R124, R124, R6, R84 ;  /* 0x000000067c7c723c */ /* 0x000fe20000041854 */
[----:B------:R-:W-:-:S05]  /*6130*/  IADD3 R250, R243, 0x800, RZ ;  /* 0x00000800f3fa7810 */ /* 0x000fca0007ffe0ff */
[----:B------:R-:W-:Y:S01]  /*6140*/  HMMA.16816.F32.BF16 R192, R128, R200, R192 ;  /* 0x000000c880c0723c */ /* 0x000fe200000418c0 */
[----:B------:R-:W-:-:S05]  /*6150*/  VIADD R249, R243, 0x1000 ;  /* 0x00001000f3f97836 */ /* 0x000fca0000000000 */
[----:B------:R-:W-:Y:S01]  /*6160*/  HMMA.16816.F32.BF16 R68, R128, R80, R216 ;  /* 0x000000508044723c */ /* 0x000fe200000418d8 */
[----:B------:R-:W-:-:S05]  /*6170*/  IADD3 R248, R243, 0x1800, RZ ;  /* 0x00001800f3f87810 */ /* 0x000fca0007ffe0ff */
[----:B------:R-:W-:Y:S01]  /*6180*/  HMMA.16816.F32.BF16 R84, R128, R96, R208 ;  /* 0x000000608054723c */ /* 0x000fe200000418d0 */
[----:B------:R-:W-:-:S05]  /*6190*/  VIADD R247, R243, 0x2000 ;  /* 0x00002000f3f77836 */ /* 0x000fca0000000000 */
[----:B------:R-:W-:Y:S01]  /*61a0*/  HMMA.16816.F32.BF16 R100, R128, R112, R100 ;  /* 0x000000708064723c */ /* 0x000fe20000041864 */
[C---:B------:R-:W-:Y:S01]  /*61b0*/  IADD3 R246, R243.reuse, 0x2800, RZ ;  /* 0x00002800f3f67810 */ /* 0x040fe20007ffe0ff */
[----:B------:R-:W-:-:S04]  /*61c0*/  VIADD R245, R243, 0x3000 ;  /* 0x00003000f3f57836 */ /* 0x000fc80000000000 */
[----:B------:R-:W-:Y:S01]  /*61d0*/  HMMA.16816.F32.BF16 R200, R128, R202, R220 ;  /* 0x000000ca80c8723c */ /* 0x000fe200000418dc */
[----:B------:R-:W-:-:S05]  /*61e0*/  IADD3 R244, R243, 0x3800, RZ ;  /* 0x00003800f3f47810 */ /* 0x000fca0007ffe0ff */
        /* <DEDUP_REMOVED lines=57> */
[----:B------:R-:W-:Y:S01]  /*6580*/  MOV R0, R65 ;  /* 0x0000004100007202 */ /* 0x000fe20000000f00 */
[----:B------:R-:W-:Y:S01]  /*6590*/  IMAD.MOV.U32 R3, RZ, RZ, R67 ;  /* 0x000000ffff037224 */ /* 0x000fe200078e0043 */
[----:B------:R-:W-:Y:S01]  /*65a0*/  HMMA.16816.F32.BF16 R140, R12, R50, RZ ;  /* 0x000000320c8c723c */ /* 0x000fe200000418ff */
[----:B------:R-:W-:-:S05]  /*65b0*/  IMAD.MOV.U32 R2, RZ, RZ, R64 ;  /* 0x000000ffff027224 */ /* 0x000fca00078e0040 */
[----:B------:R-:W-:Y:S03]  /*65c0*/  HMMA.16816.F32.BF16 R64, R12, R44, RZ ;  /* 0x0000002c0c40723c */ /* 0x000fe600000418ff */
[----:B------:R-:W-:-:S03]  /*65d0*/  MOV R132, R208 ;  /* 0x000000d000847202 */ /* 0x000fc60000000f00 */
[----:B------:R-:W-:Y:S06]  /*65e0*/  HMMA.16816.F32.BF16 R60, R12, R46, RZ ;  /* 0x0000002e0c3c723c */ /* 0x000fec00000418ff */
[----:B------:R-:W-:Y:S06]  /*65f0*/  HMMA.16816.F32.BF16 R224, R4, R40, R56 ;  /* 0x0000002804e0723c */ /* 0x000fec0000041838 */
[----:B------:R-:W-:Y:S06]  /*6600*/  HMMA.16816.F32.BF16 R56, R16, R52, RZ ;  /* 0x000000341038723c */ /* 0x000fec00000418ff */
[----:B------:R-:W-:Y:S01]  /*6610*/  HMMA.16816.F32.BF16 R64, R4, R20, R64 ;  /* 0x000000140440723c */ /* 0x000fe20000041840 */
[----:B------:R-:W-:-:S02]  /*6620*/  IMAD.MOV.U32 R53, RZ, RZ, R3 ;  /* 0x000000ffff357224 */ /* 0x000fc400078e0003 */
[----:B------:R-:W-:Y:S02]  /*6630*/  IMAD.MOV.U32 R3, RZ, RZ, R209 ;  /* 0x000000ffff037224 */ /* 0x000fe400078e00d1 */
[----:B------:R-:W-:Y:S01]  /*6640*/  IMAD.MOV.U32 R52, RZ, RZ, R28 ;  /* 0x000000ffff347224 */ /* 0x000fe200078e001c */
[----:B------:R-:W-:Y:S06]  /*6650*/  HMMA.16816.F32.BF16 R12, R16, R48, RZ ;  /* 0x00000030100c723c */ /* 0x000fec00000418ff */
[----:B--2---:R-:W-:Y:S01]  /*6660*/  HMMA.16816.F32.BF16 R228, R4, R36, R216 ;  /* 0x0000002404e4723c */ /* 0x004fe200000418d8 */
[----:B------:R-:W-:-:S02]  /*6670*/  IMAD.MOV.U32 R48, RZ, RZ, R2 ;  /* 0x000000ffff307224 */ /* 0x000fc400078e0002 */
[----:B------:R-:W-:Y:S02]  /*6680*/  IMAD.MOV.U32 R49, RZ, RZ, R0 ;  /* 0x000000ffff317224 */ /* 0x000fe400078e0000 */
[----:B------:R-:W-:Y:S01]  /*6690*/  IMAD.MOV.U32 R2, RZ, RZ, R210 ;  /* 0x000000ffff027224 */ /* 0x000fe200078e00d2 */
[----:B------:R-:W-:Y:S01]  /*66a0*/  HMMA.16816.F32.BF16 R220, R4, R42, R220 ;  /* 0x0000002a04dc723c */ /* 0x000fe200000418dc */
[----:B------:R-:W-:-:S05]  /*66b0*/  IMAD.MOV.U32 R0, RZ, RZ, R211 ;  /* 0x000000ffff007224 */ /* 0x000fca00078e00d3 */
[C---:B------:R-:W-:Y:S01]  /*66c0*/  HMMA.16816.F32.BF16 R212, R4.reuse, R38, R212 ;  /* 0x0000002604d4723c */ /* 0x040fe200000418d4 */
[----:B------:R-:W-:Y:S01]  /*66d0*/  IMAD.MOV.U32 R40, RZ, RZ, R64 ;  /* 0x000000ffff287224 */ /* 0x000fe200078e0040 */
[----:B------:R-:W-:Y:S01]  /*66e0*/  MOV R29, R65 ;  /* 0x00000041001d7202 */ /* 0x000fe20000000f00 */
[----:B------:R-:W-:Y:S02]  /*66f0*/  IMAD.MOV.U32 R28, RZ, RZ, R66 ;  /* 0x000000ffff1c7224 */ /* 0x000fe400078e0042 */
[----:B------:R-:W-:Y:S01]  /*6700*/  IMAD.MOV.U32 R139, RZ, RZ, R67 ;  /* 0x000000ffff8b7224 */ /* 0x000fe200078e0043 */
[C---:B------:R-:W-:Y:S06]  /*6710*/  HMMA.16816.F32.BF16 R208, R4.reuse, R34, R140 ;  /* 0x0000002204d0723c */ /* 0x040fec000004188c */
[----:B------:R-:W-:Y:S01]  /*6720*/  HMMA.16816.F32.BF16 R4, R4, R22, R60 ;  /* 0x000000160404723c */ /* 0x000fe2000004183c */
[----:B------:R-:W-:-:S05]  /*6730*/  IMAD.MOV.U32 R143, RZ, RZ, R40 ;  /* 0x000000ffff8f7224 */ /* 0x000fca00078e0028 */
[C---:B------:R-:W-:Y:S06]  /*6740*/  HMMA.16816.F32.BF16 R64, R8.reuse, R36, R56 ;  /* 0x000000240840723c */ /* 0x040fec0000041838 */
[----:B------:R-:W-:Y:S01]  /*6750*/  HMMA.16816.F32.BF16 R216, R8, R32, R12 ;  /* 0x0000002008d8723c */ /* 0x000fe2000004180c */
[----:B------:R-:W-:Y:S01]  /*6760*/  IMAD.MOV.U32 R56, RZ, RZ, R48 ;  /* 0x000000ffff387224 */ /* 0x000fe200078e0030 */
[----:B------:R-:W-:Y:S01]  /*6770*/  MOV R58, R52 ;  /* 0x00000034003a7202 */ /* 0x000fe20000000f00 */
[----:B------:R-:W-:Y:S01]  /*6780*/  IMAD.MOV.U32 R57, RZ, RZ, R49 ;  /* 0x000000ffff397224 */ /* 0x000fe200078e0031 */
[----:B------:R-:W-:Y:S01]  /*6790*/  LDSM.16.M88.4 R12, [R237+0x800] ;  /* 0x00080000ed0c783b */ /* 0x000fe20000000200 */
[----:B------:R-:W-:Y:S01]  /*67a0*/  IMAD.MOV.U32 R59, RZ, RZ, R53 ;  /* 0x000000ffff3b7224 */ /* 0x000fe200078e0035 */
[----:B------:R-:W-:Y:S01]  /*67b0*/  HMMA.16816.F32.BF16 R48, R16, R50, RZ ;  /* 0x000000321030723c */ /* 0x000fe200000418ff */
[----:B------:R-:W-:-:S02]  /*67c0*/  IMAD.MOV.U32 R32, RZ, RZ, R29 ;  /* 0x000000ffff207224 */ /* 0x000fc400078e001d */
[----:B------:R-:W-:-:S03]  /*67d0*/  IMAD.MOV.U32 R33, RZ, RZ, R28 ;  /* 0x000000ffff217224 */ /* 0x000fc600078e001c */
[----:B------:R-:W-:Y:S01]  /*67e0*/  IMAD.MOV.U32 R138, RZ, RZ, R4 ;  /* 0x000000ffff8a7224 */ /* 0x000fe200078e0004 */
[----:B------:R-:W-:Y:S01]  /*67f0*/  MOV R137, R5 ;  /* 0x0000000500897202 */ /* 0x000fe20000000f00 */
[----:B------:R-:W-:Y:S01]  /*6800*/  IMAD.MOV.U32 R41, RZ, RZ, R6 ;  /* 0x000000ffff297224 */ /* 0x000fe200078e0006 */
[----:B------:R-:W-:Y:S01]  /*6810*/  HMMA.16816.F32.BF16 R28, R16, R30, RZ ;  /* 0x0000001e101c723c */ /* 0x000fe200000418ff */
[----:B------:R-:W-:-:S05]  /*6820*/  IMAD.MOV.U32 R40, RZ, RZ, R7 ;  /* 0x000000ffff287224 */ /* 0x000fca00078e0007 */
[C---:B------:R-:W-:Y:S06]  /*6830*/  HMMA.16816.F32.BF16 R52, R16.reuse, R54, RZ ;  /* 0x000000361034723c */ /* 0x040fec00000418ff */
[C---:B------:R-:W-:Y:S06]  /*6840*/  HMMA.16816.F32.BF16 R4, R16.reuse, R44, RZ ;  /* 0x0000002c1004723c */ /* 0x040fec00000418ff */
[----:B------:R-:W-:Y:S01]  /*6850*/  HMMA.16816.F32.BF16 R16, R16, R46, RZ ;  /* 0x0000002e1010723c */ /* 0x000fe200000418ff */
[----:B------:R-:W-:-:S05]  /*6860*/  IMAD.MOV.U32 R45, RZ, RZ, R143 ;  /* 0x000000ffff2d7224 */ /* 0x000fca00078e008f */
        /* <DEDUP_REMOVED lines=8> */
[-C--:B-1----:R-:W-:Y:S06]  /*68f0*/  HMMA.16816.F32.BF16 R60, R4, R16.reuse, R224 ;  /* 0x00000010043c723c */ /* 0x082fec00000418e0 */
[----:B--2---:R-:W-:Y:S01]  /*6900*/  HMMA.16816.F32.BF16 R56, R8, R16, R56 ;  /* 0x000000100838723c */ /* 0x004fe20000041838 */
[----:B------:R-:W-:Y:S01]  /*6910*/  MOV R224, R45 ;  /* 0x0000002d00e07202 */ /* 0x000fe20000000f00 */
[----:B------:R-:W-:-:S02]  /*6920*/  IMAD.MOV.U32 R225, RZ, RZ, R32 ;  /* 0x000000ffffe17224 */ /* 0x000fc400078e0020 */
[----:B------:R-:W-:Y:S02]  /*6930*/  IMAD.MOV.U32 R226, RZ, RZ, R33 ;  /* 0x000000ffffe27224 */ /* 0x000fe400078e0021 */
[----:B------:R-:W-:Y:S01]  /*6940*/  HMMA.16816.F32.BF16 R52, R4, R18, R220 ;  /* 0x000000120434723c */ /* 0x000fe200000418dc */
[----:B------:R-:W-:-:S05]  /*6950*/  IMAD.MOV.U32 R227, RZ, RZ, R139 ;  /* 0x000000ffffe37224 */ /* 0x000fca00078e008b */
[C---:B------:R-:W-:Y:S01]  /*6960*/  HMMA.16816.F32.BF16 R44, R8.reuse, R18, R28 ;  /* 0x00000012082c723c */ /* 0x040fe2000004181c */
[----:B------:R-:W1:Y:S01]  /*6970*/  LDSM.16.M88.4 R16, [R237+0x1000] ;  /* 0x00100000ed10783b */ /* 0x000e620000000200 */
[----:B------:R-:W-:Y:S01]  /*6980*/  IMAD.MOV.U32 R222, RZ, RZ, R41 ;  /* 0x000000ffffde7224 */ /* 0x000fe200078e0029 */
[----:B------:R-:W-:Y:S01]  /*6990*/  MOV R221, R137 ;  /* 0x0000008900dd7202 */ /* 0x000fe20000000f00 */
[----:B------:R-:W-:Y:S02]  /*69a0*/  IMAD.MOV.U32 R223, RZ, RZ, R40 ;  /* 0x000000ffffdf7224 */ /* 0x000fe400078e0028 */
[----:B------:R-:W-:Y:S01]  /*69b0*/  HMMA.16816.F32.BF16 R40, R8, R12, R64 ;  /* 0x0000000c0828723c */ /* 0x000fe20000041840 */
[----:B------:R-:W-:-:S05]  /*69c0*/  IMAD.MOV.U32 R220, RZ, RZ, R138 ;  /* 0x000000ffffdc7224 */ /* 0x000fca00078e008a */
[C---:B------:R-:W-:Y:S01]  /*69d0*/  HMMA.16816.F32.BF16 R32, R4.reuse, R12, R228 ;  /* 0x0000000c0420723c */ /* 0x040fe200000418e4 */
[----:B------:R-:W-:Y:S01]  /*69e0*/  IMAD.MOV.U32 R64, RZ, RZ, R132 ;  /* 0x000000ffff407224 */ /* 0x000fe200078e0084 */
[----:B------:R-:W-:Y:S01]  /*69f0*/  MOV R66, R2 ;  /* 0x0000000200427202 */ /* 0x000fe20000000f00 */
[----:B------:R-:W-:Y:S02]  /*6a00*/  IMAD.MOV.U32 R65, RZ, RZ, R3 ;  /* 0x000000ffff417224 */ /* 0x000fe400078e0003 */
[----:B------:R-:W-:Y:S01]  /*6a10*/  IMAD.MOV.U32 R67, RZ, RZ, R0 ;  /* 0x000000ffff437224 */ /* 0x000fe200078e0000 */
[-C--:B------:R-:W-:Y:S06]  /*6a20*/  HMMA.16816.F32.BF16 R28, R4, R14.reuse, R212 ;  /* 0x0000000e041c723c */ /* 0x080fec00000418d4 */
[C---:B------:R-:W-:Y:S01]  /*6a30*/  HMMA.16816.F32.BF16 R36, R8.reuse, R14, R36 ;  /* 0x0000000e0824723c */ /* 0x040fe20000041824 */
[----:B------:R-:W2:Y:S05]  /*6a40*/  LDSM.16.M88.4 R12, [R237+0x1800] ;  /* 0x00180000ed0c783b */ /* 0x000eaa0000000200 */
[-C--:B-1----:R-:W-:Y:S06]  /*6a50*/  HMMA.16816.F32.BF16 R216, R8, R16.reuse, R216 ;  /* 0x0000001008d8723c */ /* 0x082fec00000418d8 */
[C---:B------:R-:W-:Y:S06]  /*6a60*/  HMMA.16816.F32.BF16 R212, R4.reuse, R16, R64 ;  /* 0x0000001004d4723c */ /* 0x040fec0000041840 */
[-C--:B------:R-:W-:Y:S06]  /*6a70*/  HMMA.16816.F32.BF16 R208, R4, R18.reuse, R208 ;  /* 0x0000001204d0723c */ /* 0x080fec00000418d0 */
[----:B------:R-:W-:Y:S01]  /*6a80*/  HMMA.16816.F32.BF16 R228, R8, R18, R48 ;  /* 0x0000001208e4723c */ /* 0x000fe20000041830 */
[----:B------:R-:W-:Y:S05]  /*6a90*/  LDSM.16.M88.4 R16, [R236] ;  /* 0x00000000ec10783b */ /* 0x000fea0000000200 */
[----:B------:R-:W-:Y:S01]  /*6aa0*/  IMAD.MOV.U32 R67, RZ, RZ, R216 ;  /* 0x000000ffff437224 */ /* 0x000fe200078e00d8 */
[----:B------:R-:W-:Y:S01]  /*6ab0*/  MOV R64, R219 ;  /* 0x000000db00407202 */ /* 0x000fe20000000f00 */
[----:B------:R-:W-:Y:S01]  /*6ac0*/  IMAD.MOV.U32 R66, RZ, RZ, R217 ;  /* 0x000000ffff427224 */ /* 0x000fe200078e00d9 */
[----:B--2---:R-:W-:Y:S01]  /*6ad0*/  HMMA.16816.F32.BF16 R224, R4, R12, R224 ;  /* 0x0000000c04e0723c */ /* 0x004fe200000418e0 */
[----:B------:R-:W-:-:S05]  /*6ae0*/  IMAD.MOV.U32 R65, RZ, RZ, R218 ;  /* 0x000000ffff417224 */ /* 0x000fca00078e00da */
[C---:B------:R-:W-:Y:S06]  /*6af0*/  HMMA.16816.F32.BF16 R216, R8.reuse, R12, R140 ;  /* 0x0000000c08d8723c */ /* 0x040fec000004188c */
[-C--:B------:R-:W-:Y:S01]  /*6b00*/  HMMA.16816.F32.BF16 R140, R8, R14.reuse, R20 ;  /* 0x0000000e088c723c */ /* 0x080fe20000041814 */
[----:B------:R-:W1:Y:S05]  /*6b10*/  LDSM.16.M88.4 R8, [R241] ;  /* 0x00000000f108783b */ /* 0x000e6a0000000200 */
[----:B------:R-:W-:Y:S01]  /*6b20*/  HMMA.16816.F32.BF16 R220, R4, R14, R220 ;  /* 0x0000000e04dc723c */ /* 0x000fe200000418dc */
[----:B------:R-:W2:Y:S04]  /*6b30*/  LDSM.16.M88.4 R4, [R241+0x2000] ;  /* 0x00200000f104783b */ /* 0x000ea80000000200 */
[----:B------:R-:W3:Y:S01]  /*6b40*/  LDSM.16.M88.4 R12, [R236+0x800] ;  /* 0x00080000ec0c783b */ /* 0x000ee20000000200 */
[-C--:B-1----:R-:W-:Y:S06]  /*6b50*/  HMMA.16816.F32.BF16 R20, R8, R16.reuse, R56 ;  /* 0x000000100814723c */ /* 0x082fec0000041838 */
[----:B--2---:R-:W-:Y:S01]  /*6b60*/  HMMA.16816.F32.BF16 R60, R4, R16, R60 ;  /* 0x00000010043c723c */ /* 0x004fe2000004183c */
[----:B------:R-:W-:Y:S01]  /*6b70*/  IMAD.MOV.U32 R56, RZ, RZ, R67 ;  /* 0x000000ffff387224 */ /* 0x000fe200078e0043 */
[----:B------:R-:W-:Y:S01]  /*6b80*/  MOV R57, R66 ;  /* 0x0000004200397202 */ /* 0x000fe20000000f00 */
[----:B------:R-:W-:-:S02]  /*6b90*/  IMAD.MOV.U32 R58, RZ, RZ, R65 ;  /* 0x000000ffff3a7224 */ /* 0x000fc400078e0041 */
[----:B------:R-:W-:Y:S01]  /*6ba0*/  IMAD.MOV.U32 R59, RZ, RZ, R64 ;  /* 0x000000ffff3b7224 */ /* 0x000fe200078e0040 */
[----:B---3--:R-:W-:Y:S06]  /*6bb0*/  HMMA.16816.F32.BF16 R48, R4, R12, R32 ;  /* 0x0000000c0430723c */ /* 0x008fec0000041820 */
[----:B------:R-:W-:Y:S06]  /*6bc0*/  HMMA.16816.F32.BF16 R64, R8, R18, R44 ;  /* 0x000000120840723c */ /* 0x000fec000004182c */
[----:B------:R-:W-:Y:S01]  /*6bd0*/  MOV R17, R20 ;  /* 0x0000001400117202 */ /* 0x000fe20000000f00 */
[----:B------:R-:W-:-:S02]  /*6be0*/  IMAD.MOV.U32 R139, RZ, RZ, R21 ;  /* 0x000000ffff8b7224 */ /* 0x000fc400078e0015 */
[----:B------:R-:W-:Y:S02]  /*6bf0*/  IMAD.MOV.U32 R138, RZ, RZ, R22 ;  /* 0x000000ffff8a7224 */ /* 0x000fe400078e0016 */
[----:B------:R-:W-:Y:S02]  /*6c00*/  IMAD.MOV.U32 R137, RZ, RZ, R23 ;  /* 0x000000ffff897224 */ /* 0x000fe400078e0017 */
[----:B------:R-:W-:Y:S01]  /*6c10*/  HMMA.16816.F32.BF16 R20, R4, R18, R52 ;  /* 0x000000120414723c */ /* 0x000fe20000041834 */
[----:B------:R-:W-:Y:S02]  /*6c20*/  IMAD.MOV.U32 R132, RZ, RZ, R60 ;  /* 0x000000ffff847224 */ /* 0x000fe400078e003c */
[----:B------:R-:W-:Y:S02]  /*6c30*/  IMAD.MOV.U32 R3, RZ, RZ, R61 ;  /* 0x000000ffff037224 */ /* 0x000fe400078e003d */
[----:B------:R-:W-:Y:S02]  /*6c40*/  IMAD.MOV.U32 R2, RZ, RZ, R62 ;  /* 0x000000ffff027224 */ /* 0x000fe400078e003e */
[----:B------:R-:W-:-:S02]  /*6c50*/  IMAD.MOV.U32 R55, RZ, RZ, R17 ;  /* 0x000000ffff377224 */ /* 0x000fc400078e0011 */
[----:B------:R-:W-:Y:S02]  /*6c60*/  IMAD.MOV.U32 R0, RZ, RZ, R63 ;  /* 0x000000ffff007224 */ /* 0x000fe400078e003f */
[----:B------:R-:W-:Y:S06]  /*6c70*/  HMMA.16816.F32.BF16 R60, R8, R12, R40 ;  /* 0x0000000c083c723c */ /* 0x000fec0000041828 */
[----:B------:R-:W-:Y:S07]  /*6c80*/  HMMA.16816.F32.BF16 R40, R4, R14, R28 ;  /* 0x0000000e0428723c */ /* 0x000fee000004181c */
[----:B------:R-:W-:Y:S01]  /*6c90*/  IMAD.MOV.U32 R16, RZ, RZ, R20 ;  /* 0x000000ffff107224 */ /* 0x000fe200078e0014 */
[----:B------:R-:W-:Y:S01]  /*6ca0*/  MOV R53, R22 ;  /* 0x0000001600357202 */ /* 0x000fe20000000f00 */
[----:B------:R-:W-:-:S02]  /*6cb0*/  IMAD.MOV.U32 R54, RZ, RZ, R21 ;  /* 0x000000ffff367224 */ /* 0x000fc400078e0015 */
[----:B------:R-:W-:Y:S02]  /*6cc0*/  IMAD.MOV.U32 R47, RZ, RZ, R16 ;  /* 0x000000ffff2f7224 */ /* 0x000fe400078e0010 */
[----:B------:R-:W1:Y:S01]  /*6cd0*/  LDSM.16.M88.4 R16, [R236+0x1000] ;  /* 0x00100000ec10783b */ /* 0x000e620000000200 */
[----:B------:R-:W-:Y:S02]  /*6ce0*/  IMAD.MOV.U32 R52, RZ, RZ, R23 ;  /* 0x000000ffff347224 */ /* 0x000fe400078e0017 */
[----:B------:R-:W-:Y:S01]  /*6cf0*/  HMMA.16816.F32.BF16 R20, R8, R14, R36 ;  /* 0x0000000e0814723c */ /* 0x000fe20000041824 */
[----:B------:R-:W2:Y:S05]  /*6d00*/  LDSM.16.M88.4 R12, [R236+0x1800] ;  /* 0x00180000ec0c783b */ /* 0x000eaa0000000200 */
[C---:B-1----:R-:W-:Y:S06]  /*6d10*/  HMMA.16816.F32.BF16 R212, R4.reuse, R16, R212 ;  /* 0x0000001004d4723c */ /* 0x042fec00000418d4 */
[C---:B--2---:R-:W-:Y:S06]  /*6d20*/  HMMA.16816.F32.BF16 R36, R4.reuse, R12, R224 ;  /* 0x0000000c0424723c */ /* 0x044fec00000418e0 */
[----:B------:R-:W-:Y:S07]  /*6d30*/  HMMA.16816.F32.BF16 R32, R4, R14, R220 ;  /* 0x0000000e0420723c */ /* 0x000fee00000418dc */
[----:B------:R-:W-:-:S02]  /*6d40*/  IMAD.MOV.U32 R220, RZ, RZ, R55 ;  /* 0x000000ffffdc7224 */ /* 0x000fc400078e0037 */
[----:B------:R-:W-:Y:S02]  /*6d50*/  IMAD.MOV.U32 R221, RZ, RZ, R139 ;  /* 0x000000ffffdd7224 */ /* 0x000fe400078e008b */
[----:B------:R-:W-:Y:S01]  /*6d60*/  IMAD.MOV.U32 R222, RZ, RZ, R138 ;  /* 0x000000ffffde7224 */ /* 0x000fe200078e008a */
[----:B------:R-:W-:Y:S01]  /*6d70*/  MOV R30, R213 ;  /* 0x000000d5001e7202 */ /* 0x000fe20000000f00 */
[----:B------:R-:W-:Y:S02]  /*6d80*/  IMAD.MOV.U32 R28, RZ, RZ, R215 ;  /* 0x000000ffff1c7224 */ /* 0x000fe400078e00d7 */
[----:B------:R-:W-:Y:S02]  /*6d90*/  IMAD.MOV.U32 R31, RZ, RZ, R212 ;  /* 0x000000ffff1f7224 */ /* 0x000fe400078e00d4 */
[----:B------:R-:W-:Y:S01]  /*6da0*/  IMAD.MOV.U32 R29, RZ, RZ, R214 ;  /* 0x000000ffff1d7224 */ /* 0x000fe200078e00d6 */
[----:B------:R-:W-:Y:S01]  /*6db0*/  MOV R227, R28 ;  /* 0x0000001c00e37202 */ /* 0x000fe20000000f00 */
[----:B------:R-:W-:Y:S01]  /*6dc0*/  IMAD.MOV.U32 R224, RZ, RZ, R31 ;  /* 0x000000ffffe07224 */ /* 0x000fe200078e001f */
[----:B------:R-:W-:Y:S01]  /*6dd0*/  MOV R214, R53 ;  /* 0x0000003500d67202 */ /* 0x000fe20000000f00 */
[----:B------:R-:W-:-:S02]  /*6de0*/  IMAD.MOV.U32 R225, RZ, RZ, R30 ;  /* 0x000000ffffe17224 */ /* 0x000fc400078e001e */
[----:B------:R-:W-:Y:S02]  /*6df0*/  IMAD.MOV.U32 R226, RZ, RZ, R29 ;  /* 0x000000ffffe27224 */ /* 0x000fe400078e001d */
[----:B------:R-:W-:Y:S01]  /*6e00*/  IMAD.MOV.U32 R212, RZ, RZ, R47 ;  /* 0x000000ffffd47224 */ /* 0x000fe200078e002f */
[----:B------:R-:W-:Y:S01]  /*6e10*/  HMMA.16816.F32.BF16 R28, R8, R16, R56 ;  /* 0x00000010081c723c */ /* 0x000fe20000041838 */
[----:B------:R-:W-:Y:S02]  /*6e20*/  IMAD.MOV.U32 R213, RZ, RZ, R54 ;  /* 0x000000ffffd57224 */ /* 0x000fe400078e0036 */
[----:B------:R-:W-:Y:S02]  /*6e30*/  IMAD.MOV.U32 R215, RZ, RZ, R52 ;  /* 0x000000ffffd77224 */ /* 0x000fe400078e0034 */
[----:B------:R-:W-:Y:S01]  /*6e40*/  IMAD.MOV.U32 R223, RZ, RZ, R137 ;  /* 0x000000ffffdf7224 */ /* 0x000fe200078e0089 */
[-C--:B------:R-:W-:Y:S01]  /*6e50*/  HMMA.16816.F32.BF16 R44, R4, R18.reuse, R208 ;  /* 0x00000012042c723c */ /* 0x080fe200000418d0 */
[----:B------:R-:W-:Y:S05]  /*6e60*/  LDSM.16.M88.4 R4, [R239+0x6000] ;  /* 0x00600000ef04783b */ /* 0x000fea0000000200 */
[C---:B------:R-:W-:Y:S01]  /*6e70*/  HMMA.16816.F32.BF16 R56, R8.reuse, R18, R228 ;  /* 0x000000120838723c */ /* 0x040fe200000418e4 */
[----:B------:R-:W1:Y:S05]  /*6e80*/  LDSM.16.M88.4 R16, [R238+0x2000] ;  /* 0x00200000ee10783b */ /* 0x000e6a0000000200 */
[----:B------:R-:W-:Y:S01]  /*6e90*/  HMMA.16816.F32.BF16 R208, R8, R12, R216 ;  /* 0x0000000c08d0723c */ /* 0x000fe200000418d8 */
[----:B------:R-:W-:Y:S01]  /*6ea0*/  MOV R228, R132 ;  /* 0x0000008400e47202 */ /* 0x000fe20000000f00 */
[----:B------:R-:W-:-:S02]  /*6eb0*/  IMAD.MOV.U32 R229, RZ, RZ, R3 ;  /* 0x000000ffffe57224 */ /* 0x000fc400078e0003 */
[----:B------:R-:W-:Y:S02]  /*6ec0*/  IMAD.MOV.U32 R230, RZ, RZ, R2 ;  /* 0x000000ffffe67224 */ /* 0x000fe400078e0002 */
[----:B------:R-:W-:Y:S01]  /*6ed0*/  HMMA.16816.F32.BF16 R52, R8, R14, R140 ;  /* 0x0000000e0834723c */ /* 0x000fe2000004188c */
[----:B------:R-:W2:Y:S01]  /*6ee0*/  LDSM.16.M88.4 R8, [R239+0x4000] ;  /* 0x00400000ef08783b */ /* 0x000ea20000000200 */
[----:B------:R-:W-:-:S03]  /*6ef0*/  IMAD.MOV.U32 R231, RZ, RZ, R0 ;  /* 0x000000ffffe77224 */ /* 0x000fc600078e0000 */
[----:B------:R-:W3:Y:S01]  /*6f00*/  LDSM.16.M88.4 R12, [R238+0x2800] ;  /* 0x00280000ee0c783b */ /* 0x000ee20000000200 */
[C---:B-1----:R-:W-:Y:S06]  /*6f10*/  HMMA.16816.F32.BF16 R216, R4.reuse, R18, R212 ;  /* 0x0000001204d8723c */ /* 0x042fec00000418d4 */
[-C--:B------:R-:W-:Y:S06]  /*6f20*/  HMMA.16816.F32.BF16 R228, R4, R16.reuse, R228 ;  /* 0x0000001004e4723c */ /* 0x080fec00000418e4 */
[C---:B--2---:R-:W-:Y:S06]  /*6f30*/  HMMA.16816.F32.BF16 R140, R8.reuse, R16, R220 ;  /* 0x00000010088c723c */ /* 0x044fec00000418dc */
[C---:B------:R-:W-:Y:S01]  /*6f40*/  HMMA.16816.F32.BF16 R212, R8.reuse, R18, R64 ;  /* 0x0000001208d4723c */ /* 0x040fe20000041840 */
[----:B------:R-:W1:Y:S05]  /*6f50*/  LDSM.16.M88.4 R16, [R238+0x3000] ;  /* 0x00300000ee10783b */ /* 0x000e6a0000000200 */
[-C--:B---3--:R-:W-:Y:S06]  /*6f60*/  HMMA.16816.F32.BF16 R220, R8, R12.reuse, R60 ;  /* 0x0000000c08dc723c */ /* 0x088fec000004183c */
[----:B------:R-:W-:Y:S01]  /*6f70*/  HMMA.16816.F32.BF16 R64, R4, R12, R48 ;  /* 0x0000000c0440723c */ /* 0x000fe20000041830 */
[----:B------:R-:W-:Y:S01]  /*6f80*/  IMAD.MOV.U32 R132, RZ, RZ, R228 ;  /* 0x000000ffff847224 */ /* 0x000fe200078e00e4 */
[----:B------:R-:W-:Y:S01]  /*6f90*/  MOV R3, R229 ;  /* 0x000000e500037202 */ /* 0x000fe20000000f00 */
[----:B------:R-:W-:-:S02]  /*6fa0*/  IMAD.MOV.U32 R2, RZ, RZ, R230 ;  /* 0x000000ffff027224 */ /* 0x000fc400078e00e6 */
[----:B------:R-:W-:Y:S01]  /*6fb0*/  IMAD.MOV.U32 R0, RZ, RZ, R231 ;  /* 0x000000ffff007224 */ /* 0x000fe200078e00e7 */
[-C--:B------:R-:W-:Y:S06]  /*6fc0*/  HMMA.16816.F32.BF16 R60, R4, R14.reuse, R40 ;  /* 0x0000000e043c723c */ /* 0x080fec0000041828 */
[----:B------:R-:W-:Y:S01]  /*6fd0*/  HMMA.16816.F32.BF16 R48, R8, R14, R20 ;  /* 0x0000000e0830723c */ /* 0x000fe20000041814 */
[----:B------:R-:W2:Y:S05]  /*6fe0*/  LDSM.16.M88.4 R12, [R238+0x3800] ;  /* 0x00380000ee0c783b */ /* 0x000eaa0000000200 */
[C---:B-1----:R-:W-:Y:S06]  /*6ff0*/  HMMA.16816.F32.BF16 R228, R4.reuse, R18, R44 ;  /* 0x0000001204e4723c */ /* 0x042fec000004182c */
[C---:B------:R-:W-:Y:S06]  /*7000*/  HMMA.16816.F32.BF16 R224, R4.reuse, R16, R224 ;  /* 0x0000001004e0723c */ /* 0x040fec00000418e0 */
[C---:B--2---:R-:W-:Y:S06]  /*7010*/  HMMA.16816.F32.BF16 R44, R4.reuse, R12, R36 ;  /* 0x0000000c042c723c */ /* 0x044fec0000041824 */
[----:B------:R-:W-:Y:S01]  /*7020*/  HMMA.16816.F32.BF16 R40, R4, R14, R32 ;  /* 0x0000000e0428723c */ /* 0x000fe20000041820 */
[----:B------:R-:W-:Y:S05]  /*7030*/  LDSM.16.M88.4 R4, [R240+0x6000] ;  /* 0x00600000f004783b */ /* 0x000fea0000000200 */
[C---:B------:R-:W-:Y:S06]  /*7040*/  HMMA.16816.F32.BF16 R36, R8.reuse, R16, R28 ;  /* 0x000000100824723c */ /* 0x040fec000004181c */
[C---:B------:R-:W-:Y:S01]  /*7050*/  HMMA.16816.F32.BF16 R32, R8.reuse, R18, R56 ;  /* 0x000000120820723c */ /* 0x040fe20000041838 */
[----:B------:R-:W1:Y:S05]  /*7060*/  LDSM.16.M88.4 R16, [R247] ;  /* 0x00000000f710783b */ /* 0x000e6a0000000200 */
[----:B------:R-:W-:Y:S01]  /*7070*/  HMMA.16816.F32.BF16 R28, R8, R12, R208 ;  /* 0x0000000c081c723c */ /* 0x000fe200000418d0 */
[----:B------:R-:W-:Y:S01]  /*7080*/  IMAD.MOV.U32 R56, RZ, RZ, R132 ;  /* 0x000000ffff387224 */ /* 0x000fe200078e0084 */
[----:B------:R-:W-:Y:S01]  /*7090*/  MOV R58, R2 ;  /* 0x00000002003a7202 */ /* 0x000fe20000000f00 */
[----:B------:R-:W-:-:S02]  /*70a0*/  IMAD.MOV.U32 R57, RZ, RZ, R3 ;  /* 0x000000ffff397224 */ /* 0x000fc400078e0003 */
[----:B------:R-:W-:Y:S01]  /*70b0*/  IMAD.MOV.U32 R59, RZ, RZ, R0 ;  /* 0x000000ffff3b7224 */ /* 0x000fe200078e0000 */
[----:B------:R-:W-:Y:S01]  /*70c0*/  HMMA.16816.F32.BF16 R20, R8, R14, R52 ;  /* 0x0000000e0814723c */ /* 0x000fe20000041834 */
[----:B------:R-:W2:Y:S04]  /*70d0*/  LDSM.16.M88.4 R8, [R240+0x4000] ;  /* 0x00400000f008783b */ /* 0x000ea80000000200 */
[----:B------:R-:W3:Y:S01]  /*70e0*/  LDSM.16.M88.4 R12, [R246] ;  /* 0x00000000f60c783b */ /* 0x000ee20000000200 */
[C---:B-1----:R-:W-:Y:S06]  /*70f0*/  HMMA.16816.F32.BF16 R56, R4.reuse, R16, R56 ;  /* 0x000000100438723c */ /* 0x042fec0000041838 */
[-C--:B------:R-:W-:Y:S06]  /*7100*/  HMMA.16816.F32.BF16 R208, R4, R18.reuse, R216 ;  /* 0x0000001204d0723c */ /* 0x080fec00000418d8 */
[C---:B--2---:R-:W-:Y:S06]  /*7110*/  HMMA.16816.F32.BF16 R212, R8.reuse, R18, R212 ;  /* 0x0000001208d4723c */ /* 0x044fec00000418d4 */
[----:B---3--:R-:W-:Y:S06]  /*7120*/  HMMA.16816.F32.BF16 R220, R8, R12, R220 ;  /* 0x0000000c08dc723c */ /* 0x008fec00000418dc */
[----:B------:R-:W-:Y:S01]  /*7130*/  IMAD.MOV.U32 R52, RZ, RZ, R56 ;  /* 0x000000ffff347224 */ /* 0x000fe200078e0038 */
[----:B------:R-:W-:Y:S01]  /*7140*/  MOV R0, R59 ;  /* 0x0000003b00007202 */ /* 0x000fe20000000f00 */
[----:B------:R-:W-:-:S02]  /*7150*/  IMAD.MOV.U32 R3, RZ, RZ, R57 ;  /* 0x000000ffff037224 */ /* 0x000fc400078e0039 */
[----:B------:R-:W-:Y:S02]  /*7160*/  IMAD.MOV.U32 R2, RZ, RZ, R58 ;  /* 0x000000ffff027224 */ /* 0x000fe400078e003a */
[----:B------:R-:W-:Y:S01]  /*7170*/  HMMA.16816.F32.BF16 R56, R8, R16, R140 ;  /* 0x000000100838723c */ /* 0x000fe2000004188c */
[----:B------:R-:W1:Y:S05]  /*7180*/  LDSM.16.M88.4 R16, [R245] ;  /* 0x00000000f510783b */ /* 0x000e6a0000000200 */
[C---:B------:R-:W-:Y:S06]  /*7190*/  HMMA.16816.F32.BF16 R140, R4.reuse, R12, R64 ;  /* 0x0000000c048c723c */ /* 0x040fec0000041840 */
[-C--:B------:R-:W-:Y:S06]  /*71a0*/  HMMA.16816.F32.BF16 R64, R4, R14.reuse, R60 ;  /* 0x0000000e0440723c */ /* 0x080fec000004183c */
[----:B------:R-:W-:Y:S01]  /*71b0*/  HMMA.16816.F32.BF16 R60, R8, R14, R48 ;  /* 0x0000000e083c723c */ /* 0x000fe20000041830 */
[----:B------:R-:W2:Y:S05]  /*71c0*/  LDSM.16.M88.4 R12, [R244] ;  /* 0x00000000f40c783b */ /* 0x000eaa0000000200 */
[-C--:B-1----:R-:W-:Y:S06]  /*71d0*/  HMMA.16816.F32.BF16 R224, R4, R16.reuse, R224 ;  /* 0x0000001004e0723c */ /* 0x082fec00000418e0 */
[----:B------:R-:W-:Y:S06]  /*71e0*/  HMMA.16816.F32.BF16 R48, R8, R16, R36 ;  /* 0x000000100830723c */ /* 0x000fec0000041824 */
[-C--:B------:R-:W-:Y:S06]  /*71f0*/  HMMA.16816.F32.BF16 R228, R4, R18.reuse, R228 ;  /* 0x0000001204e4723c */ /* 0x080fec00000418e4 */
[C---:B------:R-:W-:Y:S01]  /*7200*/  HMMA.16816.F32.BF16 R36, R8.reuse, R18, R32 ;  /* 0x000000120824723c */ /* 0x040fe20000041820 */
[----:B------:R-:W-:Y:S05]  /*7210*/  LDSM.16.M88.4 R16, [R237+0x2000] ;  /* 0x00200000ed10783b */ /* 0x000fea0000000200 */
[----:B------:R-:W-:Y:S01]  /*7220*/  IMAD.MOV.U32 R216, RZ, RZ, R224 ;  /* 0x000000ffffd87224 */ /* 0x000fe200078e00e0 */
[----:B--2---:R-:W-:Y:S01]  /*7230*/  HMMA.16816.F32.BF16 R28, R8, R12, R28 ;  /* 0x0000000c081c723c */ /* 0x004fe2000004181c */
[----:B------:R-:W-:-:S02]  /*7240*/  IMAD.MOV.U32 R139, RZ, RZ, R225 ;  /* 0x000000ffff8b7224 */ /* 0x000fc400078e00e1 */
[----:B------:R-:W-:Y:S02]  /*7250*/  IMAD.MOV.U32 R138, RZ, RZ, R226 ;  /* 0x000000ffff8a7224 */ /* 0x000fe400078e00e2 */
[----:B------:R-:W-:Y:S01]  /*7260*/  IMAD.MOV.U32 R137, RZ, RZ, R227 ;  /* 0x000000ffff897224 */ /* 0x000fe200078e00e3 */
[----:B------:R-:W-:Y:S01]  /*7270*/  HMMA.16816.F32.BF16 R20, R8, R14, R20 ;  /* 0x0000000e0814723c */ /* 0x000fe20000041814 */
[----:B------:R-:W1:Y:S05]  /*7280*/  LDSM.16.M88.4 R8, [R242+0x4000] ;  /* 0x00400000f208783b */ /* 0x000e6a0000000200 */
[C---:B------:R-:W-:Y:S07]  /*7290*/  HMMA.16816.F32.BF16 R224, R4.reuse, R12, R44 ;  /* 0x0000000c04e0723c */ /* 0x040fee000004182c */
[----:B------:R-:W-:Y:S01]  /*72a0*/  MOV R44, R52 ;  /* 0x00000034002c7202 */ /* 0x000fe20000000f00 */
[----:B------:R-:W-:Y:S01]  /*72b0*/  IMAD.MOV.U32 R45, RZ, RZ, R3 ;  /* 0x000000ffff2d7224 */ /* 0x000fe200078e0003 */
[----:B------:R-:W-:Y:S01]  /*72c0*/  HMMA.16816.F32.BF16 R52, R4, R14, R40 ;  /* 0x0000000e0434723c */ /* 0x000fe20000041828 */
[----:B------:R-:W2:Y:S01]  /*72d0*/  LDSM.16.M88.4 R4, [R242+0x6000] ;  /* 0x00600000f204783b */ /* 0x000ea20000000200 */
[----:B------:R-:W-:-:S02]  /*72e0*/  IMAD.MOV.U32 R46, RZ, RZ, R2 ;  /* 0x000000ffff2e7224 */ /* 0x000fc400078e0002 */
[----:B------:R-:W-:Y:S01]  /*72f0*/  IMAD.MOV.U32 R47, RZ, RZ, R0 ;  /* 0x000000ffff2f7224 */ /* 0x000fe200078e0000 */
[----:B------:R-:W3:Y:S01]  /*7300*/  LDSM.16.M88.4 R12, [R237+0x2800] ;  /* 0x00280000ed0c783b */ /* 0x000ee20000000200 */
[C---:B-1----:R-:W-:Y:S06]  /*7310*/  HMMA.16816.F32.BF16 R32, R8.reuse, R16, R56 ;  /* 0x000000100820723c */ /* 0x042fec0000041838 */
[----:B------:R-:W-:Y:S01]  /*7320*/  HMMA.16816.F32.BF16 R40, R8, R18, R212 ;  /* 0x000000120828723c */ /* 0x000fe200000418d4 */
[----:B------:R-:W-:Y:S01]  /*7330*/  IMAD.MOV.U32 R56, RZ, RZ, R216 ;  /* 0x000000ffff387224 */ /* 0x000fe200078e00d8 */
[----:B------:R-:W-:Y:S01]  /*7340*/  MOV R58, R138 ;  /* 0x0000008a003a7202 */ /* 0x000fe20000000f00 */
[----:B------:R-:W-:-:S02]  /*7350*/  IMAD.MOV.U32 R57, RZ, RZ, R139 ;  /* 0x000000ffff397224 */ /* 0x000fc400078e008b */
[----:B------:R-:W-:Y:S01]  /*7360*/  IMAD.MOV.U32 R59, RZ, RZ, R137 ;  /* 0x000000ffff3b7224 */ /* 0x000fe200078e0089 */
[----:B--2---:R-:W-:Y:S06]  /*7370*/  HMMA.16816.F32.BF16 R44, R4, R16, R44 ;  /* 0x00000010042c723c */ /* 0x004fec000004182c */
[-C--:B---3--:R-:W-:Y:S06]  /*7380*/  HMMA.16816.F32.BF16 R220, R8, R12.reuse, R220 ;  /* 0x0000000c08dc723c */ /* 0x088fec00000418dc */
[C---:B------:R-:W-:Y:S06]  /*7390*/  HMMA.16816.F32.BF16 R216, R4.reuse, R12, R140 ;  /* 0x0000000c04d8723c */ /* 0x040fec000004188c */
[-C--:B------:R-:W-:Y:S06]  /*73a0*/  HMMA.16816.F32.BF16 R212, R4, R14.reuse, R64 ;  /* 0x0000000e04d4723c */ /* 0x080fec0000041840 */
[----:B------:R-:W-:Y:S01]  /*73b0*/  IMAD.MOV.U32 R132, RZ, RZ, R44 ;  /* 0x000000ffff847224 */ /* 0x000fe200078e002c */
[----:B------:R-:W-:Y:S01]  /*73c0*/  MOV R3, R45 ;  /* 0x0000002d00037202 */ /* 0x000fe20000000f00 */
[----:B------:R-:W-:Y:S01]  /*73d0*/  IMAD.MOV.U32 R2, RZ, RZ, R46 ;  /* 0x000000ffff027224 */ /* 0x000fe200078e002e */
[----:B------:R-:W-:Y:S01]  /*73e0*/  HMMA.16816.F32.BF16 R60, R8, R14, R60 ;  /* 0x0000000e083c723c */ /* 0x000fe2000004183c */
[----:B------:R-:W-:Y:S01]  /*73f0*/  IMAD.MOV.U32 R0, RZ, RZ, R47 ;  /* 0x000000ffff007224 */ /* 0x000fe200078e002f */
[----:B------:R-:W-:Y:S01]  /*7400*/  LDSM.16.M88.4 R12, [R237+0x3800] ;  /* 0x00380000ed0c783b */ /* 0x000fe20000000200 */
[----:B------:R-:W-:-:S02]  /*7410*/  IMAD.MOV.U32 R140, RZ, RZ, R132 ;  /* 0x000000ffff8c7224 */ /* 0x000fc400078e0084 */
[----:B------:R-:W-:Y:S01]  /*7420*/  IMAD.MOV.U32 R141, RZ, RZ, R3 ;  /* 0x000000ffff8d7224 */ /* 0x000fe200078e0003 */
[----:B------:R-:W-:Y:S01]  /*7430*/  HMMA.16816.F32.BF16 R44, R4, R18, R208 ;  /* 0x00000012042c723c */ /* 0x000fe200000418d0 */
[----:B------:R-:W1:Y:S01]  /*7440*/  LDSM.16.M88.4 R16, [R237+0x3000] ;  /* 0x00300000ed10783b */ /* 0x000e620000000200 */
[----:B------:R-:W-:Y:S01]  /*7450*/  IMAD.MOV.U32 R142, RZ, RZ, R2 ;  /* 0x000000ffff8e7224 */ /* 0x000fe200078e0002 */
[----:B------:R-:W-:-:S03]  /*7460*/  MOV R143, R0 ;  /* 0x00000000008f7202 */ /* 0x000fc60000000f00 */
[C---:B-1----:R-:W-:Y:S06]  /*7470*/  HMMA.16816.F32.BF16 R56, R4.reuse, R16, R56 ;  /* 0x000000100438723c */ /* 0x042fec0000041838 */
[C---:B------:R-:W-:Y:S06]  /*7480*/  HMMA.16816.F32.BF16 R64, R4.reuse, R18, R228 ;  /* 0x000000120440723c */ /* 0x040fec00000418e4 */
[C---:B------:R-:W-:Y:S06]  /*7490*/  HMMA.16816.F32.BF16 R228, R4.reuse, R12, R224 ;  /* 0x0000000c04e4723c */ /* 0x040fec00000418e0 */
[----:B------:R-:W-:Y:S01]  /*74a0*/  HMMA.16816.F32.BF16 R224, R4, R14, R52 ;  /* 0x0000000e04e0723c */ /* 0x000fe20000041834 */
[----:B------:R-:W-:Y:S05]  /*74b0*/  LDSM.16.M88.4 R4, [R241+0x6000] ;  /* 0x00600000f104783b */ /* 0x000fea0000000200 */
[----:B------:R-:W-:Y:S01]  /*74c0*/  IMAD.MOV.U32 R132, RZ, RZ, R56 ;  /* 0x000000ffff847224 */ /* 0x000fe200078e0038 */
[----:B------:R-:W-:Y:S01]  /*74d0*/  HMMA.16816.F32.BF16 R208, R8, R16, R48 ;  /* 0x0000001008d0723c */ /* 0x000fe20000041830 */
[----:B------:R-:W-:-:S02]  /*74e0*/  IMAD.MOV.U32 R3, RZ, RZ, R57 ;  /* 0x000000ffff037224 */ /* 0x000fc400078e0039 */
[----:B------:R-:W-:Y:S02]  /*74f0*/  IMAD.MOV.U32 R2, RZ, RZ, R58 ;  /* 0x000000ffff027224 */ /* 0x000fe400078e003a */
[----:B------:R-:W-:Y:S01]  /*7500*/  MOV R56, R64 ;  /* 0x0000004000387202 */ /* 0x000fe20000000f00 */
[----:B------:R-:W-:Y:S02]  /*7510*/  IMAD.MOV.U32 R139, RZ, RZ, R65 ;  /* 0x000000ffff8b7224 */ /* 0x000fe400078e0041 */
[----:B------:R-:W-:Y:S02]  /*7520*/  IMAD.MOV.U32 R138, RZ, RZ, R66 ;  /* 0x000000ffff8a7224 */ /* 0x000fe400078e0042 */
[----:B------:R-:W-:Y:S02]  /*7530*/  IMAD.MOV.U32 R55, RZ, RZ, R56 ;  /* 0x000000ffff377224 */ /* 0x000fe400078e0038 */
[----:B------:R-:W-:Y:S02]  /*7540*/  IMAD.MOV.U32 R137, RZ, RZ, R67 ;  /* 0x000000ffff897224 */ /* 0x000fe400078e0043 */
[----:B------:R-:W-:Y:S01]  /*7550*/  HMMA.16816.F32.BF16 R64, R8, R12, R28 ;  /* 0x0000000c0840723c */ /* 0x000fe2000004181c */
[----:B------:R-:W-:-:S05]  /*7560*/  IMAD.MOV.U32 R0, RZ, RZ, R59 ;  /* 0x000000ffff007224 */ /* 0x000fca00078e003b */
[C---:B------:R-:W-:Y:S01]  /*7570*/  HMMA.16816.F32.BF16 R56, R8.reuse, R18, R36 ;  /* 0x000000120838723c */ /* 0x040fe20000041824 */
[----:B------:R-:W-:Y:S01]  /*7580*/  MOV R31, R55 ;  /* 0x00000037001f7202 */ /* 0x000fe20000000f00 */
[----:B------:R-:W1:Y:S04]  /*7590*/  LDSM.16.M88.4 R16, [R236+0x2000] ;  /* 0x00200000ec10783b */ /* 0x000e680000000200 */
[----:B------:R-:W-:Y:S01]  /*75a0*/  HMMA.16816.F32.BF16 R52, R8, R14, R20 ;  /* 0x0000000e0834723c */ /* 0x000fe20000041814 */
[----:B------:R-:W2:Y:S04]  /*75b0*/  LDSM.16.M88.4 R8, [R241+0x4000] ;  /* 0x00400000f108783b */ /* 0x000ea80000000200 */
[----:B------:R-:W3:Y:S01]  /*75c0*/  LDSM.16.M88.4 R12, [R236+0x2800] ;  /* 0x00280000ec0c783b */ /* 0x000ee20000000200 */
[-C--:B-1----:R-:W-:Y:S06]  /*75d0*/  HMMA.16816.F32.BF16 R140, R4, R16.reuse, R140 ;  /* 0x00000010048c723c */ /* 0x082fec000004188c */
[C---:B--2---:R-:W-:Y:S06]  /*75e0*/  HMMA.16816.F32.BF16 R48, R8.reuse, R16, R32 ;  /* 0x000000100830723c */ /* 0x044fec0000041820 */
[----:B---3--:R-:W-:Y:S06]  /*75f0*/  HMMA.16816.F32.BF16 R36, R8, R12, R220 ;  /* 0x0000000c0824723c */ /* 0x008fec00000418dc */
[----:B------:R-:W-:Y:S01]  /*7600*/  HMMA.16816.F32.BF16 R44, R4, R18, R44 ;  /* 0x00000012042c723c */ /* 0x000fe2000004182c */
[----:B------:R-:W-:-:S02]  /*7610*/  IMAD.MOV.U32 R220, RZ, RZ, R31 ;  /* 0x000000ffffdc7224 */ /* 0x000fc400078e001f */
[----:B------:R-:W-:Y:S02]  /*7620*/  IMAD.MOV.U32 R221, RZ, RZ, R139 ;  /* 0x000000ffffdd7224 */ /* 0x000fe400078e008b */
[----:B------:R-:W-:Y:S01]  /*7630*/  IMAD.MOV.U32 R222, RZ, RZ, R138 ;  /* 0x000000ffffde7224 */ /* 0x000fe200078e008a */
[----:B------:R-:W-:Y:S01]  /*7640*/  HMMA.16816.F32.BF16 R40, R8, R18, R40 ;  /* 0x000000120828723c */ /* 0x000fe20000041828 */
[----:B------:R-:W1:Y:S01]  /*7650*/  LDSM.16.M88.4 R16, [R236+0x3000] ;  /* 0x00300000ec10783b */ /* 0x000e620000000200 */
[----:B------:R-:W-:-:S04]  /*7660*/  IMAD.MOV.U32 R223, RZ, RZ, R137 ;  /* 0x000000ffffdf7224 */ /* 0x000fc800078e0089 */
[C---:B------:R-:W-:Y:S06]  /*7670*/  HMMA.16816.F32.BF16 R28, R4.reuse, R12, R216 ;  /* 0x0000000c041c723c */ /* 0x040fec00000418d8 */
[-C--:B------:R-:W-:Y:S01]  /*7680*/  HMMA.16816.F32.BF16 R32, R4, R14.reuse, R212 ;  /* 0x0000000e0420723c */ /* 0x080fe200000418d4 */
[----:B------:R-:W-:Y:S01]  /*7690*/  MOV R216, R132 ;  /* 0x0000008400d87202 */ /* 0x000fe20000000f00 */
[----:B------:R-:W-:Y:S02]  /*76a0*/  IMAD.MOV.U32 R217, RZ, RZ, R3 ;  /* 0x000000ffffd97224 */ /* 0x000fe400078e0003 */
[----:B------:R-:W-:Y:S01]  /*76b0*/  IMAD.MOV.U32 R218, RZ, RZ, R2 ;  /* 0x000000ffffda7224 */ /* 0x000fe200078e0002 */
[----:B------:R-:W2:Y:S01]  /*76c0*/  S2R R3, SR_TID.X ;  /* 0x0000000000037919 */ /* 0x000ea20000002100 */
[----:B------:R-:W-:Y:S01]  /*76d0*/  HMMA.16816.F32.BF16 R20, R8, R14, R60 ;  /* 0x0000000e0814723c */ /* 0x000fe2000004183c */
[----:B------:R-:W-:-:S02]  /*76e0*/  IMAD.MOV.U32 R219, RZ, RZ, R0 ;  /* 0x000000ffffdb7224 */ /* 0x000fc400078e0000 */
[----:B------:R-:W-:Y:S01]  /*76f0*/  FMUL.FTZ R0, R48, UR4 ;  /* 0x0000000430007c20 */ /* 0x000fe20008410000 */
[----:B------:R-:W3:Y:S01]  /*7700*/  LDSM.16.M88.4 R12, [R236+0x3800] ;  /* 0x00380000ec0c783b */ /* 0x000ee20000000200 */
[----:B------:R-:W-:-:S13]  /*7710*/  DEPBAR.LE SB0, 0x0 ;  /* 0x000080000000791a */ /* 0x000fda0000000000 */
[----:B------:R-:W-:Y:S01]  /*7720*/  FMUL.FTZ R2, R34, UR4 ;  /* 0x0000000422027c20 */ /* 0x000fe20008410000 */
[C---:B-1----:R-:W-:Y:S06]  /*7730*/  HMMA.16816.F32.BF16 R60, R4.reuse, R16, R216 ;  /* 0x00000010043c723c */ /* 0x042fec00000418d8 */
[----:B------:R-:W-:Y:S01]  /*7740*/  HMMA.16816.F32.BF16 R212, R4, R18, R220 ;  /* 0x0000001204d4723c */ /* 0x000fe200000418dc */
[----:B--2---:R-:W-:-:S05]  /*7750*/  IMAD.SHL.U32 R3, R3, 0x2, RZ ;  /* 0x0000000203037824 */ /* 0x004fca00078e00ff */
[----:B------:R-:W-:Y:S01]  /*7760*/  HMMA.16816.F32.BF16 R56, R8, R18, R56 ;  /* 0x000000120838723c */ /* 0x000fe20000041838 */
[----:B------:R-:W-:-:S05]  /*7770*/  LOP3.LUT R3, R3, 0x6, RZ, 0xc0, !PT ;  /* 0x0000000603037812 */ /* 0x000fca00078ec0ff */
[C---:B---3--:R-:W-:Y:S06]  /*7780*/  HMMA.16816.F32.BF16 R228, R4.reuse, R12, R228 ;  /* 0x0000000c04e4723c */ /* 0x048fec00000418e4 */
[----:B------:R-:W-:Y:S06]  /*7790*/  HMMA.16816.F32.BF16 R224, R4, R14, R224 ;  /* 0x0000000e04e0723c */ /* 0x000fec00000418e0 */
[C---:B------:R-:W-:Y:S06]  /*77a0*/  HMMA.16816.F32.BF16 R4, R8.reuse, R16, R208 ;  /* 0x000000100804723c */ /* 0x040fec00000418d0 */
[C---:B------:R-:W-:Y:S06]  /*77b0*/  HMMA.16816.F32.BF16 R64, R8.reuse, R12, R64 ;  /* 0x0000000c0840723c */ /* 0x040fec0000041840 */
[----:B------:R-:W-:Y:S01]  /*77c0*/  HMMA.16816.F32.BF16 R52, R8, R14, R52 ;  /* 0x0000000e0834723c */ /* 0x000fe20000041834 */
[----:B------:R1:W2:Y:S02]  /*77d0*/  MUFU.TANH R8, R0 ;  /* 0x0000000000087308 */ /* 0x0002a40000002400 */
[----:B-1----:R-:W-:-:S06]  /*77e0*/  FMUL.FTZ R0, R49, UR4 ;  /* 0x0000000431007c20 */ /* 0x002fcc0008410000 */
[----:B------:R1:W-:Y:S02]  /*77f0*/  MUFU.TANH R208, R0 ;  /* 0x0000000000d07308 */ /* 0x0003e40000002400 */
[----:B-1----:R-:W-:-:S06]  /*7800*/  FMUL.FTZ R0, R50, UR4 ;  /* 0x0000000432007c20 */ /* 0x002fcc0008410000 */
[----:B------:R1:W3:Y:S02]  /*7810*/  MUFU.TANH R11, R0 ;  /* 0x00000000000b7308 */ /* 0x0002e40000002400 */
[----:B-1----:R-:W-:-:S06]  /*7820*/  FMUL.FTZ R0, R51, UR4 ;  /* 0x0000000433007c20 */ /* 0x002fcc0008410000 */
[----:B------:R1:W-:Y:S02]  /*7830*/  MUFU.TANH R14, R0 ;  /* 0x00000000000e7308 */ /* 0x0003e40000002400 */
[----:B-1----:R-:W-:-:S06]  /*7840*/  FMUL.FTZ R0, R140, UR4 ;  /* 0x000000048c007c20 */ /* 0x002fcc0008410000 */
[----:B------:R1:W4:Y:S02]  /*7850*/  MUFU.TANH R10, R0 ;  /* 0x00000000000a7308 */ /* 0x0003240000002400 */
[----:B-1----:R-:W-:-:S06]  /*7860*/  FMUL.FTZ R0, R141, UR4 ;  /* 0x000000048d007c20 */ /* 0x002fcc0008410000 */
[----:B------:R1:W-:Y:S02]  /*7870*/  MUFU.TANH R19, R0 ;  /* 0x0000000000137308 */ /* 0x0003e40000002400 */
[----:B-1----:R-:W-:-:S06]  /*7880*/  FMUL.FTZ R0, R142, UR4 ;  /* 0x000000048e007c20 */ /* 0x002fcc0008410000 */
[----:B------:R1:W4:Y:S02]  /*7890*/  MUFU.TANH R9, R0 ;  /* 0x0000000000097308 */ /* 0x0003240000002400 */
[----:B-1----:R-:W-:-:S06]  /*78a0*/  FMUL.FTZ R0, R143, UR4 ;  /* 0x000000048f007c20 */ /* 0x002fcc0008410000 */
[----:B------:R1:W4:Y:S02]  /*78b0*/  MUFU.TANH R132, R0 ;  /* 0x0000000000847308 */ /* 0x0003240000002400 */
[----:B-1----:R-:W-:-:S06]  /*78c0*/  FMUL.FTZ R0, R40, UR4 ;  /* 0x0000000428007c20 */ /* 0x002fcc0008410000 */
[----:B------:R1:W4:Y:S02]  /*78d0*/  MUFU.TANH R17, R0 ;  /* 0x0000000000117308 */ /* 0x0003240000002400 */
[----:B-1----:R-:W-:-:S06]  /*78e0*/  FMUL.FTZ R0, R41, UR4 ;  /* 0x0000000429007c20 */ /* 0x002fcc0008410000 */
[----:B------:R1:W-:Y:S02]  /*78f0*/  MUFU.TANH R143, R0 ;  /* 0x00000000008f7308 */ /* 0x0003e40000002400 */
        /* <DEDUP_REMOVED lines=33> */
[----:B------:R1:W4:Y:S02]  /*7b10*/  MUFU.TANH R44, R0 ;  /* 0x00000000002c7308 */ /* 0x0003240000002400 */
[----:B-1----:R-:W-:-:S06]  /*7b20*/  FMUL.FTZ R0, R23, UR4 ;  /* 0x0000000417007c20 */ /* 0x002fcc0008410000 */
[----:B------:R1:W-:Y:S02]  /*7b30*/  MUFU.TANH R47, R0 ;  /* 0x00000000002f7308 */ /* 0x0003e40000002400 */
[----:B-1----:R-:W-:-:S06]  /*7b40*/  FMUL.FTZ R0, R32, UR4 ;  /* 0x0000000420007c20 */ /* 0x002fcc0008410000 */
[----:B------:R-:W-:Y:S08]  /*7b50*/  MUFU.TANH R32, R2 ;  /* 0x0000000200207308 */ /* 0x000ff00000002400 */
[----:B------:R1:W4:Y:S02]  /*7b60*/  MUFU.TANH R42, R0 ;  /* 0x00000000002a7308 */ /* 0x0003240000002400 */
[----:B-1----:R-:W-:-:S06]  /*7b70*/  FMUL.FTZ R0, R33, UR4 ;  /* 0x0000000421007c20 */ /* 0x002fcc0008410000 */
[----:B------:R1:W4:Y:S02]  /*7b80*/  MUFU.TANH R43, R0 ;  /* 0x00000000002b7308 */ /* 0x0003240000002400 */
[----:B-1----:R-:W-:-:S05]  /*7b90*/  IADD3 R0, R252, -0x2, RZ ;  /* 0xfffffffefc007810 */ /* 0x002fca0007ffe0ff */
[----:B------:R-:W-:Y:S02]  /*7ba0*/  IMAD R0, R0, 0x40, R3 ;  /* 0x0000004000007824 */ /* 0x000fe400078e0203 */
[----:B------:R-:W-:Y:S02]  /*7bb0*/  FMUL.FTZ R3, R35, UR4 ;  /* 0x0000000423037c20 */ /* 0x000fe40008410000 */
[C---:B------:R-:W-:Y:S02]  /*7bc0*/  VIADD R2, R0.reuse, 0x1 ;  /* 0x0000000100027836 */ /* 0x040fe40000000000 */
[----:B------:R1:W4:Y:S01]  /*7bd0*/  MUFU.TANH R41, R3 ;  /* 0x0000000300297308 */ /* 0x0003220000002400 */
[CC--:B------:R-:W-:Y:S02]  /*7be0*/  ISETP.GE.AND P6, PT, R0.reuse, R24.reuse, PT ;  /* 0x000000180000720c */ /* 0x0c0fe40003fc6270 */
[-C--:B------:R-:W-:Y:S02]  /*7bf0*/  ISETP.GE.AND P0, PT, R0, R25.reuse, PT ;  /* 0x000000190000720c */ /* 0x080fe40003f06270 */
[C---:B------:R-:W-:Y:S01]  /*7c00*/  ISETP.GE.AND P1, PT, R2.reuse, R24, PT ;  /* 0x000000180200720c */ /* 0x040fe20003f26270 */
[----:B------:R-:W-:Y:S01]  /*7c10*/  BAR.SYNC.DEFER_BLOCKING 0x0 ;  /* 0x0000000000007b1d */ /* 0x000fe20000010000 */
[----:B------:R-:W-:-:S02]  /*7c20*/  ISETP.GE.AND P3, PT, R2, R25, PT ;  /* 0x000000190200720c */ /* 0x000fc40003f66270 */
[CC--:B------:R-:W-:Y:S02]  /*7c30*/  ISETP.GE.AND P5, PT, R2.reuse, R26.reuse, PT ;  /* 0x0000001a0200720c */ /* 0x0c0fe40003fa6270 */
[-C--:B------:R-:W-:Y:S01]  /*7c40*/  ISETP.GE.AND P4, PT, R2, R27.reuse, PT ;  /* 0x0000001b0200720c */ /* 0x080fe20003f86270 */
[----:B------:R-:W-:Y:S01]  /*7c50*/  FMUL.FTZ R2, R4, UR4 ;  /* 0x0000000404027c20 */ /* 0x000fe20008410000 */
[----:B--2---:R-:W-:Y:S01]  /*7c60*/  FSEL R8, R8, -INF , !P6 ;  /* 0xff80000008087808 */ /* 0x004fe20007000000 */
[----:B------:R-:W-:Y:S01]  /*7c70*/  FMUL.FTZ R4, R58, UR4 ;  /* 0x000000043a047c20 */ /* 0x000fe20008410000 */
[C---:B------:R-:W-:Y:S01]  /*7c80*/  ISETP.GE.AND P2, PT, R0.reuse, R26, PT ;  /* 0x0000001a0000720c */ /* 0x040fe20003f46270 */
[----:B------:R2:W2:Y:S01]  /*7c90*/  MUFU.TANH R31, R2 ;  /* 0x00000002001f7308 */ /* 0x0004a20000002400 */
[----:B-1----:R-:W-:Y:S01]  /*7ca0*/  FMUL.FTZ R3, R5, UR4 ;  /* 0x0000000405037c20 */ /* 0x002fe20008410000 */
[----:B------:R-:W-:Y:S02]  /*7cb0*/  ISETP.GE.AND P6, PT, R0, R27, PT ;  /* 0x0000001b0000720c */ /* 0x000fe40003fc6270 */
[----:B---3--:R-:W-:-:S02]  /*7cc0*/  FSEL R13, R11, -INF , !P0 ;  /* 0xff8000000b0d7808 */ /* 0x008fc40004000000 */
[----:B----4-:R-:W-:Y:S02]  /*7cd0*/  FSEL R16, R10, -INF , !P2 ;  /* 0xff8000000a107808 */ /* 0x010fe40005000000 */
[----:B------:R1:W-:Y:S01]  /*7ce0*/  MUFU.TANH R40, R3 ;  /* 0x0000000300287308 */ /* 0x0003e20000002400 */
[----:B------:R-:W-:Y:S02]  /*7cf0*/  FSEL R22, R9, -INF , !P6 ;  /* 0xff80000009167808 */ /* 0x000fe40007000000 */
[----:B------:R-:W-:Y:S02]  /*7d00*/  FSEL R11, R208, -INF , !P1 ;  /* 0xff800000d00b7808 */ /* 0x000fe40004800000 */
[----:B------:R-:W-:Y:S02]  /*7d10*/  FSEL R14, R14, -INF , !P3 ;  /* 0xff8000000e0e7808 */ /* 0x000fe40005800000 */
[----:B------:R-:W-:Y:S01]  /*7d20*/  FSEL R19, R19, -INF , !P5 ;  /* 0xff80000013137808 */ /* 0x000fe20006800000 */
[----:B------:R3:W-:Y:S01]  /*7d30*/  MUFU.TANH R34, R4 ;  /* 0x0000000400227308 */ /* 0x0007e20000002400 */
[----:B--2---:R-:W-:Y:S01]  /*7d40*/  VIADD R2, R0, 0x8 ;  /* 0x0000000800027836 */ /* 0x004fe20000000000 */
[----:B------:R-:W-:-:S04]  /*7d50*/  FSEL R28, R132, -INF , !P4 ;  /* 0xff800000841c7808 */ /* 0x000fc80006000000 */
[C---:B------:R-:W-:Y:S02]  /*7d60*/  ISETP.GE.AND P0, PT, R2.reuse, R24, PT ;  /* 0x000000180200720c */ /* 0x040fe40003f06270 */
[----:B------:R-:W-:Y:S01]  /*7d70*/  ISETP.GE.AND P2, PT, R2, R25, PT ;  /* 0x000000190200720c */ /* 0x000fe20003f46270 */
[----:B-1----:R-:W-:Y:S01]  /*7d80*/  FMUL.FTZ R3, R6, UR4 ;  /* 0x0000000406037c20 */ /* 0x002fe20008410000 */
[C---:B------:R-:W-:Y:S02]  /*7d90*/  ISETP.GE.AND P6, PT, R2.reuse, R26, PT ;  /* 0x0000001a0200720c */ /* 0x040fe40003fc6270 */
[----:B------:R-:W-:Y:S01]  /*7da0*/  ISETP.GE.AND P1, PT, R2, R27, PT ;  /* 0x0000001b0200720c */ /* 0x000fe20003f26270 */
[----:B------:R1:W-:Y:S01]  /*7db0*/  MUFU.TANH R21, R3 ;  /* 0x0000000300157308 */ /* 0x0003e20000002400 */
[----:B------:R-:W-:Y:S01]  /*7dc0*/  VIADD R2, R0, 0x9 ;  /* 0x0000000900027836 */ /* 0x000fe20000000000 */
[----:B------:R-:W-:Y:S02]  /*7dd0*/  FSEL R10, R17, -INF , !P0 ;  /* 0xff800000110a7808 */ /* 0x000fe40004000000 */
[----:B------:R-:W-:Y:S01]  /*7de0*/  FSEL R29, R12, -INF , !P1 ;  /* 0xff8000000c1d7808 */ /* 0x000fe20004800000 */
[----:B---3--:R-:W-:Y:S01]  /*7df0*/  VIADD R4, R0, 0x38 ;  /* 0x0000003800047836 */ /* 0x008fe20000000000 */
[----:B------:R-:W-:-:S02]  /*7e00*/  ISETP.GE.AND P3, PT, R2, R24, PT ;  /* 0x000000180200720c */ /* 0x000fc40003f66270 */
[C---:B------:R-:W-:Y:S02]  /*7e10*/  ISETP.GE.AND P5, PT, R2.reuse, R25, PT ;  /* 0x000000190200720c */ /* 0x040fe40003fa6270 */
[CC--:B------:R-:W-:Y:S02]  /*7e20*/  ISETP.GE.AND P4, PT, R2.reuse, R26.reuse, PT ;  /* 0x0000001a0200720c */ /* 0x0c0fe40003f86270 */
[----:B------:R-:W-:Y:S02]  /*7e30*/  ISETP.GE.AND P0, PT, R2, R27, PT ;  /* 0x0000001b0200720c */ /* 0x000fe40003f06270 */
[----:B------:R-:W-:Y:S02]  /*7e40*/  IADD3 R2, R0, 0x10, RZ ;  /* 0x0000001000027810 */ /* 0x000fe40007ffe0ff */
[----:B------:R-:W-:Y:S01]  /*7e50*/  FSEL R15, R15, -INF , !P2 ;  /* 0xff8000000f0f7808 */ /* 0x000fe20005000000 */
[----:B-1----:R-:W-:Y:S01]  /*7e60*/  FMUL.FTZ R3, R7, UR4 ;  /* 0x0000000407037c20 */ /* 0x002fe20008410000 */
[----:B------:R-:W-:-:S02]  /*7e70*/  ISETP.GE.AND P1, PT, R2, R26, PT ;  /* 0x0000001a0200720c */ /* 0x000fc40003f26270 */
[----:B------:R-:W-:Y:S01]  /*7e80*/  FSEL R18, R18, -INF , !P6 ;  /* 0xff80000012127808 */ /* 0x000fe20007000000 */
[----:B------:R1:W-:Y:S01]  /*7e90*/  MUFU.TANH R39, R3 ;  /* 0x0000000300277308 */ /* 0x0003e20000002400 */
[----:B------:R-:W-:Y:S02]  /*7ea0*/  FSEL R12, R143, -INF , !P3 ;  /* 0xff8000008f0c7808 */ /* 0x000fe40005800000 */
[----:B------:R-:W-:Y:S02]  /*7eb0*/  FSEL R218, R37, -INF , !P1 ;  /* 0xff80000025da7808 */ /* 0x000fe40004800000 */
[C---:B------:R-:W-:Y:S02]  /*7ec0*/  ISETP.GE.AND P2, PT, R2.reuse, R24, PT ;  /* 0x000000180200720c */ /* 0x040fe40003f46270 */
[C---:B------:R-:W-:Y:S02]  /*7ed0*/  ISETP.GE.AND P6, PT, R2.reuse, R25, PT ;  /* 0x000000190200720c */ /* 0x040fe40003fc6270 */
[----:B------:R-:W-:Y:S01]  /*7ee0*/  ISETP.GE.AND P3, PT, R2, R27, PT ;  /* 0x0000001b0200720c */ /* 0x000fe20003f66270 */
[----:B------:R-:W-:Y:S01]  /*7ef0*/  VIADD R2, R0, 0x11 ;  /* 0x0000001100027836 */ /* 0x000fe20000000000 */
[----:B------:R-:W-:-:S02]  /*7f00*/  FSEL R17, R142, -INF , !P5 ;  /* 0xff8000008e117808 */ /* 0x000fc40006800000 */
[----:B------:R-:W-:Y:S02]  /*7f10*/  FSEL R23, R141, -INF , !P4 ;  /* 0xff8000008d177808 */ /* 0x000fe40006000000 */
[----:B------:R-:W-:Y:S01]  /*7f20*/  FSEL R30, R138, -INF , !P0 ;  /* 0xff8000008a1e7808 */ /* 0x000fe20004000000 */
[----:B-1----:R-:W-:Y:S01]  /*7f30*/  FMUL.FTZ R3, R60, UR4 ;  /* 0x000000043c037c20 */ /* 0x002fe20008410000 */
[----:B------:R-:W-:Y:S02]  /*7f40*/  FSEL R216, R137, -INF , !P2 ;  /* 0xff80000089d87808 */ /* 0x000fe40005000000 */
[C---:B------:R-:W-:Y:S01]  /*7f50*/  ISETP.GE.AND P5, PT, R2.reuse, R24, PT ;  /* 0x000000180200720c */ /* 0x040fe20003fa6270 */
[----:B------:R1:W2:Y:S01]  /*7f60*/  MUFU.TANH R20, R3 ;  /* 0x0000000300147308 */ /* 0x0002a20000002400 */
[C---:B------:R-:W-:Y:S02]  /*7f70*/  ISETP.GE.AND P4, PT, R2.reuse, R25, PT ;  /* 0x000000190200720c */ /* 0x040fe40003f86270 */
[----:B------:R-:W-:-:S02]  /*7f80*/  ISETP.GE.AND P0, PT, R2, R26, PT ;  /* 0x0000001a0200720c */ /* 0x000fc40003f06270 */
[----:B------:R-:W-:Y:S01]  /*7f90*/  ISETP.GE.AND P2, PT, R2, R27, PT ;  /* 0x0000001b0200720c */ /* 0x000fe20003f46270 */
[----:B------:R-:W-:Y:S01]  /*7fa0*/  VIADD R2, R0, 0x18 ;  /* 0x0000001800027836 */ /* 0x000fe20000000000 */
[----:B------:R-:W-:Y:S02]  /*7fb0*/  FSEL R211, R51, -INF , !P6 ;  /* 0xff80000033d37808 */ /* 0x000fe40007000000 */
[----:B------:R-:W-:Y:S02]  /*7fc0*/  FSEL R219, R46, -INF , !P3 ;  /* 0xff8000002edb7808 */ /* 0x000fe40005800000 */
[----:B------:R-:W-:Y:S02]  /*7fd0*/  FSEL R208, R140, -INF , !P5 ;  /* 0xff8000008cd07808 */ /* 0x000fe40006800000 */
[C---:B------:R-:W-:Y:S02]  /*7fe0*/  ISETP.GE.AND P6, PT, R2.reuse, R24, PT ;  /* 0x000000180200720c */ /* 0x040fe40003fc6270 */
[C---:B------:R-:W-:Y:S01]  /*7ff0*/  ISETP.GE.AND P1, PT, R2.reuse, R25, PT ;  /* 0x000000190200720c */ /* 0x040fe20003f26270 */
[----:B-1----:R-:W-:Y:S01]  /*8000*/  FMUL.FTZ R3, R61, UR4 ;  /* 0x000000043d037c20 */ /* 0x002fe20008410000 */
[----:B------:R-:W-:-:S02]  /*8010*/  ISETP.GE.AND P3, PT, R2, R26, PT ;  /* 0x0000001a0200720c */ /* 0x000fc40003f66270 */
[----:B------:R-:W-:Y:S01]  /*8020*/  ISETP.GE.AND P5, PT, R2, R27, PT ;  /* 0x0000001b0200720c */ /* 0x000fe20003fa6270 */
[----:B------:R1:W-:Y:S01]  /*8030*/  MUFU.TANH R38, R3 ;  /* 0x0000000300267308 */ /* 0x0003e20000002400 */
        /* <DEDUP_REMOVED lines=9> */
[----:B-1----:R-:W-:Y:S01]  /*80d0*/  FMUL.FTZ R3, R62, UR4 ;  /* 0x000000043e037c20 */ /* 0x002fe20008410000 */
[----:B------:R-:W-:Y:S01]  /*80e0*/  VIADD R2, R0, 0x20 ;  /* 0x0000002000027836 */ /* 0x000fe20000000000 */
[----:B------:R-:W-:Y:S02]  /*80f0*/  FSEL R140, R44, -INF , !P1 ;  /* 0xff8000002c8c7808 */ /* 0x000fe40004800000 */
[----:B------:R1:W3:Y:S01]  /*8100*/  MUFU.TANH R9, R3 ;  /* 0x0000000300097308 */ /* 0x0002e20000002400 */
[----:B------:R-:W-:-:S02]  /*8110*/  FSEL R142, R42, -INF , !P3 ;  /* 0xff8000002a8e7808 */ /* 0x000fc40005800000 */
[----:B------:R-:W-:Y:S02]  /*8120*/  FSEL R209, R32, -INF , !P5 ;  /* 0xff80000020d17808 */ /* 0x000fe40006800000 */
[----:B------:R-:W-:Y:S02]  /*8130*/  FSEL R45, R49, -INF , !P4 ;  /* 0xff800000312d7808 */ /* 0x000fe40006000000 */
[C---:B------:R-:W-:Y:S02]  /*8140*/  ISETP.GE.AND P1, PT, R2.reuse, R24, PT ;  /* 0x000000180200720c */ /* 0x040fe40003f26270 */
[C---:B------:R-:W-:Y:S02]  /*8150*/  ISETP.GE.AND P3, PT, R2.reuse, R25, PT ;  /* 0x000000190200720c */ /* 0x040fe40003f66270 */
[C---:B------:R-:W-:Y:S02]  /*8160*/  ISETP.GE.AND P5, PT, R2.reuse, R26, PT ;  /* 0x0000001a0200720c */ /* 0x040fe40003fa6270 */
[----:B------:R-:W-:-:S02]  /*8170*/  ISETP.GE.AND P4, PT, R2, R27, PT ;  /* 0x0000001b0200720c */ /* 0x000fc40003f86270 */
[----:B------:R-:W-:Y:S01]  /*8180*/  IADD3 R2, R0, 0x21, RZ ;  /* 0x0000002100027810 */ /* 0x000fe20007ffe0ff */
[----:B-1----:R-:W-:Y:S01]  /*8190*/  FMUL.FTZ R3, R63, UR4 ;  /* 0x000000043f037c20 */ /* 0x002fe20008410000 */
[----:B------:R-:W-:Y:S02]  /*81a0*/  FSEL R46, R43, -INF , !P2 ;  /* 0xff8000002b2e7808 */ /* 0x000fe40005000000 */
[----:B------:R-:W-:Y:S01]  /*81b0*/  FSEL R44, R47, -INF , !P0 ;  /* 0xff8000002f2c7808 */ /* 0x000fe20004000000 */
[----:B------:R1:W4:Y:S01]  /*81c0*/  MUFU.TANH R36, R3 ;  /* 0x0000000300247308 */ /* 0x0003220000002400 */
[----:B------:R-:W-:Y:S02]  /*81d0*/  FSEL R139, R41, -INF , !P6 ;  /* 0xff800000298b7808 */ /* 0x000fe40007000000 */
[----:B------:R-:W-:Y:S02]  /*81e0*/  FSEL R43, R31, -INF , !P1 ;  /* 0xff8000001f2b7808 */ /* 0x000fe40004800000 */
[----:B------:R-:W-:-:S02]  /*81f0*/  ISETP.GE.AND P0, PT, R2, R24, PT ;  /* 0x000000180200720c */ /* 0x000fc40003f06270 */
[C---:B------:R-:W-:Y:S02]  /*8200*/  ISETP.GE.AND P2, PT, R2.reuse, R25, PT ;  /* 0x000000190200720c */ /* 0x040fe40003f46270 */
[C---:B------:R-:W-:Y:S02]  /*8210*/  ISETP.GE.AND P6, PT, R2.reuse, R26, PT ;  /* 0x0000001a0200720c */ /* 0x040fe40003fc6270 */
[----:B------:R-:W-:Y:S01]  /*8220*/  ISETP.GE.AND P1, PT, R2, R27, PT ;  /* 0x0000001b0200720c */ /* 0x000fe20003f26270 */
[----:B------:R-:W-:Y:S01]  /*8230*/  VIADD R2, R0, 0x28 ;  /* 0x0000002800027836 */ /* 0x000fe20000000000 */
[----:B--2---:R-:W-:Y:S02]  /*8240*/  FSEL R220, R20, -INF , !P5 ;  /* 0xff80000014dc7808 */ /* 0x004fe40006800000 */
[----:B---3--:R-:W-:Y:S01]  /*8250*/  FSEL R60, R9, -INF , !P4 ;  /* 0xff800000093c7808 */ /* 0x008fe20006000000 */
[----:B-1----:R-:W-:Y:S01]  /*8260*/  FMUL.FTZ R3, R56, UR4 ;  /* 0x0000000438037c20 */ /* 0x002fe20008410000 */
[----:B------:R-:W-:-:S02]  /*8270*/  FSEL R40, R40, -INF , !P0 ;  /* 0xff80000028287808 */ /* 0x000fc40004000000 */
[C---:B------:R-:W-:Y:S01]  /*8280*/  ISETP.GE.AND P5, PT, R2.reuse, R25, PT ;  /* 0x000000190200720c */ /* 0x040fe20003fa6270 */
[----:B------:R1:W-:Y:S01]  /*8290*/  MUFU.TANH R7, R3 ;  /* 0x0000000300077308 */ /* 0x0003e20000002400 */
[C---:B------:R-:W-:Y:S02]  /*82a0*/  ISETP.GE.AND P4, PT, R2.reuse, R26, PT ;  /* 0x0000001a0200720c */ /* 0x040fe40003f86270 */
[----:B------:R-:W-:Y:S02]  /*82b0*/  ISETP.GE.AND P0, PT, R2, R27, PT ;  /* 0x0000001b0200720c */ /* 0x000fe40003f06270 */
[----:B------:R-:W-:Y:S02]  /*82c0*/  FSEL R58, R39, -INF , !P2 ;  /* 0xff800000273a7808 */ /* 0x000fe40005000000 */
[----:B------:R-:W-:Y:S02]  /*82d0*/  FSEL R38, R38, -INF , !P6 ;  /* 0xff80000026267808 */ /* 0x000fe40007000000 */
[----:B----4-:R-:W-:Y:S01]  /*82e0*/  FSEL R221, R36, -INF , !P1 ;  /* 0xff80000024dd7808 */ /* 0x010fe20004800000 */
[----:B------:R-:W-:Y:S01]  /*82f0*/  IMAD.MOV.U32 R36, RZ, RZ, R252 ;  /* 0x000000ffff247224 */ /* 0x000fe200078e00fc */
[----:B------:R-:W-:Y:S01]  /*8300*/  FSEL R48, R34, -INF , !P5 ;  /* 0xff80000022307808 */ /* 0x000fe20006800000 */
[----:B-1----:R-:W-:Y:S01]  /*8310*/  FMUL.FTZ R3, R57, UR4 ;  /* 0x0000000439037c20 */ /* 0x002fe20008410000 */
[----:B------:R-:W-:-:S02]  /*8320*/  FSEL R57, R21, -INF , !P3 ;  /* 0xff80000015397808 */ /* 0x000fc40005800000 */
[----:B------:R-:W-:Y:S01]  /*8330*/  ISETP.GE.AND P3, PT, R2, R24, PT ;  /* 0x000000180200720c */ /* 0x000fe20003f66270 */
[----:B------:R1:W2:Y:S01]  /*8340*/  MUFU.TANH R37, R3 ;  /* 0x0000000300257308 */ /* 0x0002a20000002400 */
[----:B------:R-:W-:-:S05]  /*8350*/  VIADD R2, R0, 0x29 ;  /* 0x0000002900027836 */ /* 0x000fca0000000000 */
[C---:B------:R-:W-:Y:S02]  /*8360*/  ISETP.GE.AND P2, PT, R2.reuse, R24, PT ;  /* 0x000000180200720c */ /* 0x040fe40003f46270 */
[C---:B------:R-:W-:Y:S02]  /*8370*/  ISETP.GE.AND P6, PT, R2.reuse, R25, PT ;  /* 0x000000190200720c */ /* 0x040fe40003fc6270 */
[----:B------:R-:W-:Y:S01]  /*8380*/  ISETP.GE.AND P1, PT, R2, R26, PT ;  /* 0x0000001a0200720c */ /* 0x000fe20003f26270 */
[----:B-1----:R-:W-:Y:S01]  /*8390*/  FMUL.FTZ R3, R59, UR4 ;  /* 0x000000043b037c20 */ /* 0x002fe20008410000 */
[----:B--2---:R-:W-:-:S03]  /*83a0*/  FSEL R37, R37, -INF , !P2 ;  /* 0xff80000025257808 */ /* 0x004fc60005000000 */
[----:B------:R1:W2:Y:S02]  /*83b0*/  MUFU.TANH R35, R3 ;  /* 0x0000000300237308 */ /* 0x0002a40000002400 */
[----:B-1----:R-:W-:Y:S01]  /*83c0*/  FMUL.FTZ R3, R212, UR4 ;  /* 0x00000004d4037c20 */ /* 0x002fe20008410000 */
[----:B--2---:R-:W-:-:S05]  /*83d0*/  FSEL R223, R35, -INF , !P6 ;  /* 0xff80000023df7808 */ /* 0x004fca0007000000 */
[----:B------:R1:W-:Y:S02]  /*83e0*/  MUFU.TANH R6, R3 ;  /* 0x0000000300067308 */ /* 0x0003e40000002400 */
[----:B-1----:R-:W-:-:S06]  /*83f0*/  FMUL.FTZ R3, R213, UR4 ;  /* 0x00000004d5037c20 */ /* 0x002fcc0008410000 */
[----:B------:R1:W2:Y:S02]  /*8400*/  MUFU.TANH R33, R3 ;  /* 0x0000000300217308 */ /* 0x0002a40000002400 */
[----:B-1----:R-:W-:Y:S01]  /*8410*/  FMUL.FTZ R3, R214, UR4 ;  /* 0x00000004d6037c20 */ /* 0x002fe20008410000 */
[----:B--2---:R-:W-:-:S05]  /*8420*/  FSEL R33, R33, -INF , !P1 ;  /* 0xff80000021217808 */ /* 0x004fca0004800000 */
[----:B------:R1:W2:Y:S02]  /*8430*/  MUFU.TANH R5, R3 ;  /* 0x0000000300057308 */ /* 0x0002a40000002400 */
[----:B-1----:R-:W-:Y:S01]  /*8440*/  FMUL.FTZ R3, R64, UR4 ;  /* 0x0000000440037c20 */ /* 0x002fe20008410000 */
[----:B--2---:R-:W-:Y:S01]  /*8450*/  FSEL R47, R5, -INF , !P0 ;  /* 0xff800000052f7808 */ /* 0x004fe20004000000 */
[----:B------:R-:W-:Y:S01]  /*8460*/  FMUL.FTZ R5, R55, UR4 ;  /* 0x0000000437057c20 */ /* 0x000fe20008410000 */
[----:B------:R-:W-:-:S03]  /*8470*/  ISETP.GE.AND P0, PT, R4, R24, PT ;  /* 0x000000180400720c */ /* 0x000fc60003f06270 */
[----:B------:R1:W-:Y:S08]  /*8480*/  MUFU.TANH R32, R3 ;  /* 0x0000000300207308 */ /* 0x0003f00000002400 */
[----:B------:R-:W-:Y:S01]  /*8490*/  MUFU.TANH R5, R5 ;  /* 0x0000000500057308 */ /* 0x000fe20000002400 */
[----:B-1----:R-:W-:-:S07]  /*84a0*/  FMUL.FTZ R3, R65, UR4 ;  /* 0x0000000441037c20 */ /* 0x002fce0008410000 */
[----:B------:R1:W-:Y:S02]  /*84b0*/  MUFU.TANH R31, R3 ;  /* 0x00000003001f7308 */ /* 0x0003e40000002400 */
[----:B-1----:R-:W-:Y:S01]  /*84c0*/  FMUL.FTZ R3, R52, UR4 ;  /* 0x0000000434037c20 */ /* 0x002fe20008410000 */
[----:B------:R-:W-:Y:S01]  /*84d0*/  FSEL R52, R6, -INF , !P4 ;  /* 0xff80000006347808 */ /* 0x000fe20006000000 */
[----:B------:R-:W-:-:S04]  /*84e0*/  FMUL.FTZ R6, R54, UR4 ;  /* 0x0000000436067c20 */ /* 0x000fc80008410000 */
[----:B------:R1:W2:Y:S08]  /*84f0*/  MUFU.TANH R21, R3 ;  /* 0x0000000300157308 */ /* 0x0002b00000002400 */
[----:B------:R-:W-:Y:S01]  /*8500*/  MUFU.TANH R6, R6 ;  /* 0x0000000600067308 */ /* 0x000fe20000002400 */
[----:B-1----:R-:W-:Y:S01]  /*8510*/  FMUL.FTZ R3, R53, UR4 ;  /* 0x0000000435037c20 */ /* 0x002fe20008410000 */
[----:B------:R-:W-:Y:S01]  /*8520*/  FSEL R53, R7, -INF , !P3 ;  /* 0xff80000007357808 */ /* 0x000fe20005800000 */
[----:B------:R-:W-:Y:S01]  /*8530*/  FMUL.FTZ R7, R67, UR4 ;  /* 0x0000000443077c20 */ /* 0x000fe20008410000 */
[----:B------:R-:W-:-:S04]  /*8540*/  ISETP.GE.AND P3, PT, R2, R27, PT ;  /* 0x0000001b0200720c */ /* 0x000fc80003f66270 */
[----:B------:R1:W-:Y:S01]  /*8550*/  MUFU.TANH R20, R3 ;  /* 0x0000000300147308 */ /* 0x0003e20000002400 */
[----:B------:R-:W-:Y:S01]  /*8560*/  FMUL.FTZ R2, R66, UR4 ;  /* 0x0000000442027c20 */ /* 0x000fe20008410000 */
[----:B--2---:R-:W-:-:S06]  /*8570*/  FSEL R41, R21, -INF , !P0 ;  /* 0xff80000015297808 */ /* 0x004fcc0004000000 */
[----:B------:R2:W3:Y:S08]  /*8580*/  MUFU.TANH R9, R2 ;  /* 0x0000000200097308 */ /* 0x0004f00000002400 */
[----:B------:R-:W4:Y:S01]  /*8590*/  MUFU.TANH R7, R7 ;  /* 0x0000000700077308 */ /* 0x000f220000002400 */
[----:B-1----:R-:W-:-:S05]  /*85a0*/  VIADD R3, R0, 0x30 ;  /* 0x0000003000037836 */ /* 0x002fca0000000000 */
[C---:B------:R-:W-:Y:S02]  /*85b0*/  ISETP.GE.AND P5, PT, R3.reuse, R24, PT ;  /* 0x000000180300720c */ /* 0x040fe40003fa6270 */
[CC--:B------:R-:W-:Y:S02]  /*85c0*/  ISETP.GE.AND P6, PT, R3.reuse, R25.reuse, PT ;  /* 0x000000190300720c */ /* 0x0c0fe40003fc6270 */
[C---:B--2---:R-:W-:Y:S01]  /*85d0*/  IADD3 R2, R0.reuse, 0x31, RZ ;  /* 0x0000003100027810 */ /* 0x044fe20007ffe0ff */
[----:B------:R-:W-:Y:S01]  /*85e0*/  VIADD R0, R0, 0x39 ;  /* 0x0000003900007836 */ /* 0x000fe20000000000 */
[----:B------:R-:W-:Y:S02]  /*85f0*/  ISETP.GE.AND P0, PT, R3, R26, PT ;  /* 0x0000001a0300720c */ /* 0x000fe40003f06270 */
[----:B------:R-:W-:Y:S02]  /*8600*/  ISETP.GE.AND P1, PT, R2, R25, PT ;  /* 0x000000190200720c */ /* 0x000fe40003f26270 */
[----:B------:R-:W-:-:S02]  /*8610*/  ISETP.GE.AND P2, PT, R0, R24, PT ;  /* 0x000000180000720c */ /* 0x000fc40003f46270 */
[----:B---3--:R-:W-:Y:S02]  /*8620*/  FSEL R59, R9, -INF , !P6 ;  /* 0xff800000093b7808 */ /* 0x008fe40007000000 */
[----:B------:R-:W-:Y:S02]  /*8630*/  FSEL R252, R20, -INF , !P2 ;  /* 0xff80000014fc7808 */ /* 0x000fe40005000000 */
[----:B------:R-:W-:Y:S02]  /*8640*/  ISETP.GE.AND P2, PT, R3, R27, PT ;  /* 0x0000001b0300720c */ /* 0x000fe40003f46270 */
[----:B------:R-:W-:Y:S02]  /*8650*/  FMNMX.FTZ R3, R136, R8, !PT ;  /* 0x0000000888037209 */ /* 0x000fe40007810000 */
[----:B----4-:R-:W-:Y:S02]  /*8660*/  FSEL R42, R7, -INF , !P1 ;  /* 0xff800000072a7808 */ /* 0x010fe40004800000 */
[----:B------:R-:W-:-:S02]  /*8670*/  FMNMX.FTZ R3, R11, R3, !PT ;  /* 0x000000030b037209 */ /* 0x000fc40007810000 */
[C---:B------:R-:W-:Y:S02]  /*8680*/  ISETP.GE.AND P4, PT, R2.reuse, R24, PT ;  /* 0x000000180200720c */ /* 0x040fe40003f86270 */
[C---:B------:R-:W-:Y:S02]  /*8690*/  ISETP.GE.AND P6, PT, R2.reuse, R26, PT ;  /* 0x0000001a0200720c */ /* 0x040fe40003fc6270 */
[----:B------:R-:W-:Y:S02]  /*86a0*/  ISETP.GE.AND P1, PT, R2, R27, PT ;  /* 0x0000001b0200720c */ /* 0x000fe40003f26270 */
[----:B------:R-:W-:Y:S02]  /*86b0*/  FMNMX.FTZ R2, R10, R3, !PT ;  /* 0x000000030a027209 */ /* 0x000fe40007810000 */
[----:B------:R-:W-:Y:S02]  /*86c0*/  FSEL R56, R31, -INF , !P4 ;  /* 0xff8000001f387808 */ /* 0x000fe40006000000 */
[----:B------:R-:W-:-:S02]  /*86d0*/  FMNMX.FTZ R3, R12, R2, !PT ;  /* 0x000000020c037209 */ /* 0x000fc40007810000 */
[----:B------:R-:W-:Y:S02]  /*86e0*/  ISETP.GE.AND P4, PT, R0, R25, PT ;  /* 0x000000190000720c */ /* 0x000fe40003f86270 */
[----:B------:R-:W-:Y:S02]  /*86f0*/  FMNMX.FTZ R2, R135, R13, !PT ;  /* 0x0000000d87027209 */ /* 0x000fe40007810000 */
[----:B------:R-:W-:Y:S02]  /*8700*/  FMNMX.FTZ R3, R216, R3, !PT ;  /* 0x00000003d8037209 */ /* 0x000fe40007810000 */
[----:B------:R-:W-:Y:S01]  /*8710*/  FSEL R39, R5, -INF , !P4 ;  /* 0xff80000005277808 */ /* 0x000fe20006000000 */
[----:B------:R-:W-:Y:S01]  /*8720*/  FMUL.FTZ R5, R228, UR4 ;  /* 0x00000004e4057c20 */ /* 0x000fe20008410000 */
[----:B------:R-:W-:Y:S01]  /*8730*/  FMNMX.FTZ R2, R14, R2, !PT ;  /* 0x000000020e027209 */ /* 0x000fe20007810000 */
[----:B------:R-:W-:Y:S01]  /*8740*/  IMAD.MOV.U32 R228, RZ, RZ, R48 ;  /* 0x000000ffffe47224 */ /* 0x000fe200078e0030 */
[----:B------:R-:W-:-:S02]  /*8750*/  FMNMX.FTZ R3, R208, R3, !PT ;  /* 0x00000003d0037209 */ /* 0x000fc40007810000 */
[----:B------:R-:W-:Y:S01]  /*8760*/  FMNMX.FTZ R2, R15, R2, !PT ;  /* 0x000000020f027209 */ /* 0x000fe20007810000 */
[----:B------:R-:W1:Y:S01]  /*8770*/  MUFU.TANH R5, R5 ;  /* 0x0000000500057308 */ /* 0x000e620000002400 */
[----:B------:R-:W-:Y:S02]  /*8780*/  FMNMX.FTZ R3, R141, R3, !PT ;  /* 0x000000038d037209 */ /* 0x000fe40007810000 */
[----:B------:R-:W-:Y:S02]  /*8790*/  FMNMX.FTZ R2, R17, R2, !PT ;  /* 0x0000000211027209 */ /* 0x000fe40007810000 */
[----:B------:R-:W-:Y:S02]  /*87a0*/  FMNMX.FTZ R3, R45, R3, !PT ;  /* 0x000000032d037209 */ /* 0x000fe40007810000 */
[----:B------:R-:W-:Y:S02]  /*87b0*/  FMNMX.FTZ R2, R211, R2, !PT ;  /* 0x00000002d3027209 */ /* 0x000fe40007810000 */
[----:B------:R-:W-:-:S02]  /*87c0*/  FMNMX.FTZ R3, R43, R3, !PT ;  /* 0x000000032b037209 */ /* 0x000fc40007810000 */
[----:B------:R-:W-:Y:S02]  /*87d0*/  FMNMX.FTZ R2, R143, R2, !PT ;  /* 0x000000028f027209 */ /* 0x000fe40007810000 */
[----:B------:R-:W-:Y:S02]  /*87e0*/  FMNMX.FTZ R3, R40, R3, !PT ;  /* 0x0000000328037209 */ /* 0x000fe40007810000 */
[----:B------:R-:W-:Y:S02]  /*87f0*/  FSEL R32, R32, -INF , !P5 ;  /* 0xff80000020207808 */ /* 0x000fe40006800000 */
[----:B------:R-:W-:Y:S02]  /*8800*/  ISETP.GE.AND P5, PT, R4, R25, PT ;  /* 0x000000190400720c */ /* 0x000fe40003fa6270 */
[----:B------:R-:W-:Y:S02]  /*8810*/  FMNMX.FTZ R2, R140, R2, !PT ;  /* 0x000000028c027209 */ /* 0x000fe40007810000 */
[----:B------:R-:W-:-:S02]  /*8820*/  FMNMX.FTZ R3, R53, R3, !PT ;  /* 0x0000000335037209 */ /* 0x000fc40007810000 */
[----:B------:R-:W-:Y:S01]  /*8830*/  FSEL R34, R6, -INF , !P5 ;  /* 0xff80000006227808 */ /* 0x000fe20006800000 */
[----:B------:R-:W-:Y:S01]  /*8840*/  FMUL.FTZ R6, R229, UR4 ;  /* 0x00000004e5067c20 */ /* 0x000fe20008410000 */
[----:B------:R-:W-:Y:S02]  /*8850*/  FMNMX.FTZ R2, R44, R2, !PT ;  /* 0x000000022c027209 */ /* 0x000fe40007810000 */
[----:B------:R-:W-:Y:S01]  /*8860*/  FMNMX.FTZ R3, R37, R3, !PT ;  /* 0x0000000325037209 */ /* 0x000fe20007810000 */
[----:B------:R2:W3:Y:S01]  /*8870*/  MUFU.TANH R20, R6 ;  /* 0x0000000600147308 */ /* 0x0004e20000002400 */
[----:B-1----:R-:W-:Y:S02]  /*8880*/  FSEL R222, R5, -INF , !P0 ;  /* 0xff80000005de7808 */ /* 0x002fe40004000000 */
[----:B------:R-:W-:Y:S02]  /*8890*/  ISETP.NE.AND P0, PT, R36, 0x2, PT ;  /* 0x000000022400780c */ /* 0x000fe40003f05270 */
[----:B------:R-:W-:-:S02]  /*88a0*/  FMNMX.FTZ R2, R57, R2, !PT ;  /* 0x0000000239027209 */ /* 0x000fc40007810000 */
[----:B------:R-:W-:Y:S02]  /*88b0*/  FMNMX.FTZ R3, R32, R3, !PT ;  /* 0x0000000320037209 */ /* 0x000fe40007810000 */
[----:B------:R-:W-:Y:S02]  /*88c0*/  FMNMX.FTZ R2, R58, R2, !PT ;  /* 0x000000023a027209 */ /* 0x000fe40007810000 */
[----:B------:R-:W-:Y:S02]  /*88d0*/  FMNMX.FTZ R3, R56, R3, !PT ;  /* 0x0000000338037209 */ /* 0x000fe40007810000 */
[----:B------:R-:W-:Y:S02]  /*88e0*/  FMNMX.FTZ R2, R228, R2, !PT ;  /* 0x00000002e4027209 */ /* 0x000fe40007810000 */
[----:B------:R-:W-:Y:S02]  /*88f0*/  FMNMX.FTZ R3, R41, R3, !PT ;  /* 0x0000000329037209 */ /* 0x000fe40007810000 */
[----:B------:R-:W-:-:S02]  /*8900*/  ISETP.GE.AND P5, PT, R4, R26, PT ;  /* 0x0000001a0400720c */ /* 0x000fc40003fa6270 */
[----:B------:R-:W-:Y:S02]  /*8910*/  ISETP.GE.AND P4, PT, R0, R26, PT ;  /* 0x0000001a0000720c */ /* 0x000fe40003f86270 */
[----:B------:R-:W-:Y:S02]  /*8920*/  FMNMX.FTZ R9, R223, R2, !PT ;  /* 0x00000002df097209 */ /* 0x000fe40007810000 */
[----:B------:R-:W-:Y:S01]  /*8930*/  FMNMX.FTZ R5, R252, R3, !PT ;  /* 0x00000003fc057209 */ /* 0x000fe20007810000 */
[----:B--23--:R-:W-:Y:S08]  /*8940*/  @!P0 BRA `(.L_x_29) ;  /* 0x0000000000788947 */ /* 0x00cff00003800000 */
        /* <DEDUP_REMOVED lines=30> */
.L_x_29:
[----:B-1----:R-:W-:Y:S01]  /*8b30*/  FMNMX.FTZ R2, R59, R9, !PT ;  /* 0x000000093b027209 */ /* 0x002fe20007810000 */
[----:B------:R-:W1:Y:S01]  /*8b40*/  SHFL.BFLY PT, R6, R5, 0x2, 0x1f ;  /* 0x0c401f0005067f89 */ /* 0x000e6200000e0000 */
[----:B------:R-:W-:Y:S02]  /*8b50*/  MOV R229, R221 ;  /* 0x000000dd00e57202 */ /* 0x000fe40000000f00 */
[----:B------:R-:W-:Y:S01]  /*8b60*/  FSEL R221, R20, -INF , !P6 ;  /* 0xff80000014dd7808 */ /* 0x000fe20007000000 */
[----:B------:R-:W-:Y:S01]  /*8b70*/  STL [R1+0x6c], R247 ;  /* 0x00006cf701007387 */ /* 0x000fe20000100800 */
[----:B------:R-:W-:Y:S02]  /*8b80*/  FMNMX.FTZ R2, R42, R2, !PT ;  /* 0x000000022a027209 */ /* 0x000fe40007810000 */
[----:B------:R-:W-:Y:S01]  /*8b90*/  ISETP.GE.AND P6, PT, R0, R27, PT ;  /* 0x0000001b0000720c */ /* 0x000fe20003fc6270 */
[----:B------:R-:W-:Y:S01]  /*8ba0*/  STL [R1+0x68], R246 ;  /* 0x000068f601007387 */ /* 0x000fe20000100800 */
[----:B------:R-:W-:-:S02]  /*8bb0*/  FMNMX.FTZ R0, R134, R16, !PT ;  /* 0x0000001086007209 */ /* 0x000fc40007810000 */
[----:B------:R-:W-:Y:S01]  /*8bc0*/  FMNMX.FTZ R3, R34, R2, !PT ;  /* 0x0000000222037209 */ /* 0x000fe20007810000 */
[----:B------:R-:W-:Y:S01]  /*8bd0*/  STL [R1+0x64], R245 ;  /* 0x000064f501007387 */ /* 0x000fe20000100800 */
[----:B------:R-:W-:Y:S02]  /*8be0*/  FMNMX.FTZ R2, R19, R0, !PT ;  /* 0x0000000013027209 */ /* 0x000fe40007810000 */
[----:B------:R-:W-:Y:S01]  /*8bf0*/  ISETP.GE.AND P0, PT, R4, R27, PT ;  /* 0x0000001b0400720c */ /* 0x000fe20003f06270 */
[----:B------:R-:W-:Y:S01]  /*8c00*/  STL [R1+0x60], R244 ;  /* 0x000060f401007387 */ /* 0x000fe20000100800 */
[----:B------:R-:W-:Y:S02]  /*8c10*/  FMNMX.FTZ R2, R18, R2, !PT ;  /* 0x0000000212027209 */ /* 0x000fe40007810000 */
[----:B------:R-:W-:Y:S01]  /*8c20*/  FMNMX.FTZ R0, R39, R3, !PT ;  /* 0x0000000327007209 */ /* 0x000fe20007810000 */
[----:B------:R-:W-:Y:S01]  /*8c30*/  FMUL.FTZ R3, R215, UR4 ;  /* 0x00000004d7037c20 */ /* 0x000fe20008410000 */
[----:B------:R-:W-:Y:S01]  /*8c40*/  FMNMX.FTZ R2, R23, R2, !PT ;  /* 0x0000000217027209 */ /* 0x000fe20007810000 */
[----:B------:R-:W-:Y:S01]  /*8c50*/  STL [R1+0x5c], R243 ;  /* 0x00005cf301007387 */ /* 0x000fe20000100800 */
[----:B------:R-:W-:Y:S01]  /*8c60*/  MOV R26, R220 ;  /* 0x000000dc001a7202 */ /* 0x000fe20000000f00 */
[----:B------:R2:W-:Y:S01]  /*8c70*/  MUFU.TANH R25, R3 ;  /* 0x0000000300197308 */ /* 0x0005e20000002400 */
[----:B------:R-:W-:Y:S01]  /*8c80*/  FMNMX.FTZ R4, R218, R2, !PT ;  /* 0x00000002da047209 */ /* 0x000fe20007810000 */
[----:B------:R-:W3:Y:S01]  /*8c90*/  SHFL.BFLY PT, R7, R0, 0x2, 0x1f ;  /* 0x0c401f0000077f89 */ /* 0x000ee200000e0000 */
[----:B-1----:R-:W-:Y:S01]  /*8ca0*/  FMNMX.FTZ R2, R5, R6, !PT ;  /* 0x0000000605027209 */ /* 0x002fe20007810000 */
[----:B------:R-:W-:Y:S01]  /*8cb0*/  FMUL.FTZ R5, R224, UR4 ;  /* 0x00000004e0057c20 */ /* 0x000fe20008410000 */
[----:B------:R-:W-:Y:S01]  /*8cc0*/  FMNMX.FTZ R4, R210, R4, !PT ;  /* 0x00000004d2047209 */ /* 0x000fe20007810000 */
[----:B------:R-:W-:Y:S02]  /*8cd0*/  STL [R1+0x58], R242 ;  /* 0x000058f201007387 */ /* 0x000fe40000100800 */
[----:B------:R1:W4:Y:S01]  /*8ce0*/  MUFU.TANH R20, R5 ;  /* 0x0000000500147308 */ /* 0x0003220000002400 */
[----:B------:R-:W-:Y:S01]  /*8cf0*/  FMNMX.FTZ R4, R142, R4, !PT ;  /* 0x000000048e047209 */ /* 0x000fe20007810000 */
[----:B------:R-:W3:Y:S03]  /*8d00*/  SHFL.BFLY PT, R6, R2, 0x1, 0x1f ;  /* 0x0c201f0002067f89 */ /* 0x000ee600000e0000 */
[----:B------:R-:W-:Y:S01]  /*8d10*/  FMNMX.FTZ R4, R46, R4, !PT ;  /* 0x000000042e047209 */ /* 0x000fe20007810000 */
[----:B------:R-:W-:Y:S01]  /*8d20*/  STL [R1+0x54], R241 ;  /* 0x000054f101007387 */ /* 0x000fe20000100800 */
[----:B--2---:R-:W-:-:S03]  /*8d30*/  FMNMX.FTZ R3, R133, R22, !PT ;  /* 0x0000001685037209 */ /* 0x004fc60007810000 */
[----:B------:R-:W-:Y:S01]  /*8d40*/  STL [R1+0x50], R240 ;  /* 0x000050f001007387 */ /* 0x000fe20000100800 */
[----:B------:R-:W-:Y:S02]  /*8d50*/  FMNMX.FTZ R4, R26, R4, !PT ;  /* 0x000000041a047209 */ /* 0x000fe40007810000 */
[----:B------:R-:W-:Y:S01]  /*8d60*/  FMNMX.FTZ R3, R28, R3, !PT ;  /* 0x000000031c037209 */ /* 0x000fe20007810000 */
[----:B------:R-:W-:Y:S01]  /*8d70*/  STL [R1+0x4c], R239 ;  /* 0x00004cef01007387 */ /* 0x000fe20000100800 */
[----:B------:R-:W-:Y:S02]  /*8d80*/  FMNMX.FTZ R4, R38, R4, !PT ;  /* 0x0000000426047209 */ /* 0x000fe40007810000 */
[----:B------:R-:W-:Y:S01]  /*8d90*/  FMNMX.FTZ R3, R29, R3, !PT ;  /* 0x000000031d037209 */ /* 0x000fe20007810000 */
[----:B-1----:R-:W-:Y:S01]  /*8da0*/  FMUL.FTZ R5, R225, UR4 ;  /* 0x00000004e1057c20 */ /* 0x002fe20008410000 */
[----:B------:R-:W-:Y:S01]  /*8db0*/  FMNMX.FTZ R4, R52, R4, !PT ;  /* 0x0000000434047209 */ /* 0x000fe20007810000 */
[----:B------:R-:W-:Y:S01]  /*8dc0*/  STL [R1+0x48], R238 ;  /* 0x000048ee01007387 */ /* 0x000fe20000100800 */
[----:B------:R-:W-:Y:S01]  /*8dd0*/  FMNMX.FTZ R3, R30, R3, !PT ;  /* 0x000000031e037209 */ /* 0x000fe20007810000 */
[----:B------:R1:W2:Y:S01]  /*8de0*/  MUFU.TANH R9, R5 ;  /* 0x0000000500097308 */ /* 0x0002a20000002400 */
[----:B------:R-:W-:Y:S01]  /*8df0*/  FMNMX.FTZ R4, R33, R4, !PT ;  /* 0x0000000421047209 */ /* 0x000fe20007810000 */
[----:B------:R-:W-:Y:S01]  /*8e00*/  STL [R1+0x44], R237 ;  /* 0x000044ed01007387 */ /* 0x000fe20000100800 */
[----:B------:R-:W-:-:S02]  /*8e10*/  FMNMX.FTZ R3, R219, R3, !PT ;  /* 0x00000003db037209 */ /* 0x000fc40007810000 */
[----:B------:R-:W-:Y:S01]  /*8e20*/  FMNMX.FTZ R4, R222, R4, !PT ;  /* 0x00000004de047209 */ /* 0x000fe20007810000 */
[----:B------:R-:W-:Y:S01]  /*8e30*/  STL [R1+0x40], R236 ;  /* 0x000040ec01007387 */ /* 0x000fe20000100800 */
[----:B------:R-:W-:Y:S02]  /*8e40*/  FMNMX.FTZ R3, R217, R3, !PT ;  /* 0x00000003d9037209 */ /* 0x000fe40007810000 */
[----:B----4-:R-:W-:Y:S02]  /*8e50*/  FSEL R214, R20, -INF , !P5 ;  /* 0xff80000014d67808 */ /* 0x010fe40006800000 */
[----:B------:R-:W-:Y:S02]  /*8e60*/  FMNMX.FTZ R3, R209, R3, !PT ;  /* 0x00000003d1037209 */ /* 0x000fe40007810000 */
[----:B------:R-:W-:Y:S02]  /*8e70*/  FMNMX.FTZ R4, R221, R4, !PT ;  /* 0x00000004dd047209 */ /* 0x000fe40007810000 */
[----:B------:R-:W-:Y:S01]  /*8e80*/  FMNMX.FTZ R3, R139, R3, !PT ;  /* 0x000000038b037209 */ /* 0x000fe20007810000 */
[----:B-1----:R-:W-:Y:S01]  /*8e90*/  FMUL.FTZ R5, R230, UR4 ;  /* 0x00000004e6057c20 */ /* 0x002fe20008410000 */
[----:B---3--:R-:W-:-:S02]  /*8ea0*/  FMNMX.FTZ R0, R0, R7, !PT ;  /* 0x0000000700007209 */ /* 0x008fc40007810000 */
[----:B--2---:R-:W-:Y:S01]  /*8eb0*/  FSEL R212, R9, -INF , !P4 ;  /* 0xff80000009d47808 */ /* 0x004fe20006000000 */
[----:B------:R1:W2:Y:S01]  /*8ec0*/  MUFU.TANH R24, R5 ;  /* 0x0000000500187308 */ /* 0x0002a20000002400 */
[----:B------:R-:W-:Y:S01]  /*8ed0*/  FMNMX.FTZ R7, R214, R4, !PT ;  /* 0x00000004d6077209 */ /* 0x000fe20007810000 */
[----:B------:R-:W-:Y:S01]  /*8ee0*/  FMUL.FTZ R4, R227, UR4 ;  /* 0x00000004e3047c20 */ /* 0x000fe20008410000 */
[----:B------:R-:W-:Y:S02]  /*8ef0*/  FMNMX.FTZ R3, R60, R3, !PT ;  /* 0x000000033c037209 */ /* 0x000fe40007810000 */
[----:B------:R-:W-:Y:S02]  /*8f00*/  FMNMX.FTZ R7, R212, R7, !PT ;  /* 0x00000007d4077209 */ /* 0x000fe40007810000 */
[----:B------:R-:W-:Y:S01]  /*8f10*/  FMNMX.FTZ R3, R229, R3, !PT ;  /* 0x00000003e5037209 */ /* 0x000fe20007810000 */
[----:B------:R-:W3:Y:S01]  /*8f20*/  MUFU.TANH R9, R4 ;  /* 0x0000000400097308 */ /* 0x000ee20000002400 */
[----:B------:R-:W-:-:S02]  /*8f30*/  FSEL R213, R25, -INF , !P3 ;  /* 0xff80000019d57808 */ /* 0x000fc40005800000 */
[----:B------:R-:W-:Y:S02]  /*8f40*/  FMNMX.FTZ R138, R2, R6, !PT ;  /* 0x00000006028a7209 */ /* 0x000fe40007810000 */
[----:B------:R-:W4:Y:S01]  /*8f50*/  SHFL.BFLY PT, R6, R0, 0x1, 0x1f ;  /* 0x0c201f0000067f89 */ /* 0x000f2200000e0000 */
[----:B------:R-:W-:Y:S02]  /*8f60*/  MOV R227, R39 ;  /* 0x0000002700e37202 */ /* 0x000fe40000000f00 */
[----:B------:R-:W-:Y:S01]  /*8f70*/  FMUL.FTZ R2, R138, UR13 ;  /* 0x0000000d8a027c20 */ /* 0x000fe20008410000 */
[----:B-1----:R-:W-:Y:S01]  /*8f80*/  FMUL.FTZ R5, R231, UR4 ;  /* 0x00000004e7057c20 */ /* 0x002fe20008410000 */
[----:B------:R-:W-:Y:S02]  /*8f90*/  MOV R231, R47 ;  /* 0x0000002f00e77202 */ /* 0x000fe40000000f00 */
[----:B--2---:R-:W-:Y:S01]  /*8fa0*/  FSEL R220, R24, -INF , !P2 ;  /* 0xff80000018dc7808 */ /* 0x004fe20005000000 */
[----:B------:R1:W2:Y:S01]  /*8fb0*/  MUFU.TANH R21, R5 ;  /* 0x0000000500157308 */ /* 0x0002a20000002400 */
[----:B------:R-:W-:-:S02]  /*8fc0*/  FMNMX.FTZ R3, R231, R3, !PT ;  /* 0x00000003e7037209 */ /* 0x000fc40007810000 */
[----:B------:R-:W-:Y:S02]  /*8fd0*/  MOV R225, R32 ;  /* 0x0000002000e17202 */ /* 0x000fe40000000f00 */
[----:B------:R-:W-:Y:S02]  /*8fe0*/  FMNMX.FTZ R3, R213, R3, !PT ;  /* 0x00000003d5037209 */ /* 0x000fe40007810000 */
[----:B---3--:R-:W-:Y:S02]  /*8ff0*/  FSEL R244, R9, -INF , !P6 ;  /* 0xff80000009f47808 */ /* 0x008fe40007000000 */
[----:B------:R-:W-:Y:S02]  /*9000*/  FMNMX.FTZ R4, R220, R3, !PT ;  /* 0x00000003dc047209 */ /* 0x000fe40007810000 */
[----:B------:R-:W-:Y:S02]  /*9010*/  MOV R230, R43 ;  /* 0x0000002b00e67202 */ /* 0x000fe40000000f00 */
[----:B----4-:R-:W-:Y:S01]  /*9020*/  FMNMX.FTZ R137, R0, R6, !PT ;  /* 0x0000000600897209 */ /* 0x010fe20007810000 */
[----:B-1----:R-:W-:Y:S01]  /*9030*/  FMUL.FTZ R5, R226, UR4 ;  /* 0x00000004e2057c20 */ /* 0x002fe20008410000 */
[----:B--2---:R-:W-:-:S02]  /*9040*/  FSEL R215, R21, -INF , !P1 ;  /* 0xff80000015d77808 */ /* 0x004fc40004800000 */
[----:B------:R-:W-:Y:S01]  /*9050*/  FSETP.NEU.FTZ.AND P3, PT, R137, -INF , PT ;  /* 0xff8000008900780b */ /* 0x000fe20003f7d000 */
[----:B------:R1:W2:Y:S01]  /*9060*/  MUFU.TANH R20, R5 ;  /* 0x0000000500147308 */ /* 0x0002a20000002400 */
[----:B------:R-:W-:Y:S02]  /*9070*/  FMNMX.FTZ R4, R215, R4, !PT ;  /* 0x00000004d7047209 */ /* 0x000fe40007810000 */
[----:B------:R-:W-:Y:S01]  /*9080*/  MOV R226, R59 ;  /* 0x0000003b00e27202 */ /* 0x000fe20000000f00 */
[----:B-1----:R-:W1:Y:S01]  /*9090*/  SHFL.BFLY PT, R5, R7, 0x2, 0x1f ;  /* 0x0c401f0007057f89 */ /* 0x002e6200000e0000 */
[----:B--2---:R-:W-:Y:S02]  /*90a0*/  FSEL R245, R20, -INF , !P0 ;  /* 0xff80000014f57808 */ /* 0x004fe40004000000 */
[----:B------:R-:W-:Y:S02]  /*90b0*/  FSETP.NEU.FTZ.AND P0, PT, R138, -INF , PT ;  /* 0xff8000008a00780b */ /* 0x000fe40003f1d000 */
[----:B------:R-:W-:-:S02]  /*90c0*/  FMNMX.FTZ R4, R245, R4, !PT ;  /* 0x00000004f5047209 */ /* 0x000fc40007810000 */
[----:B------:R-:W-:Y:S02]  /*90d0*/  FSEL R2, R2, RZ, P0 ;  /* 0x000000ff02027208 */ /* 0x000fe40000000000 */
[----:B------:R-:W-:-:S03]  /*90e0*/  FMNMX.FTZ R4, R244, R4, !PT ;  /* 0x00000004f4047209 */ /* 0x000fc60007810000 */
[--C-:B------:R-:W-:Y:S01]  /*90f0*/  FFMA.FTZ R3, R8, UR13, -R2.reuse ;  /* 0x0000000d08037c23 */ /* 0x100fe20008010802 */
[----:B------:R-:W-:-:S03]  /*9100*/  FFMA.FTZ R0, R10, UR13, -R2 ;  /* 0x0000000d0a007c23 */ /* 0x000fc60008010802 */
[----:B------:R2:W-:Y:S01]  /*9110*/  MUFU.EX2 R224, R3 ;  /* 0x0000000300e07308 */ /* 0x0005e20000000800 */
[----:B-1----:R-:W-:-:S07]  /*9120*/  FMNMX.FTZ R5, R7, R5, !PT ;  /* 0x0000000507057209 */ /* 0x002fce0007810000 */
[----:B------:R1:W-:Y:S01]  /*9130*/  MUFU.EX2 R241, R0 ;  /* 0x0000000000f17308 */ /* 0x0003e20000000800 */
[----:B------:R-:W-:Y:S04]  /*9140*/  SHFL.BFLY PT, R7, R4, 0x2, 0x1f ;  /* 0x0c401f0004077f89 */ /* 0x000fe800000e0000 */
[----:B------:R-:W3:Y:S01]  /*9150*/  SHFL.BFLY PT, R8, R5, 0x1, 0x1f ;  /* 0x0c201f0005087f89 */ /* 0x000ee200000e0000 */
[----:B--2---:R-:W-:-:S04]  /*9160*/  FFMA.FTZ R3, R11, UR13, -R2 ;  /* 0x0000000d0b037c23 */ /* 0x004fc80008010802 */
[----:B------:R2:W4:Y:S01]  /*9170*/  MUFU.EX2 R27, R3 ;  /* 0x00000003001b7308 */ /* 0x0005220000000800 */
[----:B-1----:R-:W-:-:S07]  /*9180*/  FFMA.FTZ R0, R12, UR13, -R2 ;  /* 0x0000000d0c007c23 */ /* 0x002fce0008010802 */
[----:B------:R1:W1:Y:S01]  /*9190*/  MUFU.EX2 R238, R0 ;  /* 0x0000000000ee7308 */ /* 0x0002620000000800 */
[----:B---3--:R-:W-:Y:S01]  /*91a0*/  FMNMX.FTZ R132, R5, R8, !PT ;  /* 0x0000000805847209 */ /* 0x008fe20007810000 */
[----:B--2---:R-:W-:Y:S01]  /*91b0*/  FMUL.FTZ R3, R137, UR13 ;  /* 0x0000000d89037c20 */ /* 0x004fe20008410000 */
[----:B----4-:R-:W-:Y:S02]  /*91c0*/  F2FP.BF16.F32.PACK_AB R8, R27, R224 ;  /* 0x000000e01b08723e */ /* 0x010fe400000010ff */
[C---:B------:R-:W-:Y:S01]  /*91d0*/  FSETP.NEU.FTZ.AND P2, PT, R132.reuse, -INF , PT ;  /* 0xff8000008400780b */ /* 0x040fe20003f5d000 */
[----:B------:R-:W-:Y:S01]  /*91e0*/  FMUL.FTZ R20, R132, UR13 ;  /* 0x0000000d84147c20 */ /* 0x000fe20008410000 */
[----:B------:R-:W-:Y:S02]  /*91f0*/  FSEL R3, R3, RZ, P3 ;  /* 0x000000ff03037208 */ /* 0x000fe40001800000 */
[----:B-1----:R-:W-:Y:S02]  /*9200*/  FMNMX.FTZ R0, R4, R7, !PT ;  /* 0x0000000704007209 */ /* 0x002fe40007810000 */
[----:B------:R-:W-:Y:S01]  /*9210*/  FSEL R20, R20, RZ, P2 ;  /* 0x000000ff14147208 */ /* 0x000fe20001000000 */
[--C-:B------:R-:W-:Y:S01]  /*9220*/  FFMA.FTZ R4, R13, UR13, -R3.reuse ;  /* 0x0000000d0d047c23 */ /* 0x100fe20008010803 */
[----:B------:R-:W-:Y:S01]  /*9230*/  F2FP.BF16.F32.PACK_AB R10, R238, R241 ;  /* 0x000000f1ee0a723e */ /* 0x000fe200000010ff */
[----:B------:R-:W1:Y:S02]  /*9240*/  SHFL.BFLY PT, R5, R0, 0x1, 0x1f ;  /* 0x0c201f0000057f89 */ /* 0x000e6400000e0000 */
[----:B------:R2:W-:Y:S02]  /*9250*/  MUFU.EX2 R13, R4 ;  /* 0x00000004000d7308 */ /* 0x0005e40000000800 */
[----:B--2---:R-:W-:Y:S01]  /*9260*/  FFMA.FTZ R4, R14, UR13, -R3 ;  /* 0x0000000d0e047c23 */ /* 0x004fe20008010803 */
[----:B------:R-:W-:-:S05]  /*9270*/  MOV R14, R56 ;  /* 0x00000038000e7202 */ /* 0x000fca0000000f00 */
[----:B------:R2:W3:Y:S01]  /*9280*/  MUFU.EX2 R31, R4 ;  /* 0x00000004001f7308 */ /* 0x0004e20000000800 */
[----:B-1----:R-:W-:Y:S01]  /*9290*/  FMNMX.FTZ R47, R0, R5, !PT ;  /* 0x00000005002f7209 */ /* 0x002fe20007810000 */
[----:B------:R-:W-:-:S03]  /*92a0*/  FFMA.FTZ R0, R19, UR13, -R20 ;  /* 0x0000000d13007c23 */ /* 0x000fc60008010814 */
[C---:B------:R-:W-:Y:S01]  /*92b0*/  FSETP.NEU.FTZ.AND P1, PT, R47.reuse, -INF , PT ;  /* 0xff8000002f00780b */ /* 0x040fe20003f3d000 */
[----:B------:R-:W-:Y:S02]  /*92c0*/  FMUL.FTZ R21, R47, UR13 ;  /* 0x0000000d2f157c20 */ /* 0x000fe40008410000 */
[----:B------:R1:W-:Y:S03]  /*92d0*/  MUFU.EX2 R243, R0 ;  /* 0x0000000000f37308 */ /* 0x0003e60000000800 */
[----:B------:R-:W-:Y:S01]  /*92e0*/  FSEL R21, R21, RZ, P1 ;  /* 0x000000ff15157208 */ /* 0x000fe20000800000 */
[----:B--2---:R-:W-:Y:S01]  /*92f0*/  FFMA.FTZ R4, R15, UR13, -R3 ;  /* 0x0000000d0f047c23 */ /* 0x004fe20008010803 */
[----:B---3--:R-:W-:Y:S02]  /*9300*/  F2FP.BF16.F32.PACK_AB R9, R31, R13 ;  /* 0x0000000d1f09723e */ /* 0x008fe400000010ff */
[----:B------:R-:W-:Y:S01]  /*9310*/  MOV R15, R57 ;  /* 0x00000039000f7202 */ /* 0x000fe20000000f00 */
[----:B------:R2:W-:Y:S01]  /*9320*/  MUFU.EX2 R240, R4 ;  /* 0x0000000400f07308 */ /* 0x0005e20000000800 */
[----:B-1----:R-:W-:-:S07]  /*9330*/  FFMA.FTZ R0, R18, UR13, -R20 ;  /* 0x0000000d12007c23 */ /* 0x002fce0008010814 */
[----:B------:R1:W-:Y:S01]  /*9340*/  MUFU.EX2 R239, R0 ;  /* 0x0000000000ef7308 */ /* 0x0003e20000000800 */
[----:B--2---:R-:W-:-:S07]  /*9350*/  FFMA.FTZ R4, R17, UR13, -R3 ;  /* 0x0000000d11047c23 */ /* 0x004fce0008010803 */
[----:B------:R2:W3:Y:S01]  /*9360*/  MUFU.EX2 R237, R4 ;  /* 0x0000000400ed7308 */ /* 0x0004e20000000800 */
[----:B-1----:R-:W-:-:S07]  /*9370*/  FFMA.FTZ R0, R23, UR13, -R20 ;  /* 0x0000000d17007c23 */ /* 0x002fce0008010814 */
[----:B------:R1:W4:Y:S01]  /*9380*/  MUFU.EX2 R236, R0 ;  /* 0x0000000000ec7308 */ /* 0x0003220000000800 */
[----:B--2---:R-:W-:Y:S01]  /*9390*/  FFMA.FTZ R4, R16, UR13, -R20 ;  /* 0x0000000d10047c23 */ /* 0x004fe20008010814 */
[----:B---3--:R-:W-:Y:S01]  /*93a0*/  F2FP.BF16.F32.PACK_AB R11, R237, R240 ;  /* 0x000000f0ed0b723e */ /* 0x008fe200000010ff */
[----:B------:R-:W2:Y:S05]  /*93b0*/  LDSM.16.MT88.4 R16, [R232+0xc000] ;  /* 0x00c00000e810783b */ /* 0x000eaa0000004200 */
[----:B------:R3:W-:Y:S01]  /*93c0*/  MUFU.EX2 R247, R4 ;  /* 0x0000000400f77308 */ /* 0x0007e20000000800 */
[----:B-1----:R-:W-:Y:S01]  /*93d0*/  FFMA.FTZ R0, R22, UR13, -R21 ;  /* 0x0000000d16007c23 */ /* 0x002fe20008010815 */
[----:B----4-:R-:W-:-:S06]  /*93e0*/  F2FP.BF16.F32.PACK_AB R6, R236, R239 ;  /* 0x000000efec06723e */ /* 0x010fcc00000010ff */
[----:B------:R1:W-:Y:S01]  /*93f0*/  MUFU.EX2 R246, R0 ;  /* 0x0000000000f67308 */ /* 0x0003e20000000800 */
[----:B---3--:R-:W-:-:S05]  /*9400*/  FSEL R4, R138, RZ, P0 ;  /* 0x000000ff8a047208 */ /* 0x008fca0000000000 */
[----:B------:R-:W-:Y:S01]  /*9410*/  FADD.FTZ R4, R136, -R4 ;  /* 0x8000000488047221 */ /* 0x000fe20000010000 */
[----:B-1----:R-:W-:-:S03]  /*9420*/  FFMA.FTZ R0, R28, UR13, -R21 ;  /* 0x0000000d1c007c23 */ /* 0x002fc60008010815 */
[----:B------:R-:W-:Y:S01]  /*9430*/  FMUL.FTZ R12, R4, UR13 ;  /* 0x0000000d040c7c20 */ /* 0x000fe20008410000 */
[----:B------:R1:W-:Y:S08]  /*9440*/  MUFU.EX2 R242, R0 ;  /* 0x0000000000f27308 */ /* 0x0003f00000000800 */
[----:B------:R-:W3:Y:S01]  /*9450*/  MUFU.EX2 R12, R12 ;  /* 0x0000000c000c7308 */ /* 0x000ee20000000800 */
[----:B-1----:R-:W-:-:S07]  /*9460*/  FFMA.FTZ R0, R29, UR13, -R21 ;  /* 0x0000000d1d007c23 */ /* 0x002fce0008010815 */
[----:B------:R1:W-:Y:S01]  /*9470*/  MUFU.EX2 R136, R0 ;  /* 0x0000000000887308 */ /* 0x0003e20000000800 */
[-C--:B---3--:R-:W-:Y:S01]  /*9480*/  FMUL.FTZ R148, R148, R12.reuse ;  /* 0x0000000c94947220 */ /* 0x088fe20000410000 */
[-C--:B------:R-:W-:Y:S01]  /*9490*/  FMUL.FTZ R149, R149, R12.reuse ;  /* 0x0000000c95957220 */ /* 0x080fe20000410000 */
[-C--:B------:R-:W-:Y:S01]  /*94a0*/  FMUL.FTZ R152, R152, R12.reuse ;  /* 0x0000000c98987220 */ /* 0x080fe20000410000 */
[-C--:B------:R-:W-:Y:S01]  /*94b0*/  FMUL.FTZ R153, R153, R12.reuse ;  /* 0x0000000c99997220 */ /* 0x080fe20000410000 */
[-C--:B------:R-:W-:Y:S01]  /*94c0*/  FMUL.FTZ R160, R160, R12.reuse ;  /* 0x0000000ca0a07220 */ /* 0x080fe20000410000 */
[-C--:B------:R-:W-:Y:S01]  /*94d0*/  FMUL.FTZ R161, R161, R12.reuse ;  /* 0x0000000ca1a17220 */ /* 0x080fe20000410000 */
[-C--:B------:R-:W-:Y:S01]  /*94e0*/  FMUL.FTZ R168, R168, R12.reuse ;  /* 0x0000000ca8a87220 */ /* 0x080fe20000410000 */
[----:B------:R-:W-:Y:S01]  /*94f0*/  FMUL.FTZ R169, R169, R12 ;  /* 0x0000000ca9a97220 */ /* 0x000fe20000410000 */
[----:B-1----:R-:W-:-:S05]  /*9500*/  FSEL R0, R137, RZ, P3 ;  /* 0x000000ff89007208 */ /* 0x002fca0001800000 */
[----:B------:R-:W-:Y:S01]  /*9510*/  FADD.FTZ R4, R135, -R0 ;  /* 0x8000000087047221 */ /* 0x000fe20000010000 */
[----:B------:R-:W-:-:S03]  /*9520*/  FSEL R0, R132, RZ, P2 ;  /* 0x000000ff84007208 */ /* 0x000fc60001000000 */
[----:B------:R-:W-:Y:S02]  /*9530*/  FMUL.FTZ R4, R4, UR13 ;  /* 0x0000000d04047c20 */ /* 0x000fe40008410000 */
[----:B------:R-:W-:Y:S02]  /*9540*/  FADD.FTZ R5, R134, -R0 ;  /* 0x8000000086057221 */ /* 0x000fe40000010000 */
[----:B------:R1:W3:Y:S01]  /*9550*/  MUFU.EX2 R0, R4 ;  /* 0x0000000400007308 */ /* 0x0002e20000000800 */
[----:B------:R-:W4:Y:S01]  /*9560*/  LDL.LU R134, [R1+0x1c] ;  /* 0x00001c0001867983 */ /* 0x000f220000300800 */
[----:B------:R-:W-:-:S06]  /*9570*/  FMUL.FTZ R5, R5, UR13 ;  /* 0x0000000d05057c20 */ /* 0x000fcc0008410000 */
[----:B------:R-:W2:Y:S01]  /*9580*/  MUFU.EX2 R22, R5 ;  /* 0x0000000500167308 */ /* 0x000ea20000000800 */
[----:B-1----:R-:W-:Y:S01]  /*9590*/  FSEL R4, R47, RZ, P1 ;  /* 0x000000ff2f047208 */ /* 0x002fe20000800000 */
[-C--:B---3--:R-:W-:Y:S01]  /*95a0*/  FMUL.FTZ R150, R150, R0.reuse ;  /* 0x0000000096967220 */ /* 0x088fe20000410000 */
[-C--:B------:R-:W-:Y:S01]  /*95b0*/  FMUL.FTZ R151, R151, R0.reuse ;  /* 0x0000000097977220 */ /* 0x080fe20000410000 */
[-C--:B------:R-:W-:Y:S01]  /*95c0*/  FMUL.FTZ R154, R154, R0.reuse ;  /* 0x000000009a9a7220 */ /* 0x080fe20000410000 */
[-C--:B------:R-:W-:Y:S01]  /*95d0*/  FMUL.FTZ R155, R155, R0.reuse ;  /* 0x000000009b9b7220 */ /* 0x080fe20000410000 */
[----:B------:R-:W-:Y:S01]  /*95e0*/  FADD.FTZ R4, R133, -R4 ;  /* 0x8000000485047221 */ /* 0x000fe20000010000 */
[----:B------:R-:W-:Y:S01]  /*95f0*/  FMUL.FTZ R162, R162, R0 ;  /* 0x00000000a2a27220 */ /* 0x000fe20000410000 */
[----:B------:R-:W3:Y:S01]  /*9600*/  LDL.LU R133, [R1+0x18] ;  /* 0x0000180001857983 */ /* 0x000ee20000300800 */
[-C--:B--2---:R-:W-:Y:S01]  /*9610*/  FMUL.FTZ R144, R144, R22.reuse ;  /* 0x0000001690907220 */ /* 0x084fe20000410000 */
[----:B------:R-:W-:Y:S01]  /*9620*/  FMUL.FTZ R4, R4, UR13 ;  /* 0x0000000d04047c20 */ /* 0x000fe20008410000 */
[----:B------:R-:W-:Y:S01]  /*9630*/  FMUL.FTZ R145, R145, R22 ;  /* 0x0000001691917220 */ /* 0x000fe20000410000 */
[----:B------:R-:W-:Y:S01]  /*9640*/  F2FP.BF16.F32.PACK_AB R5, R242, R246 ;  /* 0x000000f6f205723e */ /* 0x000fe200000010ff */
[-C--:B------:R-:W-:Y:S01]  /*9650*/  FMUL.FTZ R156, R156, R22.reuse ;  /* 0x000000169c9c7220 */ /* 0x080fe20000410000 */
[----:B------:R1:W2:Y:S01]  /*9660*/  MUFU.EX2 R23, R4 ;  /* 0x0000000400177308 */ /* 0x0002a20000000800 */
[-C--:B------:R-:W-:Y:S01]  /*9670*/  FMUL.FTZ R157, R157, R22.reuse ;  /* 0x000000169d9d7220 */ /* 0x080fe20000410000 */
[C---:B------:R-:W-:Y:S01]  /*9680*/  HMMA.16816.F32.BF16 R148, R8.reuse, R16, R148 ;  /* 0x000000100894723c */ /* 0x040fe20000041894 */
[-C--:B------:R-:W-:Y:S01]  /*9690*/  FMUL.FTZ R164, R164, R22.reuse ;  /* 0x00000016a4a47220 */ /* 0x080fe20000410000 */
[-C--:B------:R-:W-:Y:S01]  /*96a0*/  FMUL.FTZ R165, R165, R22.reuse ;  /* 0x00000016a5a57220 */ /* 0x080fe20000410000 */
[-C--:B------:R-:W-:Y:S01]  /*96b0*/  FMUL.FTZ R172, R172, R22.reuse ;  /* 0x00000016acac7220 */ /* 0x080fe20000410000 */
[----:B------:R-:W-:Y:S01]  /*96c0*/  FMUL.FTZ R173, R173, R22 ;  /* 0x00000016adad7220 */ /* 0x000fe20000410000 */
[-C--:B------:R-:W-:Y:S01]  /*96d0*/  FMUL.FTZ R163, R163, R0.reuse ;  /* 0x00000000a3a37220 */ /* 0x080fe20000410000 */
[----:B------:R-:W-:Y:S01]  /*96e0*/  HMMA.16816.F32.BF16 R48, R8, R18, R152 ;  /* 0x000000120830723c */ /* 0x000fe20000041898 */
        /* <DEDUP_REMOVED lines=8> */
[----:B-1----:R-:W-:Y:S01]  /*9770*/  FFMA.FTZ R4, R30, UR13, -R21 ;  /* 0x0000000d1e047c23 */ /* 0x002fe20008010815 */
[-C--:B--2---:R-:W-:Y:S01]  /*9780*/  FMUL.FTZ R146, R146, R23.reuse ;  /* 0x0000001792927220 */ /* 0x084fe20000410000 */
[-C--:B------:R-:W-:Y:S01]  /*9790*/  FMUL.FTZ R147, R147, R23.reuse ;  /* 0x0000001793937220 */ /* 0x080fe20000410000 */
[-C--:B------:R-:W-:Y:S01]  /*97a0*/  FMUL.FTZ R158, R158, R23.reuse ;  /* 0x000000179e9e7220 */ /* 0x080fe20000410000 */
[----:B------:R1:W2:Y:S01]  /*97b0*/  MUFU.EX2 R135, R4 ;  /* 0x0000000400877308 */ /* 0x0002a20000000800 */
[-C--:B------:R-:W-:Y:S01]  /*97c0*/  FMUL.FTZ R159, R159, R23.reuse ;  /* 0x000000179f9f7220 */ /* 0x080fe20000410000 */
        /* <DEDUP_REMOVED lines=12> */
[----:B------:R-:W-:Y:S01]  /*9890*/  FMUL.FTZ R191, R191, R23 ;  /* 0x00000017bfbf7220 */ /* 0x000fe20000410000 */
[----:B------:R-:W-:Y:S01]  /*98a0*/  FMUL.FTZ R187, R187, R0 ;  /* 0x00000000bbbb7220 */ /* 0x000fe20000410000 */
[----:B------:R-:W-:-:S02]  /*98b0*/  MOV R152, R53 ;  /* 0x0000003500987202 */ /* 0x000fc40000000f00 */
[----:B-1----:R-:W-:Y:S02]  /*98c0*/  F2FP.BF16.F32.PACK_AB R4, R243, R247 ;  /* 0x000000f7f304723e */ /* 0x002fe400000010ff */
[----:B--2---:R-:W-:Y:S01]  /*98d0*/  F2FP.BF16.F32.PACK_AB R7, R135, R136 ;  /* 0x000000888707723e */ /* 0x004fe200000010ff */
[-C--:B------:R-:W-:Y:S01]  /*98e0*/  FMUL.FTZ R192, R192, R12.reuse ;  /* 0x0000000cc0c07220 */ /* 0x080fe20000410000 */
[----:B------:R-:W-:Y:S01]  /*98f0*/  FMUL.FTZ R193, R193, R12 ;  /* 0x0000000cc1c17220 */ /* 0x000fe20000410000 */
        /* <DEDUP_REMOVED lines=41> */
[-C--:B------:R-:W-:Y:S01]  /*9b90*/  FMUL.FTZ R76, R76, R22.reuse ;  /* 0x000000164c4c7220 */ /* 0x080fe20000410000 */
[----:B------:R-:W-:Y:S01]  /*9ba0*/  FMUL.FTZ R77, R77, R22 ;  /* 0x000000164d4d7220 */ /* 0x000fe20000410000 */
[-C--:B------:R-:W-:Y:S01]  /*9bb0*/  FMUL.FTZ R78, R78, R23.reuse ;  /* 0x000000174e4e7220 */ /* 0x080fe20000410000 */
[-C--:B------:R-:W-:Y:S01]  /*9bc0*/  FMUL.FTZ R79, R79, R23.reuse ;  /* 0x000000174f4f7220 */ /* 0x080fe20000410000 */
[----:B------:R-:W-:Y:S01]  /*9bd0*/  MOV R155, R40 ;  /* 0x00000028009b7202 */ /* 0x000fe20000000f00 */
[-C--:B------:R-:W-:Y:S01]  /*9be0*/  FMUL.FTZ R84, R84, R12.reuse ;  /* 0x0000000c54547220 */ /* 0x080fe20000410000 */
[----:B------:R-:W-:Y:S01]  /*9bf0*/  FMUL.FTZ R85, R85, R12 ;  /* 0x0000000c55557220 */ /* 0x000fe20000410000 */
[-C--:B------:R-:W-:Y:S01]  /*9c00*/  FMUL.FTZ R88, R88, R22.reuse ;  /* 0x0000001658587220 */ /* 0x080fe20000410000 */
[----:B------:R-:W-:Y:S01]  /*9c10*/  FMUL.FTZ R89, R89, R22 ;  /* 0x0000001659597220 */ /* 0x000fe20000410000 */
[-C--:B------:R-:W-:Y:S01]  /*9c20*/  FMUL.FTZ R90, R90, R23.reuse ;  /* 0x000000175a5a7220 */ /* 0x080fe20000410000 */
[-C--:B-1----:R-:W-:Y:S01]  /*9c30*/  HMMA.16816.F32.BF16 R64, R4, R16.reuse, R164 ;  /* 0x000000100440723c */ /* 0x082fe200000418a4 */
[----:B------:R-:W-:Y:S01]  /*9c40*/  FMUL.FTZ R91, R91, R23 ;  /* 0x000000175b5b7220 */ /* 0x000fe20000410000 */
[-C--:B------:R-:W-:Y:S01]  /*9c50*/  FMUL.FTZ R96, R96, R12.reuse ;  /* 0x0000000c60607220 */ /* 0x080fe20000410000 */
[----:B------:R-:W-:Y:S01]  /*9c60*/  FMUL.FTZ R97, R97, R12 ;  /* 0x0000000c61617220 */ /* 0x000fe20000410000 */
[-C--:B------:R-:W-:Y:S01]  /*9c70*/  FMUL.FTZ R92, R92, R22.reuse ;  /* 0x000000165c5c7220 */ /* 0x080fe20000410000 */
[----:B------:R-:W-:Y:S01]  /*9c80*/  FMUL.FTZ R93, R93, R22 ;  /* 0x000000165d5d7220 */ /* 0x000fe20000410000 */
[----:B------:R-:W-:Y:S01]  /*9c90*/  HMMA.16816.F32.BF16 R160, R8, R16, R160 ;  /* 0x0000001008a0723c */ /* 0x000fe200000418a0 */
[----:B------:R-:W-:-:S02]  /*9ca0*/  MOV R167, R60 ;  /* 0x0000003c00a77202 */ /* 0x000fc40000000f00 */
[----:B------:R-:W-:Y:S02]  /*9cb0*/  MOV R164, R52 ;  /* 0x0000003400a47202 */ /* 0x000fe40000000f00 */
[----:B------:R-:W-:Y:S01]  /*9cc0*/  MOV R165, R38 ;  /* 0x0000002600a57202 */ /* 0x000fe20000000f00 */
[-C--:B------:R-:W-:Y:S01]  /*9cd0*/  HMMA.16816.F32.BF16 R60, R4, R18.reuse, R172 ;  /* 0x00000012043c723c */ /* 0x080fe200000418ac */
[----:B------:R-:W-:Y:S01]  /*9ce0*/  MOV R166, R33 ;  /* 0x0000002100a67202 */ /* 0x000fe20000000f00 */
[-C--:B------:R-:W-:Y:S01]  /*9cf0*/  FMUL.FTZ R94, R94, R23.reuse ;  /* 0x000000175e5e7220 */ /* 0x080fe20000410000 */
[----:B------:R-:W-:Y:S01]  /*9d00*/  FMUL.FTZ R95, R95, R23 ;  /* 0x000000175f5f7220 */ /* 0x000fe20000410000 */
[----:B------:R-:W-:Y:S02]  /*9d10*/  MOV R153, R27 ;  /* 0x0000001b00997202 */ /* 0x000fe40000000f00 */
[----:B------:R-:W-:Y:S02]  /*9d20*/  MOV R154, R26 ;  /* 0x0000001a009a7202 */ /* 0x000fe40000000f00 */
[----:B------:R-:W-:Y:S01]  /*9d30*/  MOV R174, R58 ;  /* 0x0000003a00ae7202 */ /* 0x000fe20000000f00 */
[----:B------:R-:W-:Y:S01]  /*9d40*/  LDSM.16.MT88.4 R24, [R235+0xe000] ;  /* 0x00e00000eb18783b */ /* 0x000fe20000004200 */
[----:B------:R-:W-:Y:S01]  /*9d50*/  HMMA.16816.F32.BF16 R56, R8, R18, R168 ;  /* 0x000000120838723c */ /* 0x000fe200000418a8 */
[----:B------:R-:W-:-:S02]  /*9d60*/  MOV R172, R36 ;  /* 0x0000002400ac7202 */ /* 0x000fc40000000f00 */
[----:B------:R-:W1:Y:S01]  /*9d70*/  LDSM.16.MT88.4 R16, [R235+0xc000] ;  /* 0x00c00000eb10783b */ /* 0x000e620000004200 */
[----:B------:R-:W-:Y:S02]  /*9d80*/  MOV R175, R37 ;  /* 0x0000002500af7202 */ /* 0x000fe40000000f00 */
[----:B------:R-:W-:Y:S02]  /*9d90*/  MOV R173, R41 ;  /* 0x0000002900ad7202 */ /* 0x000fe40000000f00 */
[----:B------:R-:W-:Y:S02]  /*9da0*/  MOV R169, R31 ;  /* 0x0000001f00a97202 */ /* 0x000fe40000000f00 */
[----:B------:R-:W-:Y:S02]  /*9db0*/  MOV R171, R34 ;  /* 0x0000002200ab7202 */ /* 0x000fe40000000f00 */
[----:B------:R-:W-:Y:S01]  /*9dc0*/  MOV R170, R42 ;  /* 0x0000002a00aa7202 */ /* 0x000fe20000000f00 */
[-C--:B-1----:R-:W-:Y:S06]  /*9dd0*/  HMMA.16816.F32.BF16 R52, R8, R16.reuse, R176 ;  /* 0x000000100834723c */ /* 0x082fec00000418b0 */
[C---:B------:R-:W-:Y:S06]  /*9de0*/  HMMA.16816.F32.BF16 R28, R4.reuse, R16, R180 ;  /* 0x00000010041c723c */ /* 0x040fec00000418b4 */
[-C--:B------:R-:W-:Y:S06]  /*9df0*/  HMMA.16816.F32.BF16 R188, R4, R18.reuse, R188 ;  /* 0x0000001204bc723c */ /* 0x080fec00000418bc */
[----:B------:R-:W-:Y:S01]  /*9e00*/  HMMA.16816.F32.BF16 R184, R8, R18, R184 ;  /* 0x0000001208b8723c */ /* 0x000fe200000418b8 */
[----:B------:R-:W1:Y:S01]  /*9e10*/  LDSM.16.MT88.4 R16, [R234+0xc000] ;  /* 0x00c00000ea10783b */ /* 0x000e620000004200 */
[----:B------:R-:W-:-:S02]  /*9e20*/  MOV R177, R172 ;  /* 0x000000ac00b17202 */ /* 0x000fc40000000f00 */
        /* <DEDUP_REMOVED lines=9> */
[----:B------:R-:W-:Y:S02]  /*9ec0*/  MOV R179, R175 ;  /* 0x000000af00b37202 */ /* 0x000fe40000000f00 */
[----:B------:R-:W-:Y:S01]  /*9ed0*/  MOV R175, R165 ;  /* 0x000000a500af7202 */ /* 0x000fe20000000f00 */
[----:B-1----:R-:W-:Y:S01]  /*9ee0*/  HMMA.16816.F32.BF16 R40, R8, R16, R68 ;  /* 0x000000100828723c */ /* 0x002fe20000041844 */
[----:B---3--:R-:W-:Y:S01]  /*9ef0*/  FFMA.FTZ R133, R133, R0, R13 ;  /* 0x0000000085857223 */ /* 0x008fe2000001000d */
[----:B------:R-:W-:-:S04]  /*9f00*/  FFMA.FTZ R0, R216, UR13, -R2 ;  /* 0x0000000dd8007c23 */ /* 0x000fc80008010802 */
[----:B------:R1:W-:Y:S01]  /*9f10*/  MUFU.EX2 R172, R0 ;  /* 0x0000000000ac7308 */ /* 0x0003e20000000800 */
[C---:B------:R-:W-:Y:S06]  /*9f20*/  HMMA.16816.F32.BF16 R36, R4.reuse, R16, R72 ;  /* 0x000000100424723c */ /* 0x040fec0000041848 */
[----:B------:R-:W-:Y:S01]  /*9f30*/  HMMA.16816.F32.BF16 R76, R4, R18, R76 ;  /* 0x00000012044c723c */ /* 0x000fe2000004184c */
[----:B-1----:R-:W-:-:S04]  /*9f40*/  FFMA.FTZ R0, R208, UR13, -R2 ;  /* 0x0000000dd0007c23 */ /* 0x002fc80008010802 */
[----:B------:R1:W-:Y:S01]  /*9f50*/  MUFU.EX2 R167, R0 ;  /* 0x0000000000a77308 */ /* 0x0003e20000000800 */
[----:B------:R-:W-:Y:S01]  /*9f60*/  HMMA.16816.F32.BF16 R32, R8, R18, R80 ;  /* 0x000000120820723c */ /* 0x000fe20000041850 */
[----:B------:R-:W-:Y:S01]  /*9f70*/  MOV R208, R171 ;  /* 0x000000ab00d07202 */ /* 0x000fe20000000f00 */
[----:B------:R-:W2:Y:S01]  /*9f80*/  LDSM.16.MT88.4 R16, [R233+0xe000] ;  /* 0x00e00000e910783b */ /* 0x000ea20000004200 */
[----:B-1----:R-:W-:-:S04]  /*9f90*/  FFMA.FTZ R0, R141, UR13, -R2 ;  /* 0x0000000d8d007c23 */ /* 0x002fc80008010802 */
[----:B------:R1:W-:Y:S02]  /*9fa0*/  MUFU.EX2 R171, R0 ;  /* 0x0000000000ab7308 */ /* 0x0003e40000000800 */
[----:B-1----:R-:W-:-:S06]  /*9fb0*/  FFMA.FTZ R0, R45, UR13, -R2 ;  /* 0x0000000d2d007c23 */ /* 0x002fcc0008010802 */
[----:B------:R1:W-:Y:S02]  /*9fc0*/  MUFU.EX2 R182, R0 ;  /* 0x0000000000b67308 */ /* 0x0003e40000000800 */
[----:B-1----:R-:W-:Y:S01]  /*9fd0*/  FFMA.FTZ R0, R211, UR13, -R3 ;  /* 0x0000000dd3007c23 */ /* 0x002fe20008010803 */
[----:B------:R-:W-:Y:S02]  /*9fe0*/  MOV R211, R170 ;  /* 0x000000aa00d37202 */ /* 0x000fe40000000f00 */
[----:B------:R-:W-:-:S03]  /*9ff0*/  MOV R170, R164 ;  /* 0x000000a400aa7202 */ /* 0x000fc60000000f00 */
[----:B------:R1:W-:Y:S02]  /*a000*/  MUFU.EX2 R164, R0 ;  /* 0x0000000000a47308 */ /* 0x0003e40000000800 */
[----:B-1----:R-:W-:-:S06]  /*a010*/  FFMA.FTZ R0, R143, UR13, -R3 ;  /* 0x0000000d8f007c23 */ /* 0x002fcc0008010803 */
[----:B------:R1:W-:Y:S02]  /*a020*/  MUFU.EX2 R168, R0 ;  /* 0x0000000000a87308 */ /* 0x0003e40000000800 */
[----:B-1----:R-:W-:-:S06]  /*a030*/  FFMA.FTZ R0, R140, UR13, -R3 ;  /* 0x0000000d8c007c23 */ /* 0x002fcc0008010803 */
[----:B------:R1:W-:Y:S02]  /*a040*/  MUFU.EX2 R173, R0 ;  /* 0x0000000000ad7308 */ /* 0x0003e40000000800 */
[----:B-1----:R-:W-:-:S06]  /*a050*/  FFMA.FTZ R0, R44, UR13, -R3 ;  /* 0x0000000d2c007c23 */ /* 0x002fcc0008010803 */
[----:B------:R1:W-:Y:S01]  /*a060*/  MUFU.EX2 R181, R0 ;  /* 0x0000000000b57308 */ /* 0x0003e20000000800 */
[----:B--2---:R-:W-:Y:S01]  /*a070*/  HMMA.16816.F32.BF16 R84, R8, R16, R84 ;  /* 0x000000100854723c */ /* 0x004fe20000041854 */
[----:B-1----:R-:W-:-:S06]  /*a080*/  FFMA.FTZ R0, R218, UR13, -R20 ;  /* 0x0000000dda007c23 */ /* 0x002fcc0008010814 */
[----:B------:R1:W-:Y:S01]  /*a090*/  MUFU.EX2 R165, R0 ;  /* 0x0000000000a57308 */ /* 0x0003e20000000800 */
[----:B------:R-:W-:Y:S01]  /*a0a0*/  MOV R218, R174 ;  /* 0x000000ae00da7202 */ /* 0x000fe20000000f00 */
[C---:B------:R-:W-:Y:S06]  /*a0b0*/  HMMA.16816.F32.BF16 R88, R4.reuse, R16, R88 ;  /* 0x000000100458723c */ /* 0x040fec0000041858 */
[----:B------:R-:W-:Y:S01]  /*a0c0*/  HMMA.16816.F32.BF16 R92, R4, R18, R92 ;  /* 0x00000012045c723c */ /* 0x000fe2000004185c */
[----:B-1----:R-:W-:Y:S01]  /*a0d0*/  FFMA.FTZ R0, R210, UR13, -R20 ;  /* 0x0000000dd2007c23 */ /* 0x002fe20008010814 */
[----:B------:R-:W-:-:S03]  /*a0e0*/  MOV R210, R169 ;  /* 0x000000a900d27202 */ /* 0x000fc60000000f00 */
[----:B------:R1:W2:Y:S01]  /*a0f0*/  MUFU.EX2 R169, R0 ;  /* 0x0000000000a97308 */ /* 0x0002a20000000800 */
[----:B------:R-:W-:Y:S01]  /*a100*/  HMMA.16816.F32.BF16 R80, R8, R18, R96 ;  /* 0x000000120850723c */ /* 0x000fe20000041860 */
[----:B------:R-:W3:Y:S01]  /*a110*/  LDSM.16.MT88.4 R16, [R234+0xe000] ;  /* 0x00e00000ea10783b */ /* 0x000ee20000004200 */
[-C--:B------:R-:W-:Y:S01]  /*a120*/  FMUL.FTZ R100, R100, R12.reuse ;  /* 0x0000000c64647220 */ /* 0x080fe20000410000 */
[-C--:B------:R-:W-:Y:S01]  /*a130*/  FMUL.FTZ R101, R101, R12.reuse ;  /* 0x0000000c65657220 */ /* 0x080fe20000410000 */
[----:B------:R-:W-:Y:S01]  /*a140*/  FMUL.FTZ R112, R112, R12 ;  /* 0x0000000c70707220 */ /* 0x000fe20000410000 */
[----:B-1----:R-:W-:-:S04]  /*a150*/  FFMA.FTZ R0, R142, UR13, -R20 ;  /* 0x0000000d8e007c23 */ /* 0x002fc80008010814 */
[----:B------:R1:W-:Y:S01]  /*a160*/  MUFU.EX2 R174, R0 ;  /* 0x0000000000ae7308 */ /* 0x0003e20000000800 */
[-C--:B------:R-:W-:Y:S01]  /*a170*/  FMUL.FTZ R113, R113, R12.reuse ;  /* 0x0000000c71717220 */ /* 0x080fe20000410000 */
[-C--:B------:R-:W-:Y:S01]  /*a180*/  FMUL.FTZ R116, R116, R12.reuse ;  /* 0x0000000c74747220 */ /* 0x080fe20000410000 */
[-C--:B------:R-:W-:Y:S01]  /*a190*/  FMUL.FTZ R117, R117, R12.reuse ;  /* 0x0000000c75757220 */ /* 0x080fe20000410000 */
[-C--:B------:R-:W-:Y:S01]  /*a1a0*/  FMUL.FTZ R128, R128, R12.reuse ;  /* 0x0000000c80807220 */ /* 0x080fe20000410000 */
[-C--:B------:R-:W-:Y:S01]  /*a1b0*/  FMUL.FTZ R129, R129, R12.reuse ;  /* 0x0000000c81817220 */ /* 0x080fe20000410000 */
[----:B----4-:R-:W-:Y:S01]  /*a1c0*/  FFMA.FTZ R134, R134, R12, R224 ;  /* 0x0000000c86867223 */ /* 0x010fe200000100e0 */
[----:B------:R-:W-:Y:S02]  /*a1d0*/  MOV R44, R14 ;  /* 0x0000000e002c7202 */ /* 0x000fe40000000f00 */
[----:B------:R-:W-:Y:S01]  /*a1e0*/  MOV R45, R166 ;  /* 0x000000a6002d7202 */ /* 0x000fe20000000f00 */
[----:B-1----:R-:W-:Y:S01]  /*a1f0*/  FFMA.FTZ R0, R46, UR13, -R20 ;  /* 0x0000000d2e007c23 */ /* 0x002fe20008010814 */
[----:B------:R-:W-:-:S02]  /*a200*/  MOV R46, R15 ;  /* 0x0000000f002e7202 */ /* 0x000fc40000000f00 */
[----:B------:R-:W1:Y:S01]  /*a210*/  LDSM.16.MT88.4 R12, [R232+0xc800] ;  /* 0x00c80000e80c783b */ /* 0x000e620000004200 */
[----:B------:R4:W-:Y:S01]  /*a220*/  MUFU.EX2 R180, R0 ;  /* 0x0000000000b47308 */ /* 0x0009e20000000800 */
[----:B------:R-:W-:Y:S01]  /*a230*/  MOV R224, R170 ;  /* 0x000000aa00e07202 */ /* 0x000fe20000000f00 */
[----:B----4-:R-:W-:-:S06]  /*a240*/  FFMA.FTZ R0, R219, UR13, -R21 ;  /* 0x0000000ddb007c23 */ /* 0x010fcc0008010815 */
[----:B------:R4:W-:Y:S01]  /*a250*/  MUFU.EX2 R166, R0 ;  /* 0x0000000000a67308 */ /* 0x0009e20000000800 */
[----:B------:R-:W-:Y:S01]  /*a260*/  MOV R219, R176 ;  /* 0x000000b000db7202 */ /* 0x000fe20000000f00 */
[----:B----4-:R-:W-:-:S06]  /*a270*/  FFMA.FTZ R0, R217, UR13, -R21 ;  /* 0x0000000dd9007c23 */ /* 0x010fcc0008010815 */
[----:B------:R4:W1:Y:S02]  /*a280*/  MUFU.EX2 R170, R0 ;  /* 0x0000000000aa7308 */ /* 0x0008640000000800 */
[----:B----4-:R-:W-:Y:S01]  /*a290*/  FFMA.FTZ R0, R209, UR13, -R21 ;  /* 0x0000000dd1007c23 */ /* 0x010fe20008010815 */
[----:B------:R-:W-:-:S05]  /*a2a0*/  MOV R209, R175 ;  /* 0x000000af00d17202 */ /* 0x000fca0000000f00 */
[----:B------:R4:W-:Y:S01]  /*a2b0*/  MUFU.EX2 R175, R0 ;  /* 0x0000000000af7308 */ /* 0x0009e20000000800 */
[-C--:B------:R-:W-:Y:S01]  /*a2c0*/  FMUL.FTZ R104, R104, R22.reuse ;  /* 0x0000001668687220 */ /* 0x080fe20000410000 */
[-C--:B------:R-:W-:Y:S01]  /*a2d0*/  FMUL.FTZ R105, R105, R22.reuse ;  /* 0x0000001669697220 */ /* 0x080fe20000410000 */
[----:B------:R-:W-:Y:S01]  /*a2e0*/  FMUL.FTZ R108, R108, R22 ;  /* 0x000000166c6c7220 */ /* 0x000fe20000410000 */
[----:B------:R-:W-:Y:S01]  /*a2f0*/  FMUL.FTZ R106, R106, R23 ;  /* 0x000000176a6a7220 */ /* 0x000fe20000410000 */
[----:B----4-:R-:W-:-:S04]  /*a300*/  FFMA.FTZ R0, R139, UR13, -R21 ;  /* 0x0000000d8b007c23 */ /* 0x010fc80008010815 */
[----:B------:R-:W4:Y:S01]  /*a310*/  MUFU.EX2 R176, R0 ;  /* 0x0000000000b07308 */ /* 0x000f220000000800 */
        /* <DEDUP_REMOVED lines=9> */
[-C--:B------:R-:W-:Y:S01]  /*a3b0*/  FMUL.FTZ R123, R123, R23.reuse ;  /* 0x000000177b7b7220 */ /* 0x080fe20000410000 */
[-C--:B------:R-:W-:Y:S01]  /*a3c0*/  FMUL.FTZ R126, R126, R23.reuse ;  /* 0x000000177e7e7220 */ /* 0x080fe20000410000 */
[----:B------:R-:W-:Y:S01]  /*a3d0*/  FMUL.FTZ R127, R127, R23 ;  /* 0x000000177f7f7220 */ /* 0x000fe20000410000 */
[C---:B------:R-:W-:Y:S06]  /*a3e0*/  HMMA.16816.F32.BF16 R104, R4.reuse, R24, R104 ;  /* 0x000000180468723c */ /* 0x040fec0000041868 */
[C---:B------:R-:W-:Y:S06]  /*a3f0*/  HMMA.16816.F32.BF16 R108, R4.reuse, R26, R108 ;  /* 0x0000001a046c723c */ /* 0x040fec000004186c */
[C---:B---3--:R-:W-:Y:S06]  /*a400*/  HMMA.16816.F32.BF16 R120, R4.reuse, R16, R120 ;  /* 0x000000100478723c */ /* 0x048fec0000041878 */
[----:B------:R-:W-:Y:S06]  /*a410*/  HMMA.16816.F32.BF16 R124, R4, R18, R124 ;  /* 0x00000012047c723c */ /* 0x000fec000004187c */
[----:B------:R-:W-:Y:S01]  /*a420*/  HMMA.16816.F32.BF16 R100, R8, R24, R100 ;  /* 0x000000180864723c */ /* 0x000fe20000041864 */
[----:B--2---:R-:W-:-:S02]  /*a430*/  F2FP.BF16.F32.PACK_AB R4, R169, R165 ;  /* 0x000000a5a904723e */ /* 0x004fc400000010ff */
[----:B-1----:R-:W-:Y:S02]  /*a440*/  F2FP.BF16.F32.PACK_AB R5, R170, R166 ;  /* 0x000000a6aa05723e */ /* 0x002fe400000010ff */
[----:B------:R-:W-:Y:S01]  /*a450*/  F2FP.BF16.F32.PACK_AB R6, R180, R174 ;  /* 0x000000aeb406723e */ /* 0x000fe200000010ff */
[C---:B------:R-:W-:Y:S01]  /*a460*/  HMMA.16816.F32.BF16 R112, R8.reuse, R26, R112 ;  /* 0x0000001a0870723c */ /* 0x040fe20000041870 */
[----:B----4-:R-:W-:Y:S01]  /*a470*/  F2FP.BF16.F32.PACK_AB R7, R176, R175 ;  /* 0x000000afb007723e */ /* 0x010fe200000010ff */
[----:B------:R-:W-:Y:S04]  /*a480*/  LDSM.16.MT88.4 R24, [R233+0xe800] ;  /* 0x00e80000e918783b */ /* 0x000fe80000004200 */
[C---:B------:R-:W-:Y:S06]  /*a490*/  HMMA.16816.F32.BF16 R116, R8.reuse, R16, R116 ;  /* 0x000000100874723c */ /* 0x040fec0000041874 */
[----:B------:R-:W-:Y:S01]  /*a4a0*/  HMMA.16816.F32.BF16 R128, R8, R18, R128 ;  /* 0x000000120880723c */ /* 0x000fe20000041880 */
[----:B------:R-:W1:Y:S06]  /*a4b0*/  LDSM.16.MT88.4 R16, [R233+0xc800] ;  /* 0x00c80000e910783b */ /* 0x000e6c0000004200 */
[----:B------:R-:W-:-:S02]  /*a4c0*/  F2FP.BF16.F32.PACK_AB R8, R167, R172 ;  /* 0x000000aca708723e */ /* 0x000fc400000010ff */
[----:B------:R-:W-:Y:S02]  /*a4d0*/  F2FP.BF16.F32.PACK_AB R9, R168, R164 ;  /* 0x000000a4a809723e */ /* 0x000fe400000010ff */
[----:B------:R-:W-:Y:S02]  /*a4e0*/  F2FP.BF16.F32.PACK_AB R10, R182, R171 ;  /* 0x000000abb60a723e */ /* 0x000fe400000010ff */
[----:B------:R-:W-:Y:S01]  /*a4f0*/  F2FP.BF16.F32.PACK_AB R11, R181, R173 ;  /* 0x000000adb50b723e */ /* 0x000fe200000010ff */
[-C--:B------:R-:W-:Y:S06]  /*a500*/  HMMA.16816.F32.BF16 R144, R4, R12.reuse, R144 ;  /* 0x0000000c0490723c */ /* 0x080fec0000041890 */
[----:B------:R-:W-:Y:S06]  /*a510*/  HMMA.16816.F32.BF16 R148, R8, R12, R148 ;  /* 0x0000000c0894723c */ /* 0x000fec0000041894 */
[-C--:B------:R-:W-:Y:S06]  /*a520*/  HMMA.16816.F32.BF16 R156, R4, R14.reuse, R156 ;  /* 0x0000000e049c723c */ /* 0x080fec000004189c */
[C---:B------:R-:W-:Y:S01]  /*a530*/  HMMA.16816.F32.BF16 R48, R8.reuse, R14, R48 ;  /* 0x0000000e0830723c */ /* 0x040fe20000041830 */
[----:B------:R-:W2:Y:S05]  /*a540*/  LDSM.16.MT88.4 R12, [R235+0xc800] ;  /* 0x00c80000eb0c783b */ /* 0x000eaa0000004200 */
[-C--:B-1----:R-:W-:Y:S06]  /*a550*/  HMMA.16816.F32.BF16 R72, R8, R16.reuse, R160 ;  /* 0x000000100848723c */ /* 0x082fec00000418a0 */
[C---:B------:R-:W-:Y:S06]  /*a560*/  HMMA.16816.F32.BF16 R64, R4.reuse, R16, R64 ;  /* 0x000000100440723c */ /* 0x040fec0000041840 */
[-C--:B------:R-:W-:Y:S06]  /*a570*/  HMMA.16816.F32.BF16 R60, R4, R18.reuse, R60 ;  /* 0x00000012043c723c */ /* 0x080fec000004183c */
[C---:B------:R-:W-:Y:S01]  /*a580*/  HMMA.16816.F32.BF16 R56, R8.reuse, R18, R56 ;  /* 0x000000120838723c */ /* 0x040fe20000041838 */
[----:B------:R-:W1:Y:S05]  /*a590*/  LDSM.16.MT88.4 R16, [R234+0xc800] ;  /* 0x00c80000ea10783b */ /* 0x000e6a0000004200 */
[-C--:B--2---:R-:W-:Y:S06]  /*a5a0*/  HMMA.16816.F32.BF16 R52, R8, R12.reuse, R52 ;  /* 0x0000000c0834723c */ /* 0x084fec0000041834 */
[C---:B------:R-:W-:Y:S06]  /*a5b0*/  HMMA.16816.F32.BF16 R28, R4.reuse, R12, R28 ;  /* 0x0000000c041c723c */ /* 0x040fec000004181c */
[-C--:B------:R-:W-:Y:S06]  /*a5c0*/  HMMA.16816.F32.BF16 R188, R4, R14.reuse, R188 ;  /* 0x0000000e04bc723c */ /* 0x080fec00000418bc */
[----:B------:R-:W-:Y:S01]  /*a5d0*/  HMMA.16816.F32.BF16 R68, R8, R14, R184 ;  /* 0x0000000e0844723c */ /* 0x000fe200000418b8 */
[----:B------:R-:W2:Y:S01]  /*a5e0*/  LDSM.16.MT88.4 R12, [R232+0xe800] ;  /* 0x00e80000e80c783b */ /* 0x000ea20000004200 */
[----:B------:R-:W-:-:S02]  /*a5f0*/  MOV R217, R179 ;  /* 0x000000b300d97202 */ /* 0x000fc40000000f00 */
[----:B------:R-:W-:Y:S02]  /*a600*/  MOV R139, R152 ;  /* 0x00000098008b7202 */ /* 0x000fe40000000f00 */
[----:B------:R-:W-:Y:S02]  /*a610*/  MOV R179, R153 ;  /* 0x0000009900b37202 */ /* 0x000fe40000000f00 */
[----:B------:R-:W-:Y:S01]  /*a620*/  MOV R183, R154 ;  /* 0x0000009a00b77202 */ /* 0x000fe20000000f00 */
[----:B-1----:R-:W-:Y:S01]  /*a630*/  HMMA.16816.F32.BF16 R192, R8, R16, R192 ;  /* 0x0000001008c0723c */ /* 0x002fe200000418c0 */
[----:B------:R-:W-:-:S05]  /*a640*/  MOV R216, R155 ;  /* 0x0000009b00d87202 */ /* 0x000fca0000000f00 */
        /* <DEDUP_REMOVED lines=9> */
[----:B------:R-:W-:-:S04]  /*a6e0*/  FFMA.FTZ R0, R230, UR13, -R2 ;  /* 0x0000000de6007c23 */ /* 0x000fc80008010802 */
[----:B------:R3:W-:Y:S01]  /*a6f0*/  MUFU.EX2 R230, R0 ;  /* 0x0000000000e67308 */ /* 0x0007e20000000800 */
[C---:B------:R-:W-:Y:S06]  /*a700*/  HMMA.16816.F32.BF16 R88, R4.reuse, R24, R88 ;  /* 0x000000180458723c */ /* 0x040fec0000041858 */
[----:B------:R-:W-:Y:S01]  /*a710*/  HMMA.16816.F32.BF16 R92, R4, R26, R92 ;  /* 0x0000001a045c723c */ /* 0x000fe2000004185c */
[----:B---3--:R-:W-:Y:S01]  /*a720*/  FFMA.FTZ R0, R216, UR13, -R2 ;  /* 0x0000000dd8007c23 */ /* 0x008fe20008010802 */
[----:B------:R-:W-:Y:S02]  /*a730*/  MOV R216, R183 ;  /* 0x000000b700d87202 */ /* 0x000fe40000000f00 */
[----:B------:R-:W-:-:S02]  /*a740*/  MOV R183, R231 ;  /* 0x000000e700b77202 */ /* 0x000fc40000000f00 */
[----:B------:R3:W-:Y:S01]  /*a750*/  MUFU.EX2 R231, R0 ;  /* 0x0000000000e77308 */ /* 0x0007e20000000800 */
[C---:B-1----:R-:W-:Y:S06]  /*a760*/  HMMA.16816.F32.BF16 R104, R4.reuse, R16, R104 ;  /* 0x000000100468723c */ /* 0x042fec0000041868 */
[C---:B------:R-:W-:Y:S06]  /*a770*/  HMMA.16816.F32.BF16 R108, R4.reuse, R18, R108 ;  /* 0x00000012046c723c */ /* 0x040fec000004186c */
[----:B--2---:R-:W-:Y:S01]  /*a780*/  HMMA.16816.F32.BF16 R120, R4, R12, R120 ;  /* 0x0000000c0478723c */ /* 0x004fe20000041878 */
[----:B---3--:R-:W-:-:S05]  /*a790*/  FFMA.FTZ R0, R139, UR13, -R2 ;  /* 0x0000000d8b007c23 */ /* 0x008fca0008010802 */
[----:B------:R-:W-:Y:S01]  /*a7a0*/  HMMA.16816.F32.BF16 R124, R4, R14, R124 ;  /* 0x0000000e047c723c */ /* 0x000fe2000004187c */
[----:B------:R1:W-:Y:S01]  /*a7b0*/  MUFU.EX2 R4, R0 ;  /* 0x0000000000047308 */ /* 0x0003e20000000800 */
[----:B------:R-:W-:Y:S02]  /*a7c0*/  MOV R163, R209 ;  /* 0x000000d100a37202 */ /* 0x000fe40000000f00 */
[----:B------:R-:W-:Y:S02]  /*a7d0*/  MOV R209, R218 ;  /* 0x000000da00d17202 */ /* 0x000fe40000000f00 */
[----:B------:R-:W-:Y:S01]  /*a7e0*/  MOV R218, R226 ;  /* 0x000000e200da7202 */ /* 0x000fe20000000f00 */
[----:B-1----:R-:W-:-:S04]  /*a7f0*/  FFMA.FTZ R0, R217, UR13, -R2 ;  /* 0x0000000dd9007c23 */ /* 0x002fc80008010802 */
[----:B------:R1:W2:Y:S01]  /*a800*/  MUFU.EX2 R5, R0 ;  /* 0x0000000000057308 */ /* 0x0002a20000000800 */
[----:B------:R-:W-:Y:S02]  /*a810*/  MOV R217, R211 ;  /* 0x000000d300d97202 */ /* 0x000fe40000000f00 */
[----:B------:R-:W-:Y:S01]  /*a820*/  MOV R211, R227 ;  /* 0x000000e300d37202 */ /* 0x000fe20000000f00 */
[--C-:B-1----:R-:W-:Y:S02]  /*a830*/  FFMA.FTZ R0, R46, UR13, -R3.reuse ;  /* 0x0000000d2e007c23 */ /* 0x102fe40008010803 */
[----:B------:R-:W3:Y:S02]  /*a840*/  LDL.LU R46, [R1+0x20] ;  /* 0x00002000012e7983 */ /* 0x000ee40000300800 */
[----:B------:R1:W-:Y:S02]  /*a850*/  MUFU.EX2 R226, R0 ;  /* 0x0000000000e27308 */ /* 0x0003e40000000800 */
[----:B-1----:R-:W-:-:S06]  /*a860*/  FFMA.FTZ R0, R210, UR13, -R3 ;  /* 0x0000000dd2007c23 */ /* 0x002fcc0008010803 */
[----:B------:R1:W4:Y:S01]  /*a870*/  MUFU.EX2 R227, R0 ;  /* 0x0000000000e37308 */ /* 0x0003220000000800 */
[----:B------:R-:W-:Y:S02]  /*a880*/  MOV R210, R208 ;  /* 0x000000d000d27202 */ /* 0x000fe40000000f00 */
[----:B------:R-:W-:Y:S01]  /*a890*/  MOV R208, R229 ;  /* 0x000000e500d07202 */ /* 0x000fe20000000f00 */
[----:B-1----:R-:W-:-:S04]  /*a8a0*/  FFMA.FTZ R0, R228, UR13, -R3 ;  /* 0x0000000de4007c23 */ /* 0x002fc80008010803 */
[----:B------:R1:W-:Y:S02]  /*a8b0*/  MUFU.EX2 R228, R0 ;  /* 0x0000000000e47308 */ /* 0x0003e40000000800 */
[----:B-1----:R-:W-:-:S06]  /*a8c0*/  FFMA.FTZ R0, R223, UR13, -R3 ;  /* 0x0000000ddf007c23 */ /* 0x002fcc0008010803 */
[----:B------:R1:W4:Y:S02]  /*a8d0*/  MUFU.EX2 R229, R0 ;  /* 0x0000000000e57308 */ /* 0x0003240000000800 */
[----:B-1----:R-:W-:Y:S02]  /*a8e0*/  FFMA.FTZ R0, R216, UR13, -R20 ;  /* 0x0000000dd8007c23 */ /* 0x002fe40008010814 */
[----:B------:R-:W3:Y:S01]  /*a8f0*/  LDL.LU R216, [R1+0x24] ;  /* 0x0000240001d87983 */ /* 0x000ee20000300800 */
[----:B------:R-:W-:-:S03]  /*a900*/  MOV R139, R219 ;  /* 0x000000db008b7202 */ /* 0x000fc60000000f00 */
[----:B------:R1:W-:Y:S01]  /*a910*/  MUFU.EX2 R219, R0 ;  /* 0x0000000000db7308 */ /* 0x0003e20000000800 */
[C---:B------:R-:W-:Y:S06]  /*a920*/  HMMA.16816.F32.BF16 R100, R8.reuse, R16, R100 ;  /* 0x000000100864723c */ /* 0x040fec0000041864 */
[----:B------:R-:W-:Y:S01]  /*a930*/  HMMA.16816.F32.BF16 R112, R8, R18, R112 ;  /* 0x000000120870723c */ /* 0x000fe20000041870 */
[----:B------:R-:W-:Y:S01]  /*a940*/  LDSM.16.MT88.4 R16, [R233+0xd000] ;  /* 0x00d00000e910783b */ /* 0x000fe20000004200 */
[----:B-1----:R-:W-:-:S04]  /*a950*/  FFMA.FTZ R0, R163, UR13, -R20 ;  /* 0x0000000da3007c23 */ /* 0x002fc80008010814 */
[----:B------:R1:W4:Y:S01]  /*a960*/  MUFU.EX2 R223, R0 ;  /* 0x0000000000df7308 */ /* 0x0003220000000800 */
[C---:B------:R-:W-:Y:S06]  /*a970*/  HMMA.16816.F32.BF16 R116, R8.reuse, R12, R116 ;  /* 0x0000000c0874723c */ /* 0x040fec0000041874 */
[----:B------:R-:W-:Y:S01]  /*a980*/  HMMA.16816.F32.BF16 R128, R8, R14, R128 ;  /* 0x0000000e0880723c */ /* 0x000fe20000041880 */
[----:B------:R-:W4:Y:S01]  /*a990*/  LDSM.16.MT88.4 R12, [R235+0xd000] ;  /* 0x00d00000eb0c783b */ /* 0x000f220000004200 */
[----:B-1----:R-:W-:-:S04]  /*a9a0*/  FFMA.FTZ R0, R224, UR13, -R20 ;  /* 0x0000000de0007c23 */ /* 0x002fc80008010814 */
[----:B------:R1:W-:Y:S01]  /*a9b0*/  MUFU.EX2 R224, R0 ;  /* 0x0000000000e07308 */ /* 0x0003e20000000800 */
[----:B------:R-:W-:Y:S01]  /*a9c0*/  HMMA.16816.F32.BF16 R84, R8, R24, R84 ;  /* 0x000000180854723c */ /* 0x000fe20000041854 */
[----:B------:R-:W-:-:S05]  /*a9d0*/  FFMA.FTZ R40, R218, UR13, -R3 ;  /* 0x0000000dda287c23 */ /* 0x000fca0008010803 */
[----:B------:R-:W-:Y:S01]  /*a9e0*/  HMMA.16816.F32.BF16 R80, R8, R26, R80 ;  /* 0x0000001a0850723c */ /* 0x000fe20000041850 */
[----:B------:R-:W4:Y:S01]  /*a9f0*/  LDSM.16.MT88.4 R24, [R232+0xd000] ;  /* 0x00d00000e818783b */ /* 0x000f220000004200 */
[----:B-1----:R-:W-:Y:S01]  /*aa00*/  FFMA.FTZ R0, R45, UR13, -R20 ;  /* 0x0000000d2d007c23 */ /* 0x002fe20008010814 */
[----:B------:R-:W-:-:S03]  /*aa10*/  FFMA.FTZ R45, R225, UR13, -R2 ;  /* 0x0000000de12d7c23 */ /* 0x000fc60008010802 */
[----:B------:R1:W-:Y:S01]  /*aa20*/  MUFU.EX2 R225, R0 ;  /* 0x0000000000e17308 */ /* 0x0003e20000000800 */
[----:B------:R-:W-:Y:S01]  /*aa30*/  FFMA.FTZ R38, R217, UR13, -R3 ;  /* 0x0000000dd9267c23 */ /* 0x000fe20008010803 */
[--C-:B------:R-:W-:Y:S01]  /*aa40*/  FFMA.FTZ R44, R44, UR13, -R2.reuse ;  /* 0x0000000d2c2c7c23 */ /* 0x100fe20008010802 */
[--C-:B------:R-:W-:Y:S01]  /*aa50*/  FFMA.FTZ R43, R139, UR13, -R2.reuse ;  /* 0x0000000d8b2b7c23 */ /* 0x100fe20008010802 */
[----:B------:R-:W-:Y:S01]  /*aa60*/  FFMA.FTZ R41, R252, UR13, -R2 ;  /* 0x0000000dfc297c23 */ /* 0x000fe20008010802 */
[--C-:B------:R-:W-:Y:S01]  /*aa70*/  FFMA.FTZ R2, R213, UR13, -R21.reuse ;  /* 0x0000000dd5027c23 */ /* 0x100fe20008010815 */
[----:B-1----:R-:W-:-:S04]  /*aa80*/  FFMA.FTZ R0, R209, UR13, -R21 ;  /* 0x0000000dd1007c23 */ /* 0x002fc80008010815 */
[----:B------:R1:W-:Y:S08]  /*aa90*/  MUFU.EX2 R218, R0 ;  /* 0x0000000000da7308 */ /* 0x0003f00000000800 */
[----:B------:R-:W-:Y:S01]  /*aaa0*/  MUFU.EX2 R139, R2 ;  /* 0x00000002008b7308 */ /* 0x000fe20000000800 */
[----:B-1----:R-:W-:-:S07]  /*aab0*/  FFMA.FTZ R0, R208, UR13, -R21 ;  /* 0x0000000dd0007c23 */ /* 0x002fce0008010815 */
[----:B------:R1:W4:Y:S01]  /*aac0*/  MUFU.EX2 R217, R0 ;  /* 0x0000000000d97308 */ /* 0x0003220000000800 */
[--C-:B------:R-:W-:Y:S01]  /*aad0*/  FFMA.FTZ R35, R222, UR13, -R20.reuse ;  /* 0x0000000dde237c23 */ /* 0x100fe20008010814 */
[----:B------:R-:W-:Y:S01]  /*aae0*/  FFMA.FTZ R34, R221, UR13, -R20 ;  /* 0x0000000ddd227c23 */ /* 0x000fe20008010814 */
[----:B-1----:R-:W-:Y:S01]  /*aaf0*/  FFMA.FTZ R0, R183, UR13, -R21 ;  /* 0x0000000db7007c23 */ /* 0x002fe20008010815 */
[----:B--2---:R-:W-:Y:S02]  /*ab00*/  MOV R222, R5 ;  /* 0x0000000500de7202 */ /* 0x004fe40000000f00 */
[----:B------:R-:W-:Y:S02]  /*ab10*/  MOV R221, R4 ;  /* 0x0000000400dd7202 */ /* 0x000fe40000000f00 */
[----:B------:R-:W-:Y:S02]  /*ab20*/  F2FP.BF16.F32.PACK_AB R8, R231, R230 ;  /* 0x000000e6e708723e */ /* 0x000fe400000010ff */
[----:B----4-:R-:W-:-:S02]  /*ab30*/  F2FP.BF16.F32.PACK_AB R9, R227, R226 ;  /* 0x000000e2e309723e */ /* 0x010fc400000010ff */
[----:B------:R-:W-:Y:S02]  /*ab40*/  F2FP.BF16.F32.PACK_AB R10, R222, R221 ;  /* 0x000000ddde0a723e */ /* 0x000fe400000010ff */
[----:B------:R-:W-:Y:S02]  /*ab50*/  F2FP.BF16.F32.PACK_AB R11, R229, R228 ;  /* 0x000000e4e50b723e */ /* 0x000fe400000010ff */
[----:B------:R-:W-:Y:S02]  /*ab60*/  F2FP.BF16.F32.PACK_AB R4, R223, R219 ;  /* 0x000000dbdf04723e */ /* 0x000fe400000010ff */
[----:B------:R-:W-:Y:S02]  /*ab70*/  F2FP.BF16.F32.PACK_AB R5, R217, R218 ;  /* 0x000000dad905723e */ /* 0x000fe400000010ff */
[----:B------:R-:W-:Y:S01]  /*ab80*/  F2FP.BF16.F32.PACK_AB R6, R225, R224 ;  /* 0x000000e0e106723e */ /* 0x000fe200000010ff */
[--C-:B------:R-:W-:Y:S01]  /*ab90*/  FFMA.FTZ R37, R210, UR13, -R3.reuse ;  /* 0x0000000dd2257c23 */ /* 0x100fe20008010803 */
[----:B------:R-:W-:Y:S01]  /*aba0*/  FFMA.FTZ R36, R211, UR13, -R3 ;  /* 0x0000000dd3247c23 */ /* 0x000fe20008010803 */
[--C-:B------:R-:W-:Y:S01]  /*abb0*/  FFMA.FTZ R33, R214, UR13, -R20.reuse ;  /* 0x0000000dd6217c23 */ /* 0x100fe20008010814 */
[----:B------:R-:W-:Y:S01]  /*abc0*/  FFMA.FTZ R3, R212, UR13, -R20 ;  /* 0x0000000dd4037c23 */ /* 0x000fe20008010814 */
[--C-:B------:R-:W-:Y:S01]  /*abd0*/  FFMA.FTZ R2, R220, UR13, -R21.reuse ;  /* 0x0000000ddc027c23 */ /* 0x100fe20008010815 */
[--C-:B------:R-:W-:Y:S01]  /*abe0*/  FFMA.FTZ R32, R245, UR13, -R21.reuse ;  /* 0x0000000df5207c23 */ /* 0x100fe20008010815 */
[----:B------:R-:W-:Y:S01]  /*abf0*/  FFMA.FTZ R39, R244, UR13, -R21 ;  /* 0x0000000df4277c23 */ /* 0x000fe20008010815 */
[----:B------:R-:W-:Y:S01]  /*ac00*/  MOV R187, R182 ;  /* 0x000000b600bb7202 */ /* 0x000fe20000000f00 */
[----:B------:R-:W-:Y:S01]  /*ac10*/  HMMA.16816.F32.BF16 R208, R8, R14, R68 ;  /* 0x0000000e08d0723c */ /* 0x000fe20000041844 */
[----:B------:R-:W-:-:S02]  /*ac20*/  MOV R186, R181 ;  /* 0x000000b500ba7202 */ /* 0x000fc40000000f00 */
[----:B------:R-:W-:Y:S02]  /*ac30*/  MOV R185, R180 ;  /* 0x000000b400b97202 */ /* 0x000fe40000000f00 */
[----:B------:R-:W-:Y:S02]  /*ac40*/  MOV R184, R176 ;  /* 0x000000b000b87202 */ /* 0x000fe40000000f00 */
[----:B------:R-:W-:Y:S02]  /*ac50*/  MOV R252, R177 ;  /* 0x000000b100fc7202 */ /* 0x000fe40000000f00 */
[----:B------:R-:W-:Y:S01]  /*ac60*/  MOV R220, R178 ;  /* 0x000000b200dc7202 */ /* 0x000fe20000000f00 */
[C---:B------:R-:W-:Y:S06]  /*ac70*/  HMMA.16816.F32.BF16 R148, R8.reuse, R24, R148 ;  /* 0x000000180894723c */ /* 0x040fec0000041894 */
[C---:B------:R-:W-:Y:S06]  /*ac80*/  HMMA.16816.F32.BF16 R48, R8.reuse, R26, R48 ;  /* 0x0000001a0830723c */ /* 0x040fec0000041830 */
[----:B------:R-:W-:Y:S01]  /*ac90*/  HMMA.16816.F32.BF16 R160, R8, R16, R72 ;  /* 0x0000001008a0723c */ /* 0x000fe20000041848 */
[----:B---3--:R-:W-:Y:S01]  /*aca0*/  FFMA.FTZ R46, R46, R22, R247 ;  /* 0x000000162e2e7223 */ /* 0x008fe200000100f7 */
[----:B------:R-:W-:Y:S01]  /*acb0*/  FFMA.FTZ R42, R216, R23, R246 ;  /* 0x00000017d82a7223 */ /* 0x000fe200000100f6 */
[----:B------:R-:W-:Y:S08]  /*acc0*/  MUFU.EX2 R45, R45 ;  /* 0x0000002d002d7308 */ /* 0x000ff00000000800 */
[----:B------:R-:W-:Y:S08]  /*acd0*/  MUFU.EX2 R44, R44 ;  /* 0x0000002c002c7308 */ /* 0x000ff00000000800 */
[----:B------:R-:W-:Y:S08]  /*ace0*/  MUFU.EX2 R43, R43 ;  /* 0x0000002b002b7308 */ /* 0x000ff00000000800 */
[----:B------:R-:W-:Y:S08]  /*acf0*/  MUFU.EX2 R41, R41 ;  /* 0x0000002900297308 */ /* 0x000ff00000000800 */
[----:B------:R-:W-:Y:S08]  /*ad00*/  MUFU.EX2 R40, R40 ;  /* 0x0000002800287308 */ /* 0x000ff00000000800 */
[----:B------:R-:W-:Y:S08]  /*ad10*/  MUFU.EX2 R38, R38 ;  /* 0x0000002600267308 */ /* 0x000ff00000000800 */
[----:B------:R-:W-:Y:S08]  /*ad20*/  MUFU.EX2 R37, R37 ;  /* 0x0000002500257308 */ /* 0x000ff00000000800 */
[----:B------:R-:W-:Y:S08]  /*ad30*/  MUFU.EX2 R36, R36 ;  /* 0x0000002400247308 */ /* 0x000ff00000000800 */
[----:B------:R-:W-:Y:S01]  /*ad40*/  MUFU.EX2 R35, R35 ;  /* 0x0000002300237308 */ /* 0x000fe20000000800 */
[----:B------:R-:W-:Y:S01]  /*ad50*/  ISETP.GE.AND P0, PT, R252, 0x3, PT ;  /* 0x00000003fc00780c */ /* 0x000fe20003f06270 */
[----:B------:R1:W5:Y:S04]  /*ad60*/  LDL.LU R247, [R1+0x6c] ;  /* 0x00006c0001f77983 */ /* 0x0003680000300800 */
[----:B------:R1:W5:Y:S02]  /*ad70*/  LDL.LU R246, [R1+0x68] ;  /* 0x0000680001f67983 */ /* 0x0003640000300800 */
[----:B------:R-:W2:Y:S02]  /*ad80*/  MUFU.EX2 R216, R0 ;  /* 0x0000000000d87308 */ /* 0x000ea40000000800 */
[----:B------:R1:W5:Y:S04]  /*ad90*/  LDL.LU R245, [R1+0x64] ;  /* 0x0000640001f57983 */ /* 0x0003680000300800 */
[----:B------:R1:W5:Y:S01]  /*ada0*/  LDL.LU R244, [R1+0x60] ;  /* 0x0000600001f47983 */ /* 0x0003620000300800 */
[----:B--2---:R-:W-:Y:S01]  /*adb0*/  F2FP.BF16.F32.PACK_AB R7, R139, R216 ;  /* 0x000000d88b07723e */ /* 0x004fe200000010ff */
[----:B------:R-:W-:-:S02]  /*adc0*/  FFMA.FTZ R0, R215, UR13, -R21 ;  /* 0x0000000dd7007c23 */ /* 0x000fc40008010815 */
[----:B------:R-:W2:Y:S01]  /*add0*/  LDSM.16.MT88.4 R20, [R232+0xf000] ;  /* 0x00f00000e814783b */ /* 0x000ea20000004200 */
[----:B------:R-:W-:Y:S06]  /*ade0*/  HMMA.16816.F32.BF16 R212, R8, R18, R56 ;  /* 0x0000001208d4723c */ /* 0x000fec0000041838 */
[-C--:B------:R-:W-:Y:S01]  /*adf0*/  HMMA.16816.F32.BF16 R180, R4, R12.reuse, R28 ;  /* 0x0000000c04b4723c */ /* 0x080fe2000004181c */
[----:B------:R-:W-:Y:S01]  /*ae00*/  MOV R59, R179 ;  /* 0x000000b3003b7202 */ /* 0x000fe20000000f00 */
[----:B------:R-:W-:Y:S04]  /*ae10*/  LDSM.16.MT88.4 R28, [R234+0xf000] ;  /* 0x00f00000ea1c783b */ /* 0x000fe80000004200 */
[----:B------:R-:W-:Y:S06]  /*ae20*/  HMMA.16816.F32.BF16 R176, R8, R12, R52 ;  /* 0x0000000c08b0723c */ /* 0x000fec0000041834 */
[C---:B------:R-:W-:Y:S01]  /*ae30*/  HMMA.16816.F32.BF16 R188, R4.reuse, R14, R188 ;  /* 0x0000000e04bc723c */ /* 0x040fe200000418bc */
[----:B------:R-:W3:Y:S05]  /*ae40*/  LDSM.16.MT88.4 R12, [R235+0xf000] ;  /* 0x00f00000eb0c783b */ /* 0x000eea0000004200 */
[C---:B------:R-:W-:Y:S06]  /*ae50*/  HMMA.16816.F32.BF16 R144, R4.reuse, R24, R144 ;  /* 0x000000180490723c */ /* 0x040fec0000041890 */
[C---:B------:R-:W-:Y:S01]  /*ae60*/  HMMA.16816.F32.BF16 R156, R4.reuse, R26, R156 ;  /* 0x0000001a049c723c */ /* 0x040fe2000004189c */
[----:B------:R-:W4:Y:S05]  /*ae70*/  LDSM.16.MT88.4 R24, [R234+0xd000] ;  /* 0x00d00000ea18783b */ /* 0x000f2a0000004200 */
[C---:B------:R-:W-:Y:S06]  /*ae80*/  HMMA.16816.F32.BF16 R64, R4.reuse, R16, R64 ;  /* 0x000000100440723c */ /* 0x040fec0000041840 */
[C---:B------:R-:W-:Y:S01]  /*ae90*/  HMMA.16816.F32.BF16 R60, R4.reuse, R18, R60 ;  /* 0x00000012043c723c */ /* 0x040fe2000004183c */
[----:B------:R-:W1:Y:S05]  /*aea0*/  LDSM.16.MT88.4 R16, [R233+0xf000] ;  /* 0x00f00000e910783b */ /* 0x000e6a0000004200 */
[C---:B--2---:R-:W-:Y:S07]  /*aeb0*/  HMMA.16816.F32.BF16 R72, R4.reuse, R20, R96 ;  /* 0x000000140448723c */ /* 0x044fee0000041860 */
[----:B------:R-:W-:Y:S01]  /*aec0*/  MOV R99, R59 ;  /* 0x0000003b00637202 */ /* 0x000fe20000000f00 */
[C---:B------:R-:W-:Y:S06]  /*aed0*/  HMMA.16816.F32.BF16 R76, R4.reuse, R22, R76 ;  /* 0x00000016044c723c */ /* 0x040fec000004184c */
[-C--:B---3--:R-:W-:Y:S06]  /*aee0*/  HMMA.16816.F32.BF16 R104, R4, R12.reuse, R104 ;  /* 0x0000000c0468723c */ /* 0x088fec0000041868 */
[----:B------:R-:W-:Y:S01]  /*aef0*/  HMMA.16816.F32.BF16 R100, R8, R12, R100 ;  /* 0x0000000c0864723c */ /* 0x000fe20000041864 */
[----:B------:R2:W-:Y:S05]  /*af00*/  MUFU.EX2 R13, R0 ;  /* 0x00000000000d7308 */ /* 0x0005ea0000000800 */
[C---:B----4-:R-:W-:Y:S06]  /*af10*/  HMMA.16816.F32.BF16 R196, R4.reuse, R24, R196 ;  /* 0x0000001804c4723c */ /* 0x050fec00000418c4 */
[----:B------:R-:W-:Y:S01]  /*af20*/  HMMA.16816.F32.BF16 R204, R4, R26, R204 ;  /* 0x0000001a04cc723c */ /* 0x000fe200000418cc */
[----:B--2---:R-:W-:-:S05]  /*af30*/  FADD.FTZ R0, R99, R134 ;  /* 0x0000008663007221 */ /* 0x004fca0000010000 */
[C---:B------:R-:W-:Y:S01]  /*af40*/  HMMA.16816.F32.BF16 R192, R8.reuse, R24, R192 ;  /* 0x0000001808c0723c */ /* 0x040fe200000418c0 */
[----:B------:R-:W-:Y:S05]  /*af50*/  LDSM.16.MT88.4 R96, [R233+0xf800] ;  /* 0x00f80000e960783b */ /* 0x000fea0000004200 */
[C---:B------:R-:W-:Y:S01]  /*af60*/  HMMA.16816.F32.BF16 R56, R8.reuse, R26, R200 ;  /* 0x0000001a0838723c */ /* 0x040fe200000418c8 */
[----:B------:R-:W-:Y:S05]  /*af70*/  LDSM.16.MT88.4 R200, [R234+0xd800] ;  /* 0x00d80000eac8783b */ /* 0x000fea0000004200 */
[C---:B------:R-:W-:Y:S01]  /*af80*/  HMMA.16816.F32.BF16 R68, R8.reuse, R20, R152 ;  /* 0x000000140844723c */ /* 0x040fe20000041898 */
[----:B------:R-:W2:Y:S05]  /*af90*/  LDSM.16.MT88.4 R152, [R232+0xd800] ;  /* 0x00d80000e898783b */ /* 0x000eaa0000004200 */
[----:B------:R-:W-:Y:S06]  /*afa0*/  HMMA.16816.F32.BF16 R140, R8, R22, R140 ;  /* 0x00000016088c723c */ /* 0x000fec000004188c */
[----:B------:R-:W-:Y:S06]  /*afb0*/  HMMA.16816.F32.BF16 R108, R4, R14, R108 ;  /* 0x0000000e046c723c */ /* 0x000fec000004186c */
[C---:B-1----:R-:W-:Y:S06]  /*afc0*/  HMMA.16816.F32.BF16 R84, R8.reuse, R16, R84 ;  /* 0x000000100854723c */ /* 0x042fec0000041854 */
[C---:B------:R-:W-:Y:S01]  /*afd0*/  HMMA.16816.F32.BF16 R24, R8.reuse, R18, R80 ;  /* 0x000000120818723c */ /* 0x040fe20000041850 */
[----:B------:R-:W-:Y:S05]  /*afe0*/  LDSM.16.MT88.4 R80, [R232+0xf800] ;  /* 0x00f80000e850783b */ /* 0x000fea0000004200 */
[C---:B------:R-:W-:Y:S01]  /*aff0*/  HMMA.16816.F32.BF16 R20, R8.reuse, R14, R112 ;  /* 0x0000000e0814723c */ /* 0x040fe20000041870 */
[----:B------:R1:W-:Y:S01]  /*b000*/  MUFU.EX2 R14, R39 ;  /* 0x00000027000e7308 */ /* 0x0003e20000000800 */
[----:B------:R-:W-:Y:S04]  /*b010*/  LDSM.16.MT88.4 R112, [R235+0xf800] ;  /* 0x00f80000eb70783b */ /* 0x000fe80000004200 */
[----:B------:R-:W-:Y:S06]  /*b020*/  HMMA.16816.F32.BF16 R116, R8, R28, R116 ;  /* 0x0000001c0874723c */ /* 0x000fec0000041874 */
[C---:B------:R-:W-:Y:S06]  /*b030*/  HMMA.16816.F32.BF16 R88, R4.reuse, R16, R88 ;  /* 0x000000100458723c */ /* 0x040fec0000041858 */
[----:B------:R-:W-:Y:S01]  /*b040*/  HMMA.16816.F32.BF16 R92, R4, R18, R92 ;  /* 0x00000012045c723c */ /* 0x000fe2000004185c */
[----:B-1----:R-:W-:-:S05]  /*b050*/  MOV R39, R170 ;  /* 0x000000aa00277202 */ /* 0x002fca0000000f00 */
[C---:B------:R-:W-:Y:S06]  /*b060*/  HMMA.16816.F32.BF16 R120, R4.reuse, R28, R120 ;  /* 0x0000001c0478723c */ /* 0x040fec0000041878 */
[----:B------:R-:W-:Y:S01]  /*b070*/  HMMA.16816.F32.BF16 R52, R4, R30, R124 ;  /* 0x0000001e0434723c */ /* 0x000fe2000004187c */
[----:B------:R-:W-:-:S05]  /*b080*/  MOV R28, R171 ;  /* 0x000000ab001c7202 */ /* 0x000fca0000000f00 */
[----:B------:R-:W-:Y:S01]  /*b090*/  HMMA.16816.F32.BF16 R8, R8, R30, R128 ;  /* 0x0000001e0808723c */ /* 0x000fe20000041880 */
[----:B------:R-:W-:Y:S01]  /*b0a0*/  FADD.FTZ R5, R242, R42 ;  /* 0x0000002af2057221 */ /* 0x000fe20000010000 */
[----:B------:R-:W-:-:S05]  /*b0b0*/  FADD.FTZ R4, R241, R0 ;  /* 0x00000000f1047221 */ /* 0x000fca0000010000 */
[----:B------:R-:W-:Y:S02]  /*b0c0*/  MOV R31, R169 ;  /* 0x000000a9001f7202 */ /* 0x000fe40000000f00 */
[----:B------:R-:W-:Y:S02]  /*b0d0*/  MOV R30, R168 ;  /* 0x000000a8001e7202 */ /* 0x000fe40000000f00 */
[----:B------:R-:W-:Y:S01]  /*b0e0*/  LDSM.16.MT88.4 R168, [R233+0xd800] ;  /* 0x00d80000e9a8783b */ /* 0x000fe20000004200 */
[----:B------:R1:W-:Y:S01]  /*b0f0*/  MUFU.EX2 R18, R3 ;  /* 0x0000000300127308 */ /* 0x0003e20000000800 */
[----:B------:R-:W-:Y:S01]  /*b100*/  FADD.FTZ R0, R136, R5 ;  /* 0x0000000588007221 */ /* 0x000fe20000010000 */
[----:B------:R-:W-:Y:S02]  /*b110*/  FADD.FTZ R19, R238, R4 ;  /* 0x00000004ee137221 */ /* 0x000fe40000010000 */
[----:B------:R-:W3:Y:S04]  /*b120*/  LDSM.16.MT88.4 R4, [R234+0xf800] ;  /* 0x00f80000ea04783b */ /* 0x000ee80000004200 */
[----:B------:R4:W2:Y:S08]  /*b130*/  MUFU.EX2 R16, R34 ;  /* 0x0000002200107308 */ /* 0x0008b00000000800 */
[----:B------:R2:W-:Y:S01]  /*b140*/  MUFU.EX2 R17, R33 ;  /* 0x0000002100117308 */ /* 0x0005e20000000800 */
[----:B-1----:R-:W-:Y:S01]  /*b150*/  FADD.FTZ R3, R220, R133 ;  /* 0x00000085dc037221 */ /* 0x002fe20000010000 */
[----:B------:R-:W-:-:S06]  /*b160*/  MOV R220, R184 ;  /* 0x000000b800dc7202 */ /* 0x000fcc0000000f00 */
[----:B------:R1:W-:Y:S01]  /*b170*/  MUFU.EX2 R15, R32 ;  /* 0x00000020000f7308 */ /* 0x0003e20000000800 */
[----:B----4-:R-:W-:Y:S02]  /*b180*/  MOV R34, R185 ;  /* 0x000000b900227202 */ /* 0x010fe40000000f00 */
[----:B--2---:R-:W-:-:S05]  /*b190*/  MOV R33, R186 ;  /* 0x000000ba00217202 */ /* 0x004fca0000000f00 */
[----:B------:R-:W2:Y:S01]  /*b1a0*/  MUFU.EX2 R12, R2 ;  /* 0x00000002000c7308 */ /* 0x000ea20000000800 */
[----:B-1----:R-:W-:Y:S02]  /*b1b0*/  MOV R32, R187 ;  /* 0x000000bb00207202 */ /* 0x002fe40000000f00 */
[----:B------:R-:W1:Y:S01]  /*b1c0*/  LDSM.16.MT88.4 R184, [R235+0xd800] ;  /* 0x00d80000ebb8783b */ /* 0x000e620000004200 */
[----:B------:R-:W-:Y:S02]  /*b1d0*/  F2FP.BF16.F32.PACK_AB R128, R44, R45 ;  /* 0x0000002d2c80723e */ /* 0x000fe400000010ff */
[----:B------:R-:W-:Y:S02]  /*b1e0*/  F2FP.BF16.F32.PACK_AB R129, R38, R40 ;  /* 0x000000282681723e */ /* 0x000fe400000010ff */
[----:B------:R-:W-:Y:S02]  /*b1f0*/  F2FP.BF16.F32.PACK_AB R124, R16, R35 ;  /* 0x00000023107c723e */ /* 0x000fe400000010ff */
[----:B------:R-:W-:-:S02]  /*b200*/  F2FP.BF16.F32.PACK_AB R130, R41, R43 ;  /* 0x0000002b2982723e */ /* 0x000fc400000010ff */
[----:B--2---:R-:W-:Y:S02]  /*b210*/  F2FP.BF16.F32.PACK_AB R125, R13, R12 ;  /* 0x0000000c0d7d723e */ /* 0x004fe400000010ff */
[----:B------:R-:W-:Y:S02]  /*b220*/  F2FP.BF16.F32.PACK_AB R131, R36, R37 ;  /* 0x000000252483723e */ /* 0x000fe400000010ff */
[----:B------:R-:W-:Y:S02]  /*b230*/  F2FP.BF16.F32.PACK_AB R126, R18, R17 ;  /* 0x00000011127e723e */ /* 0x000fe400000010ff */
[----:B------:R-:W-:Y:S01]  /*b240*/  F2FP.BF16.F32.PACK_AB R127, R14, R15 ;  /* 0x0000000f0e7f723e */ /* 0x000fe200000010ff */
[----:B------:R-:W-:Y:S02]  /*b250*/  FADD.FTZ R2, R243, R46 ;  /* 0x0000002ef3027221 */ /* 0x000fe40000010000 */
[----:B------:R-:W-:Y:S01]  /*b260*/  HMMA.16816.F32.BF16 R148, R128, R152, R148 ;  /* 0x000000988094723c */ /* 0x000fe20000041894 */
[----:B------:R-:W-:Y:S01]  /*b270*/  FADD.FTZ R3, R240, R3 ;  /* 0x00000003f0037221 */ /* 0x000fe20000010000 */
[----:B------:R-:W-:Y:S01]  /*b280*/  FADD.FTZ R2, R239, R2 ;  /* 0x00000002ef027221 */ /* 0x000fe20000010000 */
[----:B------:R-:W-:Y:S01]  /*b290*/  FADD.FTZ R0, R135, R0 ;  /* 0x0000000087007221 */ /* 0x000fe20000010000 */
[----:B------:R-:W-:-:S02]  /*b2a0*/  MOV R42, R174 ;  /* 0x000000ae002a7202 */ /* 0x000fc40000000f00 */
[C---:B------:R-:W-:Y:S06]  /*b2b0*/  HMMA.16816.F32.BF16 R144, R124.reuse, R152, R144 ;  /* 0x000000987c90723c */ /* 0x040fec0000041890 */
[-C--:B------:R-:W-:Y:S01]  /*b2c0*/  HMMA.16816.F32.BF16 R156, R124, R154.reuse, R156 ;  /* 0x0000009a7c9c723c */ /* 0x080fe2000004189c */
[----:B------:R-:W-:Y:S01]  /*b2d0*/  FADD.FTZ R3, R237, R3 ;  /* 0x00000003ed037221 */ /* 0x000fe20000010000 */
[----:B------:R-:W-:Y:S01]  /*b2e0*/  MOV R29, R173 ;  /* 0x000000ad001d7202 */ /* 0x000fe20000000f00 */
[----:B------:R2:W5:Y:S03]  /*b2f0*/  LDL.LU R243, [R1+0x5c] ;  /* 0x00005c0001f37983 */ /* 0x0005660000300800 */
[----:B------:R-:W-:Y:S01]  /*b300*/  HMMA.16816.F32.BF16 R152, R128, R154, R48 ;  /* 0x0000009a8098723c */ /* 0x000fe20000041830 */
[----:B------:R-:W-:Y:S01]  /*b310*/  FADD.FTZ R2, R236, R2 ;  /* 0x00000002ec027221 */ /* 0x000fe20000010000 */
[----:B------:R-:W-:Y:S01]  /*b320*/  MOV R46, R175 ;  /* 0x000000af002e7202 */ /* 0x000fe20000000f00 */
[----:B------:R2:W5:Y:S04]  /*b330*/  LDL.LU R242, [R1+0x58] ;  /* 0x0000580001f27983 */ /* 0x0005680000300800 */
[----:B------:R-:W-:Y:S01]  /*b340*/  MOV R51, R167 ;  /* 0x000000a700337202 */ /* 0x000fe20000000f00 */
[----:B---3--:R-:W-:Y:S01]  /*b350*/  HMMA.16816.F32.BF16 R120, R124, R4, R120 ;  /* 0x000000047c78723c */ /* 0x008fe20000041878 */
[----:B------:R-:W-:Y:S01]  /*b360*/  MOV R50, R166 ;  /* 0x000000a600327202 */ /* 0x000fe20000000f00 */
[----:B------:R2:W5:Y:S01]  /*b370*/  LDL.LU R241, [R1+0x54] ;  /* 0x0000540001f17983 */ /* 0x0005620000300800 */
[----:B------:R-:W-:-:S02]  /*b380*/  MOV R49, R165 ;  /* 0x000000a500317202 */ /* 0x000fc40000000f00 */
[----:B------:R-:W-:Y:S01]  /*b390*/  MOV R48, R164 ;  /* 0x000000a400307202 */ /* 0x000fe20000000f00 */
[----:B------:R-:W-:Y:S01]  /*b3a0*/  HMMA.16816.F32.BF16 R116, R128, R4, R116 ;  /* 0x000000048074723c */ /* 0x000fe20000041874 */
[----:B------:R-:W-:Y:S01]  /*b3b0*/  FADD.FTZ R0, R50, R0 ;  /* 0x0000000032007221 */ /* 0x000fe20000010000 */
[----:B------:R2:W5:Y:S04]  /*b3c0*/  LDL.LU R240, [R1+0x50] ;  /* 0x0000500001f07983 */ /* 0x0005680000300800 */
[C---:B------:R-:W-:Y:S01]  /*b3d0*/  HMMA.16816.F32.BF16 R164, R124.reuse, R168, R64 ;  /* 0x000000a87ca4723c */ /* 0x040fe20000041840 */
[----:B------:R-:W-:Y:S01]  /*b3e0*/  FADD.FTZ R3, R48, R3 ;  /* 0x0000000330037221 */ /* 0x000fe20000010000 */
[----:B------:R-:W-:Y:S01]  /*b3f0*/  FADD.FTZ R2, R49, R2 ;  /* 0x0000000231027221 */ /* 0x000fe20000010000 */
[----:B------:R2:W5:Y:S04]  /*b400*/  LDL.LU R239, [R1+0x4c] ;  /* 0x00004c0001ef7983 */ /* 0x0005680000300800 */
[----:B------:R-:W-:Y:S01]  /*b410*/  MOV R67, R172 ;  /* 0x000000ac00437202 */ /* 0x000fe20000000f00 */
[----:B-1----:R-:W-:Y:S01]  /*b420*/  HMMA.16816.F32.BF16 R180, R124, R184, R180 ;  /* 0x000000b87cb4723c */ /* 0x002fe200000418b4 */
[----:B------:R-:W-:Y:S01]  /*b430*/  FADD.FTZ R5, R31, R2 ;  /* 0x000000021f057221 */ /* 0x000fe20000010000 */
[----:B------:R2:W5:Y:S02]  /*b440*/  LDL.LU R238, [R1+0x48] ;  /* 0x0000480001ee7983 */ /* 0x0005640000300800 */
[----:B------:R-:W-:-:S02]  /*b450*/  FADD.FTZ R4, R67, R19 ;  /* 0x0000001343047221 */ /* 0x000fc40000010000 */
[C---:B------:R-:W-:Y:S01]  /*b460*/  HMMA.16816.F32.BF16 R172, R124.reuse, R170, R60 ;  /* 0x000000aa7cac723c */ /* 0x040fe2000004183c */
[----:B------:R2:W5:Y:S04]  /*b470*/  LDL.LU R237, [R1+0x44] ;  /* 0x0000440001ed7983 */ /* 0x0005680000300800 */
[----:B------:R2:W5:Y:S01]  /*b480*/  LDL.LU R236, [R1+0x40] ;  /* 0x0000400001ec7983 */ /* 0x0005620000300800 */
        /* <DEDUP_REMOVED lines=66> */
[----:B------:R-:W-:Y:S01]  /*b8b0*/  @P0 IADD3 R0, R252, -0x3, RZ ;  /* 0xfffffffdfc000810 */ /* 0x000fe20007ffe0ff */
[----:B------:R2:W-:Y:S04]  /*b8c0*/  STL [R1+0x1c], R5 ;  /* 0x00001c0501007387 */ /* 0x0005e80000100800 */
[----:B------:R2:W-:Y:S04]  /*b8d0*/  STL [R1+0x18], R4 ;  /* 0x0000180401007387 */ /* 0x0005e80000100800 */
[----:B------:R2:W-:Y:S04]  /*b8e0*/  STL [R1+0x20], R3 ;  /* 0x0000200301007387 */ /* 0x0005e80000100800 */
[----:B------:R2:W-:Y:S04]  /*b8f0*/  @P0 STL [R1], R0 ;  /* 0x0000000001000387 */ /* 0x0005e80000100800 */
[----:B------:R2:W-:Y:S01]  /*b900*/  STL [R1+0x24], R2 ;  /* 0x0000240201007387 */ /* 0x0005e20000100800 */
[----:B------:R-:W-:-:S02]  /*b910*/  MOV R135, R137 ;  /* 0x0000008900877202 */ /* 0x000fc40000000f00 */
[----:B------:R-:W-:Y:S02]  /*b920*/  MOV R136, R138 ;  /* 0x0000008a00887202 */ /* 0x000fe40000000f00 */
[----:B------:R-:W-:Y:S02]  /*b930*/  MOV R133, R47 ;  /* 0x0000002f00857202 */ /* 0x000fe40000000f00 */
[----:B------:R-:W-:Y:S02]  /*b940*/  MOV R134, R132 ;  /* 0x0000008400867202 */ /* 0x000fe40000000f00 */
[----:B------:R-:W-:Y:S02]  /*b950*/  @P0 MOV R135, R137 ;  /* 0x0000008900870202 */ /* 0x000fe40000000f00 */
[----:B------:R-:W-:Y:S02]  /*b960*/  @P0 MOV R136, R138 ;  /* 0x0000008a00880202 */ /* 0x000fe40000000f00 */
[----:B------:R-:W-:-:S02]  /*b970*/  @P0 MOV R133, R47 ;  /* 0x0000002f00850202 */ /* 0x000fc40000000f00 */
[----:B------:R-:W-:Y:S01]  /*b980*/  @P0 MOV R134, R132 ;  /* 0x0000008400860202 */ /* 0x000fe20000000f00 */
[----:B------:R-:W-:Y:S06]  /*b990*/  @P0 BRA `(.L_x_30) ;  /* 0x00000000000c0947 */ /* 0x000fec0003800000 */
.L_x_28:
[----:B--2---:R-:W2:Y:S02]  /*b9a0*/  LDL.LU R0, [R1+0x4] ;  /* 0x0000040001007983 */ /* 0x004ea40000300800 */
[----:B--2---:R-:W-:-:S05]  /*b9b0*/  IADD3 R0, R0, -0x1, RZ ;  /* 0xffffffff00007810 */ /* 0x004fca0007ffe0ff */
[----:B------:R1:W-:Y:S02]  /*b9c0*/  STL [R1], R0 ;  /* 0x0000000001007387 */ /* 0x0003e40000100800 */
.L_x_30:
[----:B-12---:R-:W2:Y:S02]  /*b9d0*/  LDL R0, [R1] ;  /* 0x0000000001007983 */ /* 0x006ea40000100800 */
[----:B--2---:R-:W-:-:S13]  /*b9e0*/  ISETP.GE.AND P0, PT, R0, RZ, PT ;  /* 0x000000ff0000720c */ /* 0x004fda0003f06270 */
[----:B------:R-:W-:Y:S05]  /*b9f0*/  @!P0 BRA `(.L_x_31) ;  /* 0x0000005000088947 */ /* 0x000fea0003800000 */
[----:B------:R-:W2:Y:S01]  /*ba00*/  LDL.LU.64 R6, [R1+0x8] ;  /* 0x0000080001067983 */ /* 0x000ea20000300a00 */
[----:B------:R-:W-:Y:S01]  /*ba10*/  MOV R132, R135 ;  /* 0x0000008700847202 */ /* 0x000fe20000000f00 */
[----:B------:R-:W-:Y:S01]  /*ba20*/  IMAD.MOV.U32 R140, RZ, RZ, R133 ;  /* 0x000000ffff8c7224 */ /* 0x000fe200078e0085 */
[----:B------:R-:W-:Y:S01]  /*ba30*/  MOV R3, R136 ;  /* 0x0000008800037202 */ /* 0x000fe20000000f00 */
[----:B------:R-:W2:Y:S01]  /*ba40*/  LDL.LU.64 R4, [R1+0x10] ;  /* 0x0000100001047983 */ /* 0x000ea20000300a00 */
[----:B------:R-:W-:Y:S01]  /*ba50*/  MOV R139, R134 ;  /* 0x00000086008b7202 */ /* 0x000fe20000000f00 */
[----:B------:R-:W-:Y:S01]  /*ba60*/  ULDC UR5, c[0x0][0x39c] ;  /* 0x0000e70000057ab9 */ /* 0x000fe20000000800 */
[----:B------:R-:W-:Y:S01]  /*ba70*/  ULDC UR4, c[0x0][0x2ec] ;  /* 0x0000bb0000047ab9 */ /* 0x000fe20000000800 */
[----:B------:R-:W-:Y:S01]  /*ba80*/  ULDC.64 UR10, c[0x0][0x220] ;  /* 0x00008800000a7ab9 */ /* 0x000fe20000000a00 */
[----:B------:R-:W-:Y:S01]  /*ba90*/  ULDC.64 UR6, c[0x0][0x218] ;  /* 0x0000860000067ab9 */ /* 0x000fe20000000a00 */
[----:B------:R-:W-:Y:S01]  /*baa0*/  ULDC.64 UR8, c[0x0][0x248] ;  /* 0x0000920000087ab9 */ /* 0x000fe20000000a00 */
[----:B--2---:R-:W-:-:S05]  /*bab0*/  IMAD.MOV.U32 R5, RZ, RZ, R7 ;  /* 0x000000ffff057224 */ /* 0x004fca00078e0007 */
[----:B------:R1:W-:Y:S01]  /*bac0*/  STL.64 [R1+0x28], R4 ;  /* 0x0000280401007387 */ /* 0x0003e20000100a00 */
[----:B------:R-:W-:Y:S05]  /*bad0*/  BRA `(.L_x_32) ;  /* 0x00000000007c7947 */ /* 0x000fea0003800000 */
.L_x_34:
        /* <DEDUP_REMOVED lines=31> */
.L_x_32:
[----:B------:R-:W2:Y:S01]  /*bcd0*/  LDL R133, [R1] ;  /* 0x0000000001857983 */ /* 0x000ea20000100800 */
[----:B------:R-:W-:Y:S04]  /*bce0*/  DEPBAR.LE SB0, 0x0 ;  /* 0x000080000000791a */ /* 0x000fe80000000000 */
[----:B-1----:R-:W2:Y:S01]  /*bcf0*/  LDL.64 R4, [R1+0x28] ;  /* 0x0000280001047983 */ /* 0x002ea20000100a00 */
[----:B------:R-:W-:Y:S01]  /*bd00*/  BAR.SYNC.DEFER_BLOCKING 0x0 ;  /* 0x0000000000007b1d */ /* 0x000fe20000010000 */
[C---:B--2---:R-:W-:Y:S01]  /*bd10*/  IMAD.WIDE.U32 R4, R133.reuse, UR15, R4 ;  /* 0x0000000f85047c25 */ /* 0x044fe2000f8e0004 */
[----:B---3--:R-:W-:Y:S03]  /*bd20*/  SHF.R.S32.HI R2, RZ, 0x1f, R133 ;  /* 0x0000001fff027819 */ /* 0x008fe60000011485 */
[----:B------:R-:W-:Y:S01]  /*bd30*/  IMAD R0, R133, UR14, RZ ;  /* 0x0000000e85007c24 */ /* 0x000fe2000f8e02ff */
[----:B------:R-:W-:Y:S03]  /*bd40*/  LEA R8, P1, R4, UR10, 0x1 ;  /* 0x0000000a04087c11 */ /* 0x000fe6000f8208ff */
[----:B------:R-:W-:Y:S01]  /*bd50*/  IMAD R0, R2, UR15, R0 ;  /* 0x0000000f02007c24 */ /* 0x000fe2000f8e0200 */
[----:B------:R-:W-:Y:S04]  /*bd60*/  IADD3 R6, P0, R8, UR24, RZ ;  /* 0x0000001808067c10 */ /* 0x000fe8000ff1e0ff */
[----:B------:R-:W-:Y:S04]  /*bd70*/  IADD3 R0, R5, R0, RZ ;  /* 0x0000000005007210 */ /* 0x000fe80007ffe0ff */
        /* <DEDUP_REMOVED lines=8> */
[----:B------:R-:W-:Y:S04]  /*be00*/  IADD3.X R5, R7, UR12, RZ, P1, !PT ;  /* 0x0000000c07057c10 */ /* 0x000fe80008ffe4ff */
[----:B------:R-:W-:Y:S01]  /*be10*/  IADD3.X R11, R5, UR12, RZ, P0, !PT ;  /* 0x0000000c050b7c10 */ /* 0x000fe200087fe4ff */
[----:B------:R-:W-:Y:S01]  /*be20*/  LDGSTS.E.BYPASS.LTC128B.128 [R251+0xe000], desc[UR20][R8.64+0x80] ;  /* 0x0e00008008fb7fae */ /* 0x000fe2000b901d54 */
[----:B------:R-:W-:Y:S07]  /*be30*/  ISETP.GT.AND P0, PT, R133, RZ, PT ;  /* 0x000000ff8500720c */ /* 0x000fee0003f04270 */
[----:B------:R-:W-:Y:S08]  /*be40*/  LDGSTS.E.BYPASS.LTC128B.128 [R251+0xc800], desc[UR20][R6.64] ;  /* 0x0c80000006fb7fae */ /* 0x000ff0000b901d54 */
[----:B------:R-:W-:Y:S08]  /*be50*/  LDGSTS.E.BYPASS.LTC128B.128 [R251+0xe800], desc[UR20][R6.64+0x80] ;  /* 0x0e80008006fb7fae */ /* 0x000ff0000b901d54 */
[----:B------:R-:W-:Y:S08]  /*be60*/  LDGSTS.E.BYPASS.LTC128B.128 [R251+0xd000], desc[UR20][R4.64] ;  /* 0x0d00000004fb7fae */ /* 0x000ff0000b901d54 */
[----:B------:R1:W-:Y:S08]  /*be70*/  LDGSTS.E.BYPASS.LTC128B.128 [R251+0xf000], desc[UR20][R4.64+0x80] ;  /* 0x0f00008004fb7fae */ /* 0x0003f0000b901d54 */
[----:B------:R-:W-:Y:S08]  /*be80*/  LDGSTS.E.BYPASS.LTC128B.128 [R251+0xd800], desc[UR20][R10.64] ;  /* 0x0d8000000afb7fae */ /* 0x000ff0000b901d54 */
[----:B------:R2:W-:Y:S08]  /*be90*/  LDGSTS.E.BYPASS.LTC128B.128 [R251+0xf800], desc[UR20][R10.64+0x80] ;  /* 0x0f8000800afb7fae */ /* 0x0005f0000b901d54 */
[----:B------:R-:W-:Y:S08]  /*bea0*/  LDSM.16.M88.4 R64, [R239] ;  /* 0x00000000ef40783b */ /* 0x000ff00000000200 */
[----:B------:R-:W1:Y:S08]  /*beb0*/  LDSM.16.M88.4 R16, [R238] ;  /* 0x00000000ee10783b */ /* 0x000e700000000200 */
[----:B------:R-:W2:Y:S08]  /*bec0*/  LDSM.16.M88.4 R60, [R239+0x2000] ;  /* 0x00200000ef3c783b */ /* 0x000eb00000000200 */
[----:B------:R-:W3:Y:S08]  /*bed0*/  LDSM.16.M88.4 R32, [R238+0x800] ;  /* 0x00080000ee20783b */ /* 0x000ef00000000200 */
[----:B------:R-:W0:Y:S08]  /*bee0*/  LDGDEPBAR ;  /* 0x00000000000079af */ /* 0x000e300000000000 */
[----:B------:R-:W4:Y:S08]  /*bef0*/  LDSM.16.M88.4 R48, [R238+0x1000] ;  /* 0x00100000ee30783b */ /* 0x000f300000000200 */
[----:B------:R-:W4:Y:S01]  /*bf00*/  LDSM.16.M88.4 R208, [R238+0x1800] ;  /* 0x00180000eed0783b */ /* 0x000f220000000200 */
[-C--:B-1----:R-:W-:Y:S07]  /*bf10*/  HMMA.16816.F32.BF16 R4, R64, R16.reuse, RZ ;  /* 0x000000104004723c */ /* 0x082fee00000418ff */
[----:B------:R-:W-:Y:S01]  /*bf20*/  LDSM.16.M88.4 R212, [R240] ;  /* 0x00000000f0d4783b */ /* 0x000fe20000000200 */
[C---:B--2---:R-:W-:Y:S07]  /*bf30*/  HMMA.16816.F32.BF16 R8, R60.reuse, R16, RZ ;  /* 0x000000103c08723c */ /* 0x044fee00000418ff */
[----:B------:R-:W1:Y:S01]  /*bf40*/  LDSM.16.M88.4 R216, [R243] ;  /* 0x00000000f3d8783b */ /* 0x000e620000000200 */
[-C--:B------:R-:W-:Y:S06]  /*bf50*/  HMMA.16816.F32.BF16 R12, R60, R18.reuse, RZ ;  /* 0x000000123c0c723c */ /* 0x080fec00000418ff */
[C---:B------:R-:W-:Y:S01]  /*bf60*/  HMMA.16816.F32.BF16 R16, R64.reuse, R18, RZ ;  /* 0x000000124010723c */ /* 0x040fe200000418ff */
[----:B------:R-:W2:Y:S05]  /*bf70*/  LDSM.16.M88.4 R220, [R240+0x2000] ;  /* 0x00200000f0dc783b */ /* 0x000eaa0000000200 */
[-C--:B---3--:R-:W-:Y:S03]  /*bf80*/  HMMA.16816.F32.BF16 R20, R64, R32.reuse, RZ ;  /* 0x000000204014723c */ /* 0x088fe600000418ff */
[----:B------:R-:W-:Y:S03]  /*bf90*/  LDSM.16.M88.4 R224, [R249] ;  /* 0x00000000f9e0783b */ /* 0x000fe60000000200 */
[C---:B------:R-:W-:Y:S05]  /*bfa0*/  HMMA.16816.F32.BF16 R24, R60.reuse, R32, RZ ;  /* 0x000000203c18723c */ /* 0x040fea00000418ff */
[----:B------:R-:W-:Y:S01]  /*bfb0*/  LDSM.16.M88.4 R228, [R248] ;  /* 0x00000000f8e4783b */ /* 0x000fe20000000200 */
        /* <DEDUP_REMOVED lines=30> */
[----:B------:R-:W-:Y:S03]  /*c1a0*/  HMMA.16816.F32.BF16 R64, R212, R230, R64 ;  /* 0x000000e6d440723c */ /* 0x000fe60000041840 */
[----:B------:R-:W3:Y:S03]  /*c1b0*/  LDSM.16.M88.4 R212, [R237+0x800] ;  /* 0x00080000edd4783b */ /* 0x000ee60000000200 */
[-C--:B-1----:R-:W-:Y:S05]  /*c1c0*/  HMMA.16816.F32.BF16 R4, R208, R216.reuse, R4 ;  /* 0x000000d8d004723c */ /* 0x082fea0000041804 */
[----:B------:R-:W1:Y:S01]  /*c1d0*/  LDSM.16.M88.4 R228, [R237+0x1800] ;  /* 0x00180000ede4783b */ /* 0x000e620000000200 */
        /* <DEDUP_REMOVED lines=18> */
[----:B------:R-:W-:Y:S03]  /*c300*/  HMMA.16816.F32.BF16 R64, R208, R230, R64 ;  /* 0x000000e6d040723c */ /* 0x000fe60000041840 */
[----:B------:R-:W1:Y:S03]  /*c310*/  LDSM.16.M88.4 R208, [R236+0x800] ;  /* 0x00080000ecd0783b */ /* 0x000e660000000200 */
[-C--:B--2---:R-:W-:Y:S05]  /*c320*/  HMMA.16816.F32.BF16 R4, R212, R216.reuse, R4 ;  /* 0x000000d8d404723c */ /* 0x084fea0000041804 */
[----:B------:R-:W2:Y:S01]  /*c330*/  LDSM.16.M88.4 R228, [R236+0x1800] ;  /* 0x00180000ece4783b */ /* 0x000ea20000000200 */
        /* <DEDUP_REMOVED lines=18> */
[----:B------:R-:W-:Y:S03]  /*c460*/  HMMA.16816.F32.BF16 R64, R212, R230, R64 ;  /* 0x000000e6d440723c */ /* 0x000fe60000041840 */
[----:B------:R-:W2:Y:S03]  /*c470*/  LDSM.16.M88.4 R212, [R238+0x2800] ;  /* 0x00280000eed4783b */ /* 0x000ea60000000200 */
[-C--:B-1----:R-:W-:Y:S05]  /*c480*/  HMMA.16816.F32.BF16 R4, R208, R216.reuse, R4 ;  /* 0x000000d8d004723c */ /* 0x082fea0000041804 */
[----:B------:R-:W1:Y:S01]  /*c490*/  LDSM.16.M88.4 R228, [R238+0x3800] ;  /* 0x00380000eee4783b */ /* 0x000e620000000200 */
        /* <DEDUP_REMOVED lines=18> */
[----:B------:R-:W-:Y:S03]  /*c5c0*/  HMMA.16816.F32.BF16 R64, R208, R230, R64 ;  /* 0x000000e6d040723c */ /* 0x000fe60000041840 */
[----:B------:R-:W1:Y:S03]  /*c5d0*/  LDSM.16.M88.4 R208, [R246] ;  /* 0x00000000f6d0783b */ /* 0x000e660000000200 */
[-C--:B--2---:R-:W-:Y:S05]  /*c5e0*/  HMMA.16816.F32.BF16 R4, R212, R216.reuse, R4 ;  /* 0x000000d8d404723c */ /* 0x084fea0000041804 */
[----:B------:R-:W2:Y:S01]  /*c5f0*/  LDSM.16.M88.4 R228, [R244] ;  /* 0x00000000f4e4783b */ /* 0x000ea20000000200 */
        /* <DEDUP_REMOVED lines=17> */
[----:B------:R-:W2:Y:S05]  /*c710*/  LDSM.16.M88.4 R220, [R237+0x2800] ;  /* 0x00280000eddc783b */ /* 0x000eaa0000000200 */
[----:B------:R-:W-:Y:S03]  /*c720*/  HMMA.16816.F32.BF16 R64, R212, R230, R64 ;  /* 0x000000e6d440723c */ /* 0x000fe60000041840 */
[----:B------:R-:W4:Y:S03]  /*c730*/  LDSM.16.M88.4 R212, [R237+0x3000] ;  /* 0x00300000edd4783b */ /* 0x000f260000000200 */
[-C--:B-1----:R-:W-:Y:S05]  /*c740*/  HMMA.16816.F32.BF16 R4, R208, R216.reuse, R4 ;  /* 0x000000d8d004723c */ /* 0x082fea0000041804 */
[----:B------:R-:W1:Y:S01]  /*c750*/  LDSM.16.M88.4 R228, [R237+0x3800] ;  /* 0x00380000ede4783b */ /* 0x000e620000000200 */
        /* <DEDUP_REMOVED lines=9> */
[-C--:B----4-:R-:W-:Y:S06]  /*c7f0*/  HMMA.16816.F32.BF16 R36, R208, R212.reuse, R36 ;  /* 0x000000d4d024723c */ /* 0x090fec0000041824 */
[C---:B------:R-:W-:Y:S06]  /*c800*/  HMMA.16816.F32.BF16 R40, R224.reuse, R212, R40 ;  /* 0x000000d4e028723c */ /* 0x040fec0000041828 */
[-C--:B------:R-:W-:Y:S06]  /*c810*/  HMMA.16816.F32.BF16 R44, R224, R214.reuse, R44 ;  /* 0x000000d6e02c723c */ /* 0x080fec000004182c */
[C---:B------:R-:W-:Y:S01]  /*c820*/  HMMA.16816.F32.BF16 R48, R208.reuse, R214, R48 ;  /* 0x000000d6d030723c */ /* 0x040fe20000041830 */
[----:B------:R-:W3:Y:S05]  /*c830*/  LDSM.16.M88.4 R212, [R241+0x6000] ;  /* 0x00600000f1d4783b */ /* 0x000eea0000000200 */
[-C--:B-1----:R-:W-:Y:S06]  /*c840*/  HMMA.16816.F32.BF16 R52, R208, R228.reuse, R52 ;  /* 0x000000e4d034723c */ /* 0x082fec0000041834 */
[C---:B------:R-:W-:Y:S06]  /*c850*/  HMMA.16816.F32.BF16 R56, R224.reuse, R228, R56 ;  /* 0x000000e4e038723c */ /* 0x040fec0000041838 */
[-C--:B------:R-:W-:Y:S06]  /*c860*/  HMMA.16816.F32.BF16 R60, R224, R230.reuse, R60 ;  /* 0x000000e6e03c723c */ /* 0x080fec000004183c */
[----:B------:R-:W-:Y:S06]  /*c870*/  HMMA.16816.F32.BF16 R64, R208, R230, R64 ;  /* 0x000000e6d040723c */ /* 0x000fec0000041840 */
[-C--:B--2---:R-:W-:Y:S06]  /*c880*/  HMMA.16816.F32.BF16 R4, R216, R220.reuse, R4 ;  /* 0x000000dcd804723c */ /* 0x084fec0000041804 */
[C---:B---3--:R-:W-:Y:S06]  /*c890*/  HMMA.16816.F32.BF16 R8, R212.reuse, R220, R8 ;  /* 0x000000dcd408723c */ /* 0x048fec0000041808 */
[-C--:B------:R-:W-:Y:S06]  /*c8a0*/  HMMA.16816.F32.BF16 R12, R212, R222.reuse, R12 ;  /* 0x000000ded40c723c */ /* 0x080fec000004180c */
[C---:B------:R-:W-:Y:S06]  /*c8b0*/  HMMA.16816.F32.BF16 R16, R216.reuse, R222, R16 ;  /* 0x000000ded810723c */ /* 0x040fec0000041810 */
[----:B------:R-:W-:Y:S01]  /*c8c0*/  FMUL.FTZ R4, R4, UR5 ;  /* 0x0000000504047c20 */ /* 0x000fe20008410000 */
[----:B------:R-:W-:Y:S01]  /*c8d0*/  FMUL.FTZ R6, R6, UR5 ;  /* 0x0000000506067c20 */ /* 0x000fe20008410000 */
[----:B------:R-:W-:Y:S03]  /*c8e0*/  FMUL.FTZ R5, R5, UR5 ;  /* 0x0000000505057c20 */ /* 0x000fe60008410000 */
[----:B------:R-:W-:Y:S01]  /*c8f0*/  FMUL.FTZ R209, R7, UR5 ;  /* 0x0000000507d17c20 */ /* 0x000fe20008410000 */
[----:B------:R-:W1:Y:S01]  /*c900*/  MUFU.TANH R142, R4 ;  /* 0x00000004008e7308 */ /* 0x000e620000002400 */
[----:B------:R-:W-:Y:S01]  /*c910*/  FMUL.FTZ R8, R8, UR5 ;  /* 0x0000000508087c20 */ /* 0x000fe20008410000 */
[----:B------:R-:W-:Y:S01]  /*c920*/  FMUL.FTZ R10, R10, UR5 ;  /* 0x000000050a0a7c20 */ /* 0x000fe20008410000 */
[----:B------:R-:W-:Y:S01]  /*c930*/  FMUL.FTZ R9, R9, UR5 ;  /* 0x0000000509097c20 */ /* 0x000fe20008410000 */
[----:B------:R-:W-:Y:S06]  /*c940*/  FMUL.FTZ R11, R11, UR5 ;  /* 0x000000050b0b7c20 */ /* 0x000fec0008410000 */
[----:B------:R-:W-:Y:S01]  /*c950*/  MUFU.TANH R143, R6 ;  /* 0x00000006008f7308 */ /* 0x000fe20000002400 */
[----:B------:R-:W-:Y:S01]  /*c960*/  FMUL.FTZ R15, R15, UR5 ;  /* 0x000000050f0f7c20 */ /* 0x000fe20008410000 */
[----:B------:R-:W-:Y:S01]  /*c970*/  FMUL.FTZ R14, R14, UR5 ;  /* 0x000000050e0e7c20 */ /* 0x000fe20008410000 */
[----:B------:R-:W-:Y:S01]  /*c980*/  FMUL.FTZ R12, R12, UR5 ;  /* 0x000000050c0c7c20 */ /* 0x000fe20008410000 */
[----:B------:R-:W-:Y:S01]  /*c990*/  FMUL.FTZ R13, R13, UR5 ;  /* 0x000000050d0d7c20 */ /* 0x000fe20008410000 */
[----:B------:R-:W-:Y:S05]  /*c9a0*/  FMUL.FTZ R16, R16, UR5 ;  /* 0x0000000510107c20 */ /* 0x000fea0008410000 */
[----:B------:R2:W-:Y:S01]  /*c9b0*/  MUFU.TANH R210, R5 ;  /* 0x0000000500d27308 */ /* 0x0005e20000002400 */
[----:B------:R-:W-:Y:S09]  /*c9c0*/  FMUL.FTZ R18, R18, UR5 ;  /* 0x0000000512127c20 */ /* 0x000ff20008410000 */
[----:B------:R-:W-:Y:S10]  /*c9d0*/  MUFU.TANH R211, R8 ;  /* 0x0000000800d37308 */ /* 0x000ff40000002400 */
[----:B------:R-:W-:Y:S01]  /*c9e0*/  MUFU.TANH R220, R10 ;  /* 0x0000000a00dc7308 */ /* 0x000fe20000002400 */
[----:B--2---:R-:W2:Y:S09]  /*c9f0*/  LDSM.16.M88.4 R4, [R236+0x2800] ;  /* 0x00280000ec04783b */ /* 0x004eb20000000200 */
[----:B------:R-:W-:Y:S10]  /*ca00*/  MUFU.TANH R226, R9 ;  /* 0x0000000900e27308 */ /* 0x000ff40000002400 */
[----:B------:R3:W-:Y:S10]  /*ca10*/  MUFU.TANH R223, R11 ;  /* 0x0000000b00df7308 */ /* 0x0007f40000002400 */
[----:B------:R4:W-:Y:S10]  /*ca20*/  MUFU.TANH R221, R15 ;  /* 0x0000000f00dd7308 */ /* 0x0009f40000002400 */
[----:B------:R1:W-:Y:S01]  /*ca30*/  MUFU.TANH R141, R16 ;  /* 0x00000010008d7308 */ /* 0x0003e20000002400 */
[----:B---3--:R-:W3:Y:S09]  /*ca40*/  LDSM.16.M88.4 R8, [R236+0x3000] ;  /* 0x00300000ec08783b */ /* 0x008ef20000000200 */
[----:B------:R-:W-:Y:S01]  /*ca50*/  MUFU.TANH R225, R14 ;  /* 0x0000000e00e17308 */ /* 0x000fe20000002400 */
[-C--:B--2---:R-:W-:Y:S03]  /*ca60*/  HMMA.16816.F32.BF16 R20, R216, R4.reuse, R20 ;  /* 0x00000004d814723c */ /* 0x084fe60000041814 */
[----:B----4-:R-:W-:Y:S03]  /*ca70*/  FMUL.FTZ R15, R19, UR5 ;  /* 0x00000005130f7c20 */ /* 0x010fe60008410000 */
[C---:B------:R-:W-:Y:S03]  /*ca80*/  HMMA.16816.F32.BF16 R24, R212.reuse, R4, R24 ;  /* 0x00000004d418723c */ /* 0x040fe60000041818 */
[----:B------:R-:W-:Y:S02]  /*ca90*/  MUFU.TANH R209, R209 ;  /* 0x000000d100d17308 */ /* 0x000fe40000002400 */
[----:B-1----:R-:W-:Y:S01]  /*caa0*/  FMUL.FTZ R16, R17, UR5 ;  /* 0x0000000511107c20 */ /* 0x002fe20008410000 */
[-C--:B------:R-:W-:Y:S07]  /*cab0*/  HMMA.16816.F32.BF16 R28, R212, R6.reuse, R28 ;  /* 0x00000006d41c723c */ /* 0x080fee000004181c */
[----:B------:R-:W-:Y:S01]  /*cac0*/  MUFU.TANH R18, R18 ;  /* 0x0000001200127308 */ /* 0x000fe20000002400 */
[C---:B------:R-:W-:Y:S01]  /*cad0*/  HMMA.16816.F32.BF16 R32, R216.reuse, R6, R32 ;  /* 0x00000006d820723c */ /* 0x040fe20000041820 */
[----:B------:R-:W1:Y:S01]  /*cae0*/  LDSM.16.M88.4 R4, [R236+0x3800] ;  /* 0x00380000ec04783b */ /* 0x000e620000000200 */
[----:B------:R-:W-:Y:S07]  /*caf0*/  DEPBAR.LE SB0, 0x0 ;  /* 0x000080000000791a */ /* 0x000fee0000000000 */
[----:B------:R-:W-:Y:S02]  /*cb00*/  MUFU.TANH R222, R12 ;  /* 0x0000000c00de7308 */ /* 0x000fe40000002400 */
[----:B------:R-:W-:Y:S01]  /*cb10*/  FMUL.FTZ R20, R20, UR5 ;  /* 0x0000000514147c20 */ /* 0x000fe20008410000 */
[----:B------:R-:W-:Y:S01]  /*cb20*/  FMUL.FTZ R22, R22, UR5 ;  /* 0x0000000516167c20 */ /* 0x000fe20008410000 */
[----:B------:R-:W-:Y:S01]  /*cb30*/  FMUL.FTZ R23, R23, UR5 ;  /* 0x0000000517177c20 */ /* 0x000fe20008410000 */
[----:B------:R-:W-:Y:S01]  /*cb40*/  FMUL.FTZ R24, R24, UR5 ;  /* 0x0000000518187c20 */ /* 0x000fe20008410000 */
[----:B------:R-:W-:Y:S04]  /*cb50*/  FMUL.FTZ R21, R21, UR5 ;  /* 0x0000000515157c20 */ /* 0x000fe80008410000 */
[----:B------:R-:W2:Y:S01]  /*cb60*/  MUFU.TANH R2, R20 ;  /* 0x0000001400027308 */ /* 0x000ea20000002400 */
[----:B------:R-:W-:Y:S01]  /*cb70*/  BAR.SYNC.DEFER_BLOCKING 0x0 ;  /* 0x0000000000007b1d */ /* 0x000fe20000010000 */
[-C--:B---3--:R-:W-:Y:S05]  /*cb80*/  HMMA.16816.F32.BF16 R36, R216, R8.reuse, R36 ;  /* 0x00000008d824723c */ /* 0x088fea0000041824 */
[----:B------:R-:W-:Y:S03]  /*cb90*/  FMUL.FTZ R31, R31, UR5 ;  /* 0x000000051f1f7c20 */ /* 0x000fe60008410000 */
[----:B------:R-:W-:Y:S01]  /*cba0*/  MUFU.TANH R16, R16 ;  /* 0x0000001000107308 */ /* 0x000fe20000002400 */
[C---:B------:R-:W-:Y:S04]  /*cbb0*/  HMMA.16816.F32.BF16 R40, R212.reuse, R8, R40 ;  /* 0x00000008d428723c */ /* 0x040fe80000041828 */
[----:B------:R-:W-:Y:S01]  /*cbc0*/  FMUL.FTZ R35, R35, UR5 ;  /* 0x0000000523237c20 */ /* 0x000fe20008410000 */
[----:B------:R-:W-:Y:S01]  /*cbd0*/  FMUL.FTZ R30, R30, UR5 ;  /* 0x000000051e1e7c20 */ /* 0x000fe20008410000 */
[-C--:B------:R-:W-:Y:S03]  /*cbe0*/  HMMA.16816.F32.BF16 R44, R212, R10.reuse, R44 ;  /* 0x0000000ad42c723c */ /* 0x080fe6000004182c */
[----:B------:R-:W3:Y:S02]  /*cbf0*/  MUFU.TANH R0, R31 ;  /* 0x0000001f00007308 */ /* 0x000ee40000002400 */
[----:B------:R-:W-:Y:S01]  /*cc00*/  FMUL.FTZ R32, R32, UR5 ;  /* 0x0000000520207c20 */ /* 0x000fe20008410000 */
[C---:B------:R-:W-:Y:S07]  /*cc10*/  HMMA.16816.F32.BF16 R48, R216.reuse, R10, R48 ;  /* 0x0000000ad830723c */ /* 0x040fee0000041830 */
[----:B------:R-:W-:Y:S01]  /*cc20*/  MUFU.TANH R14, R35 ;  /* 0x00000023000e7308 */ /* 0x000fe20000002400 */
[----:B------:R-:W-:Y:S01]  /*cc30*/  FMUL.FTZ R36, R36, UR5 ;  /* 0x0000000524247c20 */ /* 0x000fe20008410000 */
[-C--:B-1----:R-:W-:Y:S08]  /*cc40*/  HMMA.16816.F32.BF16 R52, R216, R4.reuse, R52 ;  /* 0x00000004d834723c */ /* 0x082ff00000041834 */
[----:B------:R-:W-:Y:S01]  /*cc50*/  MUFU.TANH R137, R30 ;  /* 0x0000001e00897308 */ /* 0x000fe20000002400 */
[C---:B------:R-:W-:Y:S04]  /*cc60*/  HMMA.16816.F32.BF16 R56, R212.reuse, R4, R56 ;  /* 0x00000004d438723c */ /* 0x040fe80000041838 */
[----:B------:R-:W-:Y:S02]  /*cc70*/  FMUL.FTZ R40, R40, UR5 ;  /* 0x0000000528287c20 */ /* 0x000fe40008410000 */
[-C--:B------:R-:W-:Y:S03]  /*cc80*/  HMMA.16816.F32.BF16 R60, R212, R6.reuse, R60 ;  /* 0x00000006d43c723c */ /* 0x080fe6000004183c */
[----:B------:R-:W-:Y:S02]  /*cc90*/  MUFU.TANH R138, R36 ;  /* 0x00000024008a7308 */ /* 0x000fe40000002400 */
[----:B------:R-:W-:Y:S01]  /*cca0*/  FMUL.FTZ R42, R42, UR5 ;  /* 0x000000052a2a7c20 */ /* 0x000fe20008410000 */
[----:B------:R-:W-:Y:S01]  /*ccb0*/  FMUL.FTZ R48, R48, UR5 ;  /* 0x0000000530307c20 */ /* 0x000fe20008410000 */
[----:B------:R-:W-:Y:S06]  /*ccc0*/  HMMA.16816.F32.BF16 R64, R216, R6, R64 ;  /* 0x00000006d840723c */ /* 0x000fec0000041840 */
[----:B------:R2:W-:Y:S01]  /*ccd0*/  MUFU.TANH R19, R40 ;  /* 0x0000002800137308 */ /* 0x0005e20000002400 */
[----:B------:R-:W-:Y:S01]  /*cce0*/  FMUL.FTZ R41, R41, UR5 ;  /* 0x0000000529297c20 */ /* 0x000fe20008410000 */
[----:B------:R-:W-:Y:S03]  /*ccf0*/  FMUL.FTZ R44, R44, UR5 ;  /* 0x000000052c2c7c20 */ /* 0x000fe60008410000 */
[----:B------:R-:W-:Y:S01]  /*cd00*/  FMUL.FTZ R46, R46, UR5 ;  /* 0x000000052e2e7c20 */ /* 0x000fe20008410000 */
[----:B------:R-:W-:Y:S01]  /*cd10*/  FMUL.FTZ R49, R49, UR5 ;  /* 0x0000000531317c20 */ /* 0x000fe20008410000 */
[----:B------:R-:W-:Y:S03]  /*cd20*/  FMUL.FTZ R50, R50, UR5 ;  /* 0x0000000532327c20 */ /* 0x000fe60008410000 */
[----:B------:R-:W-:Y:S01]  /*cd30*/  MUFU.TANH R35, R48 ;  /* 0x0000003000237308 */ /* 0x000fe20000002400 */
[----:B------:R-:W-:Y:S01]  /*cd40*/  FMUL.FTZ R57, R57, UR5 ;  /* 0x0000000539397c20 */ /* 0x000fe20008410000 */
[----:B------:R-:W-:Y:S01]  /*cd50*/  FMUL.FTZ R58, R58, UR5 ;  /* 0x000000053a3a7c20 */ /* 0x000fe20008410000 */
[----:B------:R-:W-:Y:S01]  /*cd60*/  FMUL.FTZ R59, R59, UR5 ;  /* 0x000000053b3b7c20 */ /* 0x000fe20008410000 */
[----:B------:R-:W-:Y:S01]  /*cd70*/  FMNMX.FTZ R4, R142, R3, !PT ;  /* 0x000000038e047209 */ /* 0x000fe20007810000 */
[----:B------:R-:W-:Y:S01]  /*cd80*/  FMUL.FTZ R26, R26, UR5 ;  /* 0x000000051a1a7c20 */ /* 0x000fe20008410000 */
[----:B------:R-:W-:Y:S01]  /*cd90*/  FMUL.FTZ R27, R27, UR5 ;  /* 0x000000051b1b7c20 */ /* 0x000fe20008410000 */
[----:B------:R-:W-:Y:S03]  /*cda0*/  FMUL.FTZ R60, R60, UR5 ;  /* 0x000000053c3c7c20 */ /* 0x000fe60008410000 */
[----:B------:R3:W-:Y:S01]  /*cdb0*/  MUFU.TANH R218, R57 ;  /* 0x0000003900da7308 */ /* 0x0007e20000002400 */
[----:B--2---:R-:W-:Y:S02]  /*cdc0*/  IMAD.MOV.U32 R40, RZ, RZ, R2 ;  /* 0x000000ffff287224 */ /* 0x004fe400078e0002 */
[----:B------:R-:W-:Y:S01]  /*cdd0*/  FMUL.FTZ R61, R61, UR5 ;  /* 0x000000053d3d7c20 */ /* 0x000fe20008410000 */
[----:B------:R-:W-:Y:S01]  /*cde0*/  FMUL.FTZ R62, R62, UR5 ;  /* 0x000000053e3e7c20 */ /* 0x000fe20008410000 */
[----:B------:R-:W-:Y:S01]  /*cdf0*/  FMUL.FTZ R25, R25, UR5 ;  /* 0x0000000519197c20 */ /* 0x000fe20008410000 */
[----:B------:R-:W-:Y:S01]  /*ce00*/  FMNMX.FTZ R5, R211, R139, !PT ;  /* 0x0000008bd3057209 */ /* 0x000fe20007810000 */
[----:B------:R-:W-:Y:S01]  /*ce10*/  FMUL.FTZ R28, R28, UR5 ;  /* 0x000000051c1c7c20 */ /* 0x000fe20008410000 */
[----:B------:R-:W-:Y:S02]  /*ce20*/  FMUL.FTZ R33, R33, UR5 ;  /* 0x0000000521217c20 */ /* 0x000fe40008410000 */
[----:B------:R-:W1:Y:S01]  /*ce30*/  MUFU.TANH R2, R42 ;  /* 0x0000002a00027308 */ /* 0x000e620000002400 */
[----:B------:R-:W-:Y:S01]  /*ce40*/  FMNMX.FTZ R7, R210, R4, !PT ;  /* 0x00000004d2077209 */ /* 0x000fe20007810000 */
[----:B------:R-:W-:Y:S01]  /*ce50*/  FMUL.FTZ R43, R43, UR5 ;  /* 0x000000052b2b7c20 */ /* 0x000fe20008410000 */
[----:B------:R-:W-:Y:S01]  /*ce60*/  FMNMX.FTZ R6, R220, R140, !PT ;  /* 0x0000008cdc067209 */ /* 0x000fe20007810000 */
[----:B------:R-:W-:Y:S01]  /*ce70*/  FMUL.FTZ R45, R45, UR5 ;  /* 0x000000052d2d7c20 */ /* 0x000fe20008410000 */
[----:B------:R-:W-:Y:S01]  /*ce80*/  FMUL.FTZ R34, R34, UR5 ;  /* 0x0000000522227c20 */ /* 0x000fe20008410000 */
[----:B------:R-:W-:Y:S01]  /*ce90*/  FMUL.FTZ R39, R39, UR5 ;  /* 0x0000000527277c20 */ /* 0x000fe20008410000 */
[----:B------:R-:W-:Y:S03]  /*cea0*/  FMUL.FTZ R51, R51, UR5 ;  /* 0x0000000533337c20 */ /* 0x000fe60008410000 */
[----:B------:R1:W-:Y:S01]  /*ceb0*/  MUFU.TANH R217, R60 ;  /* 0x0000003c00d97308 */ /* 0x0003e20000002400 */
[----:B---3--:R-:W-:Y:S02]  /*cec0*/  IMAD.MOV.U32 R57, RZ, RZ, R0 ;  /* 0x000000ffff397224 */ /* 0x008fe400078e0000 */
[----:B------:R-:W-:Y:S01]  /*ced0*/  FMUL.FTZ R0, R63, UR5 ;  /* 0x000000053f007c20 */ /* 0x000fe20008410000 */
[----:B------:R-:W-:Y:S01]  /*cee0*/  FMNMX.FTZ R7, R141, R7, !PT ;  /* 0x000000078d077209 */ /* 0x000fe20007810000 */
[----:B------:R-:W-:Y:S01]  /*cef0*/  FMUL.FTZ R38, R38, UR5 ;  /* 0x0000000526267c20 */ /* 0x000fe20008410000 */
[----:B------:R-:W-:Y:S01]  /*cf00*/  FMUL.FTZ R37, R37, UR5 ;  /* 0x0000000525257c20 */ /* 0x000fe20008410000 */
[----:B------:R-:W-:Y:S01]  /*cf10*/  FMUL.FTZ R56, R56, UR5 ;  /* 0x0000000538387c20 */ /* 0x000fe20008410000 */
[----:B------:R-:W-:Y:S02]  /*cf20*/  FMNMX.FTZ R7, R16, R7, !PT ;  /* 0x0000000710077209 */ /* 0x000fe40007810000 */
[----:B------:R2:W-:Y:S01]  /*cf30*/  MUFU.TANH R48, R58 ;  /* 0x0000003a00307308 */ /* 0x0005e20000002400 */
[----:B------:R-:W-:Y:S01]  /*cf40*/  FMUL.FTZ R29, R29, UR5 ;  /* 0x000000051d1d7c20 */ /* 0x000fe20008410000 */
[----:B------:R-:W-:Y:S01]  /*cf50*/  FMUL.FTZ R52, R52, UR5 ;  /* 0x0000000534347c20 */ /* 0x000fe20008410000 */
[----:B------:R-:W-:Y:S01]  /*cf60*/  FMUL.FTZ R47, R47, UR5 ;  /* 0x000000052f2f7c20 */ /* 0x000fe20008410000 */
[----:B------:R-:W-:Y:S01]  /*cf70*/  FMUL.FTZ R54, R54, UR5 ;  /* 0x0000000536367c20 */ /* 0x000fe20008410000 */
[----:B------:R-:W-:Y:S01]  /*cf80*/  FMUL.FTZ R53, R53, UR5 ;  /* 0x0000000535357c20 */ /* 0x000fe20008410000 */
[----:B------:R-:W-:Y:S01]  /*cf90*/  FMUL.FTZ R55, R55, UR5 ;  /* 0x0000000537377c20 */ /* 0x000fe20008410000 */
[----:B------:R-:W-:Y:S03]  /*cfa0*/  FMUL.FTZ R64, R64, UR5 ;  /* 0x0000000540407c20 */ /* 0x000fe60008410000 */
[----:B------:R3:W-:Y:S01]  /*cfb0*/  MUFU.TANH R20, R59 ;  /* 0x0000003b00147308 */ /* 0x0007e20000002400 */
[----:B-1----:R-:W-:Y:S01]  /*cfc0*/  IMAD.MOV.U32 R60, RZ, RZ, R2 ;  /* 0x000000ffff3c7224 */ /* 0x002fe200078e0002 */
[----:B------:R-:W-:Y:S01]  /*cfd0*/  FMNMX.FTZ R2, R143, R132, !PT ;  /* 0x000000848f027209 */ /* 0x000fe20007810000 */
[----:B------:R-:W-:Y:S01]  /*cfe0*/  FMUL.FTZ R66, R66, UR5 ;  /* 0x0000000542427c20 */ /* 0x000fe20008410000 */
[----:B------:R-:W-:Y:S01]  /*cff0*/  FMUL.FTZ R65, R65, UR5 ;  /* 0x0000000541417c20 */ /* 0x000fe20008410000 */
[----:B------:R-:W-:Y:S01]  /*d000*/  FMUL.FTZ R67, R67, UR5 ;  /* 0x0000000543437c20 */ /* 0x000fe20008410000 */
[----:B------:R-:W-:Y:S04]  /*d010*/  FMNMX.FTZ R4, R209, R2, !PT ;  /* 0x00000002d1047209 */ /* 0x000fe80007810000 */
[----:B------:R-:W1:Y:S01]  /*d020*/  MUFU.TANH R224, R13 ;  /* 0x0000000d00e07308 */ /* 0x000e620000002400 */
[----:B--2---:R-:W-:Y:S02]  /*d030*/  MOV R58, R138 ;  /* 0x0000008a003a7202 */ /* 0x004fe40000000f00 */
[----:B------:R-:W-:Y:S02]  /*d040*/  FMNMX.FTZ R2, R226, R5, !PT ;  /* 0x00000005e2027209 */ /* 0x000fe40007810000 */
[----:B------:R-:W-:Y:S02]  /*d050*/  FMNMX.FTZ R5, R223, R6, !PT ;  /* 0x00000006df057209 */ /* 0x000fe40007810000 */
[----:B------:R-:W-:Y:S03]  /*d060*/  FMNMX.FTZ R6, R18, R4, !PT ;  /* 0x0000000412067209 */ /* 0x000fe60007810000 */
[----:B------:R-:W-:Y:S01]  /*d070*/  MUFU.TANH R13, R24 ;  /* 0x00000018000d7308 */ /* 0x000fe20000002400 */
[----:B---3--:R-:W-:Y:S01]  /*d080*/  IMAD.MOV.U32 R59, RZ, RZ, R137 ;  /* 0x000000ffff3b7224 */ /* 0x008fe200078e0089 */
[----:B------:R-:W-:Y:S02]  /*d090*/  FMNMX.FTZ R4, R222, R2, !PT ;  /* 0x00000002de047209 */ /* 0x000fe40007810000 */
[----:B------:R-:W-:Y:S06]  /*d0a0*/  FMNMX.FTZ R2, R225, R5, !PT ;  /* 0x00000005e1027209 */ /* 0x000fec0007810000 */
[----:B------:R-:W2:Y:S01]  /*d0b0*/  MUFU.TANH R15, R15 ;  /* 0x0000000f000f7308 */ /* 0x000ea20000002400 */
[----:B-1----:R-:W-:Y:S09]  /*d0c0*/  FMNMX.FTZ R4, R224, R4, !PT ;  /* 0x00000004e0047209 */ /* 0x002ff20007810000 */
[----:B------:R1:W-:Y:S10]  /*d0d0*/  MUFU.TANH R24, R41 ;  /* 0x0000002900187308 */ /* 0x0003f40000002400 */
[----:B------:R-:W3:Y:S01]  /*d0e0*/  MUFU.TANH R12, R22 ;  /* 0x00000016000c7308 */ /* 0x000ee20000002400 */
[----:B--2---:R-:W-:Y:S02]  /*d0f0*/  FMNMX.FTZ R5, R15, R6, !PT ;  /* 0x000000060f057209 */ /* 0x004fe40007810000 */
[----:B------:R-:W-:Y:S07]  /*d100*/  FMNMX.FTZ R6, R40, R7, !PT ;  /* 0x0000000728067209 */ /* 0x000fee0007810000 */
[----:B------:R3:W2:Y:S01]  /*d110*/  MUFU.TANH R10, R44 ;  /* 0x0000002c000a7308 */ /* 0x0006a20000002400 */
[----:B-1----:R-:W-:Y:S09]  /*d120*/  MOV R41, R13 ;  /* 0x0000000d00297202 */ /* 0x002ff20000000f00 */
[----:B------:R-:W-:Y:S10]  /*d130*/  MUFU.TANH R227, R32 ;  /* 0x0000002000e37308 */ /* 0x000ff40000002400 */
[----:B------:R-:W1:Y:S01]  /*d140*/  MUFU.TANH R8, R49 ;  /* 0x0000003100087308 */ /* 0x000e620000002400 */
[----:B---3--:R-:W-:Y:S02]  /*d150*/  MOV R44, R12 ;  /* 0x0000000c002c7202 */ /* 0x008fe40000000f00 */
[----:B--2---:R-:W-:Y:S02]  /*d160*/  MOV R63, R10 ;  /* 0x0000000a003f7202 */ /* 0x004fe40000000f00 */
[----:B------:R-:W-:Y:S05]  /*d170*/  FMNMX.FTZ R5, R44, R5, !PT ;  /* 0x000000052c057209 */ /* 0x000fea0007810000 */
[----:B------:R1:W-:Y:S10]  /*d180*/  MUFU.TANH R216, R61 ;  /* 0x0000003d00d87308 */ /* 0x0003f40000002400 */
[----:B------:R-:W-:Y:S10]  /*d190*/  MUFU.TANH R32, R46 ;  /* 0x0000002e00207308 */ /* 0x000ff40000002400 */
[----:B------:R-:W2:Y:S01]  /*d1a0*/  MUFU.TANH R231, R23 ;  /* 0x0000001700e77308 */ /* 0x000ea20000002400 */
[----:B-1----:R-:W-:Y:S02]  /*d1b0*/  MOV R61, R8 ;  /* 0x00000008003d7202 */ /* 0x002fe40000000f00 */
[----:B------:R-:W-:Y:S02]  /*d1c0*/  FMNMX.FTZ R8, R221, R2, !PT ;  /* 0x00000002dd087209 */ /* 0x000fe40007810000 */
[----:B------:R-:W-:Y:S05]  /*d1d0*/  FMNMX.FTZ R2, R41, R4, !PT ;  /* 0x0000000429027209 */ /* 0x000fea0007810000 */
[----:B------:R2:W-:Y:S10]  /*d1e0*/  MUFU.TANH R46, R50 ;  /* 0x00000032002e7308 */ /* 0x0005f40000002400 */
[----:B------:R-:W1:Y:S10]  /*d1f0*/  MUFU.TANH R252, R21 ;  /* 0x0000001500fc7308 */ /* 0x000e740000002400 */
[----:B------:R-:W-:Y:S01]  /*d200*/  MUFU.TANH R17, R26 ;  /* 0x0000001a00117308 */ /* 0x000fe20000002400 */
[----:B--2---:R-:W-:Y:S05]  /*d210*/  IMAD.MOV.U32 R50, RZ, RZ, R231 ;  /* 0x000000ffff327224 */ /* 0x004fea00078e00e7 */
[----:B------:R-:W-:Y:S04]  /*d220*/  FMNMX.FTZ R5, R50, R5, !PT ;  /* 0x0000000532057209 */ /* 0x000fe80007810000 */
[----:B------:R-:W2:Y:S01]  /*d230*/  MUFU.TANH R134, R27 ;  /* 0x0000001b00867308 */ /* 0x000ea20000002400 */
[----:B-1----:R-:W-:Y:S04]  /*d240*/  FMNMX.FTZ R4, R252, R6, !PT ;  /* 0x00000006fc047209 */ /* 0x002fe80007810000 */
[----:B------:R-:W-:Y:S05]  /*d250*/  FMNMX.FTZ R4, R227, R4, !PT ;  /* 0x00000004e3047209 */ /* 0x000fea0007810000 */
[----:B------:R2:W-:Y:S10]  /*d260*/  MUFU.TANH R138, R62 ;  /* 0x0000003e008a7308 */ /* 0x0005f40000002400 */
[----:B------:R1:W-:Y:S10]  /*d270*/  MUFU.TANH R137, R0 ;  /* 0x0000000000897308 */ /* 0x0003f40000002400 */
[----:B------:R-:W3:Y:S01]  /*d280*/  MUFU.TANH R135, R28 ;  /* 0x0000001c00877308 */ /* 0x000ee20000002400 */
[----:B--2---:R-:W-:Y:S09]  /*d290*/  MOV R62, R134 ;  /* 0x00000086003e7202 */ /* 0x004ff20000000f00 */
[----:B------:R3:W2:Y:S01]  /*d2a0*/  MUFU.TANH R230, R33 ;  /* 0x0000002100e67308 */ /* 0x0006a20000002400 */
[----:B-1----:R-:W-:Y:S04]  /*d2b0*/  FMNMX.FTZ R0, R17, R8, !PT ;  /* 0x0000000811007209 */ /* 0x002fe80007810000 */
[----:B------:R-:W-:Y:S05]  /*d2c0*/  FMNMX.FTZ R0, R62, R0, !PT ;  /* 0x000000003e007209 */ /* 0x000fea0007810000 */
[----:B------:R-:W1:Y:S10]  /*d2d0*/  MUFU.TANH R25, R25 ;  /* 0x0000001900197308 */ /* 0x000e740000002400 */
[----:B------:R4:W-:Y:S01]  /*d2e0*/  MUFU.TANH R31, R43 ;  /* 0x0000002b001f7308 */ /* 0x0009e20000002400 */
[----:B---3--:R-:W-:Y:S01]  /*d2f0*/  IMAD.MOV.U32 R33, RZ, RZ, R135 ;  /* 0x000000ffff217224 */ /* 0x008fe200078e0087 */
[----:B--2---:R-:W-:Y:S04]  /*d300*/  FMNMX.FTZ R4, R230, R4, !PT ;  /* 0x00000004e6047209 */ /* 0x004fe80007810000 */
[----:B------:R-:W-:Y:S04]  /*d310*/  FMNMX.FTZ R4, R58, R4, !PT ;  /* 0x000000043a047209 */ /* 0x000fe80007810000 */
[----:B------:R-:W2:Y:S01]  /*d320*/  MUFU.TANH R26, R34 ;  /* 0x00000022001a7308 */ /* 0x000ea20000002400 */
[----:B-1----:R-:W-:Y:S09]  /*d330*/  FMNMX.FTZ R6, R25, R2, !PT ;  /* 0x0000000219067209 */ /* 0x002ff20007810000 */
[----:B------:R-:W-:Y:S01]  /*d340*/  MUFU.TANH R30, R45 ;  /* 0x0000002d001e7308 */ /* 0x000fe20000002400 */
[----:B----4-:R-:W-:Y:S09]  /*d350*/  IMAD.MOV.U32 R43, RZ, RZ, R14 ;  /* 0x000000ffff2b7224 */ /* 0x010ff200078e000e */
[----:B------:R-:W1:Y:S01]  /*d360*/  MUFU.TANH R229, R39 ;  /* 0x0000002700e57308 */ /* 0x000e620000002400 */
[----:B--2---:R-:W-:Y:S02]  /*d370*/  FMNMX.FTZ R2, R26, R5, !PT ;  /* 0x000000051a027209 */ /* 0x004fe40007810000 */
[----:B------:R-:W-:Y:S02]  /*d380*/  FMNMX.FTZ R5, R33, R6, !PT ;  /* 0x0000000621057209 */ /* 0x000fe40007810000 */
[----:B------:R-:W-:Y:S02]  /*d390*/  FMNMX.FTZ R6, R59, R0, !PT ;  /* 0x000000003b067209 */ /* 0x000fe40007810000 */
[----:B------:R-:W-:Y:S03]  /*d3a0*/  FMNMX.FTZ R0, R43, R2, !PT ;  /* 0x000000022b007209 */ /* 0x000fe60007810000 */
[----:B------:R1:W-:Y:S10]  /*d3b0*/  MUFU.TANH R45, R51 ;  /* 0x00000033002d7308 */ /* 0x0003f40000002400 */
[----:B------:R-:W-:Y:S10]  /*d3c0*/  MUFU.TANH R208, R38 ;  /* 0x0000002600d07308 */ /* 0x000ff40000002400 */
[----:B------:R-:W2:Y:S01]  /*d3d0*/  MUFU.TANH R228, R37 ;  /* 0x0000002500e47308 */ /* 0x000ea20000002400 */
[----:B-1----:R-:W-:Y:S09]  /*d3e0*/  IMAD.MOV.U32 R51, RZ, RZ, R229 ;  /* 0x000000ffff337224 */ /* 0x002ff200078e00e5 */
[----:B------:R1:W-:Y:S10]  /*d3f0*/  MUFU.TANH R219, R56 ;  /* 0x0000003800db7308 */ /* 0x0003f40000002400 */
[----:B------:R-:W3:Y:S01]  /*d400*/  MUFU.TANH R136, R29 ;  /* 0x0000001d00887308 */ /* 0x000ee20000002400 */
[----:B--2---:R-:W-:Y:S04]  /*d410*/  MOV R49, R228 ;  /* 0x000000e400317202 */ /* 0x004fe80000000f00 */
[----:B------:R-:W-:Y:S05]  /*d420*/  FMNMX.FTZ R4, R49, R4, !PT ;  /* 0x0000000431047209 */ /* 0x000fea0007810000 */
[----:B------:R-:W2:Y:S01]  /*d430*/  MUFU.TANH R229, R52 ;  /* 0x0000003400e57308 */ /* 0x000ea20000002400 */
[----:B-1----:R-:W-:Y:S02]  /*d440*/  MOV R56, R208 ;  /* 0x000000d000387202 */ /* 0x002fe40000000f00 */
[----:B------:R-:W-:Y:S02]  /*d450*/  FMNMX.FTZ R4, R35, R4, !PT ;  /* 0x0000000423047209 */ /* 0x000fe40007810000 */
[----:B------:R-:W-:Y:S02]  /*d460*/  FMNMX.FTZ R2, R56, R0, !PT ;  /* 0x0000000038027209 */ /* 0x000fe40007810000 */
[----:B------:R-:W-:Y:S03]  /*d470*/  FMNMX.FTZ R0, R57, R6, !PT ;  /* 0x0000000639007209 */ /* 0x000fe60007810000 */
[----:B------:R-:W-:Y:S01]  /*d480*/  MUFU.TANH R42, R47 ;  /* 0x0000002f002a7308 */ /* 0x000fe20000002400 */
[----:B---3--:R-:W-:Y:S02]  /*d490*/  MOV R34, R136 ;  /* 0x0000008800227202 */ /* 0x008fe40000000f00 */
[----:B------:R-:W-:Y:S02]  /*d4a0*/  FMNMX.FTZ R2, R51, R2, !PT ;  /* 0x0000000233027209 */ /* 0x000fe40007810000 */
[----:B------:R-:W-:Y:S02]  /*d4b0*/  FMNMX.FTZ R5, R34, R5, !PT ;  /* 0x0000000522057209 */ /* 0x000fe40007810000 */
[----:B------:R-:W-:Y:S03]  /*d4c0*/  FMNMX.FTZ R0, R60, R0, !PT ;  /* 0x000000003c007209 */ /* 0x000fe60007810000 */
[----:B------:R-:W1:Y:S01]  /*d4d0*/  MUFU.TANH R47, R54 ;  /* 0x00000036002f7308 */ /* 0x000e620000002400 */
[----:B------:R-:W-:Y:S02]  /*d4e0*/  FMNMX.FTZ R5, R19, R5, !PT ;  /* 0x0000000513057209 */ /* 0x000fe40007810000 */
[----:B------:R-:W-:Y:S02]  /*d4f0*/  FMNMX.FTZ R2, R46, R2, !PT ;  /* 0x000000022e027209 */ /* 0x000fe40007810000 */
[----:B------:R-:W-:Y:S02]  /*d500*/  FMNMX.FTZ R4, R61, R4, !PT ;  /* 0x000000043d047209 */ /* 0x000fe40007810000 */
[----:B------:R-:W-:Y:S03]  /*d510*/  FMNMX.FTZ R6, R31, R0, !PT ;  /* 0x000000001f067209 */ /* 0x000fe60007810000 */
[----:B------:R-:W3:Y:S01]  /*d520*/  MUFU.TANH R228, R53 ;  /* 0x0000003500e47308 */ /* 0x000ee20000002400 */
[----:B------:R-:W-:Y:S02]  /*d530*/  FMNMX.FTZ R5, R24, R5, !PT ;  /* 0x0000000518057209 */ /* 0x000fe40007810000 */
[----:B------:R-:W-:Y:S02]  /*d540*/  FMNMX.FTZ R0, R45, R2, !PT ;  /* 0x000000022d007209 */ /* 0x000fe40007810000 */
[----:B--2---:R-:W-:Y:S02]  /*d550*/  FMNMX.FTZ R4, R229, R4, !PT ;  /* 0x00000004e5047209 */ /* 0x004fe40007810000 */
[----:B------:R-:W-:Y:S03]  /*d560*/  FMNMX.FTZ R2, R63, R5, !PT ;  /* 0x000000053f027209 */ /* 0x000fe60007810000 */
[----:B------:R-:W2:Y:S01]  /*d570*/  MUFU.TANH R231, R55 ;  /* 0x0000003700e77308 */ /* 0x000ea20000002400 */
[----:B-1----:R-:W-:Y:S02]  /*d580*/  FMNMX.FTZ R0, R47, R0, !PT ;  /* 0x000000002f007209 */ /* 0x002fe40007810000 */
[----:B------:R-:W-:Y:S02]  /*d590*/  FMNMX.FTZ R5, R32, R6, !PT ;  /* 0x0000000620057209 */ /* 0x000fe40007810000 */
[----:B------:R-:W-:Y:S02]  /*d5a0*/  FMNMX.FTZ R2, R30, R2, !PT ;  /* 0x000000021e027209 */ /* 0x000fe40007810000 */
[----:B------:R-:W-:Y:S03]  /*d5b0*/  FMNMX.FTZ R14, R42, R5, !PT ;  /* 0x000000052a0e7209 */ /* 0x000fe60007810000 */
[----:B------:R-:W1:Y:S01]  /*d5c0*/  MUFU.TANH R214, R64 ;  /* 0x0000004000d67308 */ /* 0x000e620000002400 */
[----:B---3--:R-:W-:Y:S02]  /*d5d0*/  FMNMX.FTZ R4, R228, R4, !PT ;  /* 0x00000004e4047209 */ /* 0x008fe40007810000 */
[----:B------:R-:W-:Y:S07]  /*d5e0*/  FMNMX.FTZ R12, R219, R2, !PT ;  /* 0x00000002db0c7209 */ /* 0x000fee0007810000 */
[----:B------:R-:W3:Y:S01]  /*d5f0*/  MUFU.TANH R215, R66 ;  /* 0x0000004200d77308 */ /* 0x000ee20000002400 */
[----:B--2---:R-:W-:Y:S09]  /*d600*/  FMNMX.FTZ R0, R231, R0, !PT ;  /* 0x00000000e7007209 */ /* 0x004ff20007810000 */
[----:B------:R-:W2:Y:S01]  /*d610*/  MUFU.TANH R212, R65 ;  /* 0x0000004100d47308 */ /* 0x000ea20000002400 */
[----:B-1----:R-:W-:Y:S09]  /*d620*/  FMNMX.FTZ R136, R214, R4, !PT ;  /* 0x00000004d6887209 */ /* 0x002ff20007810000 */
[----:B------:R1:W4:Y:S01]  /*d630*/  MUFU.TANH R213, R67 ;  /* 0x0000004300d57308 */ /* 0x0003220000002400 */
[----:B---3--:R-:W-:Y:S02]  /*d640*/  FMNMX.FTZ R13, R215, R0, !PT ;  /* 0x00000000d70d7209 */ /* 0x008fe40007810000 */
[----:B--2---:R-:W-:Y:S01]  /*d650*/  FMNMX.FTZ R136, R212, R136, !PT ;  /* 0x00000088d4887209 */ /* 0x004fe20007810000 */
[----:B------:R-:W-:Y:S06]  /*d660*/  @P0 BRA `(.L_x_34) ;  /* 0xffffffe4001c0947 */ /* 0x000fec000383ffff */
.L_x_33:
[----:B------:R-:W-:Y:S01]  /*d670*/  STL [R1+0x7c], R251 ;  /* 0x00007cfb01007387 */ /* 0x000fe20000100800 */
[----:B--2-4-:R-:W-:Y:S02]  /*d680*/  FMNMX.FTZ R5, R213, R13, !PT ;  /* 0x0000000dd5057209 */ /* 0x014fe40007810000 */
[----:B------:R-:W-:Y:S01]  /*d690*/  FMNMX.FTZ R2, R218, R12, !PT ;  /* 0x0000000cda027209 */ /* 0x000fe20007810000 */
[----:B------:R-:W-:Y:S01]  /*d6a0*/  STL [R1+0x78], R250 ;  /* 0x000078fa01007387 */ /* 0x000fe20000100800 */
[----:B------:R-:W-:Y:S02]  /*d6b0*/  FMNMX.FTZ R0, R48, R14, !PT ;  /* 0x0000000e30007209 */ /* 0x000fe40007810000 */
[----:B------:R-:W-:Y:S01]  /*d6c0*/  FMNMX.FTZ R2, R217, R2, !PT ;  /* 0x00000002d9027209 */ /* 0x000fe20007810000 */
[----:B------:R-:W-:Y:S03]  /*d6d0*/  STL [R1+0x74], R249 ;  /* 0x000074f901007387 */ /* 0x000fe60000100800 */
[----:B------:R-:W-:Y:S01]  /*d6e0*/  FMNMX.FTZ R4, R216, R2, !PT ;  /* 0x00000002d8047209 */ /* 0x000fe20007810000 */
[----:B------:R-:W-:Y:S04]  /*d6f0*/  STL [R1+0x70], R248 ;  /* 0x000070f801007387 */ /* 0x000fe80000100800 */
[----:B------:R-:W-:Y:S04]  /*d700*/  STL [R1+0x6c], R247 ;  /* 0x00006cf701007387 */ /* 0x000fe80000100800 */
[----:B------:R-:W-:Y:S04]  /*d710*/  STL [R1+0x68], R246 ;  /* 0x000068f601007387 */ /* 0x000fe80000100800 */
[----:B------:R-:W-:Y:S04]  /*d720*/  STL [R1+0x64], R245 ;  /* 0x000064f501007387 */ /* 0x000fe80000100800 */
[----:B------:R2:W-:Y:S04]  /*d730*/  STL [R1+0x60], R244 ;  /* 0x000060f401007387 */ /* 0x0005e80000100800 */
[----:B------:R3:W-:Y:S04]  /*d740*/  STL [R1+0x5c], R243 ;  /* 0x00005cf301007387 */ /* 0x0007e80000100800 */
[----:B------:R4:W-:Y:S04]  /*d750*/  STL [R1+0x58], R242 ;  /* 0x000058f201007387 */ /* 0x0009e80000100800 */
[----:B------:R1:W-:Y:S04]  /*d760*/  STL [R1+0x54], R241 ;  /* 0x000054f101007387 */ /* 0x0003e80000100800 */
[----:B------:R1:W-:Y:S04]  /*d770*/  STL [R1+0x50], R240 ;  /* 0x000050f001007387 */ /* 0x0003e80000100800 */
[----:B------:R1:W-:Y:S04]  /*d780*/  STL [R1+0x4c], R239 ;  /* 0x00004cef01007387 */ /* 0x0003e80000100800 */
[----:B------:R1:W-:Y:S01]  /*d790*/  STL [R1+0x48], R238 ;  /* 0x000048ee01007387 */ /* 0x0003e20000100800 */
[----:B--2---:R-:W-:Y:S03]  /*d7a0*/  MOV R244, R25 ;  /* 0x0000001900f47202 */ /* 0x004fe60000000f00 */
[----:B------:R2:W-:Y:S01]  /*d7b0*/  STL [R1+0x44], R237 ;  /* 0x000044ed01007387 */ /* 0x0005e20000100800 */
[----:B---3--:R-:W-:Y:S03]  /*d7c0*/  MOV R243, R42 ;  /* 0x0000002a00f37202 */ /* 0x008fe60000000f00 */
[----:B------:R-:W3:Y:S01]  /*d7d0*/  SHFL.BFLY PT, R6, R136, 0x2, 0x1f ;  /* 0x0c401f0088067f89 */ /* 0x000ee200000e0000 */
[----:B----4-:R-:W-:Y:S07]  /*d7e0*/  MOV R242, R19 ;  /* 0x0000001300f27202 */ /* 0x010fee0000000f00 */
[----:B------:R-:W4:Y:S01]  /*d7f0*/  SHFL.BFLY PT, R7, R5, 0x2, 0x1f ;  /* 0x0c401f0005077f89 */ /* 0x000f2200000e0000 */
[----:B-1----:R-:W-:Y:S07]  /*d800*/  MOV R241, R41 ;  /* 0x0000002900f17202 */ /* 0x002fee0000000f00 */
[----:B------:R-:W1:Y:S01]  /*d810*/  SHFL.BFLY PT, R134, R4, 0x2, 0x1f ;  /* 0x0c401f0004867f89 */ /* 0x000e6200000e0000 */
[----:B------:R-:W-:Y:S07]  /*d820*/  MOV R240, R26 ;  /* 0x0000001a00f07202 */ /* 0x000fee0000000f00 */
[----:B------:R3:W-:Y:S01]  /*d830*/  STL [R1+0x40], R236 ;  /* 0x000040ec01007387 */ /* 0x0007e20000100800 */
[----:B------:R-:W-:Y:S03]  /*d840*/  MOV R239, R46 ;  /* 0x0000002e00ef7202 */ /* 0x000fe60000000f00 */
[----:B------:R-:W-:Y:S01]  /*d850*/  LDSM.16.MT88.4 R36, [R233+0xc000] ;  /* 0x00c00000e924783b */ /* 0x000fe20000004200 */
[----:B------:R-:W-:Y:S02]  /*d860*/  MOV R238, R24 ;  /* 0x0000001800ee7202 */ /* 0x000fe40000000f00 */
[----:B--2---:R-:W-:Y:S05]  /*d870*/  MOV R237, R20 ;  /* 0x0000001400ed7202 */ /* 0x004fea0000000f00 */
[----:B------:R-:W-:Y:S01]  /*d880*/  LDSM.16.MT88.4 R20, [R232+0xc000] ;  /* 0x00c00000e814783b */ /* 0x000fe20000004200 */
[----:B------:R-:W-:Y:S04]  /*d890*/  FMNMX.FTZ R0, R237, R0, !PT ;  /* 0x00000000ed007209 */ /* 0x000fe80007810000 */
[----:B------:R-:W-:Y:S03]  /*d8a0*/  FMNMX.FTZ R0, R138, R0, !PT ;  /* 0x000000008a007209 */ /* 0x000fe60007810000 */
[----:B------:R-:W-:Y:S01]  /*d8b0*/  LDSM.16.MT88.4 R52, [R235+0xc000] ;  /* 0x00c00000eb34783b */ /* 0x000fe20000004200 */
[----:B------:R-:W-:Y:S02]  /*d8c0*/  FMNMX.FTZ R0, R137, R0, !PT ;  /* 0x0000000089007209 */ /* 0x000fe40007810000 */
[----:B---3--:R-:W-:Y:S05]  /*d8d0*/  MOV R236, R45 ;  /* 0x0000002d00ec7202 */ /* 0x008fea0000000f00 */
[----:B------:R-:W2:Y:S01]  /*d8e0*/  SHFL.BFLY PT, R2, R0, 0x2, 0x1f ;  /* 0x0c401f0000027f89 */ /* 0x000ea200000e0000 */
[----:B------:R-:W-:Y:S02]  /*d8f0*/  FMNMX.FTZ R136, R136, R6, !PT ;  /* 0x0000000688887209 */ /* 0x000fe40007810000 */
[----:B----4-:R-:W-:Y:S02]  /*d900*/  FMNMX.FTZ R5, R5, R7, !PT ;  /* 0x0000000705057209 */ /* 0x010fe40007810000 */
[----:B-1----:R-:W-:Y:S03]  /*d910*/  FMNMX.FTZ R134, R4, R134, !PT ;  /* 0x0000008604867209 */ /* 0x002fe60007810000 */
[----:B------:R-:W1:Y:S08]  /*d920*/  SHFL.BFLY PT, R6, R136, 0x1, 0x1f ;  /* 0x0c201f0088067f89 */ /* 0x000e7000000e0000 */
[----:B------:R-:W3:Y:S08]  /*d930*/  SHFL.BFLY PT, R135, R5, 0x1, 0x1f ;  /* 0x0c201f0005877f89 */ /* 0x000ef000000e0000 */
[----:B------:R-:W4:Y:S01]  /*d940*/  SHFL.BFLY PT, R7, R134, 0x1, 0x1f ;  /* 0x0c201f0086077f89 */ /* 0x000f2200000e0000 */
[----:B--2---:R-:W-:Y:S07]  /*d950*/  FMNMX.FTZ R2, R0, R2, !PT ;  /* 0x0000000200027209 */ /* 0x004fee0007810000 */
[----:B------:R-:W2:Y:S01]  /*d960*/  SHFL.BFLY PT, R4, R2, 0x1, 0x1f ;  /* 0x0c201f0002047f89 */ /* 0x000ea200000e0000 */
[----:B-1----:R-:W-:Y:S02]  /*d970*/  FMNMX.FTZ R136, R136, R6, !PT ;  /* 0x0000000688887209 */ /* 0x002fe40007810000 */
[----:B---3--:R-:W-:Y:S03]  /*d980*/  FMNMX.FTZ R135, R5, R135, !PT ;  /* 0x0000008705877209 */ /* 0x008fe60007810000 */
[C---:B------:R-:W-:Y:S01]  /*d990*/  FADD.FTZ R0, -R136.reuse, R3 ;  /* 0x0000000388007221 */ /* 0x040fe20000010100 */
[----:B------:R-:W-:Y:S01]  /*d9a0*/  FSETP.NEU.FTZ.AND P1, PT, R136, -INF , PT ;  /* 0xff8000008800780b */ /* 0x000fe20003f3d000 */
[----:B------:R-:W-:Y:S01]  /*d9b0*/  STL [R1+0x80], R136 ;  /* 0x0000808801007387 */ /* 0x000fe20000100800 */
[----:B----4-:R-:W-:Y:S01]  /*d9c0*/  FMNMX.FTZ R134, R134, R7, !PT ;  /* 0x0000000786867209 */ /* 0x010fe20007810000 */
[----:B------:R-:W-:Y:S01]  /*d9d0*/  FMUL.FTZ R3, R0, UR4 ;  /* 0x0000000400037c20 */ /* 0x000fe20008410000 */
[C---:B------:R-:W-:Y:S01]  /*d9e0*/  FADD.FTZ R0, -R135.reuse, R132 ;  /* 0x0000008487007221 */ /* 0x040fe20000010100 */
[----:B------:R1:W-:Y:S01]  /*d9f0*/  STL [R1+0x84], R135 ;  /* 0x0000848701007387 */ /* 0x0003e20000100800 */
[----:B------:R-:W-:Y:S01]  /*da00*/  FMUL.FTZ R208, R135, UR4 ;  /* 0x0000000487d07c20 */ /* 0x000fe20008410000 */
[----:B------:R3:W4:Y:S01]  /*da10*/  MUFU.EX2 R132, R3 ;  /* 0x0000000300847308 */ /* 0x0007220000000800 */
[----:B--2---:R-:W-:Y:S01]  /*da20*/  FMNMX.FTZ R133, R2, R4, !PT ;  /* 0x0000000402857209 */ /* 0x004fe20007810000 */
[----:B---3--:R-:W-:Y:S01]  /*da30*/  FMUL.FTZ R3, R0, UR4 ;  /* 0x0000000400037c20 */ /* 0x008fe20008410000 */
[----:B------:R-:W-:Y:S01]  /*da40*/  FADD.FTZ R0, -R134, R139 ;  /* 0x0000008b86007221 */ /* 0x000fe20000010100 */
[----:B------:R-:W-:Y:S01]  /*da50*/  FMUL.FTZ R139, R136, UR4 ;  /* 0x00000004888b7c20 */ /* 0x000fe20008410000 */
[C---:B----4-:R-:W-:Y:S01]  /*da60*/  FMUL.FTZ R65, R132.reuse, R201 ;  /* 0x000000c984417220 */ /* 0x050fe20000410000 */
[----:B------:R-:W-:Y:S01]  /*da70*/  FMUL.FTZ R64, R132, R200 ;  /* 0x000000c884407220 */ /* 0x000fe20000410000 */
[----:B------:R-:W-:Y:S01]  /*da80*/  FMUL.FTZ R2, R0, UR4 ;  /* 0x0000000400027c20 */ /* 0x000fe20008410000 */
[----:B------:R-:W-:Y:S01]  /*da90*/  FADD.FTZ R0, -R133, R140 ;  /* 0x0000008c85007221 */ /* 0x000fe20000010100 */
[----:B------:R-:W-:Y:S01]  /*daa0*/  FSEL R139, R139, RZ, P1 ;  /* 0x000000ff8b8b7208 */ /* 0x000fe20000800000 */
[----:B------:R-:W2:Y:S01]  /*dab0*/  MUFU.EX2 R3, R3 ;  /* 0x0000000300037308 */ /* 0x000ea20000000800 */
[----:B------:R-:W-:Y:S01]  /*dac0*/  FSETP.NEU.FTZ.AND P1, PT, R135, -INF , PT ;  /* 0xff8000008700780b */ /* 0x000fe20003f3d000 */
[----:B------:R-:W-:Y:S01]  /*dad0*/  FMUL.FTZ R0, R0, UR4 ;  /* 0x0000000400007c20 */ /* 0x000fe20008410000 */
[----:B------:R-:W-:Y:S01]  /*dae0*/  FMUL.FTZ R68, R132, R68 ;  /* 0x0000004484447220 */ /* 0x000fe20000410000 */
[--C-:B------:R-:W-:Y:S01]  /*daf0*/  FFMA.FTZ R4, R142, UR4, -R139.reuse ;  /* 0x000000048e047c23 */ /* 0x100fe2000801088b */
[----:B------:R-:W-:Y:S01]  /*db00*/  FSEL R208, R208, RZ, P1 ;  /* 0x000000ffd0d07208 */ /* 0x000fe20000800000 */
[----:B------:R-:W-:Y:S01]  /*db10*/  FMUL.FTZ R69, R132, R69 ;  /* 0x0000004584457220 */ /* 0x000fe20000410000 */
[----:B------:R-:W-:Y:S03]  /*db20*/  FSETP.NEU.FTZ.AND P1, PT, R134, -INF , PT ;  /* 0xff8000008600780b */ /* 0x000fe60003f3d000 */
[----:B------:R3:W-:Y:S01]  /*db30*/  MUFU.EX2 R8, R4 ;  /* 0x0000000400087308 */ /* 0x0007e20000000800 */
[C---:B------:R-:W-:Y:S01]  /*db40*/  FMUL.FTZ R80, R132.reuse, R80 ;  /* 0x0000005084507220 */ /* 0x040fe20000410000 */
[--C-:B------:R-:W-:Y:S01]  /*db50*/  FFMA.FTZ R6, R15, UR4, -R208.reuse ;  /* 0x000000040f067c23 */ /* 0x100fe200080108d0 */
[C---:B------:R-:W-:Y:S01]  /*db60*/  FMUL.FTZ R81, R132.reuse, R81 ;  /* 0x0000005184517220 */ /* 0x040fe20000410000 */
[C---:B------:R-:W-:Y:S01]  /*db70*/  FMUL.FTZ R84, R132.reuse, R84 ;  /* 0x0000005484547220 */ /* 0x040fe20000410000 */
[C---:B------:R-:W-:Y:S01]  /*db80*/  FMUL.FTZ R85, R132.reuse, R85 ;  /* 0x0000005584557220 */ /* 0x040fe20000410000 */
[C---:B------:R-:W-:Y:S01]  /*db90*/  FMUL.FTZ R96, R132.reuse, R96 ;  /* 0x0000006084607220 */ /* 0x040fe20000410000 */
[----:B------:R-:W-:Y:S03]  /*dba0*/  FMUL.FTZ R97, R132, R97 ;  /* 0x0000006184617220 */ /* 0x000fe60000410000 */
[----:B------:R4:W-:Y:S01]  /*dbb0*/  MUFU.EX2 R246, R6 ;  /* 0x0000000600f67308 */ /* 0x0009e20000000800 */
[C---:B--2---:R-:W-:Y:S01]  /*dbc0*/  FMUL.FTZ R7, R3.reuse, R151 ;  /* 0x0000009703077220 */ /* 0x044fe20000410000 */
[C---:B------:R-:W-:Y:S01]  /*dbd0*/  FMUL.FTZ R19, R3.reuse, R155 ;  /* 0x0000009b03137220 */ /* 0x040fe20000410000 */
[C---:B------:R-:W-:Y:S01]  /*dbe0*/  FMUL.FTZ R66, R3.reuse, R202 ;  /* 0x000000ca03427220 */ /* 0x040fe20000410000 */
[C---:B------:R-:W-:Y:S01]  /*dbf0*/  FMUL.FTZ R67, R3.reuse, R203 ;  /* 0x000000cb03437220 */ /* 0x040fe20000410000 */
[C---:B------:R-:W-:Y:S01]  /*dc00*/  FMUL.FTZ R70, R3.reuse, R70 ;  /* 0x0000004603467220 */ /* 0x040fe20000410000 */
[C---:B------:R-:W-:Y:S01]  /*dc10*/  FMUL.FTZ R71, R3.reuse, R71 ;  /* 0x0000004703477220 */ /* 0x040fe20000410000 */
[----:B------:R-:W-:Y:S03]  /*dc20*/  FMUL.FTZ R82, R3, R82 ;  /* 0x0000005203527220 */ /* 0x000fe60000410000 */
[----:B------:R-:W2:Y:S01]  /*dc30*/  MUFU.EX2 R2, R2 ;  /* 0x0000000200027308 */ /* 0x000ea20000000800 */
[----:B---3--:R-:W-:Y:S01]  /*dc40*/  FFMA.FTZ R4, R210, UR4, -R139 ;  /* 0x00000004d2047c23 */ /* 0x008fe2000801088b */
[----:B------:R-:W-:Y:S01]  /*dc50*/  FMUL.FTZ R210, R133, UR4 ;  /* 0x0000000485d27c20 */ /* 0x000fe20008410000 */
[C---:B------:R-:W-:Y:S01]  /*dc60*/  FMUL.FTZ R83, R3.reuse, R83 ;  /* 0x0000005303537220 */ /* 0x040fe20000410000 */
[C---:B------:R-:W-:Y:S01]  /*dc70*/  FMUL.FTZ R86, R3.reuse, R86 ;  /* 0x0000005603567220 */ /* 0x040fe20000410000 */
[C---:B------:R-:W-:Y:S01]  /*dc80*/  FMUL.FTZ R87, R3.reuse, R87 ;  /* 0x0000005703577220 */ /* 0x040fe20000410000 */
[C---:B------:R-:W-:Y:S01]  /*dc90*/  FMUL.FTZ R98, R3.reuse, R98 ;  /* 0x0000006203627220 */ /* 0x040fe20000410000 */
[C---:B------:R-:W-:Y:S03]  /*dca0*/  FMUL.FTZ R99, R3.reuse, R99 ;  /* 0x0000006303637220 */ /* 0x040fe60000410000 */
[----:B-1----:R1:W-:Y:S01]  /*dcb0*/  MUFU.EX2 R135, R4 ;  /* 0x0000000400877308 */ /* 0x0023e20000000800 */
[C---:B----4-:R-:W-:Y:S01]  /*dcc0*/  FMUL.FTZ R6, R3.reuse, R150 ;  /* 0x0000009603067220 */ /* 0x050fe20000410000 */
[C---:B------:R-:W-:Y:S01]  /*dcd0*/  FMUL.FTZ R100, R132.reuse, R100 ;  /* 0x0000006484647220 */ /* 0x040fe20000410000 */
[C---:B------:R-:W-:Y:S01]  /*dce0*/  FMUL.FTZ R101, R132.reuse, R101 ;  /* 0x0000006584657220 */ /* 0x040fe20000410000 */
[C---:B------:R-:W-:Y:S01]  /*dcf0*/  FMUL.FTZ R102, R3.reuse, R102 ;  /* 0x0000006603667220 */ /* 0x040fe20000410000 */
[C---:B------:R-:W-:Y:S01]  /*dd00*/  FMUL.FTZ R103, R3.reuse, R103 ;  /* 0x0000006703677220 */ /* 0x040fe20000410000 */
[C---:B------:R-:W-:Y:S01]  /*dd10*/  FMUL.FTZ R112, R132.reuse, R112 ;  /* 0x0000007084707220 */ /* 0x040fe20000410000 */
[----:B------:R-:W-:Y:S03]  /*dd20*/  FMUL.FTZ R113, R132, R113 ;  /* 0x0000007184717220 */ /* 0x000fe60000410000 */
[----:B------:R-:W3:Y:S01]  /*dd30*/  MUFU.EX2 R0, R0 ;  /* 0x0000000000007308 */ /* 0x000ee20000000800 */
[C---:B--2---:R-:W-:Y:S01]  /*dd40*/  FMUL.FTZ R13, R2.reuse, R157 ;  /* 0x0000009d020d7220 */ /* 0x044fe20000410000 */
[C---:B------:R-:W-:Y:S01]  /*dd50*/  FMUL.FTZ R24, R2.reuse, R164 ;  /* 0x000000a402187220 */ /* 0x040fe20000410000 */
[C---:B------:R-:W-:Y:S01]  /*dd60*/  FMUL.FTZ R25, R2.reuse, R165 ;  /* 0x000000a502197220 */ /* 0x040fe20000410000 */
[----:B------:R-:W-:Y:S01]  /*dd70*/  MOV R164, R30 ;  /* 0x0000001e00a47202 */ /* 0x000fe20000000f00 */
[C---:B------:R-:W-:Y:S01]  /*dd80*/  FMUL.FTZ R28, R2.reuse, R172 ;  /* 0x000000ac021c7220 */ /* 0x040fe20000410000 */
[C---:B------:R-:W-:Y:S01]  /*dd90*/  FMUL.FTZ R29, R2.reuse, R173 ;  /* 0x000000ad021d7220 */ /* 0x040fe20000410000 */
[----:B------:R-:W-:Y:S01]  /*dda0*/  MOV R165, R35 ;  /* 0x0000002300a57202 */ /* 0x000fe20000000f00 */
[----:B------:R-:W-:Y:S01]  /*ddb0*/  FMUL.FTZ R35, R3, R171 ;  /* 0x000000ab03237220 */ /* 0x000fe20000410000 */
[--C-:B-1----:R-:W-:Y:S01]  /*ddc0*/  FFMA.FTZ R4, R143, UR4, -R208.reuse ;  /* 0x000000048f047c23 */ /* 0x102fe200080108d0 */
[----:B------:R-:W-:Y:S01]  /*ddd0*/  MOV R172, R43 ;  /* 0x0000002b00ac7202 */ /* 0x000fe20000000f00 */
[C---:B------:R-:W-:Y:S01]  /*dde0*/  FMUL.FTZ R41, R2.reuse, R181 ;  /* 0x000000b502297220 */ /* 0x040fe20000410000 */
[----:B------:R-:W-:Y:S01]  /*ddf0*/  FMUL.FTZ R45, R2, R189 ;  /* 0x000000bd022d7220 */ /* 0x000fe20000410000 */
[----:B------:R1:W2:Y:S01]  /*de00*/  MUFU.EX2 R9, R4 ;  /* 0x0000000400097308 */ /* 0x0002a20000000800 */
[----:B------:R-:W-:Y:S01]  /*de10*/  MOV R171, R50 ;  /* 0x0000003200ab7202 */ /* 0x000fe20000000f00 */
[C---:B------:R-:W-:Y:S01]  /*de20*/  FMUL.FTZ R50, R3.reuse, R186 ;  /* 0x000000ba03327220 */ /* 0x040fe20000410000 */
[----:B------:R-:W-:Y:S01]  /*de30*/  MOV R157, R61 ;  /* 0x0000003d009d7202 */ /* 0x000fe20000000f00 */
[C---:B---3--:R-:W-:Y:S01]  /*de40*/  FMUL.FTZ R11, R0.reuse, R147 ;  /* 0x00000093000b7220 */ /* 0x048fe20000410000 */
[C---:B------:R-:W-:Y:S01]  /*de50*/  FMUL.FTZ R14, R0.reuse, R158 ;  /* 0x0000009e000e7220 */ /* 0x040fe20000410000 */
[C---:B------:R-:W-:Y:S01]  /*de60*/  FMUL.FTZ R15, R0.reuse, R159 ;  /* 0x0000009f000f7220 */ /* 0x040fe20000410000 */
[C---:B------:R-:W-:Y:S01]  /*de70*/  FMUL.FTZ R26, R0.reuse, R166 ;  /* 0x000000a6001a7220 */ /* 0x040fe20000410000 */
[C---:B------:R-:W-:Y:S01]  /*de80*/  FMUL.FTZ R27, R0.reuse, R167 ;  /* 0x000000a7001b7220 */ /* 0x040fe20000410000 */
[C---:B------:R-:W-:Y:S01]  /*de90*/  FMUL.FTZ R30, R0.reuse, R174 ;  /* 0x000000ae001e7220 */ /* 0x040fe20000410000 */
[----:B------:R-:W-:Y:S01]  /*dea0*/  MOV R174, R31 ;  /* 0x0000001f00ae7202 */ /* 0x000fe20000000f00 */
[----:B------:R-:W-:Y:S01]  /*deb0*/  FMUL.FTZ R31, R0, R175 ;  /* 0x000000af001f7220 */ /* 0x000fe20000410000 */
[----:B------:R-:W-:Y:S01]  /*dec0*/  MOV R175, R32 ;  /* 0x0000002000af7202 */ /* 0x000fe20000000f00 */
[----:B------:R-:W-:Y:S01]  /*ded0*/  FMUL.FTZ R32, R132, R168 ;  /* 0x000000a884207220 */ /* 0x000fe20000410000 */
[----:B------:R-:W-:Y:S01]  /*dee0*/  MOV R168, R34 ;  /* 0x0000002200a87202 */ /* 0x000fe20000000f00 */
[----:B------:R-:W-:Y:S01]  /*def0*/  FMUL.FTZ R34, R3, R170 ;  /* 0x000000aa03227220 */ /* 0x000fe20000410000 */
[----:B------:R-:W-:Y:S01]  /*df00*/  FMUL.FTZ R42, R0, R182 ;  /* 0x000000b6002a7220 */ /* 0x000fe20000410000 */
[----:B-1----:R-:W-:Y:S01]  /*df10*/  FFMA.FTZ R4, R209, UR4, -R208 ;  /* 0x00000004d1047c23 */ /* 0x002fe200080108d0 */
[----:B------:R-:W-:Y:S01]  /*df20*/  FMUL.FTZ R209, R134, UR4 ;  /* 0x0000000486d17c20 */ /* 0x000fe20008410000 */
[C---:B------:R-:W-:Y:S01]  /*df30*/  FMUL.FTZ R43, R0.reuse, R183 ;  /* 0x000000b7002b7220 */ /* 0x040fe20000410000 */
[----:B------:R-:W-:Y:S01]  /*df40*/  FMUL.FTZ R46, R0, R190 ;  /* 0x000000be002e7220 */ /* 0x000fe20000410000 */
[----:B------:R1:W3:Y:S01]  /*df50*/  MUFU.EX2 R136, R4 ;  /* 0x0000000400887308 */ /* 0x0002e20000000800 */
[----:B------:R-:W-:Y:S01]  /*df60*/  MOV R166, R49 ;  /* 0x0000003100a67202 */ /* 0x000fe20000000f00 */
[----:B------:R-:W-:Y:S01]  /*df70*/  FMUL.FTZ R49, R132, R185 ;  /* 0x000000b984317220 */ /* 0x000fe20000410000 */
[----:B------:R-:W-:Y:S01]  /*df80*/  FSEL R209, R209, RZ, P1 ;  /* 0x000000ffd1d17208 */ /* 0x000fe20000800000 */
[C---:B------:R-:W-:Y:S01]  /*df90*/  FMUL.FTZ R61, R2.reuse, R205 ;  /* 0x000000cd023d7220 */ /* 0x040fe20000410000 */
[----:B------:R-:W-:Y:S01]  /*dfa0*/  FSETP.NEU.FTZ.AND P1, PT, R133, -INF , PT ;  /* 0xff8000008500780b */ /* 0x000fe20003f3d000 */
[----:B------:R-:W-:Y:S01]  /*dfb0*/  FMUL.FTZ R72, R2, R72 ;  /* 0x0000004802487220 */ /* 0x000fe20000410000 */
[----:B------:R-:W-:Y:S01]  /*dfc0*/  MOV R170, R59 ;  /* 0x0000003b00aa7202 */ /* 0x000fe20000000f00 */
[--C-:B------:R-:W-:Y:S01]  /*dfd0*/  FFMA.FTZ R5, R211, UR4, -R209.reuse ;  /* 0x00000004d3057c23 */ /* 0x100fe200080108d1 */
[----:B------:R-:W-:Y:S01]  /*dfe0*/  FSEL R210, R210, RZ, P1 ;  /* 0x000000ffd2d27208 */ /* 0x000fe20000800000 */
[----:B------:R-:W-:Y:S01]  /*dff0*/  FFMA.FTZ R10, R224, UR4, -R209 ;  /* 0x00000004e00a7c23 */ /* 0x000fe200080108d1 */
[----:B--2---:R-:W-:Y:S01]  /*e000*/  MOV R224, R9 ;  /* 0x0000000900e07202 */ /* 0x004fe20000000f00 */
[----:B------:R-:W-:Y:S01]  /*e010*/  MUFU.EX2 R211, R5 ;  /* 0x0000000500d37308 */ /* 0x000fe20000000800 */
[C---:B------:R-:W-:Y:S01]  /*e020*/  FMUL.FTZ R9, R2.reuse, R145 ;  /* 0x0000009102097220 */ /* 0x040fe20000410000 */
[----:B------:R-:W-:Y:S01]  /*e030*/  FFMA.FTZ R12, R225, UR4, -R210 ;  /* 0x00000004e10c7c23 */ /* 0x000fe200080108d2 */
[----:B------:R-:W-:Y:S01]  /*e040*/  MOV R225, R8 ;  /* 0x0000000800e17202 */ /* 0x000fe20000000f00 */
[----:B------:R-:W-:Y:S01]  /*e050*/  FMUL.FTZ R8, R2, R144 ;  /* 0x0000009002087220 */ /* 0x000fe20000410000 */
[--C-:B-1----:R-:W-:Y:S01]  /*e060*/  FFMA.FTZ R4, R141, UR4, -R139.reuse ;  /* 0x000000048d047c23 */ /* 0x102fe2000801088b */
[----:B---3--:R-:W-:Y:S01]  /*e070*/  F2FP.BF16.F32.PACK_AB R141, R136, R224 ;  /* 0x000000e0888d723e */ /* 0x008fe200000010ff */
[----:B------:R-:W-:Y:S03]  /*e080*/  FMUL.FTZ R59, R0, R199 ;  /* 0x000000c7003b7220 */ /* 0x000fe60000410000 */
[----:B------:R1:W-:Y:S01]  /*e090*/  MUFU.EX2 R5, R10 ;  /* 0x0000000a00057308 */ /* 0x0003e20000000800 */
[----:B------:R-:W-:Y:S01]  /*e0a0*/  F2FP.BF16.F32.PACK_AB R140, R135, R225 ;  /* 0x000000e1878c723e */ /* 0x000fe200000010ff */
[----:B------:R-:W-:Y:S01]  /*e0b0*/  FMUL.FTZ R73, R2, R73 ;  /* 0x0000004902497220 */ /* 0x000fe20000410000 */
[----:B------:R-:W-:Y:S01]  /*e0c0*/  MOV R167, R58 ;  /* 0x0000003a00a77202 */ /* 0x000fe20000000f00 */
[----:B------:R-:W-:Y:S01]  /*e0d0*/  FMUL.FTZ R58, R0, R198 ;  /* 0x000000c6003a7220 */ /* 0x000fe20000410000 */
[----:B------:R-:W-:Y:S01]  /*e0e0*/  MOV R158, R60 ;  /* 0x0000003c009e7202 */ /* 0x000fe20000000f00 */
[----:B------:R-:W-:Y:S01]  /*e0f0*/  FMUL.FTZ R60, R2, R204 ;  /* 0x000000cc023c7220 */ /* 0x000fe20000410000 */
[----:B------:R-:W-:Y:S03]  /*e100*/  MOV R159, R63 ;  /* 0x0000003f009f7202 */ /* 0x000fe60000000f00 */
[----:B------:R2:W-:Y:S01]  /*e110*/  MUFU.EX2 R250, R4 ;  /* 0x0000000400fa7308 */ /* 0x0005e20000000800 */
[----:B------:R-:W-:Y:S01]  /*e120*/  MOV R173, R62 ;  /* 0x0000003e00ad7202 */ /* 0x000fe20000000f00 */
[C---:B------:R-:W-:Y:S01]  /*e130*/  FMUL.FTZ R62, R0.reuse, R206 ;  /* 0x000000ce003e7220 */ /* 0x040fe20000410000 */
[C---:B------:R-:W-:Y:S01]  /*e140*/  FMUL.FTZ R63, R0.reuse, R207 ;  /* 0x000000cf003f7220 */ /* 0x040fe20000410000 */
[C---:B------:R-:W-:Y:S01]  /*e150*/  FMUL.FTZ R74, R0.reuse, R74 ;  /* 0x0000004a004a7220 */ /* 0x040fe20000410000 */
[----:B------:R-:W-:Y:S01]  /*e160*/  FMUL.FTZ R75, R0, R75 ;  /* 0x0000004b004b7220 */ /* 0x000fe20000410000 */
[C---:B------:R-:W-:Y:S01]  /*e170*/  FMUL.FTZ R76, R2.reuse, R76 ;  /* 0x0000004c024c7220 */ /* 0x040fe20000410000 */
[----:B------:R-:W-:Y:S01]  /*e180*/  FMUL.FTZ R77, R2, R77 ;  /* 0x0000004d024d7220 */ /* 0x000fe20000410000 */
[C---:B------:R-:W-:Y:S01]  /*e190*/  FMUL.FTZ R78, R0.reuse, R78 ;  /* 0x0000004e004e7220 */ /* 0x040fe20000410000 */
[C---:B-1----:R-:W-:Y:S01]  /*e1a0*/  FMUL.FTZ R10, R0.reuse, R146 ;  /* 0x00000092000a7220 */ /* 0x042fe20000410000 */
[----:B------:R-:W-:Y:S01]  /*e1b0*/  FMUL.FTZ R79, R0, R79 ;  /* 0x0000004f004f7220 */ /* 0x000fe20000410000 */
[C---:B------:R-:W-:Y:S01]  /*e1c0*/  FMUL.FTZ R88, R2.reuse, R88 ;  /* 0x0000005802587220 */ /* 0x040fe20000410000 */
[----:B------:R-:W-:Y:S01]  /*e1d0*/  FMUL.FTZ R89, R2, R89 ;  /* 0x0000005902597220 */ /* 0x000fe20000410000 */
[C---:B------:R-:W-:Y:S01]  /*e1e0*/  FMUL.FTZ R90, R0.reuse, R90 ;  /* 0x0000005a005a7220 */ /* 0x040fe20000410000 */
[----:B------:R-:W-:Y:S01]  /*e1f0*/  FMUL.FTZ R91, R0, R91 ;  /* 0x0000005b005b7220 */ /* 0x000fe20000410000 */
[C---:B------:R-:W-:Y:S01]  /*e200*/  FMUL.FTZ R92, R2.reuse, R92 ;  /* 0x0000005c025c7220 */ /* 0x040fe20000410000 */
[----:B------:R-:W-:Y:S01]  /*e210*/  FMUL.FTZ R93, R2, R93 ;  /* 0x0000005d025d7220 */ /* 0x000fe20000410000 */
[--C-:B--2---:R-:W-:Y:S01]  /*e220*/  FFMA.FTZ R4, R16, UR4, -R139.reuse ;  /* 0x0000000410047c23 */ /* 0x104fe2000801088b */
[----:B------:R-:W-:Y:S01]  /*e230*/  FMUL.FTZ R16, R132, R152 ;  /* 0x0000009884107220 */ /* 0x000fe20000410000 */
[C---:B------:R-:W-:Y:S01]  /*e240*/  FMUL.FTZ R94, R0.reuse, R94 ;  /* 0x0000005e005e7220 */ /* 0x040fe20000410000 */
[----:B------:R-:W-:Y:S01]  /*e250*/  FMUL.FTZ R95, R0, R95 ;  /* 0x0000005f005f7220 */ /* 0x000fe20000410000 */
[----:B------:R1:W2:Y:S01]  /*e260*/  MUFU.EX2 R247, R4 ;  /* 0x0000000400f77308 */ /* 0x0002a20000000800 */
[C---:B------:R-:W-:Y:S01]  /*e270*/  FMUL.FTZ R104, R2.reuse, R104 ;  /* 0x0000006802687220 */ /* 0x040fe20000410000 */
[----:B------:R-:W-:Y:S01]  /*e280*/  FMUL.FTZ R105, R2, R105 ;  /* 0x0000006902697220 */ /* 0x000fe20000410000 */
[C---:B------:R-:W-:Y:S01]  /*e290*/  FMUL.FTZ R106, R0.reuse, R106 ;  /* 0x0000006a006a7220 */ /* 0x040fe20000410000 */
[----:B------:R-:W-:Y:S01]  /*e2a0*/  FMUL.FTZ R107, R0, R107 ;  /* 0x0000006b006b7220 */ /* 0x000fe20000410000 */
[C---:B------:R-:W-:Y:S01]  /*e2b0*/  FMUL.FTZ R108, R2.reuse, R108 ;  /* 0x0000006c026c7220 */ /* 0x040fe20000410000 */
[----:B------:R-:W-:Y:S01]  /*e2c0*/  FMUL.FTZ R109, R2, R109 ;  /* 0x0000006d026d7220 */ /* 0x000fe20000410000 */
[C---:B------:R-:W-:Y:S01]  /*e2d0*/  FMUL.FTZ R110, R0.reuse, R110 ;  /* 0x0000006e006e7220 */ /* 0x040fe20000410000 */
[----:B------:R-:W-:Y:S01]  /*e2e0*/  FMUL.FTZ R111, R0, R111 ;  /* 0x0000006f006f7220 */ /* 0x000fe20000410000 */
[C---:B------:R-:W-:Y:S01]  /*e2f0*/  FMUL.FTZ R114, R3.reuse, R114 ;  /* 0x0000007203727220 */ /* 0x040fe20000410000 */
[C---:B------:R-:W-:Y:S01]  /*e300*/  FMUL.FTZ R115, R3.reuse, R115 ;  /* 0x0000007303737220 */ /* 0x040fe20000410000 */
[C---:B------:R-:W-:Y:S01]  /*e310*/  FMUL.FTZ R116, R132.reuse, R116 ;  /* 0x0000007484747220 */ /* 0x040fe20000410000 */
[----:B------:R-:W-:Y:S01]  /*e320*/  FMUL.FTZ R117, R132, R117 ;  /* 0x0000007584757220 */ /* 0x000fe20000410000 */
[C---:B------:R-:W-:Y:S01]  /*e330*/  FMUL.FTZ R118, R3.reuse, R118 ;  /* 0x0000007603767220 */ /* 0x040fe20000410000 */
[----:B------:R-:W-:Y:S01]  /*e340*/  FMUL.FTZ R119, R3, R119 ;  /* 0x0000007703777220 */ /* 0x000fe20000410000 */
[C---:B------:R-:W-:Y:S01]  /*e350*/  FMUL.FTZ R120, R2.reuse, R120 ;  /* 0x0000007802787220 */ /* 0x040fe20000410000 */
[----:B------:R-:W-:Y:S01]  /*e360*/  FMUL.FTZ R121, R2, R121 ;  /* 0x0000007902797220 */ /* 0x000fe20000410000 */
[--C-:B-1----:R-:W-:Y:S01]  /*e370*/  FFMA.FTZ R4, R18, UR4, -R208.reuse ;  /* 0x0000000412047c23 */ /* 0x102fe200080108d0 */
[----:B--2---:R-:W-:Y:S01]  /*e380*/  F2FP.BF16.F32.PACK_AB R142, R247, R250 ;  /* 0x000000faf78e723e */ /* 0x004fe200000010ff */
[C---:B------:R-:W-:Y:S01]  /*e390*/  FMUL.FTZ R18, R3.reuse, R154 ;  /* 0x0000009a03127220 */ /* 0x040fe20000410000 */
[C---:B------:R-:W-:Y:S01]  /*e3a0*/  FMUL.FTZ R122, R0.reuse, R122 ;  /* 0x0000007a007a7220 */ /* 0x040fe20000410000 */
[----:B------:R1:W2:Y:S01]  /*e3b0*/  MUFU.EX2 R249, R4 ;  /* 0x0000000400f97308 */ /* 0x0002a20000000800 */
        /* <DEDUP_REMOVED lines=9> */
[--C-:B------:R-:W-:Y:S01]  /*e450*/  FFMA.FTZ R214, R214, UR4, -R139.reuse ;  /* 0x00000004d6d67c23 */ /* 0x100fe2000801088b */
[--C-:B------:R-:W-:Y:S01]  /*e460*/  FFMA.FTZ R215, R215, UR4, -R208.reuse ;  /* 0x00000004d7d77c23 */ /* 0x100fe200080108d0 */
[--C-:B------:R-:W-:Y:S01]  /*e470*/  FFMA.FTZ R167, R167, UR4, -R139.reuse ;  /* 0x00000004a7a77c23 */ /* 0x100fe2000801088b */
[--C-:B------:R-:W-:Y:S01]  /*e480*/  FFMA.FTZ R165, R165, UR4, -R139.reuse ;  /* 0x00000004a5a57c23 */ /* 0x100fe2000801088b */
[--C-:B------:R-:W-:Y:S01]  /*e490*/  FFMA.FTZ R166, R166, UR4, -R139.reuse ;  /* 0x00000004a6a67c23 */ /* 0x100fe2000801088b */
[----:B------:R-:W-:Y:S01]  /*e4a0*/  FFMA.FTZ R229, R229, UR4, -R139 ;  /* 0x00000004e5e57c23 */ /* 0x000fe2000801088b */
[----:B------:R-:W-:Y:S01]  /*e4b0*/  FFMA.FTZ R231, R231, UR4, -R208 ;  /* 0x00000004e7e77c23 */ /* 0x000fe200080108d0 */
[----:B-1----:R-:W-:Y:S01]  /*e4c0*/  FFMA.FTZ R4, R226, UR4, -R209 ;  /* 0x00000004e2047c23 */ /* 0x002fe200080108d1 */
[----:B--2---:R-:W-:Y:S01]  /*e4d0*/  F2FP.BF16.F32.PACK_AB R143, R246, R249 ;  /* 0x000000f9f68f723e */ /* 0x004fe200000010ff */
[----:B------:R-:W-:Y:S01]  /*e4e0*/  FFMA.FTZ R228, R228, UR4, -R139 ;  /* 0x00000004e4e47c23 */ /* 0x000fe2000801088b */
[----:B------:R-:W-:Y:S01]  /*e4f0*/  MOV R226, R17 ;  /* 0x0000001100e27202 */ /* 0x000fe20000000f00 */
[----:B------:R1:W2:Y:S01]  /*e500*/  MUFU.EX2 R251, R4 ;  /* 0x0000000400fb7308 */ /* 0x0002a20000000800 */
[----:B------:R-:W-:Y:S02]  /*e510*/  FMUL.FTZ R17, R132, R153 ;  /* 0x0000009984117220 */ /* 0x000fe40000410000 */
[----:B------:R-:W-:Y:S07]  /*e520*/  LDSM.16.MT88.4 R152, [R232+0xe000] ;  /* 0x00e00000e898783b */ /* 0x000fee0000004200 */
[----:B------:R-:W-:Y:S10]  /*e530*/  MUFU.EX2 R206, R165 ;  /* 0x000000a500ce7308 */ /* 0x000ff40000000800 */
[----:B------:R-:W-:Y:S01]  /*e540*/  MUFU.EX2 R231, R231 ;  /* 0x000000e700e77308 */ /* 0x000fe20000000800 */
[--C-:B-1----:R-:W-:Y:S01]  /*e550*/  FFMA.FTZ R4, R220, UR4, -R210.reuse ;  /* 0x00000004dc047c23 */ /* 0x102fe200080108d2 */
[----:B--2---:R-:W-:Y:S08]  /*e560*/  F2FP.BF16.F32.PACK_AB R144, R251, R211 ;  /* 0x000000d3fb90723e */ /* 0x004ff000000010ff */
[----:B------:R1:W-:Y:S02]  /*e570*/  MUFU.EX2 R220, R4 ;  /* 0x0000000400dc7308 */ /* 0x0003e40000000800 */
[--C-:B-1----:R-:W-:Y:S08]  /*e580*/  FFMA.FTZ R4, R223, UR4, -R210.reuse ;  /* 0x00000004df047c23 */ /* 0x102ff000080108d2 */
[----:B------:R1:W2:Y:S02]  /*e590*/  MUFU.EX2 R223, R4 ;  /* 0x0000000400df7308 */ /* 0x0002a40000000800 */
[--C-:B-1----:R-:W-:Y:S01]  /*e5a0*/  FFMA.FTZ R4, R222, UR4, -R209.reuse ;  /* 0x00000004de047c23 */ /* 0x102fe200080108d1 */
[----:B--2---:R-:W-:Y:S07]  /*e5b0*/  F2FP.BF16.F32.PACK_AB R145, R223, R220 ;  /* 0x000000dcdf91723e */ /* 0x004fee00000010ff */
[----:B------:R1:W-:Y:S10]  /*e5c0*/  MUFU.EX2 R222, R12 ;  /* 0x0000000c00de7308 */ /* 0x0003f40000000800 */
[----:B------:R2:W3:Y:S01]  /*e5d0*/  MUFU.EX2 R248, R4 ;  /* 0x0000000400f87308 */ /* 0x0004e20000000800 */
[----:B-1----:R-:W-:Y:S01]  /*e5e0*/  FMUL.FTZ R12, R2, R156 ;  /* 0x0000009c020c7220 */ /* 0x002fe20000410000 */
[----:B------:R-:W-:Y:S01]  /*e5f0*/  MOV R156, R33 ;  /* 0x00000021009c7202 */ /* 0x000fe20000000f00 */
[----:B------:R-:W-:Y:S01]  /*e600*/  FMUL.FTZ R33, R132, R169 ;  /* 0x000000a984217220 */ /* 0x000fe20000410000 */
[----:B------:R-:W-:Y:S01]  /*e610*/  MOV R169, R57 ;  /* 0x0000003900a97202 */ /* 0x000fe20000000f00 */
[----:B------:R-:W-:Y:S02]  /*e620*/  FMUL.FTZ R57, R2, R197 ;  /* 0x000000c502397220 */ /* 0x000fe40000410000 */
[--C-:B------:R-:W-:Y:S01]  /*e630*/  FFMA.FTZ R156, R156, UR4, -R209.reuse ;  /* 0x000000049c9c7c23 */ /* 0x100fe200080108d1 */
[----:B--2---:R-:W-:Y:S01]  /*e640*/  FFMA.FTZ R4, R221, UR4, -R210 ;  /* 0x00000004dd047c23 */ /* 0x004fe200080108d2 */
[----:B------:R-:W-:Y:S01]  /*e650*/  MOV R221, R5 ;  /* 0x0000000500dd7202 */ /* 0x000fe20000000f00 */
[C---:B------:R-:W-:Y:S01]  /*e660*/  FMUL.FTZ R5, R132.reuse, R149 ;  /* 0x0000009584057220 */ /* 0x040fe20000410000 */
[----:B------:R-:W-:Y:S02]  /*e670*/  MUFU.EX2 R199, R156 ;  /* 0x0000009c00c77308 */ /* 0x000fe40000000800 */
[----:B---3--:R-:W-:Y:S08]  /*e680*/  F2FP.BF16.F32.PACK_AB R146, R221, R248 ;  /* 0x000000f8dd92723e */ /* 0x008ff000000010ff */
[----:B------:R1:W2:Y:S02]  /*e690*/  MUFU.EX2 R245, R4 ;  /* 0x0000000400f57308 */ /* 0x0002a40000000800 */
[C---:B-1----:R-:W-:Y:S01]  /*e6a0*/  FMUL.FTZ R4, R132.reuse, R148 ;  /* 0x0000009484047220 */ /* 0x042fe20000410000 */
[----:B--2---:R-:W-:Y:S01]  /*e6b0*/  F2FP.BF16.F32.PACK_AB R147, R245, R222 ;  /* 0x000000def593723e */ /* 0x004fe200000010ff */
[----:B------:R-:W1:Y:S05]  /*e6c0*/  LDSM.16.MT88.4 R148, [R234+0xc000] ;  /* 0x00c00000ea94783b */ /* 0x000e6a0000004200 */
[-C--:B------:R-:W-:Y:S06]  /*e6d0*/  HMMA.16816.F32.BF16 R4, R140, R20.reuse, R4 ;  /* 0x000000148c04723c */ /* 0x080fec0000041804 */
[C---:B------:R-:W-:Y:S06]  /*e6e0*/  HMMA.16816.F32.BF16 R8, R144.reuse, R20, R8 ;  /* 0x000000149008723c */ /* 0x040fec0000041808 */
[-C--:B------:R-:W-:Y:S05]  /*e6f0*/  HMMA.16816.F32.BF16 R12, R144, R22.reuse, R12 ;  /* 0x00000016900c723c */ /* 0x080fea000004180c */
[C---:B------:R-:W-:Y:S01]  /*e700*/  FMUL.FTZ R20, R132.reuse, R160 ;  /* 0x000000a084147220 */ /* 0x040fe20000410000 */
[C---:B------:R-:W-:Y:S05]  /*e710*/  HMMA.16816.F32.BF16 R16, R140.reuse, R22, R16 ;  /* 0x000000168c10723c */ /* 0x040fea0000041810 */
[----:B------:R-:W-:Y:S01]  /*e720*/  FMUL.FTZ R21, R132, R161 ;  /* 0x000000a184157220 */ /* 0x000fe20000410000 */
[----:B------:R-:W-:Y:S01]  /*e730*/  MOV R160, R47 ;  /* 0x0000002f00a07202 */ /* 0x000fe20000000f00 */
[C---:B------:R-:W-:Y:S01]  /*e740*/  FMUL.FTZ R22, R3.reuse, R162 ;  /* 0x000000a203167220 */ /* 0x040fe20000410000 */
[C---:B------:R-:W-:Y:S03]  /*e750*/  FMUL.FTZ R23, R3.reuse, R163 ;  /* 0x000000a303177220 */ /* 0x040fe60000410000 */
[----:B------:R-:W-:Y:S01]  /*e760*/  FMUL.FTZ R47, R0, R191 ;  /* 0x000000bf002f7220 */ /* 0x000fe20000410000 */
[----:B------:R-:W-:Y:S01]  /*e770*/  MOV R162, R51 ;  /* 0x0000003300a27202 */ /* 0x000fe20000000f00 */
[----:B------:R-:W-:Y:S01]  /*e780*/  FMUL.FTZ R51, R3, R187 ;  /* 0x000000bb03337220 */ /* 0x000fe20000410000 */
[----:B------:R-:W-:Y:S01]  /*e790*/  MOV R161, R48 ;  /* 0x0000003000a17202 */ /* 0x000fe20000000f00 */
[-C--:B------:R-:W-:Y:S03]  /*e7a0*/  HMMA.16816.F32.BF16 R20, R140, R36.reuse, R20 ;  /* 0x000000248c14723c */ /* 0x080fe60000041814 */
[----:B------:R-:W-:Y:S01]  /*e7b0*/  FMUL.FTZ R48, R132, R184 ;  /* 0x000000b884307220 */ /* 0x000fe20000410000 */
[--C-:B------:R-:W-:Y:S01]  /*e7c0*/  FFMA.FTZ R162, R162, UR4, -R208.reuse ;  /* 0x00000004a2a27c23 */ /* 0x100fe200080108d0 */
[----:B------:R-:W-:Y:S01]  /*e7d0*/  MOV R163, R56 ;  /* 0x0000003800a37202 */ /* 0x000fe20000000f00 */
[C---:B------:R-:W-:Y:S02]  /*e7e0*/  HMMA.16816.F32.BF16 R24, R144.reuse, R36, R24 ;  /* 0x000000249018723c */ /* 0x040fe40000041818 */
[----:B------:R-:W-:Y:S03]  /*e7f0*/  MUFU.EX2 R197, R162 ;  /* 0x000000a200c57308 */ /* 0x000fe60000000800 */
[----:B------:R-:W-:Y:S01]  /*e800*/  FMUL.FTZ R56, R2, R196 ;  /* 0x000000c402387220 */ /* 0x000fe20000410000 */
[-C--:B------:R-:W-:Y:S06]  /*e810*/  HMMA.16816.F32.BF16 R28, R144, R38.reuse, R28 ;  /* 0x00000026901c723c */ /* 0x080fec000004181c */
[----:B------:R2:W-:Y:S01]  /*e820*/  MUFU.EX2 R196, R166 ;  /* 0x000000a600c47308 */ /* 0x0005e20000000800 */
[--C-:B------:R-:W-:Y:S01]  /*e830*/  FFMA.FTZ R163, R163, UR4, -R208.reuse ;  /* 0x00000004a3a37c23 */ /* 0x100fe200080108d0 */
[C---:B------:R-:W-:Y:S04]  /*e840*/  HMMA.16816.F32.BF16 R32, R140.reuse, R38, R32 ;  /* 0x000000268c20723c */ /* 0x040fe80000041820 */
[C---:B------:R-:W-:Y:S01]  /*e850*/  FMUL.FTZ R36, R132.reuse, R176 ;  /* 0x000000b084247220 */ /* 0x040fe20000410000 */
[----:B------:R-:W-:Y:S02]  /*e860*/  FMUL.FTZ R37, R132, R177 ;  /* 0x000000b184257220 */ /* 0x000fe40000410000 */
[C---:B------:R-:W-:Y:S01]  /*e870*/  FMUL.FTZ R38, R3.reuse, R178 ;  /* 0x000000b203267220 */ /* 0x040fe20000410000 */
[----:B------:R-:W-:Y:S03]  /*e880*/  FMUL.FTZ R39, R3, R179 ;  /* 0x000000b303277220 */ /* 0x000fe60000410000 */
[----:B------:R-:W-:Y:S01]  /*e890*/  MOV R177, R40 ;  /* 0x0000002800b17202 */ /* 0x000fe20000000f00 */
[C---:B------:R-:W-:Y:S01]  /*e8a0*/  FMUL.FTZ R40, R2.reuse, R180 ;  /* 0x000000b402287220 */ /* 0x040fe20000410000 */
[----:B------:R-:W-:Y:S01]  /*e8b0*/  MOV R176, R44 ;  /* 0x0000002c00b07202 */ /* 0x000fe20000000f00 */
[----:B------:R-:W-:Y:S01]  /*e8c0*/  FMUL.FTZ R44, R2, R188 ;  /* 0x000000bc022c7220 */ /* 0x000fe20000410000 */
[-C--:B------:R-:W-:Y:S03]  /*e8d0*/  HMMA.16816.F32.BF16 R36, R140, R52.reuse, R36 ;  /* 0x000000348c24723c */ /* 0x080fe60000041824 */
[----:B--2---:R-:W-:Y:S01]  /*e8e0*/  FFMA.FTZ R166, R219, UR4, -R209 ;  /* 0x00000004dba67c23 */ /* 0x004fe200080108d1 */
[----:B------:R-:W-:Y:S02]  /*e8f0*/  MOV R191, R242 ;  /* 0x000000f200bf7202 */ /* 0x000fe40000000f00 */
[C---:B------:R-:W-:Y:S05]  /*e900*/  HMMA.16816.F32.BF16 R40, R144.reuse, R52, R40 ;  /* 0x000000349028723c */ /* 0x040fea0000041828 */
[----:B------:R-:W-:Y:S01]  /*e910*/  MOV R179, R176 ;  /* 0x000000b000b37202 */ /* 0x000fe20000000f00 */
[-C--:B------:R-:W-:Y:S05]  /*e920*/  HMMA.16816.F32.BF16 R44, R144, R54.reuse, R44 ;  /* 0x00000036902c723c */ /* 0x080fea000004182c */
[C---:B------:R-:W-:Y:S01]  /*e930*/  FMUL.FTZ R52, R132.reuse, R192 ;  /* 0x000000c084347220 */ /* 0x040fe20000410000 */
[C---:B------:R-:W-:Y:S05]  /*e940*/  HMMA.16816.F32.BF16 R48, R140.reuse, R54, R48 ;  /* 0x000000368c30723c */ /* 0x040fea0000041830 */
[----:B------:R-:W-:Y:S01]  /*e950*/  FMUL.FTZ R53, R132, R193 ;  /* 0x000000c184357220 */ /* 0x000fe20000410000 */
[----:B------:R-:W-:Y:S01]  /*e960*/  MOV R176, R173 ;  /* 0x000000ad00b07202 */ /* 0x000fe20000000f00 */
[C---:B------:R-:W-:Y:S01]  /*e970*/  FMUL.FTZ R54, R3.reuse, R194 ;  /* 0x000000c203367220 */ /* 0x040fe20000410000 */
[----:B------:R-:W-:Y:S03]  /*e980*/  FMUL.FTZ R55, R3, R195 ;  /* 0x000000c303377220 */ /* 0x000fe60000410000 */
[----:B------:R-:W-:Y:S02]  /*e990*/  MOV R173, R238 ;  /* 0x000000ee00ad7202 */ /* 0x000fe40000000f00 */
[----:B------:R-:W-:Y:S02]  /*e9a0*/  MOV R238, R244 ;  /* 0x000000f400ee7202 */ /* 0x000fe40000000f00 */
[-C--:B-1----:R-:W-:Y:S03]  /*e9b0*/  HMMA.16816.F32.BF16 R52, R140, R148.reuse, R52 ;  /* 0x000000948c34723c */ /* 0x082fe60000041834 */
[----:B------:R-:W-:Y:S02]  /*e9c0*/  MOV R178, R171 ;  /* 0x000000ab00b27202 */ /* 0x000fe40000000f00 */
[----:B------:R-:W-:Y:S01]  /*e9d0*/  MOV R171, R168 ;  /* 0x000000a800ab7202 */ /* 0x000fe20000000f00 */
[C---:B------:R-:W-:Y:S05]  /*e9e0*/  HMMA.16816.F32.BF16 R56, R144.reuse, R148, R56 ;  /* 0x000000949038723c */ /* 0x040fea0000041838 */
[----:B------:R-:W-:Y:S01]  /*e9f0*/  MOV R168, R175 ;  /* 0x000000af00a87202 */ /* 0x000fe20000000f00 */
[-C--:B------:R-:W-:Y:S05]  /*ea00*/  HMMA.16816.F32.BF16 R60, R144, R150.reuse, R60 ;  /* 0x00000096903c723c */ /* 0x080fea000004183c */
[----:B------:R-:W-:Y:S01]  /*ea10*/  MOV R175, R174 ;  /* 0x000000ae00af7202 */ /* 0x000fe20000000f00 */
[C---:B------:R-:W-:Y:S01]  /*ea20*/  HMMA.16816.F32.BF16 R64, R140.reuse, R150, R64 ;  /* 0x000000968c40723c */ /* 0x040fe20000041840 */
[----:B------:R-:W1:Y:S04]  /*ea30*/  LDSM.16.MT88.4 R148, [R233+0xe000] ;  /* 0x00e00000e994783b */ /* 0x000e680000004200 */
[----:B------:R-:W-:Y:S01]  /*ea40*/  MOV R174, R240 ;  /* 0x000000f000ae7202 */ /* 0x000fe20000000f00 */
[-C--:B------:R-:W-:Y:S06]  /*ea50*/  HMMA.16816.F32.BF16 R68, R140, R152.reuse, R68 ;  /* 0x000000988c44723c */ /* 0x080fec0000041844 */
        /* <DEDUP_REMOVED lines=9> */
[----:B------:R1:W-:Y:S02]  /*eaf0*/  MUFU.EX2 R244, R148 ;  /* 0x0000009400f47308 */ /* 0x0003e40000000800 */
[----:B------:R-:W-:Y:S01]  /*eb00*/  MOV R177, R226 ;  /* 0x000000e200b17202 */ /* 0x000fe20000000f00 */
[-C--:B--2---:R-:W-:Y:S01]  /*eb10*/  HMMA.16816.F32.BF16 R100, R140, R152.reuse, R100 ;  /* 0x000000988c64723c */ /* 0x084fe20000041864 */
[----:B------:R-:W2:Y:S04]  /*eb20*/  LDL.LU R226, [R1] ;  /* 0x0000000001e27983 */ /* 0x000ea80000300800 */
[----:B------:R-:W3:Y:S01]  /*eb30*/  LDL.LU R185, [R1+0x1c] ;  /* 0x00001c0001b97983 */ /* 0x000ee20000300800 */
[C---:B------:R-:W-:Y:S03]  /*eb40*/  HMMA.16816.F32.BF16 R104, R144.reuse, R152, R104 ;  /* 0x000000989068723c */ /* 0x040fe60000041868 */
[----:B------:R-:W4:Y:S02]  /*eb50*/  LDL.LU R184, [R1+0x18] ;  /* 0x0000180001b87983 */ /* 0x000f240000300800 */
[--C-:B------:R-:W-:Y:S01]  /*eb60*/  FFMA.FTZ R149, R227, UR4, -R139.reuse ;  /* 0x00000004e3957c23 */ /* 0x100fe2000801088b */
[-C--:B------:R-:W-:Y:S05]  /*eb70*/  HMMA.16816.F32.BF16 R108, R144, R154.reuse, R108 ;  /* 0x0000009a906c723c */ /* 0x080fea000004186c */
[----:B-1----:R-:W-:Y:S01]  /*eb80*/  FFMA.FTZ R148, R252, UR4, -R139 ;  /* 0x00000004fc947c23 */ /* 0x002fe2000801088b */
[C---:B------:R-:W-:Y:S03]  /*eb90*/  HMMA.16816.F32.BF16 R112, R140.reuse, R154, R112 ;  /* 0x0000009a8c70723c */ /* 0x040fe60000041870 */
[----:B------:R1:W1:Y:S02]  /*eba0*/  MUFU.EX2 R240, R148 ;  /* 0x0000009400f07308 */ /* 0x0002640000000800 */
[----:B-1----:R-:W-:Y:S01]  /*ebb0*/  FFMA.FTZ R148, R179, UR4, -R208 ;  /* 0x00000004b3947c23 */ /* 0x002fe200080108d0 */
[----:B------:R-:W-:Y:S02]  /*ebc0*/  MOV R179, R178 ;  /* 0x000000b200b37202 */ /* 0x000fe40000000f00 */
[----:B------:R-:W-:Y:S03]  /*ebd0*/  MOV R178, R174 ;  /* 0x000000ae00b27202 */ /* 0x000fe60000000f00 */
[----:B------:R-:W-:Y:S02]  /*ebe0*/  MOV R174, R172 ;  /* 0x000000ac00ae7202 */ /* 0x000fe40000000f00 */
[----:B------:R-:W-:Y:S02]  /*ebf0*/  MOV R172, R241 ;  /* 0x000000f100ac7202 */ /* 0x000fe40000000f00 */
[----:B------:R-:W-:Y:S02]  /*ec00*/  MOV R241, R243 ;  /* 0x000000f300f17202 */ /* 0x000fe40000000f00 */
[----:B------:R1:W-:Y:S01]  /*ec10*/  MUFU.EX2 R243, R148 ;  /* 0x0000009400f37308 */ /* 0x0003e20000000800 */
[----:B------:R-:W-:Y:S02]  /*ec20*/  MOV R181, R178 ;  /* 0x000000b200b57202 */ /* 0x000fe40000000f00 */
[----:B------:R-:W-:Y:S01]  /*ec30*/  MOV R180, R174 ;  /* 0x000000ae00b47202 */ /* 0x000fe20000000f00 */
[----:B------:R-:W-:Y:S01]  /*ec40*/  IMAD.MOV.U32 R174, RZ, RZ, R160 ;  /* 0x000000ffffae7224 */ /* 0x000fe200078e00a0 */
[----:B------:R-:W-:Y:S01]  /*ec50*/  MOV R160, R239 ;  /* 0x000000ef00a07202 */ /* 0x000fe20000000f00 */
[--C-:B------:R-:W-:Y:S01]  /*ec60*/  FFMA.FTZ R152, R181, UR4, -R208.reuse ;  /* 0x00000004b5987c23 */ /* 0x100fe200080108d0 */
[----:B------:R-:W-:Y:S02]  /*ec70*/  MOV R181, R175 ;  /* 0x000000af00b57202 */ /* 0x000fe40000000f00 */
[----:B------:R-:W-:Y:S01]  /*ec80*/  MOV R175, R158 ;  /* 0x0000009e00af7202 */ /* 0x000fe20000000f00 */
[----:B------:R1:W-:Y:S01]  /*ec90*/  MUFU.EX2 R182, R152 ;  /* 0x0000009800b67308 */ /* 0x0003e20000000800 */
[--C-:B------:R-:W-:Y:S01]  /*eca0*/  FFMA.FTZ R160, R160, UR4, -R208.reuse ;  /* 0x00000004a0a07c23 */ /* 0x100fe200080108d0 */
[----:B------:R-:W-:Y:S02]  /*ecb0*/  MOV R189, R181 ;  /* 0x000000b500bd7202 */ /* 0x000fe40000000f00 */
[----:B------:R-:W-:Y:S01]  /*ecc0*/  MOV R190, R175 ;  /* 0x000000af00be7202 */ /* 0x000fe20000000f00 */
[--C-:B-1----:R-:W-:Y:S01]  /*ecd0*/  FFMA.FTZ R148, R179, UR4, -R208.reuse ;  /* 0x00000004b3947c23 */ /* 0x102fe200080108d0 */
[----:B------:R-:W-:Y:S04]  /*ece0*/  MOV R179, R172 ;  /* 0x000000ac00b37202 */ /* 0x000fe80000000f00 */
[----:B------:R-:W-:Y:S01]  /*ecf0*/  MUFU.EX2 R207, R160 ;  /* 0x000000a000cf7308 */ /* 0x000fe20000000800 */
[----:B------:R-:W-:Y:S02]  /*ed00*/  MOV R172, R161 ;  /* 0x000000a100ac7202 */ /* 0x000fe40000000f00 */
[----:B------:R-:W-:Y:S01]  /*ed10*/  MOV R161, R236 ;  /* 0x000000ec00a17202 */ /* 0x000fe20000000f00 */
[----:B------:R-:W-:Y:S01]  /*ed20*/  FFMA.FTZ R153, R179, UR4, -R209 ;  /* 0x00000004b3997c23 */ /* 0x000fe200080108d1 */
[----:B------:R-:W-:Y:S05]  /*ed30*/  MOV R179, R177 ;  /* 0x000000b100b37202 */ /* 0x000fea0000000f00 */
[----:B------:R1:W1:Y:S01]  /*ed40*/  MUFU.EX2 R239, R148 ;  /* 0x0000009400ef7308 */ /* 0x0002620000000800 */
[--C-:B------:R-:W-:Y:S01]  /*ed50*/  FFMA.FTZ R152, R180, UR4, -R208.reuse ;  /* 0x00000004b4987c23 */ /* 0x100fe200080108d0 */
[----:B------:R-:W-:Y:S08]  /*ed60*/  FFMA.FTZ R161, R161, UR4, -R208 ;  /* 0x00000004a1a17c23 */ /* 0x000ff000080108d0 */
[----:B------:R1:W-:Y:S10]  /*ed70*/  MUFU.EX2 R177, R152 ;  /* 0x0000009800b17308 */ /* 0x0003f40000000800 */
[----:B------:R-:W-:Y:S01]  /*ed80*/  MUFU.EX2 R236, R149 ;  /* 0x0000009500ec7308 */ /* 0x000fe20000000800 */
[----:B-1----:R-:W-:Y:S09]  /*ed90*/  FFMA.FTZ R148, R230, UR4, -R139 ;  /* 0x00000004e6947c23 */ /* 0x002ff2000801088b */
[----:B------:R1:W1:Y:S01]  /*eda0*/  MUFU.EX2 R178, R148 ;  /* 0x0000009400b27308 */ /* 0x0002620000000800 */
[--C-:B------:R-:W-:Y:S09]  /*edb0*/  FFMA.FTZ R152, R238, UR4, -R209.reuse ;  /* 0x00000004ee987c23 */ /* 0x100ff200080108d1 */
[----:B------:R1:W-:Y:S10]  /*edc0*/  MUFU.EX2 R180, R153 ;  /* 0x0000009900b47308 */ /* 0x0003f40000000800 */
[----:B------:R1:W-:Y:S02]  /*edd0*/  MUFU.EX2 R238, R152 ;  /* 0x0000009800ee7308 */ /* 0x0003e40000000800 */
[----:B-1----:R-:W1:Y:S08]  /*ede0*/  LDSM.16.MT88.4 R148, [R234+0xe000] ;  /* 0x00e00000ea94783b */ /* 0x002e700000004200 */
[----:B------:R-:W-:Y:S01]  /*edf0*/  MUFU.EX2 R181, R163 ;  /* 0x000000a300b57308 */ /* 0x000fe20000000800 */
[--C-:B------:R-:W-:Y:S01]  /*ee00*/  FFMA.FTZ R153, R176, UR4, -R210.reuse ;  /* 0x00000004b0997c23 */ /* 0x100fe200080108d2 */
[----:B------:R-:W-:Y:S02]  /*ee10*/  MOV R176, R171 ;  /* 0x000000ab00b07202 */ /* 0x000fe40000000f00 */
[----:B------:R-:W-:Y:S02]  /*ee20*/  MOV R171, R170 ;  /* 0x000000aa00ab7202 */ /* 0x000fe40000000f00 */
[----:B------:R-:W-:Y:S02]  /*ee30*/  MOV R170, R169 ;  /* 0x000000a900aa7202 */ /* 0x000fe40000000f00 */
[----:B------:R-:W-:Y:S01]  /*ee40*/  MOV R169, R174 ;  /* 0x000000ae00a97202 */ /* 0x000fe20000000f00 */
[--C-:B------:R-:W-:Y:S01]  /*ee50*/  FFMA.FTZ R152, R179, UR4, -R210.reuse ;  /* 0x00000004b3987c23 */ /* 0x100fe200080108d2 */
[----:B------:R-:W-:Y:S01]  /*ee60*/  MOV R174, R241 ;  /* 0x000000f100ae7202 */ /* 0x000fe20000000f00 */
[----:B------:R-:W-:Y:S01]  /*ee70*/  MUFU.EX2 R179, R153 ;  /* 0x0000009900b37308 */ /* 0x000fe20000000800 */
[----:B------:R-:W-:Y:S02]  /*ee80*/  MOV R183, R170 ;  /* 0x000000aa00b77202 */ /* 0x000fe40000000f00 */
[----:B------:R-:W-:Y:S07]  /*ee90*/  MOV R170, R159 ;  /* 0x0000009f00aa7202 */ /* 0x000fee0000000f00 */
[----:B------:R1:W1:Y:S01]  /*eea0*/  MUFU.EX2 R241, R152 ;  /* 0x0000009800f17308 */ /* 0x0002620000000800 */
[--C-:B------:R-:W-:Y:S01]  /*eeb0*/  FFMA.FTZ R160, R170, UR4, -R209.reuse ;  /* 0x00000004aaa07c23 */ /* 0x100fe200080108d1 */
[--C-:B------:R-:W-:Y:S08]  /*eec0*/  FFMA.FTZ R170, R217, UR4, -R209.reuse ;  /* 0x00000004d9aa7c23 */ /* 0x100ff000080108d1 */
[----:B------:R-:W-:Y:S01]  /*eed0*/  MUFU.EX2 R242, R161 ;  /* 0x000000a100f27308 */ /* 0x000fe20000000800 */
[-C--:B-1----:R-:W-:Y:S09]  /*eee0*/  HMMA.16816.F32.BF16 R116, R140, R148.reuse, R116 ;  /* 0x000000948c74723c */ /* 0x082ff20000041874 */
[----:B------:R-:W-:Y:S01]  /*eef0*/  MUFU.EX2 R230, R166 ;  /* 0x000000a600e67308 */ /* 0x000fe20000000800 */
[----:B------:R-:W1:Y:S01]  /*ef00*/  LDSM.16.MT88.4 R152, [R232+0xc800] ;  /* 0x00c80000e898783b */ /* 0x000e620000004200 */
[C---:B------:R-:W-:Y:S06]  /*ef10*/  HMMA.16816.F32.BF16 R120, R144.reuse, R148, R120 ;  /* 0x000000949078723c */ /* 0x040fec0000041878 */
[-C--:B------:R-:W-:Y:S05]  /*ef20*/  HMMA.16816.F32.BF16 R124, R144, R150.reuse, R124 ;  /* 0x00000096907c723c */ /* 0x080fea000004187c */
[----:B------:R-:W-:Y:S01]  /*ef30*/  FFMA.FTZ R148, R176, UR4, -R209 ;  /* 0x00000004b0947c23 */ /* 0x000fe200080108d1 */
[----:B------:R-:W-:Y:S03]  /*ef40*/  HMMA.16816.F32.BF16 R128, R140, R150, R128 ;  /* 0x000000968c80723c */ /* 0x000fe60000041880 */
[----:B------:R-:W1:Y:S02]  /*ef50*/  MUFU.EX2 R176, R148 ;  /* 0x0000009400b07308 */ /* 0x000e640000000800 */
[--C-:B------:R-:W-:Y:S01]  /*ef60*/  FFMA.FTZ R149, R171, UR4, -R210.reuse ;  /* 0x00000004ab957c23 */ /* 0x100fe200080108d2 */
[----:B------:R-:W-:Y:S01]  /*ef70*/  FFMA.FTZ R144, R183, UR4, -R210 ;  /* 0x00000004b7907c23 */ /* 0x000fe200080108d2 */
[----:B------:R-:W-:Y:S04]  /*ef80*/  MOV R171, R169 ;  /* 0x000000a900ab7202 */ /* 0x000fe80000000f00 */
[----:B------:R-:W-:Y:S02]  /*ef90*/  MOV R169, R168 ;  /* 0x000000a800a97202 */ /* 0x000fe40000000f00 */
[----:B------:R1:W-:Y:S01]  /*efa0*/  MUFU.EX2 R200, R149 ;  /* 0x0000009500c87308 */ /* 0x0003e20000000800 */
[----:B------:R-:W-:Y:S01]  /*efb0*/  MOV R168, R164 ;  /* 0x000000a400a87202 */ /* 0x000fe20000000f00 */
[----:B------:R-:W-:Y:S01]  /*efc0*/  FFMA.FTZ R164, R157, UR4, -R139 ;  /* 0x000000049da47c23 */ /* 0x000fe2000801088b */
[----:B------:R-:W-:Y:S01]  /*efd0*/  F2FP.BF16.F32.PACK_AB R140, R240, R244 ;  /* 0x000000f4f08c723e */ /* 0x000fe200000010ff */
[----:B------:R-:W2:Y:S01]  /*efe0*/  LDSM.16.MT88.4 R156, [R233+0xc800] ;  /* 0x00c80000e99c783b */ /* 0x000ea20000004200 */
[----:B------:R-:W-:Y:S01]  /*eff0*/  F2FP.BF16.F32.PACK_AB R141, R239, R243 ;  /* 0x000000f3ef8d723e */ /* 0x000fe200000010ff */
[--C-:B------:R-:W-:Y:S01]  /*f000*/  FFMA.FTZ R165, R168, UR4, -R209.reuse ;  /* 0x00000004a8a57c23 */ /* 0x100fe200080108d1 */
[----:B------:R-:W-:Y:S03]  /*f010*/  F2FP.BF16.F32.PACK_AB R142, R178, R236 ;  /* 0x000000ecb28e723e */ /* 0x000fe600000010ff */
[----:B------:R1:W1:Y:S01]  /*f020*/  MUFU.EX2 R188, R144 ;  /* 0x0000009000bc7308 */ /* 0x0002620000000800 */
[----:B------:R-:W-:Y:S01]  /*f030*/  F2FP.BF16.F32.PACK_AB R143, R177, R182 ;  /* 0x000000b6b18f723e */ /* 0x000fe200000010ff */
[--C-:B------:R-:W-:Y:S01]  /*f040*/  FFMA.FTZ R171, R171, UR4, -R208.reuse ;  /* 0x00000004abab7c23 */ /* 0x100fe200080108d0 */
[----:B------:R-:W-:Y:S01]  /*f050*/  F2FP.BF16.F32.PACK_AB R145, R179, R241 ;  /* 0x000000f1b391723e */ /* 0x000fe200000010ff */
[----:B------:R-:W-:Y:S01]  /*f060*/  FFMA.FTZ R168, R218, UR4, -R209 ;  /* 0x00000004daa87c23 */ /* 0x000fe200080108d1 */
[----:B-1----:R-:W-:Y:S01]  /*f070*/  F2FP.BF16.F32.PACK_AB R146, R176, R199 ;  /* 0x000000c7b092723e */ /* 0x002fe200000010ff */
[----:B------:R-:W-:Y:S01]  /*f080*/  FFMA.FTZ R139, R212, UR4, -R139 ;  /* 0x00000004d48b7c23 */ /* 0x000fe2000801088b */
[----:B------:R-:W-:Y:S01]  /*f090*/  FFMA.FTZ R208, R213, UR4, -R208 ;  /* 0x00000004d5d07c23 */ /* 0x000fe200080108d0 */
[-C--:B------:R-:W-:Y:S01]  /*f0a0*/  HMMA.16816.F32.BF16 R4, R140, R152.reuse, R4 ;  /* 0x000000988c04723c */ /* 0x080fe20000041804 */
[----:B------:R-:W1:Y:S01]  /*f0b0*/  LDSM.16.MT88.4 R148, [R235+0xc800] ;  /* 0x00c80000eb94783b */ /* 0x000e620000004200 */
[----:B------:R1:W-:Y:S10]  /*f0c0*/  MUFU.EX2 R183, R167 ;  /* 0x000000a700b77308 */ /* 0x0003f40000000800 */
[----:B------:R1:W-:Y:S01]  /*f0d0*/  MUFU.EX2 R175, R164 ;  /* 0x000000a400af7308 */ /* 0x0003e20000000800 */
[----:B------:R-:W-:Y:S02]  /*f0e0*/  F2FP.BF16.F32.PACK_AB R144, R238, R180 ;  /* 0x000000b4ee90723e */ /* 0x000fe400000010ff */
[----:B------:R-:W-:Y:S07]  /*f0f0*/  F2FP.BF16.F32.PACK_AB R147, R188, R200 ;  /* 0x000000c8bc93723e */ /* 0x000fee00000010ff */
[----:B------:R-:W-:Y:S01]  /*f100*/  MUFU.EX2 R252, R171 ;  /* 0x000000ab00fc7308 */ /* 0x000fe20000000800 */
[--C-:B-1----:R-:W-:Y:S01]  /*f110*/  FFMA.FTZ R167, R172, UR4, -R210.reuse ;  /* 0x00000004aca77c23 */ /* 0x102fe200080108d2 */
[C---:B------:R-:W-:Y:S04]  /*f120*/  HMMA.16816.F32.BF16 R8, R144.reuse, R152, R8 ;  /* 0x000000989008723c */ /* 0x040fe80000041808 */
[--C-:B------:R-:W-:Y:S02]  /*f130*/  FFMA.FTZ R172, R138, UR4, -R210.reuse ;  /* 0x000000048aac7c23 */ /* 0x100fe400080108d2 */
[-C--:B------:R-:W-:Y:S02]  /*f140*/  HMMA.16816.F32.BF16 R12, R144, R154.reuse, R12 ;  /* 0x0000009a900c723c */ /* 0x080fe4000004180c */
[----:B------:R-:W-:Y:S03]  /*f150*/  MUFU.EX2 R194, R139 ;  /* 0x0000008b00c27308 */ /* 0x000fe60000000800 */
[--C-:B------:R-:W-:Y:S01]  /*f160*/  FFMA.FTZ R164, R169, UR4, -R210.reuse ;  /* 0x00000004a9a47c23 */ /* 0x100fe200080108d2 */
[C---:B------:R-:W-:Y:S01]  /*f170*/  HMMA.16816.F32.BF16 R16, R140.reuse, R154, R16 ;  /* 0x0000009a8c10723c */ /* 0x040fe20000041810 */
[----:B------:R-:W1:Y:S05]  /*f180*/  LDSM.16.MT88.4 R152, [R234+0xc800] ;  /* 0x00c80000ea98783b */ /* 0x000e6a0000004200 */
[----:B------:R-:W-:Y:S01]  /*f190*/  MUFU.EX2 R195, R208 ;  /* 0x000000d000c37308 */ /* 0x000fe20000000800 */
[--C-:B------:R-:W-:Y:S01]  /*f1a0*/  FFMA.FTZ R169, R237, UR4, -R210.reuse ;  /* 0x00000004eda97c23 */ /* 0x100fe200080108d2 */
[-C--:B--2---:R-:W-:Y:S08]  /*f1b0*/  HMMA.16816.F32.BF16 R20, R140, R156.reuse, R20 ;  /* 0x0000009c8c14723c */ /* 0x084ff00000041814 */
[----:B------:R-:W-:Y:S01]  /*f1c0*/  MUFU.EX2 R227, R169 ;  /* 0x000000a900e37308 */ /* 0x000fe20000000800 */
[C---:B------:R-:W-:Y:S06]  /*f1d0*/  HMMA.16816.F32.BF16 R24, R144.reuse, R156, R24 ;  /* 0x0000009c9018723c */ /* 0x040fec0000041818 */
[-C--:B------:R-:W-:Y:S03]  /*f1e0*/  HMMA.16816.F32.BF16 R28, R144, R158.reuse, R28 ;  /* 0x0000009e901c723c */ /* 0x080fe6000004181c */
[----:B------:R-:W2:Y:S03]  /*f1f0*/  MUFU.EX2 R164, R164 ;  /* 0x000000a400a47308 */ /* 0x000ea60000000800 */
[C---:B------:R-:W-:Y:S01]  /*f200*/  HMMA.16816.F32.BF16 R32, R140.reuse, R158, R32 ;  /* 0x0000009e8c20723c */ /* 0x040fe20000041820 */
[----:B------:R-:W-:Y:S05]  /*f210*/  LDSM.16.MT88.4 R156, [R233+0xd000] ;  /* 0x00d00000e99c783b */ /* 0x000fea0000004200 */
[-C--:B------:R-:W-:Y:S06]  /*f220*/  HMMA.16816.F32.BF16 R36, R140, R148.reuse, R36 ;  /* 0x000000948c24723c */ /* 0x080fec0000041824 */
[C---:B------:R-:W-:Y:S05]  /*f230*/  HMMA.16816.F32.BF16 R40, R144.reuse, R148, R40 ;  /* 0x000000949028723c */ /* 0x040fea0000041828 */
[----:B--2---:R-:W-:Y:S01]  /*f240*/  MOV R166, R164 ;  /* 0x000000a400a67202 */ /* 0x004fe20000000f00 */
[-C--:B------:R-:W-:Y:S06]  /*f250*/  HMMA.16816.F32.BF16 R44, R144, R150.reuse, R44 ;  /* 0x00000096902c723c */ /* 0x080fec000004182c */
[C---:B------:R-:W-:Y:S01]  /*f260*/  HMMA.16816.F32.BF16 R48, R140.reuse, R150, R48 ;  /* 0x000000968c30723c */ /* 0x040fe20000041830 */
[----:B------:R-:W2:Y:S05]  /*f270*/  LDSM.16.MT88.4 R148, [R232+0xe800] ;  /* 0x00e80000e894783b */ /* 0x000eaa0000004200 */
[-C--:B-1----:R-:W-:Y:S06]  /*f280*/  HMMA.16816.F32.BF16 R52, R140, R152.reuse, R52 ;  /* 0x000000988c34723c */ /* 0x082fec0000041834 */
[C---:B------:R-:W-:Y:S06]  /*f290*/  HMMA.16816.F32.BF16 R56, R144.reuse, R152, R56 ;  /* 0x000000989038723c */ /* 0x040fec0000041838 */
[-C--:B------:R-:W-:Y:S05]  /*f2a0*/  HMMA.16816.F32.BF16 R60, R144, R154.reuse, R60 ;  /* 0x0000009a903c723c */ /* 0x080fea000004183c */
[----:B---3--:R-:W-:Y:S01]  /*f2b0*/  FFMA.FTZ R132, R132, R185, R225 ;  /* 0x000000b984847223 */ /* 0x008fe200000100e1 */
[C---:B------:R-:W-:Y:S01]  /*f2c0*/  HMMA.16816.F32.BF16 R64, R140.reuse, R154, R64 ;  /* 0x0000009a8c40723c */ /* 0x040fe20000041840 */
[----:B------:R-:W1:Y:S04]  /*f2d0*/  LDSM.16.MT88.4 R152, [R233+0xe800] ;  /* 0x00e80000e998783b */ /* 0x000e680000004200 */
[----:B------:R-:W-:Y:S02]  /*f2e0*/  MOV R198, R226 ;  /* 0x000000e200c67202 */ /* 0x000fe40000000f00 */
[----:B------:R-:W-:Y:S01]  /*f2f0*/  MUFU.EX2 R226, R170 ;  /* 0x000000aa00e27308 */ /* 0x000fe20000000800 */
[-C--:B--2---:R-:W-:Y:S06]  /*f300*/  HMMA.16816.F32.BF16 R68, R140, R148.reuse, R68 ;  /* 0x000000948c44723c */ /* 0x084fec0000041844 */
[C---:B------:R-:W-:Y:S06]  /*f310*/  HMMA.16816.F32.BF16 R72, R144.reuse, R148, R72 ;  /* 0x000000949048723c */ /* 0x040fec0000041848 */
        /* <DEDUP_REMOVED lines=12> */
[C---:B------:R-:W-:Y:S01]  /*f3e0*/  HMMA.16816.F32.BF16 R112, R140.reuse, R150, R112 ;  /* 0x000000968c70723c */ /* 0x040fe20000041870 */
[----:B------:R-:W-:Y:S05]  /*f3f0*/  MUFU.EX2 R191, R215 ;  /* 0x000000d700bf7308 */ /* 0x000fea0000000800 */
[-C--:B-1----:R-:W-:Y:S05]  /*f400*/  HMMA.16816.F32.BF16 R116, R140, R152.reuse, R116 ;  /* 0x000000988c74723c */ /* 0x082fea0000041874 */
[----:B------:R1:W-:Y:S01]  /*f410*/  MUFU.EX2 R192, R148 ;  /* 0x0000009400c07308 */ /* 0x0003e20000000800 */
[C---:B------:R-:W-:Y:S06]  /*f420*/  HMMA.16816.F32.BF16 R120, R144.reuse, R152, R120 ;  /* 0x000000989078723c */ /* 0x040fec0000041878 */
[-C--:B------:R-:W-:Y:S05]  /*f430*/  HMMA.16816.F32.BF16 R124, R144, R154.reuse, R124 ;  /* 0x0000009a907c723c */ /* 0x080fea000004187c */
[--C-:B------:R-:W-:Y:S01]  /*f440*/  FFMA.FTZ R152, R189, UR4, -R210.reuse ;  /* 0x00000004bd987c23 */ /* 0x100fe200080108d2 */
[----:B------:R-:W-:Y:S01]  /*f450*/  HMMA.16816.F32.BF16 R128, R140, R154, R128 ;  /* 0x0000009a8c80723c */ /* 0x000fe20000041880 */
[----:B------:R-:W-:Y:S04]  /*f460*/  MUFU.EX2 R189, R228 ;  /* 0x000000e400bd7308 */ /* 0x000fe80000000800 */
[--C-:B-1----:R-:W-:Y:S01]  /*f470*/  FFMA.FTZ R148, R173, UR4, -R209.reuse ;  /* 0x00000004ad947c23 */ /* 0x102fe200080108d1 */
[--C-:B------:R-:W-:Y:S01]  /*f480*/  FFMA.FTZ R153, R174, UR4, -R210.reuse ;  /* 0x00000004ae997c23 */ /* 0x100fe200080108d2 */
[----:B------:R-:W2:Y:S01]  /*f490*/  LDL.LU R173, [R1+0x20] ;  /* 0x0000200001ad7983 */ /* 0x000ea20000300800 */
[----:B------:R-:W-:Y:S03]  /*f4a0*/  F2FP.BF16.F32.PACK_AB R143, R242, R207 ;  /* 0x000000cff28f723e */ /* 0x000fe600000010ff */
[----:B------:R1:W3:Y:S01]  /*f4b0*/  MUFU.EX2 R204, R148 ;  /* 0x0000009400cc7308 */ /* 0x0002e20000000800 */
[----:B------:R-:W-:Y:S01]  /*f4c0*/  F2FP.BF16.F32.PACK_AB R140, R196, R183 ;  /* 0x000000b7c48c723e */ /* 0x000fe200000010ff */
[----:B------:R-:W-:Y:S01]  /*f4d0*/  FFMA.FTZ R209, R216, UR4, -R209 ;  /* 0x00000004d8d17c23 */ /* 0x000fe200080108d1 */
[----:B------:R-:W-:Y:S01]  /*f4e0*/  F2FP.BF16.F32.PACK_AB R141, R197, R181 ;  /* 0x000000b5c58d723e */ /* 0x000fe200000010ff */
[----:B------:R-:W-:Y:S01]  /*f4f0*/  LDSM.16.MT88.4 R216, [R233+0xf800] ;  /* 0x00f80000e9d8783b */ /* 0x000fe20000004200 */
[----:B------:R-:W-:Y:S05]  /*f500*/  F2FP.BF16.F32.PACK_AB R142, R175, R206 ;  /* 0x000000ceaf8e723e */ /* 0x000fea00000010ff */
[----:B------:R-:W-:Y:S10]  /*f510*/  MUFU.EX2 R205, R152 ;  /* 0x0000009800cd7308 */ /* 0x000ff40000000800 */
[----:B------:R4:W-:Y:S01]  /*f520*/  MUFU.EX2 R152, R160 ;  /* 0x000000a000987308 */ /* 0x0009e20000000800 */
[--C-:B-1----:R-:W-:Y:S01]  /*f530*/  FFMA.FTZ R148, R190, UR4, -R210.reuse ;  /* 0x00000004be947c23 */ /* 0x102fe200080108d2 */
[----:B---3--:R-:W-:Y:S01]  /*f540*/  F2FP.BF16.F32.PACK_AB R144, R204, R192 ;  /* 0x000000c0cc90723e */ /* 0x008fe200000010ff */
[----:B------:R-:W-:Y:S01]  /*f550*/  FFMA.FTZ R210, R137, UR4, -R210 ;  /* 0x0000000489d27c23 */ /* 0x000fe200080108d2 */
[----:B----4-:R-:W-:Y:S01]  /*f560*/  FFMA.FTZ R137, R3, R184, R224 ;  /* 0x000000b803897223 */ /* 0x010fe200000100e0 */
[----:B------:R-:W-:Y:S01]  /*f570*/  FADD.FTZ R3, R135, R132 ;  /* 0x0000008487037221 */ /* 0x000fe20000010000 */
[----:B------:R-:W-:Y:S04]  /*f580*/  LDSM.16.MT88.4 R184, [R235+0xd800] ;  /* 0x00d80000ebb8783b */ /* 0x000fe80000004200 */
[----:B------:R1:W3:Y:S01]  /*f590*/  MUFU.EX2 R193, R148 ;  /* 0x0000009400c17308 */ /* 0x0002e20000000800 */
[----:B------:R-:W-:Y:S09]  /*f5a0*/  FADD.FTZ R3, R250, R3 ;  /* 0x00000003fa037221 */ /* 0x000ff20000010000 */
[----:B------:R4:W4:Y:S01]  /*f5b0*/  MUFU.EX2 R174, R165 ;  /* 0x000000a500ae7308 */ /* 0x0009220000000800 */
[----:B------:R-:W-:Y:S09]  /*f5c0*/  LDSM.16.MT88.4 R160, [R235+0xd000] ;  /* 0x00d00000eba0783b */ /* 0x000ff20000004200 */
[----:B------:R-:W4:Y:S01]  /*f5d0*/  MUFU.EX2 R237, R153 ;  /* 0x0000009900ed7308 */ /* 0x000f220000000800 */
[----:B-1----:R-:W1:Y:S01]  /*f5e0*/  LDSM.16.MT88.4 R148, [R232+0xd000] ;  /* 0x00d00000e894783b */ /* 0x002e620000004200 */
[----:B---3--:R-:W-:Y:S08]  /*f5f0*/  F2FP.BF16.F32.PACK_AB R145, R205, R193 ;  /* 0x000000c1cd91723e */ /* 0x008ff000000010ff */
[----:B------:R3:W-:Y:S01]  /*f600*/  MUFU.EX2 R190, R214 ;  /* 0x000000d600be7308 */ /* 0x0007e20000000800 */
[----:B----4-:R-:W-:Y:S04]  /*f610*/  MOV R165, R152 ;  /* 0x0000009800a57202 */ /* 0x010fe80000000f00 */
[----:B------:R-:W-:Y:S05]  /*f620*/  F2FP.BF16.F32.PACK_AB R146, R174, R165 ;  /* 0x000000a5ae92723e */ /* 0x000fea00000010ff */
[----:B------:R-:W4:Y:S01]  /*f630*/  MUFU.EX2 R225, R209 ;  /* 0x000000d100e17308 */ /* 0x000f220000000800 */
[----:B------:R-:W-:Y:S01]  /*f640*/  F2FP.BF16.F32.PACK_AB R147, R237, R164 ;  /* 0x000000a4ed93723e */ /* 0x000fe200000010ff */
[----:B------:R-:W4:Y:S01]  /*f650*/  LDSM.16.MT88.4 R152, [R234+0xd000] ;  /* 0x00d00000ea98783b */ /* 0x000f220000004200 */
[----:B------:R-:W-:Y:S07]  /*f660*/  MOV R164, R200 ;  /* 0x000000c800a47202 */ /* 0x000fee0000000f00 */
[----:B------:R4:W-:Y:S01]  /*f670*/  MUFU.EX2 R139, R210 ;  /* 0x000000d2008b7308 */ /* 0x0009e20000000800 */
[----:B------:R-:W-:Y:S09]  /*f680*/  LDSM.16.MT88.4 R200, [R234+0xd800] ;  /* 0x00d80000eac8783b */ /* 0x000ff20000004200 */
[----:B------:R-:W-:Y:S01]  /*f690*/  MUFU.EX2 R224, R172 ;  /* 0x000000ac00e07308 */ /* 0x000fe20000000800 */
[----:B---3--:R-:W-:Y:S09]  /*f6a0*/  LDSM.16.MT88.4 R212, [R232+0xf800] ;  /* 0x00f80000e8d4783b */ /* 0x008ff20000004200 */
[----:B------:R-:W3:Y:S01]  /*f6b0*/  MUFU.EX2 R228, R167 ;  /* 0x000000a700e47308 */ /* 0x000ee20000000800 */
[-C--:B-1----:R-:W-:Y:S03]  /*f6c0*/  HMMA.16816.F32.BF16 R4, R140, R148.reuse, R4 ;  /* 0x000000948c04723c */ /* 0x082fe60000041804 */
[----:B----4-:R-:W-:Y:S03]  /*f6d0*/  F2FP.BF16.F32.PACK_AB R210, R225, R226 ;  /* 0x000000e2e1d2723e */ /* 0x010fe600000010ff */
[C---:B------:R-:W-:Y:S06]  /*f6e0*/  HMMA.16816.F32.BF16 R8, R144.reuse, R148, R8 ;  /* 0x000000949008723c */ /* 0x040fec0000041808 */
[-C--:B------:R-:W-:Y:S05]  /*f6f0*/  HMMA.16816.F32.BF16 R12, R144, R150.reuse, R12 ;  /* 0x00000096900c723c */ /* 0x080fea000004180c */
[----:B---3--:R-:W-:Y:S01]  /*f700*/  F2FP.BF16.F32.PACK_AB R209, R227, R228 ;  /* 0x000000e4e3d1723e */ /* 0x008fe200000010ff */
[C---:B------:R-:W-:Y:S01]  /*f710*/  HMMA.16816.F32.BF16 R16, R140.reuse, R150, R16 ;  /* 0x000000968c10723c */ /* 0x040fe20000041810 */
[----:B------:R-:W1:Y:S05]  /*f720*/  LDSM.16.MT88.4 R148, [R232+0xf000] ;  /* 0x00f00000e894783b */ /* 0x000e6a0000004200 */
[-C--:B------:R-:W-:Y:S06]  /*f730*/  HMMA.16816.F32.BF16 R20, R140, R156.reuse, R20 ;  /* 0x0000009c8c14723c */ /* 0x080fec0000041814 */
[C---:B------:R-:W-:Y:S06]  /*f740*/  HMMA.16816.F32.BF16 R24, R144.reuse, R156, R24 ;  /* 0x0000009c9018723c */ /* 0x040fec0000041818 */
[-C--:B------:R-:W-:Y:S06]  /*f750*/  HMMA.16816.F32.BF16 R28, R144, R158.reuse, R28 ;  /* 0x0000009e901c723c */ /* 0x080fec000004181c */
[C---:B------:R-:W-:Y:S01]  /*f760*/  HMMA.16816.F32.BF16 R32, R140.reuse, R158, R32 ;  /* 0x0000009e8c20723c */ /* 0x040fe20000041820 */
[----:B------:R-:W3:Y:S05]  /*f770*/  LDSM.16.MT88.4 R156, [R233+0xf000] ;  /* 0x00f00000e99c783b */ /* 0x000eea0000004200 */
[-C--:B------:R-:W-:Y:S06]  /*f780*/  HMMA.16816.F32.BF16 R36, R140, R160.reuse, R36 ;  /* 0x000000a08c24723c */ /* 0x080fec0000041824 */
[C---:B------:R-:W-:Y:S06]  /*f790*/  HMMA.16816.F32.BF16 R40, R144.reuse, R160, R40 ;  /* 0x000000a09028723c */ /* 0x040fec0000041828 */
[-C--:B------:R-:W-:Y:S06]  /*f7a0*/  HMMA.16816.F32.BF16 R44, R144, R162.reuse, R44 ;  /* 0x000000a2902c723c */ /* 0x080fec000004182c */
[C---:B------:R-:W-:Y:S01]  /*f7b0*/  HMMA.16816.F32.BF16 R48, R140.reuse, R162, R48 ;  /* 0x000000a28c30723c */ /* 0x040fe20000041830 */
[----:B------:R-:W4:Y:S05]  /*f7c0*/  LDSM.16.MT88.4 R160, [R235+0xf000] ;  /* 0x00f00000eba0783b */ /* 0x000f2a0000004200 */
[-C--:B------:R-:W-:Y:S06]  /*f7d0*/  HMMA.16816.F32.BF16 R52, R140, R152.reuse, R52 ;  /* 0x000000988c34723c */ /* 0x080fec0000041834 */
[C---:B------:R-:W-:Y:S06]  /*f7e0*/  HMMA.16816.F32.BF16 R56, R144.reuse, R152, R56 ;  /* 0x000000989038723c */ /* 0x040fec0000041838 */
[-C--:B------:R-:W-:Y:S06]  /*f7f0*/  HMMA.16816.F32.BF16 R60, R144, R154.reuse, R60 ;  /* 0x0000009a903c723c */ /* 0x080fec000004183c */
[C---:B------:R-:W-:Y:S01]  /*f800*/  HMMA.16816.F32.BF16 R64, R140.reuse, R154, R64 ;  /* 0x0000009a8c40723c */ /* 0x040fe20000041840 */
[----:B------:R-:W4:Y:S05]  /*f810*/  LDSM.16.MT88.4 R152, [R234+0xf000] ;  /* 0x00f00000ea98783b */ /* 0x000f2a0000004200 */
[-C--:B-1----:R-:W-:Y:S06]  /*f820*/  HMMA.16816.F32.BF16 R68, R140, R148.reuse, R68 ;  /* 0x000000948c44723c */ /* 0x082fec0000041844 */
[C---:B------:R-:W-:Y:S06]  /*f830*/  HMMA.16816.F32.BF16 R72, R144.reuse, R148, R72 ;  /* 0x000000949048723c */ /* 0x040fec0000041848 */
[-C--:B------:R-:W-:Y:S06]  /*f840*/  HMMA.16816.F32.BF16 R76, R144, R150.reuse, R76 ;  /* 0x00000096904c723c */ /* 0x080fec000004184c */
[C---:B------:R-:W-:Y:S06]  /*f850*/  HMMA.16816.F32.BF16 R80, R140.reuse, R150, R80 ;  /* 0x000000968c50723c */ /* 0x040fec0000041850 */
[-C--:B---3--:R-:W-:Y:S06]  /*f860*/  HMMA.16816.F32.BF16 R84, R140, R156.reuse, R84 ;  /* 0x0000009c8c54723c */ /* 0x088fec0000041854 */
[C---:B------:R-:W-:Y:S06]  /*f870*/  HMMA.16816.F32.BF16 R88, R144.reuse, R156, R88 ;  /* 0x0000009c9058723c */ /* 0x040fec0000041858 */
[-C--:B------:R-:W-:Y:S06]  /*f880*/  HMMA.16816.F32.BF16 R92, R144, R158.reuse, R92 ;  /* 0x0000009e905c723c */ /* 0x080fec000004185c */
[C---:B------:R-:W-:Y:S06]  /*f890*/  HMMA.16816.F32.BF16 R96, R140.reuse, R158, R96 ;  /* 0x0000009e8c60723c */ /* 0x040fec0000041860 */
[-C--:B----4-:R-:W-:Y:S06]  /*f8a0*/  HMMA.16816.F32.BF16 R100, R140, R160.reuse, R100 ;  /* 0x000000a08c64723c */ /* 0x090fec0000041864 */
[C---:B------:R-:W-:Y:S06]  /*f8b0*/  HMMA.16816.F32.BF16 R104, R144.reuse, R160, R104 ;  /* 0x000000a09068723c */ /* 0x040fec0000041868 */
[-C--:B------:R-:W-:Y:S06]  /*f8c0*/  HMMA.16816.F32.BF16 R108, R144, R162.reuse, R108 ;  /* 0x000000a2906c723c */ /* 0x080fec000004186c */
[C---:B------:R-:W-:Y:S01]  /*f8d0*/  HMMA.16816.F32.BF16 R112, R140.reuse, R162, R112 ;  /* 0x000000a28c70723c */ /* 0x040fe20000041870 */
[----:B------:R-:W1:Y:S05]  /*f8e0*/  LDSM.16.MT88.4 R160, [R232+0xd800] ;  /* 0x00d80000e8a0783b */ /* 0x000e6a0000004200 */
[-C--:B------:R-:W-:Y:S06]  /*f8f0*/  HMMA.16816.F32.BF16 R116, R140, R152.reuse, R116 ;  /* 0x000000988c74723c */ /* 0x080fec0000041874 */
[C---:B------:R-:W-:Y:S06]  /*f900*/  HMMA.16816.F32.BF16 R120, R144.reuse, R152, R120 ;  /* 0x000000989078723c */ /* 0x040fec0000041878 */
[-C--:B------:R-:W-:Y:S06]  /*f910*/  HMMA.16816.F32.BF16 R124, R144, R154.reuse, R124 ;  /* 0x0000009a907c723c */ /* 0x080fec000004187c */
[----:B------:R-:W-:Y:S07]  /*f920*/  HMMA.16816.F32.BF16 R128, R140, R154, R128 ;  /* 0x0000009a8c80723c */ /* 0x000fee0000041880 */
[----:B------:R-:W-:Y:S04]  /*f930*/  F2FP.BF16.F32.PACK_AB R141, R231, R252 ;  /* 0x000000fce78d723e */ /* 0x000fe800000010ff */
[----:B------:R-:W-:Y:S02]  /*f940*/  F2FP.BF16.F32.PACK_AB R142, R194, R190 ;  /* 0x000000bec28e723e */ /* 0x000fe400000010ff */
[----:B------:R-:W-:Y:S01]  /*f950*/  F2FP.BF16.F32.PACK_AB R143, R195, R191 ;  /* 0x000000bfc38f723e */ /* 0x000fe200000010ff */
[----:B--2---:R-:W-:Y:S01]  /*f960*/  FFMA.FTZ R138, R2, R173, R211 ;  /* 0x000000ad028a7223 */ /* 0x004fe200000100d3 */
[----:B------:R-:W-:Y:S01]  /*f970*/  F2FP.BF16.F32.PACK_AB R211, R139, R224 ;  /* 0x000000e08bd3723e */ /* 0x000fe200000010ff */
[----:B------:R-:W2:Y:S01]  /*f980*/  LDL.LU R2, [R1+0x24] ;  /* 0x0000240001027983 */ /* 0x000ea20000300800 */
[----:B------:R-:W3:Y:S01]  /*f990*/  MUFU.EX2 R173, R229 ;  /* 0x000000e500ad7308 */ /* 0x000ee20000000800 */
[----:B------:R-:W-:Y:S02]  /*f9a0*/  FADD.FTZ R132, R251, R138 ;  /* 0x0000008afb847221 */ /* 0x000fe40000010000 */
[----:B------:R-:W4:Y:S02]  /*f9b0*/  LDL.LU R135, [R1+0x84] ;  /* 0x0000840001877983 */ /* 0x000f240000300800 */
[----:B------:R-:W-:Y:S05]  /*f9c0*/  FADD.FTZ R138, R248, R132 ;  /* 0x00000084f88a7221 */ /* 0x000fea0000010000 */
[----:B------:R1:W1:Y:S01]  /*f9d0*/  MUFU.EX2 R229, R168 ;  /* 0x000000a800e57308 */ /* 0x0002620000000800 */
[----:B---3--:R-:W-:Y:S07]  /*f9e0*/  F2FP.BF16.F32.PACK_AB R140, R189, R173 ;  /* 0x000000adbd8c723e */ /* 0x008fee00000010ff */
[-C--:B-1----:R-:W-:Y:S01]  /*f9f0*/  HMMA.16816.F32.BF16 R148, R140, R160.reuse, R4 ;  /* 0x000000a08c94723c */ /* 0x082fe20000041804 */
[----:B------:R-:W1:Y:S02]  /*fa00*/  LDSM.16.MT88.4 R168, [R233+0xd800] ;  /* 0x00d80000e9a8783b */ /* 0x000e640000004200 */
[----:B------:R-:W-:Y:S06]  /*fa10*/  F2FP.BF16.F32.PACK_AB R208, R229, R230 ;  /* 0x000000e6e5d0723e */ /* 0x000fec00000010ff */
[----:B------:R-:W-:Y:S01]  /*fa20*/  LDSM.16.MT88.4 R4, [R234+0xf800] ;  /* 0x00f80000ea04783b */ /* 0x000fe20000004200 */
[C---:B------:R-:W-:Y:S06]  /*fa30*/  HMMA.16816.F32.BF16 R144, R208.reuse, R160, R8 ;  /* 0x000000a0d090723c */ /* 0x040fec0000041808 */
[-C--:B------:R-:W-:Y:S05]  /*fa40*/  HMMA.16816.F32.BF16 R156, R208, R162.reuse, R12 ;  /* 0x000000a2d09c723c */ /* 0x080fea000004180c */
[----:B------:R-:W-:Y:S01]  /*fa50*/  MOV R9, R166 ;  /* 0x000000a600097202 */ /* 0x000fe20000000f00 */
[C---:B------:R-:W-:Y:S05]  /*fa60*/  HMMA.16816.F32.BF16 R152, R140.reuse, R162, R16 ;  /* 0x000000a28c98723c */ /* 0x040fea0000041810 */
[----:B------:R-:W-:Y:S01]  /*fa70*/  MOV R8, R164 ;  /* 0x000000a400087202 */ /* 0x000fe20000000f00 */
[----:B------:R-:W-:Y:S01]  /*fa80*/  IMAD.MOV.U32 R12, RZ, RZ, R190 ;  /* 0x000000ffff0c7224 */ /* 0x000fe200078e00be */
[----:B------:R-:W-:Y:S04]  /*fa90*/  MOV R17, R165 ;  /* 0x000000a500117202 */ /* 0x000fe80000000f00 */
[----:B------:R-:W-:Y:S02]  /*faa0*/  MOV R10, R174 ;  /* 0x000000ae000a7202 */ /* 0x000fe40000000f00 */
[----:B------:R-:W-:Y:S02]  /*fab0*/  MOV R18, R173 ;  /* 0x000000ad00127202 */ /* 0x000fe40000000f00 */
[----:B------:R-:W-:Y:S02]  /*fac0*/  MOV R16, R207 ;  /* 0x000000cf00107202 */ /* 0x000fe40000000f00 */
[----:B------:R-:W-:Y:S02]  /*fad0*/  MOV R13, R191 ;  /* 0x000000bf000d7202 */ /* 0x000fe40000000f00 */
[----:B------:R-:W-:Y:S01]  /*fae0*/  MOV R19, R189 ;  /* 0x000000bd00137202 */ /* 0x000fe20000000f00 */
[-C--:B-1----:R-:W-:Y:S03]  /*faf0*/  HMMA.16816.F32.BF16 R160, R140, R168.reuse, R20 ;  /* 0x000000a88ca0723c */ /* 0x082fe60000041814 */
[----:B------:R-:W-:Y:S02]  /*fb00*/  MOV R15, R195 ;  /* 0x000000c3000f7202 */ /* 0x000fe40000000f00 */
[----:B------:R-:W-:Y:S01]  /*fb10*/  MOV R14, R194 ;  /* 0x000000c2000e7202 */ /* 0x000fe20000000f00 */
[C---:B------:R-:W-:Y:S05]  /*fb20*/  HMMA.16816.F32.BF16 R164, R208.reuse, R168, R24 ;  /* 0x000000a8d0a4723c */ /* 0x040fea0000041818 */
[----:B------:R-:W-:Y:S02]  /*fb30*/  MOV R20, R199 ;  /* 0x000000c700147202 */ /* 0x000fe40000000f00 */
[----:B------:R-:W-:Y:S04]  /*fb40*/  MOV R24, R192 ;  /* 0x000000c000187202 */ /* 0x000fe80000000f00 */
[----:B------:R-:W-:Y:S02]  /*fb50*/  MOV R25, R193 ;  /* 0x000000c100197202 */ /* 0x000fe40000000f00 */
[----:B------:R-:W-:Y:S02]  /*fb60*/  MOV R26, R196 ;  /* 0x000000c4001a7202 */ /* 0x000fe40000000f00 */
[----:B------:R-:W-:Y:S02]  /*fb70*/  MOV R27, R197 ;  /* 0x000000c5001b7202 */ /* 0x000fe40000000f00 */
[----:B------:R-:W-:Y:S02]  /*fb80*/  MOV R21, R204 ;  /* 0x000000cc00157202 */ /* 0x000fe40000000f00 */
[----:B------:R-:W-:Y:S02]  /*fb90*/  MOV R22, R205 ;  /* 0x000000cd00167202 */ /* 0x000fe40000000f00 */
[----:B------:R-:W-:Y:S02]  /*fba0*/  MOV R23, R206 ;  /* 0x000000ce00177202 */ /* 0x000fe40000000f00 */
[----:B------:R-:W-:Y:S04]  /*fbb0*/  MOV R11, R198 ;  /* 0x000000c6000b7202 */ /* 0x000fe80000000f00 */
[----:B------:R-:W-:Y:S01]  /*fbc0*/  IADD3 R11, R11, -0x1, RZ ;  /* 0xffffffff0b0b7810 */ /* 0x000fe20007ffe0ff */
[----:B--2---:R-:W-:Y:S01]  /*fbd0*/  FFMA.FTZ R0, R0, R2, R220 ;  /* 0x0000000200007223 */ /* 0x004fe200000100dc */
[----:B------:R-:W-:Y:S01]  /*fbe0*/  FADD.FTZ R2, R136, R137 ;  /* 0x0000008988027221 */ /* 0x000fe20000010000 */
[----:B------:R-:W-:Y:S01]  /*fbf0*/  FADD.FTZ R137, R247, R3 ;  /* 0x00000003f7897221 */ /* 0x000fe20000010000 */
[----:B------:R-:W2:Y:S01]  /*fc00*/  LDL.LU R136, [R1+0x80] ;  /* 0x0000800001887983 */ /* 0x000ea20000300800 */
[----:B------:R-:W-:Y:S01]  /*fc10*/  FADD.FTZ R0, R223, R0 ;  /* 0x00000000df007221 */ /* 0x000fe20000010000 */
[----:B------:R-:W-:Y:S02]  /*fc20*/  FADD.FTZ R2, R249, R2 ;  /* 0x00000002f9027221 */ /* 0x000fe40000010000 */
[----:B------:R3:W5:Y:S01]  /*fc30*/  LDL.LU R251, [R1+0x7c] ;  /* 0x00007c0001fb7983 */ /* 0x0007620000300800 */
[----:B------:R-:W-:Y:S01]  /*fc40*/  FADD.FTZ R132, R222, R0 ;  /* 0x00000000de847221 */ /* 0x000fe20000010000 */
[----:B------:R-:W-:Y:S01]  /*fc50*/  FADD.FTZ R3, R246, R2 ;  /* 0x00000002f6037221 */ /* 0x000fe20000010000 */
[----:B------:R-:W-:Y:S01]  /*fc60*/  MOV R2, R175 ;  /* 0x000000af00027202 */ /* 0x000fe20000000f00 */
[----:B------:R3:W5:Y:S01]  /*fc70*/  LDL.LU R250, [R1+0x78] ;  /* 0x0000780001fa7983 */ /* 0x0007620000300800 */
[----:B------:R-:W-:Y:S01]  /*fc80*/  MOV R175, R221 ;  /* 0x000000dd00af7202 */ /* 0x000fe20000000f00 */
[----:B------:R-:W-:Y:S02]  /*fc90*/  FADD.FTZ R3, R243, R3 ;  /* 0x00000003f3037221 */ /* 0x000fe40000010000 */
[----:B------:R-:W1:Y:S01]  /*fca0*/  LDSM.16.MT88.4 R220, [R235+0xf800] ;  /* 0x00f80000ebdc783b */ /* 0x000e620000004200 */
[----:B------:R-:W-:Y:S02]  /*fcb0*/  MOV R0, R175 ;  /* 0x000000af00007202 */ /* 0x000fe40000000f00 */
[-C--:B------:R-:W-:Y:S03]  /*fcc0*/  HMMA.16816.F32.BF16 R172, R208, R170.reuse, R28 ;  /* 0x000000aad0ac723c */ /* 0x080fe6000004181c */
[----:B------:R-:W-:Y:S02]  /*fcd0*/  FADD.FTZ R0, R0, R138 ;  /* 0x0000008a00007221 */ /* 0x000fe40000010000 */
[----:B------:R3:W5:Y:S01]  /*fce0*/  LDL.LU R249, [R1+0x74] ;  /* 0x0000740001f97983 */ /* 0x0007620000300800 */
[C---:B------:R-:W-:Y:S03]  /*fcf0*/  HMMA.16816.F32.BF16 R168, R140.reuse, R170, R32 ;  /* 0x000000aa8ca8723c */ /* 0x040fe60000041820 */
[----:B------:R3:W5:Y:S02]  /*fd00*/  LDL.LU R248, [R1+0x70] ;  /* 0x0000700001f87983 */ /* 0x0007640000300800 */
[----:B------:R-:W-:Y:S02]  /*fd10*/  MOV R28, R188 ;  /* 0x000000bc001c7202 */ /* 0x000fe40000000f00 */
[----:B------:R-:W-:Y:S01]  /*fd20*/  MOV R32, R179 ;  /* 0x000000b300207202 */ /* 0x000fe20000000f00 */
[----:B------:R3:W5:Y:S03]  /*fd30*/  LDL.LU R247, [R1+0x6c] ;  /* 0x00006c0001f77983 */ /* 0x0007660000300800 */
[----:B------:R-:W-:Y:S01]  /*fd40*/  MOV R33, R178 ;  /* 0x000000b200217202 */ /* 0x000fe20000000f00 */
[----:B------:R3:W5:Y:S01]  /*fd50*/  LDL.LU R246, [R1+0x68] ;  /* 0x0000680001f67983 */ /* 0x0007620000300800 */
[----:B------:R-:W-:Y:S02]  /*fd60*/  MOV R34, R177 ;  /* 0x000000b100227202 */ /* 0x000fe40000000f00 */
[----:B------:R-:W-:Y:S02]  /*fd70*/  MOV R35, R176 ;  /* 0x000000b000237202 */ /* 0x000fe40000000f00 */
[----:B------:R-:W-:Y:S01]  /*fd80*/  MOV R29, R183 ;  /* 0x000000b7001d7202 */ /* 0x000fe20000000f00 */
[-C--:B------:R-:W-:Y:S03]  /*fd90*/  HMMA.16816.F32.BF16 R176, R140, R184.reuse, R36 ;  /* 0x000000b88cb0723c */ /* 0x080fe60000041824 */
[----:B------:R-:W-:Y:S02]  /*fda0*/  MOV R30, R182 ;  /* 0x000000b6001e7202 */ /* 0x000fe40000000f00 */
[----:B------:R-:W-:Y:S02]  /*fdb0*/  MOV R31, R181 ;  /* 0x000000b5001f7202 */ /* 0x000fe40000000f00 */
[----:B------:R-:W-:Y:S02]  /*fdc0*/  MOV R39, R180 ;  /* 0x000000b400277202 */ /* 0x000fe40000000f00 */
[C---:B------:R-:W-:Y:S04]  /*fdd0*/  HMMA.16816.F32.BF16 R180, R208.reuse, R184, R40 ;  /* 0x000000b8d0b4723c */ /* 0x040fe80000041828 */
[----:B------:R-:W-:Y:S02]  /*fde0*/  MOV R38, R39 ;  /* 0x0000002700267202 */ /* 0x000fe40000000f00 */
[----:B------:R-:W-:Y:S01]  /*fdf0*/  MOV R39, R32 ;  /* 0x0000002000277202 */ /* 0x000fe20000000f00 */
[-C--:B------:R-:W-:Y:S04]  /*fe00*/  HMMA.16816.F32.BF16 R188, R208, R186.reuse, R44 ;  /* 0x000000bad0bc723c */ /* 0x080fe8000004182c */
[----:B------:R-:W-:Y:S02]  /*fe10*/  MOV R32, R33 ;  /* 0x0000002100207202 */ /* 0x000fe40000000f00 */
[----:B------:R-:W-:Y:S01]  /*fe20*/  MOV R33, R34 ;  /* 0x0000002200217202 */ /* 0x000fe20000000f00 */
        /* <DEDUP_REMOVED lines=16> */
[----:B------:R-:W-:Y:S01]  /*ff30*/  MOV R33, R34 ;  /* 0x0000002200217202 */ /* 0x000fe20000000f00 */
[----:B------:R-:W-:Y:S01]  /*ff40*/  IMAD.MOV.U32 R34, RZ, RZ, R35 ;  /* 0x000000ffff227224 */ /* 0x000fe200078e0023 */
        /* <DEDUP_REMOVED lines=12> */
[----:B------:R-:W-:Y:S01]  /*10010*/  FADD.FTZ R0, R36, R0 ;  /* 0x0000000024007221 */ /* 0x000fe20000010000 */
        /* <DEDUP_REMOVED lines=10> */
[-C--:B-1----:R-:W-:Y:S04]  /*100c0*/  HMMA.16816.F32.BF16 R100, R140, R220.reuse, R100 ;  /* 0x000000dc8c64723c */ /* 0x082fe80000041864 */
        /* <DEDUP_REMOVED lines=20> */
[----:B------:R-:W-:Y:S04]  /*10210*/  HMMA.16816.F32.BF16 R128, R140, R6, R128 ;  /* 0x000000068c80723c */ /* 0x000fe80000041880 */
[----:B------:R-:W-:Y:S02]  /*10220*/  MOV R28, R29 ;  /* 0x0000001d001c7202 */ /* 0x000fe40000000f00 */
[----:B------:R-:W-:Y:S01]  /*10230*/  MOV R9, R2 ;  /* 0x0000000200097202 */ /* 0x000fe20000000f00 */
[----:B------:R-:W-:Y:S01]  /*10240*/  FADD.FTZ R2, R245, R132 ;  /* 0x00000084f5027221 */ /* 0x000fe20000010000 */
[----:B------:R-:W-:Y:S01]  /*10250*/  MOV R21, R22 ;  /* 0x0000001600157202 */ /* 0x000fe20000000f00 */
[----:B------:R3:W5:Y:S02]  /*10260*/  LDL.LU R245, [R1+0x64] ;  /* 0x0000640001f57983 */ /* 0x0007640000300800 */
[----:B------:R-:W-:Y:S01]  /*10270*/  MOV R29, R30 ;  /* 0x0000001e001d7202 */ /* 0x000fe20000000f00 */
[----:B------:R-:W-:Y:S01]  /*10280*/  FADD.FTZ R2, R241, R2 ;  /* 0x00000002f1027221 */ /* 0x000fe20000010000 */
[----:B------:R-:W-:Y:S02]  /*10290*/  MOV R22, R23 ;  /* 0x0000001700167202 */ /* 0x000fe40000000f00 */
[----:B------:R-:W-:Y:S02]  /*102a0*/  MOV R30, R31 ;  /* 0x0000001f001e7202 */ /* 0x000fe40000000f00 */
[----:B------:R-:W-:Y:S02]  /*102b0*/  MOV R23, R16 ;  /* 0x0000001000177202 */ /* 0x000fe40000000f00 */
[----:B------:R-:W-:Y:S02]  /*102c0*/  MOV R31, R24 ;  /* 0x00000018001f7202 */ /* 0x000fe40000000f00 */
[----:B------:R-:W-:Y:S02]  /*102d0*/  MOV R16, R17 ;  /* 0x0000001100107202 */ /* 0x000fe40000000f00 */
[----:B------:R-:W-:Y:S02]  /*102e0*/  MOV R24, R25 ;  /* 0x0000001900187202 */ /* 0x000fe40000000f00 */
[----:B------:R-:W-:Y:S02]  /*102f0*/  MOV R36, R37 ;  /* 0x0000002500247202 */ /* 0x000fe40000000f00 */
[----:B------:R-:W-:Y:S01]  /*10300*/  MOV R17, R8 ;  /* 0x0000000800117202 */ /* 0x000fe20000000f00 */
[----:B------:R-:W-:Y:S01]  /*10310*/  FADD.FTZ R8, R244, R137 ;  /* 0x00000089f4087221 */ /* 0x000fe20000010000 */
[----:B------:R-:W-:Y:S01]  /*10320*/  MOV R25, R26 ;  /* 0x0000001a00197202 */ /* 0x000fe20000000f00 */
[----:B------:R3:W5:Y:S01]  /*10330*/  LDL.LU R244, [R1+0x60] ;  /* 0x0000600001f47983 */ /* 0x0007620000300800 */
[----:B------:R-:W-:Y:S02]  /*10340*/  MOV R37, R35 ;  /* 0x0000002300257202 */ /* 0x000fe40000000f00 */
[----:B------:R-:W-:Y:S01]  /*10350*/  MOV R26, R27 ;  /* 0x0000001b001a7202 */ /* 0x000fe20000000f00 */
[----:B------:R3:W5:Y:S01]  /*10360*/  LDL.LU R243, [R1+0x5c] ;  /* 0x00005c0001f37983 */ /* 0x0007620000300800 */
[----:B------:R-:W-:Y:S01]  /*10370*/  MOV R35, R28 ;  /* 0x0000001c00237202 */ /* 0x000fe20000000f00 */
[----:B------:R-:W-:Y:S01]  /*10380*/  IMAD.MOV.U32 R28, RZ, RZ, R29 ;  /* 0x000000ffff1c7224 */ /* 0x000fe200078e001d */
[----:B------:R-:W-:Y:S02]  /*10390*/  MOV R27, R20 ;  /* 0x00000014001b7202 */ /* 0x000fe40000000f00 */
        /* <DEDUP_REMOVED lines=15> */
[----:B------:R3:W5:Y:S01]  /*10490*/  LDL.LU R242, [R1+0x58] ;  /* 0x0000580001f27983 */ /* 0x0007620000300800 */
[----:B------:R-:W-:Y:S02]  /*104a0*/  MOV R36, R37 ;  /* 0x0000002500247202 */ /* 0x000fe40000000f00 */
[----:B------:R-:W-:Y:S01]  /*104b0*/  MOV R20, R21 ;  /* 0x0000001500147202 */ /* 0x000fe20000000f00 */
[----:B------:R3:W5:Y:S01]  /*104c0*/  LDL.LU R241, [R1+0x54] ;  /* 0x0000540001f17983 */ /* 0x0007620000300800 */
        /* <DEDUP_REMOVED lines=15> */
[----:B------:R-:W-:Y:S01]  /*105c0*/  MOV R22, R23 ;  /* 0x0000001700167202 */ /* 0x000fe20000000f00 */
[----:B------:R-:W-:Y:S01]  /*105d0*/  FADD.FTZ R8, R238, R0 ;  /* 0x00000000ee087221 */ /* 0x000fe20000010000 */
        /* <DEDUP_REMOVED lines=8> */
[----:B------:R-:W-:Y:S01]  /*10660*/  MOV R36, R37 ;  /* 0x0000002500247202 */ /* 0x000fe20000000f00 */
[----:B------:R3:W5:Y:S01]  /*10670*/  LDL.LU R238, [R1+0x48] ;  /* 0x0000480001ee7983 */ /* 0x0007620000300800 */
[----:B------:R-:W-:Y:S01]  /*10680*/  MOV R37, R21 ;  /* 0x0000001500257202 */ /* 0x000fe20000000f00 */
[----:B------:R-:W-:Y:S01]  /*10690*/  FADD.FTZ R0, R42, R2 ;  /* 0x000000022a007221 */ /* 0x000fe20000010000 */
        /* <DEDUP_REMOVED lines=10> */
[----:B------:R3:W5:Y:S01]  /*10740*/  LDL.LU R237, [R1+0x44] ;  /* 0x0000440001ed7983 */ /* 0x0007620000300800 */
[----:B------:R-:W-:Y:S01]  /*10750*/  FADD.FTZ R2, R28, R8 ;  /* 0x000000081c027221 */ /* 0x000fe20000010000 */
[----:B------:R-:W-:Y:S01]  /*10760*/  FADD.FTZ R10, R34, R0 ;  /* 0x00000000220a7221 */ /* 0x000fe20000010000 */
[----:B------:R-:W-:Y:S01]  /*10770*/  FADD.FTZ R3, R29, R3 ;  /* 0x000000031d037221 */ /* 0x000fe20000010000 */
[----:B------:R3:W5:Y:S01]  /*10780*/  LDL.LU R236, [R1+0x40] ;  /* 0x0000400001ec7983 */ /* 0x0007620000300800 */
[----:B------:R-:W-:Y:S01]  /*10790*/  FADD.FTZ R9, R43, R9 ;  /* 0x000000092b097221 */ /* 0x000fe20000010000 */
[----:B------:R-:W-:Y:S02]  /*107a0*/  MOV R140, R133 ;  /* 0x00000085008c7202 */ /* 0x000fe40000000f00 */
[----:B----4-:R-:W-:Y:S01]  /*107b0*/  MOV R132, R135 ;  /* 0x0000008700847202 */ /* 0x010fe20000000f00 */
[----:B------:R-:W-:Y:S04]  /*107c0*/  FADD.FTZ R9, R39, R9 ;  /* 0x0000000927097221 */ /* 0x000fe80000010000 */
        /* <DEDUP_REMOVED lines=30> */
[----:B------:R-:W-:Y:S04]  /*109b0*/  STL [R1+0x1c], R5 ;  /* 0x00001c0501007387 */ /* 0x000fe80000100800 */
[----:B------:R2:W-:Y:S04]  /*109c0*/  STL [R1+0x18], R3 ;  /* 0x0000180301007387 */ /* 0x0005e80000100800 */
[----:B------:R3:W-:Y:S04]  /*109d0*/  STL [R1+0x20], R2 ;  /* 0x0000200201007387 */ /* 0x0007e80000100800 */
[----:B------:R3:W-:Y:S04]  /*109e0*/  STL [R1+0x24], R0 ;  /* 0x0000240001007387 */ /* 0x0007e80000100800 */
[----:B------:R3:W-:Y:S01]  /*109f0*/  STL [R1], R11 ;  /* 0x0000000b01007387 */ /* 0x0007e20000100800 */
[----:B--2---:R-:W-:Y:S01]  /*10a00*/  MOV R3, R136 ;  /* 0x0000008800037202 */ /* 0x004fe20000000f00 */
[----:B------:R-:W-:Y:S06]  /*10a10*/  @P0 BRA `(.L_x_32) ;  /* 0xffffffb000ac0947 */ /* 0x000fec000383ffff */
.L_x_31:
[----:B---3--:R-:W2:Y:S04]  /*10a20*/  LDL.LU R2, [R1+0x1c] ;  /* 0x00001c0001027983 */ /* 0x008ea80000300800 */
        /* <DEDUP_REMOVED lines=51> */
[----:B------:R-:W-:Y:S01]  /*10d60*/  IADD3 R5, -R5, R140, RZ ;  /* 0x0000008c05057210 */ /* 0x000fe20007ffe1ff */
        /* <DEDUP_REMOVED lines=111> */
[C---:B-----5:R-:W-:Y:S01]  /*11460*/  FMUL.FTZ R24, R0.reuse, R174 ;  /* 0x000000ae00187220 */ /* 0x060fe20000410000 */
        /* <DEDUP_REMOVED lines=25> */
[----:B------:R-:W-:-:S02]  /*11600*/  SHF.L.U32 R0, R3, 0x6, RZ ;  /* 0x0000000603007819 */ /* 0x000fc400000006ff */
[----:B------:R-:W-:Y:S02]  /*11610*/  F2FP.BF16.F32.PACK_AB R56, R56, R21 ;  /* 0x000000153838723e */ /* 0x000fe400000010ff */
[----:B------:R-:W-:Y:S02]  /*11620*/  SHF.R.S32.HI R21, RZ, 0x5, R27 ;  /* 0x00000005ff157819 */ /* 0x000fe4000001141b */
[----:B------:R-:W-:Y:S02]  /*11630*/  LOP3.LUT R0, R0, 0x1c0, RZ, 0xc0, !PT ;  /* 0x000001c000007812 */ /* 0x000fe400078ec0ff */
[----:B------:R-:W-:Y:S02]  /*11640*/  LOP3.LUT R27, R3, 0x1, RZ, 0xc0, !PT ;  /* 0x00000001031b7812 */ /* 0x000fe400078ec0ff */
[----:B------:R-:W-:Y:S02]  /*11650*/  LEA R2, R21, R140, 0x9 ;  /* 0x0000008c15027211 */ /* 0x000fe400078e48ff */
[----:B------:R-:W-:-:S02]  /*11660*/  LEA.HI R0, R0, R0, RZ, 0x1d ;  /* 0x0000000000007211 */ /* 0x000fc400078fe8ff */
[----:B------:R-:W-:Y:S02]  /*11670*/  ISETP.NE.U32.AND P1, PT, R27, 0x1, PT ;  /* 0x000000011b00780c */ /* 0x000fe40003f25070 */
        /* <DEDUP_REMOVED lines=141> */
[----:B---3--:R-:W-:Y:S02]  /*11f50*/  MOV R20, 0x7f800000 ;  /* 0x7f80000000147802 */ /* 0x008fe40000000f00 */
[----:B------:R-:W-:Y:S01]  /*11f60*/  MOV R19, 0x7f800000 ;  /* 0x7f80000000137802 */ /* 0x000fe20000000f00 */
[----:B------:R-:W-:Y:S01]  /*11f70*/  STS [R2+0x4400], R51 ;  /* 0x0044003302007388 */ /* 0x000fe20000000800 */
[----:B------:R-:W-:Y:S02]  /*11f80*/  MOV R13, 0x7f800000 ;  /* 0x7f800000000d7802 */ /* 0x000fe40000000f00 */
[----:B------:R-:W-:Y:S01]  /*11f90*/  MOV R18, 0x7f800000 ;  /* 0x7f80000000127802 */ /* 0x000fe20000000f00 */
[----:B------:R-:W-:Y:S01]  /*11fa0*/  STS [R0+0x6000], R54 ;  /* 0x0060003600007388 */ /* 0x000fe20000000800 */
[----:B------:R-:W-:-:S03]  /*11fb0*/  SHF.L.U32 R12, R141, 0x3, RZ ;  /* 0x000000038d0c7819 */ /* 0x000fc600000006ff */
        /* <DEDUP_REMOVED lines=94> */
.L_x_36:
[----:B------:R-:W-:Y:S05]  /*125a0*/  BSYNC B0 ;  /* 0x0000000000007941 */ /* 0x000fea0003800000 */
.L_x_35:
[----:B-1----:R-:W1:Y:S01]  /*125b0*/  S2R R7, SR_CTAID.X ;  /* 0x0000000000077919 */ /* 0x002e620000002500 */
[----:B------:R-:W-:Y:S01]  /*125c0*/  USHF.R.S32.HI UR4, URZ, 0x1f, UR12 ;  /* 0x0000001f3f047899 */ /* 0x000fe2000801140c */
[----:B------:R-:W-:Y:S01]  /*125d0*/  SHF.R.S32.HI R13, RZ, 0x1f, R12 ;  /* 0x0000001fff0d7819 */ /* 0x000fe2000001140c */
        /* <DEDUP_REMOVED lines=69> */
.L_x_26:
        /* <DEDUP_REMOVED lines=85> */
[----:B---3--:R-:W-:-:S03]  /*12f80*/  VIADD R10, R12, 0x60 ;  /* 0x000000600c0a7836 */ /* 0x008fc60000000000 */
[----:B------:R-:W-:Y:S04]  /*12f90*/  STG.E.128 desc[UR20][R2.64], RZ ;  /* 0x000000ff02007986 */ /* 0x000fe8000c101d14 */
[----:B------:R3:W-:Y:S01]  /*12fa0*/  STG.E.128 desc[UR20][R2.64+0x80], RZ ;  /* 0x000080ff02007986 */ /* 0x0007e2000c101d14 */
[C---:B-1----:R-:W-:Y:S02]  /*12fb0*/  VIADD R8, R12.reuse, 0x40 ;  /* 0x000000400c087836 */ /* 0x042fe40000000000 */
[C---:B------:R-:W-:Y:S02]  /*12fc0*/  VIADD R9, R12.reuse, 0x50 ;  /* 0x000000500c097836 */ /* 0x040fe40000000000 */
[C---:B----4-:R-:W-:Y:S02]  /*12fd0*/  VIADD R6, R12.reuse, 0x20 ;  /* 0x000000200c067836 */ /* 0x050fe40000000000 */
[----:B------:R-:W-:Y:S01]  /*12fe0*/  VIADD R7, R12, 0x30 ;  /* 0x000000300c077836 */ /* 0x000fe20000000000 */
[----:B--2---:R-:W-:Y:S01]  /*12ff0*/  IADD3 R4, -R164, UR17, RZ ;  /* 0x00000011a4047c10 */ /* 0x004fe2000fffe1ff */
[----:B------:R-:W-:-:S03]  /*13000*/  VIADD R5, R12, 0x10 ;  /* 0x000000100c057836 */ /* 0x000fc60000000000 */
[----:B------:R-:W-:Y:S02]  /*13010*/  ISETP.GE.OR P2, PT, R12, R4, P1 ;  /* 0x000000040c00720c */ /* 0x000fe40000f46670 */
[----:B---3--:R-:W-:-:S04]  /*13020*/  IADD3 R2, P0, R2, UR9, RZ ;  /* 0x0000000902027c10 */ /* 0x008fc8000ff1e0ff */
        /* <DEDUP_REMOVED lines=12> */
.L_x_38:
[----:B------:R-:W-:Y:S05]  /*130f0*/  BSYNC B0 ;  /* 0x0000000000007941 */ /* 0x000fea0003800000 */
.L_x_37:
        /* <DEDUP_REMOVED lines=18> */
.L_x_40:
[----:B------:R-:W-:Y:S05]  /*13220*/  BSYNC B0 ;  /* 0x0000000000007941 */ /* 0x000fea0003800000 */
.L_x_39:
[----:B------:R-:W-:Y:S04]  /*13230*/  BSSY B0, `(.L_x_41) ;  /* 0x000000a000007945 */ /* 0x000fe80003800000 */
[----:B------:R-:W-:Y:S05]  /*13240*/  @P6 BRA `(.L_x_42) ;  /* 0x0000000000206947 */ /* 0x000fea0003800000 */
[----:B--23--:R-:W-:Y:S01]  /*13250*/  IMAD R0, R6, UR8, RZ ;  /* 0x0000000806007c24 */ /* 0x00cfe2000f8e02ff */
[----:B------:R-:W-:-:S04]  /*13260*/  ULDC.64 UR4, c[0x0][0x2b0] ;  /* 0x0000ac0000047ab9 */ /* 0x000fc80000000a00 */
[----:B-1----:R-:W-:-:S04]  /*13270*/  IADD3 R3, P0, R0, R15, RZ ;  /* 0x0000000f00037210 */ /* 0x002fc80007f1e0ff */
[----:B------:R-:W-:Y:S02]  /*13280*/  LEA.HI.X.SX32 R0, R0, R14, 0x1, P0 ;  /* 0x0000000e00007211 */ /* 0x000fe400000f0eff */
[----:B------:R-:W-:-:S04]  /*13290*/  LEA R2, P0, R3, UR4, 0x2 ;  /* 0x0000000403027c11 */ /* 0x000fc8000f8010ff */
[----:B------:R-:W-:Y:S01]  /*132a0*/  LEA.HI.X R3, R3, UR5, R0, 0x2, P0 ;  /* 0x0000000503037c11 */ /* 0x000fe200080f1400 */
[----:B------:R-:W-:-:S05]  /*132b0*/  IMAD.MOV.U32 R0, RZ, RZ, 0x7f800000 ;  /* 0x7f800000ff007424 */ /* 0x000fca00078e00ff */
[----:B------:R4:W-:Y:S03]  /*132c0*/  STG.E desc[UR20][R2.64], R0 ;  /* 0x0000000002007986 */ /* 0x0009e6000c101914 */
.L_x_42:
[----:B------:R-:W-:Y:S05]  /*132d0*/  BSYNC B0 ;  /* 0x0000000000007941 */ /* 0x000fea0003800000 */
.L_x_41:
[----:B------:R-:W-:Y:S04]  /*132e0*/  BSSY B0, `(.L_x_43) ;  /* 0x000000a000007945 */ /* 0x000fe80003800000 */
[----:B------:R-:W-:Y:S05]  /*132f0*/  @P5 BRA `(.L_x_44) ;  /* 0x0000000000205947 */ /* 0x000fea0003800000 */
[----:B--234-:R-:W-:Y:S01]  /*13300*/  IMAD R0, R7, UR8, RZ ;  /* 0x0000000807007c24 */ /* 0x01cfe2000f8e02ff */
[----:B------:R-:W-:-:S04]  /*13310*/  ULDC.64 UR4, c[0x0][0x2b0] ;  /* 0x0000ac0000047ab9 */ /* 0x000fc80000000a00 */
[----:B-1----:R-:W-:-:S04]  /*13320*/  IADD3 R3, P0, R0, R15, RZ ;  /* 0x0000000f00037210 */ /* 0x002fc80007f1e0ff */
[----:B------:R-:W-:Y:S02]  /*13330*/  LEA.HI.X.SX32 R0, R0, R14, 0x1, P0 ;  /* 0x0000000e00007211 */ /* 0x000fe400000f0eff */
[----:B------:R-:W-:-:S04]  /*13340*/  LEA R2, P0, R3, UR4, 0x2 ;  /* 0x0000000403027c11 */ /* 0x000fc8000f8010ff */
[----:B------:R-:W-:Y:S01]  /*13350*/  LEA.HI.X R3, R3, UR5, R0, 0x2, P0 ;  /* 0x0000000503037c11 */ /* 0x000fe200080f1400 */
[----:B------:R-:W-:-:S05]  /*13360*/  IMAD.MOV.U32 R0, RZ, RZ, 0x7f800000 ;  /* 0x7f800000ff007424 */ /* 0x000fca00078e00ff */
[----:B------:R1:W-:Y:S03]  /*13370*/  STG.E desc[UR20][R2.64], R0 ;  /* 0x0000000002007986 */ /* 0x0003e6000c101914 */
.L_x_44:
[----:B------:R-:W-:Y:S05]  /*13380*/  BSYNC B0 ;  /* 0x0000000000007941 */ /* 0x000fea0003800000 */
.L_x_43:
[----:B------:R-:W-:Y:S04]  /*13390*/  BSSY B0, `(.L_x_45) ;  /* 0x000000a000007945 */ /* 0x000fe80003800000 */
[----:B------:R-:W-:Y:S05]  /*133a0*/  @P4 BRA `(.L_x_46) ;  /* 0x0000000000204947 */ /* 0x000fea0003800000 */
[----:B-1234-:R-:W-:Y:S01]  /*133b0*/  IMAD R0, R8, UR8, RZ ;  /* 0x0000000808007c24 */ /* 0x01efe2000f8e02ff */
[----:B------:R-:W-:-:S04]  /*133c0*/  ULDC.64 UR4, c[0x0][0x2b0] ;  /* 0x0000ac0000047ab9 */ /* 0x000fc80000000a00 */
[----:B------:R-:W-:-:S04]  /*133d0*/  IADD3 R3, P0, R0, R15, RZ ;  /* 0x0000000f00037210 */ /* 0x000fc80007f1e0ff */
[----:B------:R-:W-:Y:S02]  /*133e0*/  LEA.HI.X.SX32 R0, R0, R14, 0x1, P0 ;  /* 0x0000000e00007211 */ /* 0x000fe400000f0eff */
[----:B------:R-:W-:-:S04]  /*133f0*/  LEA R2, P0, R3, UR4, 0x2 ;  /* 0x0000000403027c11 */ /* 0x000fc8000f8010ff */
[----:B------:R-:W-:Y:S01]  /*13400*/  LEA.HI.X R3, R3, UR5, R0, 0x2, P0 ;  /* 0x0000000503037c11 */ /* 0x000fe200080f1400 */
[----:B------:R-:W-:-:S05]  /*13410*/  IMAD.MOV.U32 R0, RZ, RZ, 0x7f800000 ;  /* 0x7f800000ff007424 */ /* 0x000fca00078e00ff */
[----:B------:R1:W-:Y:S03]  /*13420*/  STG.E desc[UR20][R2.64], R0 ;  /* 0x0000000002007986 */ /* 0x0003e6000c101914 */
.L_x_46:
[----:B------:R-:W-:Y:S05]  /*13430*/  BSYNC B0 ;  /* 0x0000000000007941 */ /* 0x000fea0003800000 */
.L_x_45:
        /* <DEDUP_REMOVED lines=10> */
.L_x_48:
[----:B------:R-:W-:Y:S05]  /*134e0*/  BSYNC B0 ;  /* 0x0000000000007941 */ /* 0x000fea0003800000 */
.L_x_47:
        /* <DEDUP_REMOVED lines=10> */
.L_x_50:
[----:B------:R-:W-:Y:S05]  /*13590*/  BSYNC B0 ;  /* 0x0000000000007941 */ /* 0x000fea0003800000 */
.L_x_49:
[----:B------:R-:W-:Y:S05]  /*135a0*/  @P1 EXIT ;  /* 0x000000000000194d */ /* 0x000fea0003800000 */
[----:B-1234-:R-:W-:Y:S01]  /*135b0*/  IMAD R0, R12, UR8, RZ ;  /* 0x000000080c007c24 */ /* 0x01efe2000f8e02ff */
        /* <DEDUP_REMOVED lines=8> */
.L_x_51:
        /* <DEDUP_REMOVED lines=12> */
.L_x_1738:


//--------------------- .text._ZN5flash16flash_fwd_kernelI23Flash_fwd_kernel_traitsILi128ELi128ELi64ELi4ELb0ELb0EN7cutlass10bfloat16_tE19Flash_kernel_traitsILi128ELi128ELi64ELi4ES3_EELb0ELb1ELb0ELb0ELb0ELb1ELb0ELb0EEEvNS_16Flash_fwd_paramsE --------------------------
	.section	.text._ZN5flash16flash_fwd_kernelI23Flash_fwd_kernel_traitsILi128ELi128ELi64ELi4ELb0ELb0EN7cutlass10bfloat16_tE19Flash_kernel_traitsILi128ELi128ELi64ELi4ES3_EELb0ELb1ELb0ELb0ELb0ELb1ELb0ELb0EEEvNS_16Flash_fwd_paramsE,"ax",@progbits
	.align	128
        .global         _ZN5flash16flash_fwd_kernelI23Flash_fwd_kernel_traitsILi128ELi128ELi64ELi4ELb0ELb0EN7cutlass10bfloat16_tE19Flash_kernel_traitsILi128ELi128ELi64ELi4ES3_EELb0ELb1ELb0ELb0ELb0ELb1ELb0ELb0EEEvNS_16Flash_fwd_paramsE
        .type           _ZN5flash16flash_fwd_kernelI23Flash_fwd_kernel_traitsILi128ELi128ELi64ELi4ELb0ELb0EN7cutlass10bfloat16_tE19Flash_kernel_traitsILi128ELi128ELi64ELi4ES3_EELb0ELb1ELb0ELb0ELb0ELb1ELb0ELb0EEEvNS_16Flash_fwd_paramsE,@function
        .size           _ZN5flash16flash_fwd_kernelI23Flash_fwd_kernel_traitsILi128ELi128ELi64ELi4ELb0ELb0EN7cutlass10bfloat16_tE19Flash_kernel_traitsILi128ELi128ELi64ELi4ES3_EELb0ELb1ELb0ELb0ELb0ELb1ELb0ELb0EEEvNS_16Flash_fwd_paramsE,(.L_x_1739 - _ZN5flash16flash_fwd_kernelI23Flash_fwd_kernel_traitsILi128ELi128ELi64ELi4ELb0ELb0EN7cutlass10bfloat16_tE19Flash_kernel_traitsILi128ELi128ELi64ELi4ES3_EELb0ELb1ELb0ELb0ELb0ELb1ELb0ELb0EEEvNS_16Flash_fwd_paramsE)
        .other          _ZN5flash16flash_fwd_kernelI23Flash_fwd_kernel_traitsILi128ELi128ELi64ELi4ELb0ELb0EN7cutlass10bfloat16_tE19Flash_kernel_traitsILi128ELi128ELi64ELi4ES3_EELb0ELb1ELb0ELb0ELb0ELb1ELb0ELb0EEEvNS_16Flash_fwd_paramsE,@"STO_CUDA_ENTRY STV_DEFAULT"
_ZN5flash16flash_fwd_kernelI23Flash_fwd_kernel_traitsILi128ELi128ELi64ELi4ELb0ELb0EN7cutlass10bfloat16_tE19Flash_kernel_traitsILi128ELi128ELi64ELi4ES3_EELb0ELb1ELb0ELb0ELb0ELb1ELb0ELb0EEEvNS_16Flash_fwd_paramsE:
.text._ZN5flash16flash_fwd_kernelI23Flash_fwd_kernel_traitsILi128ELi128ELi64ELi4ELb0ELb0EN7cutlass10bfloat16_tE19Flash_kernel_traitsILi128ELi128ELi64ELi4ES3_EELb0ELb1ELb0ELb0ELb0ELb1ELb0ELb0EEEvNS_16Flash_fwd_paramsE:
[----:B------:R-:W1:Y:S08]  /*0000*/  LDC R1, c[0x0][0x28] ;  /* 0x00000a00ff017b82 */ /* 0x000e700000000800 */
[----:B------:R-:W2:Y:S01]  /*0010*/  S2UR UR13, SR_CTAID.Y ;  /* 0x00000000000d79c3 */ /* 0x000ea20000002600 */
[----:B------:R-:W-:Y:S01]  /*0020*/  ULDC.64 UR4, c[0x0][0x300] ;  /* 0x0000c00000047ab9 */ /* 0x000fe20000000a00 */
[----:B------:R-:W-:Y:S01]  /*0030*/  ULDC.64 UR6, c[0x0][0x2f0] ;  /* 0x0000bc0000067ab9 */ /* 0x000fe20000000a00 */
[----:B------:R-:W-:Y:S01]  /*0040*/  UISETP.NE.U32.AND UP1, UPT, UR4, URZ, UPT ;  /* 0x0000003f0400728c */ /* 0x000fe2000bf25070 */
[----:B-1----:R-:W-:Y:S01]  /*0050*/  VIADD R1, R1, 0xfffffec0 ;  /* 0xfffffec001017836 */ /* 0x002fe20000000000 */
[----:B------:R-:W-:-:S02]  /*0060*/  UISETP.NE.U32.AND UP2, UPT, UR6, URZ, UPT ;  /* 0x0000003f0600728c */ /* 0x000fc4000bf45070 */
[----:B------:R-:W-:Y:S01]  /*0070*/  UISETP.NE.AND.EX UP1, UPT, UR5, URZ, UPT, UP1 ;  /* 0x0000003f0500728c */ /* 0x000fe2000bf25310 */
[----:B------:R-:W-:Y:S01]  /*0080*/  ULDC.64 UR8, c[0x0][0x2f0] ;  /* 0x0000bc0000087ab9 */ /* 0x000fe20000000a00 */
[----:B------:R-:W-:Y:S01]  /*0090*/  UISETP.NE.AND.EX UP2, UPT, UR7, URZ, UPT, UP2 ;  /* 0x0000003f0700728c */ /* 0x000fe2000bf45320 */
[----:B------:R-:W-:-:S03]  /*00a0*/  ULDC.U8 UR6, c[0x0][0x3c2] ;  /* 0x0000f08000067ab9 */ /* 0x000fc60000000000 */
[----:B------:R-:W-:Y:S01]  /*00b0*/  PLOP3.LUT P0, PT, PT, PT, UP1, 0x80, 0x0 ;  /* 0x000000000000781c */ /* 0x000fe20003f0f018 */
[----:B------:R-:W-:Y:S01]  /*00c0*/  ULDC.64 UR4, c[0x0][0x2f8] ;  /* 0x0000be0000047ab9 */ /* 0x000fe20000000a00 */
[----:B------:R-:W-:Y:S01]  /*00d0*/  UISETP.NE.AND UP3, UPT, UR6, URZ, UPT ;  /* 0x0000003f0600728c */ /* 0x000fe2000bf65270 */
[----:B------:R-:W-:Y:S01]  /*00e0*/  PLOP3.LUT P2, PT, PT, PT, UP2, 0x80, 0x0 ;  /* 0x000000000000781c */ /* 0x000fe20003f4f028 */
[----:B------:R-:W-:Y:S01]  /*00f0*/  UISETP.EQ.U32.AND UP0, UPT, UR4, URZ, UPT ;  /* 0x0000003f0400728c */ /* 0x000fe2000bf02070 */
[----:B------:R-:W-:Y:S01]  /*0100*/  ULDC.64 UR18, c[0x0][0x208] ;  /* 0x0000820000127ab9 */ /* 0x000fe20000000a00 */
[----:B------:R-:W-:Y:S02]  /*0110*/  ULDC.64 UR6, c[0x0][0x2f8] ;  /* 0x0000be0000067ab9 */ /* 0x000fe40000000a00 */
[----:B------:R-:W-:Y:S02]  /*0120*/  UISETP.EQ.OR.EX UP0, UPT, UR5, URZ, !UP3, UP0 ;  /* 0x0000003f0500728c */ /* 0x000fe4000df02700 */
[----:B--2---:R-:W-:-:S06]  /*0130*/  UIMAD.WIDE UR8, UR13, 0x4, UR8 ;  /* 0x000000040d0878a5 */ /* 0x004fcc000f8e0208 */
[----:B------:R-:W-:Y:S02]  /*0140*/  IMAD.U32 R2, RZ, RZ, UR8 ;  /* 0x00000008ff027e24 */ /* 0x000fe4000f8e00ff */
[----:B------:R-:W-:Y:S01]  /*0150*/  IMAD.U32 R3, RZ, RZ, UR9 ;  /* 0x00000009ff037e24 */ /* 0x000fe2000f8e00ff */
[----:B------:R-:W-:Y:S02]  /*0160*/  @UP1 ULDC.64 UR8, c[0x0][0x300] ;  /* 0x0000c00000081ab9 */ /* 0x000fe40000000a00 */
[----:B------:R-:W-:Y:S02]  /*0170*/  @UP1 UIMAD.WIDE UR8, UR13, 0x4, UR8 ;  /* 0x000000040d0818a5 */ /* 0x000fe4000f8e0208 */
[----:B------:R-:W2:Y:S04]  /*0180*/  @P2 LDG.E R7, desc[UR18][R2.64] ;  /* 0x0000001202072981 */ /* 0x000ea8000c1e1900 */
[----:B------:R-:W-:Y:S01]  /*0190*/  IMAD.U32 R4, RZ, RZ, UR8 ;  /* 0x00000008ff047e24 */ /* 0x000fe2000f8e00ff */
[----:B------:R1:W3:Y:S01]  /*01a0*/  @P2 LDG.E R6, desc[UR18][R2.64+0x4] ;  /* 0x0000041202062981 */ /* 0x0002e2000c1e1900 */
[----:B------:R-:W-:Y:S01]  /*01b0*/  IMAD.U32 R5, RZ, RZ, UR9 ;  /* 0x00000009ff057e24 */ /* 0x000fe2000f8e00ff */
[----:B------:R-:W-:Y:S01]  /*01c0*/  PLOP3.LUT P1, PT, PT, PT, UP0, 0x80, 0x0 ;  /* 0x000000000000781c */ /* 0x000fe20003f2f008 */
[----:B------:R-:W-:-:S03]  /*01d0*/  UIMAD.WIDE UR6, UR13, 0x4, UR6 ;  /* 0x000000040d0678a5 */ /* 0x000fc6000f8e0206 */
[----:B------:R-:W4:Y:S03]  /*01e0*/  @P0 LDG.E R4, desc[UR18][R4.64] ;  /* 0x0000001204040981 */ /* 0x000f26000c1e1900 */
[----:B-1----:R-:W-:Y:S02]  /*01f0*/  IMAD.U32 R2, RZ, RZ, UR6 ;  /* 0x00000006ff027e24 */ /* 0x002fe4000f8e00ff */
[----:B------:R-:W-:-:S05]  /*0200*/  IMAD.U32 R3, RZ, RZ, UR7 ;  /* 0x00000007ff037e24 */ /* 0x000fca000f8e00ff */
[----:B------:R-:W5:Y:S01]  /*0210*/  @!P1 LDG.E R0, desc[UR18][R2.64] ;  /* 0x0000001202009981 */ /* 0x000f62000c1e1900 */
[----:B------:R-:W-:Y:S01]  /*0220*/  UMOV UR15, 0xffffffff ;  /* 0xffffffff000f7882 */ /* 0x000fe20000000000 */
[----:B------:R-:W-:Y:S01]  /*0230*/  UMOV UR24, URZ ;  /* 0x0000003f00187c82 */ /* 0x000fe20008000000 */
[----:B------:R-:W-:Y:S01]  /*0240*/  UMOV UR25, 0xffffffff ;  /* 0xffffffff00197882 */ /* 0x000fe20000000000 */
[----:B------:R-:W1:Y:S08]  /*0250*/  S2UR UR16, SR_CTAID.X ;  /* 0x00000000001079c3 */ /* 0x000e700000002500 */
[----:B------:R-:W1:Y:S01]  /*0260*/  S2UR UR6, SR_CTAID.Z ;  /* 0x00000000000679c3 */ /* 0x000e620000002700 */
[----:B--2---:R-:W-:-:S02]  /*0270*/  @P2 R2UR UR15, R7 ;  /* 0x00000000070f22ca */ /* 0x004fc400000e0000 */
[----:B---3--:R-:W-:Y:S02]  /*0280*/  @P2 R2UR UR23, R6 ;  /* 0x00000000061722ca */ /* 0x008fe400000e0000 */
[----:B----4-:R-:W-:Y:S02]  /*0290*/  @P0 R2UR UR24, R4 ;  /* 0x00000000041802ca */ /* 0x010fe400000e0000 */
[----:B------:R-:W-:-:S04]  /*02a0*/  ISETP.NE.U32.AND P0, PT, RZ, UR4, PT ;  /* 0x00000004ff007c0c */ /* 0x000fc8000bf05070 */
[----:B------:R-:W-:-:S05]  /*02b0*/  ISETP.NE.AND.EX P0, PT, RZ, UR5, PT, P0 ;  /* 0x00000005ff007c0c */ /* 0x000fca000bf05300 */
[----:B------:R-:W-:-:S07]  /*02c0*/  @UP2 UIADD3 UR23, UR23, -UR15, URZ ;  /* 0x8000000f17172290 */ /* 0x000fce000fffe03f */
[----:B------:R-:W-:Y:S01]  /*02d0*/  @!UP2 ULDC UR23, c[0x0][0x2c4] ;  /* 0x0000b1000017aab9 */ /* 0x000fe20000000800 */
[----:B-----5:R-:W-:Y:S01]  /*02e0*/  @!P1 R2UR UR25, R0 ;  /* 0x00000000001992ca */ /* 0x020fe200000e0000 */
[----:B-1----:R-:W-:-:S14]  /*02f0*/  @!P0 BRA `(.L_x_52) ;  /* 0x00000000001c8947 */ /* 0x002fdc0003800000 */
[----:B------:R-:W-:-:S13]  /*0300*/  PLOP3.LUT P0, PT, PT, PT, UP3, 0x80, 0x0 ;  /* 0x000000000000781c */ /* 0x000fda0003f0f038 */
[----:B------:R-:W2:Y:S04]  /*0310*/  @P0 LDG.E R0, desc[UR18][R2.64+0x4] ;  /* 0x0000041202000981 */ /* 0x000ea8000c1e1900 */
[----:B------:R-:W3:Y:S01]  /*0320*/  @!P0 LDG.E R2, desc[UR18][R2.64] ;  /* 0x0000001202028981 */ /* 0x000ee2000c1e1900 */
[----:B--2---:R-:W-:-:S13]  /*0330*/  @P0 R2UR UR7, R0 ;  /* 0x00000000000702ca */ /* 0x004fda00000e0000 */
[----:B------:R-:W-:-:S07]  /*0340*/  @UP3 UIADD3 UR7, UR7, -UR25, URZ ;  /* 0x8000001907073290 */ /* 0x000fce000fffe03f */
[----:B---3--:R-:W-:Y:S01]  /*0350*/  @!P0 R2UR UR7, R2 ;  /* 0x00000000020782ca */ /* 0x008fe200000e0000 */
[----:B------:R-:W-:-:S14]  /*0360*/  BRA `(.L_x_53) ;  /* 0x0000000000047947 */ /* 0x000fdc0003800000 */
.L_x_52:
[----:B------:R-:W-:-:S05]  /*0370*/  ULDC UR7, c[0x0][0x2c8] ;  /* 0x0000b20000077ab9 */ /* 0x000fca0000000800 */
.L_x_53:
[----:B------:R-:W-:Y:S02]  /*0380*/  ULDC.64 UR4, c[0x0][0x308] ;  /* 0x0000c20000047ab9 */ /* 0x000fe40000000a00 */
[----:B------:R-:W-:-:S04]  /*0390*/  UISETP.NE.U32.AND UP2, UPT, UR4, URZ, UPT ;  /* 0x0000003f0400728c */ /* 0x000fc8000bf45070 */
[----:B------:R-:W-:-:S06]  /*03a0*/  UISETP.NE.AND.EX UP2, UPT, UR5, URZ, UPT, UP2 ;  /* 0x0000003f0500728c */ /* 0x000fcc000bf45320 */
[----:B------:R-:W-:-:S05]  /*03b0*/  PLOP3.LUT P0, PT, PT, PT, UP2, 0x80, 0x0 ;  /* 0x000000000000781c */ /* 0x000fca0003f0f028 */
[----:B------:R-:W-:Y:S02]  /*03c0*/  @UP2 ULDC.64 UR4, c[0x0][0x308] ;  /* 0x0000c20000042ab9 */ /* 0x000fe40000000a00 */
[----:B------:R-:W-:-:S06]  /*03d0*/  @UP2 UIMAD.WIDE UR4, UR13, 0x4, UR4 ;  /* 0x000000040d0428a5 */ /* 0x000fcc000f8e0204 */
[----:B------:R-:W-:Y:S02]  /*03e0*/  IMAD.U32 R2, RZ, RZ, UR4 ;  /* 0x00000004ff027e24 */ /* 0x000fe4000f8e00ff */
[----:B------:R-:W-:Y:S01]  /*03f0*/  IMAD.U32 R3, RZ, RZ, UR5 ;  /* 0x00000005ff037e24 */ /* 0x000fe2000f8e00ff */
[----:B------:R-:W-:Y:S01]  /*0400*/  USHF.L.U32 UR22, UR16, 0x7, URZ ;  /* 0x0000000710167899 */ /* 0x000fe2000800063f */
[----:B------:R-:W-:-:S03]  /*0410*/  @!UP2 ULDC.64 UR4, c[0x0][0x318] ;  /* 0x0000c6000004aab9 */ /* 0x000fc60000000a00 */
[----:B------:R-:W2:Y:S01]  /*0420*/  @P0 LDG.E R0, desc[UR18][R2.64] ;  /* 0x0000001202000981 */ /* 0x000ea2000c1e1900 */
[----:B------:R-:W-:Y:S02]  /*0430*/  UISETP.GT.AND UP1, UPT, UR23, UR22, UPT ;  /* 0x000000161700728c */ /* 0x000fe4000bf24270 */
[----:B------:R-:W-:-:S03]  /*0440*/  @!UP2 UISETP.NE.U32.AND UP0, UPT, UR4, URZ, UPT ;  /* 0x0000003f0400a28c */ /* 0x000fc6000bf05070 */
[----:B------:R-:W-:Y:S01]  /*0450*/  @!UP2 ULDC UR4, c[0x0][0x2cc] ;  /* 0x0000b3000004aab9 */ /* 0x000fe20000000800 */
[----:B------:R-:W-:-:S04]  /*0460*/  @!UP2 UISETP.NE.AND.EX UP0, UPT, UR5, URZ, UPT, UP0 ;  /* 0x0000003f0500a28c */ /* 0x000fc8000bf05300 */
[----:B------:R-:W-:Y:S01]  /*0470*/  @!UP2 USEL UR4, UR4, URZ, UP0 ;  /* 0x0000003f0404a287 */ /* 0x000fe20008000000 */
[----:B--2---:R-:W-:Y:S02]  /*0480*/  @P0 R2UR UR20, R0 ;  /* 0x00000000001402ca */ /* 0x004fe400000e0000 */
[----:B------:R-:W-:-:S11]  /*0490*/  PLOP3.LUT P0, PT, PT, PT, UP1, 0x80, 0x0 ;  /* 0x000000000000781c */ /* 0x000fd60003f0f018 */
[----:B------:R-:W-:Y:S02]  /*04a0*/  @UP2 UIADD3 UR20, UR20, -UR24, URZ ;  /* 0x8000001814142290 */ /* 0x000fe4000fffe03f */
[----:B------:R-:W-:Y:S01]  /*04b0*/  @!UP2 UIADD3 UR20, UR4, UR7, -UR24 ;  /* 0x000000070414a290 */ /* 0x000fe2000fffe818 */
[----:B------:R-:W-:Y:S11]  /*04c0*/  @!P0 EXIT ;  /* 0x000000000000894d */ /* 0x000ff60003800000 */
[----:B------:R-:W-:Y:S01]  /*04d0*/  UIADD3 UR5, -UR23, 0xbf, UR22 ;  /* 0x000000bf17057890 */ /* 0x000fe2000fffe116 */
[----:B------:R-:W1:Y:S01]  /*04e0*/  S2R R164, SR_TID.X ;  /* 0x0000000000a47919 */ /* 0x000e620000002100 */
[----:B------:R-:W-:Y:S01]  /*04f0*/  ULDC UR21, c[0x0][0x398] ;  /* 0x0000e60000157ab9 */ /* 0x000fe20000000800 */
[----:B------:R-:W-:Y:S02]  /*0500*/  UIADD3 UR8, UR20, 0x3f, URZ ;  /* 0x0000003f14087890 */ /* 0x000fe4000fffe03f */
[----:B------:R-:W-:Y:S02]  /*0510*/  UIADD3 UR5, UR5, UR21, UR20 ;  /* 0x0000001505057290 */ /* 0x000fe4000fffe014 */
[----:B------:R-:W-:Y:S02]  /*0520*/  USHF.R.S32.HI UR7, URZ, 0x1f, UR8 ;  /* 0x0000001f3f077899 */ /* 0x000fe40008011408 */
[----:B------:R-:W-:Y:S02]  /*0530*/  USHF.R.S32.HI UR4, URZ, 0x1f, UR5 ;  /* 0x0000001f3f047899 */ /* 0x000fe40008011405 */
[----:B------:R-:W-:-:S02]  /*0540*/  ULEA.HI UR7, UR7, UR8, URZ, 0x6 ;  /* 0x0000000807077291 */ /* 0x000fc4000f8f303f */
[----:B------:R-:W-:Y:S02]  /*0550*/  ULEA.HI UR4, UR4, UR5, URZ, 0x6 ;  /* 0x0000000504047291 */ /* 0x000fe4000f8f303f */
[----:B------:R-:W-:Y:S02]  /*0560*/  USHF.R.S32.HI UR7, URZ, 0x6, UR7 ;  /* 0x000000063f077899 */ /* 0x000fe40008011407 */
[----:B------:R-:W-:-:S04]  /*0570*/  USHF.R.S32.HI UR4, URZ, 0x6, UR4 ;  /* 0x000000063f047899 */ /* 0x000fc80008011404 */
[----:B------:R-:W-:-:S04]  /*0580*/  UISETP.LT.AND UP0, UPT, UR7, UR4, UPT ;  /* 0x000000040700728c */ /* 0x000fc8000bf01270 */
[----:B------:R-:W-:-:S04]  /*0590*/  USEL UR17, UR7, UR4, UP0 ;  /* 0x0000000407117287 */ /* 0x000fc80008000000 */
[----:B------:R-:W-:-:S06]  /*05a0*/  UISETP.GE.AND UP0, UPT, UR17, 0x1, UPT ;  /* 0x000000011100788c */ /* 0x000fcc000bf06270 */
[----:B------:R-:W-:-:S13]  /*05b0*/  PLOP3.LUT P0, PT, PT, PT, UP0, 0x80, 0x0 ;  /* 0x000000000000781c */ /* 0x000fda0003f0f008 */
[----:B-1----:R-:W-:Y:S05]  /*05c0*/  @!P0 BRA `(.L_x_54) ;  /* 0x0000018000f88947 */ /* 0x002fea0003800000 */
[----:B------:R-:W1:Y:S01]  /*05d0*/  LDC R15, c[0x0][0x278] ;  /* 0x00009e00ff0f7b82 */ /* 0x000e620000000800 */
[----:B------:R-:W2:Y:S01]  /*05e0*/  S2R R4, SR_CTAID.Z ;  /* 0x0000000000047919 */ /* 0x000ea20000002700 */
[----:B------:R-:W-:Y:S01]  /*05f0*/  SHF.R.S32.HI R40, RZ, 0x1f, R164 ;  /* 0x0000001fff287819 */ /* 0x000fe200000114a4 */
[----:B------:R-:W-:Y:S02]  /*0600*/  UISETP.NE.AND UP0, UPT, UR15, -0x1, UPT ;  /* 0xffffffff0f00788c */ /* 0x000fe4000bf05270 */
[----:B------:R-:W-:-:S09]  /*0610*/  UIADD3 UR12, -UR22, UR23, URZ ;  /* 0x00000017160c7290 */ /* 0x000fd2000fffe13f */
[----:B------:R-:W-:Y:S01]  /*0620*/  @UP0 ULDC.64 UR4, c[0x0][0x240] ;  /* 0x0000900000040ab9 */ /* 0x000fe20000000a00 */
[----:B------:R-:W-:Y:S02]  /*0630*/  @!UP0 USHF.R.S32.HI UR8, URZ, 0x1f, UR13 ;  /* 0x0000001f3f088899 */ /* 0x000fe4000801140d */
[----:B------:R-:W-:-:S04]  /*0640*/  @UP0 UIMAD.WIDE.U32 UR10, UR15, UR4, URZ ;  /* 0x000000040f0a02a5 */ /* 0x000fc8000f8e003f */
[----:B------:R-:W-:Y:S01]  /*0650*/  @UP0 UIMAD UR7, UR15, UR5, UR11 ;  /* 0x000000050f0702a4 */ /* 0x000fe2000f8e020b */
[----:B-1----:R-:W-:Y:S02]  /*0660*/  IABS R0, R15 ;  /* 0x0000000f00007213 */ /* 0x002fe40000000000 */
[----:B------:R-:W-:Y:S02]  /*0670*/  @!UP0 ULDC.64 UR4, c[0x0][0x228] ;  /* 0x00008a0000048ab9 */ /* 0x000fe40000000a00 */
[----:B------:R-:W-:Y:S01]  /*0680*/  @!UP0 UIMAD UR8, UR8, UR4, URZ ;  /* 0x00000004080882a4 */ /* 0x000fe2000f8e023f */
[----:B------:R-:W-:Y:S01]  /*0690*/  IMAD.MOV.U32 R10, RZ, RZ, R0 ;  /* 0x000000ffff0a7224 */ /* 0x000fe200078e0000 */
[----:B------:R-:W-:Y:S02]  /*06a0*/  @!UP0 UIMAD.WIDE.U32 UR26, UR13, UR4, URZ ;  /* 0x000000040d1a82a5 */ /* 0x000fe4000f8e003f */
[----:B------:R-:W-:Y:S01]  /*06b0*/  @!UP0 UIMAD UR5, UR13, UR5, UR8 ;  /* 0x000000050d0582a4 */ /* 0x000fe2000f8e0208 */
[----:B------:R-:W1:Y:S01]  /*06c0*/  I2F.RP R2, R10 ;  /* 0x0000000a00027306 */ /* 0x000e620000209400 */
[----:B--2---:R-:W-:Y:S01]  /*06d0*/  IABS R4, R4 ;  /* 0x0000000400047213 */ /* 0x004fe20000000000 */
[----:B------:R-:W-:-:S02]  /*06e0*/  USHF.R.S32.HI UR8, URZ, 0x1f, UR6 ;  /* 0x0000001f3f087899 */ /* 0x000fc40008011406 */
[----:B------:R-:W-:Y:S01]  /*06f0*/  @!UP0 UIADD3 UR7, UR27, UR5, URZ ;  /* 0x000000051b078290 */ /* 0x000fe2000fffe03f */
[----:B------:R-:W-:Y:S02]  /*0700*/  @!UP0 UMOV UR10, UR26 ;  /* 0x0000001a000a8c82 */ /* 0x000fe40008000000 */
[----:B------:R-:W-:Y:S01]  /*0710*/  ULDC.64 UR4, c[0x0][0x258] ;  /* 0x0000960000047ab9 */ /* 0x000fe20000000a00 */
[----:B------:R-:W-:Y:S01]  /*0720*/  UISETP.NE.AND UP0, UPT, UR25, -0x1, UPT ;  /* 0xffffffff1900788c */ /* 0x000fe2000bf05270 */
[----:B------:R-:W-:Y:S01]  /*0730*/  IMAD.U32 R12, RZ, RZ, UR4 ;  /* 0x00000004ff0c7e24 */ /* 0x000fe2000f8e00ff */
[----:B------:R-:W-:Y:S01]  /*0740*/  UIMAD UR8, UR8, UR4, URZ ;  /* 0x00000004080872a4 */ /* 0x000fe2000f8e023f */
[----:B------:R-:W2:Y:S03]  /*0750*/  S2UR UR4, SR_CgaCtaId ;  /* 0x00000000000479c3 */ /* 0x000ea60000008800 */
[----:B------:R-:W-:Y:S01]  /*0760*/  UIMAD UR5, UR6, UR5, UR8 ;  /* 0x00000005060572a4 */ /* 0x000fe2000f8e0208 */
[----:B-1----:R-:W1:Y:S04]  /*0770*/  MUFU.RCP R2, R2 ;  /* 0x0000000200027308 */ /* 0x002e680000001000 */
[----:B------:R-:W-:Y:S01]  /*0780*/  @UP0 ULDC.64 UR8, c[0x0][0x248] ;  /* 0x0000920000080ab9 */ /* 0x000fe20000000a00 */
[----:B-1----:R-:W-:-:S04]  /*0790*/  VIADD R2, R2, 0xffffffe ;  /* 0x0ffffffe02027836 */ /* 0x002fc80000000000 */
[----:B------:R-:W1:Y:S02]  /*07a0*/  F2I.FTZ.U32.TRUNC.NTZ R3, R2 ;  /* 0x0000000200037305 */ /* 0x000e64000021f000 */
[----:B-1----:R-:W-:Y:S02]  /*07b0*/  IMAD.MOV R0, RZ, RZ, -R3 ;  /* 0x000000ffff007224 */ /* 0x002fe400078e0a03 */
[----:B------:R-:W-:Y:S02]  /*07c0*/  IMAD.MOV.U32 R2, RZ, RZ, RZ ;  /* 0x000000ffff027224 */ /* 0x000fe400078e00ff */
[----:B------:R-:W-:-:S04]  /*07d0*/  IMAD R0, R0, R10, RZ ;  /* 0x0000000a00007224 */ /* 0x000fc800078e02ff */
[----:B------:R-:W-:Y:S01]  /*07e0*/  IMAD.HI.U32 R0, R3, R0, R2 ;  /* 0x0000000003007227 */ /* 0x000fe200078e0002 */
[----:B------:R-:W-:-:S04]  /*07f0*/  LEA.HI R3, R40, R164, RZ, 0x3 ;  /* 0x000000a428037211 */ /* 0x000fc800078f18ff */
[----:B------:R-:W-:Y:S01]  /*0800*/  SHF.R.S32.HI R6, RZ, 0x3, R3 ;  /* 0x00000003ff067819 */ /* 0x000fe20000011403 */
[----:B------:R-:W-:Y:S01]  /*0810*/  IMAD.HI.U32 R0, R0, R4, RZ ;  /* 0x0000000400007227 */ /* 0x000fe200078e00ff */
[----:B------:R-:W-:Y:S02]  /*0820*/  LOP3.LUT R3, R3, 0xfffffff8, RZ, 0xc0, !PT ;  /* 0xfffffff803037812 */ /* 0x000fe400078ec0ff */
[----:B------:R-:W-:Y:S01]  /*0830*/  ISETP.GE.AND P6, PT, R6, UR12, PT ;  /* 0x0000000c06007c0c */ /* 0x000fe2000bfc6270 */
[----:B------:R-:W-:Y:S01]  /*0840*/  IMAD.MOV R2, RZ, RZ, -R0 ;  /* 0x000000ffff027224 */ /* 0x000fe200078e0a00 */
[----:B------:R-:W-:Y:S01]  /*0850*/  SHF.R.S32.HI R7, RZ, 0x1f, R6 ;  /* 0x0000001fff077819 */ /* 0x000fe20000011406 */
[----:B------:R-:W-:Y:S01]  /*0860*/  IMAD.IADD R96, R164, 0x1, -R3 ;  /* 0x00000001a4607824 */ /* 0x000fe200078e0a03 */
[----:B------:R-:W-:Y:S01]  /*0870*/  MOV R3, UR16 ;  /* 0x0000001000037c02 */ /* 0x000fe20008000f00 */
[----:B------:R-:W-:Y:S02]  /*0880*/  IMAD R2, R10, R2, R4 ;  /* 0x000000020a027224 */ /* 0x000fe400078e0204 */
[----:B------:R-:W-:-:S02]  /*0890*/  IMAD.SHL.U32 R26, R96, 0x8, RZ ;  /* 0x00000008601a7824 */ /* 0x000fc400078e00ff */
[----:B------:R-:W-:Y:S01]  /*08a0*/  IMAD.WIDE R24, R3, 0x80, R6 ;  /* 0x0000008003187825 */ /* 0x000fe200078e0206 */
[----:B------:R-:W-:Y:S02]  /*08b0*/  ISETP.GT.U32.AND P2, PT, R10, R2, PT ;  /* 0x000000020a00720c */ /* 0x000fe40003f44070 */
[----:B------:R-:W-:Y:S01]  /*08c0*/  SHF.R.S32.HI R27, RZ, 0x1f, R26 ;  /* 0x0000001fff1b7819 */ /* 0x000fe2000001141a */
[----:B------:R-:W1:Y:S01]  /*08d0*/  @!P6 LDC.64 R8, c[0x0][0x240] ;  /* 0x00009000ff08eb82 */ /* 0x000e620000000a00 */
[----:B------:R-:W-:Y:S01]  /*08e0*/  IADD3 R4, P0, R26, UR10, RZ ;  /* 0x0000000a1a047c10 */ /* 0x000fe2000ff1e0ff */
[C---:B------:R-:W-:Y:S01]  /*08f0*/  IMAD.SHL.U32 R3, R6.reuse, 0x40, RZ ;  /* 0x0000004006037824 */ /* 0x040fe200078e00ff */
[----:B------:R-:W-:Y:S01]  /*0900*/  @UP0 UIADD3 UR10, UR24, UR25, URZ ;  /* 0x00000019180a0290 */ /* 0x000fe2000fffe03f */
[C---:B------:R-:W-:Y:S01]  /*0910*/  VIADD R39, R6.reuse, 0x10 ;  /* 0x0000001006277836 */ /* 0x040fe20000000000 */
[----:B------:R-:W-:Y:S01]  /*0920*/  IADD3.X R5, R27, UR7, RZ, P0, !PT ;  /* 0x000000071b057c10 */ /* 0x000fe200087fe4ff */
[----:B------:R-:W-:Y:S01]  /*0930*/  VIADD R38, R6, 0x20 ;  /* 0x0000002006267836 */ /* 0x000fe20000000000 */
[----:B------:R-:W-:Y:S01]  /*0940*/  ISETP.NE.AND P0, PT, R15, RZ, PT ;  /* 0x000000ff0f00720c */ /* 0x000fe20003f05270 */
[----:B------:R-:W3:Y:S01]  /*0950*/  @!P6 LDC.64 R18, c[0x0][0x210] ;  /* 0x00008400ff12eb82 */ /* 0x000ee20000000a00 */
[----:B------:R-:W-:Y:S01]  /*0960*/  ISETP.GE.AND P5, PT, R39, UR12, PT ;  /* 0x0000000c27007c0c */ /* 0x000fe2000bfa6270 */
[----:B------:R-:W-:Y:S01]  /*0970*/  @!P2 IMAD.IADD R2, R2, 0x1, -R10 ;  /* 0x000000010202a824 */ /* 0x000fe200078e0a0a */
[----:B------:R-:W-:Y:S01]  /*0980*/  ISETP.GE.AND P4, PT, R38, UR12, PT ;  /* 0x0000000c26007c0c */ /* 0x000fe2000bf86270 */
[----:B------:R-:W-:Y:S01]  /*0990*/  IMAD.WIDE.U32 R12, R12, UR6, R4 ;  /* 0x000000060c0c7c25 */ /* 0x000fe2000f8e0004 */
[----:B------:R-:W-:Y:S01]  /*09a0*/  LOP3.LUT R5, R15, UR6, RZ, 0x3c, !PT ;  /* 0x000000060f057c12 */ /* 0x000fe2000f8e3cff */
[----:B------:R-:W-:Y:S01]  /*09b0*/  @UP0 UIADD3 UR25, UR24, UR25, URZ ;  /* 0x0000001918190290 */ /* 0x000fe2000fffe03f */
[----:B------:R-:W-:Y:S01]  /*09c0*/  ISETP.GE.U32.AND P3, PT, R2, R10, PT ;  /* 0x0000000a0200720c */ /* 0x000fe20003f66070 */
[----:B------:R-:W-:Y:S01]  /*09d0*/  @!P2 VIADD R0, R0, 0x1 ;  /* 0x000000010000a836 */ /* 0x000fe20000000000 */
[----:B------:R-:W-:Y:S01]  /*09e0*/  LOP3.LUT R2, R3, 0x1c0, RZ, 0xc0, !PT ;  /* 0x000001c003027812 */ /* 0x000fe200078ec0ff */
[----:B------:R-:W-:Y:S01]  /*09f0*/  VIADD R37, R6, 0x30 ;  /* 0x0000003006257836 */ /* 0x000fe20000000000 */
[----:B------:R-:W-:Y:S01]  /*0a00*/  ISETP.GE.AND P1, PT, R5, RZ, PT ;  /* 0x000000ff0500720c */ /* 0x000fe20003f26270 */
[----:B------:R-:W-:Y:S01]  /*0a10*/  @!P6 IMAD.MOV.U32 R10, RZ, RZ, R12 ;  /* 0x000000ffff0ae224 */ /* 0x000fe200078e000c */
[----:B------:R-:W-:Y:S01]  /*0a20*/  LOP3.LUT R4, R2, 0x38, R26, 0xf8, !PT ;  /* 0x0000003802047812 */ /* 0x000fe200078ef81a */
[----:B------:R-:W4:Y:S01]  /*0a30*/  @!P5 S2R R21, SR_CgaCtaId ;  /* 0x000000000015d919 */ /* 0x000f220000008800 */
[----:B------:R-:W-:Y:S01]  /*0a40*/  SHF.R.U32.HI R3, RZ, 0x3, R2 ;  /* 0x00000003ff037819 */ /* 0x000fe20000011602 */
[----:B-1----:R-:W-:Y:S01]  /*0a50*/  @!P6 IMAD R2, R25, R8, RZ ;  /* 0x000000081902e224 */ /* 0x002fe200078e02ff */
[----:B------:R-:W-:Y:S01]  /*0a60*/  IADD3 R11, R13, UR5, RZ ;  /* 0x000000050d0b7c10 */ /* 0x000fe2000fffe0ff */
[----:B------:R-:W1:Y:S01]  /*0a70*/  @!P5 LDC.64 R16, c[0x0][0x240] ;  /* 0x00009000ff10db82 */ /* 0x000e620000000a00 */
[----:B------:R-:W-:Y:S01]  /*0a80*/  LOP3.LUT R14, R4, R3, RZ, 0x3c, !PT ;  /* 0x00000003040e7212 */ /* 0x000fe200078e3cff */
[----:B------:R-:W-:Y:S01]  /*0a90*/  @P3 VIADD R0, R0, 0x1 ;  /* 0x0000000100003836 */ /* 0x000fe20000000000 */
[----:B------:R-:W-:Y:S01]  /*0aa0*/  ISETP.GE.AND P3, PT, R37, UR12, PT ;  /* 0x0000000c25007c0c */ /* 0x000fe2000bf66270 */
[----:B------:R-:W-:Y:S01]  /*0ab0*/  @!P6 IMAD R3, R24, R9, R2 ;  /* 0x000000091803e224 */ /* 0x000fe200078e0202 */
[----:B------:R-:W-:Y:S01]  /*0ac0*/  LEA.HI R2, R40, R164, RZ, 0x6 ;  /* 0x000000a428027211 */ /* 0x000fe200078f30ff */
[----:B------:R-:W-:Y:S01]  /*0ad0*/  @!P6 IMAD.WIDE.U32 R4, R24, R8, R10 ;  /* 0x000000081804e225 */ /* 0x000fe200078e000a */
[----:B------:R-:W-:Y:S01]  /*0ae0*/  MOV R32, R0 ;  /* 0x0000000000207202 */ /* 0x000fe20000000f00 */
[----:B------:R-:W5:Y:S01]  /*0af0*/  @!P4 S2R R23, SR_CgaCtaId ;  /* 0x000000000017c919 */ /* 0x000f620000008800 */
[----:B------:R-:W-:Y:S01]  /*0b00*/  UMOV UR5, 0x400 ;  /* 0x0000040000057882 */ /* 0x000fe20000000000 */
[----:B------:R-:W-:Y:S01]  /*0b10*/  VIADD R0, R6, 0x40 ;  /* 0x0000004006007836 */ /* 0x000fe20000000000 */
[----:B--2---:R-:W-:Y:S01]  /*0b20*/  ULEA UR4, UR4, UR5, 0x18 ;  /* 0x0000000504047291 */ /* 0x004fe2000f8ec03f */
[----:B------:R-:W-:Y:S01]  /*0b30*/  IMAD.SHL.U32 R2, R2, 0x8, RZ ;  /* 0x0000000802027824 */ /* 0x000fe200078e00ff */
[----:B------:R-:W-:Y:S01]  /*0b40*/  IADD3 R8, R6, 0x60, RZ ;  /* 0x0000006006087810 */ /* 0x000fe20007ffe0ff */
[----:B------:R-:W-:Y:S01]  /*0b50*/  @!P1 IMAD.MOV R32, RZ, RZ, -R32 ;  /* 0x000000ffff209224 */ /* 0x000fe200078e0a20 */
[----:B------:R-:W-:Y:S01]  /*0b60*/  ISETP.GE.AND P2, PT, R0, UR12, PT ;  /* 0x0000000c00007c0c */ /* 0x000fe2000bf46270 */
[----:B------:R-:W2:Y:S01]  /*0b70*/  @!P3 S2R R36, SR_CgaCtaId ;  /* 0x000000000024b919 */ /* 0x000ea20000008800 */
[----:B------:R-:W-:Y:S01]  /*0b80*/  LOP3.LUT R20, R14, 0xfffffe00, R2, 0xf8, !PT ;  /* 0xfffffe000e147812 */ /* 0x000fe200078ef802 */
[----:B------:R-:W-:Y:S01]  /*0b90*/  @!P6 IMAD.IADD R0, R5, 0x1, R3 ;  /* 0x000000010500e824 */ /* 0x000fe200078e0203 */
[----:B------:R-:W-:Y:S01]  /*0ba0*/  @!P0 LOP3.LUT R32, RZ, R15, RZ, 0x33, !PT ;  /* 0x0000000fff208212 */ /* 0x000fe200078e33ff */
[----:B------:R-:W-:Y:S01]  /*0bb0*/  VIADD R5, R6, 0x50 ;  /* 0x0000005006057836 */ /* 0x000fe20000000000 */
[----:B---3--:R-:W-:Y:S01]  /*0bc0*/  @!P6 LEA R2, P0, R4, R18, 0x1 ;  /* 0x000000120402e211 */ /* 0x008fe200078008ff */
[----:B------:R-:W3:Y:S01]  /*0bd0*/  @!P4 LDC.64 R14, c[0x0][0x240] ;  /* 0x00009000ff0ecb82 */ /* 0x000ee20000000a00 */
[----:B------:R-:W-:Y:S01]  /*0be0*/  LEA R246, R20, UR4, 0x1 ;  /* 0x0000000414f67c11 */ /* 0x000fe2000f8e08ff */
[----:B------:R-:W-:Y:S01]  /*0bf0*/  UIADD3 UR5, UR17, -0x1, URZ ;  /* 0xffffffff11057890 */ /* 0x000fe2000fffe03f */
[----:B------:R-:W-:Y:S01]  /*0c00*/  @!P6 LEA.HI.X R3, R4, R19, R0, 0x1, P0 ;  /* 0x000000130403e211 */ /* 0x000fe200000f0c00 */
[----:B------:R-:W-:Y:S01]  /*0c10*/  @UP0 ULDC.64 UR6, c[0x0][0x250] ;  /* 0x0000940000060ab9 */ /* 0x000fe20000000a00 */
[----:B------:R-:W-:Y:S01]  /*0c20*/  @!P5 IADD3 R0, P0, R24, 0x10, RZ ;  /* 0x000000101800d810 */ /* 0x000fe20007f1e0ff */
[----:B------:R-:W5:Y:S01]  /*0c30*/  @!P2 S2R R33, SR_CgaCtaId ;  /* 0x000000000021a919 */ /* 0x000f620000008800 */
[----:B------:R-:W-:Y:S01]  /*0c40*/  @!P5 MOV R9, 0x400 ;  /* 0x000004000009d802 */ /* 0x000fe20000000f00 */
[----:B------:R-:W5:Y:S01]  /*0c50*/  @!P5 LDC.64 R18, c[0x0][0x210] ;  /* 0x00008400ff12db82 */ /* 0x000f620000000a00 */
[----:B------:R-:W-:Y:S01]  /*0c60*/  ISETP.GE.AND P1, PT, R5, UR12, PT ;  /* 0x0000000c05007c0c */ /* 0x000fe2000bf26270 */
[--C-:B------:R-:W-:Y:S01]  /*0c70*/  @!P5 IMAD.X R4, RZ, RZ, R25.reuse, P0 ;  /* 0x000000ffff04d224 */ /* 0x100fe200000e0619 */
[----:B------:R-:W-:Y:S01]  /*0c80*/  @!PT LDS RZ, [RZ] ;  /* 0x00000000fffff984 */ /* 0x000fe20000000800 */
[----:B------:R-:W-:Y:S01]  /*0c90*/  @!PT LDS RZ, [RZ] ;  /* 0x00000000fffff984 */ /* 0x000fe20000000800 */
[----:B------:R-:W-:Y:S01]  /*0ca0*/  @!PT LDS RZ, [RZ] ;  /* 0x00000000fffff984 */ /* 0x000fe20000000800 */
[----:B------:R-:W-:Y:S01]  /*0cb0*/  @!P6 LDGSTS.E.BYPASS.LTC128B.128 [R246], desc[UR18][R2.64] ;  /* 0x0000000002f6efae */ /* 0x000fe2000b901d52 */
[----:B------:R-:W-:Y:S01]  /*0cc0*/  ISETP.GE.AND P0, PT, R8, UR12, PT ;  /* 0x0000000c08007c0c */ /* 0x000fe2000bf06270 */
[----:B------:R-:W-:Y:S01]  /*0cd0*/  UIMAD UR14, UR5, -0x40, UR20 ;  /* 0xffffffc0050e78a4 */ /* 0x000fe2000f8e0214 */
[----:B-1----:R-:W-:Y:S01]  /*0ce0*/  @!P5 IMAD R4, R4, R16, RZ ;  /* 0x000000100404d224 */ /* 0x002fe200078e02ff */
[----:B------:R1:W-:Y:S01]  /*0cf0*/  @!P6 LDGSTS.E.BYPASS.LTC128B.128 [R246+0x4000], desc[UR18][R2.64+0x80] ;  /* 0x0400008002f6efae */ /* 0x0003e2000b901d52 */
[----:B------:R-:W-:Y:S01]  /*0d00*/  @!P4 IADD3 R8, P6, R24, 0x20, RZ ;  /* 0x000000201808c810 */ /* 0x000fe20007fde0ff */
[----:B------:R-:W3:Y:S01]  /*0d10*/  @!P4 LDC.64 R28, c[0x0][0x210] ;  /* 0x00008400ff1ccb82 */ /* 0x000ee20000000a00 */
[----:B------:R-:W-:Y:S01]  /*0d20*/  @!P5 IMAD R4, R0, R17, R4 ;  /* 0x000000110004d224 */ /* 0x000fe200078e0204 */
[----:B----4-:R-:W-:Y:S01]  /*0d30*/  @!P5 LEA R21, R21, R9, 0x18 ;  /* 0x000000091515d211 */ /* 0x010fe200078ec0ff */
[----:B------:R-:W-:Y:S01]  /*0d40*/  @UP0 UIMAD.WIDE.U32 UR26, UR25, UR6, URZ ;  /* 0x00000006191a02a5 */ /* 0x000fe2000f8e003f */
[----:B------:R-:W-:Y:S01]  /*0d50*/  @!P4 IMAD.X R5, RZ, RZ, R25, P6 ;  /* 0x000000ffff05c224 */ /* 0x000fe200030e0619 */
[----:B------:R-:W-:Y:S01]  /*0d60*/  @!P3 MOV R22, 0x400 ;  /* 0x000004000016b802 */ /* 0x000fe20000000f00 */
[----:B------:R-:W-:Y:S01]  /*0d70*/  @UP0 UIMAD.WIDE.U32 UR28, UR10, UR8, URZ ;  /* 0x000000080a1c02a5 */ /* 0x000fe2000f8e003f */
[----:B------:R-:W-:Y:S01]  /*0d80*/  @!P4 MOV R9, 0x400 ;  /* 0x000004000009c802 */ /* 0x000fe20000000f00 */
[----:B------:R-:W4:Y:S01]  /*0d90*/  @!P3 LDC.64 R30, c[0x0][0x210] ;  /* 0x00008400ff1ebb82 */ /* 0x000f220000000a00 */
[----:B--2---:R-:W-:Y:S01]  /*0da0*/  @!P3 LEA R36, R36, R22, 0x18 ;  /* 0x000000162424b211 */ /* 0x004fe200078ec0ff */
[----:B------:R-:W-:-:S02]  /*0db0*/  @UP0 UIMAD UR25, UR25, UR7, URZ ;  /* 0x00000007191902a4 */ /* 0x000fc4000f8e023f */
[----:B------:R-:W-:Y:S02]  /*0dc0*/  @UP0 UIMAD UR10, UR10, UR9, URZ ;  /* 0x000000090a0a02a4 */ /* 0x000fe4000f8e023f */
[----:B------:R-:W-:Y:S02]  /*0dd0*/  @UP0 UIADD3 UR25, UR27, UR25, URZ ;  /* 0x000000191b190290 */ /* 0x000fe4000fffe03f */
[----:B------:R-:W2:Y:S01]  /*0de0*/  @!P2 LDC.64 R34, c[0x0][0x210] ;  /* 0x00008400ff22ab82 */ /* 0x000ea20000000a00 */
[----:B------:R-:W-:Y:S01]  /*0df0*/  @UP0 UIADD3 UR27, UR29, UR10, URZ ;  /* 0x0000000a1d1b0290 */ /* 0x000fe2000fffe03f */
[----:B-1----:R-:W-:Y:S02]  /*0e00*/  @!P5 IMAD.MOV.U32 R2, RZ, RZ, R12 ;  /* 0x000000ffff02d224 */ /* 0x002fe400078e000c */
[----:B------:R-:W-:Y:S02]  /*0e10*/  @!P5 IMAD.MOV.U32 R3, RZ, RZ, R11 ;  /* 0x000000ffff03d224 */ /* 0x000fe400078e000b */
[----:B------:R-:W-:-:S02]  /*0e20*/  @!P5 IMAD.WIDE.U32 R2, R0, R16, R2 ;  /* 0x000000100002d225 */ /* 0x000fc400078e0002 */
[----:B------:R-:W1:Y:S02]  /*0e30*/  @!P3 LDC.64 R16, c[0x0][0x240] ;  /* 0x00009000ff10bb82 */ /* 0x000e640000000a00 */
[----:B------:R-:W-:Y:S01]  /*0e40*/  @!P5 IMAD.IADD R0, R3, 0x1, R4 ;  /* 0x000000010300d824 */ /* 0x000fe200078e0204 */
[C---:B-----5:R-:W-:Y:S01]  /*0e50*/  @!P5 LEA R4, P6, R2.reuse, R18, 0x1 ;  /* 0x000000120204d211 */ /* 0x060fe200078c08ff */
[----:B---3--:R-:W-:Y:S01]  /*0e60*/  @!P4 IMAD R3, R5, R14, RZ ;  /* 0x0000000e0503c224 */ /* 0x008fe200078e02ff */
[----:B------:R-:W-:Y:S02]  /*0e70*/  @!P4 LEA R18, R23, R9, 0x18 ;  /* 0x000000091712c211 */ /* 0x000fe400078ec0ff */
[----:B------:R-:W-:Y:S01]  /*0e80*/  @!P5 LEA.HI.X R5, R2, R19, R0, 0x1, P6 ;  /* 0x000000130205d211 */ /* 0x000fe200030f0c00 */
[----:B------:R-:W3:Y:S01]  /*0e90*/  @!P2 LDC.64 R22, c[0x0][0x240] ;  /* 0x00009000ff16ab82 */ /* 0x000ee20000000a00 */
[----:B------:R-:W-:Y:S01]  /*0ea0*/  @!P4 IMAD R9, R8, R15, R3 ;  /* 0x0000000f0809c224 */ /* 0x000fe200078e0203 */
[----:B------:R-:W-:Y:S01]  /*0eb0*/  @!P5 LEA R0, R20, R21, 0x1 ;  /* 0x000000151400d211 */ /* 0x000fe200078e08ff */
[----:B------:R-:W-:-:S02]  /*0ec0*/  @!P4 IMAD.MOV.U32 R2, RZ, RZ, R12 ;  /* 0x000000ffff02c224 */ /* 0x000fc400078e000c */
[----:B------:R-:W-:Y:S02]  /*0ed0*/  @!P4 IMAD.MOV.U32 R3, RZ, RZ, R11 ;  /* 0x000000ffff03c224 */ /* 0x000fe400078e000b */
[----:B------:R-:W-:Y:S01]  /*0ee0*/  @!P5 LDGSTS.E.BYPASS.LTC128B.128 [R0+0x800], desc[UR18][R4.64] ;  /* 0x008000000400dfae */ /* 0x000fe2000b901d52 */
[----:B------:R-:W-:Y:S01]  /*0ef0*/  @!P4 IMAD.WIDE.U32 R2, R8, R14, R2 ;  /* 0x0000000e0802c225 */ /* 0x000fe200078e0002 */
[C---:B------:R-:W-:Y:S02]  /*0f00*/  @!P3 IADD3 R8, P6, R24.reuse, 0x30, RZ ;  /* 0x000000301808b810 */ /* 0x040fe40007fde0ff */
[----:B------:R5:W-:Y:S01]  /*0f10*/  @!P5 LDGSTS.E.BYPASS.LTC128B.128 [R0+0x4800], desc[UR18][R4.64+0x80] ;  /* 0x048000800400dfae */ /* 0x000be2000b901d52 */
[----:B------:R-:W-:Y:S01]  /*0f20*/  @!P2 IADD3 R15, P5, R24, 0x40, RZ ;  /* 0x00000040180fa810 */ /* 0x000fe20007fbe0ff */
[----:B------:R-:W-:-:S04]  /*0f30*/  @!P4 IMAD.IADD R3, R3, 0x1, R9 ;  /* 0x000000010303c824 */ /* 0x000fc800078e0209 */
[--C-:B------:R-:W-:Y:S02]  /*0f40*/  @!P2 IMAD.X R14, RZ, RZ, R25.reuse, P5 ;  /* 0x000000ffff0ea224 */ /* 0x100fe400028e0619 */
[----:B-----5:R-:W-:Y:S01]  /*0f50*/  @!P3 IMAD.X R5, RZ, RZ, R25, P6 ;  /* 0x000000ffff05b224 */ /* 0x020fe200030e0619 */
[----:B------:R-:W-:Y:S02]  /*0f60*/  @!P2 MOV R0, 0x400 ;  /* 0x000004000000a802 */ /* 0x000fe40000000f00 */
[C---:B------:R-:W-:Y:S01]  /*0f70*/  @!P4 LEA R4, P6, R2.reuse, R28, 0x1 ;  /* 0x0000001c0204c211 */ /* 0x040fe200078c08ff */
[----:B-1----:R-:W-:Y:S01]  /*0f80*/  @!P3 IMAD R9, R5, R16, RZ ;  /* 0x000000100509b224 */ /* 0x002fe200078e02ff */
[----:B------:R-:W-:Y:S01]  /*0f90*/  @!P2 LEA R33, R33, R0, 0x18 ;  /* 0x000000002121a211 */ /* 0x000fe200078ec0ff */
[----:B------:R-:W1:Y:S01]  /*0fa0*/  @!P1 S2R R28, SR_CgaCtaId ;  /* 0x00000000001c9919 */ /* 0x000e620000008800 */
[----:B------:R-:W-:Y:S01]  /*0fb0*/  @!P4 LEA.HI.X R5, R2, R29, R3, 0x1, P6 ;  /* 0x0000001d0205c211 */ /* 0x000fe200030f0c03 */
[----:B------:R-:W-:Y:S01]  /*0fc0*/  @!P3 IMAD.MOV.U32 R2, RZ, RZ, R12 ;  /* 0x000000ffff02b224 */ /* 0x000fe200078e000c */
[----:B------:R-:W-:Y:S01]  /*0fd0*/  @!P4 LEA R0, R20, R18, 0x1 ;  /* 0x000000121400c211 */ /* 0x000fe200078e08ff */
[----:B------:R-:W-:Y:S01]  /*0fe0*/  @!P3 IMAD.MOV.U32 R3, RZ, RZ, R11 ;  /* 0x000000ffff03b224 */ /* 0x000fe200078e000b */
[----:B------:R-:W5:Y:S01]  /*0ff0*/  @!P1 LDC.64 R18, c[0x0][0x240] ;  /* 0x00009000ff129b82 */ /* 0x000f620000000a00 */
[C---:B------:R-:W-:Y:S01]  /*1000*/  @!P3 IMAD R9, R8.reuse, R17, R9 ;  /* 0x000000110809b224 */ /* 0x040fe200078e0209 */
[----:B------:R-:W-:Y:S01]  /*1010*/  ISETP.GE.AND P6, PT, R39, UR14, PT ;  /* 0x0000000e27007c0c */ /* 0x000fe2000bfc6270 */
[----:B------:R-:W-:Y:S01]  /*1020*/  @!P3 IMAD.WIDE.U32 R2, R8, R16, R2 ;  /* 0x000000100802b225 */ /* 0x000fe200078e0002 */
[----:B------:R-:W-:Y:S03]  /*1030*/  @!P4 LDGSTS.E.BYPASS.LTC128B.128 [R0+0x1000], desc[UR18][R4.64] ;  /* 0x010000000400cfae */ /* 0x000fe6000b901d52 */
[----:B---3--:R-:W-:Y:S01]  /*1040*/  @!P2 IMAD R8, R14, R22, RZ ;  /* 0x000000160e08a224 */ /* 0x008fe200078e02ff */
[----:B------:R3:W-:Y:S01]  /*1050*/  @!P4 LDGSTS.E.BYPASS.LTC128B.128 [R0+0x5000], desc[UR18][R4.64+0x80] ;  /* 0x050000800400cfae */ /* 0x0007e2000b901d52 */
[----:B------:R-:W1:Y:S02]  /*1060*/  @!P0 LDC.64 R16, c[0x0][0x240] ;  /* 0x00009000ff108b82 */ /* 0x000e640000000a00 */
[----:B------:R-:W-:Y:S01]  /*1070*/  @!P2 IMAD R14, R15, R23, R8 ;  /* 0x000000170f0ea224 */ /* 0x000fe200078e0208 */
[----:B----4-:R-:W-:-:S02]  /*1080*/  @!P3 LEA R8, P4, R2, R30, 0x1 ;  /* 0x0000001e0208b211 */ /* 0x010fc400078808ff */
[----:B---3--:R-:W-:Y:S01]  /*1090*/  @!P2 MOV R5, R11 ;  /* 0x0000000b0005a202 */ /* 0x008fe20000000f00 */
[----:B------:R-:W-:Y:S02]  /*10a0*/  @!P2 IMAD.MOV.U32 R4, RZ, RZ, R12 ;  /* 0x000000ffff04a224 */ /* 0x000fe400078e000c */
[----:B------:R-:W-:Y:S02]  /*10b0*/  @!P3 IMAD.IADD R0, R3, 0x1, R9 ;  /* 0x000000010300b824 */ /* 0x000fe400078e0209 */
[----:B------:R-:W-:Y:S02]  /*10c0*/  @!P2 IMAD.WIDE.U32 R4, R15, R22, R4 ;  /* 0x000000160f04a225 */ /* 0x000fe400078e0004 */
[----:B------:R-:W3:Y:S01]  /*10d0*/  @!P1 LDC.64 R22, c[0x0][0x210] ;  /* 0x00008400ff169b82 */ /* 0x000ee20000000a00 */
[----:B------:R-:W-:Y:S01]  /*10e0*/  @!P3 LEA.HI.X R9, R2, R31, R0, 0x1, P4 ;  /* 0x0000001f0209b211 */ /* 0x000fe200020f0c00 */
[----:B------:R-:W-:Y:S01]  /*10f0*/  @!P3 IMAD R0, R20, 0x2, R36 ;  /* 0x000000021400b824 */ /* 0x000fe200078e0224 */
[----:B--2---:R-:W-:Y:S01]  /*1100*/  @!P2 LEA R2, P4, R4, R34, 0x1 ;  /* 0x000000220402a211 */ /* 0x004fe200078808ff */
[----:B------:R-:W-:-:S03]  /*1110*/  @!P2 IMAD.IADD R3, R5, 0x1, R14 ;  /* 0x000000010503a824 */ /* 0x000fc600078e020e */
[----:B------:R-:W-:Y:S01]  /*1120*/  @!P3 LDGSTS.E.BYPASS.LTC128B.128 [R0+0x1800], desc[UR18][R8.64] ;  /* 0x018000000800bfae */ /* 0x000fe2000b901d52 */
[----:B------:R-:W2:Y:S01]  /*1130*/  @!P0 LDC.64 R30, c[0x0][0x210] ;  /* 0x00008400ff1e8b82 */ /* 0x000ea20000000a00 */
[----:B------:R-:W-:Y:S02]  /*1140*/  @!P2 LEA.HI.X R3, R4, R35, R3, 0x1, P4 ;  /* 0x000000230403a211 */ /* 0x000fe400020f0c03 */
[----:B------:R4:W-:Y:S01]  /*1150*/  @!P3 LDGSTS.E.BYPASS.LTC128B.128 [R0+0x5800], desc[UR18][R8.64+0x80] ;  /* 0x058000800800bfae */ /* 0x0009e2000b901d52 */
[----:B------:R-:W-:Y:S02]  /*1160*/  @!P1 IADD3 R4, P3, R24, 0x50, RZ ;  /* 0x0000005018049810 */ /* 0x000fe40007f7e0ff */
[----:B------:R-:W-:-:S03]  /*1170*/  ISETP.GE.AND P4, PT, R6, UR14, PT ;  /* 0x0000000e06007c0c */ /* 0x000fc6000bf86270 */
[----:B------:R-:W-:-:S04]  /*1180*/  @!P1 IMAD.X R5, RZ, RZ, R25, P3 ;  /* 0x000000ffff059224 */ /* 0x000fc800018e0619 */
[----:B-----5:R-:W-:-:S04]  /*1190*/  @!P1 IMAD R5, R5, R18, RZ ;  /* 0x0000001205059224 */ /* 0x020fc800078e02ff */
[----:B------:R-:W-:Y:S02]  /*11a0*/  @!P1 IMAD R15, R4, R19, R5 ;  /* 0x00000013040f9224 */ /* 0x000fe400078e0205 */
[----:B------:R-:W5:Y:S01]  /*11b0*/  @!P4 S2R R29, SR_CgaCtaId ;  /* 0x00000000001dc919 */ /* 0x000f620000008800 */
[----:B----4-:R-:W-:Y:S01]  /*11c0*/  VIADD R0, R6, 0x70 ;  /* 0x0000007006007836 */ /* 0x010fe20000000000 */
[----:B------:R-:W-:-:S04]  /*11d0*/  @!P0 IADD3 R9, P5, R24, 0x60, RZ ;  /* 0x0000006018098810 */ /* 0x000fc80007fbe0ff */
[----:B------:R-:W-:Y:S01]  /*11e0*/  ISETP.GE.AND P3, PT, R0, UR12, PT ;  /* 0x0000000c00007c0c */ /* 0x000fe2000bf66270 */
[----:B------:R-:W-:Y:S01]  /*11f0*/  @!P0 IMAD.X R8, RZ, RZ, R25, P5 ;  /* 0x000000ffff088224 */ /* 0x000fe200028e0619 */
[----:B------:R-:W-:Y:S02]  /*1200*/  @!P2 LEA R0, R20, R33, 0x1 ;  /* 0x000000211400a211 */ /* 0x000fe400078e08ff */
[----:B------:R-:W-:-:S03]  /*1210*/  ISETP.GE.AND P5, PT, R39, UR14, PT ;  /* 0x0000000e27007c0c */ /* 0x000fc6000bfa6270 */
[----:B------:R-:W-:Y:S04]  /*1220*/  @!P2 LDGSTS.E.BYPASS.LTC128B.128 [R0+0x2000], desc[UR18][R2.64] ;  /* 0x020000000200afae */ /* 0x000fe8000b901d52 */
[----:B------:R4:W-:Y:S02]  /*1230*/  @!P2 LDGSTS.E.BYPASS.LTC128B.128 [R0+0x6000], desc[UR18][R2.64+0x80] ;  /* 0x060000800200afae */ /* 0x0009e4000b901d52 */
[----:B----4-:R-:W-:Y:S02]  /*1240*/  @!P1 IMAD.MOV.U32 R2, RZ, RZ, R12 ;  /* 0x000000ffff029224 */ /* 0x010fe400078e000c */
[----:B------:R-:W-:Y:S02]  /*1250*/  @!P1 IMAD.MOV.U32 R3, RZ, RZ, R11 ;  /* 0x000000ffff039224 */ /* 0x000fe400078e000b */
[----:B-1----:R-:W-:-:S02]  /*1260*/  @!P0 IMAD R0, R8, R16, RZ ;  /* 0x0000001008008224 */ /* 0x002fc400078e02ff */
[----:B------:R-:W-:Y:S01]  /*1270*/  @!P1 IMAD.WIDE.U32 R4, R4, R18, R2 ;  /* 0x0000001204049225 */ /* 0x000fe200078e0002 */
[----:B------:R-:W-:Y:S01]  /*1280*/  @!P0 MOV R3, R11 ;  /* 0x0000000b00038202 */ /* 0x000fe20000000f00 */
[----:B------:R-:W1:Y:S02]  /*1290*/  @!P3 LDC.64 R18, c[0x0][0x240] ;  /* 0x00009000ff12bb82 */ /* 0x000e640000000a00 */
[----:B------:R-:W-:Y:S01]  /*12a0*/  @!P0 IMAD.MOV.U32 R2, RZ, RZ, R12 ;  /* 0x000000ffff028224 */ /* 0x000fe200078e000c */
[C---:B---3--:R-:W-:Y:S01]  /*12b0*/  @!P1 LEA R8, P2, R4.reuse, R22, 0x1 ;  /* 0x0000001604089211 */ /* 0x048fe200078408ff */
[----:B------:R-:W-:Y:S01]  /*12c0*/  @!P0 IMAD R14, R9, R17, R0 ;  /* 0x00000011090e8224 */ /* 0x000fe200078e0200 */
[----:B------:R-:W3:Y:S01]  /*12d0*/  @!P3 S2R R22, SR_CgaCtaId ;  /* 0x000000000016b919 */ /* 0x000ee20000008800 */
[----:B------:R-:W-:Y:S02]  /*12e0*/  @!P1 IMAD.IADD R0, R5, 0x1, R15 ;  /* 0x0000000105009824 */ /* 0x000fe400078e020f */
[----:B------:R-:W-:Y:S01]  /*12f0*/  @!P0 IMAD.WIDE.U32 R2, R9, R16, R2 ;  /* 0x0000001009028225 */ /* 0x000fe200078e0002 */
[----:B------:R-:W4:Y:S02]  /*1300*/  @!P0 S2R R17, SR_CgaCtaId ;  /* 0x0000000000118919 */ /* 0x000f240000008800 */
[----:B------:R-:W-:Y:S01]  /*1310*/  @!P1 LEA.HI.X R9, R4, R23, R0, 0x1, P2 ;  /* 0x0000001704099211 */ /* 0x000fe200010f0c00 */
[----:B------:R-:W-:Y:S01]  /*1320*/  @!P0 IMAD.IADD R0, R3, 0x1, R14 ;  /* 0x0000000103008824 */ /* 0x000fe200078e020e */
[----:B--2---:R-:W-:-:S04]  /*1330*/  @!P0 LEA R4, P2, R2, R30, 0x1 ;  /* 0x0000001e02048211 */ /* 0x004fc800078408ff */
[----:B------:R-:W-:Y:S02]  /*1340*/  @!P0 LEA.HI.X R5, R2, R31, R0, 0x1, P2 ;  /* 0x0000001f02058211 */ /* 0x000fe400010f0c00 */
[----:B------:R-:W-:Y:S02]  /*1350*/  @!P3 IADD3 R16, P2, R24, 0x70, RZ ;  /* 0x000000701810b810 */ /* 0x000fe40007f5e0ff */
[----:B------:R-:W-:-:S03]  /*1360*/  @!P4 MOV R0, 0x400 ;  /* 0x000004000000c802 */ /* 0x000fc60000000f00 */
[----:B------:R-:W-:Y:S01]  /*1370*/  @!P3 IMAD.X R21, RZ, RZ, R25, P2 ;  /* 0x000000ffff15b224 */ /* 0x000fe200010e0619 */
[----:B------:R-:W-:Y:S02]  /*1380*/  PLOP3.LUT P2, PT, PT, PT, UP0, 0x80, 0x0 ;  /* 0x000000000000781c */ /* 0x000fe40003f4f008 */
[----:B-----5:R-:W-:-:S11]  /*1390*/  @!P4 LEA R29, R29, R0, 0x18 ;  /* 0x000000001d1dc211 */ /* 0x020fd600078ec0ff */
[----:B---3--:R-:W-:Y:S05]  /*13a0*/  @P2 BRA `(.L_x_55) ;  /* 0x0000000000342947 */ /* 0x008fea0003800000 */
[----:B------:R-:W-:Y:S01]  /*13b0*/  USHF.R.S32.HI UR28, URZ, 0x1f, UR24 ;  /* 0x0000001f3f1c7899 */ /* 0x000fe20008011418 */
[----:B------:R-:W-:Y:S01]  /*13c0*/  ULDC.64 UR8, c[0x0][0x248] ;  /* 0x0000920000087ab9 */ /* 0x000fe20000000a00 */
[----:B------:R-:W-:Y:S02]  /*13d0*/  USHF.R.S32.HI UR27, URZ, 0x1f, UR13 ;  /* 0x0000001f3f1b7899 */ /* 0x000fe4000801140d */
[----:B------:R-:W-:Y:S02]  /*13e0*/  UIMAD UR28, UR28, UR8, URZ ;  /* 0x000000081c1c72a4 */ /* 0x000fe4000f8e023f */
[----:B------:R-:W-:Y:S02]  /*13f0*/  UIMAD.WIDE.U32 UR30, UR24, UR8, URZ ;  /* 0x00000008181e72a5 */ /* 0x000fe4000f8e003f */
[----:B------:R-:W-:Y:S01]  /*1400*/  UIMAD UR28, UR24, UR9, UR28 ;  /* 0x00000009181c72a4 */ /* 0x000fe2000f8e021c */
[----:B------:R-:W-:-:S03]  /*1410*/  ULDC.64 UR10, c[0x0][0x230] ;  /* 0x00008c00000a7ab9 */ /* 0x000fc60000000a00 */
[----:B------:R-:W-:Y:S02]  /*1420*/  UIADD3 UR29, UR31, UR28, URZ ;  /* 0x0000001c1f1d7290 */ /* 0x000fe4000fffe03f */
[----:B------:R-:W-:Y:S01]  /*1430*/  UIMAD UR27, UR27, UR10, URZ ;  /* 0x0000000a1b1b72a4 */ /* 0x000fe2000f8e023f */
[----:B------:R-:W-:-:S03]  /*1440*/  UMOV UR28, UR30 ;  /* 0x0000001e001c7c82 */ /* 0x000fc60008000000 */
[----:B------:R-:W-:Y:S02]  /*1450*/  UIMAD UR11, UR13, UR11, UR27 ;  /* 0x0000000b0d0b72a4 */ /* 0x000fe4000f8e021b */
[----:B------:R-:W-:-:S04]  /*1460*/  UIMAD.WIDE.U32 UR28, UR13, UR10, UR28 ;  /* 0x0000000a0d1c72a5 */ /* 0x000fc8000f8e001c */
[----:B------:R-:W-:-:S12]  /*1470*/  UIADD3 UR27, UR29, UR11, URZ ;  /* 0x0000000b1d1b7290 */ /* 0x000fd8000fffe03f */
.L_x_55:
[----:B------:R-:W-:Y:S05]  /*1480*/  @P2 BRA `(.L_x_56) ;  /* 0x0000000000342947 */ /* 0x000fea0003800000 */
[----:B------:R-:W-:Y:S01]  /*1490*/  USHF.R.S32.HI UR25, URZ, 0x1f, UR24 ;  /* 0x0000001f3f197899 */ /* 0x000fe20008011418 */
[----:B------:R-:W-:Y:S01]  /*14a0*/  ULDC.64 UR6, c[0x0][0x250] ;  /* 0x0000940000067ab9 */ /* 0x000fe20000000a00 */
[----:B------:R-:W-:Y:S02]  /*14b0*/  ULDC.64 UR10, c[0x0][0x238] ;  /* 0x00008e00000a7ab9 */ /* 0x000fe40000000a00 */
[----:B------:R-:W-:Y:S02]  /*14c0*/  UIMAD UR25, UR25, UR6, URZ ;  /* 0x00000006191972a4 */ /* 0x000fe4000f8e023f */
[----:B------:R-:W-:Y:S02]  /*14d0*/  UIMAD.WIDE.U32 UR30, UR24, UR6, URZ ;  /* 0x00000006181e72a5 */ /* 0x000fe4000f8e003f */
[----:B------:R-:W-:Y:S02]  /*14e0*/  UIMAD UR25, UR24, UR7, UR25 ;  /* 0x00000007181972a4 */ /* 0x000fe4000f8e0219 */
[----:B------:R-:W-:-:S02]  /*14f0*/  USHF.R.S32.HI UR24, URZ, 0x1f, UR13 ;  /* 0x0000001f3f187899 */ /* 0x000fc4000801140d */
[----:B------:R-:W-:Y:S02]  /*1500*/  UIADD3 UR31, UR31, UR25, URZ ;  /* 0x000000191f1f7290 */ /* 0x000fe4000fffe03f */
[----:B------:R-:W-:Y:S02]  /*1510*/  UIMAD UR24, UR24, UR10, URZ ;  /* 0x0000000a181872a4 */ /* 0x000fe4000f8e023f */
[----:B------:R-:W-:Y:S02]  /*1520*/  UIMAD.WIDE.U32 UR30, UR13, UR10, UR30 ;  /* 0x0000000a0d1e72a5 */ /* 0x000fe4000f8e001e */
[----:B------:R-:W-:-:S04]  /*1530*/  UIMAD UR11, UR13, UR11, UR24 ;  /* 0x0000000b0d0b72a4 */ /* 0x000fc8000f8e0218 */
[----:B------:R-:W-:Y:S01]  /*1540*/  UIADD3 UR25, UR31, UR11, URZ ;  /* 0x0000000b1f197290 */ /* 0x000fe2000fffe03f */
[----:B------:R-:W-:-:S11]  /*1550*/  UMOV UR26, UR30 ;  /* 0x0000001e001a7c82 */ /* 0x000fd60008000000 */
.L_x_56:
[----:B------:R-:W-:Y:S01]  /*1560*/  IMAD.WIDE.U32 R2, R6, UR8, R26 ;  /* 0x0000000806027c25 */ /* 0x000fe2000f8e001a */
[----:B------:R-:W-:Y:S01]  /*1570*/  @!P3 MOV R13, 0x400 ;  /* 0x00000400000db802 */ /* 0x000fe20000000f00 */
[----:B------:R-:W-:Y:S01]  /*1580*/  ULDC.64 UR10, c[0x0][0x260] ;  /* 0x00009800000a7ab9 */ /* 0x000fe20000000a00 */
[----:B------:R-:W-:Y:S01]  /*1590*/  @!P1 MOV R10, 0x400 ;  /* 0x00000400000a9802 */ /* 0x000fe20000000f00 */
[----:B------:R-:W-:Y:S01]  /*15a0*/  IMAD R0, R7, UR8, RZ ;  /* 0x0000000807007c24 */ /* 0x000fe2000f8e02ff */
[----:B------:R-:W-:Y:S01]  /*15b0*/  @!P0 MOV R15, 0x400 ;  /* 0x00000400000f8802 */ /* 0x000fe20000000f00 */
[----:B------:R-:W-:Y:S01]  /*15c0*/  USHF.R.S32.HI UR24, URZ, 0x1f, UR5 ;  /* 0x0000001f3f187899 */ /* 0x000fe20008011405 */
[----:B------:R-:W-:Y:S01]  /*15d0*/  IADD3 R14, P2, R2, UR28, RZ ;  /* 0x0000001c020e7c10 */ /* 0x000fe2000ff5e0ff */
[----:B------:R-:W-:Y:S01]  /*15e0*/  @!P3 IMAD.MOV.U32 R2, RZ, RZ, R12 ;  /* 0x000000ffff02b224 */ /* 0x000fe200078e000c */
[----:B------:R-:W-:Y:S01]  /*15f0*/  @!P3 LEA R22, R22, R13, 0x18 ;  /* 0x0000000d1616b211 */ /* 0x000fe200078ec0ff */
[----:B------:R-:W-:Y:S01]  /*1600*/  IMAD R0, R6, UR9, R0 ;  /* 0x0000000906007c24 */ /* 0x000fe2000f8e0200 */
[----:B------:R-:W-:Y:S01]  /*1610*/  @!P1 LEA R10, R28, R10, 0x18 ;  /* 0x0000000a1c0a9211 */ /* 0x000fe200078ec0ff */
[----:B------:R-:W2:Y:S01]  /*1620*/  @!P3 LDC.64 R12, c[0x0][0x210] ;  /* 0x00008400ff0cbb82 */ /* 0x000ea20000000a00 */
[----:B----4-:R-:W-:Y:S01]  /*1630*/  @!P0 LEA R17, R17, R15, 0x18 ;  /* 0x0000000f11118211 */ /* 0x010fe200078ec0ff */
[----:B------:R-:W-:Y:S01]  /*1640*/  USHF.L.U32 UR28, UR8, 0x6, URZ ;  /* 0x00000006081c7899 */ /* 0x000fe2000800063f */
[----:B------:R-:W-:Y:S01]  /*1650*/  IADD3.X R15, R3, UR27, R0, P2, !PT ;  /* 0x0000001b030f7c10 */ /* 0x000fe200097fe400 */
[C---:B------:R-:W-:Y:S01]  /*1660*/  @!P1 IMAD R10, R20.reuse, 0x2, R10 ;  /* 0x00000002140a9824 */ /* 0x040fe200078e020a */
[----:B------:R-:W-:Y:S01]  /*1670*/  SHF.R.S32.HI R23, RZ, 0x1f, R32 ;  /* 0x0000001fff177819 */ /* 0x000fe20000011420 */
[----:B------:R-:W-:Y:S01]  /*1680*/  @!P0 IMAD R0, R20, 0x2, R17 ;  /* 0x0000000214008824 */ /* 0x000fe200078e0211 */
[----:B------:R-:W-:Y:S01]  /*1690*/  USHF.L.U64.HI UR27, UR8, 0x6, UR9 ;  /* 0x00000006081b7899 */ /* 0x000fe20008010209 */
[----:B------:R-:W-:Y:S01]  /*16a0*/  @!P3 IMAD.MOV.U32 R3, RZ, RZ, R11 ;  /* 0x000000ffff03b224 */ /* 0x000fe200078e000b */
[----:B------:R-:W-:Y:S01]  /*16b0*/  @!PT LDS RZ, [RZ] ;  /* 0x00000000fffff984 */ /* 0x000fe20000000800 */
[----:B------:R-:W-:Y:S01]  /*16c0*/  @!PT LDS RZ, [RZ] ;  /* 0x00000000fffff984 */ /* 0x000fe20000000800 */
[----:B------:R-:W-:Y:S01]  /*16d0*/  @!PT LDS RZ, [RZ] ;  /* 0x00000000fffff984 */ /* 0x000fe20000000800 */
[----:B------:R-:W-:Y:S01]  /*16e0*/  @!P1 LDGSTS.E.BYPASS.LTC128B.128 [R10+0x2800], desc[UR18][R8.64] ;  /* 0x02800000080a9fae */ /* 0x000fe2000b901d52 */
[----:B------:R-:W-:Y:S01]  /*16f0*/  IMAD.WIDE.U32 R30, R32, UR10, R14 ;  /* 0x0000000a201e7c25 */ /* 0x000fe2000f8e000e */
[----:B------:R-:W-:Y:S01]  /*1700*/  UIMAD.WIDE.U32 UR30, UR8, 0x20, URZ ;  /* 0x00000020081e78a5 */ /* 0x000fe2000f8e003f */
[----:B------:R-:W3:Y:S01]  /*1710*/  @!P6 LDC.64 R14, c[0x0][0x218] ;  /* 0x00008600ff0eeb82 */ /* 0x000ee20000000a00 */
[----:B------:R4:W-:Y:S01]  /*1720*/  @!P1 LDGSTS.E.BYPASS.LTC128B.128 [R10+0x6800], desc[UR18][R8.64+0x80] ;  /* 0x06800080080a9fae */ /* 0x0009e2000b901d52 */
[----:B-1----:R-:W-:Y:S01]  /*1730*/  @!P3 IMAD.WIDE.U32 R2, R16, R18, R2 ;  /* 0x000000121002b225 */ /* 0x002fe200078e0002 */
[----:B------:R-:W-:-:S02]  /*1740*/  ISETP.GE.AND P1, PT, R38, UR14, PT ;  /* 0x0000000e26007c0c */ /* 0x000fc4000bf26270 */
[----:B------:R-:W-:Y:S01]  /*1750*/  @!P0 LDGSTS.E.BYPASS.LTC128B.128 [R0+0x3000], desc[UR18][R4.64] ;  /* 0x0300000004008fae */ /* 0x000fe2000b901d52 */
[----:B------:R-:W-:Y:S01]  /*1760*/  IMAD.U32 R159, RZ, RZ, UR28 ;  /* 0x0000001cff9f7e24 */ /* 0x000fe2000f8e00ff */
[----:B------:R-:W-:Y:S01]  /*1770*/  LEA.HI R160, R40, R164, RZ, 0x5 ;  /* 0x000000a428a07211 */ /* 0x000fe200078f28ff */
[----:B------:R-:W-:Y:S01]  /*1780*/  IMAD.MOV.U32 R166, RZ, RZ, R30 ;  /* 0x000000ffffa67224 */ /* 0x000fe200078e001e */
[----:B------:R1:W-:Y:S01]  /*1790*/  @!P0 LDGSTS.E.BYPASS.LTC128B.128 [R0+0x7000], desc[UR18][R4.64+0x80] ;  /* 0x0700008004008fae */ /* 0x0003e2000b901d52 */
[----:B------:R-:W-:Y:S01]  /*17a0*/  ISETP.GE.AND P0, PT, R37, UR14, PT ;  /* 0x0000000e25007c0c */ /* 0x000fe2000bf06270 */
[----:B------:R-:W-:Y:S01]  /*17b0*/  IMAD R7, R7, UR6, RZ ;  /* 0x0000000607077c24 */ /* 0x000fe2000f8e02ff */
[----:B------:R-:W-:Y:S01]  /*17c0*/  SHF.R.S32.HI R158, RZ, 0x5, R160 ;  /* 0x00000005ff9e7819 */ /* 0x000fe200000114a0 */
[----:B------:R5:W-:Y:S02]  /*17d0*/  STL.64 [R1+0x60], R30 ;  /* 0x0000601e01007387 */ /* 0x000be40000100a00 */
[----:B------:R-:W-:-:S08]  /*17e0*/  IMAD R7, R6, UR7, R7 ;  /* 0x0000000706077c24 */ /* 0x000fd0000f8e0207 */
[----:B------:R-:W5:Y:S01]  /*17f0*/  @!P0 S2R R17, SR_CgaCtaId ;  /* 0x0000000000118919 */ /* 0x000f620000008800 */
[----:B------:R-:W-:Y:S01]  /*1800*/  VOTEU.ALL UP0, P0 ;  /* 0x00000000003f7886 */ /* 0x000fe20000000000 */
[----:B----4-:R-:W-:Y:S01]  /*1810*/  @!P3 IMAD R8, R21, R18, RZ ;  /* 0x000000121508b224 */ /* 0x010fe200078e02ff */
[----:B------:R-:W-:Y:S01]  /*1820*/  LEA.HI R10, R40, R164, RZ, 0x4 ;  /* 0x000000a4280a7211 */ /* 0x000fe200078f20ff */
[----:B------:R-:W4:Y:S02]  /*1830*/  @!P1 S2R R18, SR_CgaCtaId ;  /* 0x0000000000129919 */ /* 0x000f240000008800 */
[----:B------:R-:W-:Y:S01]  /*1840*/  @!UP0 UIMAD UR13, UR9, 0x30, URZ ;  /* 0x00000030090d88a4 */ /* 0x000fe2000f8e023f */
[----:B------:R-:W-:Y:S01]  /*1850*/  @!P3 IMAD R8, R16, R19, R8 ;  /* 0x000000131008b224 */ /* 0x000fe200078e0208 */
[----:B------:R-:W-:Y:S01]  /*1860*/  SHF.R.S32.HI R11, RZ, 0x4, R10 ;  /* 0x00000004ff0b7819 */ /* 0x000fe2000001140a */
[----:B-1----:R-:W1:Y:S01]  /*1870*/  @!P4 LDC.64 R4, c[0x0][0x218] ;  /* 0x00008600ff04cb82 */ /* 0x002e620000000a00 */
[----:B------:R-:W-:Y:S01]  /*1880*/  IMAD R0, R23, UR10, RZ ;  /* 0x0000000a17007c24 */ /* 0x000fe2000f8e02ff */
[----:B------:R-:W-:Y:S01]  /*1890*/  UIMAD UR10, UR27, UR5, URZ ;  /* 0x000000051b0a72a4 */ /* 0x000fe2000f8e023f */
[----:B------:R-:W-:Y:S01]  /*18a0*/  @!P3 IMAD.IADD R3, R3, 0x1, R8 ;  /* 0x000000010303b824 */ /* 0x000fe200078e0208 */
[----:B--2---:R-:W-:Y:S01]  /*18b0*/  @!P3 LEA R8, P2, R2, R12, 0x1 ;  /* 0x0000000c0208b211 */ /* 0x004fe200078408ff */
[----:B------:R-:W-:Y:S01]  /*18c0*/  IMAD R0, R32, UR11, R0 ;  /* 0x0000000b20007c24 */ /* 0x000fe2000f8e0200 */
[----:B------:R-:W2:Y:S01]  /*18d0*/  @!P6 S2R R12, SR_CgaCtaId ;  /* 0x00000000000ce919 */ /* 0x000ea20000008800 */
[----:B------:R-:W-:Y:S01]  /*18e0*/  UIMAD UR10, UR24, UR28, UR10 ;  /* 0x0000001c180a72a4 */ /* 0x000fe2000f8e020a */
[----:B------:R-:W-:Y:S01]  /*18f0*/  @!P3 LEA.HI.X R9, R2, R13, R3, 0x1, P2 ;  /* 0x0000000d0209b211 */ /* 0x000fe200010f0c03 */
[----:B------:R-:W-:-:S02]  /*1900*/  IMAD.IADD R167, R31, 0x1, R0 ;  /* 0x000000011fa77824 */ /* 0x000fc400078e0200 */
[----:B------:R-:W-:Y:S02]  /*1910*/  @!P3 IMAD R0, R20, 0x2, R22 ;  /* 0x000000021400b824 */ /* 0x000fe400078e0216 */
[----:B------:R-:W-:Y:S01]  /*1920*/  IMAD.WIDE.U32 R2, R159, UR5, R166 ;  /* 0x000000059f027c25 */ /* 0x000fe2000f8e00a6 */
[----:B------:R-:W-:Y:S03]  /*1930*/  STL.64 [R1+0x50], R166 ;  /* 0x000050a601007387 */ /* 0x000fe60000100a00 */
[----:B------:R-:W-:Y:S01]  /*1940*/  VIADD R3, R3, UR10 ;  /* 0x0000000a03037c36 */ /* 0x000fe20008000000 */
[----:B------:R-:W-:Y:S01]  /*1950*/  @!P3 LDGSTS.E.BYPASS.LTC128B.128 [R0+0x3800], desc[UR18][R8.64] ;  /* 0x038000000800bfae */ /* 0x000fe2000b901d52 */
[----:B------:R-:W-:-:S03]  /*1960*/  USHF.L.U32 UR10, UR9, 0x5, URZ ;  /* 0x00000005090a7899 */ /* 0x000fc6000800063f */
[----:B------:R3:W-:Y:S01]  /*1970*/  @!P3 LDGSTS.E.BYPASS.LTC128B.128 [R0+0x7800], desc[UR18][R8.64+0x80] ;  /* 0x078000800800bfae */ /* 0x0007e2000b901d52 */
[----:B------:R-:W-:Y:S02]  /*1980*/  ISETP.GE.AND P3, PT, R38, UR14, PT ;  /* 0x0000000e26007c0c */ /* 0x000fe4000bf66270 */
[----:B-1----:R-:W-:-:S04]  /*1990*/  @!P4 LEA R4, P2, R2, R4, 0x1 ;  /* 0x000000040204c211 */ /* 0x002fc800078408ff */
[----:B------:R-:W-:Y:S02]  /*19a0*/  @!P4 LEA.HI.X R5, R2, R5, R3, 0x1, P2 ;  /* 0x000000050205c211 */ /* 0x000fe400010f0c03 */
[----:B------:R-:W-:-:S13]  /*19b0*/  ISETP.GE.AND P2, PT, R37, UR14, PT ;  /* 0x0000000e25007c0c */ /* 0x000fda000bf46270 */
[----:B------:R-:W-:Y:S01]  /*19c0*/  VOTEU.ALL UP0, P2 ;  /* 0x00000000003f7886 */ /* 0x000fe20001000000 */
[----:B---3--:R-:W-:Y:S01]  /*19d0*/  @!P4 IMAD R0, R20, 0x2, R29 ;  /* 0x000000021400c824 */ /* 0x008fe200078e021d */
[C---:B------:R-:W-:Y:S02]  /*19e0*/  LEA.HI R8, R10.reuse, R11, RZ, 0x1 ;  /* 0x0000000b0a087211 */ /* 0x040fe400078f08ff */
[----:B------:R-:W-:Y:S02]  /*19f0*/  @!P6 MOV R9, 0x400 ;  /* 0x000004000009e802 */ /* 0x000fe40000000f00 */
[----:B------:R-:W-:Y:S04]  /*1a00*/  @!P4 LDGSTS.E.BYPASS.LTC128B.128 [R0+0x8000], desc[UR18][R4.64] ;  /* 0x080000000400cfae */ /* 0x000fe8000b901d52 */
[----:B------:R1:W-:Y:S02]  /*1a10*/  @!P4 LDGSTS.E.BYPASS.LTC128B.128 [R0+0xa000], desc[UR18][R4.64+0x80] ;  /* 0x0a0000800400cfae */ /* 0x0003e4000b901d52 */
[----:B-1----:R-:W-:Y:S01]  /*1a20*/  LOP3.LUT R0, R10, 0xfffffff0, RZ, 0xc0, !PT ;  /* 0xfffffff00a007812 */ /* 0x002fe200078ec0ff */
[----:B------:R-:W-:Y:S01]  /*1a30*/  IMAD.U32 R5, RZ, RZ, UR8 ;  /* 0x00000008ff057e24 */ /* 0x000fe2000f8e00ff */
[----:B------:R-:W-:Y:S01]  /*1a40*/  LOP3.LUT R10, R8, 0xfffffffe, RZ, 0xc0, !PT ;  /* 0xfffffffe080a7812 */ /* 0x000fe200078ec0ff */
[----:B------:R-:W-:-:S02]  /*1a50*/  IMAD.U32 R8, RZ, RZ, UR8 ;  /* 0x00000008ff087e24 */ /* 0x000fc4000f8e00ff */
[----:B------:R-:W-:Y:S01]  /*1a60*/  IMAD.U32 R4, RZ, RZ, UR9 ;  /* 0x00000009ff047e24 */ /* 0x000fe2000f8e00ff */
[----:B------:R-:W-:Y:S01]  /*1a70*/  @!P6 LEA R5, P4, R5, R2, 0x4 ;  /* 0x000000020505e211 */ /* 0x000fe200078820ff */
[----:B------:R-:W-:Y:S02]  /*1a80*/  IMAD.IADD R0, R164, 0x1, -R0 ;  /* 0x00000001a4007824 */ /* 0x000fe400078e0a00 */
[----:B------:R-:W-:Y:S01]  /*1a90*/  IMAD.IADD R16, R11, 0x1, -R10 ;  /* 0x000000010b107824 */ /* 0x000fe200078e0a0a */
[----:B--2---:R-:W-:Y:S02]  /*1aa0*/  @!P6 LEA R10, R12, R9, 0x18 ;  /* 0x000000090c0ae211 */ /* 0x004fe400078ec0ff */
[----:B------:R-:W-:Y:S01]  /*1ab0*/  @!P6 LEA.HI.X R8, R8, R3, R4, 0x4, P4 ;  /* 0x000000030808e211 */ /* 0x000fe200020f2404 */
[----:B------:R-:W1:Y:S01]  /*1ac0*/  @!P1 LDC.64 R12, c[0x0][0x218] ;  /* 0x00008600ff0c9b82 */ /* 0x000e620000000a00 */
[----:B------:R-:W-:Y:S02]  /*1ad0*/  SHF.R.S32.HI R4, RZ, 0x1f, R0 ;  /* 0x0000001fff047819 */ /* 0x000fe40000011400 */
[----:B------:R-:W-:-:S02]  /*1ae0*/  @!P0 MOV R9, 0x400 ;  /* 0x0000040000098802 */ /* 0x000fc40000000f00 */
[----:B------:R-:W-:Y:S02]  /*1af0*/  LEA.HI R21, R4, R0, RZ, 0x3 ;  /* 0x0000000004157211 */ /* 0x000fe400078f18ff */
[----:B------:R-:W-:Y:S02]  /*1b00*/  @!P6 LEA R4, P4, R5, R14, 0x1 ;  /* 0x0000000e0504e211 */ /* 0x000fe400078808ff */
[----:B-----5:R-:W-:Y:S02]  /*1b10*/  @!P0 LEA R17, R17, R9, 0x18 ;  /* 0x0000000911118211 */ /* 0x020fe400078ec0ff */
[----:B------:R-:W-:Y:S01]  /*1b20*/  @!P6 LEA.HI.X R5, R5, R15, R8, 0x1, P4 ;  /* 0x0000000f0505e211 */ /* 0x000fe200020f0c08 */
[----:B------:R-:W-:Y:S01]  /*1b30*/  @!P6 IMAD R8, R20, 0x2, R10 ;  /* 0x000000021408e824 */ /* 0x000fe200078e020a */
[----:B------:R-:W-:Y:S01]  /*1b40*/  LOP3.LUT R9, R21, 0xfffffff8, RZ, 0xc0, !PT ;  /* 0xfffffff815097812 */ /* 0x000fe200078ec0ff */
[----:B------:R-:W2:Y:S01]  /*1b50*/  @!P0 LDC.64 R14, c[0x0][0x218] ;  /* 0x00008600ff0e8b82 */ /* 0x000ea20000000a00 */
[----:B------:R-:W-:-:S02]  /*1b60*/  @!P1 MOV R11, 0x400 ;  /* 0x00000400000b9802 */ /* 0x000fc40000000f00 */
[----:B------:R-:W-:Y:S01]  /*1b70*/  @!P6 LDGSTS.E.BYPASS.LTC128B.128 [R8+0x8800], desc[UR18][R4.64] ;  /* 0x088000000408efae */ /* 0x000fe2000b901d52 */
[----:B------:R-:W-:Y:S01]  /*1b80*/  IMAD.IADD R33, R0, 0x1, -R9 ;  /* 0x0000000100217824 */ /* 0x000fe200078e0a09 */
[----:B----4-:R-:W-:Y:S01]  /*1b90*/  @!P1 LEA R18, R18, R11, 0x18 ;  /* 0x0000000b12129211 */ /* 0x010fe200078ec0ff */
[----:B------:R-:W-:Y:S01]  /*1ba0*/  IMAD.SHL.U32 R9, R96, 0x40, RZ ;  /* 0x0000004060097824 */ /* 0x000fe200078e00ff */
[----:B------:R3:W-:Y:S01]  /*1bb0*/  @!P6 LDGSTS.E.BYPASS.LTC128B.128 [R8+0xa800], desc[UR18][R4.64+0x80] ;  /* 0x0a8000800408efae */ /* 0x0007e2000b901d52 */
[----:B------:R-:W-:Y:S01]  /*1bc0*/  @!P1 IADD3 R0, P6, R2, UR30, RZ ;  /* 0x0000001e02009c10 */ /* 0x000fe2000ffde0ff */
[C---:B------:R-:W-:Y:S01]  /*1bd0*/  IMAD.SHL.U32 R11, R6.reuse, 0x8, RZ ;  /* 0x00000008060b7824 */ /* 0x040fe200078e00ff */
[----:B------:R-:W-:Y:S01]  /*1be0*/  ISETP.GE.AND P4, PT, R6, UR14, PT ;  /* 0x0000000e06007c0c */ /* 0x000fe2000bf86270 */
[----:B------:R-:W-:Y:S01]  /*1bf0*/  USHF.L.U32 UR14, UR6, 0x6, URZ ;  /* 0x00000006060e7899 */ /* 0x000fe2000800063f */
[----:B------:R-:W-:-:S04]  /*1c00*/  LOP3.LUT R9, R9, 0x1c0, RZ, 0xc0, !PT ;  /* 0x000001c009097812 */ /* 0x000fc800078ec0ff */
[----:B------:R-:W-:Y:S01]  /*1c10*/  LOP3.LUT R11, R9, 0x8, R11, 0xf8, !PT ;  /* 0x00000008090b7812 */ /* 0x000fe200078ef80b */
[----:B---3--:R-:W-:Y:S01]  /*1c20*/  IMAD.U32 R8, RZ, RZ, UR10 ;  /* 0x0000000aff087e24 */ /* 0x008fe2000f8e00ff */
[----:B------:R-:W-:Y:S01]  /*1c30*/  ULDC.64 UR10, c[0x0][0x268] ;  /* 0x00009a00000a7ab9 */ /* 0x000fe20000000a00 */
[----:B------:R-:W-:Y:S01]  /*1c40*/  IMAD.WIDE.U32 R4, R6, UR6, R26 ;  /* 0x0000000606047c25 */ /* 0x000fe2000f8e001a */
[----:B------:R-:W-:Y:S02]  /*1c50*/  SHF.R.U32.HI R6, RZ, 0x3, R9 ;  /* 0x00000003ff067819 */ /* 0x000fe40000011609 */
[----:B------:R-:W-:Y:S02]  /*1c60*/  @!P1 IADD3.X R10, R3, UR31, R8, P6, !PT ;  /* 0x0000001f030a9c10 */ /* 0x000fe4000b7fe408 */
[----:B-1----:R-:W-:Y:S01]  /*1c70*/  @!P1 LEA R8, P6, R0, R12, 0x1 ;  /* 0x0000000c00089211 */ /* 0x002fe200078c08ff */
[----:B------:R-:W-:Y:S02]  /*1c80*/  @!P1 IMAD R12, R20, 0x2, R18 ;  /* 0x00000002140c9824 */ /* 0x000fe400078e0212 */
[----:B------:R-:W1:Y:S01]  /*1c90*/  @!P3 LDC.64 R18, c[0x0][0x220] ;  /* 0x00008800ff12bb82 */ /* 0x000e620000000a00 */
[----:B------:R-:W-:Y:S01]  /*1ca0*/  @!P1 LEA.HI.X R9, R0, R13, R10, 0x1, P6 ;  /* 0x0000000d00099211 */ /* 0x000fe200030f0c0a */
[----:B------:R-:W-:Y:S01]  /*1cb0*/  @!P0 IMAD R13, R20, 0x2, R17 ;  /* 0x00000002140d8824 */ /* 0x000fe200078e0211 */
[----:B------:R-:W-:Y:S01]  /*1cc0*/  IADD3 R4, P6, R4, UR26, RZ ;  /* 0x0000001a04047c10 */ /* 0x000fe2000ffde0ff */
[----:B------:R-:W-:Y:S01]  /*1cd0*/  IMAD.SHL.U32 R10, R16, 0x8, RZ ;  /* 0x00000008100a7824 */ /* 0x000fe200078e00ff */
[----:B------:R-:W-:Y:S01]  /*1ce0*/  LOP3.LUT R0, R11, R6, RZ, 0x3c, !PT ;  /* 0x000000060b007212 */ /* 0x000fe200078e3cff */
[----:B------:R-:W-:Y:S01]  /*1cf0*/  @!P1 LDGSTS.E.BYPASS.LTC128B.128 [R12+0x9000], desc[UR18][R8.64] ;  /* 0x09000000080c9fae */ /* 0x000fe2000b901d52 */
[----:B------:R-:W-:Y:S01]  /*1d00*/  IADD3.X R5, R5, UR25, R7, P6, !PT ;  /* 0x0000001905057c10 */ /* 0x000fe2000b7fe407 */
[----:B------:R-:W-:-:S02]  /*1d10*/  IMAD.U32 R7, RZ, RZ, UR8 ;  /* 0x00000008ff077e24 */ /* 0x000fc4000f8e00ff */
[----:B------:R3:W-:Y:S01]  /*1d20*/  @!P1 LDGSTS.E.BYPASS.LTC128B.128 [R12+0xb000], desc[UR18][R8.64+0x80] ;  /* 0x0b000080080c9fae */ /* 0x0007e2000b901d52 */
[----:B------:R-:W-:Y:S02]  /*1d30*/  IMAD.SHL.U32 R6, R33, 0x40, RZ ;  /* 0x0000004021067824 */ /* 0x000fe400078e00ff */
[----:B------:R-:W-:-:S03]  /*1d40*/  @!P0 IMAD.WIDE.U32 R2, R7, 0x30, R2 ;  /* 0x0000003007028825 */ /* 0x000fc600078e0002 */
[----:B------:R-:W-:Y:S01]  /*1d50*/  LOP3.LUT R6, R6, 0x1c0, RZ, 0xc0, !PT ;  /* 0x000001c006067812 */ /* 0x000fe200078ec0ff */
[----:B------:R-:W-:Y:S01]  /*1d60*/  IMAD.WIDE.U32 R30, R32, UR10, R4 ;  /* 0x0000000a201e7c25 */ /* 0x000fe2000f8e0004 */
[----:B--2---:R-:W-:Y:S02]  /*1d70*/  @!P0 LEA R4, P6, R2, R14, 0x1 ;  /* 0x0000000e02048211 */ /* 0x004fe400078c08ff */
[----:B------:R-:W-:Y:S01]  /*1d80*/  LOP3.LUT R11, R6, 0x8, R10, 0xf8, !PT ;  /* 0x00000008060b7812 */ /* 0x000fe200078ef80a */
[----:B------:R-:W-:Y:S01]  /*1d90*/  @!P0 VIADD R3, R3, UR13 ;  /* 0x0000000d03038c36 */ /* 0x000fe20008000000 */
[----:B------:R-:W-:Y:S01]  /*1da0*/  SHF.R.U32.HI R10, RZ, 0x3, R6 ;  /* 0x00000003ff0a7819 */ /* 0x000fe20000011606 */
[----:B------:R-:W-:Y:S01]  /*1db0*/  IMAD R6, R23, UR10, RZ ;  /* 0x0000000a17067c24 */ /* 0x000fe2000f8e02ff */
[----:B------:R-:W-:Y:S01]  /*1dc0*/  USHF.L.U64.HI UR13, UR6, 0x6, UR7 ;  /* 0x00000006060d7899 */ /* 0x000fe20008010207 */
[----:B------:R-:W-:Y:S01]  /*1dd0*/  IMAD.MOV.U32 R24, RZ, RZ, R30 ;  /* 0x000000ffff187224 */ /* 0x000fe200078e001e */
[----:B------:R-:W-:Y:S01]  /*1de0*/  @!P0 LEA.HI.X R5, R2, R15, R3, 0x1, P6 ;  /* 0x0000000f02058211 */ /* 0x000fe200030f0c03 */
[----:B------:R-:W-:Y:S01]  /*1df0*/  IMAD R6, R32, UR11, R6 ;  /* 0x0000000b20067c24 */ /* 0x000fe2000f8e0206 */
[----:B------:R-:W2:Y:S01]  /*1e00*/  @!P5 LDC.64 R14, c[0x0][0x220] ;  /* 0x00008800ff0edb82 */ /* 0x000ea20000000a00 */
[----:B------:R-:W-:Y:S01]  /*1e10*/  UIMAD UR10, UR13, UR5, URZ ;  /* 0x000000050d0a72a4 */ /* 0x000fe2000f8e023f */
[----:B------:R-:W-:Y:S01]  /*1e20*/  IMAD.U32 R2, RZ, RZ, UR5 ;  /* 0x00000005ff027e24 */ /* 0x000fe2000f8e00ff */
[----:B------:R-:W-:Y:S01]  /*1e30*/  @!P0 LDGSTS.E.BYPASS.LTC128B.128 [R13+0x9800], desc[UR18][R4.64] ;  /* 0x09800000040d8fae */ /* 0x000fe2000b901d52 */
[----:B------:R-:W-:Y:S01]  /*1e40*/  IMAD.IADD R25, R31, 0x1, R6 ;  /* 0x000000011f197824 */ /* 0x000fe200078e0206 */
[----:B------:R-:W-:Y:S01]  /*1e50*/  UIMAD UR10, UR24, UR14, UR10 ;  /* 0x0000000e180a72a4 */ /* 0x000fe2000f8e020a */
[----:B------:R-:W-:Y:S01]  /*1e60*/  IMAD R0, R16, 0x200, R0 ;  /* 0x0000020010007824 */ /* 0x000fe200078e0200 */
[----:B------:R4:W-:Y:S01]  /*1e70*/  @!P0 LDGSTS.E.BYPASS.LTC128B.128 [R13+0xb800], desc[UR18][R4.64+0x80] ;  /* 0x0b800080040d8fae */ /* 0x0009e2000b901d52 */
[----:B------:R-:W5:Y:S01]  /*1e80*/  @!P2 LDC.64 R16, c[0x0][0x220] ;  /* 0x00008800ff10ab82 */ /* 0x000f620000000a00 */
[----:B------:R-:W-:Y:S01]  /*1e90*/  IMAD.WIDE.U32 R2, R2, UR14, R24 ;  /* 0x0000000e02027c25 */ /* 0x000fe2000f8e0018 */
[----:B------:R-:W-:Y:S01]  /*1ea0*/  UIMAD.WIDE.U32 UR24, UR6, 0x20, URZ ;  /* 0x00000020061878a5 */ /* 0x000fe2000f8e003f */
[----:B------:R-:W0:Y:S01]  /*1eb0*/  LDGDEPBAR ;  /* 0x00000000000079af */ /* 0x000e220000000000 */
[----:B------:R-:W-:Y:S01]  /*1ec0*/  LOP3.LUT R157, R11, R10, RZ, 0x3c, !PT ;  /* 0x0000000a0b9d7212 */ /* 0x000fe200078e3cff */
[----:B------:R-:W-:Y:S01]  /*1ed0*/  VIADD R3, R3, UR10 ;  /* 0x0000000a03037c36 */ /* 0x000fe20008000000 */
[----:B------:R-:W-:Y:S01]  /*1ee0*/  USHF.L.U32 UR10, UR7, 0x5, URZ ;  /* 0x00000005070a7899 */ /* 0x000fe2000800063f */
[----:B------:R-:W-:Y:S01]  /*1ef0*/  IMAD.U32 R6, RZ, RZ, UR6 ;  /* 0x00000006ff067e24 */ /* 0x000fe2000f8e00ff */
[----:B---3--:R-:W3:Y:S01]  /*1f00*/  @!P4 LDC.64 R8, c[0x0][0x220] ;  /* 0x00008800ff08cb82 */ /* 0x008ee20000000a00 */
[----:B------:R-:W-:Y:S01]  /*1f10*/  IMAD.U32 R10, RZ, RZ, UR6 ;  /* 0x00000006ff0a7e24 */ /* 0x000fe2000f8e00ff */
[----:B------:R-:W-:Y:S01]  /*1f20*/  LEA R171, R0, UR4, 0x1 ;  /* 0x0000000400ab7c11 */ /* 0x000fe2000f8e08ff */
[----:B------:R-:W-:Y:S01]  /*1f30*/  IMAD.SHL.U32 R12, R21, 0x40, RZ ;  /* 0x00000040150c7824 */ /* 0x000fe200078e00ff */
[----:B------:R-:W-:Y:S01]  /*1f40*/  STL.64 [R1+0xc0], R30 ;  /* 0x0000c01e01007387 */ /* 0x000fe20000100a00 */
[----:B------:R-:W-:Y:S01]  /*1f50*/  IMAD.U32 R7, RZ, RZ, UR10 ;  /* 0x0000000aff077e24 */ /* 0x000fe2000f8e00ff */
[----:B------:R-:W-:Y:S01]  /*1f60*/  @!UP0 UIMAD UR10, UR7, 0x30, URZ ;  /* 0x00000030070a88a4 */ /* 0x000fe2000f8e023f */
[----:B------:R-:W-:Y:S01]  /*1f70*/  @!P2 IMAD.WIDE.U32 R10, R10, 0x30, R2 ;  /* 0x000000300a0aa825 */ /* 0x000fe200078e0002 */
[----:B------:R-:W-:Y:S01]  /*1f80*/  LOP3.LUT R156, R12, 0xfffffe00, RZ, 0xc0, !PT ;  /* 0xfffffe000c9c7812 */ /* 0x000fe200078ec0ff */
[----:B------:R-:W-:Y:S01]  /*1f90*/  STL.64 [R1+0x78], R24 ;  /* 0x0000781801007387 */ /* 0x000fe20000100a00 */
[----:B------:R-:W-:Y:S01]  /*1fa0*/  UISETP.GE.AND UP0, UPT, UR17, 0x2, UPT ;  /* 0x000000021100788c */ /* 0x000fe2000bf06270 */
[----:B------:R-:W-:-:S02]  /*1fb0*/  VIADD R0, R171, 0x8000 ;  /* 0x00008000ab007836 */ /* 0x000fc40000000000 */
[----:B------:R-:W-:Y:S02]  /*1fc0*/  VIADD R238, R171, 0x8020 ;  /* 0x00008020abee7836 */ /* 0x000fe40000000000 */
[----:B----4-:R-:W-:Y:S01]  /*1fd0*/  IMAD.U32 R4, RZ, RZ, UR6 ;  /* 0x00000006ff047e24 */ /* 0x010fe2000f8e00ff */
[----:B------:R-:W-:-:S04]  /*1fe0*/  DEPBAR.LE SB0, 0x0 ;  /* 0x000080000000791a */ /* 0x000fc80000000000 */
[----:B------:R-:W-:Y:S01]  /*1ff0*/  BAR.SYNC.DEFER_BLOCKING 0x0 ;  /* 0x0000000000007b1d */ /* 0x000fe20000010000 */
[----:B------:R-:W-:Y:S01]  /*2000*/  IMAD.U32 R5, RZ, RZ, UR7 ;  /* 0x00000007ff057e24 */ /* 0x000fe2000f8e00ff */
[----:B------:R-:W-:Y:S02]  /*2010*/  @!P5 LEA R4, P0, R4, R2, 0x4 ;  /* 0x000000020404d211 */ /* 0x000fe400078020ff */
[----:B---3--:R-:W-:Y:S02]  /*2020*/  @!P4 LEA R8, P6, R2, R8, 0x1 ;  /* 0x000000080208c211 */ /* 0x008fe400078c08ff */
[----:B------:R-:W-:Y:S02]  /*2030*/  @!P5 LEA.HI.X R13, R6, R3, R5, 0x4, P0 ;  /* 0x00000003060dd211 */ /* 0x000fe400000f2405 */
[----:B------:R-:W-:Y:S02]  /*2040*/  @!P3 IADD3 R5, P0, R2, UR24, RZ ;  /* 0x000000180205bc10 */ /* 0x000fe4000ff1e0ff */
[----:B--2---:R-:W-:-:S02]  /*2050*/  @!P5 LEA R6, P1, R4, R14, 0x1 ;  /* 0x0000000e0406d211 */ /* 0x004fc400078208ff */
[----:B------:R-:W-:Y:S02]  /*2060*/  @!P3 IADD3.X R14, R3, UR25, R7, P0, !PT ;  /* 0x00000019030ebc10 */ /* 0x000fe400087fe407 */
[----:B------:R-:W-:Y:S01]  /*2070*/  @!P4 LEA.HI.X R9, R2, R9, R3, 0x1, P6 ;  /* 0x000000090209c211 */ /* 0x000fe200030f0c03 */
[----:B------:R-:W-:Y:S01]  /*2080*/  @!P2 VIADD R2, R11, UR10 ;  /* 0x0000000a0b02ac36 */ /* 0x000fe20008000000 */
[----:B------:R-:W-:Y:S01]  /*2090*/  @!P5 LEA.HI.X R7, R4, R15, R13, 0x1, P1 ;  /* 0x0000000f0407d211 */ /* 0x000fe200008f0c0d */
[----:B------:R-:W-:Y:S01]  /*20a0*/  IMAD R3, R158, 0x400, R156 ;  /* 0x000004009e037824 */ /* 0x000fe200078e029c */
[----:B-1----:R-:W-:-:S04]  /*20b0*/  @!P3 LEA R4, P0, R5, R18, 0x1 ;  /* 0x000000120504b211 */ /* 0x002fc800078008ff */
[----:B------:R-:W-:Y:S01]  /*20c0*/  @!P3 LEA.HI.X R5, R5, R19, R14, 0x1, P0 ;  /* 0x000000130505b211 */ /* 0x000fe200000f0c0e */
[----:B------:R-:W-:Y:S04]  /*20d0*/  @P4 STS.128 [R246+0xc000], RZ ;  /* 0x00c000fff6004388 */ /* 0x000fe80000000c00 */
[----:B------:R-:W-:Y:S04]  /*20e0*/  @P4 STS.128 [R246+0xe000], RZ ;  /* 0x00e000fff6004388 */ /* 0x000fe80000000c00 */
[----:B------:R-:W-:Y:S01]  /*20f0*/  @!PT LDS RZ, [RZ] ;  /* 0x00000000fffff984 */ /* 0x000fe20000000800 */
[----:B------:R-:W-:Y:S01]  /*2100*/  @!PT LDS RZ, [RZ] ;  /* 0x00000000fffff984 */ /* 0x000fe20000000800 */
[----:B------:R-:W-:Y:S01]  /*2110*/  @!PT LDS RZ, [RZ] ;  /* 0x00000000fffff984 */ /* 0x000fe20000000800 */
[----:B------:R-:W-:Y:S04]  /*2120*/  @!P4 LDGSTS.E.BYPASS.LTC128B.128 [R246+0xc000], desc[UR18][R8.64] ;  /* 0x0c00000008f6cfae */ /* 0x000fe8000b901d52 */
[----:B------:R5:W-:Y:S04]  /*2130*/  @!P4 LDGSTS.E.BYPASS.LTC128B.128 [R246+0xe000], desc[UR18][R8.64+0x80] ;  /* 0x0e00008008f6cfae */ /* 0x000be8000b901d52 */
[----:B------:R-:W-:Y:S04]  /*2140*/  @P5 STS.128 [R246+0xc800], RZ ;  /* 0x00c800fff6005388 */ /* 0x000fe80000000c00 */
[----:B------:R-:W-:Y:S04]  /*2150*/  @P5 STS.128 [R246+0xe800], RZ ;  /* 0x00e800fff6005388 */ /* 0x000fe80000000c00 */
[----:B------:R-:W-:Y:S01]  /*2160*/  @!PT LDS RZ, [RZ] ;  /* 0x00000000fffff984 */ /* 0x000fe20000000800 */
[----:B------:R-:W-:Y:S01]  /*2170*/  @!PT LDS RZ, [RZ] ;  /* 0x00000000fffff984 */ /* 0x000fe20000000800 */
[----:B------:R-:W-:Y:S01]  /*2180*/  @!PT LDS RZ, [RZ] ;  /* 0x00000000fffff984 */ /* 0x000fe20000000800 */
[----:B------:R-:W-:Y:S04]  /*2190*/  @!P5 LDGSTS.E.BYPASS.LTC128B.128 [R246+0xc800], desc[UR18][R6.64] ;  /* 0x0c80000006f6dfae */ /* 0x000fe8000b901d52 */
[----:B------:R-:W-:Y:S04]  /*21a0*/  @!P5 LDGSTS.E.BYPASS.LTC128B.128 [R246+0xe800], desc[UR18][R6.64+0x80] ;  /* 0x0e80008006f6dfae */ /* 0x000fe8000b901d52 */
[----:B------:R-:W-:Y:S04]  /*21b0*/  @P3 STS.128 [R246+0xd000], RZ ;  /* 0x00d000fff6003388 */ /* 0x000fe80000000c00 */
[----:B------:R-:W-:Y:S01]  /*21c0*/  @P3 STS.128 [R246+0xf000], RZ ;  /* 0x00f000fff6003388 */ /* 0x000fe20000000c00 */
[----:B-----5:R-:W-:-:S03]  /*21d0*/  @!P2 LEA R8, P0, R10, R16, 0x1 ;  /* 0x000000100a08a211 */ /* 0x020fc600078008ff */
[----:B------:R-:W-:Y:S01]  /*21e0*/  @!PT LDS RZ, [RZ] ;  /* 0x00000000fffff984 */ /* 0x000fe20000000800 */
[----:B------:R-:W-:Y:S01]  /*21f0*/  @!PT LDS RZ, [RZ] ;  /* 0x00000000fffff984 */ /* 0x000fe20000000800 */
[----:B------:R-:W-:Y:S01]  /*2200*/  @!PT LDS RZ, [RZ] ;  /* 0x00000000fffff984 */ /* 0x000fe20000000800 */
[----:B------:R-:W-:Y:S01]  /*2210*/  @!P3 LDGSTS.E.BYPASS.LTC128B.128 [R246+0xd000], desc[UR18][R4.64] ;  /* 0x0d00000004f6bfae */ /* 0x000fe2000b901d52 */
[----:B------:R-:W-:Y:S01]  /*2220*/  @!P2 LEA.HI.X R9, R10, R17, R2, 0x1, P0 ;  /* 0x000000110a09a211 */ /* 0x000fe200000f0c02 */
[----:B------:R-:W-:Y:S02]  /*2230*/  IMAD.IADD R2, R157, 0x1, R3 ;  /* 0x000000019d027824 */ /* 0x000fe400078e0203 */
[----:B------:R1:W-:Y:S01]  /*2240*/  @!P3 LDGSTS.E.BYPASS.LTC128B.128 [R246+0xf000], desc[UR18][R4.64+0x80] ;  /* 0x0f00008004f6bfae */ /* 0x0003e2000b901d52 */
[----:B------:R-:W-:Y:S01]  /*2250*/  LOP3.LUT P0, RZ, R96, 0x2, RZ, 0xc0, !PT ;  /* 0x0000000260ff7812 */ /* 0x000fe2000780c0ff */
[----:B------:R-:W-:Y:S01]  /*2260*/  IMAD.MOV.U32 R3, RZ, RZ, 0x10 ;  /* 0x00000010ff037424 */ /* 0x000fe200078e00ff */
[----:B------:R-:W-:Y:S01]  /*2270*/  LEA R234, R2, UR4, 0x1 ;  /* 0x0000000402ea7c11 */ /* 0x000fe2000f8e08ff */
[----:B------:R-:W-:Y:S01]  /*2280*/  @P2 STS.128 [R246+0xd800], RZ ;  /* 0x00d800fff6002388 */ /* 0x000fe20000000c00 */
[----:B------:R-:W-:-:S03]  /*2290*/  IMAD.MOV.U32 R2, RZ, RZ, 0x20 ;  /* 0x00000020ff027424 */ /* 0x000fc600078e00ff */
[----:B------:R-:W-:Y:S04]  /*22a0*/  @P2 STS.128 [R246+0xf800], RZ ;  /* 0x00f800fff6002388 */ /* 0x000fe80000000c00 */
[----:B------:R-:W-:Y:S01]  /*22b0*/  @!PT LDS RZ, [RZ] ;  /* 0x00000000fffff984 */ /* 0x000fe20000000800 */
[----:B------:R-:W-:Y:S01]  /*22c0*/  @!PT LDS RZ, [RZ] ;  /* 0x00000000fffff984 */ /* 0x000fe20000000800 */
[----:B------:R-:W-:Y:S01]  /*22d0*/  @!PT LDS RZ, [RZ] ;  /* 0x00000000fffff984 */ /* 0x000fe20000000800 */
[----:B------:R-:W-:Y:S02]  /*22e0*/  @!P2 LDGSTS.E.BYPASS.LTC128B.128 [R246+0xd800], desc[UR18][R8.64] ;  /* 0x0d80000008f6afae */ /* 0x000fe4000b901d52 */
[----:B------:R-:W-:Y:S02]  /*22f0*/  @P0 VIADD R238, R0, 0xffffffe0 ;  /* 0xffffffe000ee0836 */ /* 0x000fe40000000000 */
[----:B------:R2:W-:Y:S01]  /*2300*/  @!P2 LDGSTS.E.BYPASS.LTC128B.128 [R246+0xf800], desc[UR18][R8.64+0x80] ;  /* 0x0f80008008f6afae */ /* 0x0005e2000b901d52 */
[----:B------:R-:W-:Y:S02]  /*2310*/  R2P PR, R33, 0x6 ;  /* 0x0000000621007804 */ /* 0x000fe40000000000 */
[----:B------:R-:W-:Y:S01]  /*2320*/  LOP3.LUT P0, RZ, R96, 0x4, RZ, 0xc0, !PT ;  /* 0x0000000460ff7812 */ /* 0x000fe2000780c0ff */
[----:B------:R-:W-:Y:S02]  /*2330*/  LDSM.16.M88.4 R20, [R171+0x8800] ;  /* 0x00880000ab14783b */ /* 0x000fe40000000200 */
[----:B------:R-:W-:-:S02]  /*2340*/  SEL R3, R3, 0xfffffff0, !P1 ;  /* 0xfffffff003037807 */ /* 0x000fc40004800000 */
[----:B------:R-:W-:Y:S01]  /*2350*/  LDSM.16.M88.4 R16, [R171+0x8000] ;  /* 0x00800000ab10783b */ /* 0x000fe20000000200 */
[C---:B------:R-:W-:Y:S02]  /*2360*/  SEL R0, R2.reuse, 0xffffffe0, !P2 ;  /* 0xffffffe002007807 */ /* 0x040fe40005000000 */
[--C-:B------:R-:W-:Y:S01]  /*2370*/  IMAD R235, R3, 0x2, R234.reuse ;  /* 0x0000000203eb7824 */ /* 0x100fe200078e02ea */
[----:B-1----:R-:W1:Y:S01]  /*2380*/  LDSM.16.M88.4 R4, [R234+0x2000] ;  /* 0x00200000ea04783b */ /* 0x002e620000000200 */
[----:B------:R-:W-:Y:S01]  /*2390*/  SEL R2, R2, 0xffffffe0, !P0 ;  /* 0xffffffe002027807 */ /* 0x000fe20004000000 */
[C---:B------:R-:W-:Y:S02]  /*23a0*/  IMAD R237, R0.reuse, 0x2, R234 ;  /* 0x0000000200ed7824 */ /* 0x040fe400078e02ea */
[----:B------:R-:W-:Y:S01]  /*23b0*/  LDSM.16.M88.4 R28, [R171+0x9000] ;  /* 0x00900000ab1c783b */ /* 0x000fe20000000200 */
[----:B------:R-:W-:Y:S02]  /*23c0*/  IMAD R236, R0, 0x2, R235 ;  /* 0x0000000200ec7824 */ /* 0x000fe400078e02eb */
[C---:B------:R-:W-:Y:S01]  /*23d0*/  IMAD R233, R2.reuse, 0x2, R171 ;  /* 0x0000000202e97824 */ /* 0x040fe200078e02ab */
[----:B------:R-:W-:Y:S01]  /*23e0*/  LDSM.16.M88.4 R24, [R171+0x9800] ;  /* 0x00980000ab18783b */ /* 0x000fe20000000200 */
[----:B------:R-:W-:Y:S01]  /*23f0*/  IMAD R232, R2, 0x2, R238 ;  /* 0x0000000202e87824 */ /* 0x000fe200078e02ee */
[----:B------:R-:W-:-:S02]  /*2400*/  LOP3.LUT R2, R160, 0xffffffe0, RZ, 0xc0, !PT ;  /* 0xffffffe0a0027812 */ /* 0x000fc400078ec0ff */
[----:B------:R-:W-:Y:S03]  /*2410*/  LDSM.16.M88.4 R12, [R235+0x2000] ;  /* 0x00200000eb0c783b */ /* 0x000fe60000000200 */
[C---:B------:R-:W-:Y:S01]  /*2420*/  IMAD.IADD R2, R164.reuse, 0x1, -R2 ;  /* 0x00000001a4027824 */ /* 0x040fe200078e0a02 */
[----:B--2---:R-:W2:Y:S01]  /*2430*/  LDSM.16.M88.4 R8, [R234] ;  /* 0x00000000ea08783b */ /* 0x004ea20000000200 */
[----:B------:R-:W-:-:S03]  /*2440*/  IMAD.SHL.U32 R164, R164, 0x2, RZ ;  /* 0x00000002a4a47824 */ /* 0x000fc600078e00ff */
[----:B------:R-:W3:Y:S04]  /*2450*/  LDSM.16.M88.4 R56, [R238+0x800] ;  /* 0x00080000ee38783b */ /* 0x000ee80000000200 */
[----:B------:R-:W4:Y:S04]  /*2460*/  LDSM.16.M88.4 R44, [R238+0x1000] ;  /* 0x00100000ee2c783b */ /* 0x000f280000000200 */
[----:B------:R-:W5:Y:S04]  /*2470*/  LDSM.16.M88.4 R48, [R238] ;  /* 0x00000000ee30783b */ /* 0x000f680000000200 */
[----:B------:R-:W5:Y:S04]  /*2480*/  LDSM.16.M88.4 R40, [R238+0x1800] ;  /* 0x00180000ee28783b */ /* 0x000f680000000200 */
[----:B------:R-:W0:Y:S01]  /*2490*/  LDGDEPBAR ;  /* 0x00000000000079af */ /* 0x000e220000000000 */
[C---:B-1----:R-:W-:Y:S06]  /*24a0*/  HMMA.16816.F32.BF16 R36, R4.reuse, R20, RZ ;  /* 0x000000140424723c */ /* 0x042fec00000418ff */
[C---:B------:R-:W-:Y:S06]  /*24b0*/  HMMA.16816.F32.BF16 R52, R4.reuse, R16, RZ ;  /* 0x000000100434723c */ /* 0x040fec00000418ff */
[----:B------:R-:W-:Y:S06]  /*24c0*/  HMMA.16816.F32.BF16 R64, R4, R18, RZ ;  /* 0x000000120440723c */ /* 0x000fec00000418ff */
[C---:B--2---:R-:W-:Y:S06]  /*24d0*/  HMMA.16816.F32.BF16 R88, R8.reuse, R16, RZ ;  /* 0x000000100858723c */ /* 0x044fec00000418ff */
[----:B------:R-:W-:Y:S01]  /*24e0*/  HMMA.16816.F32.BF16 R92, R8, R18, RZ ;  /* 0x00000012085c723c */ /* 0x000fe200000418ff */
[----:B------:R-:W1:Y:S05]  /*24f0*/  LDSM.16.M88.4 R16, [R235] ;  /* 0x00000000eb10783b */ /* 0x000e6a0000000200 */
[C---:B------:R-:W-:Y:S06]  /*2500*/  HMMA.16816.F32.BF16 R32, R4.reuse, R28, RZ ;  /* 0x0000001c0420723c */ /* 0x040fec00000418ff */
[C---:B------:R-:W-:Y:S06]  /*2510*/  HMMA.16816.F32.BF16 R84, R4.reuse, R30, RZ ;  /* 0x0000001e0454723c */ /* 0x040fec00000418ff */
[C---:B------:R-:W-:Y:S06]  /*2520*/  HMMA.16816.F32.BF16 R60, R4.reuse, R24, RZ ;  /* 0x00000018043c723c */ /* 0x040fec00000418ff */
[C---:B------:R-:W-:Y:S06]  /*2530*/  HMMA.16816.F32.BF16 R80, R4.reuse, R22, RZ ;  /* 0x000000160450723c */ /* 0x040fec00000418ff */
[----:B------:R-:W-:Y:S01]  /*2540*/  HMMA.16816.F32.BF16 R76, R4, R26, RZ ;  /* 0x0000001a044c723c */ /* 0x000fe200000418ff */
[----:B------:R-:W-:Y:S05]  /*2550*/  LDSM.16.M88.4 R4, [R237+0x2000] ;  /* 0x00200000ed04783b */ /* 0x000fea0000000200 */
[----:B---3--:R-:W-:Y:S01]  /*2560*/  HMMA.16816.F32.BF16 R128, R12, R56, R36 ;  /* 0x000000380c80723c */ /* 0x008fe20000041824 */
[----:B------:R-:W2:Y:S05]  /*2570*/  LDSM.16.M88.4 R36, [R233+0x8000] ;  /* 0x00800000e924783b */ /* 0x000eaa0000000200 */
[C---:B------:R-:W-:Y:S06]  /*2580*/  HMMA.16816.F32.BF16 R72, R8.reuse, R20, RZ ;  /* 0x000000140848723c */ /* 0x040fec00000418ff */
[C---:B------:R-:W-:Y:S06]  /*2590*/  HMMA.16816.F32.BF16 R108, R8.reuse, R22, RZ ;  /* 0x00000016086c723c */ /* 0x040fec00000418ff */
[C---:B------:R-:W-:Y:S06]  /*25a0*/  HMMA.16816.F32.BF16 R68, R8.reuse, R28, RZ ;  /* 0x0000001c0844723c */ /* 0x040fec00000418ff */
[C---:B------:R-:W-:Y:S01]  /*25b0*/  HMMA.16816.F32.BF16 R104, R8.reuse, R30, RZ ;  /* 0x0000001e0868723c */ /* 0x040fe200000418ff */
[----:B------:R-:W-:Y:S05]  /*25c0*/  LDSM.16.M88.4 R28, [R233+0x9000] ;  /* 0x00900000e91c783b */ /* 0x000fea0000000200 */
[C---:B------:R-:W-:Y:S06]  /*25d0*/  HMMA.16816.F32.BF16 R20, R8.reuse, R24, RZ ;  /* 0x000000180814723c */ /* 0x040fec00000418ff */
[----:B------:R-:W-:Y:S01]  /*25e0*/  HMMA.16816.F32.BF16 R100, R8, R26, RZ ;  /* 0x0000001a0864723c */ /* 0x000fe200000418ff */
[----:B------:R-:W-:Y:S04]  /*25f0*/  LDSM.16.M88.4 R24, [R233+0x9800] ;  /* 0x00980000e918783b */ /* 0x000fe80000000200 */
[----:B------:R-:W-:Y:S01]  /*2600*/  LDSM.16.M88.4 R8, [R237] ;  /* 0x00000000ed08783b */ /* 0x000fe20000000200 */
[C---:B----4-:R-:W-:Y:S03]  /*2610*/  HMMA.16816.F32.BF16 R120, R12.reuse, R44, R32 ;  /* 0x0000002c0c78723c */ /* 0x050fe60000041820 */
[----:B------:R-:W3:Y:S03]  /*2620*/  LDSM.16.M88.4 R32, [R233+0x8800] ;  /* 0x00880000e920783b */ /* 0x000ee60000000200 */
[C---:B-----5:R-:W-:Y:S01]  /*2630*/  HMMA.16816.F32.BF16 R132, R12.reuse, R48, R52 ;  /* 0x000000300c84723c */ /* 0x060fe20000041834 */
[----:B------:R-:W-:Y:S05]  /*2640*/  LDSM.16.M88.4 R52, [R232] ;  /* 0x00000000e834783b */ /* 0x000fea0000000200 */
[C---:B------:R-:W-:Y:S06]  /*2650*/  HMMA.16816.F32.BF16 R96, R12.reuse, R50, R64 ;  /* 0x000000320c60723c */ /* 0x040fec0000041840 */
[C---:B------:R-:W-:Y:S06]  /*2660*/  HMMA.16816.F32.BF16 R148, R12.reuse, R46, R84 ;  /* 0x0000002e0c94723c */ /* 0x040fec0000041854 */
[C---:B------:R-:W-:Y:S01]  /*2670*/  HMMA.16816.F32.BF16 R140, R12.reuse, R40, R60 ;  /* 0x000000280c8c723c */ /* 0x040fe2000004183c */
[----:B------:R-:W-:Y:S05]  /*2680*/  LDSM.16.M88.4 R60, [R232+0x800] ;  /* 0x00080000e83c783b */ /* 0x000fea0000000200 */
[C---:B------:R-:W-:Y:S06]  /*2690*/  HMMA.16816.F32.BF16 R152, R12.reuse, R58, R80 ;  /* 0x0000003a0c98723c */ /* 0x040fec0000041850 */
[----:B------:R-:W-:Y:S01]  /*26a0*/  HMMA.16816.F32.BF16 R116, R12, R42, R76 ;  /* 0x0000002a0c74723c */ /* 0x000fe2000004184c */
[----:B------:R-:W4:Y:S05]  /*26b0*/  LDSM.16.M88.4 R12, [R236+0x2000] ;  /* 0x00200000ec0c783b */ /* 0x000f2a0000000200 */
[C---:B-1----:R-:W-:Y:S06]  /*26c0*/  HMMA.16816.F32.BF16 R112, R16.reuse, R48, R88 ;  /* 0x000000301070723c */ /* 0x042fec0000041858 */
[C---:B------:R-:W-:Y:S01]  /*26d0*/  HMMA.16816.F32.BF16 R84, R16.reuse, R50, R92 ;  /* 0x000000321054723c */ /* 0x040fe2000004185c */
[----:B------:R-:W1:Y:S05]  /*26e0*/  LDSM.16.M88.4 R48, [R232+0x1000] ;  /* 0x00100000e830783b */ /* 0x000e6a0000000200 */
[C---:B------:R-:W-:Y:S06]  /*26f0*/  HMMA.16816.F32.BF16 R124, R16.reuse, R56, R72 ;  /* 0x00000038107c723c */ /* 0x040fec0000041848 */
[C---:B------:R-:W-:Y:S06]  /*2700*/  HMMA.16816.F32.BF16 R80, R16.reuse, R58, R108 ;  /* 0x0000003a1050723c */ /* 0x040fec000004186c */
[C---:B------:R-:W-:Y:S06]  /*2710*/  HMMA.16816.F32.BF16 R136, R16.reuse, R44, R68 ;  /* 0x0000002c1088723c */ /* 0x040fec0000041844 */
[C---:B------:R-:W-:Y:S01]  /*2720*/  HMMA.16816.F32.BF16 R144, R16.reuse, R40, R20 ;  /* 0x000000281090723c */ /* 0x040fe20000041814 */
[----:B------:R-:W-:Y:S05]  /*2730*/  LDSM.16.M88.4 R20, [R236] ;  /* 0x00000000ec14783b */ /* 0x000fea0000000200 */
[C---:B------:R-:W-:Y:S01]  /*2740*/  HMMA.16816.F32.BF16 R64, R16.reuse, R46, R104 ;  /* 0x0000002e1040723c */ /* 0x040fe20000041868 */
[----:B------:R-:W5:Y:S05]  /*2750*/  LDSM.16.M88.4 R44, [R232+0x1800] ;  /* 0x00180000e82c783b */ /* 0x000f6a0000000200 */
[----:B------:R-:W-:Y:S06]  /*2760*/  HMMA.16816.F32.BF16 R40, R16, R42, R100 ;  /* 0x0000002a1028723c */ /* 0x000fec0000041864 */
[C---:B--2---:R-:W-:Y:S06]  /*2770*/  HMMA.16816.F32.BF16 R16, R4.reuse, R36, R132 ;  /* 0x000000240410723c */ /* 0x044fec0000041884 */
[C---:B------:R-:W-:Y:S06]  /*2780*/  HMMA.16816.F32.BF16 R56, R4.reuse, R38, R96 ;  /* 0x000000260438723c */ /* 0x040fec0000041860 */
[C---:B---3--:R-:W-:Y:S06]  /*2790*/  HMMA.16816.F32.BF16 R76, R4.reuse, R32, R128 ;  /* 0x00000020044c723c */ /* 0x048fec0000041880 */
[C---:B------:R-:W-:Y:S06]  /*27a0*/  HMMA.16816.F32.BF16 R68, R4.reuse, R28, R120 ;  /* 0x0000001c0444723c */ /* 0x040fec0000041878 */
[C---:B------:R-:W-:Y:S06]  /*27b0*/  HMMA.16816.F32.BF16 R140, R4.reuse, R24, R140 ;  /* 0x00000018048c723c */ /* 0x040fec000004188c */
[C---:B------:R-:W-:Y:S06]  /*27c0*/  HMMA.16816.F32.BF16 R72, R4.reuse, R34, R152 ;  /* 0x000000220448723c */ /* 0x040fec0000041898 */
[C---:B------:R-:W-:Y:S06]  /*27d0*/  HMMA.16816.F32.BF16 R92, R4.reuse, R30, R148 ;  /* 0x0000001e045c723c */ /* 0x040fec0000041894 */
[----:B------:R-:W-:Y:S01]  /*27e0*/  HMMA.16816.F32.BF16 R88, R4, R26, R116 ;  /* 0x0000001a0458723c */ /* 0x000fe20000041874 */
[----:B------:R-:W-:Y:S05]  /*27f0*/  LDSM.16.M88.4 R4, [R234+0x6000] ;  /* 0x00600000ea04783b */ /* 0x000fea0000000200 */
[C---:B------:R-:W-:Y:S06]  /*2800*/  HMMA.16816.F32.BF16 R96, R8.reuse, R36, R112 ;  /* 0x000000240860723c */ /* 0x040fec0000041870 */
[C---:B------:R-:W-:Y:S01]  /*2810*/  HMMA.16816.F32.BF16 R84, R8.reuse, R38, R84 ;  /* 0x000000260854723c */ /* 0x040fe20000041854 */
[----:B------:R-:W2:Y:S05]  /*2820*/  LDSM.16.M88.4 R36, [R171+0xa000] ;  /* 0x00a00000ab24783b */ /* 0x000eaa0000000200 */
[C---:B------:R-:W-:Y:S06]  /*2830*/  HMMA.16816.F32.BF16 R116, R8.reuse, R32, R124 ;  /* 0x000000200874723c */ /* 0x040fec000004187c */
[C---:B------:R-:W-:Y:S01]  /*2840*/  HMMA.16816.F32.BF16 R80, R8.reuse, R34, R80 ;  /* 0x000000220850723c */ /* 0x040fe20000041850 */
[----:B------:R-:W3:Y:S05]  /*2850*/  LDSM.16.M88.4 R32, [R171+0xa800] ;  /* 0x00a80000ab20783b */ /* 0x000eea0000000200 */
[C---:B------:R-:W-:Y:S06]  /*2860*/  HMMA.16816.F32.BF16 R112, R8.reuse, R28, R136 ;  /* 0x0000001c0870723c */ /* 0x040fec0000041888 */
[C---:B------:R-:W-:Y:S01]  /*2870*/  HMMA.16816.F32.BF16 R104, R8.reuse, R30, R64 ;  /* 0x0000001e0868723c */ /* 0x040fe20000041840 */
[----:B------:R-:W3:Y:S05]  /*2880*/  LDSM.16.M88.4 R28, [R171+0xb000] ;  /* 0x00b00000ab1c783b */ /* 0x000eea0000000200 */
[C---:B------:R-:W-:Y:S06]  /*2890*/  HMMA.16816.F32.BF16 R108, R8.reuse, R24, R144 ;  /* 0x00000018086c723c */ /* 0x040fec0000041890 */
[----:B------:R-:W-:Y:S01]  /*28a0*/  HMMA.16816.F32.BF16 R100, R8, R26, R40 ;  /* 0x0000001a0864723c */ /* 0x000fe20000041828 */
[----:B------:R-:W3:Y:S04]  /*28b0*/  LDSM.16.M88.4 R24, [R171+0xb800] ;  /* 0x00b80000ab18783b */ /* 0x000ee80000000200 */
[----:B------:R-:W3:Y:S01]  /*28c0*/  LDSM.16.M88.4 R8, [R234+0x4000] ;  /* 0x00400000ea08783b */ /* 0x000ee20000000200 */
[C---:B----4-:R-:W-:Y:S03]  /*28d0*/  HMMA.16816.F32.BF16 R124, R12.reuse, R52, R16 ;  /* 0x000000340c7c723c */ /* 0x050fe60000041810 */
[----:B------:R-:W-:Y:S03]  /*28e0*/  LDSM.16.M88.4 R16, [R235+0x6000] ;  /* 0x00600000eb10783b */ /* 0x000fe60000000200 */
[C---:B------:R-:W-:Y:S01]  /*28f0*/  HMMA.16816.F32.BF16 R136, R12.reuse, R54, R56 ;  /* 0x000000360c88723c */ /* 0x040fe20000041838 */
[----:B------:R-:W4:Y:S05]  /*2900*/  LDSM.16.M88.4 R56, [R238+0x2000] ;  /* 0x00200000ee38783b */ /* 0x000f2a0000000200 */
[C---:B------:R-:W-:Y:S06]  /*2910*/  HMMA.16816.F32.BF16 R132, R12.reuse, R60, R76 ;  /* 0x0000003c0c84723c */ /* 0x040fec000004184c */
[C---:B------:R-:W-:Y:S06]  /*2920*/  HMMA.16816.F32.BF16 R128, R12.reuse, R62, R72 ;  /* 0x0000003e0c80723c */ /* 0x040fec0000041848 */
[C---:B-1----:R-:W-:Y:S06]  /*2930*/  HMMA.16816.F32.BF16 R120, R12.reuse, R48, R68 ;  /* 0x000000300c78723c */ /* 0x042fec0000041844 */
[C---:B------:R-:W-:Y:S06]  /*2940*/  HMMA.16816.F32.BF16 R92, R12.reuse, R50, R92 ;  /* 0x000000320c5c723c */ /* 0x040fec000004185c */
[C---:B-----5:R-:W-:Y:S06]  /*2950*/  HMMA.16816.F32.BF16 R140, R12.reuse, R44, R140 ;  /* 0x0000002c0c8c723c */ /* 0x060fec000004188c */
[----:B------:R-:W-:Y:S01]  /*2960*/  HMMA.16816.F32.BF16 R72, R12, R46, R88 ;  /* 0x0000002e0c48723c */ /* 0x000fe20000041858 */
[----:B------:R-:W-:Y:S05]  /*2970*/  LDSM.16.M88.4 R88, [R238+0x3800] ;  /* 0x00380000ee58783b */ /* 0x000fea0000000200 */
[C---:B------:R-:W-:Y:S06]  /*2980*/  HMMA.16816.F32.BF16 R64, R20.reuse, R54, R84 ;  /* 0x000000361440723c */ /* 0x040fec0000041854 */
[C---:B------:R-:W-:Y:S06]  /*2990*/  HMMA.16816.F32.BF16 R40, R20.reuse, R60, R116 ;  /* 0x0000003c1428723c */ /* 0x040fec0000041874 */
[C---:B------:R-:W-:Y:S01]  /*29a0*/  HMMA.16816.F32.BF16 R76, R20.reuse, R62, R80 ;  /* 0x0000003e144c723c */ /* 0x040fe20000041850 */
[----:B------:R-:W-:Y:S05]  /*29b0*/  LDSM.16.M88.4 R60, [R238+0x3000] ;  /* 0x00300000ee3c783b */ /* 0x000fea0000000200 */
[C---:B------:R-:W-:Y:S06]  /*29c0*/  HMMA.16816.F32.BF16 R80, R20.reuse, R48, R112 ;  /* 0x000000301450723c */ /* 0x040fec0000041870 */
[C---:B------:R-:W-:Y:S06]  /*29d0*/  HMMA.16816.F32.BF16 R84, R20.reuse, R50, R104 ;  /* 0x000000321454723c */ /* 0x040fec0000041868 */
[C---:B------:R-:W-:Y:S01]  /*29e0*/  HMMA.16816.F32.BF16 R68, R20.reuse, R52, R96 ;  /* 0x000000341444723c */ /* 0x040fe20000041860 */
[----:B------:R-:W1:Y:S05]  /*29f0*/  LDSM.16.M88.4 R52, [R238+0x2800] ;  /* 0x00280000ee34783b */ /* 0x000e6a0000000200 */
[C---:B------:R-:W-:Y:S06]  /*2a00*/  HMMA.16816.F32.BF16 R48, R20.reuse, R44, R108 ;  /* 0x0000002c1430723c */ /* 0x040fec000004186c */
[----:B------:R-:W-:Y:S01]  /*2a10*/  HMMA.16816.F32.BF16 R12, R20, R46, R100 ;  /* 0x0000002e140c723c */ /* 0x000fe20000041864 */
[----:B------:R-:W5:Y:S05]  /*2a20*/  LDSM.16.M88.4 R20, [R235+0x4000] ;  /* 0x00400000eb14783b */ /* 0x000f6a0000000200 */
[C---:B--2---:R-:W-:Y:S06]  /*2a30*/  HMMA.16816.F32.BF16 R44, R4.reuse, R36, R124 ;  /* 0x00000024042c723c */ /* 0x044fec000004187c */
[C---:B------:R-:W-:Y:S06]  /*2a40*/  HMMA.16816.F32.BF16 R100, R4.reuse, R38, R136 ;  /* 0x000000260464723c */ /* 0x040fec0000041888 */
[C---:B---3--:R-:W-:Y:S06]  /*2a50*/  HMMA.16816.F32.BF16 R104, R4.reuse, R32, R132 ;  /* 0x000000200468723c */ /* 0x048fec0000041884 */
[C---:B------:R-:W-:Y:S06]  /*2a60*/  HMMA.16816.F32.BF16 R116, R4.reuse, R34, R128 ;  /* 0x000000220474723c */ /* 0x040fec0000041880 */
[C---:B------:R-:W-:Y:S06]  /*2a70*/  HMMA.16816.F32.BF16 R120, R4.reuse, R28, R120 ;  /* 0x0000001c0478723c */ /* 0x040fec0000041878 */
[C---:B------:R-:W-:Y:S06]  /*2a80*/  HMMA.16816.F32.BF16 R108, R4.reuse, R30, R92 ;  /* 0x0000001e046c723c */ /* 0x040fec000004185c */
[C---:B------:R-:W-:Y:S06]  /*2a90*/  HMMA.16816.F32.BF16 R124, R4.reuse, R24, R140 ;  /* 0x00000018047c723c */ /* 0x040fec000004188c */
[----:B------:R-:W-:Y:S06]  /*2aa0*/  HMMA.16816.F32.BF16 R96, R4, R26, R72 ;  /* 0x0000001a0460723c */ /* 0x000fec0000041848 */
[C---:B------:R-:W-:Y:S01]  /*2ab0*/  HMMA.16816.F32.BF16 R4, R8.reuse, R32, R40 ;  /* 0x000000200804723c */ /* 0x040fe20000041828 */
[----:B------:R-:W-:Y:S05]  /*2ac0*/  LDSM.16.M88.4 R40, [R233+0xb000] ;  /* 0x00b00000e928783b */ /* 0x000fea0000000200 */
[C---:B------:R-:W-:Y:S06]  /*2ad0*/  HMMA.16816.F32.BF16 R32, R8.reuse, R34, R76 ;  /* 0x000000220820723c */ /* 0x040fec000004184c */
[C---:B------:R-:W-:Y:S06]  /*2ae0*/  HMMA.16816.F32.BF16 R68, R8.reuse, R36, R68 ;  /* 0x000000240844723c */ /* 0x040fec0000041844 */
[C---:B------:R-:W-:Y:S01]  /*2af0*/  HMMA.16816.F32.BF16 R64, R8.reuse, R38, R64 ;  /* 0x000000260840723c */ /* 0x040fe20000041840 */
[----:B------:R-:W-:Y:S05]  /*2b00*/  LDSM.16.M88.4 R36, [R233+0xb800] ;  /* 0x00b80000e924783b */ /* 0x000fea0000000200 */
[C---:B------:R-:W-:Y:S06]  /*2b10*/  HMMA.16816.F32.BF16 R72, R8.reuse, R28, R80 ;  /* 0x0000001c0848723c */ /* 0x040fec0000041850 */
[C---:B------:R-:W-:Y:S01]  /*2b20*/  HMMA.16816.F32.BF16 R76, R8.reuse, R30, R84 ;  /* 0x0000001e084c723c */ /* 0x040fe20000041854 */
[----:B------:R-:W-:Y:S05]  /*2b30*/  LDSM.16.M88.4 R28, [R232+0x2800] ;  /* 0x00280000e81c783b */ /* 0x000fea0000000200 */
[C---:B------:R-:W-:Y:S01]  /*2b40*/  HMMA.16816.F32.BF16 R128, R8.reuse, R24, R48 ;  /* 0x000000180880723c */ /* 0x040fe20000041830 */
[----:B------:R-:W-:Y:S05]  /*2b50*/  LDSM.16.M88.4 R48, [R233+0xa000] ;  /* 0x00a00000e930783b */ /* 0x000fea0000000200 */
[----:B------:R-:W-:Y:S01]  /*2b60*/  HMMA.16816.F32.BF16 R92, R8, R26, R12 ;  /* 0x0000001a085c723c */ /* 0x000fe2000004180c */
[----:B------:R-:W2:Y:S04]  /*2b70*/  LDSM.16.M88.4 R8, [R237+0x6000] ;  /* 0x00600000ed08783b */ /* 0x000ea80000000200 */
[----:B------:R-:W-:Y:S01]  /*2b80*/  LDSM.16.M88.4 R12, [R237+0x4000] ;  /* 0x00400000ed0c783b */ /* 0x000fe20000000200 */
[C---:B----4-:R-:W-:Y:S03]  /*2b90*/  HMMA.16816.F32.BF16 R80, R16.reuse, R56, R44 ;  /* 0x000000381050723c */ /* 0x050fe6000004182c */
[----:B------:R-:W3:Y:S03]  /*2ba0*/  LDSM.16.M88.4 R44, [R233+0xa800] ;  /* 0x00a80000e92c783b */ /* 0x000ee60000000200 */
[C---:B------:R-:W-:Y:S01]  /*2bb0*/  HMMA.16816.F32.BF16 R100, R16.reuse, R58, R100 ;  /* 0x0000003a1064723c */ /* 0x040fe20000041864 */
[----:B------:R-:W-:Y:S05]  /*2bc0*/  LDSM.16.M88.4 R24, [R232+0x2000] ;  /* 0x00200000e818783b */ /* 0x000fea0000000200 */
[C---:B-1----:R-:W-:Y:S06]  /*2bd0*/  HMMA.16816.F32.BF16 R104, R16.reuse, R52, R104 ;  /* 0x000000341068723c */ /* 0x042fec0000041868 */
[C---:B------:R-:W-:Y:S06]  /*2be0*/  HMMA.16816.F32.BF16 R116, R16.reuse, R54, R116 ;  /* 0x000000361074723c */ /* 0x040fec0000041874 */
[C---:B------:R-:W-:Y:S06]  /*2bf0*/  HMMA.16816.F32.BF16 R120, R16.reuse, R60, R120 ;  /* 0x0000003c1078723c */ /* 0x040fec0000041878 */
[C---:B------:R-:W-:Y:S06]  /*2c00*/  HMMA.16816.F32.BF16 R108, R16.reuse, R62, R108 ;  /* 0x0000003e106c723c */ /* 0x040fec000004186c */
[C---:B------:R-:W-:Y:S06]  /*2c10*/  HMMA.16816.F32.BF16 R124, R16.reuse, R88, R124 ;  /* 0x00000058107c723c */ /* 0x040fec000004187c */
[----:B------:R-:W-:Y:S01]  /*2c20*/  HMMA.16816.F32.BF16 R112, R16, R90, R96 ;  /* 0x0000005a1070723c */ /* 0x000fe20000041860 */
[----:B------:R-:W-:Y:S05]  /*2c30*/  LDSM.16.M88.4 R16, [R236+0x4000] ;  /* 0x00400000ec10783b */ /* 0x000fea0000000200 */
[C---:B-----5:R-:W-:Y:S06]  /*2c40*/  HMMA.16816.F32.BF16 R96, R20.reuse, R56, R68 ;  /* 0x000000381460723c */ /* 0x060fec0000041844 */
[C---:B------:R-:W-:Y:S06]  /*2c50*/  HMMA.16816.F32.BF16 R84, R20.reuse, R58, R64 ;  /* 0x0000003a1454723c */ /* 0x040fec0000041840 */
[C---:B------:R-:W-:Y:S01]  /*2c60*/  HMMA.16816.F32.BF16 R68, R20.reuse, R52, R4 ;  /* 0x000000341444723c */ /* 0x040fe20000041804 */
[----:B------:R-:W1:Y:S05]  /*2c70*/  LDSM.16.M88.4 R4, [R236+0x6000] ;  /* 0x00600000ec04783b */ /* 0x000e6a0000000200 */
[C---:B------:R-:W-:Y:S01]  /*2c80*/  HMMA.16816.F32.BF16 R64, R20.reuse, R54, R32 ;  /* 0x000000361440723c */ /* 0x040fe20000041820 */
[----:B------:R-:W4:Y:S04]  /*2c90*/  LDSM.16.M88.4 R32, [R232+0x3000] ;  /* 0x00300000e820783b */ /* 0x000f280000000200 */
[----:B------:R-:W5:Y:S01]  /*2ca0*/  LDSM.16.M88.4 R52, [R232+0x3800] ;  /* 0x00380000e834783b */ /* 0x000f620000000200 */
[----:B------:R-:W-:Y:S01]  /*2cb0*/  HMMA.16816.F32.BF16 R56, R20, R60, R72 ;  /* 0x0000003c1438723c */ /* 0x000fe20000041848 */
[----:B------:R-:W-:-:S05]  /*2cc0*/  DEPBAR.LE SB0, 0x0 ;  /* 0x000080000000791a */ /* 0x000fca0000000000 */
[C---:B------:R-:W-:Y:S06]  /*2cd0*/  HMMA.16816.F32.BF16 R60, R20.reuse, R62, R76 ;  /* 0x0000003e143c723c */ /* 0x040fec000004184c */
[C---:B------:R-:W-:Y:S06]  /*2ce0*/  HMMA.16816.F32.BF16 R76, R20.reuse, R88, R128 ;  /* 0x00000058144c723c */ /* 0x040fec0000041880 */
        /* <DEDUP_REMOVED lines=17> */
[C---:B-1----:R-:W-:Y:S06]  /*2e00*/  HMMA.16816.F32.BF16 R44, R4.reuse, R24, R80 ;  /* 0x00000018042c723c */ /* 0x042fec0000041850 */
[C---:B------:R-:W-:Y:S06]  /*2e10*/  HMMA.16816.F32.BF16 R48, R4.reuse, R26, R88 ;  /* 0x0000001a0430723c */ /* 0x040fec0000041858 */
[C---:B------:R-:W-:Y:S06]  /*2e20*/  HMMA.16816.F32.BF16 R56, R4.reuse, R28, R92 ;  /* 0x0000001c0438723c */ /* 0x040fec000004185c */
[C---:B------:R-:W-:Y:S06]  /*2e30*/  HMMA.16816.F32.BF16 R60, R4.reuse, R30, R100 ;  /* 0x0000001e043c723c */ /* 0x040fec0000041864 */
[C---:B----4-:R-:W-:Y:S06]  /*2e40*/  HMMA.16816.F32.BF16 R72, R4.reuse, R32, R104 ;  /* 0x000000200448723c */ /* 0x050fec0000041868 */
[C---:B------:R-:W-:Y:S06]  /*2e50*/  HMMA.16816.F32.BF16 R76, R4.reuse, R34, R108 ;  /* 0x00000022044c723c */ /* 0x040fec000004186c */
[C---:B-----5:R-:W-:Y:S06]  /*2e60*/  HMMA.16816.F32.BF16 R88, R4.reuse, R52, R116 ;  /* 0x000000340458723c */ /* 0x060fec0000041874 */
[----:B------:R-:W-:Y:S06]  /*2e70*/  HMMA.16816.F32.BF16 R80, R4, R54, R112 ;  /* 0x000000360450723c */ /* 0x000fec0000041870 */
[----:B------:R-:W-:Y:S01]  /*2e80*/  HMMA.16816.F32.BF16 R84, R16, R26, R84 ;  /* 0x0000001a1054723c */ /* 0x000fe20000041854 */
[----:B------:R-:W-:Y:S01]  /*2e90*/  SHF.R.S32.HI R4, RZ, 0x1f, R2 ;  /* 0x0000001fff047819 */ /* 0x000fe20000011402 */
[----:B------:R-:W-:Y:S01]  /*2ea0*/  IMAD.U32 R5, RZ, RZ, UR23 ;  /* 0x00000017ff057e24 */ /* 0x000fe2000f8e00ff */
[----:B------:R-:W-:-:S02]  /*2eb0*/  LOP3.LUT R6, R164, 0x6, RZ, 0xc0, !PT ;  /* 0x00000006a4067812 */ /* 0x000fc400078ec0ff */
[----:B------:R-:W-:Y:S01]  /*2ec0*/  LEA.HI R2, R4, R2, RZ, 0x2 ;  /* 0x0000000204027211 */ /* 0x000fe200078f10ff */
[C---:B------:R-:W-:Y:S01]  /*2ed0*/  HMMA.16816.F32.BF16 R180, R16.reuse, R52, R20 ;  /* 0x0000003410b4723c */ /* 0x040fe20000041814 */
[----:B------:R-:W-:Y:S01]  /*2ee0*/  LEA R4, R158, UR22, 0x4 ;  /* 0x000000169e047c11 */ /* 0x000fe2000f8e20ff */
[----:B------:R-:W-:Y:S01]  /*2ef0*/  IMAD.U32 R26, RZ, RZ, UR20 ;  /* 0x00000014ff1a7e24 */ /* 0x000fe2000f8e00ff */
[----:B------:R-:W-:Y:S01]  /*2f00*/  SHF.R.S32.HI R165, RZ, 0x2, R2 ;  /* 0x00000002ffa57819 */ /* 0x000fe20000011402 */
[----:B------:R-:W-:Y:S02]  /*2f10*/  IMAD.U32 R2, RZ, RZ, UR5 ;  /* 0x00000005ff027e24 */ /* 0x000fe4000f8e00ff */
[C---:B------:R-:W-:Y:S01]  /*2f20*/  HMMA.16816.F32.BF16 R116, R16.reuse, R24, R96 ;  /* 0x000000181074723c */ /* 0x040fe20000041860 */
[----:B------:R-:W-:Y:S01]  /*2f30*/  IADD3 R4, R4, 0x1, R165 ;  /* 0x0000000104047810 */ /* 0x000fe20007ffe0a5 */
[----:B------:R-:W-:Y:S03]  /*2f40*/  STL [R1+0xc8], R165 ;  /* 0x0000c8a501007387 */ /* 0x000fe60000100800 */
[----:B------:R-:W-:Y:S01]  /*2f50*/  IADD3 R5, R4, UR20, -R5 ;  /* 0x0000001404057c10 */ /* 0x000fe2000fffe805 */
[----:B------:R-:W-:Y:S01]  /*2f60*/  IMAD R4, R2, 0x40, R6 ;  /* 0x0000004002047824 */ /* 0x000fe200078e0206 */
[----:B------:R-:W-:Y:S03]  /*2f70*/  HMMA.16816.F32.BF16 R68, R16, R28, R68 ;  /* 0x0000001c1044723c */ /* 0x000fe60000041844 */
[----:B------:R-:W-:-:S02]  /*2f80*/  VIADD R15, R5, UR21 ;  /* 0x00000015050f7c36 */ /* 0x000fc40008000000 */
[C---:B------:R-:W-:Y:S01]  /*2f90*/  VIADD R20, R4.reuse, 0x1 ;  /* 0x0000000104147836 */ /* 0x040fe20000000000 */
[C---:B------:R-:W-:Y:S01]  /*2fa0*/  HMMA.16816.F32.BF16 R64, R16.reuse, R30, R64 ;  /* 0x0000001e1040723c */ /* 0x040fe20000041840 */
[C---:B------:R-:W-:Y:S02]  /*2fb0*/  VIADD R21, R4.reuse, 0x10 ;  /* 0x0000001004157836 */ /* 0x040fe40000000000 */
[C---:B------:R-:W-:Y:S02]  /*2fc0*/  VIADD R22, R4.reuse, 0x11 ;  /* 0x0000001104167836 */ /* 0x040fe40000000000 */
[C---:B------:R-:W-:Y:S01]  /*2fd0*/  VIADD R24, R4.reuse, 0x18 ;  /* 0x0000001804187836 */ /* 0x040fe20000000000 */
[----:B------:R-:W-:Y:S01]  /*2fe0*/  HMMA.16816.F32.BF16 R160, R16, R32, R8 ;  /* 0x0000002010a0723c */ /* 0x000fe20000041808 */
[C---:B------:R-:W-:Y:S02]  /*2ff0*/  VIADD R23, R4.reuse, 0x19 ;  /* 0x0000001904177836 */ /* 0x040fe40000000000 */
[----:B------:R-:W-:-:S02]  /*3000*/  VIADD R25, R4, 0x20 ;  /* 0x0000002004197836 */ /* 0x000fc40000000000 */
        /* <DEDUP_REMOVED lines=8> */
[C---:B------:R-:W-:Y:S02]  /*3090*/  VIADD R34, R4.reuse, 0x39 ;  /* 0x0000003904227836 */ /* 0x040fe40000000000 */
[C-C-:B------:R-:W-:Y:S01]  /*30a0*/  VIADDMNMX R16, R15.reuse, 0x40, R26.reuse, PT ;  /* 0x000000400f107846 */ /* 0x140fe2000380011a */
[C---:B------:R-:W-:Y:S01]  /*30b0*/  VIADD R19, R4.reuse, 0x8 ;  /* 0x0000000804137836 */ /* 0x040fe20000000000 */
[----:B------:R-:W-:Y:S01]  /*30c0*/  VIADDMNMX R17, R15, 0x48, R26, PT ;  /* 0x000000480f117846 */ /* 0x000fe2000380011a */
[C---:B------:R-:W-:Y:S01]  /*30d0*/  VIADD R18, R4.reuse, 0x9 ;  /* 0x0000000904127836 */ /* 0x040fe20000000000 */
[----:B------:R-:W-:Y:S01]  /*30e0*/  BAR.SYNC.DEFER_BLOCKING 0x0 ;  /* 0x0000000000007b1d */ /* 0x000fe20000010000 */
[-C--:B------:R-:W-:Y:S02]  /*30f0*/  ISETP.GE.AND P3, PT, R4, R16.reuse, PT ;  /* 0x000000100400720c */ /* 0x080fe40003f66270 */
[----:B------:R-:W-:Y:S02]  /*3100*/  ISETP.GE.AND P2, PT, R20, R16, PT ;  /* 0x000000101400720c */ /* 0x000fe40003f46270 */
[----:B------:R-:W-:-:S02]  /*3110*/  FSEL R35, R44, -INF , !P3 ;  /* 0xff8000002c237808 */ /* 0x000fc40005800000 */
[----:B------:R-:W-:Y:S02]  /*3120*/  FSEL R36, R45, -INF , !P2 ;  /* 0xff8000002d247808 */ /* 0x000fe40005000000 */
[-C--:B------:R-:W-:Y:S02]  /*3130*/  ISETP.GE.AND P3, PT, R19, R16.reuse, PT ;  /* 0x000000101300720c */ /* 0x080fe40003f66270 */
[----:B------:R-:W-:Y:S02]  /*3140*/  ISETP.GE.AND P2, PT, R18, R16, PT ;  /* 0x000000101200720c */ /* 0x000fe40003f46270 */
[----:B------:R-:W-:Y:S02]  /*3150*/  FSEL R37, R48, -INF , !P3 ;  /* 0xff80000030257808 */ /* 0x000fe40005800000 */
[----:B------:R-:W-:Y:S02]  /*3160*/  FMNMX.FTZ R2, R35, R36, !PT ;  /* 0x0000002423027209 */ /* 0x000fe40007810000 */
[----:B------:R-:W-:-:S02]  /*3170*/  FSEL R38, R49, -INF , !P2 ;  /* 0xff80000031267808 */ /* 0x000fc40005000000 */
[----:B------:R-:W-:Y:S02]  /*3180*/  ISETP.GE.AND P3, PT, R21, R16, PT ;  /* 0x000000101500720c */ /* 0x000fe40003f66270 */
[----:B------:R-:W-:Y:S02]  /*3190*/  FMNMX.FTZ R2, R37, R2, !PT ;  /* 0x0000000225027209 */ /* 0x000fe40007810000 */
[----:B------:R-:W-:Y:S02]  /*31a0*/  ISETP.GE.AND P1, PT, R4, R17, PT ;  /* 0x000000110400720c */ /* 0x000fe40003f26270 */
[----:B------:R-:W-:Y:S02]  /*31b0*/  ISETP.GE.AND P2, PT, R22, R16, PT ;  /* 0x000000101600720c */ /* 0x000fe40003f46270 */
[----:B------:R-:W-:Y:S02]  /*31c0*/  FSEL R43, R56, -INF , !P3 ;  /* 0xff800000382b7808 */ /* 0x000fe40005800000 */
[----:B------:R-:W-:-:S02]  /*31d0*/  FMNMX.FTZ R2, R38, R2, !PT ;  /* 0x0000000226027209 */ /* 0x000fc40007810000 */
[----:B------:R-:W-:Y:S02]  /*31e0*/  FSEL R39, R46, -INF , !P1 ;  /* 0xff8000002e277808 */ /* 0x000fe40004800000 */
[-C--:B------:R-:W-:Y:S02]  /*31f0*/  ISETP.GE.AND P1, PT, R19, R17.reuse, PT ;  /* 0x000000111300720c */ /* 0x080fe40003f26270 */
[----:B------:R-:W-:Y:S02]  /*3200*/  FSEL R44, R57, -INF , !P2 ;  /* 0xff800000392c7808 */ /* 0x000fe40005000000 */
[----:B------:R-:W-:Y:S02]  /*3210*/  ISETP.GE.AND P3, PT, R24, R16, PT ;  /* 0x000000101800720c */ /* 0x000fe40003f66270 */
[----:B------:R-:W-:Y:S02]  /*3220*/  FMNMX.FTZ R2, R43, R2, !PT ;  /* 0x000000022b027209 */ /* 0x000fe40007810000 */
[----:B------:R-:W-:-:S02]  /*3230*/  ISETP.GE.AND P0, PT, R20, R17, PT ;  /* 0x000000111400720c */ /* 0x000fc40003f06270 */
[----:B------:R-:W-:Y:S02]  /*3240*/  FSEL R41, R50, -INF , !P1 ;  /* 0xff80000032297808 */ /* 0x000fe40004800000 */
[----:B------:R-:W-:Y:S02]  /*3250*/  ISETP.GE.AND P2, PT, R23, R16, PT ;  /* 0x000000101700720c */ /* 0x000fe40003f46270 */
[----:B------:R-:W-:Y:S02]  /*3260*/  FSEL R45, R60, -INF , !P3 ;  /* 0xff8000003c2d7808 */ /* 0x000fe40005800000 */
[----:B------:R-:W-:Y:S02]  /*3270*/  FMNMX.FTZ R2, R44, R2, !PT ;  /* 0x000000022c027209 */ /* 0x000fe40007810000 */
[----:B------:R-:W-:Y:S02]  /*3280*/  ISETP.GE.AND P1, PT, R21, R17, PT ;  /* 0x000000111500720c */ /* 0x000fe40003f26270 */
[----:B------:R-:W-:-:S02]  /*3290*/  FSEL R40, R47, -INF , !P0 ;  /* 0xff8000002f287808 */ /* 0x000fc40004000000 */
[----:B------:R-:W-:Y:S02]  /*32a0*/  FSEL R46, R61, -INF , !P2 ;  /* 0xff8000003d2e7808 */ /* 0x000fe40005000000 */
[----:B------:R-:W-:Y:S02]  /*32b0*/  ISETP.GE.AND P3, PT, R25, R16, PT ;  /* 0x000000101900720c */ /* 0x000fe40003f66270 */
[----:B------:R-:W-:Y:S02]  /*32c0*/  FMNMX.FTZ R2, R45, R2, !PT ;  /* 0x000000022d027209 */ /* 0x000fe40007810000 */
[----:B------:R-:W-:Y:S02]  /*32d0*/  FSEL R47, R58, -INF , !P1 ;  /* 0xff8000003a2f7808 */ /* 0x000fe40004800000 */
[----:B------:R-:W-:Y:S02]  /*32e0*/  ISETP.GE.AND P1, PT, R24, R17, PT ;  /* 0x000000111800720c */ /* 0x000fe40003f26270 */
[----:B------:R-:W-:-:S02]  /*32f0*/  ISETP.GE.AND P2, PT, R28, R16, PT ;  /* 0x000000101c00720c */ /* 0x000fc40003f46270 */
[----:B------:R-:W-:Y:S02]  /*3300*/  FSEL R190, R72, -INF , !P3 ;  /* 0xff80000048be7808 */ /* 0x000fe40005800000 */
[----:B------:R-:W-:Y:S02]  /*3310*/  FMNMX.FTZ R5, R46, R2, !PT ;  /* 0x000000022e057209 */ /* 0x000fe40007810000 */
[----:B------:R-:W-:Y:S02]  /*3320*/  FSEL R49, R62, -INF , !P1 ;  /* 0xff8000003e317808 */ /* 0x000fe40004800000 */
[----:B------:R-:W-:Y:S02]  /*3330*/  ISETP.GE.AND P1, PT, R25, R17, PT ;  /* 0x000000111900720c */ /* 0x000fe40003f26270 */
[----:B------:R-:W-:Y:S02]  /*3340*/  FSEL R188, R73, -INF , !P2 ;  /* 0xff80000049bc7808 */ /* 0x000fe40005000000 */
[----:B------:R-:W-:-:S02]  /*3350*/  ISETP.GE.AND P2, PT, R30, R16, PT ;  /* 0x000000101e00720c */ /* 0x000fc40003f46270 */
[----:B------:R-:W-:Y:S02]  /*3360*/  FMNMX.FTZ R5, R190, R5, !PT ;  /* 0x00000005be057209 */ /* 0x000fe40007810000 */
[----:B------:R-:W-:Y:S02]  /*3370*/  FSEL R192, R74, -INF , !P1 ;  /* 0xff8000004ac07808 */ /* 0x000fe40004800000 */
[-C--:B------:R-:W-:Y:S02]  /*3380*/  ISETP.GE.AND P1, PT, R29, R16.reuse, PT ;  /* 0x000000101d00720c */ /* 0x080fe40003f26270 */
[----:B------:R-:W-:Y:S02]  /*3390*/  FSEL R187, R76, -INF , !P2 ;  /* 0xff8000004cbb7808 */ /* 0x000fe40005000000 */
[----:B------:R-:W-:Y:S02]  /*33a0*/  FMNMX.FTZ R5, R188, R5, !PT ;  /* 0x00000005bc057209 */ /* 0x000fe40007810000 */
[----:B------:R-:W-:-:S02]  /*33b0*/  ISETP.GE.AND P2, PT, R31, R16, PT ;  /* 0x000000101f00720c */ /* 0x000fc40003f46270 */
[----:B------:R-:W-:Y:S02]  /*33c0*/  FSEL R189, R77, -INF , !P1 ;  /* 0xff8000004dbd7808 */ /* 0x000fe40004800000 */
[----:B------:R-:W-:Y:S02]  /*33d0*/  FMNMX.FTZ R5, R187, R5, !PT ;  /* 0x00000005bb057209 */ /* 0x000fe40007810000 */
[----:B------:R-:W-:Y:S02]  /*33e0*/  ISETP.GE.AND P0, PT, R18, R17, PT ;  /* 0x000000111200720c */ /* 0x000fe40003f06270 */
[----:B------:R-:W-:Y:S02]  /*33f0*/  ISETP.GE.AND P1, PT, R32, R16, PT ;  /* 0x000000102000720c */ /* 0x000fe40003f26270 */
[----:B------:R-:W-:Y:S02]  /*3400*/  FSEL R7, R88, -INF , !P2 ;  /* 0xff80000058077808 */ /* 0x000fe40005000000 */
[----:B------:R-:W-:-:S02]  /*3410*/  FMNMX.FTZ R5, R189, R5, !PT ;  /* 0x00000005bd057209 */ /* 0x000fc40007810000 */
[----:B------:R-:W-:Y:S01]  /*3420*/  FSEL R42, R51, -INF , !P0 ;  /* 0xff800000332a7808 */ /* 0x000fe20004000000 */
[----:B------:R1:W-:Y:S01]  /*3430*/  STL [R1+0x44], R7 ;  /* 0x0000440701007387 */ /* 0x0003e20000100800 */
[----:B------:R-:W-:Y:S02]  /*3440*/  FSEL R6, R89, -INF , !P1 ;  /* 0xff80000059067808 */ /* 0x000fe40004800000 */
[----:B------:R-:W-:Y:S02]  /*3450*/  ISETP.GE.AND P0, PT, R22, R17, PT ;  /* 0x000000111600720c */ /* 0x000fe40003f06270 */
[-C--:B------:R-:W-:Y:S01]  /*3460*/  ISETP.GE.AND P2, PT, R33, R16.reuse, PT ;  /* 0x000000102100720c */ /* 0x080fe20003f46270 */
[----:B------:R2:W-:Y:S01]  /*3470*/  STL [R1+0x2c], R6 ;  /* 0x00002c0601007387 */ /* 0x0005e20000100800 */
[----:B------:R-:W-:Y:S02]  /*3480*/  FMNMX.FTZ R5, R7, R5, !PT ;  /* 0x0000000507057209 */ /* 0x000fe40007810000 */
[----:B------:R-:W-:-:S02]  /*3490*/  ISETP.GE.AND P1, PT, R34, R16, PT ;  /* 0x000000102200720c */ /* 0x000fc40003f26270 */
[----:B------:R-:W-:Y:S02]  /*34a0*/  FMNMX.FTZ R2, R39, R40, !PT ;  /* 0x0000002827027209 */ /* 0x000fe40007810000 */
[----:B------:R-:W-:Y:S02]  /*34b0*/  FSEL R48, R59, -INF , !P0 ;  /* 0xff8000003b307808 */ /* 0x000fe40004000000 */
[----:B------:R-:W-:Y:S02]  /*34c0*/  FMNMX.FTZ R5, R6, R5, !PT ;  /* 0x0000000506057209 */ /* 0x000fe40007810000 */
[----:B------:R-:W-:Y:S02]  /*34d0*/  ISETP.GE.AND P0, PT, R23, R17, PT ;  /* 0x000000111700720c */ /* 0x000fe40003f06270 */
[----:B------:R-:W-:Y:S02]  /*34e0*/  FMNMX.FTZ R2, R41, R2, !PT ;  /* 0x0000000229027209 */ /* 0x000fe40007810000 */
[----:B------:R-:W-:-:S02]  /*34f0*/  FSEL R56, R63, -INF , !P0 ;  /* 0xff8000003f387808 */ /* 0x000fc40004000000 */
[----:B------:R-:W-:Y:S02]  /*3500*/  ISETP.GE.AND P0, PT, R28, R17, PT ;  /* 0x000000111c00720c */ /* 0x000fe40003f06270 */
[----:B-1----:R-:W-:Y:S02]  /*3510*/  FSEL R7, R80, -INF , !P2 ;  /* 0xff80000050077808 */ /* 0x002fe40005000000 */
[----:B------:R-:W-:Y:S02]  /*3520*/  FMNMX.FTZ R2, R42, R2, !PT ;  /* 0x000000022a027209 */ /* 0x000fe40007810000 */
[----:B------:R-:W-:Y:S01]  /*3530*/  FSEL R191, R75, -INF , !P0 ;  /* 0xff8000004bbf7808 */ /* 0x000fe20004000000 */
[----:B------:R1:W-:Y:S01]  /*3540*/  STL [R1+0x28], R7 ;  /* 0x0000280701007387 */ /* 0x0003e20000100800 */
[----:B--2---:R-:W-:Y:S02]  /*3550*/  FSEL R6, R81, -INF , !P1 ;  /* 0xff80000051067808 */ /* 0x004fe40004800000 */
[----:B------:R-:W-:-:S02]  /*3560*/  FMNMX.FTZ R2, R47, R2, !PT ;  /* 0x000000022f027209 */ /* 0x000fc40007810000 */
[----:B------:R-:W-:Y:S01]  /*3570*/  PLOP3.LUT P0, PT, PT, PT, UP0, 0x80, 0x0 ;  /* 0x000000000000781c */ /* 0x000fe20003f0f008 */
[----:B------:R1:W-:Y:S01]  /*3580*/  STL [R1+0x24], R6 ;  /* 0x0000240601007387 */ /* 0x0003e20000100800 */
[----:B------:R-:W-:Y:S02]  /*3590*/  FMNMX.FTZ R2, R48, R2, !PT ;  /* 0x0000000230027209 */ /* 0x000fe40007810000 */
[----:B------:R-:W-:Y:S02]  /*35a0*/  FMNMX.FTZ R5, R7, R5, !PT ;  /* 0x0000000507057209 */ /* 0x000fe40007810000 */
[----:B------:R-:W-:Y:S02]  /*35b0*/  FMNMX.FTZ R2, R49, R2, !PT ;  /* 0x0000000231027209 */ /* 0x000fe40007810000 */
[----:B------:R-:W-:Y:S02]  /*35c0*/  ISETP.GE.AND P3, PT, R30, R17, PT ;  /* 0x000000111e00720c */ /* 0x000fe40003f66270 */
[----:B------:R-:W-:-:S02]  /*35d0*/  FMNMX.FTZ R2, R56, R2, !PT ;  /* 0x0000000238027209 */ /* 0x000fc40007810000 */
[----:B------:R-:W-:Y:S02]  /*35e0*/  FMNMX.FTZ R14, R6, R5, !PT ;  /* 0x00000005060e7209 */ /* 0x000fe40007810000 */
[----:B------:R-:W-:Y:S01]  /*35f0*/  FMNMX.FTZ R27, R192, R2, !PT ;  /* 0x00000002c01b7209 */ /* 0x000fe20007810000 */
[----:B------:R-:W-:Y:S06]  /*3600*/  @!P0 BRA `(.L_x_57) ;  /* 0x0000000000748947 */ /* 0x000fec0003800000 */
[----:B------:R-:W-:Y:S02]  /*3610*/  UIADD3 UR11, UR17, -0x2, URZ ;  /* 0xfffffffe110b7890 */ /* 0x000fe4000fffe03f */
[----:B------:R-:W-:Y:S02]  /*3620*/  USHF.L.U32 UR21, UR8, 0x5, URZ ;  /* 0x0000000508157899 */ /* 0x000fe4000800063f */
[----:B------:R-:W-:Y:S02]  /*3630*/  USHF.R.S32.HI UR10, URZ, 0x1f, UR11 ;  /* 0x0000001f3f0a7899 */ /* 0x000fe4000801140b */
[----:B------:R-:W-:Y:S01]  /*3640*/  UIMAD UR27, UR27, UR11, URZ ;  /* 0x0000000b1b1b72a4 */ /* 0x000fe2000f8e023f */
[----:B-1----:R-:W-:-:S03]  /*3650*/  IMAD.WIDE.U32 R6, R159, UR11, R166 ;  /* 0x0000000b9f067c25 */ /* 0x002fc6000f8e00a6 */
[----:B------:R-:W-:-:S03]  /*3660*/  UIMAD UR27, UR10, UR28, UR27 ;  /* 0x0000001c0a1b72a4 */ /* 0x000fc6000f8e021b */
[----:B------:R-:W-:Y:S02]  /*3670*/  ULDC.64 UR10, c[0x0][0x218] ;  /* 0x00008600000a7ab9 */ /* 0x000fe40000000a00 */
[----:B------:R-:W-:Y:S01]  /*3680*/  LEA R10, P2, R6, UR10, 0x1 ;  /* 0x0000000a060a7c11 */ /* 0x000fe2000f8408ff */
[----:B------:R-:W-:Y:S01]  /*3690*/  VIADD R2, R7, UR27 ;  /* 0x0000001b07027c36 */ /* 0x000fe20008000000 */
[----:B------:R-:W-:Y:S02]  /*36a0*/  USHF.L.U64.HI UR10, UR8, 0x5, UR9 ;  /* 0x00000005080a7899 */ /* 0x000fe40008010209 */
[----:B------:R-:W-:Y:S02]  /*36b0*/  IADD3 R8, P1, R10, UR21, RZ ;  /* 0x000000150a087c10 */ /* 0x000fe4000ff3e0ff */
[----:B------:R-:W-:Y:S02]  /*36c0*/  LEA.HI.X R11, R6, UR11, R2, 0x1, P2 ;  /* 0x0000000b060b7c11 */ /* 0x000fe400090f0c02 */
[----:B------:R-:W-:-:S02]  /*36d0*/  IADD3 R6, P2, R8, UR21, RZ ;  /* 0x0000001508067c10 */ /* 0x000fc4000ff5e0ff */
        /* <DEDUP_REMOVED lines=16> */
.L_x_57:
[----:B------:R-:W-:Y:S01]  /*37e0*/  ISETP.GE.AND P1, PT, R29, R17, PT ;  /* 0x000000111d00720c */ /* 0x000fe20003f26270 */
[----:B-12---:R-:W1:Y:S01]  /*37f0*/  SHFL.BFLY PT, R6, R14, 0x2, 0x1f ;  /* 0x0c401f000e067f89 */ /* 0x006e6200000e0000 */
[----:B------:R-:W-:Y:S02]  /*3800*/  FSEL R186, R78, -INF , !P3 ;  /* 0xff8000004eba7808 */ /* 0x000fe40005800000 */
[----:B------:R-:W-:Y:S01]  /*3810*/  FMNMX.FTZ R2, R191, R27, !PT ;  /* 0x0000001bbf027209 */ /* 0x000fe20007810000 */
[----:B------:R-:W-:Y:S01]  /*3820*/  STL [R1+0xf0], R238 ;  /* 0x0000f0ee01007387 */ /* 0x000fe20000100800 */
[----:B------:R-:W-:Y:S02]  /*3830*/  FSEL R185, R79, -INF , !P1 ;  /* 0xff8000004fb97808 */ /* 0x000fe40004800000 */
[----:B------:R-:W-:Y:S01]  /*3840*/  ISETP.GE.AND P2, PT, R31, R17, PT ;  /* 0x000000111f00720c */ /* 0x000fe20003f46270 */
[----:B------:R-:W-:Y:S01]  /*3850*/  STL [R1+0xec], R246 ;  /* 0x0000ecf601007387 */ /* 0x000fe20000100800 */
[----:B------:R-:W-:-:S02]  /*3860*/  FMNMX.FTZ R2, R186, R2, !PT ;  /* 0x00000002ba027209 */ /* 0x000fc40007810000 */
[-C--:B------:R-:W-:Y:S01]  /*3870*/  ISETP.GE.AND P1, PT, R32, R17.reuse, PT ;  /* 0x000000112000720c */ /* 0x080fe20003f26270 */
[----:B------:R-:W-:Y:S01]  /*3880*/  STL [R1+0xe8], R237 ;  /* 0x0000e8ed01007387 */ /* 0x000fe20000100800 */
[----:B------:R-:W-:Y:S02]  /*3890*/  FSEL R193, R90, -INF , !P2 ;  /* 0xff8000005ac17808 */ /* 0x000fe40005000000 */
[----:B------:R-:W-:Y:S01]  /*38a0*/  FMNMX.FTZ R2, R185, R2, !PT ;  /* 0x00000002b9027209 */ /* 0x000fe20007810000 */
[----:B------:R-:W-:Y:S01]  /*38b0*/  STL [R1+0xe4], R236 ;  /* 0x0000e4ec01007387 */ /* 0x000fe20000100800 */
[----:B------:R-:W-:Y:S02]  /*38c0*/  ISETP.GE.AND P2, PT, R33, R17, PT ;  /* 0x000000112100720c */ /* 0x000fe40003f46270 */
[----:B------:R-:W-:Y:S01]  /*38d0*/  FMNMX.FTZ R2, R193, R2, !PT ;  /* 0x00000002c1027209 */ /* 0x000fe20007810000 */
[----:B------:R-:W-:Y:S01]  /*38e0*/  STL [R1+0xe0], R235 ;  /* 0x0000e0eb01007387 */ /* 0x000fe20000100800 */
[----:B------:R-:W-:-:S03]  /*38f0*/  FSEL R194, R82, -INF , !P2 ;  /* 0xff80000052c27808 */ /* 0x000fc60005000000 */
[----:B------:R2:W-:Y:S04]  /*3900*/  STL [R1+0xdc], R234 ;  /* 0x0000dcea01007387 */ /* 0x0005e80000100800 */
[----:B------:R-:W-:Y:S04]  /*3910*/  STL [R1+0xd8], R233 ;  /* 0x0000d8e901007387 */ /* 0x000fe80000100800 */
[----:B------:R-:W-:Y:S04]  /*3920*/  STL [R1+0xd4], R232 ;  /* 0x0000d4e801007387 */ /* 0x000fe80000100800 */
[----:B------:R-:W-:Y:S04]  /*3930*/  STL [R1+0xd0], R171 ;  /* 0x0000d0ab01007387 */ /* 0x000fe80000100800 */
[----:B------:R-:W-:Y:S04]  /*3940*/  STL [R1+0xcc], R16 ;  /* 0x0000cc1001007387 */ /* 0x000fe80000100800 */
[----:B------:R-:W-:Y:S04]  /*3950*/  STL [R1+0xf4], R193 ;  /* 0x0000f4c101007387 */ /* 0x000fe80000100800 */
[----:B------:R-:W-:Y:S01]  /*3960*/  STL [R1+0xf8], R17 ;  /* 0x0000f81101007387 */ /* 0x000fe20000100800 */
[----:B--2---:R-:W-:-:S02]  /*3970*/  FSEL R234, R91, -INF , !P1 ;  /* 0xff8000005bea7808 */ /* 0x004fc40004800000 */
[----:B------:R-:W-:Y:S02]  /*3980*/  ISETP.GE.AND P1, PT, R34, R17, PT ;  /* 0x000000112200720c */ /* 0x000fe40003f26270 */
[----:B------:R-:W-:Y:S01]  /*3990*/  FMNMX.FTZ R2, R234, R2, !PT ;  /* 0x00000002ea027209 */ /* 0x000fe20007810000 */
[----:B------:R-:W-:Y:S01]  /*39a0*/  STL [R1+0xfc], R234 ;  /* 0x0000fcea01007387 */ /* 0x000fe20000100800 */
[----:B------:R-:W-:Y:S02]  /*39b0*/  FSEL R213, R83, -INF , !P1 ;  /* 0xff80000053d57808 */ /* 0x000fe40004800000 */
[----:B------:R-:W-:Y:S01]  /*39c0*/  FMNMX.FTZ R2, R194, R2, !PT ;  /* 0x00000002c2027209 */ /* 0x000fe20007810000 */
[----:B------:R-:W-:Y:S03]  /*39d0*/  STL [R1+0x100], R194 ;  /* 0x000100c201007387 */ /* 0x000fe60000100800 */
[----:B------:R-:W-:-:S02]  /*39e0*/  FMNMX.FTZ R5, R213, R2, !PT ;  /* 0x00000002d5057209 */ /* 0x000fc40007810000 */
[----:B-1----:R-:W-:Y:S02]  /*39f0*/  FMNMX.FTZ R2, R14, R6, !PT ;  /* 0x000000060e027209 */ /* 0x002fe40007810000 */
[C---:B------:R-:W-:Y:S01]  /*3a00*/  VIMNMX R14, R15.reuse, UR20, PT ;  /* 0x000000140f0e7c48 */ /* 0x040fe2000bfe0100 */
[----:B------:R-:W1:Y:S01]  /*3a10*/  SHFL.BFLY PT, R6, R5, 0x2, 0x1f ;  /* 0x0c401f0005067f89 */ /* 0x000e6200000e0000 */
[----:B------:R-:W-:Y:S01]  /*3a20*/  VIADDMNMX R15, R15, 0x8, R26, PT ;  /* 0x000000080f0f7846 */ /* 0x000fe2000380011a */
[----:B------:R-:W-:Y:S01]  /*3a30*/  ULDC UR20, c[0x0][0x2ec] ;  /* 0x0000bb0000147ab9 */ /* 0x000fe20000000800 */
[C---:B------:R-:W-:Y:S01]  /*3a40*/  ISETP.GE.AND P6, PT, R19.reuse, R14, PT ;  /* 0x0000000e1300720c */ /* 0x040fe20003fc6270 */
[----:B------:R-:W2:Y:S01]  /*3a50*/  SHFL.BFLY PT, R7, R2, 0x1, 0x1f ;  /* 0x0c201f0002077f89 */ /* 0x000ea200000e0000 */
[----:B------:R-:W-:Y:S02]  /*3a60*/  ISETP.GE.AND P1, PT, R19, R15, PT ;  /* 0x0000000f1300720c */ /* 0x000fe40003f26270 */
[----:B------:R-:W-:-:S02]  /*3a70*/  FSEL R89, R84, -INF , !P6 ;  /* 0xff80000054597808 */ /* 0x000fc40007000000 */
[-C--:B------:R-:W-:Y:S02]  /*3a80*/  ISETP.GE.AND P6, PT, R21, R14.reuse, PT ;  /* 0x0000000e1500720c */ /* 0x080fe40003fc6270 */
[----:B------:R-:W-:Y:S02]  /*3a90*/  FSEL R94, R86, -INF , !P1 ;  /* 0xff800000565e7808 */ /* 0x000fe40004800000 */
[----:B------:R-:W-:Y:S02]  /*3aa0*/  FSEL R88, R68, -INF , !P6 ;  /* 0xff80000044587808 */ /* 0x000fe40007000000 */
[-C--:B------:R-:W-:Y:S02]  /*3ab0*/  ISETP.GE.AND P6, PT, R23, R14.reuse, PT ;  /* 0x0000000e1700720c */ /* 0x080fe40003fc6270 */
[----:B------:R-:W-:Y:S02]  /*3ac0*/  ISETP.GE.AND P4, PT, R20, R14, PT ;  /* 0x0000000e1400720c */ /* 0x000fe40003f86270 */
[----:B------:R-:W-:-:S02]  /*3ad0*/  FSEL R82, R65, -INF , !P6 ;  /* 0xff80000041527808 */ /* 0x000fc40007000000 */
[----:B------:R-:W-:Y:S02]  /*3ae0*/  ISETP.GE.AND P6, PT, R4, R14, PT ;  /* 0x0000000e0400720c */ /* 0x000fe40003fc6270 */
[----:B------:R-:W-:Y:S02]  /*3af0*/  FSEL R81, R117, -INF , !P4 ;  /* 0xff80000075517808 */ /* 0x000fe40006000000 */
[----:B-1----:R-:W-:Y:S02]  /*3b00*/  FMNMX.FTZ R5, R5, R6, !PT ;  /* 0x0000000605057209 */ /* 0x002fe40007810000 */
[----:B------:R-:W-:Y:S02]  /*3b10*/  FSEL R9, R116, -INF , !P6 ;  /* 0xff80000074097808 */ /* 0x000fe40007000000 */
[----:B--2---:R-:W-:Y:S02]  /*3b20*/  FMNMX.FTZ R166, R2, R7, !PT ;  /* 0x0000000702a67209 */ /* 0x004fe40007810000 */
[----:B------:R-:W1:Y:S01]  /*3b30*/  SHFL.BFLY PT, R7, R5, 0x1, 0x1f ;  /* 0x0c201f0005077f89 */ /* 0x000e6200000e0000 */
[----:B------:R-:W-:-:S02]  /*3b40*/  ISETP.GE.AND P3, PT, R18, R14, PT ;  /* 0x0000000e1200720c */ /* 0x000fc40003f66270 */
[C---:B------:R-:W-:Y:S01]  /*3b50*/  FMUL.FTZ R2, R166.reuse, UR20 ;  /* 0x00000014a6027c20 */ /* 0x040fe20008410000 */
[----:B------:R-:W-:Y:S01]  /*3b60*/  FSETP.NEU.FTZ.AND P1, PT, R166, -INF , PT ;  /* 0xff800000a600780b */ /* 0x000fe20003f3d000 */
[----:B------:R-:W-:Y:S01]  /*3b70*/  STL [R1+0x104], R166 ;  /* 0x000104a601007387 */ /* 0x000fe20000100800 */
[----:B------:R-:W-:Y:S02]  /*3b80*/  FSEL R90, R85, -INF , !P3 ;  /* 0xff800000555a7808 */ /* 0x000fe40005800000 */
[----:B------:R-:W-:Y:S02]  /*3b90*/  FSEL R13, R2, RZ, P1 ;  /* 0x000000ff020d7208 */ /* 0x000fe40000800000 */
[-C--:B------:R-:W-:Y:S02]  /*3ba0*/  ISETP.GE.AND P1, PT, R22, R14.reuse, PT ;  /* 0x0000000e1600720c */ /* 0x080fe40003f26270 */
[----:B------:R-:W-:Y:S01]  /*3bb0*/  ISETP.GE.AND P2, PT, R20, R15, PT ;  /* 0x0000000f1400720c */ /* 0x000fe20003f46270 */
[--C-:B------:R-:W-:Y:S01]  /*3bc0*/  FFMA.FTZ R2, R35, UR20, -R13.reuse ;  /* 0x0000001423027c23 */ /* 0x100fe2000801080d */
[----:B------:R-:W-:Y:S01]  /*3bd0*/  FSEL R80, R69, -INF , !P1 ;  /* 0xff80000045507808 */ /* 0x000fe20004800000 */
[----:B------:R-:W-:Y:S01]  /*3be0*/  FFMA.FTZ R6, R37, UR20, -R13 ;  /* 0x0000001425067c23 */ /* 0x000fe2000801080d */
[----:B------:R-:W-:Y:S01]  /*3bf0*/  ISETP.GE.AND P1, PT, R25, R14, PT ;  /* 0x0000000e1900720c */ /* 0x000fe20003f26270 */
[----:B------:R2:W-:Y:S01]  /*3c00*/  MUFU.EX2 R205, R2 ;  /* 0x0000000200cd7308 */ /* 0x0005e20000000800 */
[----:B------:R-:W-:-:S02]  /*3c10*/  FSEL R92, R119, -INF , !P2 ;  /* 0xff800000775c7808 */ /* 0x000fc40005000000 */
[----:B------:R-:W-:Y:S02]  /*3c20*/  FSEL R184, R160, -INF , !P1 ;  /* 0xff800000a0b87808 */ /* 0x000fe40004800000 */
[----:B------:R-:W-:Y:S02]  /*3c30*/  ISETP.GE.AND P2, PT, R24, R14, PT ;  /* 0x0000000e1800720c */ /* 0x000fe40003f46270 */
[----:B-1----:R-:W-:Y:S01]  /*3c40*/  FMNMX.FTZ R164, R5, R7, !PT ;  /* 0x0000000705a47209 */ /* 0x002fe20007810000 */
[----:B------:R1:W-:Y:S01]  /*3c50*/  MUFU.EX2 R210, R6 ;  /* 0x0000000600d27308 */ /* 0x0003e20000000800 */
[----:B------:R-:W-:Y:S02]  /*3c60*/  FMNMX.FTZ R7, R9, R81, !PT ;  /* 0x0000005109077209 */ /* 0x000fe40007810000 */
[C---:B------:R-:W-:Y:S01]  /*3c70*/  FSETP.NEU.FTZ.AND P1, PT, R164.reuse, -INF , PT ;  /* 0xff800000a400780b */ /* 0x040fe20003f3d000 */
[----:B------:R-:W-:Y:S01]  /*3c80*/  FMUL.FTZ R5, R164, UR20 ;  /* 0x00000014a4057c20 */ /* 0x000fe20008410000 */
[----:B------:R-:W-:-:S02]  /*3c90*/  FSEL R83, R64, -INF , !P2 ;  /* 0xff80000040537808 */ /* 0x000fc40005000000 */
[-C--:B------:R-:W-:Y:S01]  /*3ca0*/  ISETP.GE.AND P6, PT, R28, R14.reuse, PT ;  /* 0x0000000e1c00720c */ /* 0x080fe20003fc6270 */
[--C-:B--2---:R-:W-:Y:S01]  /*3cb0*/  FFMA.FTZ R2, R36, UR20, -R13.reuse ;  /* 0x0000001424027c23 */ /* 0x104fe2000801080d */
[----:B------:R-:W-:Y:S02]  /*3cc0*/  FSEL R12, R5, RZ, P1 ;  /* 0x000000ff050c7208 */ /* 0x000fe40000800000 */
[----:B------:R-:W-:Y:S01]  /*3cd0*/  FMNMX.FTZ R5, R89, R7, !PT ;  /* 0x0000000759057209 */ /* 0x000fe20007810000 */
[----:B------:R2:W3:Y:S01]  /*3ce0*/  MUFU.EX2 R206, R2 ;  /* 0x0000000200ce7308 */ /* 0x0004e20000000800 */
[----:B------:R-:W-:Y:S02]  /*3cf0*/  FSEL R170, R161, -INF , !P6 ;  /* 0xff800000a1aa7808 */ /* 0x000fe40007000000 */
[----:B------:R-:W-:Y:S01]  /*3d00*/  FMNMX.FTZ R5, R90, R5, !PT ;  /* 0x000000055a057209 */ /* 0x000fe20007810000 */
[----:B-1----:R-:W-:Y:S01]  /*3d10*/  FFMA.FTZ R6, R38, UR20, -R13 ;  /* 0x0000001426067c23 */ /* 0x002fe2000801080d */
[----:B------:R-:W-:-:S02]  /*3d20*/  ISETP.GE.AND P1, PT, R30, R14, PT ;  /* 0x0000000e1e00720c */ /* 0x000fc40003f26270 */
[-C--:B------:R-:W-:Y:S01]  /*3d30*/  ISETP.GE.AND P6, PT, R29, R14.reuse, PT ;  /* 0x0000000e1d00720c */ /* 0x080fe20003fc6270 */
[----:B------:R1:W4:Y:S01]  /*3d40*/  MUFU.EX2 R232, R6 ;  /* 0x0000000600e87308 */ /* 0x0003220000000800 */
[----:B------:R-:W-:Y:S02]  /*3d50*/  FSEL R169, R120, -INF , !P1 ;  /* 0xff80000078a97808 */ /* 0x000fe40004800000 */
[-C--:B------:R-:W-:Y:S02]  /*3d60*/  ISETP.GE.AND P1, PT, R31, R14.reuse, PT ;  /* 0x0000000e1f00720c */ /* 0x080fe40003f26270 */
[----:B------:R-:W-:Y:S02]  /*3d70*/  FSEL R165, R121, -INF , !P6 ;  /* 0xff80000079a57808 */ /* 0x000fe40007000000 */
[----:B------:R-:W-:Y:S01]  /*3d80*/  ISETP.GE.AND P6, PT, R32, R14, PT ;  /* 0x0000000e2000720c */ /* 0x000fe20003fc6270 */
[----:B--2---:R-:W-:Y:S01]  /*3d90*/  IMAD.IADD R2, R156, 0x1, R157 ;  /* 0x000000019c027824 */ /* 0x004fe200078e029d */
[----:B------:R-:W-:-:S02]  /*3da0*/  FSEL R227, R180, -INF , !P1 ;  /* 0xff800000b4e37808 */ /* 0x000fc40004800000 */
[----:B------:R-:W-:Y:S02]  /*3db0*/  FSEL R226, R181, -INF , !P6 ;  /* 0xff800000b5e27808 */ /* 0x000fe40007000000 */
[----:B------:R-:W-:Y:S02]  /*3dc0*/  LEA R228, R2, UR4, 0x1 ;  /* 0x0000000402e47c11 */ /* 0x000fe4000f8e08ff */
[----:B------:R-:W-:Y:S01]  /*3dd0*/  FMNMX.FTZ R2, R88, R5, !PT ;  /* 0x0000000558027209 */ /* 0x000fe20007810000 */
[----:B------:R-:W-:Y:S01]  /*3de0*/  FFMA.FTZ R5, R40, UR20, -R12 ;  /* 0x0000001428057c23 */ /* 0x000fe2000801080c */
[----:B------:R-:W-:Y:S01]  /*3df0*/  LEA R231, R0, R228, 0x1 ;  /* 0x000000e400e77211 */ /* 0x000fe200078e08ff */
[----:B------:R-:W-:Y:S01]  /*3e00*/  IMAD R229, R3, 0x2, R228 ;  /* 0x0000000203e57824 */ /* 0x000fe200078e02e4 */
[----:B------:R-:W-:Y:S01]  /*3e10*/  FMNMX.FTZ R2, R80, R2, !PT ;  /* 0x0000000250027209 */ /* 0x000fe20007810000 */
[--C-:B------:R-:W-:Y:S01]  /*3e20*/  FFMA.FTZ R3, R41, UR20, -R12.reuse ;  /* 0x0000001429037c23 */ /* 0x100fe2000801080c */
[----:B------:R-:W-:Y:S01]  /*3e30*/  ISETP.GE.AND P6, PT, R4, R15, PT ;  /* 0x0000000f0400720c */ /* 0x000fe20003fc6270 */
[----:B------:R-:W-:Y:S01]  /*3e40*/  IMAD R230, R0, 0x2, R229 ;  /* 0x0000000200e67824 */ /* 0x000fe200078e02e5 */
[----:B------:R-:W-:Y:S01]  /*3e50*/  FMNMX.FTZ R2, R83, R2, !PT ;  /* 0x0000000253027209 */ /* 0x000fe20007810000 */
[--C-:B------:R-:W-:Y:S01]  /*3e60*/  FFMA.FTZ R0, R42, UR20, -R12.reuse ;  /* 0x000000142a007c23 */ /* 0x100fe2000801080c */
[----:B------:R-:W-:Y:S01]  /*3e70*/  ISETP.GE.AND P1, PT, R33, R14, PT ;  /* 0x0000000e2100720c */ /* 0x000fe20003f26270 */
[----:B------:R2:W-:Y:S01]  /*3e80*/  MUFU.EX2 R196, R3 ;  /* 0x0000000300c47308 */ /* 0x0005e20000000800 */
[----:B------:R-:W-:Y:S01]  /*3e90*/  FMNMX.FTZ R2, R82, R2, !PT ;  /* 0x0000000252027209 */ /* 0x000fe20007810000 */
[----:B------:R-:W-:Y:S01]  /*3ea0*/  LDSM.16.MT88.4 R144, [R230+0xe000] ;  /* 0x00e00000e690783b */ /* 0x000fe20000004200 */
[----:B------:R-:W-:Y:S01]  /*3eb0*/  FSEL R19, R118, -INF , !P6 ;  /* 0xff80000076137808 */ /* 0x000fe20007000000 */
[----:B-1----:R-:W-:Y:S01]  /*3ec0*/  FFMA.FTZ R6, R39, UR20, -R12 ;  /* 0x0000001427067c23 */ /* 0x002fe2000801080c */
[----:B------:R-:W-:Y:S01]  /*3ed0*/  FMNMX.FTZ R2, R184, R2, !PT ;  /* 0x00000002b8027209 */ /* 0x000fe20007810000 */
[----:B------:R-:W-:Y:S01]  /*3ee0*/  LDSM.16.MT88.4 R96, [R228+0xc000] ;  /* 0x00c00000e460783b */ /* 0x000fe20000004200 */
[----:B------:R-:W-:Y:S01]  /*3ef0*/  FSEL R225, R52, -INF , !P1 ;  /* 0xff80000034e17808 */ /* 0x000fe20004800000 */
[----:B------:R1:W-:Y:S01]  /*3f00*/  MUFU.EX2 R197, R0 ;  /* 0x0000000000c57308 */ /* 0x0003e20000000800 */
[----:B------:R-:W-:Y:S01]  /*3f10*/  FMNMX.FTZ R2, R170, R2, !PT ;  /* 0x00000002aa027209 */ /* 0x000fe20007810000 */
[----:B------:R-:W-:Y:S01]  /*3f20*/  LDSM.16.MT88.4 R100, [R229+0xc000] ;  /* 0x00c00000e564783b */ /* 0x000fe20000004200 */
[----:B------:R-:W-:-:S02]  /*3f30*/  ISETP.GE.AND P6, PT, R34, R14, PT ;  /* 0x0000000e2200720c */ /* 0x000fc40003fc6270 */
[-C--:B------:R-:W-:Y:S01]  /*3f40*/  ISETP.GE.AND P5, PT, R18, R15.reuse, PT ;  /* 0x0000000f1200720c */ /* 0x080fe20003fa6270 */
[----:B------:R-:W-:Y:S01]  /*3f50*/  LDSM.16.MT88.4 R108, [R231+0xc000] ;  /* 0x00c00000e76c783b */ /* 0x000fe20000004200 */
[----:B------:R-:W-:Y:S01]  /*3f60*/  FSEL R181, R53, -INF , !P6 ;  /* 0xff80000035b57808 */ /* 0x000fe20007000000 */
[----:B------:R-:W-:Y:S01]  /*3f70*/  MUFU.EX2 R195, R6 ;  /* 0x0000000600c37308 */ /* 0x000fe20000000800 */
[----:B--2---:R-:W-:Y:S01]  /*3f80*/  FMNMX.FTZ R3, R19, R92, !PT ;  /* 0x0000005c13037209 */ /* 0x004fe20007810000 */
[----:B------:R-:W-:Y:S01]  /*3f90*/  LDSM.16.MT88.4 R104, [R230+0xc000] ;  /* 0x00c00000e668783b */ /* 0x000fe20000004200 */
[----:B------:R-:W-:Y:S02]  /*3fa0*/  ISETP.GE.AND P3, PT, R21, R15, PT ;  /* 0x0000000f1500720c */ /* 0x000fe40003f66270 */
[----:B------:R-:W-:Y:S01]  /*3fb0*/  FSEL R93, R87, -INF , !P5 ;  /* 0xff800000575d7808 */ /* 0x000fe20006800000 */
[----:B------:R-:W-:Y:S01]  /*3fc0*/  LDSM.16.MT88.4 R112, [R228+0xe000] ;  /* 0x00e00000e470783b */ /* 0x000fe20000004200 */
[----:B------:R-:W-:Y:S01]  /*3fd0*/  FMNMX.FTZ R3, R94, R3, !PT ;  /* 0x000000035e037209 */ /* 0x000fe20007810000 */
[----:B------:R-:W2:Y:S01]  /*3fe0*/  MUFU.EX2 R194, R5 ;  /* 0x0000000500c27308 */ /* 0x000ea20000000800 */
[----:B-1----:R-:W-:Y:S01]  /*3ff0*/  FMNMX.FTZ R0, R169, R2, !PT ;  /* 0x00000002a9007209 */ /* 0x002fe20007810000 */
[----:B------:R-:W-:Y:S01]  /*4000*/  FFMA.FTZ R2, R43, UR20, -R13 ;  /* 0x000000142b027c23 */ /* 0x000fe2000801080d */
[----:B------:R-:W-:Y:S01]  /*4010*/  ISETP.GE.AND P5, PT, R22, R15, PT ;  /* 0x0000000f1600720c */ /* 0x000fe20003fa6270 */
[----:B------:R-:W-:Y:S01]  /*4020*/  LDSM.16.MT88.4 R124, [R229+0xe000] ;  /* 0x00e00000e57c783b */ /* 0x000fe20000004200 */
[----:B------:R-:W-:-:S02]  /*4030*/  FMNMX.FTZ R0, R165, R0, !PT ;  /* 0x00000000a5007209 */ /* 0x000fc40007810000 */
[----:B------:R-:W-:Y:S01]  /*4040*/  FSEL R91, R70, -INF , !P3 ;  /* 0xff800000465b7808 */ /* 0x000fe20005800000 */
[----:B------:R1:W-:Y:S01]  /*4050*/  MUFU.EX2 R198, R2 ;  /* 0x0000000200c67308 */ /* 0x0003e20000000800 */
[----:B------:R-:W-:Y:S01]  /*4060*/  FMNMX.FTZ R0, R227, R0, !PT ;  /* 0x00000000e3007209 */ /* 0x000fe20007810000 */
[----:B------:R-:W-:Y:S01]  /*4070*/  LDSM.16.MT88.4 R128, [R231+0xe000] ;  /* 0x00e00000e780783b */ /* 0x000fe20000004200 */
[----:B------:R-:W-:Y:S02]  /*4080*/  FMNMX.FTZ R3, R93, R3, !PT ;  /* 0x000000035d037209 */ /* 0x000fe40007810000 */
[----:B------:R-:W-:Y:S01]  /*4090*/  FMNMX.FTZ R0, R226, R0, !PT ;  /* 0x00000000e2007209 */ /* 0x000fe20007810000 */
[----:B------:R-:W-:Y:S01]  /*40a0*/  LDSM.16.MT88.4 R116, [R230+0xe800] ;  /* 0x00e80000e674783b */ /* 0x000fe20000004200 */
[----:B------:R-:W-:Y:S02]  /*40b0*/  ISETP.GE.AND P4, PT, R24, R15, PT ;  /* 0x0000000f1800720c */ /* 0x000fe40003f86270 */
[----:B------:R-:W-:Y:S01]  /*40c0*/  FMNMX.FTZ R0, R225, R0, !PT ;  /* 0x00000000e1007209 */ /* 0x000fe20007810000 */
[----:B------:R-:W-:Y:S01]  /*40d0*/  LDSM.16.MT88.4 R84, [R228+0xc800] ;  /* 0x00c80000e454783b */ /* 0x000fe20000004200 */
[----:B------:R-:W-:-:S02]  /*40e0*/  FSEL R35, R71, -INF , !P5 ;  /* 0xff80000047237808 */ /* 0x000fc40006800000 */
[----:B------:R-:W-:Y:S01]  /*40f0*/  FMNMX.FTZ R0, R181, R0, !PT ;  /* 0x00000000b5007209 */ /* 0x000fe20007810000 */
[----:B------:R-:W-:Y:S01]  /*4100*/  LDSM.16.MT88.4 R68, [R230+0xc800] ;  /* 0x00c80000e644783b */ /* 0x000fe20000004200 */
[----:B------:R-:W-:Y:S02]  /*4110*/  ISETP.GE.AND P3, PT, R23, R15, PT ;  /* 0x0000000f1700720c */ /* 0x000fe40003f66270 */
[----:B-1----:R-:W-:Y:S01]  /*4120*/  FMNMX.FTZ R2, R91, R3, !PT ;  /* 0x000000035b027209 */ /* 0x002fe20007810000 */
[----:B------:R-:W1:Y:S01]  /*4130*/  SHFL.BFLY PT, R8, R0, 0x2, 0x1f ;  /* 0x0c401f0000087f89 */ /* 0x000e6200000e0000 */
[----:B------:R-:W-:Y:S01]  /*4140*/  FSEL R40, R66, -INF , !P4 ;  /* 0xff80000042287808 */ /* 0x000fe20006000000 */
[----:B------:R-:W-:Y:S01]  /*4150*/  FFMA.FTZ R3, R44, UR20, -R13 ;  /* 0x000000142c037c23 */ /* 0x000fe2000801080d */
[----:B------:R-:W-:Y:S01]  /*4160*/  FMNMX.FTZ R2, R35, R2, !PT ;  /* 0x0000000223027209 */ /* 0x000fe20007810000 */
[----:B------:R-:W-:Y:S01]  /*4170*/  LDSM.16.MT88.4 R72, [R231+0xc800] ;  /* 0x00c80000e748783b */ /* 0x000fe20000004200 */
[----:B------:R-:W-:Y:S01]  /*4180*/  ISETP.GE.AND P2, PT, R25, R15, PT ;  /* 0x0000000f1900720c */ /* 0x000fe20003f46270 */
[----:B------:R3:W2:Y:S01]  /*4190*/  MUFU.EX2 R171, R3 ;  /* 0x0000000300ab7308 */ /* 0x0006a20000000800 */
[----:B------:R-:W-:Y:S01]  /*41a0*/  FSEL R41, R67, -INF , !P3 ;  /* 0xff80000043297808 */ /* 0x000fe20005800000 */
[----:B------:R-:W-:Y:S01]  /*41b0*/  LDSM.16.MT88.4 R76, [R229+0xc800] ;  /* 0x00c80000e54c783b */ /* 0x000fe20000004200 */
[----:B------:R-:W-:-:S02]  /*41c0*/  FMNMX.FTZ R2, R40, R2, !PT ;  /* 0x0000000228027209 */ /* 0x000fc40007810000 */
[-C--:B------:R-:W-:Y:S01]  /*41d0*/  ISETP.GE.AND P1, PT, R28, R15.reuse, PT ;  /* 0x0000000f1c00720c */ /* 0x080fe20003f26270 */
[----:B------:R-:W-:Y:S01]  /*41e0*/  LDSM.16.MT88.4 R64, [R228+0xe800] ;  /* 0x00e80000e440783b */ /* 0x000fe20000004200 */
[----:B------:R-:W-:Y:S02]  /*41f0*/  FSEL R162, R162, -INF , !P2 ;  /* 0xff800000a2a27808 */ /* 0x000fe40005000000 */
[----:B------:R-:W-:Y:S01]  /*4200*/  FMNMX.FTZ R2, R41, R2, !PT ;  /* 0x0000000229027209 */ /* 0x000fe20007810000 */
[----:B------:R-:W-:Y:S01]  /*4210*/  LDSM.16.MT88.4 R60, [R229+0xe800] ;  /* 0x00e80000e53c783b */ /* 0x000fe20000004200 */
[----:B------:R-:W-:Y:S02]  /*4220*/  ISETP.GE.AND P6, PT, R30, R15, PT ;  /* 0x0000000f1e00720c */ /* 0x000fe40003fc6270 */
[----:B------:R-:W-:Y:S02]  /*4230*/  FSEL R161, R163, -INF , !P1 ;  /* 0xff800000a3a17808 */ /* 0x000fe40004800000 */
[----:B------:R-:W-:-:S02]  /*4240*/  FMNMX.FTZ R2, R162, R2, !PT ;  /* 0x00000002a2027209 */ /* 0x000fc40007810000 */
[-C--:B------:R-:W-:Y:S01]  /*4250*/  ISETP.GE.AND P5, PT, R29, R15.reuse, PT ;  /* 0x0000000f1d00720c */ /* 0x080fe20003fa6270 */
[----:B---3--:R-:W-:Y:S01]  /*4260*/  FFMA.FTZ R3, R45, UR20, -R13 ;  /* 0x000000142d037c23 */ /* 0x008fe2000801080d */
[----:B-1----:R-:W-:Y:S02]  /*4270*/  FMNMX.FTZ R0, R0, R8, !PT ;  /* 0x0000000800007209 */ /* 0x002fe40007810000 */
[----:B------:R-:W-:Y:S01]  /*4280*/  FSEL R160, R122, -INF , !P6 ;  /* 0xff8000007aa07808 */ /* 0x000fe20007000000 */
[----:B------:R1:W-:Y:S01]  /*4290*/  MUFU.EX2 R238, R3 ;  /* 0x0000000300ee7308 */ /* 0x0003e20000000800 */
[----:B------:R-:W-:Y:S01]  /*42a0*/  FMNMX.FTZ R2, R161, R2, !PT ;  /* 0x00000002a1027209 */ /* 0x000fe20007810000 */
[----:B------:R-:W3:Y:S01]  /*42b0*/  SHFL.BFLY PT, R8, R0, 0x1, 0x1f ;  /* 0x0c201f0000087f89 */ /* 0x000ee200000e0000 */
[----:B------:R-:W-:Y:S02]  /*42c0*/  ISETP.GE.AND P4, PT, R31, R15, PT ;  /* 0x0000000f1f00720c */ /* 0x000fe40003f86270 */
[----:B------:R-:W-:-:S02]  /*42d0*/  FSEL R95, R123, -INF , !P5 ;  /* 0xff8000007b5f7808 */ /* 0x000fc40006800000 */
[----:B------:R-:W-:Y:S02]  /*42e0*/  FMNMX.FTZ R2, R160, R2, !PT ;  /* 0x00000002a0027209 */ /* 0x000fe40007810000 */
[-C--:B------:R-:W-:Y:S02]  /*42f0*/  ISETP.GE.AND P3, PT, R32, R15.reuse, PT ;  /* 0x0000000f2000720c */ /* 0x080fe40003f66270 */
[----:B------:R-:W-:Y:S02]  /*4300*/  FSEL R182, R182, -INF , !P4 ;  /* 0xff800000b6b67808 */ /* 0x000fe40006000000 */
[----:B------:R-:W-:Y:S02]  /*4310*/  FMNMX.FTZ R2, R95, R2, !PT ;  /* 0x000000025f027209 */ /* 0x000fe40007810000 */
[----:B------:R-:W-:Y:S02]  /*4320*/  ISETP.GE.AND P2, PT, R33, R15, PT ;  /* 0x0000000f2100720c */ /* 0x000fe40003f46270 */
[----:B------:R-:W-:Y:S01]  /*4330*/  FSEL R183, R183, -INF , !P3 ;  /* 0xff800000b7b77808 */ /* 0x000fe20005800000 */
[----:B-1----:R-:W-:Y:S01]  /*4340*/  FFMA.FTZ R3, R46, UR20, -R13 ;  /* 0x000000142e037c23 */ /* 0x002fe2000801080d */
[----:B------:R-:W-:-:S02]  /*4350*/  FMNMX.FTZ R2, R182, R2, !PT ;  /* 0x00000002b6027209 */ /* 0x000fc40007810000 */
[----:B------:R-:W-:Y:S01]  /*4360*/  ISETP.GE.AND P1, PT, R34, R15, PT ;  /* 0x0000000f2200720c */ /* 0x000fe20003f26270 */
[----:B------:R1:W2:Y:S01]  /*4370*/  MUFU.EX2 R235, R3 ;  /* 0x0000000300eb7308 */ /* 0x0002a20000000800 */
[----:B------:R-:W-:Y:S02]  /*4380*/  FSEL R180, R54, -INF , !P2 ;  /* 0xff80000036b47808 */ /* 0x000fe40005000000 */
[----:B------:R-:W-:Y:S02]  /*4390*/  FMNMX.FTZ R2, R183, R2, !PT ;  /* 0x00000002b7027209 */ /* 0x000fe40007810000 */
[----:B------:R-:W-:Y:S02]  /*43a0*/  FSEL R163, R55, -INF , !P1 ;  /* 0xff80000037a37808 */ /* 0x000fe40004800000 */
[----:B------:R-:W-:Y:S02]  /*43b0*/  FMNMX.FTZ R2, R180, R2, !PT ;  /* 0x00000002b4027209 */ /* 0x000fe40007810000 */
[----:B---3--:R-:W-:-:S02]  /*43c0*/  FMNMX.FTZ R168, R0, R8, !PT ;  /* 0x0000000800a87209 */ /* 0x008fc40007810000 */
[----:B------:R-:W-:Y:S01]  /*43d0*/  FMNMX.FTZ R0, R163, R2, !PT ;  /* 0x00000002a3007209 */ /* 0x000fe20007810000 */
[--C-:B------:R-:W-:Y:S01]  /*43e0*/  FFMA.FTZ R2, R56, UR20, -R12.reuse ;  /* 0x0000001438027c23 */ /* 0x100fe2000801080c */
[----:B------:R-:W-:Y:S01]  /*43f0*/  F2FP.BF16.F32.PACK_AB R4, R206, R205 ;  /* 0x000000cdce04723e */ /* 0x000fe200000010ff */
[----:B------:R-:W-:Y:S01]  /*4400*/  LDSM.16.MT88.4 R56, [R231+0xe800] ;  /* 0x00e80000e738783b */ /* 0x000fe20000004200 */
[----:B----4-:R-:W-:Y:S01]  /*4410*/  F2FP.BF16.F32.PACK_AB R6, R232, R210 ;  /* 0x000000d2e806723e */ /* 0x010fe200000010ff */
[----:B------:R-:W-:Y:S01]  /*4420*/  MUFU.EX2 R212, R2 ;  /* 0x0000000200d47308 */ /* 0x000fe20000000800 */
[----:B-1----:R-:W-:Y:S01]  /*4430*/  FFMA.FTZ R3, R47, UR20, -R12 ;  /* 0x000000142f037c23 */ /* 0x002fe2000801080c */
[----:B------:R-:W1:Y:S01]  /*4440*/  SHFL.BFLY PT, R18, R0, 0x2, 0x1f ;  /* 0x0c401f0000127f89 */ /* 0x000e6200000e0000 */
[----:B--2---:R-:W-:Y:S02]  /*4450*/  F2FP.BF16.F32.PACK_AB R5, R194, R195 ;  /* 0x000000c3c205723e */ /* 0x004fe400000010ff */
[----:B------:R-:W-:-:S02]  /*4460*/  F2FP.BF16.F32.PACK_AB R7, R197, R196 ;  /* 0x000000c4c507723e */ /* 0x000fc400000010ff */
[----:B------:R-:W-:Y:S01]  /*4470*/  FSETP.NEU.FTZ.AND P1, PT, R168, -INF , PT ;  /* 0xff800000a800780b */ /* 0x000fe20003f3d000 */
[----:B------:R2:W-:Y:S01]  /*4480*/  MUFU.EX2 R199, R3 ;  /* 0x0000000300c77308 */ /* 0x0005e20000000800 */
[----:B------:R-:W-:Y:S02]  /*4490*/  F2FP.BF16.F32.PACK_AB R8, R171, R198 ;  /* 0x000000c6ab08723e */ /* 0x000fe400000010ff */
[----:B------:R-:W-:Y:S01]  /*44a0*/  F2FP.BF16.F32.PACK_AB R10, R235, R238 ;  /* 0x000000eeeb0a723e */ /* 0x000fe200000010ff */
[C---:B------:R-:W-:Y:S06]  /*44b0*/  HMMA.16816.F32.BF16 R132, R4.reuse, R144, RZ ;  /* 0x000000900484723c */ /* 0x040fec00000418ff */
[C---:B------:R-:W-:Y:S06]  /*44c0*/  HMMA.16816.F32.BF16 R176, R4.reuse, R96, RZ ;  /* 0x0000006004b0723c */ /* 0x040fec00000418ff */
[----:B------:R-:W-:Y:S01]  /*44d0*/  HMMA.16816.F32.BF16 R172, R4, R100, RZ ;  /* 0x0000006404ac723c */ /* 0x000fe200000418ff */
[----:B--2---:R-:W-:Y:S01]  /*44e0*/  FFMA.FTZ R3, R48, UR20, -R12 ;  /* 0x0000001430037c23 */ /* 0x004fe2000801080c */
[----:B-1----:R-:W-:-:S03]  /*44f0*/  FMNMX.FTZ R0, R0, R18, !PT ;  /* 0x0000001200007209 */ /* 0x002fc60007810000 */
[----:B------:R1:W-:Y:S01]  /*4500*/  MUFU.EX2 R166, R3 ;  /* 0x0000000300a67308 */ /* 0x0003e20000000800 */
[C---:B------:R-:W-:Y:S06]  /*4510*/  HMMA.16816.F32.BF16 R156, R4.reuse, R108, RZ ;  /* 0x0000006c049c723c */ /* 0x040fec00000418ff */
[C---:B------:R-:W-:Y:S06]  /*4520*/  HMMA.16816.F32.BF16 R152, R4.reuse, R104, RZ ;  /* 0x000000680498723c */ /* 0x040fec00000418ff */
[----:B------:R-:W-:Y:S01]  /*4530*/  HMMA.16816.F32.BF16 R148, R4, R112, RZ ;  /* 0x000000700494723c */ /* 0x000fe200000418ff */
[----:B-1----:R-:W-:-:S05]  /*4540*/  FFMA.FTZ R3, R49, UR20, -R12 ;  /* 0x0000001431037c23 */ /* 0x002fca000801080c */
[C---:B------:R-:W-:Y:S01]  /*4550*/  HMMA.16816.F32.BF16 R140, R4.reuse, R124, RZ ;  /* 0x0000007c048c723c */ /* 0x040fe200000418ff */
[----:B------:R1:W2:Y:S05]  /*4560*/  MUFU.EX2 R246, R3 ;  /* 0x0000000300f67308 */ /* 0x0002aa0000000800 */
[C---:B------:R-:W-:Y:S06]  /*4570*/  HMMA.16816.F32.BF16 R136, R4.reuse, R128, RZ ;  /* 0x000000800488723c */ /* 0x040fec00000418ff */
[C---:B------:R-:W-:Y:S06]  /*4580*/  HMMA.16816.F32.BF16 R120, R4.reuse, R98, RZ ;  /* 0x000000620478723c */ /* 0x040fec00000418ff */
[----:B------:R-:W-:Y:S01]  /*4590*/  HMMA.16816.F32.BF16 R52, R4, R102, RZ ;  /* 0x000000660434723c */ /* 0x000fe200000418ff */
[----:B-1----:R-:W-:Y:S01]  /*45a0*/  FMUL.FTZ R3, R168, UR20 ;  /* 0x00000014a8037c20 */ /* 0x002fe20008410000 */
[----:B--2---:R-:W-:-:S04]  /*45b0*/  F2FP.BF16.F32.PACK_AB R11, R212, R246 ;  /* 0x000000f6d40b723e */ /* 0x004fc800000010ff */
[----:B------:R-:W-:Y:S01]  /*45c0*/  FSEL R2, R3, RZ, P1 ;  /* 0x000000ff03027208 */ /* 0x000fe20000800000 */
[C---:B------:R-:W-:Y:S04]  /*45d0*/  HMMA.16816.F32.BF16 R48, R4.reuse, R110, RZ ;  /* 0x0000006e0430723c */ /* 0x040fe800000418ff */
[--C-:B------:R-:W-:Y:S01]  /*45e0*/  FFMA.FTZ R3, R9, UR20, -R2.reuse ;  /* 0x0000001409037c23 */ /* 0x100fe20008010802 */
[----:B------:R-:W-:Y:S01]  /*45f0*/  F2FP.BF16.F32.PACK_AB R9, R166, R199 ;  /* 0x000000c7a609723e */ /* 0x000fe200000010ff */
[C---:B------:R-:W-:Y:S02]  /*4600*/  HMMA.16816.F32.BF16 R44, R4.reuse, R106, RZ ;  /* 0x0000006a042c723c */ /* 0x040fe400000418ff */
[----:B------:R1:W-:Y:S04]  /*4610*/  MUFU.EX2 R224, R3 ;  /* 0x0000000300e07308 */ /* 0x0003e80000000800 */
[C---:B------:R-:W-:Y:S06]  /*4620*/  HMMA.16816.F32.BF16 R36, R4.reuse, R114, RZ ;  /* 0x000000720424723c */ /* 0x040fec00000418ff */
[C---:B------:R-:W-:Y:S06]  /*4630*/  HMMA.16816.F32.BF16 R28, R4.reuse, R126, RZ ;  /* 0x0000007e041c723c */ /* 0x040fec00000418ff */
[----:B------:R-:W-:Y:S01]  /*4640*/  HMMA.16816.F32.BF16 R24, R4, R130, RZ ;  /* 0x000000820418723c */ /* 0x000fe200000418ff */
[----:B-1----:R-:W-:-:S04]  /*4650*/  FFMA.FTZ R3, R81, UR20, -R2 ;  /* 0x0000001451037c23 */ /* 0x002fc80008010802 */
[----:B------:R1:W-:Y:S01]  /*4660*/  MUFU.EX2 R211, R3 ;  /* 0x0000000300d37308 */ /* 0x0003e20000000800 */
[----:B------:R-:W-:Y:S01]  /*4670*/  HMMA.16816.F32.BF16 R20, R4, R146, RZ ;  /* 0x000000920414723c */ /* 0x000fe200000418ff */
[----:B------:R-:W2:Y:S05]  /*4680*/  SHFL.BFLY PT, R4, R0, 0x1, 0x1f ;  /* 0x0c201f0000047f89 */ /* 0x000eaa00000e0000 */
[C---:B------:R-:W-:Y:S06]  /*4690*/  HMMA.16816.F32.BF16 R132, R8.reuse, R116, R132 ;  /* 0x000000740884723c */ /* 0x040fec0000041884 */
[----:B------:R-:W-:Y:S01]  /*46a0*/  HMMA.16816.F32.BF16 R200, R8, R84, R176 ;  /* 0x0000005408c8723c */ /* 0x000fe200000418b0 */
[----:B-1----:R-:W-:-:S05]  /*46b0*/  FFMA.FTZ R3, R89, UR20, -R2 ;  /* 0x0000001459037c23 */ /* 0x002fca0008010802 */
[----:B------:R-:W-:Y:S01]  /*46c0*/  HMMA.16816.F32.BF16 R152, R8, R68, R152 ;  /* 0x000000440898723c */ /* 0x000fe20000041898 */
[----:B------:R-:W-:Y:S01]  /*46d0*/  MOV R179, R213 ;  /* 0x000000d500b37202 */ /* 0x000fe20000000f00 */
[----:B------:R1:W-:Y:S01]  /*46e0*/  MUFU.EX2 R16, R3 ;  /* 0x0000000300107308 */ /* 0x0003e20000000800 */
[----:B------:R-:W-:-:S03]  /*46f0*/  IMAD.MOV.U32 R178, RZ, RZ, R212 ;  /* 0x000000ffffb27224 */ /* 0x000fc600078e00d4 */
[----:B------:R-:W-:Y:S01]  /*4700*/  HMMA.16816.F32.BF16 R216, R8, R72, R156 ;  /* 0x0000004808d8723c */ /* 0x000fe2000004189c */
[----:B--2---:R-:W-:-:S04]  /*4710*/  FMNMX.FTZ R167, R0, R4, !PT ;  /* 0x0000000400a77209 */ /* 0x004fc80007810000 */
[C---:B------:R-:W-:Y:S01]  /*4720*/  FSETP.NEU.FTZ.AND P1, PT, R167.reuse, -INF , PT ;  /* 0xff800000a700780b */ /* 0x040fe20003f3d000 */
[----:B------:R-:W-:Y:S01]  /*4730*/  FMUL.FTZ R0, R167, UR20 ;  /* 0x00000014a7007c20 */ /* 0x000fe20008410000 */
[----:B------:R-:W-:Y:S01]  /*4740*/  IMAD.MOV.U32 R234, RZ, RZ, R133 ;  /* 0x000000ffffea7224 */ /* 0x000fe200078e0085 */
[C---:B------:R-:W-:Y:S01]  /*4750*/  HMMA.16816.F32.BF16 R148, R8.reuse, R64, R148 ;  /* 0x000000400894723c */ /* 0x040fe20000041894 */
[----:B------:R-:W-:Y:S01]  /*4760*/  IMAD.MOV.U32 R204, RZ, RZ, R132 ;  /* 0x000000ffffcc7224 */ /* 0x000fe200078e0084 */
[----:B------:R-:W-:Y:S01]  /*4770*/  MOV R17, R134 ;  /* 0x0000008600117202 */ /* 0x000fe20000000f00 */
[----:B------:R-:W-:Y:S01]  /*4780*/  IMAD.MOV.U32 R193, RZ, RZ, R135 ;  /* 0x000000ffffc17224 */ /* 0x000fe200078e0087 */
[----:B------:R-:W-:Y:S01]  /*4790*/  FSEL R0, R0, RZ, P1 ;  /* 0x000000ff00007208 */ /* 0x000fe20000800000 */
[----:B-1----:R-:W-:Y:S01]  /*47a0*/  FFMA.FTZ R3, R90, UR20, -R2 ;  /* 0x000000145a037c23 */ /* 0x002fe20008010802 */
[C---:B------:R-:W-:Y:S03]  /*47b0*/  HMMA.16816.F32.BF16 R136, R8.reuse, R56, R136 ;  /* 0x000000380888723c */ /* 0x040fe60000041888 */
[----:B------:R1:W-:Y:S01]  /*47c0*/  MUFU.EX2 R6, R3 ;  /* 0x0000000300067308 */ /* 0x0003e20000000800 */
[----:B------:R-:W-:Y:S01]  /*47d0*/  MOV R209, R153 ;  /* 0x0000009900d17202 */ /* 0x000fe20000000f00 */
[----:B------:R-:W-:Y:S01]  /*47e0*/  IMAD.MOV.U32 R208, RZ, RZ, R154 ;  /* 0x000000ffffd07224 */ /* 0x000fe200078e009a */
[----:B------:R-:W-:Y:S01]  /*47f0*/  HMMA.16816.F32.BF16 R220, R8, R76, R172 ;  /* 0x0000004c08dc723c */ /* 0x000fe200000418ac */
[----:B------:R-:W-:Y:S01]  /*4800*/  IMAD.MOV.U32 R207, RZ, RZ, R155 ;  /* 0x000000ffffcf7224 */ /* 0x000fe200078e009b */
[----:B------:R-:W-:-:S04]  /*4810*/  MOV R18, R152 ;  /* 0x0000009800127202 */ /* 0x000fc80000000f00 */
[C---:B------:R-:W-:Y:S01]  /*4820*/  HMMA.16816.F32.BF16 R140, R8.reuse, R60, R140 ;  /* 0x0000003c088c723c */ /* 0x040fe2000004188c */
[----:B------:R-:W-:Y:S01]  /*4830*/  IMAD.MOV.U32 R175, RZ, RZ, R216 ;  /* 0x000000ffffaf7224 */ /* 0x000fe200078e00d8 */
[----:B------:R-:W-:Y:S01]  /*4840*/  MOV R174, R217 ;  /* 0x000000d900ae7202 */ /* 0x000fe20000000f00 */
[----:B------:R-:W-:Y:S02]  /*4850*/  IMAD.MOV.U32 R173, RZ, RZ, R218 ;  /* 0x000000ffffad7224 */ /* 0x000fe400078e00da */
[----:B------:R-:W-:Y:S01]  /*4860*/  IMAD.MOV.U32 R172, RZ, RZ, R219 ;  /* 0x000000ffffac7224 */ /* 0x000fe200078e00db */
[----:B------:R-:W-:Y:S01]  /*4870*/  MOV R153, R149 ;  /* 0x0000009500997202 */ /* 0x000fe20000000f00 */
[----:B------:R-:W-:Y:S02]  /*4880*/  IMAD.MOV.U32 R155, RZ, RZ, R151 ;  /* 0x000000ffff9b7224 */ /* 0x000fe400078e0097 */
[----:B-1----:R-:W-:Y:S01]  /*4890*/  FFMA.FTZ R3, R88, UR20, -R2 ;  /* 0x0000001458037c23 */ /* 0x002fe20008010802 */
[----:B------:R-:W-:Y:S01]  /*48a0*/  IMAD.MOV.U32 R154, RZ, RZ, R150 ;  /* 0x000000ffff9a7224 */ /* 0x000fe200078e0096 */
[C---:B------:R-:W-:Y:S01]  /*48b0*/  HMMA.16816.F32.BF16 R156, R8.reuse, R74, R48 ;  /* 0x0000004a089c723c */ /* 0x040fe20000041830 */
[----:B------:R-:W-:Y:S01]  /*48c0*/  IMAD.MOV.U32 R152, RZ, RZ, R148 ;  /* 0x000000ffff987224 */ /* 0x000fe200078e0094 */
[----:B------:R1:W2:Y:S01]  /*48d0*/  MUFU.EX2 R32, R3 ;  /* 0x0000000300207308 */ /* 0x0002a20000000800 */
[----:B------:R-:W-:Y:S01]  /*48e0*/  IMAD.MOV.U32 R7, RZ, RZ, R139 ;  /* 0x000000ffff077224 */ /* 0x000fe200078e008b */
[----:B------:R-:W-:Y:S01]  /*48f0*/  MOV R4, R137 ;  /* 0x0000008900047202 */ /* 0x000fe20000000f00 */
[----:B------:R-:W-:Y:S01]  /*4900*/  IMAD.MOV.U32 R5, RZ, RZ, R136 ;  /* 0x000000ffff057224 */ /* 0x000fe200078e0088 */
[C---:B------:R-:W-:Y:S06]  /*4910*/  HMMA.16816.F32.BF16 R148, R8.reuse, R78, R52 ;  /* 0x0000004e0894723c */ /* 0x040fec0000041834 */
[C---:B------:R-:W-:Y:S01]  /*4920*/  HMMA.16816.F32.BF16 R44, R8.reuse, R70, R44 ;  /* 0x00000046082c723c */ /* 0x040fe2000004182c */
[----:B------:R-:W-:Y:S01]  /*4930*/  IMAD.MOV.U32 R54, RZ, RZ, R199 ;  /* 0x000000ffff367224 */ /* 0x000fe200078e00c7 */
[----:B------:R-:W-:Y:S01]  /*4940*/  MOV R89, R141 ;  /* 0x0000008d00597202 */ /* 0x000fe20000000f00 */
[----:B------:R-:W-:Y:S01]  /*4950*/  IMAD.MOV.U32 R90, RZ, RZ, R143 ;  /* 0x000000ffff5a7224 */ /* 0x000fe200078e008f */
[----:B------:R-:W-:Y:S01]  /*4960*/  MOV R53, R198 ;  /* 0x000000c600357202 */ /* 0x000fe20000000f00 */
[----:B------:R-:W-:Y:S01]  /*4970*/  IMAD.MOV.U32 R88, RZ, RZ, R140 ;  /* 0x000000ffff587224 */ /* 0x000fe200078e008c */
[----:B------:R-:W-:Y:S01]  /*4980*/  HMMA.16816.F32.BF16 R248, R8, R66, R36 ;  /* 0x0000004208f8723c */ /* 0x000fe20000041824 */
[----:B-1----:R-:W-:Y:S01]  /*4990*/  FFMA.FTZ R3, R80, UR20, -R2 ;  /* 0x0000001450037c23 */ /* 0x002fe20008010802 */
[----:B------:R-:W-:Y:S01]  /*49a0*/  MOV R80, R138 ;  /* 0x0000008a00507202 */ /* 0x000fe20000000f00 */
[----:B--2---:R-:W-:-:S02]  /*49b0*/  IMAD.MOV.U32 R52, RZ, RZ, R32 ;  /* 0x000000ffff347224 */ /* 0x004fc400078e0020 */
[----:B------:R1:W-:Y:S01]  /*49c0*/  MUFU.EX2 R176, R3 ;  /* 0x0000000300b07308 */ /* 0x0003e20000000800 */
[----:B------:R-:W-:Y:S01]  /*49d0*/  HMMA.16816.F32.BF16 R136, R8, R86, R120 ;  /* 0x000000560888723c */ /* 0x000fe20000041878 */
[----:B------:R-:W-:Y:S02]  /*49e0*/  IMAD.MOV.U32 R81, RZ, RZ, R142 ;  /* 0x000000ffff517224 */ /* 0x000fe400078e008e */
[----:B------:R-:W-:-:S03]  /*49f0*/  IMAD.MOV.U32 R55, RZ, RZ, R179 ;  /* 0x000000ffff377224 */ /* 0x000fc600078e00b3 */
[C---:B------:R-:W-:Y:S06]  /*4a00*/  HMMA.16816.F32.BF16 R216, R8.reuse, R62, R28 ;  /* 0x0000003e08d8723c */ /* 0x040fec000004181c */
[C---:B------:R-:W-:Y:S01]  /*4a10*/  HMMA.16816.F32.BF16 R212, R8.reuse, R58, R24 ;  /* 0x0000003a08d4723c */ /* 0x040fe20000041818 */
[----:B------:R-:W-:Y:S02]  /*4a20*/  IMAD.MOV.U32 R48, RZ, RZ, R45 ;  /* 0x000000ffff307224 */ /* 0x000fe400078e002d */
[----:B------:R-:W-:Y:S02]  /*4a30*/  IMAD.MOV.U32 R135, RZ, RZ, R46 ;  /* 0x000000ffff877224 */ /* 0x000fe400078e002e */
[----:B-1----:R-:W-:Y:S01]  /*4a40*/  FFMA.FTZ R3, R83, UR20, -R2 ;  /* 0x0000001453037c23 */ /* 0x002fe20008010802 */
[----:B------:R-:W-:Y:S01]  /*4a50*/  IMAD.MOV.U32 R134, RZ, RZ, R47 ;  /* 0x000000ffff867224 */ /* 0x000fe200078e002f */
[----:B------:R-:W-:Y:S02]  /*4a60*/  HMMA.16816.F32.BF16 R240, R8, R118, R20 ;  /* 0x0000007608f0723c */ /* 0x000fe40000041814 */
[----:B------:R1:W-:Y:S05]  /*4a70*/  MUFU.EX2 R233, R3 ;  /* 0x0000000300e97308 */ /* 0x0003ea0000000800 */
[----:B------:R-:W-:-:S02]  /*4a80*/  F2FP.BF16.F32.PACK_AB R8, R211, R224 ;  /* 0x000000e0d308723e */ /* 0x000fc400000010ff */
[----:B------:R-:W-:Y:S01]  /*4a90*/  F2FP.BF16.F32.PACK_AB R10, R6, R16 ;  /* 0x00000010060a723e */ /* 0x000fe200000010ff */
[----:B-1----:R-:W-:-:S04]  /*4aa0*/  FFMA.FTZ R3, R82, UR20, -R2 ;  /* 0x0000001452037c23 */ /* 0x002fc80008010802 */
[----:B------:R1:W-:Y:S02]  /*4ab0*/  MUFU.EX2 R237, R3 ;  /* 0x0000000300ed7308 */ /* 0x0003e40000000800 */
[----:B-1----:R-:W-:Y:S01]  /*4ac0*/  FFMA.FTZ R3, R19, UR20, -R0 ;  /* 0x0000001413037c23 */ /* 0x002fe20008010800 */
[----:B------:R-:W-:-:S05]  /*4ad0*/  MOV R19, R44 ;  /* 0x0000002c00137202 */ /* 0x000fca0000000f00 */
[----:B------:R1:W-:Y:S02]  /*4ae0*/  MUFU.EX2 R133, R3 ;  /* 0x0000000300857308 */ /* 0x0003e40000000800 */
[----:B-1----:R-:W-:Y:S01]  /*4af0*/  FFMA.FTZ R3, R92, UR20, -R0 ;  /* 0x000000145c037c23 */ /* 0x002fe20008010800 */
[----:B------:R-:W-:-:S05]  /*4b00*/  IMAD.MOV.U32 R92, RZ, RZ, R197 ;  /* 0x000000ffff5c7224 */ /* 0x000fca00078e00c5 */
[----:B------:R1:W2:Y:S02]  /*4b10*/  MUFU.EX2 R132, R3 ;  /* 0x0000000300847308 */ /* 0x0002a40000000800 */
[----:B-1----:R-:W-:Y:S01]  /*4b20*/  FFMA.FTZ R3, R94, UR20, -R0 ;  /* 0x000000145e037c23 */ /* 0x002fe20008010800 */
[----:B--2---:R-:W-:Y:S01]  /*4b30*/  F2FP.BF16.F32.PACK_AB R9, R132, R133 ;  /* 0x000000858409723e */ /* 0x004fe200000010ff */
[----:B------:R-:W-:-:S04]  /*4b40*/  IMAD.MOV.U32 R94, RZ, RZ, R88 ;  /* 0x000000ffff5e7224 */ /* 0x000fc800078e0058 */
[----:B------:R1:W-:Y:S02]  /*4b50*/  MUFU.EX2 R236, R3 ;  /* 0x0000000300ec7308 */ /* 0x0003e40000000800 */
[----:B-1----:R-:W-:Y:S01]  /*4b60*/  FFMA.FTZ R3, R93, UR20, -R0 ;  /* 0x000000145d037c23 */ /* 0x002fe20008010800 */
[----:B------:R-:W-:-:S05]  /*4b70*/  IMAD.MOV.U32 R93, RZ, RZ, R89 ;  /* 0x000000ffff5d7224 */ /* 0x000fca00078e0059 */
[----:B------:R1:W2:Y:S02]  /*4b80*/  MUFU.EX2 R247, R3 ;  /* 0x0000000300f77308 */ /* 0x0002a40000000800 */
[----:B-1----:R-:W-:Y:S01]  /*4b90*/  FFMA.FTZ R3, R91, UR20, -R0 ;  /* 0x000000145b037c23 */ /* 0x002fe20008010800 */
[----:B--2---:R-:W-:-:S05]  /*4ba0*/  F2FP.BF16.F32.PACK_AB R11, R247, R236 ;  /* 0x000000ecf70b723e */ /* 0x004fca00000010ff */
[----:B------:R1:W-:Y:S02]  /*4bb0*/  MUFU.EX2 R252, R3 ;  /* 0x0000000300fc7308 */ /* 0x0003e40000000800 */
[C---:B------:R-:W-:Y:S06]  /*4bc0*/  HMMA.16816.F32.BF16 R36, R8.reuse, R108, RZ ;  /* 0x0000006c0824723c */ /* 0x040fec00000418ff */
[----:B------:R-:W-:Y:S01]  /*4bd0*/  HMMA.16816.F32.BF16 R20, R8, R128, RZ ;  /* 0x000000800814723c */ /* 0x000fe200000418ff */
[----:B------:R-:W-:Y:S01]  /*4be0*/  IMAD.MOV.U32 R109, RZ, RZ, R153 ;  /* 0x000000ffff6d7224 */ /* 0x000fe200078e0099 */
[----:B------:R-:W-:-:S04]  /*4bf0*/  MOV R108, R154 ;  /* 0x0000009a006c7202 */ /* 0x000fc80000000f00 */
[C---:B------:R-:W-:Y:S01]  /*4c00*/  HMMA.16816.F32.BF16 R28, R8.reuse, R112, RZ ;  /* 0x00000070081c723c */ /* 0x040fe200000418ff */
[----:B-1----:R-:W-:Y:S01]  /*4c10*/  FFMA.FTZ R3, R35, UR20, -R0 ;  /* 0x0000001423037c23 */ /* 0x002fe20008010800 */
[----:B------:R-:W-:Y:S01]  /*4c20*/  IMAD.MOV.U32 R128, RZ, RZ, R5 ;  /* 0x000000ffff807224 */ /* 0x000fe200078e0005 */
[----:B------:R-:W-:Y:S02]  /*4c30*/  MOV R129, R4 ;  /* 0x0000000400817202 */ /* 0x000fe40000000f00 */
[----:B------:R1:W2:Y:S01]  /*4c40*/  MUFU.EX2 R244, R3 ;  /* 0x0000000300f47308 */ /* 0x0002a20000000800 */
[----:B------:R-:W-:Y:S01]  /*4c50*/  HMMA.16816.F32.BF16 R32, R8, R104, RZ ;  /* 0x000000680820723c */ /* 0x000fe200000418ff */
[----:B------:R-:W-:Y:S01]  /*4c60*/  MOV R112, R176 ;  /* 0x000000b000707202 */ /* 0x000fe20000000f00 */
[----:B------:R-:W-:-:S03]  /*4c70*/  IMAD.MOV.U32 R113, RZ, RZ, R155 ;  /* 0x000000ffff717224 */ /* 0x000fc600078e009b */
[----:B------:R-:W-:Y:S01]  /*4c80*/  F2FP.BF16.F32.PACK_AB R4, R112, R52 ;  /* 0x000000347004723e */ /* 0x000fe200000010ff */
[----:B------:R-:W-:Y:S01]  /*4c90*/  HMMA.16816.F32.BF16 R24, R8, R124, RZ ;  /* 0x0000007c0818723c */ /* 0x000fe200000418ff */
[----:B------:R-:W-:Y:S02]  /*4ca0*/  IMAD.MOV.U32 R105, RZ, RZ, R7 ;  /* 0x000000ffff697224 */ /* 0x000fe400078e0007 */
[----:B------:R-:W-:-:S03]  /*4cb0*/  IMAD.MOV.U32 R104, RZ, RZ, R80 ;  /* 0x000000ffff687224 */ /* 0x000fc600078e0050 */
[----:B------:R-:W-:Y:S01]  /*4cc0*/  HMMA.16816.F32.BF16 R44, R8, R96, RZ ;  /* 0x00000060082c723c */ /* 0x000fe200000418ff */
[----:B------:R-:W-:Y:S01]  /*4cd0*/  MOV R124, R6 ;  /* 0x00000006007c7202 */ /* 0x000fe20000000f00 */
[----:B------:R-:W-:Y:S01]  /*4ce0*/  IMAD.MOV.U32 R125, RZ, RZ, R196 ;  /* 0x000000ffff7d7224 */ /* 0x000fe200078e00c4 */
[----:B------:R-:W-:Y:S01]  /*4cf0*/  F2FP.BF16.F32.PACK_AB R6, R237, R233 ;  /* 0x000000e9ed06723e */ /* 0x000fe200000010ff */
[--C-:B-1----:R-:W-:Y:S01]  /*4d00*/  FFMA.FTZ R3, R40, UR20, -R0.reuse ;  /* 0x0000001428037c23 */ /* 0x102fe20008010800 */
[----:B--2---:R-:W-:Y:S02]  /*4d10*/  F2FP.BF16.F32.PACK_AB R5, R244, R252 ;  /* 0x000000fcf405723e */ /* 0x004fe400000010ff */
[----:B------:R-:W-:Y:S01]  /*4d20*/  MOV R97, R90 ;  /* 0x0000005a00617202 */ /* 0x000fe20000000f00 */
[----:B------:R1:W-:Y:S01]  /*4d30*/  MUFU.EX2 R245, R3 ;  /* 0x0000000300f57308 */ /* 0x0003e20000000800 */
[----:B------:R-:W-:Y:S01]  /*4d40*/  MOV R96, R81 ;  /* 0x0000005100607202 */ /* 0x000fe20000000f00 */
[----:B-1----:R-:W-:-:S02]  /*4d50*/  FFMA.FTZ R3, R41, UR20, -R0 ;  /* 0x0000001429037c23 */ /* 0x002fc40008010800 */
[C---:B------:R-:W-:Y:S04]  /*4d60*/  HMMA.16816.F32.BF16 R40, R8.reuse, R100, RZ ;  /* 0x000000640828723c */ /* 0x040fe800000418ff */
[----:B------:R-:W1:Y:S03]  /*4d70*/  MUFU.EX2 R239, R3 ;  /* 0x0000000300ef7308 */ /* 0x000e660000000800 */
[----:B------:R-:W-:Y:S01]  /*4d80*/  IMAD.MOV.U32 R100, RZ, RZ, R19 ;  /* 0x000000ffff647224 */ /* 0x000fe200078e0013 */
[----:B------:R-:W-:Y:S01]  /*4d90*/  MOV R19, R178 ;  /* 0x000000b200137202 */ /* 0x000fe20000000f00 */
[----:B------:R-:W-:Y:S02]  /*4da0*/  IMAD.MOV.U32 R101, RZ, RZ, R48 ;  /* 0x000000ffff657224 */ /* 0x000fe400078e0030 */
[----:B------:R-:W-:Y:S01]  /*4db0*/  HMMA.16816.F32.BF16 R48, R8, R98, RZ ;  /* 0x000000620830723c */ /* 0x000fe200000418ff */
[----:B-1----:R-:W-:Y:S01]  /*4dc0*/  F2FP.BF16.F32.PACK_AB R7, R239, R245 ;  /* 0x000000f5ef07723e */ /* 0x002fe200000010ff */
[----:B------:R-:W-:-:S06]  /*4dd0*/  IMAD.MOV.U32 R3, RZ, RZ, R152 ;  /* 0x000000ffff037224 */ /* 0x000fcc00078e0098 */
[----:B------:R-:W-:Y:S06]  /*4de0*/  HMMA.16816.F32.BF16 R88, R4, R72, R36 ;  /* 0x000000480458723c */ /* 0x000fec0000041824 */
[----:B------:R-:W-:Y:S06]  /*4df0*/  HMMA.16816.F32.BF16 R36, R8, R106, RZ ;  /* 0x0000006a0824723c */ /* 0x000fec00000418ff */
[----:B------:R-:W-:Y:S01]  /*4e00*/  HMMA.16816.F32.BF16 R196, R4, R56, R20 ;  /* 0x0000003804c4723c */ /* 0x000fe20000041814 */
[----:B------:R-:W-:Y:S01]  /*4e10*/  MOV R107, R125 ;  /* 0x0000007d006b7202 */ /* 0x000fe20000000f00 */
[----:B------:R-:W-:-:S02]  /*4e20*/  IMAD.MOV.U32 R125, RZ, RZ, R55 ;  /* 0x000000ffff7d7224 */ /* 0x000fc400078e0037 */
[----:B------:R-:W-:Y:S01]  /*4e30*/  IMAD.MOV.U32 R106, RZ, RZ, R113 ;  /* 0x000000ffff6a7224 */ /* 0x000fe200078e0071 */
[----:B------:R-:W-:Y:S01]  /*4e40*/  MOV R113, R205 ;  /* 0x000000cd00717202 */ /* 0x000fe20000000f00 */
[----:B------:R-:W-:Y:S06]  /*4e50*/  HMMA.16816.F32.BF16 R20, R8, R144, RZ ;  /* 0x000000900814723c */ /* 0x000fec00000418ff */
[----:B------:R-:W-:Y:S01]  /*4e60*/  HMMA.16816.F32.BF16 R80, R4, R76, R40 ;  /* 0x0000004c0450723c */ /* 0x000fe20000041828 */
[----:B------:R-:W-:Y:S02]  /*4e70*/  IMAD.MOV.U32 R144, RZ, RZ, R3 ;  /* 0x000000ffff907224 */ /* 0x000fe400078e0003 */
[----:B------:R-:W-:Y:S01]  /*4e80*/  FFMA.FTZ R3, R184, UR20, -R2 ;  /* 0x00000014b8037c23 */ /* 0x000fe20008010802 */
[----:B------:R-:W-:Y:S01]  /*4e90*/  MOV R145, R109 ;  /* 0x0000006d00917202 */ /* 0x000fe20000000f00 */
[----:B------:R-:W-:Y:S01]  /*4ea0*/  IMAD.MOV.U32 R109, RZ, RZ, R209 ;  /* 0x000000ffff6d7224 */ /* 0x000fe200078e00d1 */
[----:B------:R-:W-:Y:S06]  /*4eb0*/  HMMA.16816.F32.BF16 R40, R8, R110, RZ ;  /* 0x0000006e0828723c */ /* 0x000fec00000418ff */
[C---:B------:R-:W-:Y:S01]  /*4ec0*/  HMMA.16816.F32.BF16 R176, R4.reuse, R84, R44 ;  /* 0x0000005404b0723c */ /* 0x040fe2000004182c */
[----:B------:R-:W-:Y:S01]  /*4ed0*/  MOV R111, R207 ;  /* 0x000000cf006f7202 */ /* 0x000fe20000000f00 */
[----:B------:R-:W-:Y:S01]  /*4ee0*/  IMAD.MOV.U32 R110, RZ, RZ, R208 ;  /* 0x000000ffff6e7224 */ /* 0x000fe200078e00d0 */
[----:B------:R1:W-:Y:S03]  /*4ef0*/  MUFU.EX2 R207, R3 ;  /* 0x0000000300cf7308 */ /* 0x0003e60000000800 */
[----:B------:R-:W-:Y:S06]  /*4f00*/  HMMA.16816.F32.BF16 R152, R4, R64, R28 ;  /* 0x000000400498723c */ /* 0x000fec000004181c */
[C---:B------:R-:W-:Y:S06]  /*4f10*/  HMMA.16816.F32.BF16 R44, R8.reuse, R102, RZ ;  /* 0x00000066082c723c */ /* 0x040fec00000418ff */
[----:B------:R-:W-:Y:S01]  /*4f20*/  HMMA.16816.F32.BF16 R28, R8, R126, RZ ;  /* 0x0000007e081c723c */ /* 0x000fe200000418ff */
[----:B------:R-:W-:-:S02]  /*4f30*/  IMAD.MOV.U32 R103, RZ, RZ, R128 ;  /* 0x000000ffff677224 */ /* 0x000fc400078e0080 */
[----:B-1----:R-:W-:Y:S01]  /*4f40*/  FFMA.FTZ R3, R170, UR20, -R2 ;  /* 0x00000014aa037c23 */ /* 0x002fe20008010802 */
[----:B------:R-:W-:Y:S01]  /*4f50*/  IMAD.MOV.U32 R102, RZ, RZ, R124 ;  /* 0x000000ffff667224 */ /* 0x000fe200078e007c */
[----:B------:R-:W-:Y:S01]  /*4f60*/  MOV R124, R54 ;  /* 0x00000036007c7202 */ /* 0x000fe20000000f00 */
[----:B------:R-:W-:Y:S01]  /*4f70*/  IMAD.MOV.U32 R128, RZ, RZ, R53 ;  /* 0x000000ffff807224 */ /* 0x000fe200078e0035 */
[----:B------:R1:W2:Y:S01]  /*4f80*/  MUFU.EX2 R208, R3 ;  /* 0x0000000300d07308 */ /* 0x0002a20000000800 */
[----:B------:R-:W-:Y:S01]  /*4f90*/  IMAD.MOV.U32 R127, RZ, RZ, R52 ;  /* 0x000000ffff7f7224 */ /* 0x000fe200078e0034 */
[----:B------:R-:W-:Y:S01]  /*4fa0*/  HMMA.16816.F32.BF16 R140, R4, R60, R24 ;  /* 0x0000003c048c723c */ /* 0x000fe20000041818 */
[----:B------:R-:W-:Y:S01]  /*4fb0*/  MOV R126, R92 ;  /* 0x0000005c007e7202 */ /* 0x000fe20000000f00 */
[----:B------:R-:W-:-:S04]  /*4fc0*/  IMAD.MOV.U32 R92, RZ, RZ, R175 ;  /* 0x000000ffff5c7224 */ /* 0x000fc800078e00af */
[----:B------:R-:W-:Y:S06]  /*4fd0*/  HMMA.16816.F32.BF16 R52, R4, R70, R36 ;  /* 0x000000460434723c */ /* 0x000fec0000041824 */
[----:B------:R-:W-:Y:S01]  /*4fe0*/  HMMA.16816.F32.BF16 R24, R8, R130, RZ ;  /* 0x000000820818723c */ /* 0x000fe200000418ff */
[----:B------:R-:W-:Y:S01]  /*4ff0*/  MOV R39, R210 ;  /* 0x000000d200277202 */ /* 0x000fe20000000f00 */
[----:B-1----:R-:W-:Y:S01]  /*5000*/  FFMA.FTZ R3, R169, UR20, -R2 ;  /* 0x00000014a9037c23 */ /* 0x002fe20008010802 */
[----:B------:R-:W-:-:S03]  /*5010*/  MOV R38, R106 ;  /* 0x0000006a00267202 */ /* 0x000fc60000000f00 */
[----:B------:R-:W-:Y:S01]  /*5020*/  HMMA.16816.F32.BF16 R120, R4, R68, R32 ;  /* 0x000000440478723c */ /* 0x000fe20000041820 */
[----:B------:R1:W-:Y:S01]  /*5030*/  MUFU.EX2 R209, R3 ;  /* 0x0000000300d17308 */ /* 0x0003e20000000800 */
[----:B------:R-:W-:Y:S01]  /*5040*/  IMAD.MOV.U32 R130, RZ, RZ, R96 ;  /* 0x000000ffff827224 */ /* 0x000fe200078e0060 */
[----:B------:R-:W-:-:S03]  /*5050*/  MOV R131, R97 ;  /* 0x0000006100837202 */ /* 0x000fc60000000f00 */
[----:B------:R-:W-:Y:S01]  /*5060*/  HMMA.16816.F32.BF16 R96, R4, R116, R20 ;  /* 0x000000740460723c */ /* 0x000fe20000041814 */
[----:B------:R-:W-:Y:S05]  /*5070*/  LDSM.16.MT88.4 R20, [R231+0xd000] ;  /* 0x00d00000e714783b */ /* 0x000fea0000004200 */
[----:B------:R-:W-:Y:S01]  /*5080*/  HMMA.16816.F32.BF16 R32, R8, R114, RZ ;  /* 0x000000720820723c */ /* 0x000fe200000418ff */
[----:B------:R-:W-:Y:S02]  /*5090*/  IMAD.MOV.U32 R116, RZ, RZ, R19 ;  /* 0x000000ffff747224 */ /* 0x000fe400078e0013 */
[----:B------:R-:W-:Y:S02]  /*50a0*/  IMAD.MOV.U32 R19, RZ, RZ, R204 ;  /* 0x000000ffff137224 */ /* 0x000fe400078e00cc */
[----:B------:R-:W-:-:S02]  /*50b0*/  IMAD.MOV.U32 R117, RZ, RZ, R94 ;  /* 0x000000ffff757224 */ /* 0x000fc400078e005e */
[----:B-1----:R-:W-:Y:S01]  /*50c0*/  FFMA.FTZ R3, R165, UR20, -R2 ;  /* 0x00000014a5037c23 */ /* 0x002fe20008010802 */
[----:B------:R-:W-:Y:S01]  /*50d0*/  IMAD.MOV.U32 R114, RZ, RZ, R108 ;  /* 0x000000ffff727224 */ /* 0x000fe200078e006c */
[----:B------:R-:W-:Y:S01]  /*50e0*/  HMMA.16816.F32.BF16 R8, R8, R146, RZ ;  /* 0x000000920808723c */ /* 0x000fe200000418ff */
[----:B------:R-:W-:Y:S01]  /*50f0*/  IMAD.MOV.U32 R108, RZ, RZ, R18 ;  /* 0x000000ffff6c7224 */ /* 0x000fe200078e0012 */
[----:B------:R1:W3:Y:S01]  /*5100*/  MUFU.EX2 R210, R3 ;  /* 0x0000000300d27308 */ /* 0x0002e20000000800 */
[----:B------:R-:W-:Y:S02]  /*5110*/  IMAD.MOV.U32 R18, RZ, RZ, R206 ;  /* 0x000000ffff127224 */ /* 0x000fe400078e00ce */
[----:B------:R-:W-:Y:S01]  /*5120*/  IMAD.MOV.U32 R94, RZ, RZ, R173 ;  /* 0x000000ffff5e7224 */ /* 0x000fe200078e00ad */
[----:B------:R-:W-:Y:S01]  /*5130*/  HMMA.16816.F32.BF16 R60, R4, R62, R28 ;  /* 0x0000003e043c723c */ /* 0x000fe2000004181c */
[----:B------:R-:W-:Y:S01]  /*5140*/  LDSM.16.MT88.4 R28, [R228+0xd000] ;  /* 0x00d00000e41c783b */ /* 0x000fe20000004200 */
[----:B------:R-:W-:Y:S01]  /*5150*/  IMAD.MOV.U32 R147, RZ, RZ, R93 ;  /* 0x000000ffff937224 */ /* 0x000fe200078e005d */
[----:B------:R-:W-:-:S03]  /*5160*/  MOV R93, R174 ;  /* 0x000000ae005d7202 */ /* 0x000fc60000000f00 */
[C---:B------:R-:W-:Y:S01]  /*5170*/  HMMA.16816.F32.BF16 R56, R4.reuse, R58, R24 ;  /* 0x0000003a0438723c */ /* 0x040fe20000041818 */
[----:B------:R-:W4:Y:S05]  /*5180*/  LDSM.16.MT88.4 R24, [R229+0xd000] ;  /* 0x00d00000e518783b */ /* 0x000f2a0000004200 */
[----:B------:R-:W-:Y:S01]  /*5190*/  HMMA.16816.F32.BF16 R72, R4, R74, R40 ;  /* 0x0000004a0448723c */ /* 0x000fe20000041828 */
[----:B-1----:R-:W-:-:S04]  /*51a0*/  FFMA.FTZ R3, R162, UR20, -R0 ;  /* 0x00000014a2037c23 */ /* 0x002fc80008010800 */
[----:B------:R1:W-:Y:S01]  /*51b0*/  MUFU.EX2 R170, R3 ;  /* 0x0000000300aa7308 */ /* 0x0003e20000000800 */
[C---:B------:R-:W-:Y:S06]  /*51c0*/  HMMA.16816.F32.BF16 R48, R4.reuse, R86, R48 ;  /* 0x000000560430723c */ /* 0x040fec0000041830 */
[C---:B------:R-:W-:Y:S06]  /*51d0*/  HMMA.16816.F32.BF16 R44, R4.reuse, R78, R44 ;  /* 0x0000004e042c723c */ /* 0x040fec000004182c */
[----:B------:R-:W-:Y:S01]  /*51e0*/  HMMA.16816.F32.BF16 R64, R4, R66, R32 ;  /* 0x000000420440723c */ /* 0x000fe20000041820 */
[----:B------:R-:W4:Y:S01]  /*51f0*/  LDSM.16.MT88.4 R32, [R230+0xd000] ;  /* 0x00d00000e620783b */ /* 0x000f220000004200 */
[----:B-1----:R-:W-:-:S04]  /*5200*/  FFMA.FTZ R3, R161, UR20, -R0 ;  /* 0x00000014a1037c23 */ /* 0x002fc80008010800 */
[----:B------:R-:W-:Y:S01]  /*5210*/  HMMA.16816.F32.BF16 R40, R4, R118, R8 ;  /* 0x000000760428723c */ /* 0x000fe20000041808 */
[----:B------:R1:W1:Y:S06]  /*5220*/  MUFU.EX2 R204, R3 ;  /* 0x0000000300cc7308 */ /* 0x00026c0000000800 */
[----:B--2---:R-:W-:Y:S01]  /*5230*/  F2FP.BF16.F32.PACK_AB R8, R208, R207 ;  /* 0x000000cfd008723e */ /* 0x004fe200000010ff */
[----:B------:R-:W-:Y:S01]  /*5240*/  IMAD.MOV.U32 R119, RZ, RZ, R145 ;  /* 0x000000ffff777224 */ /* 0x000fe200078e0091 */
[----:B---3--:R-:W-:Y:S01]  /*5250*/  F2FP.BF16.F32.PACK_AB R10, R210, R209 ;  /* 0x000000d1d20a723e */ /* 0x008fe200000010ff */
[----:B------:R-:W-:Y:S01]  /*5260*/  IMAD.MOV.U32 R145, RZ, RZ, R101 ;  /* 0x000000ffff917224 */ /* 0x000fe200078e0065 */
[----:B------:R-:W-:-:S02]  /*5270*/  MOV R118, R144 ;  /* 0x0000009000767202 */ /* 0x000fc40000000f00 */
[----:B------:R-:W-:Y:S01]  /*5280*/  MOV R144, R100 ;  /* 0x0000006400907202 */ /* 0x000fe20000000f00 */
[----:B-1----:R-:W-:Y:S01]  /*5290*/  FFMA.FTZ R3, R160, UR20, -R0 ;  /* 0x00000014a0037c23 */ /* 0x002fe20008010800 */
[----:B------:R-:W-:Y:S01]  /*52a0*/  IMAD.MOV.U32 R160, RZ, RZ, R114 ;  /* 0x000000ffffa07224 */ /* 0x000fe200078e0072 */
[----:B------:R-:W-:Y:S02]  /*52b0*/  MOV R114, R135 ;  /* 0x0000008700727202 */ /* 0x000fe40000000f00 */
[----:B------:R1:W-:Y:S01]  /*52c0*/  MUFU.EX2 R205, R3 ;  /* 0x0000000300cd7308 */ /* 0x0003e20000000800 */
[----:B------:R-:W-:Y:S02]  /*52d0*/  MOV R135, R166 ;  /* 0x000000a600877202 */ /* 0x000fe40000000f00 */
[----:B------:R2:W5:Y:S01]  /*52e0*/  LDL.LU R166, [R1+0x104] ;  /* 0x0001040001a67983 */ /* 0x0005620000300800 */
[----:B------:R-:W-:Y:S01]  /*52f0*/  F2FP.BF16.F32.PACK_AB R9, R204, R170 ;  /* 0x000000aacc09723e */ /* 0x000fe200000010ff */
[----:B-1----:R-:W-:Y:S01]  /*5300*/  FFMA.FTZ R3, R95, UR20, -R0 ;  /* 0x000000145f037c23 */ /* 0x002fe20008010800 */
[----:B------:R-:W-:-:S03]  /*5310*/  IMAD.MOV.U32 R95, RZ, RZ, R172 ;  /* 0x000000ffff5f7224 */ /* 0x000fc600078e00ac */
[----:B------:R1:W3:Y:S02]  /*5320*/  MUFU.EX2 R206, R3 ;  /* 0x0000000300ce7308 */ /* 0x0002e40000000800 */
[----:B-1----:R-:W-:Y:S01]  /*5330*/  FFMA.FTZ R3, R190, UR20, -R13 ;  /* 0x00000014be037c23 */ /* 0x002fe2000801080d */
[----:B---3--:R-:W-:Y:S02]  /*5340*/  F2FP.BF16.F32.PACK_AB R11, R206, R205 ;  /* 0x000000cdce0b723e */ /* 0x008fe400000010ff */
[----:B------:R-:W-:-:S03]  /*5350*/  MOV R190, R39 ;  /* 0x0000002700be7202 */ /* 0x000fc60000000f00 */
[----:B------:R1:W-:Y:S01]  /*5360*/  MUFU.EX2 R36, R3 ;  /* 0x0000000300247308 */ /* 0x0003e20000000800 */
[----:B------:R-:W-:Y:S01]  /*5370*/  IMAD.MOV.U32 R39, RZ, RZ, R107 ;  /* 0x000000ffff277224 */ /* 0x000fe200078e006b */
[C---:B----4-:R-:W-:Y:S06]  /*5380*/  HMMA.16816.F32.BF16 R68, R8.reuse, R24, R80 ;  /* 0x000000180844723c */ /* 0x050fec0000041850 */
[C---:B------:R-:W-:Y:S06]  /*5390*/  HMMA.16816.F32.BF16 R176, R8.reuse, R28, R176 ;  /* 0x0000001c08b0723c */ /* 0x040fec00000418b0 */
[----:B------:R-:W-:Y:S01]  /*53a0*/  HMMA.16816.F32.BF16 R48, R8, R30, R48 ;  /* 0x0000001e0830723c */ /* 0x000fe20000041830 */
[----:B-1----:R-:W-:Y:S01]  /*53b0*/  FFMA.FTZ R3, R188, UR20, -R13 ;  /* 0x00000014bc037c23 */ /* 0x002fe2000801080d */
[----:B------:R-:W-:-:S02]  /*53c0*/  IMAD.MOV.U32 R188, RZ, RZ, R116 ;  /* 0x000000ffffbc7224 */ /* 0x000fc400078e0074 */
[----:B------:R-:W-:Y:S01]  /*53d0*/  IMAD.MOV.U32 R116, RZ, RZ, R102 ;  /* 0x000000ffff747224 */ /* 0x000fe200078e0066 */
[----:B------:R1:W3:Y:S01]  /*53e0*/  MUFU.EX2 R162, R3 ;  /* 0x0000000300a27308 */ /* 0x0002e20000000800 */
[C---:B------:R-:W-:Y:S06]  /*53f0*/  HMMA.16816.F32.BF16 R44, R8.reuse, R26, R44 ;  /* 0x0000001a082c723c */ /* 0x040fec000004182c */
[----:B------:R-:W-:Y:S01]  /*5400*/  HMMA.16816.F32.BF16 R88, R8, R20, R88 ;  /* 0x000000140858723c */ /* 0x000fe20000041858 */
[----:B-1----:R-:W-:Y:S01]  /*5410*/  FFMA.FTZ R3, R187, UR20, -R13 ;  /* 0x00000014bb037c23 */ /* 0x002fe2000801080d */
[----:B---3--:R-:W-:-:S03]  /*5420*/  F2FP.BF16.F32.PACK_AB R4, R162, R36 ;  /* 0x00000024a204723e */ /* 0x008fc600000010ff */
[----:B------:R1:W-:Y:S02]  /*5430*/  MUFU.EX2 R146, R3 ;  /* 0x0000000300927308 */ /* 0x0003e40000000800 */
[----:B-1----:R-:W-:Y:S01]  /*5440*/  FFMA.FTZ R3, R189, UR20, -R13 ;  /* 0x00000014bd037c23 */ /* 0x002fe2000801080d */
[----:B------:R-:W-:Y:S02]  /*5450*/  IMAD.MOV.U32 R189, RZ, RZ, R131 ;  /* 0x000000ffffbd7224 */ /* 0x000fe400078e0083 */
[----:B------:R-:W-:-:S03]  /*5460*/  IMAD.MOV.U32 R81, RZ, RZ, R119 ;  /* 0x000000ffff517224 */ /* 0x000fc600078e0077 */
[----:B------:R1:W3:Y:S01]  /*5470*/  MUFU.EX2 R115, R3 ;  /* 0x0000000300737308 */ /* 0x0002e20000000800 */
[----:B------:R-:W-:Y:S02]  /*5480*/  IMAD.MOV.U32 R83, RZ, RZ, R38 ;  /* 0x000000ffff537224 */ /* 0x000fe400078e0026 */
[----:B------:R-:W-:Y:S02]  /*5490*/  IMAD.MOV.U32 R131, RZ, RZ, R105 ;  /* 0x000000ffff837224 */ /* 0x000fe400078e0069 */
[----:B-1----:R-:W-:Y:S01]  /*54a0*/  FFMA.FTZ R3, R192, UR20, -R12 ;  /* 0x00000014c0037c23 */ /* 0x002fe2000801080c */
[----:B---3--:R-:W-:Y:S01]  /*54b0*/  F2FP.BF16.F32.PACK_AB R6, R115, R146 ;  /* 0x000000927306723e */ /* 0x008fe200000010ff */
[----:B------:R-:W-:Y:S01]  /*54c0*/  IMAD.MOV.U32 R192, RZ, RZ, R130 ;  /* 0x000000ffffc07224 */ /* 0x000fe200078e0082 */
[----:B------:R-:W-:Y:S01]  /*54d0*/  MOV R38, R39 ;  /* 0x0000002700267202 */ /* 0x000fe20000000f00 */
[----:B------:R1:W-:Y:S01]  /*54e0*/  MUFU.EX2 R37, R3 ;  /* 0x0000000300257308 */ /* 0x0003e20000000800 */
[----:B------:R-:W-:Y:S01]  /*54f0*/  MOV R130, R104 ;  /* 0x0000006800827202 */ /* 0x000fe20000000f00 */
[----:B-1----:R-:W-:Y:S01]  /*5500*/  FFMA.FTZ R3, R191, UR20, -R12 ;  /* 0x00000014bf037c23 */ /* 0x002fe2000801080c */
[----:B------:R-:W-:Y:S01]  /*5510*/  MOV R191, R147 ;  /* 0x0000009300bf7202 */ /* 0x000fe20000000f00 */
[----:B------:R-:W-:-:S04]  /*5520*/  IMAD.MOV.U32 R147, RZ, RZ, R129 ;  /* 0x000000ffff937224 */ /* 0x000fc800078e0081 */
[----:B------:R1:W3:Y:S01]  /*5530*/  MUFU.EX2 R161, R3 ;  /* 0x0000000300a17308 */ /* 0x0002e20000000800 */
[----:B------:R-:W-:Y:S02]  /*5540*/  IMAD.MOV.U32 R129, RZ, RZ, R134 ;  /* 0x000000ffff817224 */ /* 0x000fe400078e0086 */
[----:B-1----:R-:W-:Y:S01]  /*5550*/  FFMA.FTZ R3, R186, UR20, -R12 ;  /* 0x00000014ba037c23 */ /* 0x002fe2000801080c */
[----:B---3--:R-:W-:-:S04]  /*5560*/  F2FP.BF16.F32.PACK_AB R5, R161, R37 ;  /* 0x00000025a105723e */ /* 0x008fc800000010ff */
[----:B------:R1:W-:Y:S02]  /*5570*/  MUFU.EX2 R165, R3 ;  /* 0x0000000300a57308 */ /* 0x0003e40000000800 */
[----:B-1----:R-:W-:-:S06]  /*5580*/  FFMA.FTZ R3, R185, UR20, -R12 ;  /* 0x00000014b9037c23 */ /* 0x002fcc000801080c */
[----:B------:R-:W1:Y:S01]  /*5590*/  MUFU.EX2 R169, R3 ;  /* 0x0000000300a97308 */ /* 0x000e620000000800 */
[----:B------:R-:W-:Y:S02]  /*55a0*/  IMAD.MOV.U32 R134, RZ, RZ, R194 ;  /* 0x000000ffff867224 */ /* 0x000fe400078e00c2 */
[----:B------:R-:W3:Y:S01]  /*55b0*/  LDL.LU R194, [R1+0x100] ;  /* 0x0001000001c27983 */ /* 0x000ee20000300800 */
[----:B-1----:R-:W-:Y:S01]  /*55c0*/  F2FP.BF16.F32.PACK_AB R7, R169, R165 ;  /* 0x000000a5a907723e */ /* 0x002fe200000010ff */
[----:B------:R-:W-:Y:S01]  /*55d0*/  IMAD.MOV.U32 R3, RZ, RZ, R117 ;  /* 0x000000ffff037224 */ /* 0x000fe200078e0075 */
[----:B------:R-:W-:-:S05]  /*55e0*/  MOV R117, R103 ;  /* 0x0000006700757202 */ /* 0x000fca0000000f00 */
[----:B------:R-:W-:Y:S01]  /*55f0*/  HMMA.16816.F32.BF16 R184, R4, R30, R136 ;  /* 0x0000001e04b8723c */ /* 0x000fe20000041888 */
[----:B------:R-:W-:Y:S02]  /*5600*/  IMAD.MOV.U32 R119, RZ, RZ, R129 ;  /* 0x000000ffff777224 */ /* 0x000fe400078e0081 */
[----:B------:R-:W-:-:S03]  /*5610*/  IMAD.MOV.U32 R39, RZ, RZ, R116 ;  /* 0x000000ffff277224 */ /* 0x000fc600078e0074 */
[C---:B------:R-:W-:Y:S01]  /*5620*/  HMMA.16816.F32.BF16 R172, R4.reuse, R28, R200 ;  /* 0x0000001c04ac723c */ /* 0x040fe200000418c8 */
[----:B------:R-:W-:Y:S01]  /*5630*/  IMAD.MOV.U32 R137, RZ, RZ, R191 ;  /* 0x000000ffff897224 */ /* 0x000fe200078e00bf */
[----:B------:R-:W-:Y:S01]  /*5640*/  MOV R191, R234 ;  /* 0x000000ea00bf7202 */ /* 0x000fe20000000f00 */
[----:B------:R-:W-:Y:S01]  /*5650*/  IMAD.MOV.U32 R139, RZ, RZ, R189 ;  /* 0x000000ffff8b7224 */ /* 0x000fe200078e00bd */
[----:B------:R-:W4:Y:S01]  /*5660*/  LDL.LU R234, [R1+0xfc] ;  /* 0x0000fc0001ea7983 */ /* 0x000f220000300800 */
[----:B------:R-:W-:Y:S01]  /*5670*/  MOV R138, R192 ;  /* 0x000000c0008a7202 */ /* 0x000fe20000000f00 */
[----:B------:R-:W-:Y:S01]  /*5680*/  IMAD.MOV.U32 R192, RZ, RZ, R17 ;  /* 0x000000ffffc07224 */ /* 0x000fe200078e0011 */
[----:B------:R-:W-:Y:S01]  /*5690*/  MOV R129, R113 ;  /* 0x0000007100817202 */ /* 0x000fe20000000f00 */
[----:B------:R2:W5:Y:S01]  /*56a0*/  LDL.LU R17, [R1+0xf8] ;  /* 0x0000f80001117983 */ /* 0x0005620000300800 */
[----:B------:R-:W-:Y:S01]  /*56b0*/  MOV R189, R193 ;  /* 0x000000c100bd7202 */ /* 0x000fe20000000f00 */
[----:B------:R-:W-:Y:S01]  /*56c0*/  IMAD.MOV.U32 R113, RZ, RZ, R238 ;  /* 0x000000ffff717224 */ /* 0x000fe200078e00ee */
[----:B------:R-:W-:Y:S01]  /*56d0*/  HMMA.16816.F32.BF16 R76, R4, R24, R220 ;  /* 0x00000018044c723c */ /* 0x000fe200000418dc */
[----:B------:R-:W2:Y:S01]  /*56e0*/  LDL.LU R193, [R1+0xf4] ;  /* 0x0000f40001c17983 */ /* 0x000ea20000300800 */
[----:B------:R-:W-:Y:S01]  /*56f0*/  IMAD.MOV.U32 R201, RZ, RZ, R147 ;  /* 0x000000ffffc97224 */ /* 0x000fe200078e0093 */
[----:B------:R-:W-:-:S02]  /*5700*/  MOV R200, R117 ;  /* 0x0000007500c87202 */ /* 0x000fc40000000f00 */
[----:B------:R-:W2:Y:S01]  /*5710*/  LDL.LU R238, [R1+0xf0] ;  /* 0x0000f00001ee7983 */ /* 0x000ea20000300800 */
[----:B------:R-:W-:Y:S01]  /*5720*/  MOV R116, R144 ;  /* 0x0000009000747202 */ /* 0x000fe20000000f00 */
[----:B------:R-:W-:Y:S01]  /*5730*/  IMAD.MOV.U32 R117, RZ, RZ, R145 ;  /* 0x000000ffff757224 */ /* 0x000fe200078e0091 */
[----:B------:R-:W-:Y:S01]  /*5740*/  MOV R136, R3 ;  /* 0x0000000300887202 */ /* 0x000fe20000000f00 */
[----:B------:R-:W2:Y:S01]  /*5750*/  LDL.LU R147, [R1+0x44] ;  /* 0x0000440001937983 */ /* 0x000ea20000300800 */
[----:B------:R-:W-:Y:S01]  /*5760*/  IMAD.MOV.U32 R3, RZ, RZ, R19 ;  /* 0x000000ffff037224 */ /* 0x000fe200078e0013 */
[C---:B------:R-:W-:Y:S02]  /*5770*/  HMMA.16816.F32.BF16 R84, R4.reuse, R26, R148 ;  /* 0x0000001a0454723c */ /* 0x040fe40000041894 */
[----:B------:R-:W2:Y:S04]  /*5780*/  LDL.LU R144, [R1+0x2c] ;  /* 0x00002c0001907983 */ /* 0x000ea80000300800 */
[----:B------:R-:W2:Y:S01]  /*5790*/  LDL.LU R145, [R1+0x28] ;  /* 0x0000280001917983 */ /* 0x000ea20000300800 */
[C---:B------:R-:W-:Y:S03]  /*57a0*/  HMMA.16816.F32.BF16 R92, R4.reuse, R20, R92 ;  /* 0x00000014045c723c */ /* 0x040fe6000004185c */
[----:B------:R-:W2:Y:S04]  /*57b0*/  LDL.LU R19, [R1+0x24] ;  /* 0x0000240001137983 */ /* 0x000ea80000300800 */
[----:B------:R-:W1:Y:S04]  /*57c0*/  LDSM.16.MT88.4 R24, [R228+0xf000] ;  /* 0x00f00000e418783b */ /* 0x000e680000004200 */
[----:B------:R-:W1:Y:S01]  /*57d0*/  LDSM.16.MT88.4 R28, [R231+0xf000] ;  /* 0x00f00000e71c783b */ /* 0x000e620000004200 */
[-C--:B------:R-:W-:Y:S06]  /*57e0*/  HMMA.16816.F32.BF16 R104, R4, R22.reuse, R156 ;  /* 0x000000160468723c */ /* 0x080fec000004189c */
[----:B------:R-:W-:Y:S01]  /*57f0*/  HMMA.16816.F32.BF16 R100, R8, R22, R72 ;  /* 0x000000160864723c */ /* 0x000fe20000041848 */
[----:B------:R-:W1:Y:S01]  /*5800*/  LDSM.16.MT88.4 R20, [R229+0xf000] ;  /* 0x00f00000e514783b */ /* 0x000e620000004200 */
[----:B------:R-:W-:Y:S01]  /*5810*/  MOV R80, R118 ;  /* 0x0000007600507202 */ /* 0x000fe20000000f00 */
[----:B------:R-:W-:Y:S01]  /*5820*/  IMAD.MOV.U32 R203, RZ, RZ, R131 ;  /* 0x000000ffffcb7224 */ /* 0x000fe200078e0083 */
[----:B------:R-:W-:-:S02]  /*5830*/  MOV R82, R160 ;  /* 0x000000a000527202 */ /* 0x000fc40000000f00 */
[----:B------:R-:W-:Y:S01]  /*5840*/  MOV R202, R130 ;  /* 0x0000008200ca7202 */ /* 0x000fe20000000f00 */
[----:B------:R-:W-:Y:S01]  /*5850*/  HMMA.16816.F32.BF16 R220, R8, R32, R120 ;  /* 0x0000002008dc723c */ /* 0x000fe20000041878 */
[----:B------:R-:W-:-:S05]  /*5860*/  MOV R156, R3 ;  /* 0x00000003009c7202 */ /* 0x000fca0000000f00 */
[C---:B-1----:R-:W-:Y:S06]  /*5870*/  HMMA.16816.F32.BF16 R120, R4.reuse, R24, R80 ;  /* 0x000000180478723c */ /* 0x042fec0000041850 */
[----:B------:R-:W-:Y:S01]  /*5880*/  HMMA.16816.F32.BF16 R148, R4, R28, R200 ;  /* 0x0000001c0494723c */ /* 0x000fe200000418c8 */
[----:B------:R-:W-:Y:S01]  /*5890*/  MOV R82, R38 ;  /* 0x0000002600527202 */ /* 0x000fe20000000f00 */
[----:B------:R-:W-:-:S05]  /*58a0*/  IMAD.MOV.U32 R81, RZ, RZ, R39 ;  /* 0x000000ffff517224 */ /* 0x000fca00078e0027 */
[----:B------:R-:W-:Y:S01]  /*58b0*/  MOV R201, R36 ;  /* 0x0000002400c97202 */ /* 0x000fe20000000f00 */
[----:B------:R-:W-:Y:S02]  /*58c0*/  IMAD.MOV.U32 R200, RZ, RZ, R37 ;  /* 0x000000ffffc87224 */ /* 0x000fe400078e0025 */
[----:B------:R-:W1:Y:S01]  /*58d0*/  LDSM.16.MT88.4 R36, [R230+0xf000] ;  /* 0x00f00000e624783b */ /* 0x000e620000004200 */
[----:B------:R-:W-:Y:S01]  /*58e0*/  HMMA.16816.F32.BF16 R108, R4, R32, R108 ;  /* 0x00000020046c723c */ /* 0x000fe2000004186c */
[----:B------:R-:W-:Y:S01]  /*58f0*/  IMAD.MOV.U32 R75, RZ, RZ, R126 ;  /* 0x000000ffff4b7224 */ /* 0x000fe200078e007e */
[----:B------:R-:W-:Y:S02]  /*5900*/  MOV R74, R127 ;  /* 0x0000007f004a7202 */ /* 0x000fe40000000f00 */
[----:B------:R-:W-:-:S03]  /*5910*/  MOV R83, R125 ;  /* 0x0000007d00537202 */ /* 0x000fc60000000f00 */
[----:B------:R-:W-:Y:S02]  /*5920*/  IMAD.MOV.U32 R33, RZ, RZ, R124 ;  /* 0x000000ffff217224 */ /* 0x000fe400078e007c */
[----:B------:R-:W-:Y:S01]  /*5930*/  HMMA.16816.F32.BF16 R124, R4, R26, R248 ;  /* 0x0000001a047c723c */ /* 0x000fe200000418f8 */
[----:B------:R-:W-:Y:S01]  /*5940*/  IMAD.MOV.U32 R157, RZ, RZ, R191 ;  /* 0x000000ffff9d7224 */ /* 0x000fe200078e00bf */
[----:B------:R-:W-:Y:S01]  /*5950*/  MOV R203, R188 ;  /* 0x000000bc00cb7202 */ /* 0x000fe20000000f00 */
[----:B------:R-:W-:Y:S02]  /*5960*/  IMAD.MOV.U32 R159, RZ, RZ, R189 ;  /* 0x000000ffff9f7224 */ /* 0x000fe400078e00bd */
[----:B------:R-:W-:Y:S01]  /*5970*/  IMAD.MOV.U32 R202, RZ, RZ, R190 ;  /* 0x000000ffffca7224 */ /* 0x000fe200078e00be */
[-C--:B------:R-:W-:Y:S06]  /*5980*/  HMMA.16816.F32.BF16 R60, R8, R22.reuse, R60 ;  /* 0x00000016083c723c */ /* 0x080fec000004183c */
[----:B------:R-:W-:Y:S06]  /*5990*/  HMMA.16816.F32.BF16 R188, R4, R22, R216 ;  /* 0x0000001604bc723c */ /* 0x000fec00000418d8 */
[C---:B------:R-:W-:Y:S06]  /*59a0*/  HMMA.16816.F32.BF16 R216, R8.reuse, R34, R52 ;  /* 0x0000002208d8723c */ /* 0x040fec0000041834 */
[----:B------:R-:W-:Y:S01]  /*59b0*/  HMMA.16816.F32.BF16 R52, R8, R24, R152 ;  /* 0x000000180834723c */ /* 0x000fe20000041898 */
[----:B------:R-:W-:Y:S01]  /*59c0*/  MOV R80, R146 ;  /* 0x0000009200507202 */ /* 0x000fe20000000f00 */
[----:B------:R-:W-:Y:S01]  /*59d0*/  IMAD.MOV.U32 R73, RZ, RZ, R115 ;  /* 0x000000ffff497224 */ /* 0x000fe200078e0073 */
[----:B------:R-:W-:-:S02]  /*59e0*/  MOV R72, R128 ;  /* 0x0000008000487202 */ /* 0x000fc40000000f00 */
[----:B------:R-:W-:Y:S02]  /*59f0*/  MOV R118, R114 ;  /* 0x0000007200767202 */ /* 0x000fe40000000f00 */
[----:B------:R-:W-:Y:S01]  /*5a00*/  MOV R158, R192 ;  /* 0x000000c0009e7202 */ /* 0x000fe20000000f00 */
[----:B------:R-:W-:Y:S01]  /*5a10*/  IMAD.MOV.U32 R251, RZ, RZ, R33 ;  /* 0x000000fffffb7224 */ /* 0x000fe200078e0021 */
[----:B------:R-:W-:Y:S01]  /*5a20*/  MOV R128, R195 ;  /* 0x000000c300807202 */ /* 0x000fe20000000f00 */
[----:B------:R-:W-:Y:S01]  /*5a30*/  HMMA.16816.F32.BF16 R136, R4, R20, R136 ;  /* 0x000000140488723c */ /* 0x000fe20000041888 */
[----:B------:R-:W-:-:S05]  /*5a40*/  MOV R250, R83 ;  /* 0x0000005300fa7202 */ /* 0x000fca0000000f00 */
[----:B------:R-:W-:Y:S01]  /*5a50*/  HMMA.16816.F32.BF16 R64, R8, R26, R64 ;  /* 0x0000001a0840723c */ /* 0x000fe20000041840 */
[----:B------:R-:W-:Y:S01]  /*5a60*/  IMAD.MOV.U32 R160, RZ, RZ, R235 ;  /* 0x000000ffffa07224 */ /* 0x000fe200078e00eb */
[----:B------:R-:W-:Y:S01]  /*5a70*/  MOV R130, R236 ;  /* 0x000000ec00827202 */ /* 0x000fe20000000f00 */
[----:B------:R-:W-:Y:S01]  /*5a80*/  IMAD.MOV.U32 R131, RZ, RZ, R237 ;  /* 0x000000ffff837224 */ /* 0x000fe200078e00ed */
[----:B------:R-:W-:Y:S02]  /*5a90*/  LDSM.16.MT88.4 R152, [R231+0xf800] ;  /* 0x00f80000e798783b */ /* 0x000fe40000004200 */
[----:B------:R-:W-:Y:S06]  /*5aa0*/  HMMA.16816.F32.BF16 R116, R4, R34, R116 ;  /* 0x000000220474723c */ /* 0x000fec0000041874 */
[C---:B------:R-:W-:Y:S01]  /*5ab0*/  HMMA.16816.F32.BF16 R32, R8.reuse, R20, R140 ;  /* 0x000000140820723c */ /* 0x040fe2000004188c */
[----:B------:R-:W-:Y:S01]  /*5ac0*/  MOV R114, R246 ;  /* 0x000000f600727202 */ /* 0x000fe20000000f00 */
[----:B------:R-:W-:Y:S04]  /*5ad0*/  LDSM.16.MT88.4 R140, [R229+0xf800] ;  /* 0x00f80000e58c783b */ /* 0x000fe80000004200 */
[----:B------:R-:W-:Y:S01]  /*5ae0*/  HMMA.16816.F32.BF16 R56, R8, R30, R56 ;  /* 0x0000001e0838723c */ /* 0x000fe20000041838 */
[----:B------:R2:W5:Y:S04]  /*5af0*/  LDL.LU R246, [R1+0xec] ;  /* 0x0000ec0001f67983 */ /* 0x0005680000300800 */
[----:B------:R2:W5:Y:S01]  /*5b00*/  LDL.LU R237, [R1+0xe8] ;  /* 0x0000e80001ed7983 */ /* 0x0005620000300800 */
[----:B-1----:R-:W-:Y:S03]  /*5b10*/  HMMA.16816.F32.BF16 R156, R4, R36, R156 ;  /* 0x00000024049c723c */ /* 0x002fe6000004189c */
[----:B------:R1:W5:Y:S03]  /*5b20*/  LDL.LU R236, [R1+0xe4] ;  /* 0x0000e40001ec7983 */ /* 0x0003660000300800 */
[----:B------:R-:W-:Y:S01]  /*5b30*/  HMMA.16816.F32.BF16 R40, R8, R38, R40 ;  /* 0x000000260828723c */ /* 0x000fe20000041828 */
[----:B------:R1:W5:Y:S01]  /*5b40*/  LDL.LU R235, [R1+0xe0] ;  /* 0x0000e00001eb7983 */ /* 0x0003620000300800 */
[----:B---3--:R-:W-:-:S02]  /*5b50*/  IMAD.MOV.U32 R146, RZ, RZ, R194 ;  /* 0x000000ffff927224 */ /* 0x008fc400078e00c2 */
[----:B----4-:R-:W-:Y:S01]  /*5b60*/  IMAD.MOV.U32 R3, RZ, RZ, R234 ;  /* 0x000000ffff037224 */ /* 0x010fe200078e00ea */
[----:B--2---:R-:W-:-:S03]  /*5b70*/  MOV R115, R193 ;  /* 0x000000c100737202 */ /* 0x004fc60000000f00 */
[----:B------:R-:W-:Y:S02]  /*5b80*/  IMAD.MOV.U32 R249, RZ, RZ, R3 ;  /* 0x000000fffff97224 */ /* 0x000fe400078e0003 */
[--C-:B------:R-:W-:Y:S01]  /*5b90*/  FFMA.FTZ R3, R227, UR20, -R2.reuse ;  /* 0x00000014e3037c23 */ /* 0x100fe20008010802 */
[----:B------:R-:W-:Y:S01]  /*5ba0*/  MOV R83, R146 ;  /* 0x0000009200537202 */ /* 0x000fe20000000f00 */
[----:B------:R1:W5:Y:S02]  /*5bb0*/  LDL.LU R234, [R1+0xdc] ;  /* 0x0000dc0001ea7983 */ /* 0x0003640000300800 */
[----:B------:R2:W-:Y:S01]  /*5bc0*/  MUFU.EX2 R23, R3 ;  /* 0x0000000300177308 */ /* 0x0005e20000000800 */
[----:B------:R-:W-:Y:S01]  /*5bd0*/  HMMA.16816.F32.BF16 R192, R4, R30, R212 ;  /* 0x0000001e04c0723c */ /* 0x000fe200000418d4 */
[----:B--2---:R-:W-:-:S06]  /*5be0*/  FFMA.FTZ R3, R226, UR20, -R2 ;  /* 0x00000014e2037c23 */ /* 0x004fcc0008010802 */
[----:B------:R2:W3:Y:S01]  /*5bf0*/  MUFU.EX2 R24, R3 ;  /* 0x0000000300187308 */ /* 0x0004e20000000800 */
[----:B------:R-:W-:Y:S07]  /*5c00*/  HMMA.16816.F32.BF16 R212, R4, R38, R240 ;  /* 0x0000002604d4723c */ /* 0x000fee00000418f0 */
[----:B------:R-:W-:Y:S01]  /*5c10*/  MOV R243, R19 ;  /* 0x0000001300f37202 */ /* 0x000fe20000000f00 */
[--C-:B--2---:R-:W-:Y:S01]  /*5c20*/  FFMA.FTZ R3, R225, UR20, -R2.reuse ;  /* 0x00000014e1037c23 */ /* 0x104fe20008010802 */
[----:B------:R-:W-:-:S04]  /*5c30*/  FFMA.FTZ R2, R181, UR20, -R2 ;  /* 0x00000014b5027c23 */ /* 0x000fc80008010802 */
[----:B------:R2:W-:Y:S01]  /*5c40*/  MUFU.EX2 R25, R2 ;  /* 0x0000000200197308 */ /* 0x0005e20000000800 */
[----:B------:R-:W-:Y:S01]  /*5c50*/  IMAD.MOV.U32 R240, RZ, RZ, R147 ;  /* 0x000000fffff07224 */ /* 0x000fe200078e0093 */
[----:B------:R-:W-:Y:S01]  /*5c60*/  MOV R241, R144 ;  /* 0x0000009000f17202 */ /* 0x000fe20000000f00 */
[----:B------:R-:W-:Y:S02]  /*5c70*/  IMAD.MOV.U32 R242, RZ, RZ, R145 ;  /* 0x000000fffff27224 */ /* 0x000fe400078e0091 */
[----:B--2---:R-:W-:-:S04]  /*5c80*/  FFMA.FTZ R2, R182, UR20, -R0 ;  /* 0x00000014b6027c23 */ /* 0x004fc80008010800 */
[----:B------:R2:W-:Y:S01]  /*5c90*/  MUFU.EX2 R19, R2 ;  /* 0x0000000200137308 */ /* 0x0005e20000000800 */
[----:B------:R-:W-:Y:S02]  /*5ca0*/  IMAD.MOV.U32 R248, RZ, RZ, R115 ;  /* 0x000000fffff87224 */ /* 0x000fe400078e0073 */
[----:B--2---:R-:W-:-:S05]  /*5cb0*/  FFMA.FTZ R2, R183, UR20, -R0 ;  /* 0x00000014b7027c23 */ /* 0x004fca0008010800 */
[----:B------:R2:W4:Y:S02]  /*5cc0*/  MUFU.EX2 R21, R2 ;  /* 0x0000000200157308 */ /* 0x0005240000000800 */
[--C-:B--2---:R-:W-:Y:S01]  /*5cd0*/  FFMA.FTZ R2, R180, UR20, -R0.reuse ;  /* 0x00000014b4027c23 */ /* 0x104fe20008010800 */
[----:B------:R-:W-:Y:S01]  /*5ce0*/  FFMA.FTZ R0, R163, UR20, -R0 ;  /* 0x00000014a3007c23 */ /* 0x000fe20008010800 */
[----:B------:R-:W-:Y:S01]  /*5cf0*/  HMMA.16816.F32.BF16 R144, R8, R28, R196 ;  /* 0x0000001c0890723c */ /* 0x000fe200000418c4 */
[----:B------:R-:W2:Y:S03]  /*5d00*/  LDSM.16.MT88.4 R180, [R228+0xd800] ;  /* 0x00d80000e4b4783b */ /* 0x000ea60000004200 */
[----:B------:R1:W-:Y:S02]  /*5d10*/  MUFU.EX2 R20, R0 ;  /* 0x0000000000147308 */ /* 0x0003e40000000800 */
        /* <DEDUP_REMOVED lines=35> */
[----:B-1----:R-:W-:Y:S01]  /*5f50*/  FFMA.FTZ R0, R240, UR20, -R13 ;  /* 0x00000014f0007c23 */ /* 0x002fe2000801080d */
        /* <DEDUP_REMOVED lines=32> */
[----:B------:R-:W-:Y:S02]  /*6160*/  IMAD.MOV.U32 R201, RZ, RZ, R202 ;  /* 0x000000ffffc97224 */ /* 0x000fe400078e00ca */
[----:B-1----:R-:W-:Y:S01]  /*6170*/  FFMA.FTZ R0, R240, UR20, -R13 ;  /* 0x00000014f0007c23 */ /* 0x002fe2000801080d */
[----:B------:R-:W-:Y:S01]  /*6180*/  MOV R202, R203 ;  /* 0x000000cb00ca7202 */ /* 0x000fe20000000f00 */
[----:B------:R-:W-:Y:S02]  /*6190*/  IMAD.MOV.U32 R203, RZ, RZ, R160 ;  /* 0x000000ffffcb7224 */ /* 0x000fe400078e00a0 */
[----:B------:R1:W-:Y:S01]  /*61a0*/  MUFU.EX2 R30, R0 ;  /* 0x00000000001e7308 */ /* 0x0003e20000000800 */
[----:B------:R-:W-:Y:S01]  /*61b0*/  MOV R160, R130 ;  /* 0x0000008200a07202 */ /* 0x000fe20000000f00 */
[----:B------:R-:W-:Y:S01]  /*61c0*/  IMAD.MOV.U32 R130, RZ, RZ, R131 ;  /* 0x000000ffff827224 */ /* 0x000fe200078e0083 */
[----:B------:R-:W-:Y:S01]  /*61d0*/  MOV R131, R114 ;  /* 0x0000007200837202 */ /* 0x000fe20000000f00 */
[----:B------:R-:W-:Y:S01]  /*61e0*/  IMAD.MOV.U32 R114, RZ, RZ, R16 ;  /* 0x000000ffff727224 */ /* 0x000fe200078e0010 */
[----:B------:R-:W-:-:S02]  /*61f0*/  MOV R115, R233 ;  /* 0x000000e900737202 */ /* 0x000fc40000000f00 */
[----:B------:R-:W-:Y:S01]  /*6200*/  MOV R7, R243 ;  /* 0x000000f300077202 */ /* 0x000fe20000000f00 */
[----:B------:R3:W-:Y:S01]  /*6210*/  MUFU.EX2 R22, R2 ;  /* 0x0000000200167308 */ /* 0x0007e20000000800 */
[----:B-1----:R-:W-:Y:S01]  /*6220*/  FFMA.FTZ R0, R241, UR20, -R12 ;  /* 0x00000014f1007c23 */ /* 0x002fe2000801080c */
[----:B------:R-:W-:Y:S01]  /*6230*/  MOV R241, R249 ;  /* 0x000000f900f17202 */ /* 0x000fe20000000f00 */
[----:B------:R-:W-:Y:S01]  /*6240*/  IMAD.MOV.U32 R249, RZ, RZ, R75 ;  /* 0x000000fffff97224 */ /* 0x000fe200078e004b */
[----:B------:R-:W-:Y:S01]  /*6250*/  HMMA.16816.F32.BF16 R196, R8, R36, R96 ;  /* 0x0000002408c4723c */ /* 0x000fe20000041860 */
        /* <DEDUP_REMOVED lines=11> */
[----:B------:R-:W-:-:S02]  /*6310*/  IMAD.MOV.U32 R129, RZ, RZ, R18 ;  /* 0x000000ffff817224 */ /* 0x000fc400078e0012 */
[----:B---3--:R-:W-:Y:S01]  /*6320*/  FFMA.FTZ R2, R83, UR20, -R12 ;  /* 0x0000001453027c23 */ /* 0x008fe2000801080c */
[----:B------:R-:W3:Y:S01]  /*6330*/  MUFU.EX2 R26, R3 ;  /* 0x00000003001a7308 */ /* 0x000ee20000000800 */
[----:B------:R-:W-:Y:S01]  /*6340*/  IMAD.MOV.U32 R240, RZ, RZ, R248 ;  /* 0x000000fffff07224 */ /* 0x000fe200078e00f8 */
[----:B------:R-:W-:Y:S02]  /*6350*/  MOV R243, R72 ;  /* 0x0000004800f37202 */ /* 0x000fe40000000f00 */
[----:B------:R-:W-:Y:S02]  /*6360*/  MOV R113, R134 ;  /* 0x0000008600717202 */ /* 0x000fe40000000f00 */
[----:B------:R-:W-:Y:S01]  /*6370*/  MOV R39, R112 ;  /* 0x0000007000277202 */ /* 0x000fe20000000f00 */
[----:B------:R-:W-:Y:S01]  /*6380*/  IMAD.MOV.U32 R37, RZ, RZ, R135 ;  /* 0x000000ffff257224 */ /* 0x000fe200078e0087 */
[----:B------:R-:W-:Y:S01]  /*6390*/  MOV R225, R130 ;  /* 0x0000008200e17202 */ /* 0x000fe20000000f00 */
[----:B-1----:R-:W-:Y:S01]  /*63a0*/  FFMA.FTZ R0, R242, UR20, -R12 ;  /* 0x00000014f2007c23 */ /* 0x002fe2000801080c */
[----:B------:R-:W-:Y:S03]  /*63b0*/  LDSM.16.MT88.4 R96, [R231+0xd800] ;  /* 0x00d80000e760783b */ /* 0x000fe60000004200 */
[----:B------:R1:W-:Y:S01]  /*63c0*/  MUFU.EX2 R18, R0 ;  /* 0x0000000000127308 */ /* 0x0003e20000000800 */
[----:B------:R-:W-:Y:S01]  /*63d0*/  IMAD.MOV.U32 R242, RZ, RZ, R250 ;  /* 0x000000fffff27224 */ /* 0x000fe200078e00fa */
[----:B------:R-:W-:Y:S01]  /*63e0*/  MOV R248, R74 ;  /* 0x0000004a00f87202 */ /* 0x000fe20000000f00 */
[----:B------:R2:W5:Y:S05]  /*63f0*/  LDL.LU R233, [R1+0xd8] ;  /* 0x0000d80001e97983 */ /* 0x00056a0000300800 */
[----:B------:R4:W-:Y:S01]  /*6400*/  MUFU.EX2 R8, R2 ;  /* 0x0000000200087308 */ /* 0x0009e20000000800 */
[----:B-1----:R-:W-:Y:S01]  /*6410*/  FFMA.FTZ R0, R7, UR20, -R12 ;  /* 0x0000001407007c23 */ /* 0x002fe2000801080c */
[----:B------:R-:W-:Y:S01]  /*6420*/  IMAD.MOV.U32 R250, RZ, RZ, R73 ;  /* 0x000000fffffa7224 */ /* 0x000fe200078e0049 */
[----:B------:R-:W-:-:S02]  /*6430*/  MOV R74, R82 ;  /* 0x00000052004a7202 */ /* 0x000fc40000000f00 */
[----:B------:R-:W-:-:S03]  /*6440*/  MOV R72, R80 ;  /* 0x0000005000487202 */ /* 0x000fc60000000f00 */
[----:B------:R-:W1:Y:S01]  /*6450*/  MUFU.EX2 R9, R0 ;  /* 0x0000000000097308 */ /* 0x000e620000000800 */
[----:B------:R-:W-:Y:S01]  /*6460*/  IMAD.MOV.U32 R73, RZ, RZ, R81 ;  /* 0x000000ffff497224 */ /* 0x000fe200078e0051 */
[----:B------:R-:W-:Y:S01]  /*6470*/  MOV R38, R240 ;  /* 0x000000f000267202 */ /* 0x000fe20000000f00 */
[----:B------:R-:W2:Y:S01]  /*6480*/  LDSM.16.MT88.4 R80, [R229+0xd800] ;  /* 0x00d80000e550783b */ /* 0x000ea20000004200 */
[----:B------:R-:W-:Y:S01]  /*6490*/  IMAD.MOV.U32 R12, RZ, RZ, R241 ;  /* 0x000000ffff0c7224 */ /* 0x000fe200078e00f1 */
[----:B------:R-:W-:Y:S01]  /*64a0*/  MOV R6, R242 ;  /* 0x000000f200067202 */ /* 0x000fe20000000f00 */
[----:B------:R-:W-:Y:S01]  /*64b0*/  IMAD.MOV.U32 R7, RZ, RZ, R243 ;  /* 0x000000ffff077224 */ /* 0x000fe200078e00f3 */
[----:B------:R-:W-:Y:S01]  /*64c0*/  MOV R240, R248 ;  /* 0x000000f800f07202 */ /* 0x000fe20000000f00 */
[----:B------:R-:W-:Y:S01]  /*64d0*/  IMAD.MOV.U32 R241, RZ, RZ, R249 ;  /* 0x000000fffff17224 */ /* 0x000fe200078e00f9 */
[----:B------:R-:W-:Y:S01]  /*64e0*/  MOV R248, R74 ;  /* 0x0000004a00f87202 */ /* 0x000fe20000000f00 */
[----:B------:R-:W-:-:S02]  /*64f0*/  IMAD.MOV.U32 R249, RZ, RZ, R75 ;  /* 0x000000fffff97224 */ /* 0x000fc400078e004b */
[----:B----4-:R-:W-:Y:S01]  /*6500*/  FADD.FTZ R2, R224, R211 ;  /* 0x000000d3e0027221 */ /* 0x010fe20000010000 */
        /* <DEDUP_REMOVED lines=14> */
[----:B------:R-:W-:-:S02]  /*65f0*/  MOV R248, R162 ;  /* 0x000000a200f87202 */ /* 0x000fc40000000f00 */
[----:B------:R-:W-:Y:S01]  /*6600*/  MOV R3, R128 ;  /* 0x0000008000037202 */ /* 0x000fe20000000f00 */
[----:B------:R-:W-:Y:S01]  /*6610*/  IMAD.MOV.U32 R11, RZ, RZ, R115 ;  /* 0x000000ffff0b7224 */ /* 0x000fe200078e0073 */
[----:B------:R-:W-:Y:S01]  /*6620*/  F2FP.BF16.F32.PACK_AB R200, R24, R23 ;  /* 0x0000001718c8723e */ /* 0x000fe200000010ff */
[----:B------:R-:W-:Y:S01]  /*6630*/  IMAD.MOV.U32 R134, RZ, RZ, R171 ;  /* 0x000000ffff867224 */ /* 0x000fe200078e00ab */
[----:B------:R-:W-:Y:S01]  /*6640*/  F2FP.BF16.F32.PACK_AB R201, R21, R19 ;  /* 0x0000001315c9723e */ /* 0x000fe200000010ff */
[----:B------:R4:W5:Y:S01]  /*6650*/  LDL.LU R232, [R1+0xd4] ;  /* 0x0000d40001e87983 */ /* 0x0009620000300800 */
[----:B---3--:R-:W-:Y:S02]  /*6660*/  F2FP.BF16.F32.PACK_AB R202, R25, R26 ;  /* 0x0000001a19ca723e */ /* 0x008fe400000010ff */
[----:B------:R-:W-:Y:S02]  /*6670*/  F2FP.BF16.F32.PACK_AB R203, R20, R22 ;  /* 0x0000001614cb723e */ /* 0x000fe400000010ff */
[----:B-1----:R-:W-:Y:S01]  /*6680*/  F2FP.BF16.F32.PACK_AB R163, R9, R8 ;  /* 0x0000000809a3723e */ /* 0x002fe200000010ff */
[----:B------:R-:W-:Y:S01]  /*6690*/  IMAD.MOV.U32 R226, RZ, RZ, R75 ;  /* 0x000000ffffe27224 */ /* 0x000fe200078e004b */
[----:B------:R-:W-:Y:S01]  /*66a0*/  F2FP.BF16.F32.PACK_AB R160, R28, R27 ;  /* 0x0000001b1ca0723e */ /* 0x000fe200000010ff */
[----:B------:R-:W-:Y:S01]  /*66b0*/  FADD.FTZ R0, R133, R132 ;  /* 0x0000008485007221 */ /* 0x000fe20000010000 */
[----:B------:R-:W-:-:S02]  /*66c0*/  F2FP.BF16.F32.PACK_AB R161, R18, R13 ;  /* 0x0000000d12a1723e */ /* 0x000fc400000010ff */
[----:B------:R-:W-:Y:S01]  /*66d0*/  F2FP.BF16.F32.PACK_AB R162, R30, R29 ;  /* 0x0000001d1ea2723e */ /* 0x000fe200000010ff */
[-C--:B--2---:R-:W-:Y:S01]  /*66e0*/  HMMA.16816.F32.BF16 R176, R200, R180.reuse, R176 ;  /* 0x000000b4c8b0723c */ /* 0x084fe200000418b0 */
[----:B------:R-:W-:Y:S01]  /*66f0*/  MOV R227, R74 ;  /* 0x0000004a00e37202 */ /* 0x000fe20000000f00 */
[----:B------:R4:W5:Y:S04]  /*6700*/  LDL.LU R171, [R1+0xd0] ;  /* 0x0000d00001ab7983 */ /* 0x0009680000300800 */
[C---:B------:R-:W-:Y:S01]  /*6710*/  HMMA.16816.F32.BF16 R172, R160.reuse, R180, R172 ;  /* 0x000000b4a0ac723c */ /* 0x040fe200000418ac */
[----:B------:R-:W-:Y:S01]  /*6720*/  MOV R36, R134 ;  /* 0x0000008600247202 */ /* 0x000fe20000000f00 */
[----:B------:R4:W5:Y:S04]  /*6730*/  LDL.LU R16, [R1+0xcc] ;  /* 0x0000cc0001107983 */ /* 0x0009680000300800 */
[-C--:B------:R-:W-:Y:S06]  /*6740*/  HMMA.16816.F32.BF16 R184, R160, R182.reuse, R184 ;  /* 0x000000b6a0b8723c */ /* 0x080fec00000418b8 */
[----:B------:R-:W-:Y:S07]  /*6750*/  HMMA.16816.F32.BF16 R180, R200, R182, R48 ;  /* 0x000000b6c8b4723c */ /* 0x000fee0000041830 */
[----:B------:R-:W-:Y:S01]  /*6760*/  IMAD.MOV.U32 R51, RZ, RZ, R6 ;  /* 0x000000ffff337224 */ /* 0x000fe200078e0006 */
[----:B------:R-:W-:-:S02]  /*6770*/  MOV R50, R7 ;  /* 0x0000000700327202 */ /* 0x000fc40000000f00 */
[----:B------:R-:W1:Y:S01]  /*6780*/  LDSM.16.MT88.4 R4, [R230+0xf800] ;  /* 0x00f80000e604783b */ /* 0x000e620000004200 */
[----:B------:R-:W-:Y:S01]  /*6790*/  IMAD.MOV.U32 R49, RZ, RZ, R240 ;  /* 0x000000ffff317224 */ /* 0x000fe200078e00f0 */
[----:B------:R-:W-:Y:S01]  /*67a0*/  MOV R240, R72 ;  /* 0x0000004800f07202 */ /* 0x000fe20000000f00 */
[----:B------:R-:W-:Y:S01]  /*67b0*/  IMAD.MOV.U32 R48, RZ, RZ, R73 ;  /* 0x000000ffff307224 */ /* 0x000fe200078e0049 */
[-C--:B------:R-:W-:Y:S06]  /*67c0*/  HMMA.16816.F32.BF16 R68, R200, R80.reuse, R68 ;  /* 0x00000050c844723c */ /* 0x080fec0000041844 */
[C---:B------:R-:W-:Y:S06]  /*67d0*/  HMMA.16816.F32.BF16 R72, R160.reuse, R80, R76 ;  /* 0x00000050a048723c */ /* 0x040fec000004184c */
[-C--:B------:R-:W-:Y:S06]  /*67e0*/  HMMA.16816.F32.BF16 R76, R160, R82.reuse, R84 ;  /* 0x00000052a04c723c */ /* 0x080fec0000041854 */
[----:B------:R-:W-:Y:S07]  /*67f0*/  HMMA.16816.F32.BF16 R80, R200, R82, R44 ;  /* 0x00000052c850723c */ /* 0x000fee000004182c */
[----:B------:R-:W-:-:S02]  /*6800*/  IMAD.MOV.U32 R45, RZ, RZ, R129 ;  /* 0x000000ffff2d7224 */ /* 0x000fc400078e0081 */
[----:B------:R-:W-:Y:S02]  /*6810*/  IMAD.MOV.U32 R46, RZ, RZ, R113 ;  /* 0x000000ffff2e7224 */ /* 0x000fe400078e0071 */
        /* <DEDUP_REMOVED lines=11> */
[-C--:B-1----:R-:W-:Y:S01]  /*68d0*/  HMMA.16816.F32.BF16 R156, R160, R4.reuse, R156 ;  /* 0x00000004a09c723c */ /* 0x082fe2000004189c */
[----:B------:R-:W-:Y:S01]  /*68e0*/  FADD.FTZ R2, R211, R2 ;  /* 0x00000002d3027221 */ /* 0x000fe20000010000 */
[----:B------:R-:W-:Y:S01]  /*68f0*/  FADD.FTZ R0, R252, R0 ;  /* 0x00000000fc007221 */ /* 0x000fe20000010000 */
[----:B------:R-:W-:Y:S01]  /*6900*/  MOV R31, R114 ;  /* 0x00000072001f7202 */ /* 0x000fe20000000f00 */
[----:B------:R-:W-:Y:S02]  /*6910*/  LDSM.16.MT88.4 R128, [R228+0xf800] ;  /* 0x00f80000e480783b */ /* 0x000fe40000004200 */
[----:B------:R-:W-:Y:S02]  /*6920*/  HMMA.16816.F32.BF16 R196, R200, R4, R196 ;  /* 0x00000004c8c4723c */ /* 0x000fe400000418c4 */
[----:B------:R-:W1:Y:S05]  /*6930*/  LDSM.16.MT88.4 R112, [R230+0xd800] ;  /* 0x00d80000e670783b */ /* 0x000e6a0000004200 */
        /* <DEDUP_REMOVED lines=50> */
[-C--:B------:R-:W-:Y:S06]  /*6c60*/  HMMA.16816.F32.BF16 R84, R200, R96.reuse, R88 ;  /* 0x00000060c854723c */ /* 0x080fec0000041858 */
[----:B------:R-:W-:Y:S01]  /*6c70*/  HMMA.16816.F32.BF16 R88, R160, R96, R92 ;  /* 0x00000060a058723c */ /* 0x000fe2000004185c */
[----:B------:R-:W-:-:S05]  /*6c80*/  UMOV UR21, UR5 ;  /* 0x0000000500157c82 */ /* 0x000fca0008000000 */
[C---:B------:R-:W-:Y:S06]  /*6c90*/  HMMA.16816.F32.BF16 R92, R160.reuse, R98, R104 ;  /* 0x00000062a05c723c */ /* 0x040fec0000041868 */
[----:B-1----:R-:W-:Y:S06]  /*6ca0*/  HMMA.16816.F32.BF16 R104, R160, R112, R108 ;  /* 0x00000070a068723c */ /* 0x002fec000004186c */
        /* <DEDUP_REMOVED lines=24> */
[----:B------:R-:W-:Y:S01]  /*6e30*/  HMMA.16816.F32.BF16 R200, R200, R6, R40 ;  /* 0x00000006c8c8723c */ /* 0x000fe20000041828 */
[----:B------:R-:W-:-:S08]  /*6e40*/  NOP ;  /* 0x0000000000007918 */ /* 0x000fd00000000000 */
[----:B----4-:R-:W-:-:S15]  /*6e50*/  @!P0 BRA `(.L_x_58) ;  /* 0x000000b400ec8947 */ /* 0x010fde0003800000 */
[----:B------:R-:W2:Y:S01]  /*6e60*/  LDL.64 R250, [R1+0x78] ;  /* 0x0000780001fa7983 */ /* 0x000ea20000100a00 */
[----:B------:R-:W-:Y:S01]  /*6e70*/  UIADD3 UR21, UR17, -0x2, URZ ;  /* 0xfffffffe11157890 */ /* 0x000fe2000fffe03f */
[----:B------:R-:W-:-:S04]  /*6e80*/  DEPBAR.LE SB0, 0x0 ;  /* 0x000080000000791a */ /* 0x000fc80000000000 */
[----:B------:R-:W-:Y:S01]  /*6e90*/  USHF.R.S32.HI UR4, URZ, 0x1f, UR21 ;  /* 0x0000001f3f047899 */ /* 0x000fe20008011415 */
[----:B------:R-:W-:Y:S01]  /*6ea0*/  IMAD.U32 R2, RZ, RZ, UR21 ;  /* 0x00000015ff027e24 */ /* 0x000fe2000f8e00ff */
[----:B------:R-:W-:Y:S01]  /*6eb0*/  UIMAD UR5, UR13, UR21, URZ ;  /* 0x000000150d0572a4 */ /* 0x000fe2000f8e023f */
[----:B------:R-:W-:Y:S01]  /*6ec0*/  ULDC.64 UR10, c[0x0][0x220] ;  /* 0x00008800000a7ab9 */ /* 0x000fe20000000a00 */
[----:B------:R-:W-:Y:S02]  /*6ed0*/  USHF.L.U32 UR23, UR6, 0x5, URZ ;  /* 0x0000000506177899 */ /* 0x000fe4000800063f */
[----:B------:R-:W-:Y:S02]  /*6ee0*/  UIMAD UR4, UR4, UR14, UR5 ;  /* 0x0000000e040472a4 */ /* 0x000fe4000f8e0205 */
[----:B------:R-:W-:Y:S02]  /*6ef0*/  USHF.L.U64.HI UR22, UR6, 0x5, UR7 ;  /* 0x0000000506167899 */ /* 0x000fe40008010207 */
[----:B------:R-:W-:Y:S01]  /*6f00*/  UISETP.NE.AND UP0, UPT, UR17, 0x2, UPT ;  /* 0x000000021100788c */ /* 0x000fe2000bf05270 */
[----:B------:R-:W-:Y:S01]  /*6f10*/  BAR.SYNC.DEFER_BLOCKING 0x0 ;  /* 0x0000000000007b1d */ /* 0x000fe20000010000 */
[----:B--2---:R-:W-:-:S04]  /*6f20*/  IMAD.WIDE.U32 R2, R2, UR14, R250 ;  /* 0x0000000e02027c25 */ /* 0x004fc8000f8e00fa */
[----:B------:R-:W-:Y:S01]  /*6f30*/  VIADD R0, R3, UR4 ;  /* 0x0000000403007c36 */ /* 0x000fe20008000000 */
[----:B------:R-:W-:Y:S01]  /*6f40*/  LEA R6, P0, R2, UR10, 0x1 ;  /* 0x0000000a02067c11 */ /* 0x000fe2000f8008ff */
[----:B------:R-:W-:-:S03]  /*6f50*/  UIADD3 UR4, UR17, -0x2, URZ ;  /* 0xfffffffe11047890 */ /* 0x000fc6000fffe03f */
[----:B------:R-:W-:Y:S02]  /*6f60*/  LEA.HI.X R7, R2, UR11, R0, 0x1, P0 ;  /* 0x0000000b02077c11 */ /* 0x000fe400080f0c00 */
[----:B------:R-:W-:-:S03]  /*6f70*/  IADD3 R4, P0, R6, UR23, RZ ;  /* 0x0000001706047c10 */ /* 0x000fc6000ff1e0ff */
[----:B------:R-:W-:Y:S01]  /*6f80*/  @!PT LDS RZ, [RZ] ;  /* 0x00000000fffff984 */ /* 0x000fe20000000800 */
[----:B------:R-:W-:Y:S01]  /*6f90*/  @!PT LDS RZ, [RZ] ;  /* 0x00000000fffff984 */ /* 0x000fe20000000800 */
[----:B------:R-:W-:Y:S01]  /*6fa0*/  @!PT LDS RZ, [RZ] ;  /* 0x00000000fffff984 */ /* 0x000fe20000000800 */
[----:B-----5:R-:W-:Y:S01]  /*6fb0*/  LDGSTS.E.BYPASS.LTC128B.128 [R246+0xc000], desc[UR18][R6.64] ;  /* 0x0c00000006f67fae */ /* 0x020fe2000b901d52 */
[----:B------:R-:W-:Y:S02]  /*6fc0*/  IADD3.X R5, R7, UR22, RZ, P0, !PT ;  /* 0x0000001607057c10 */ /* 0x000fe400087fe4ff */
[----:B------:R-:W-:Y:S01]  /*6fd0*/  IADD3 R2, P0, R4, UR23, RZ ;  /* 0x0000001704027c10 */ /* 0x000fe2000ff1e0ff */
[----:B------:R-:W-:Y:S03]  /*6fe0*/  LDGSTS.E.BYPASS.LTC128B.128 [R246+0xe000], desc[UR18][R6.64+0x80] ;  /* 0x0e00008006f67fae */ /* 0x000fe6000b901d52 */
[----:B------:R-:W-:Y:S01]  /*6ff0*/  IADD3.X R3, R5, UR22, RZ, P0, !PT ;  /* 0x0000001605037c10 */ /* 0x000fe200087fe4ff */
[----:B------:R-:W-:Y:S01]  /*7000*/  LDGSTS.E.BYPASS.LTC128B.128 [R246+0xc800], desc[UR18][R4.64] ;  /* 0x0c80000004f67fae */ /* 0x000fe2000b901d52 */
[----:B------:R-:W-:-:S03]  /*7010*/  IADD3 R8, P0, R2, UR23, RZ ;  /* 0x0000001702087c10 */ /* 0x000fc6000ff1e0ff */
[----:B------:R-:W-:Y:S01]  /*7020*/  LDGSTS.E.BYPASS.LTC128B.128 [R246+0xe800], desc[UR18][R4.64+0x80] ;  /* 0x0e80008004f67fae */ /* 0x000fe2000b901d52 */
[----:B------:R-:W-:-:S03]  /*7030*/  IADD3.X R9, R3, UR22, RZ, P0, !PT ;  /* 0x0000001603097c10 */ /* 0x000fc600087fe4ff */
[----:B------:R-:W-:Y:S04]  /*7040*/  LDGSTS.E.BYPASS.LTC128B.128 [R246+0xd000], desc[UR18][R2.64] ;  /* 0x0d00000002f67fae */ /* 0x000fe8000b901d52 */
[----:B------:R-:W-:Y:S04]  /*7050*/  LDGSTS.E.BYPASS.LTC128B.128 [R246+0xf000], desc[UR18][R2.64+0x80] ;  /* 0x0f00008002f67fae */ /* 0x000fe8000b901d52 */
[----:B------:R-:W-:Y:S04]  /*7060*/  LDGSTS.E.BYPASS.LTC128B.128 [R246+0xd800], desc[UR18][R8.64] ;  /* 0x0d80000008f67fae */ /* 0x000fe8000b901d52 */
[----:B------:R1:W-:Y:S04]  /*7070*/  LDGSTS.E.BYPASS.LTC128B.128 [R246+0xf800], desc[UR18][R8.64+0x80] ;  /* 0x0f80008008f67fae */ /* 0x0003e8000b901d52 */
[----:B------:R-:W-:Y:S04]  /*7080*/  LDSM.16.M88.4 R24, [R234] ;  /* 0x00000000ea18783b */ /* 0x000fe80000000200 */
[----:B------:R-:W2:Y:S04]  /*7090*/  LDSM.16.M88.4 R32, [R171+0x8000] ;  /* 0x00800000ab20783b */ /* 0x000ea80000000200 */
        /* <DEDUP_REMOVED lines=27> */
[----:B------:R-:W-:Y:S01]  /*7250*/  IMAD.MOV.U32 R3, RZ, RZ, R213 ;  /* 0x000000ffff037224 */ /* 0x000fe200078e00d5 */
[----:B------:R-:W-:Y:S01]  /*7260*/  MOV R2, R214 ;  /* 0x000000d600027202 */ /* 0x000fe20000000f00 */
[----:B------:R-:W-:-:S03]  /*7270*/  IMAD.MOV.U32 R0, RZ, RZ, R215 ;  /* 0x000000ffff007224 */ /* 0x000fc600078e00d7 */
[----:B------:R-:W-:Y:S06]  /*7280*/  HMMA.16816.F32.BF16 R20, R24, R52, RZ ;  /* 0x000000341814723c */ /* 0x000fec00000418ff */
[----:B------:R-:W-:Y:S06]  /*7290*/  HMMA.16816.F32.BF16 R248, R4, R44, R60 ;  /* 0x0000002c04f8723c */ /* 0x000fec000004183c */
[----:B------:R-:W-:Y:S06]  /*72a0*/  HMMA.16816.F32.BF16 R60, R24, R56, RZ ;  /* 0x00000038183c723c */ /* 0x000fec00000418ff */
[C---:B------:R-:W-:Y:S06]  /*72b0*/  HMMA.16816.F32.BF16 R204, R4.reuse, R28, R204 ;  /* 0x0000001c04cc723c */ /* 0x040fec00000418cc */
        /* <DEDUP_REMOVED lines=9> */
[C---:B------:R-:W-:Y:S01]  /*7350*/  HMMA.16816.F32.BF16 R4, R8.reuse, R36, R20 ;  /* 0x000000240804723c */ /* 0x040fe20000041814 */
[----:B------:R-:W-:Y:S05]  /*7360*/  LDSM.16.M88.4 R20, [R233+0x8800] ;  /* 0x00880000e914783b */ /* 0x000fea0000000200 */
        /* <DEDUP_REMOVED lines=17> */
[----:B------:R-:W-:Y:S06]  /*7480*/  HMMA.16816.F32.BF16 R24, R24, R50, RZ ;  /* 0x000000321818723c */ /* 0x000fec00000418ff */
[C---:B------:R-:W-:Y:S06]  /*7490*/  HMMA.16816.F32.BF16 R40, R8.reuse, R42, R56 ;  /* 0x0000002a0828723c */ /* 0x040fec0000041838 */
[C---:B------:R-:W-:Y:S06]  /*74a0*/  HMMA.16816.F32.BF16 R32, R8.reuse, R46, R32 ;  /* 0x0000002e0820723c */ /* 0x040fec0000041820 */
[C---:B------:R-:W-:Y:S01]  /*74b0*/  HMMA.16816.F32.BF16 R216, R8.reuse, R28, R4 ;  /* 0x0000001c08d8723c */ /* 0x040fe20000041804 */
[----:B------:R-:W-:Y:S05]  /*74c0*/  LDSM.16.M88.4 R4, [R237+0x2000] ;  /* 0x00200000ed04783b */ /* 0x000fea0000000200 */
[C---:B------:R-:W-:Y:S01]  /*74d0*/  HMMA.16816.F32.BF16 R28, R8.reuse, R30, R24 ;  /* 0x0000001e081c723c */ /* 0x040fe20000041818 */
[----:B------:R-:W1:Y:S05]  /*74e0*/  LDSM.16.M88.4 R24, [R233+0x8000] ;  /* 0x00800000e918783b */ /* 0x000e6a0000000200 */
[----:B------:R-:W-:Y:S01]  /*74f0*/  HMMA.16816.F32.BF16 R52, R8, R38, R52 ;  /* 0x000000260834723c */ /* 0x000fe20000041834 */
[----:B------:R-:W2:Y:S05]  /*7500*/  LDSM.16.M88.4 R8, [R237] ;  /* 0x00000000ed08783b */ /* 0x000eaa0000000200 */
[C---:B-1----:R-:W-:Y:S06]  /*7510*/  HMMA.16816.F32.BF16 R64, R4.reuse, R24, R248 ;  /* 0x000000180440723c */ /* 0x042fec00000418f8 */
[----:B------:R-:W-:Y:S01]  /*7520*/  HMMA.16816.F32.BF16 R56, R4, R26, R224 ;  /* 0x0000001a0438723c */ /* 0x000fe200000418e0 */
[----:B------:R-:W-:Y:S01]  /*7530*/  IMAD.MOV.U32 R250, RZ, RZ, R37 ;  /* 0x000000fffffa7224 */ /* 0x000fe200078e0025 */
[----:B------:R-:W-:Y:S01]  /*7540*/  MOV R248, R252 ;  /* 0x000000fc00f87202 */ /* 0x000fe20000000f00 */
[----:B------:R-:W-:-:S02]  /*7550*/  IMAD.MOV.U32 R251, RZ, RZ, R36 ;  /* 0x000000fffffb7224 */ /* 0x000fc400078e0024 */
[----:B------:R-:W-:Y:S01]  /*7560*/  IMAD.MOV.U32 R249, RZ, RZ, R247 ;  /* 0x000000fffff97224 */ /* 0x000fe200078e00f7 */
[C---:B--2---:R-:W-:Y:S01]  /*7570*/  HMMA.16816.F32.BF16 R60, R8.reuse, R24, R60 ;  /* 0x00000018083c723c */ /* 0x044fe2000004183c */
[----:B------:R-:W-:Y:S02]  /*7580*/  IMAD.MOV.U32 R226, RZ, RZ, R45 ;  /* 0x000000ffffe27224 */ /* 0x000fe400078e002d */
[----:B------:R-:W-:Y:S02]  /*7590*/  IMAD.MOV.U32 R227, RZ, RZ, R44 ;  /* 0x000000ffffe37224 */ /* 0x000fe400078e002c */
[----:B------:R-:W-:Y:S01]  /*75a0*/  IMAD.MOV.U32 R224, RZ, RZ, R170 ;  /* 0x000000ffffe07224 */ /* 0x000fe200078e00aa */
[----:B------:R-:W-:Y:S01]  /*75b0*/  HMMA.16816.F32.BF16 R48, R8, R26, R32 ;  /* 0x0000001a0830723c */ /* 0x000fe20000041820 */
[----:B------:R-:W1:Y:S01]  /*75c0*/  LDSM.16.M88.4 R24, [R233+0x9000] ;  /* 0x00900000e918783b */ /* 0x000e620000000200 */
[----:B------:R-:W-:-:S04]  /*75d0*/  IMAD.MOV.U32 R225, RZ, RZ, R169 ;  /* 0x000000ffffe17224 */ /* 0x000fc800078e00a9 */
[-C--:B------:R-:W-:Y:S06]  /*75e0*/  HMMA.16816.F32.BF16 R44, R8, R20.reuse, R204 ;  /* 0x00000014082c723c */ /* 0x080fec00000418cc */
[C---:B------:R-:W-:Y:S01]  /*75f0*/  HMMA.16816.F32.BF16 R36, R4.reuse, R20, R220 ;  /* 0x000000140424723c */ /* 0x040fe200000418dc */
[----:B------:R-:W-:Y:S01]  /*7600*/  IMAD.MOV.U32 R204, RZ, RZ, R165 ;  /* 0x000000ffffcc7224 */ /* 0x000fe200078e00a5 */
[----:B------:R-:W-:Y:S01]  /*7610*/  MOV R205, R19 ;  /* 0x0000001300cd7202 */ /* 0x000fe20000000f00 */
[----:B------:R-:W-:Y:S02]  /*7620*/  IMAD.MOV.U32 R206, RZ, RZ, R18 ;  /* 0x000000ffffce7224 */ /* 0x000fe400078e0012 */
[----:B------:R-:W-:Y:S01]  /*7630*/  IMAD.MOV.U32 R207, RZ, RZ, R13 ;  /* 0x000000ffffcf7224 */ /* 0x000fe200078e000d */
[----:B------:R-:W-:Y:S01]  /*7640*/  HMMA.16816.F32.BF16 R32, R4, R22, R212 ;  /* 0x000000160420723c */ /* 0x000fe200000418d4 */
[----:B------:R-:W-:-:S02]  /*7650*/  IMAD.MOV.U32 R220, RZ, RZ, R12 ;  /* 0x000000ffffdc7224 */ /* 0x000fc400078e000c */
[----:B------:R-:W-:Y:S02]  /*7660*/  IMAD.MOV.U32 R221, RZ, RZ, R3 ;  /* 0x000000ffffdd7224 */ /* 0x000fe400078e0003 */
[----:B------:R-:W-:Y:S01]  /*7670*/  IMAD.MOV.U32 R222, RZ, RZ, R2 ;  /* 0x000000ffffde7224 */ /* 0x000fe200078e0002 */
[----:B------:R-:W-:Y:S01]  /*7680*/  HMMA.16816.F32.BF16 R40, R8, R22, R40 ;  /* 0x000000160828723c */ /* 0x000fe20000041828 */
[----:B------:R-:W2:Y:S01]  /*7690*/  LDSM.16.M88.4 R20, [R233+0x9800] ;  /* 0x00980000e914783b */ /* 0x000ea20000000200 */
[----:B------:R-:W-:-:S07]  /*76a0*/  IMAD.MOV.U32 R223, RZ, RZ, R0 ;  /* 0x000000ffffdf7224 */ /* 0x000fce00078e0000 */
[C---:B-1----:R-:W-:Y:S06]  /*76b0*/  HMMA.16816.F32.BF16 R212, R4.reuse, R24, R220 ;  /* 0x0000001804d4723c */ /* 0x042fec00000418dc */
[C---:B------:R-:W-:Y:S06]  /*76c0*/  HMMA.16816.F32.BF16 R208, R4.reuse, R26, R208 ;  /* 0x0000001a04d0723c */ /* 0x040fec00000418d0 */
[----:B--2---:R-:W-:Y:S06]  /*76d0*/  HMMA.16816.F32.BF16 R220, R4, R22, R204 ;  /* 0x0000001604dc723c */ /* 0x004fec00000418cc */
[----:B------:R-:W-:Y:S06]  /*76e0*/  HMMA.16816.F32.BF16 R204, R8, R24, R248 ;  /* 0x0000001808cc723c */ /* 0x000fec00000418f8 */
[----:B------:R-:W-:Y:S01]  /*76f0*/  HMMA.16816.F32.BF16 R224, R4, R20, R224 ;  /* 0x0000001404e0723c */ /* 0x000fe200000418e0 */
[----:B------:R-:W-:Y:S05]  /*7700*/  LDSM.16.M88.4 R4, [R236+0x2000] ;  /* 0x00200000ec04783b */ /* 0x000fea0000000200 */
[C---:B------:R-:W-:Y:S01]  /*7710*/  HMMA.16816.F32.BF16 R248, R8.reuse, R26, R52 ;  /* 0x0000001a08f8723c */ /* 0x040fe20000041834 */
[----:B------:R-:W1:Y:S05]  /*7720*/  LDSM.16.M88.4 R24, [R232] ;  /* 0x00000000e818783b */ /* 0x000e6a0000000200 */
[C---:B------:R-:W-:Y:S06]  /*7730*/  HMMA.16816.F32.BF16 R216, R8.reuse, R20, R216 ;  /* 0x0000001408d8723c */ /* 0x040fec00000418d8 */
[----:B------:R-:W-:Y:S01]  /*7740*/  HMMA.16816.F32.BF16 R28, R8, R22, R28 ;  /* 0x00000016081c723c */ /* 0x000fe2000004181c */
[----:B------:R-:W2:Y:S01]  /*7750*/  LDSM.16.M88.4 R8, [R236] ;  /* 0x00000000ec08783b */ /* 0x000ea20000000200 */
[----:B------:R-:W-:Y:S01]  /*7760*/  IMAD.MOV.U32 R12, RZ, RZ, R204 ;  /* 0x000000ffff0c7224 */ /* 0x000fe200078e00cc */
[----:B------:R-:W-:Y:S01]  /*7770*/  MOV R2, R206 ;  /* 0x000000ce00027202 */ /* 0x000fe20000000f00 */
[----:B------:R-:W-:Y:S01]  /*7780*/  IMAD.MOV.U32 R3, RZ, RZ, R205 ;  /* 0x000000ffff037224 */ /* 0x000fe200078e00cd */
[----:B------:R-:W3:Y:S01]  /*7790*/  LDSM.16.M88.4 R20, [R232+0x800] ;  /* 0x00080000e814783b */ /* 0x000ee20000000200 */
[----:B------:R-:W-:Y:S01]  /*77a0*/  IMAD.MOV.U32 R0, RZ, RZ, R207 ;  /* 0x000000ffff007224 */ /* 0x000fe200078e00cf */
[C---:B-1----:R-:W-:Y:S06]  /*77b0*/  HMMA.16816.F32.BF16 R64, R4.reuse, R24, R64 ;  /* 0x000000180440723c */ /* 0x042fec0000041840 */
[----:B------:R-:W-:Y:S06]  /*77c0*/  HMMA.16816.F32.BF16 R56, R4, R26, R56 ;  /* 0x0000001a0438723c */ /* 0x000fec0000041838 */
[C---:B--2---:R-:W-:Y:S06]  /*77d0*/  HMMA.16816.F32.BF16 R60, R8.reuse, R24, R60 ;  /* 0x00000018083c723c */ /* 0x044fec000004183c */
[----:B------:R-:W-:Y:S01]  /*77e0*/  HMMA.16816.F32.BF16 R204, R8, R26, R48 ;  /* 0x0000001a08cc723c */ /* 0x000fe20000041830 */
[----:B------:R-:W1:Y:S05]  /*77f0*/  LDSM.16.M88.4 R24, [R232+0x1000] ;  /* 0x00100000e818783b */ /* 0x000e6a0000000200 */
[----:B------:R-:W-:Y:S01]  /*7800*/  IMAD.MOV.U32 R165, RZ, RZ, R64 ;  /* 0x000000ffffa57224 */ /* 0x000fe200078e0040 */
[----:B---3--:R-:W-:Y:S01]  /*7810*/  HMMA.16816.F32.BF16 R48, R4, R22, R32 ;  /* 0x000000160430723c */ /* 0x008fe20000041820 */
[----:B------:R-:W-:-:S02]  /*7820*/  IMAD.MOV.U32 R19, RZ, RZ, R65 ;  /* 0x000000ffff137224 */ /* 0x000fc400078e0041 */
[----:B------:R-:W-:Y:S02]  /*7830*/  IMAD.MOV.U32 R18, RZ, RZ, R66 ;  /* 0x000000ffff127224 */ /* 0x000fe400078e0042 */
[----:B------:R-:W-:Y:S01]  /*7840*/  IMAD.MOV.U32 R13, RZ, RZ, R67 ;  /* 0x000000ffff0d7224 */ /* 0x000fe200078e0043 */
[C---:B------:R-:W-:Y:S01]  /*7850*/  HMMA.16816.F32.BF16 R40, R8.reuse, R22, R40 ;  /* 0x000000160828723c */ /* 0x040fe20000041828 */
[----:B------:R-:W-:Y:S02]  /*7860*/  IMAD.MOV.U32 R252, RZ, RZ, R56 ;  /* 0x000000fffffc7224 */ /* 0x000fe400078e0038 */
[----:B------:R-:W-:Y:S02]  /*7870*/  IMAD.MOV.U32 R247, RZ, RZ, R57 ;  /* 0x000000fffff77224 */ /* 0x000fe400078e0039 */
[----:B------:R-:W-:Y:S01]  /*7880*/  IMAD.MOV.U32 R55, RZ, RZ, R60 ;  /* 0x000000ffff377224 */ /* 0x000fe200078e003c */
[----:B------:R-:W-:Y:S01]  /*7890*/  MOV R52, R63 ;  /* 0x0000003f00347202 */ /* 0x000fe20000000f00 */
[----:B------:R-:W-:Y:S01]  /*78a0*/  IMAD.MOV.U32 R54, RZ, RZ, R61 ;  /* 0x000000ffff367224 */ /* 0x000fe200078e003d */
[----:B------:R-:W-:Y:S01]  /*78b0*/  HMMA.16816.F32.BF16 R64, R8, R20, R44 ;  /* 0x000000140840723c */ /* 0x000fe2000004182c */
[----:B------:R-:W-:-:S02]  /*78c0*/  IMAD.MOV.U32 R53, RZ, RZ, R62 ;  /* 0x000000ffff357224 */ /* 0x000fc400078e003e */
[----:B------:R-:W-:Y:S02]  /*78d0*/  IMAD.MOV.U32 R170, RZ, RZ, R58 ;  /* 0x000000ffffaa7224 */ /* 0x000fe400078e003a */
[----:B------:R-:W-:Y:S01]  /*78e0*/  IMAD.MOV.U32 R169, RZ, RZ, R59 ;  /* 0x000000ffffa97224 */ /* 0x000fe200078e003b */
[----:B------:R-:W-:Y:S01]  /*78f0*/  HMMA.16816.F32.BF16 R60, R4, R20, R36 ;  /* 0x00000014043c723c */ /* 0x000fe20000041824 */
[----:B------:R-:W2:Y:S06]  /*7900*/  LDSM.16.M88.4 R20, [R232+0x1800] ;  /* 0x00180000e814783b */ /* 0x000eac0000000200 */
[----:B------:R-:W-:-:S02]  /*7910*/  IMAD.MOV.U32 R36, RZ, RZ, R12 ;  /* 0x000000ffff247224 */ /* 0x000fc400078e000c */
[----:B------:R-:W-:Y:S02]  /*7920*/  IMAD.MOV.U32 R37, RZ, RZ, R3 ;  /* 0x000000ffff257224 */ /* 0x000fe400078e0003 */
[----:B------:R-:W-:Y:S02]  /*7930*/  IMAD.MOV.U32 R38, RZ, RZ, R2 ;  /* 0x000000ffff267224 */ /* 0x000fe400078e0002 */
[----:B------:R-:W-:Y:S01]  /*7940*/  IMAD.MOV.U32 R39, RZ, RZ, R0 ;  /* 0x000000ffff277224 */ /* 0x000fe200078e0000 */
[C---:B-1----:R-:W-:Y:S06]  /*7950*/  HMMA.16816.F32.BF16 R44, R4.reuse, R24, R212 ;  /* 0x00000018042c723c */ /* 0x042fec00000418d4 */
[----:B------:R-:W-:Y:S01]  /*7960*/  HMMA.16816.F32.BF16 R56, R4, R26, R208 ;  /* 0x0000001a0438723c */ /* 0x000fe200000418d0 */
[----:B------:R-:W-:-:S02]  /*7970*/  IMAD.MOV.U32 R212, RZ, RZ, R55 ;  /* 0x000000ffffd47224 */ /* 0x000fc400078e0037 */
[----:B------:R-:W-:Y:S02]  /*7980*/  IMAD.MOV.U32 R213, RZ, RZ, R54 ;  /* 0x000000ffffd57224 */ /* 0x000fe400078e0036 */
[----:B------:R-:W-:Y:S01]  /*7990*/  IMAD.MOV.U32 R214, RZ, RZ, R53 ;  /* 0x000000ffffd67224 */ /* 0x000fe200078e0035 */
[----:B------:R-:W-:Y:S01]  /*79a0*/  HMMA.16816.F32.BF16 R36, R8, R24, R36 ;  /* 0x000000180824723c */ /* 0x000fe20000041824 */
[----:B------:R-:W-:-:S05]  /*79b0*/  IMAD.MOV.U32 R215, RZ, RZ, R52 ;  /* 0x000000ffffd77224 */ /* 0x000fca00078e0034 */
[----:B------:R-:W-:Y:S01]  /*79c0*/  HMMA.16816.F32.BF16 R32, R8, R26, R248 ;  /* 0x0000001a0820723c */ /* 0x000fe200000418f8 */
[----:B------:R-:W-:Y:S05]  /*79d0*/  LDSM.16.M88.4 R24, [R171+0xa000] ;  /* 0x00a00000ab18783b */ /* 0x000fea0000000200 */
[----:B------:R-:W-:Y:S01]  /*79e0*/  MOV R12, R44 ;  /* 0x0000002c000c7202 */ /* 0x000fe20000000f00 */
[----:B------:R-:W-:Y:S02]  /*79f0*/  IMAD.MOV.U32 R3, RZ, RZ, R45 ;  /* 0x000000ffff037224 */ /* 0x000fe400078e002d */
[----:B------:R-:W-:Y:S01]  /*7a00*/  IMAD.MOV.U32 R2, RZ, RZ, R46 ;  /* 0x000000ffff027224 */ /* 0x000fe200078e002e */
[----:B--2---:R-:W-:Y:S01]  /*7a10*/  HMMA.16816.F32.BF16 R52, R4, R20, R224 ;  /* 0x000000140434723c */ /* 0x004fe200000418e0 */
[----:B------:R-:W-:-:S05]  /*7a20*/  IMAD.MOV.U32 R0, RZ, RZ, R47 ;  /* 0x000000ffff007224 */ /* 0x000fca00078e002f */
[----:B------:R-:W-:Y:S01]  /*7a30*/  HMMA.16816.F32.BF16 R44, R4, R22, R220 ;  /* 0x00000016042c723c */ /* 0x000fe200000418dc */
[----:B------:R-:W1:Y:S01]  /*7a40*/  LDSM.16.M88.4 R4, [R234+0x6000] ;  /* 0x00600000ea04783b */ /* 0x000e620000000200 */
[----:B------:R-:W-:Y:S01]  /*7a50*/  IMAD.MOV.U32 R224, RZ, RZ, R252 ;  /* 0x000000ffffe07224 */ /* 0x000fe200078e00fc */
[----:B------:R-:W-:Y:S01]  /*7a60*/  MOV R225, R247 ;  /* 0x000000f700e17202 */ /* 0x000fe20000000f00 */
[----:B------:R-:W-:Y:S02]  /*7a70*/  IMAD.MOV.U32 R226, RZ, RZ, R170 ;  /* 0x000000ffffe27224 */ /* 0x000fe400078e00aa */
[C---:B------:R-:W-:Y:S01]  /*7a80*/  HMMA.16816.F32.BF16 R208, R8.reuse, R20, R216 ;  /* 0x0000001408d0723c */ /* 0x040fe200000418d8 */
[----:B------:R-:W-:Y:S02]  /*7a90*/  IMAD.MOV.U32 R220, RZ, RZ, R165 ;  /* 0x000000ffffdc7224 */ /* 0x000fe400078e00a5 */
[----:B------:R-:W-:Y:S02]  /*7aa0*/  IMAD.MOV.U32 R221, RZ, RZ, R19 ;  /* 0x000000ffffdd7224 */ /* 0x000fe400078e0013 */
[----:B------:R-:W-:Y:S01]  /*7ab0*/  IMAD.MOV.U32 R222, RZ, RZ, R18 ;  /* 0x000000ffffde7224 */ /* 0x000fe200078e0012 */
[----:B------:R-:W-:Y:S01]  /*7ac0*/  HMMA.16816.F32.BF16 R28, R8, R22, R28 ;  /* 0x00000016081c723c */ /* 0x000fe2000004181c */
[----:B------:R-:W2:Y:S01]  /*7ad0*/  LDSM.16.M88.4 R8, [R234+0x4000] ;  /* 0x00400000ea08783b */ /* 0x000ea20000000200 */
[----:B------:R-:W-:-:S02]  /*7ae0*/  IMAD.MOV.U32 R223, RZ, RZ, R13 ;  /* 0x000000ffffdf7224 */ /* 0x000fc400078e000d */
[----:B------:R-:W-:Y:S01]  /*7af0*/  IMAD.MOV.U32 R227, RZ, RZ, R169 ;  /* 0x000000ffffe37224 */ /* 0x000fe200078e00a9 */
[----:B------:R-:W3:Y:S04]  /*7b00*/  LDSM.16.M88.4 R20, [R171+0xa800] ;  /* 0x00a80000ab14783b */ /* 0x000ee80000000200 */
[C---:B-1----:R-:W-:Y:S06]  /*7b10*/  HMMA.16816.F32.BF16 R220, R4.reuse, R24, R220 ;  /* 0x0000001804dc723c */ /* 0x042fec00000418dc */
[----:B------:R-:W-:Y:S06]  /*7b20*/  HMMA.16816.F32.BF16 R248, R4, R26, R224 ;  /* 0x0000001a04f8723c */ /* 0x000fec00000418e0 */
[----:B--2---:R-:W-:Y:S06]  /*7b30*/  HMMA.16816.F32.BF16 R212, R8, R24, R212 ;  /* 0x0000001808d4723c */ /* 0x004fec00000418d4 */
[-C--:B---3--:R-:W-:Y:S06]  /*7b40*/  HMMA.16816.F32.BF16 R216, R4, R20.reuse, R60 ;  /* 0x0000001404d8723c */ /* 0x088fec000004183c */
[----:B------:R-:W-:Y:S01]  /*7b50*/  IMAD.MOV.U32 R165, RZ, RZ, R220 ;  /* 0x000000ffffa57224 */ /* 0x000fe200078e00dc */
[----:B------:R-:W-:Y:S01]  /*7b60*/  MOV R18, R222 ;  /* 0x000000de00127202 */ /* 0x000fe20000000f00 */
[----:B------:R-:W-:Y:S01]  /*7b70*/  IMAD.MOV.U32 R19, RZ, RZ, R221 ;  /* 0x000000ffff137224 */ /* 0x000fe200078e00dd */
[----:B------:R-:W-:Y:S01]  /*7b80*/  HMMA.16816.F32.BF16 R224, R8, R20, R64 ;  /* 0x0000001408e0723c */ /* 0x000fe20000041840 */
[----:B------:R-:W-:-:S05]  /*7b90*/  IMAD.MOV.U32 R13, RZ, RZ, R223 ;  /* 0x000000ffff0d7224 */ /* 0x000fca00078e00df */
[----:B------:R-:W-:Y:S01]  /*7ba0*/  HMMA.16816.F32.BF16 R220, R8, R26, R204 ;  /* 0x0000001a08dc723c */ /* 0x000fe200000418cc */
[----:B------:R-:W1:Y:S01]  /*7bb0*/  LDSM.16.M88.4 R24, [R171+0xb000] ;  /* 0x00b00000ab18783b */ /* 0x000e620000000200 */
[----:B------:R-:W-:Y:S02]  /*7bc0*/  IMAD.MOV.U32 R64, RZ, RZ, R165 ;  /* 0x000000ffff407224 */ /* 0x000fe400078e00a5 */
[----:B------:R-:W-:Y:S02]  /*7bd0*/  IMAD.MOV.U32 R65, RZ, RZ, R19 ;  /* 0x000000ffff417224 */ /* 0x000fe400078e0013 */
[----:B------:R-:W-:Y:S01]  /*7be0*/  HMMA.16816.F32.BF16 R204, R4, R22, R48 ;  /* 0x0000001604cc723c */ /* 0x000fe20000041830 */
[----:B------:R-:W-:Y:S02]  /*7bf0*/  IMAD.MOV.U32 R66, RZ, RZ, R18 ;  /* 0x000000ffff427224 */ /* 0x000fe400078e0012 */
[----:B------:R-:W-:-:S03]  /*7c00*/  IMAD.MOV.U32 R67, RZ, RZ, R13 ;  /* 0x000000ffff437224 */ /* 0x000fc600078e000d */
[----:B------:R-:W-:Y:S01]  /*7c10*/  HMMA.16816.F32.BF16 R60, R8, R22, R40 ;  /* 0x00000016083c723c */ /* 0x000fe20000041828 */
[----:B------:R-:W2:Y:S01]  /*7c20*/  LDSM.16.M88.4 R20, [R171+0xb800] ;  /* 0x00b80000ab14783b */ /* 0x000ea20000000200 */
[----:B------:R-:W-:Y:S01]  /*7c30*/  IMAD.MOV.U32 R48, RZ, RZ, R12 ;  /* 0x000000ffff307224 */ /* 0x000fe200078e000c */
[----:B------:R-:W-:Y:S01]  /*7c40*/  MOV R50, R2 ;  /* 0x0000000200327202 */ /* 0x000fe20000000f00 */
[----:B------:R-:W-:Y:S02]  /*7c50*/  IMAD.MOV.U32 R49, RZ, RZ, R3 ;  /* 0x000000ffff317224 */ /* 0x000fe400078e0003 */
[----:B------:R-:W-:-:S07]  /*7c60*/  IMAD.MOV.U32 R51, RZ, RZ, R0 ;  /* 0x000000ffff337224 */ /* 0x000fce00078e0000 */
[-C--:B-1----:R-:W-:Y:S06]  /*7c70*/  HMMA.16816.F32.BF16 R48, R4, R24.reuse, R48 ;  /* 0x000000180430723c */ /* 0x082fec0000041830 */
[----:B------:R-:W-:Y:S06]  /*7c80*/  HMMA.16816.F32.BF16 R40, R8, R24, R36 ;  /* 0x000000180828723c */ /* 0x000fec0000041824 */
[C---:B------:R-:W-:Y:S06]  /*7c90*/  HMMA.16816.F32.BF16 R56, R4.reuse, R26, R56 ;  /* 0x0000001a0438723c */ /* 0x040fec0000041838 */
[----:B--2---:R-:W-:Y:S06]  /*7ca0*/  HMMA.16816.F32.BF16 R44, R4, R22, R44 ;  /* 0x00000016042c723c */ /* 0x004fec000004182c */
[----:B------:R-:W-:Y:S01]  /*7cb0*/  IMAD.MOV.U32 R12, RZ, RZ, R48 ;  /* 0x000000ffff0c7224 */ /* 0x000fe200078e0030 */
[----:B------:R-:W-:Y:S01]  /*7cc0*/  HMMA.16816.F32.BF16 R36, R8, R26, R32 ;  /* 0x0000001a0824723c */ /* 0x000fe20000041820 */
[----:B------:R-:W-:Y:S01]  /*7cd0*/  IMAD.MOV.U32 R3, RZ, RZ, R49 ;  /* 0x000000ffff037224 */ /* 0x000fe200078e0031 */
[----:B------:R-:W-:Y:S01]  /*7ce0*/  LDSM.16.M88.4 R24, [R242] ;  /* 0x00000000f218783b */ /* 0x000fe20000000200 */
[----:B------:R-:W-:-:S02]  /*7cf0*/  IMAD.MOV.U32 R2, RZ, RZ, R50 ;  /* 0x000000ffff027224 */ /* 0x000fc400078e0032 */
[----:B------:R-:W-:Y:S01]  /*7d00*/  IMAD.MOV.U32 R0, RZ, RZ, R51 ;  /* 0x000000ffff007224 */ /* 0x000fe200078e0033 */
[-C--:B------:R-:W-:Y:S06]  /*7d10*/  HMMA.16816.F32.BF16 R32, R8, R20.reuse, R208 ;  /* 0x000000140820723c */ /* 0x080fec00000418d0 */
[----:B------:R-:W-:Y:S01]  /*7d20*/  HMMA.16816.F32.BF16 R48, R4, R20, R52 ;  /* 0x000000140430723c */ /* 0x000fe20000041834 */
[----:B------:R-:W1:Y:S05]  /*7d30*/  LDSM.16.M88.4 R4, [R235+0x6000] ;  /* 0x00600000eb04783b */ /* 0x000e6a0000000200 */
[----:B------:R-:W-:Y:S01]  /*7d40*/  HMMA.16816.F32.BF16 R28, R8, R22, R28 ;  /* 0x00000016081c723c */ /* 0x000fe2000004181c */
[----:B------:R-:W2:Y:S04]  /*7d50*/  LDSM.16.M88.4 R8, [R235+0x4000] ;  /* 0x00400000eb08783b */ /* 0x000ea80000000200 */
[----:B------:R-:W3:Y:S01]  /*7d60*/  LDSM.16.M88.4 R20, [R241] ;  /* 0x00000000f114783b */ /* 0x000ee20000000200 */
[-C--:B-1----:R-:W-:Y:S06]  /*7d70*/  HMMA.16816.F32.BF16 R64, R4, R24.reuse, R64 ;  /* 0x000000180440723c */ /* 0x082fec0000041840 */
[C---:B--2---:R-:W-:Y:S06]  /*7d80*/  HMMA.16816.F32.BF16 R52, R8.reuse, R24, R212 ;  /* 0x000000180834723c */ /* 0x044fec00000418d4 */
[----:B------:R-:W-:Y:S06]  /*7d90*/  HMMA.16816.F32.BF16 R212, R8, R26, R220 ;  /* 0x0000001a08d4723c */ /* 0x000fec00000418dc */
[-C--:B---3--:R-:W-:Y:S06]  /*7da0*/  HMMA.16816.F32.BF16 R220, R4, R20.reuse, R216 ;  /* 0x0000001404dc723c */ /* 0x088fec00000418d8 */
[----:B------:R-:W-:Y:S01]  /*7db0*/  IMAD.MOV.U32 R252, RZ, RZ, R64 ;  /* 0x000000fffffc7224 */ /* 0x000fe200078e0040 */
[----:B------:R-:W-:Y:S01]  /*7dc0*/  MOV R170, R66 ;  /* 0x0000004200aa7202 */ /* 0x000fe20000000f00 */
[----:B------:R-:W-:Y:S01]  /*7dd0*/  IMAD.MOV.U32 R247, RZ, RZ, R65 ;  /* 0x000000fffff77224 */ /* 0x000fe200078e0041 */
[----:B------:R-:W-:Y:S01]  /*7de0*/  HMMA.16816.F32.BF16 R224, R8, R20, R224 ;  /* 0x0000001408e0723c */ /* 0x000fe200000418e0 */
[----:B------:R-:W-:-:S05]  /*7df0*/  IMAD.MOV.U32 R169, RZ, RZ, R67 ;  /* 0x000000ffffa97224 */ /* 0x000fca00078e0043 */
[C---:B------:R-:W-:Y:S01]  /*7e00*/  HMMA.16816.F32.BF16 R64, R4.reuse, R26, R248 ;  /* 0x0000001a0440723c */ /* 0x040fe200000418f8 */
[----:B------:R-:W1:Y:S05]  /*7e10*/  LDSM.16.M88.4 R24, [R240] ;  /* 0x00000000f018783b */ /* 0x000e6a0000000200 */
[-C--:B------:R-:W-:Y:S01]  /*7e20*/  HMMA.16816.F32.BF16 R216, R4, R22.reuse, R204 ;  /* 0x0000001604d8723c */ /* 0x080fe200000418cc */
[----:B------:R-:W-:Y:S02]  /*7e30*/  IMAD.MOV.U32 R248, RZ, RZ, R12 ;  /* 0x000000fffff87224 */ /* 0x000fe400078e000c */
[----:B------:R-:W-:Y:S02]  /*7e40*/  IMAD.MOV.U32 R249, RZ, RZ, R3 ;  /* 0x000000fffff97224 */ /* 0x000fe400078e0003 */
[----:B------:R-:W-:Y:S01]  /*7e50*/  IMAD.MOV.U32 R250, RZ, RZ, R2 ;  /* 0x000000fffffa7224 */ /* 0x000fe200078e0002 */
[----:B------:R-:W-:Y:S01]  /*7e60*/  HMMA.16816.F32.BF16 R208, R8, R22, R60 ;  /* 0x0000001608d0723c */ /* 0x000fe2000004183c */
[----:B------:R-:W2:Y:S01]  /*7e70*/  LDSM.16.M88.4 R20, [R239] ;  /* 0x00000000ef14783b */ /* 0x000ea20000000200 */
[----:B------:R-:W-:-:S07]  /*7e80*/  IMAD.MOV.U32 R251, RZ, RZ, R0 ;  /* 0x000000fffffb7224 */ /* 0x000fce00078e0000 */
[C---:B-1----:R-:W-:Y:S06]  /*7e90*/  HMMA.16816.F32.BF16 R248, R4.reuse, R24, R248 ;  /* 0x0000001804f8723c */ /* 0x042fec00000418f8 */
[C---:B------:R-:W-:Y:S06]  /*7ea0*/  HMMA.16816.F32.BF16 R56, R4.reuse, R26, R56 ;  /* 0x0000001a0438723c */ /* 0x040fec0000041838 */
[----:B--2---:R-:W-:Y:S06]  /*7eb0*/  HMMA.16816.F32.BF16 R204, R4, R22, R44 ;  /* 0x0000001604cc723c */ /* 0x004fec000004182c */
[C---:B------:R-:W-:Y:S06]  /*7ec0*/  HMMA.16816.F32.BF16 R60, R8.reuse, R24, R40 ;  /* 0x00000018083c723c */ /* 0x040fec0000041828 */
        /* <DEDUP_REMOVED lines=8> */
[----:B------:R-:W-:Y:S01]  /*7f50*/  IMAD.MOV.U32 R18, RZ, RZ, R58 ;  /* 0x000000ffff127224 */ /* 0x000fe200078e003a */
[----:B------:R-:W-:Y:S01]  /*7f60*/  LDSM.16.M88.4 R4, [R237+0x6000] ;  /* 0x00600000ed04783b */ /* 0x000fe20000000200 */
[----:B------:R-:W-:-:S03]  /*7f70*/  IMAD.MOV.U32 R13, RZ, RZ, R59 ;  /* 0x000000ffff0d7224 */ /* 0x000fc600078e003b */
[C---:B------:R-:W-:Y:S01]  /*7f80*/  HMMA.16816.F32.BF16 R56, R8.reuse, R26, R36 ;  /* 0x0000001a0838723c */ /* 0x040fe20000041824 */
[----:B------:R-:W1:Y:S01]  /*7f90*/  LDSM.16.M88.4 R24, [R233+0xa000] ;  /* 0x00a00000e918783b */ /* 0x000e620000000200 */
[----:B------:R-:W-:Y:S01]  /*7fa0*/  IMAD.MOV.U32 R48, RZ, RZ, R252 ;  /* 0x000000ffff307224 */ /* 0x000fe200078e00fc */
[----:B------:R-:W-:Y:S01]  /*7fb0*/  MOV R50, R170 ;  /* 0x000000aa00327202 */ /* 0x000fe20000000f00 */
[----:B------:R-:W-:Y:S02]  /*7fc0*/  IMAD.MOV.U32 R49, RZ, RZ, R247 ;  /* 0x000000ffff317224 */ /* 0x000fe400078e00f7 */
[----:B------:R-:W-:Y:S01]  /*7fd0*/  HMMA.16816.F32.BF16 R36, R8, R20, R32 ;  /* 0x000000140824723c */ /* 0x000fe20000041820 */
[----:B------:R-:W2:Y:S01]  /*7fe0*/  LDSM.16.M88.4 R8, [R237+0x4000] ;  /* 0x00400000ed08783b */ /* 0x000ea20000000200 */
[----:B------:R-:W-:-:S03]  /*7ff0*/  IMAD.MOV.U32 R51, RZ, RZ, R169 ;  /* 0x000000ffff337224 */ /* 0x000fc600078e00a9 */
[----:B------:R-:W3:Y:S04]  /*8000*/  LDSM.16.M88.4 R20, [R233+0xa800] ;  /* 0x00a80000e914783b */ /* 0x000ee80000000200 */
[-C--:B-1----:R-:W-:Y:S06]  /*8010*/  HMMA.16816.F32.BF16 R48, R4, R24.reuse, R48 ;  /* 0x000000180430723c */ /* 0x082fec0000041830 */
[C---:B--2---:R-:W-:Y:S06]  /*8020*/  HMMA.16816.F32.BF16 R52, R8.reuse, R24, R52 ;  /* 0x000000180834723c */ /* 0x044fec0000041834 */
[C---:B------:R-:W-:Y:S06]  /*8030*/  HMMA.16816.F32.BF16 R44, R8.reuse, R26, R212 ;  /* 0x0000001a082c723c */ /* 0x040fec00000418d4 */
[----:B---3--:R-:W-:Y:S01]  /*8040*/  HMMA.16816.F32.BF16 R40, R8, R20, R224 ;  /* 0x000000140828723c */ /* 0x008fe200000418e0 */
[----:B------:R-:W-:-:S02]  /*8050*/  IMAD.MOV.U32 R212, RZ, RZ, R165 ;  /* 0x000000ffffd47224 */ /* 0x000fc400078e00a5 */
[----:B------:R-:W-:Y:S02]  /*8060*/  IMAD.MOV.U32 R213, RZ, RZ, R19 ;  /* 0x000000ffffd57224 */ /* 0x000fe400078e0013 */
[----:B------:R-:W-:Y:S01]  /*8070*/  IMAD.MOV.U32 R214, RZ, RZ, R18 ;  /* 0x000000ffffd67224 */ /* 0x000fe200078e0012 */
[-C--:B------:R-:W-:Y:S01]  /*8080*/  HMMA.16816.F32.BF16 R216, R4, R22.reuse, R216 ;  /* 0x0000001604d8723c */ /* 0x080fe200000418d8 */
        /* <DEDUP_REMOVED lines=9> */
[----:B------:R-:W1:Y:S01]  /*8120*/  LDSM.16.M88.4 R24, [R233+0xb000] ;  /* 0x00b00000e918783b */ /* 0x000e620000000200 */
[----:B------:R-:W-:Y:S02]  /*8130*/  IMAD.MOV.U32 R225, RZ, RZ, R3 ;  /* 0x000000ffffe17224 */ /* 0x000fe400078e0003 */
[----:B------:R-:W-:-:S03]  /*8140*/  IMAD.MOV.U32 R227, RZ, RZ, R0 ;  /* 0x000000ffffe37224 */ /* 0x000fc600078e0000 */
[----:B------:R-:W-:Y:S01]  /*8150*/  IMAD.MOV.U32 R64, RZ, RZ, R35 ;  /* 0x000000ffff407224 */ /* 0x000fe200078e0023 */
[----:B------:R-:W-:Y:S01]  /*8160*/  MOV R66, R33 ;  /* 0x0000002100427202 */ /* 0x000fe20000000f00 */
[----:B------:R-:W-:Y:S02]  /*8170*/  IMAD.MOV.U32 R65, RZ, RZ, R34 ;  /* 0x000000ffff417224 */ /* 0x000fe400078e0022 */
[----:B------:R-:W-:Y:S02]  /*8180*/  IMAD.MOV.U32 R67, RZ, RZ, R32 ;  /* 0x000000ffff437224 */ /* 0x000fe400078e0020 */
[C---:B------:R-:W-:Y:S01]  /*8190*/  HMMA.16816.F32.BF16 R32, R4.reuse, R20, R220 ;  /* 0x000000140420723c */ /* 0x040fe200000418dc */
[----:B------:R-:W2:Y:S05]  /*81a0*/  LDSM.16.M88.4 R20, [R233+0xb800] ;  /* 0x00b80000e914783b */ /* 0x000eaa0000000200 */
[C---:B-1----:R-:W-:Y:S06]  /*81b0*/  HMMA.16816.F32.BF16 R212, R4.reuse, R26, R212 ;  /* 0x0000001a04d4723c */ /* 0x042fec00000418d4 */
[C---:B------:R-:W-:Y:S06]  /*81c0*/  HMMA.16816.F32.BF16 R224, R4.reuse, R24, R224 ;  /* 0x0000001804e0723c */ /* 0x040fec00000418e0 */
[----:B--2---:R-:W-:Y:S06]  /*81d0*/  HMMA.16816.F32.BF16 R220, R4, R22, R204 ;  /* 0x0000001604dc723c */ /* 0x004fec00000418cc */
[C---:B------:R-:W-:Y:S06]  /*81e0*/  HMMA.16816.F32.BF16 R204, R8.reuse, R26, R56 ;  /* 0x0000001a08cc723c */ /* 0x040fec0000041838 */
[----:B------:R-:W-:Y:S01]  /*81f0*/  IMAD.MOV.U32 R252, RZ, RZ, R212 ;  /* 0x000000fffffc7224 */ /* 0x000fe200078e00d4 */
[----:B------:R-:W-:Y:S01]  /*8200*/  HMMA.16816.F32.BF16 R36, R8, R20, R36 ;  /* 0x000000140824723c */ /* 0x000fe20000041824 */
[----:B------:R-:W-:-:S02]  /*8210*/  IMAD.MOV.U32 R247, RZ, RZ, R213 ;  /* 0x000000fffff77224 */ /* 0x000fc400078e00d5 */
[----:B------:R-:W-:Y:S02]  /*8220*/  IMAD.MOV.U32 R13, RZ, RZ, R214 ;  /* 0x000000ffff0d7224 */ /* 0x000fe400078e00d6 */
[----:B------:R-:W-:Y:S01]  /*8230*/  IMAD.MOV.U32 R0, RZ, RZ, R215 ;  /* 0x000000ffff007224 */ /* 0x000fe200078e00d7 */
[C---:B------:R-:W-:Y:S06]  /*8240*/  HMMA.16816.F32.BF16 R28, R8.reuse, R22, R28 ;  /* 0x00000016081c723c */ /* 0x040fec000004181c */
[----:B------:R-:W-:Y:S01]  /*8250*/  HMMA.16816.F32.BF16 R212, R8, R24, R60 ;  /* 0x0000001808d4723c */ /* 0x000fe2000004183c */
[----:B------:R-:W-:Y:S04]  /*8260*/  LDSM.16.M88.4 R24, [R232+0x2000] ;  /* 0x00200000e818783b */ /* 0x000fe80000000200 */
[----:B------:R-:W1:Y:S01]  /*8270*/  LDSM.16.M88.4 R8, [R236+0x4000] ;  /* 0x00400000ec08783b */ /* 0x000e620000000200 */
[----:B------:R-:W-:Y:S03]  /*8280*/  HMMA.16816.F32.BF16 R248, R4, R20, R248 ;  /* 0x0000001404f8723c */ /* 0x000fe600000418f8 */
[----:B------:R-:W2:Y:S04]  /*8290*/  LDSM.16.M88.4 R4, [R236+0x6000] ;  /* 0x00600000ec04783b */ /* 0x000ea80000000200 */
[----:B------:R-:W3:Y:S01]  /*82a0*/  LDSM.16.M88.4 R20, [R232+0x2800] ;  /* 0x00280000e814783b */ /* 0x000ee20000000200 */
[----:B-1----:R-:W-:Y:S06]  /*82b0*/  HMMA.16816.F32.BF16 R56, R8, R26, R44 ;  /* 0x0000001a0838723c */ /* 0x002fec000004182c */
[C---:B--2---:R-:W-:Y:S06]  /*82c0*/  HMMA.16816.F32.BF16 R64, R4.reuse, R24, R64 ;  /* 0x000000180440723c */ /* 0x044fec0000041840 */
[----:B---3--:R-:W-:Y:S06]  /*82d0*/  HMMA.16816.F32.BF16 R44, R4, R20, R32 ;  /* 0x00000014042c723c */ /* 0x008fec0000041820 */
[----:B------:R-:W-:Y:S01]  /*82e0*/  HMMA.16816.F32.BF16 R52, R8, R24, R52 ;  /* 0x000000180834723c */ /* 0x000fe20000041834 */
[----:B------:R-:W-:Y:S01]  /*82f0*/  IMAD.MOV.U32 R33, RZ, RZ, R247 ;  /* 0x000000ffff217224 */ /* 0x000fe200078e00f7 */
[----:B------:R-:W-:Y:S01]  /*8300*/  MOV R34, R13 ;  /* 0x0000000d00227202 */ /* 0x000fe20000000f00 */
[----:B------:R-:W1:Y:S01]  /*8310*/  S2R R247, SR_TID.X ;  /* 0x0000000000f77919 */ /* 0x000e620000002100 */
[----:B------:R-:W-:-:S02]  /*8320*/  IMAD.MOV.U32 R35, RZ, RZ, R0 ;  /* 0x000000ffff237224 */ /* 0x000fc400078e0000 */
[----:B------:R-:W-:Y:S01]  /*8330*/  HMMA.16816.F32.BF16 R60, R8, R20, R40 ;  /* 0x00000014083c723c */ /* 0x000fe20000041828 */
[----:B------:R-:W-:Y:S02]  /*8340*/  IMAD.U32 R0, RZ, RZ, UR4 ;  /* 0x00000004ff007e24 */ /* 0x000fe4000f8e00ff */
[----:B------:R-:W-:-:S03]  /*8350*/  IMAD.MOV.U32 R32, RZ, RZ, R252 ;  /* 0x000000ffff207224 */ /* 0x000fc600078e00fc */
[----:B------:R-:W-:Y:S01]  /*8360*/  IMAD.MOV.U32 R2, RZ, RZ, R67 ;  /* 0x000000ffff027224 */ /* 0x000fe200078e0043 */
[----:B------:R-:W-:Y:S01]  /*8370*/  MOV R165, R64 ;  /* 0x0000004000a57202 */ /* 0x000fe20000000f00 */
[----:B------:R-:W-:Y:S01]  /*8380*/  IMAD.MOV.U32 R18, RZ, RZ, R65 ;  /* 0x000000ffff127224 */ /* 0x000fe200078e0041 */
[----:B------:R-:W-:Y:S01]  /*8390*/  HMMA.16816.F32.BF16 R40, R8, R22, R208 ;  /* 0x000000160828723c */ /* 0x000fe200000418d0 */
[----:B------:R-:W-:-:S05]  /*83a0*/  IMAD.MOV.U32 R19, RZ, RZ, R66 ;  /* 0x000000ffff137224 */ /* 0x000fca00078e0042 */
[C---:B------:R-:W-:Y:S01]  /*83b0*/  HMMA.16816.F32.BF16 R64, R4.reuse, R26, R48 ;  /* 0x0000001a0440723c */ /* 0x040fe20000041830 */
[----:B------:R-:W2:Y:S02]  /*83c0*/  LDSM.16.M88.4 R24, [R232+0x3000] ;  /* 0x00300000e818783b */ /* 0x000ea40000000200 */
[----:B------:R-:W-:Y:S02]  /*83d0*/  IMAD.MOV.U32 R12, RZ, RZ, R55 ;  /* 0x000000ffff0c7224 */ /* 0x000fe400078e0037 */
[----:B------:R-:W-:Y:S01]  /*83e0*/  IMAD.MOV.U32 R3, RZ, RZ, R53 ;  /* 0x000000ffff037224 */ /* 0x000fe200078e0035 */
[----:B------:R-:W-:Y:S01]  /*83f0*/  HMMA.16816.F32.BF16 R48, R4, R22, R216 ;  /* 0x000000160430723c */ /* 0x000fe200000418d8 */
[----:B------:R-:W3:Y:S01]  /*8400*/  LDSM.16.M88.4 R20, [R232+0x3800] ;  /* 0x00380000e814783b */ /* 0x000ee20000000200 */
[----:B------:R-:W-:Y:S01]  /*8410*/  IMAD.MOV.U32 R170, RZ, RZ, R52 ;  /* 0x000000ffffaa7224 */ /* 0x000fe200078e0034 */
[----:B------:R-:W-:-:S04]  /*8420*/  DEPBAR.LE SB0, 0x0 ;  /* 0x000080000000791a */ /* 0x000fc80000000000 */
[----:B------:R-:W-:Y:S02]  /*8430*/  IMAD.MOV.U32 R217, RZ, RZ, R2 ;  /* 0x000000ffffd97224 */ /* 0x000fe400078e0002 */
[----:B-1----:R-:W-:Y:S02]  /*8440*/  IMAD.SHL.U32 R247, R247, 0x2, RZ ;  /* 0x00000002f7f77824 */ /* 0x002fe400078e00ff */
[----:B------:R-:W-:-:S03]  /*8450*/  IMAD.MOV.U32 R169, RZ, RZ, R54 ;  /* 0x000000ffffa97224 */ /* 0x000fc600078e0036 */
[----:B------:R-:W-:-:S05]  /*8460*/  LOP3.LUT R247, R247, 0x6, RZ, 0xc0, !PT ;  /* 0x00000006f7f77812 */ /* 0x000fca00078ec0ff */
[----:B------:R-:W-:-:S05]  /*8470*/  IMAD R0, R0, 0x40, R247 ;  /* 0x0000004000007824 */ /* 0x000fca00078e02f7 */
[----:B------:R-:W-:-:S04]  /*8480*/  IADD3 R2, R0, 0x1, RZ ;  /* 0x0000000100027810 */ /* 0x000fc80007ffe0ff */
[C---:B------:R-:W-:Y:S01]  /*8490*/  ISETP.GE.AND P6, PT, R2.reuse, R14, PT ;  /* 0x0000000e0200720c */ /* 0x040fe20003fc6270 */
[----:B------:R-:W-:Y:S01]  /*84a0*/  BAR.SYNC.DEFER_BLOCKING 0x0 ;  /* 0x0000000000007b1d */ /* 0x000fe20000010000 */
[C---:B------:R-:W-:Y:S02]  /*84b0*/  ISETP.GE.AND P1, PT, R2.reuse, R15, PT ;  /* 0x0000000f0200720c */ /* 0x040fe40003f26270 */
[C---:B------:R-:W-:Y:S02]  /*84c0*/  ISETP.GE.AND P3, PT, R2.reuse, R16, PT ;  /* 0x000000100200720c */ /* 0x040fe40003f66270 */
[----:B------:R-:W-:Y:S01]  /*84d0*/  ISETP.GE.AND P4, PT, R2, R17, PT ;  /* 0x000000110200720c */ /* 0x000fe20003f86270 */
[----:B------:R-:W-:Y:S01]  /*84e0*/  VIADD R2, R0, 0x8 ;  /* 0x0000000800027836 */ /* 0x000fe20000000000 */
[----:B--2---:R-:W-:Y:S01]  /*84f0*/  HMMA.16816.F32.BF16 R208, R4, R26, R32 ;  /* 0x0000001a04d0723c */ /* 0x004fe20000041820 */
[----:B------:R-:W-:-:S03]  /*8500*/  FSEL R18, R18, -INF , !P3 ;  /* 0xff80000012127808 */ /* 0x000fc60005800000 */
[C---:B------:R-:W-:Y:S02]  /*8510*/  ISETP.GE.AND P2, PT, R2.reuse, R14, PT ;  /* 0x0000000e0200720c */ /* 0x040fe40003f46270 */
[----:B------:R-:W-:Y:S01]  /*8520*/  ISETP.GE.AND P0, PT, R2, R15, PT ;  /* 0x0000000f0200720c */ /* 0x000fe20003f06270 */
[-C--:B---3--:R-:W-:Y:S01]  /*8530*/  HMMA.16816.F32.BF16 R248, R4, R20.reuse, R248 ;  /* 0x0000001404f8723c */ /* 0x088fe200000418f8 */
[----:B------:R-:W-:Y:S02]  /*8540*/  FSEL R13, R56, -INF , !P2 ;  /* 0xff800000380d7808 */ /* 0x000fe40005000000 */
[C---:B------:R-:W-:Y:S02]  /*8550*/  ISETP.GE.AND P5, PT, R2.reuse, R16, PT ;  /* 0x000000100200720c */ /* 0x040fe40003fa6270 */
[----:B------:R-:W-:Y:S01]  /*8560*/  ISETP.GE.AND P2, PT, R2, R17, PT ;  /* 0x000000110200720c */ /* 0x000fe20003f46270 */
[----:B------:R-:W-:Y:S01]  /*8570*/  VIADD R2, R0, 0x9 ;  /* 0x0000000900027836 */ /* 0x000fe20000000000 */
[C---:B------:R-:W-:Y:S06]  /*8580*/  HMMA.16816.F32.BF16 R32, R8.reuse, R20, R36 ;  /* 0x000000140820723c */ /* 0x040fec0000041824 */
[----:B------:R-:W-:Y:S01]  /*8590*/  HMMA.16816.F32.BF16 R36, R8, R22, R28 ;  /* 0x000000160824723c */ /* 0x000fe2000004181c */
[----:B------:R-:W-:-:S02]  /*85a0*/  FSEL R20, R58, -INF , !P0 ;  /* 0xff8000003a147808 */ /* 0x000fc40004000000 */
[----:B------:R-:W-:-:S03]  /*85b0*/  ISETP.GE.AND P0, PT, R2, R16, PT ;  /* 0x000000100200720c */ /* 0x000fc60003f06270 */
[C---:B------:R-:W-:Y:S01]  /*85c0*/  HMMA.16816.F32.BF16 R52, R4.reuse, R24, R224 ;  /* 0x000000180434723c */ /* 0x040fe200000418e0 */
[----:B------:R-:W-:Y:S02]  /*85d0*/  FSEL R28, R64, -INF , !P5 ;  /* 0xff800000401c7808 */ /* 0x000fe40006800000 */
[----:B------:R-:W-:Y:S02]  /*85e0*/  FSEL R30, R66, -INF , !P2 ;  /* 0xff800000421e7808 */ /* 0x000fe40005000000 */
[----:B------:R-:W-:Y:S01]  /*85f0*/  FSEL R29, R65, -INF , !P0 ;  /* 0xff800000411d7808 */ /* 0x000fe20004000000 */
[----:B------:R-:W-:Y:S01]  /*8600*/  HMMA.16816.F32.BF16 R220, R4, R22, R220 ;  /* 0x0000001604dc723c */ /* 0x000fe200000418dc */
[C---:B------:R-:W-:Y:S01]  /*8610*/  ISETP.GE.AND P5, PT, R2.reuse, R14, PT ;  /* 0x0000000e0200720c */ /* 0x040fe20003fa6270 */
[----:B------:R-:W-:Y:S01]  /*8620*/  IMAD.MOV.U32 R224, RZ, RZ, R12 ;  /* 0x000000ffffe07224 */ /* 0x000fe200078e000c */
[C---:B------:R-:W-:Y:S02]  /*8630*/  ISETP.GE.AND P2, PT, R2.reuse, R17, PT ;  /* 0x000000110200720c */ /* 0x040fe40003f46270 */
[----:B------:R-:W-:Y:S01]  /*8640*/  ISETP.GE.AND P0, PT, R2, R15, PT ;  /* 0x0000000f0200720c */ /* 0x000fe20003f06270 */
[----:B------:R-:W-:Y:S01]  /*8650*/  VIADD R2, R0, 0x10 ;  /* 0x0000001000027836 */ /* 0x000fe20000000000 */
[----:B------:R-:W-:Y:S01]  /*8660*/  FSEL R12, R57, -INF , !P5 ;  /* 0xff800000390c7808 */ /* 0x000fe20006800000 */
[----:B------:R-:W-:Y:S01]  /*8670*/  HMMA.16816.F32.BF16 R4, R8, R24, R212 ;  /* 0x000000180804723c */ /* 0x000fe200000418d4 */
[----:B------:R-:W-:-:S02]  /*8680*/  FSEL R31, R67, -INF , !P2 ;  /* 0xff800000431f7808 */ /* 0x000fc40005000000 */
[----:B------:R-:W-:Y:S02]  /*8690*/  ISETP.GE.AND P5, PT, R2, R14, PT ;  /* 0x0000000e0200720c */ /* 0x000fe40003fa6270 */
[----:B------:R-:W-:Y:S01]  /*86a0*/  FSEL R21, R59, -INF , !P0 ;  /* 0xff8000003b157808 */ /* 0x000fe20004000000 */
[----:B------:R-:W-:Y:S01]  /*86b0*/  HMMA.16816.F32.BF16 R24, R8, R26, R204 ;  /* 0x0000001a0818723c */ /* 0x000fe200000418cc */
[----:B------:R-:W-:Y:S01]  /*86c0*/  FSEL R58, R60, -INF , !P5 ;  /* 0xff8000003c3a7808 */ /* 0x000fe20006800000 */
[----:B------:R-:W-:Y:S01]  /*86d0*/  IMAD.MOV.U32 R214, RZ, RZ, R3 ;  /* 0x000000ffffd67224 */ /* 0x000fe200078e0003 */
[----:B------:R-:W-:Y:S01]  /*86e0*/  ISETP.GE.AND P0, PT, R2, R15, PT ;  /* 0x0000000f0200720c */ /* 0x000fe20003f06270 */
[----:B------:R-:W-:Y:S01]  /*86f0*/  VIADD R3, R0, 0x30 ;  /* 0x0000003000037836 */ /* 0x000fe20000000000 */
[C---:B------:R-:W-:Y:S02]  /*8700*/  ISETP.GE.AND P2, PT, R2.reuse, R16, PT ;  /* 0x000000100200720c */ /* 0x040fe40003f46270 */
[----:B------:R-:W-:Y:S01]  /*8710*/  ISETP.GE.AND P5, PT, R2, R17, PT ;  /* 0x000000110200720c */ /* 0x000fe20003fa6270 */
[----:B------:R-:W-:Y:S01]  /*8720*/  VIADD R2, R0, 0x11 ;  /* 0x0000001100027836 */ /* 0x000fe20000000000 */
[----:B------:R-:W-:-:S02]  /*8730*/  FSEL R62, R62, -INF , !P0 ;  /* 0xff8000003e3e7808 */ /* 0x000fc40004000000 */
[----:B------:R-:W-:Y:S02]  /*8740*/  FSEL R60, R44, -INF , !P2 ;  /* 0xff8000002c3c7808 */ /* 0x000fe40005000000 */
[----:B------:R-:W-:Y:S02]  /*8750*/  ISETP.GE.AND P0, PT, R2, R14, PT ;  /* 0x0000000e0200720c */ /* 0x000fe40003f06270 */
[----:B------:R-:W-:Y:S02]  /*8760*/  FSEL R64, R46, -INF , !P5 ;  /* 0xff8000002e407808 */ /* 0x000fe40006800000 */
[----:B------:R-:W-:Y:S02]  /*8770*/  FSEL R56, R61, -INF , !P0 ;  /* 0xff8000003d387808 */ /* 0x000fe40004000000 */
[C---:B------:R-:W-:Y:S02]  /*8780*/  ISETP.GE.AND P2, PT, R2.reuse, R15, PT ;  /* 0x0000000f0200720c */ /* 0x040fe40003f46270 */
[----:B------:R-:W-:-:S02]  /*8790*/  ISETP.GE.AND P5, PT, R2, R16, PT ;  /* 0x000000100200720c */ /* 0x000fc40003fa6270 */
[----:B------:R-:W-:Y:S01]  /*87a0*/  ISETP.GE.AND P0, PT, R2, R17, PT ;  /* 0x000000110200720c */ /* 0x000fe20003f06270 */
[----:B------:R-:W-:Y:S01]  /*87b0*/  VIADD R2, R0, 0x18 ;  /* 0x0000001800027836 */ /* 0x000fe20000000000 */
[----:B------:R-:W-:Y:S02]  /*87c0*/  FSEL R57, R63, -INF , !P2 ;  /* 0xff8000003f397808 */ /* 0x000fe40005000000 */
[----:B------:R-:W-:Y:S02]  /*87d0*/  FSEL R59, R45, -INF , !P5 ;  /* 0xff8000002d3b7808 */ /* 0x000fe40006800000 */
[----:B------:R-:W-:Y:S02]  /*87e0*/  ISETP.GE.AND P2, PT, R2, R14, PT ;  /* 0x0000000e0200720c */ /* 0x000fe40003f46270 */
[----:B------:R-:W-:Y:S02]  /*87f0*/  FSEL R61, R47, -INF , !P0 ;  /* 0xff8000002f3d7808 */ /* 0x000fe40004000000 */
[----:B------:R-:W-:-:S02]  /*8800*/  FSEL R44, R40, -INF , !P2 ;  /* 0xff800000282c7808 */ /* 0x000fc40005000000 */
[C---:B------:R-:W-:Y:S02]  /*8810*/  ISETP.GE.AND P0, PT, R2.reuse, R15, PT ;  /* 0x0000000f0200720c */ /* 0x040fe40003f06270 */
[CC--:B------:R-:W-:Y:S02]  /*8820*/  ISETP.GE.AND P5, PT, R2.reuse, R16.reuse, PT ;  /* 0x000000100200720c */ /* 0x0c0fe40003fa6270 */
[----:B------:R-:W-:Y:S01]  /*8830*/  ISETP.GE.AND P2, PT, R2, R17, PT ;  /* 0x000000110200720c */ /* 0x000fe20003f46270 */
[----:B------:R-:W-:Y:S01]  /*8840*/  VIADD R2, R0, 0x19 ;  /* 0x0000001900027836 */ /* 0x000fe20000000000 */
[----:B------:R-:W-:Y:S02]  /*8850*/  FSEL R42, R42, -INF , !P0 ;  /* 0xff8000002a2a7808 */ /* 0x000fe40004000000 */
[----:B------:R-:W-:Y:S02]  /*8860*/  FSEL R48, R48, -INF , !P5 ;  /* 0xff80000030307808 */ /* 0x000fe40006800000 */
[----:B------:R-:W-:-:S02]  /*8870*/  ISETP.GE.AND P0, PT, R2, R16, PT ;  /* 0x000000100200720c */ /* 0x000fc40003f06270 */
        /* <DEDUP_REMOVED lines=8> */
[----:B------:R-:W-:Y:S02]  /*8900*/  ISETP.GE.AND P5, PT, R2, R14, PT ;  /* 0x0000000e0200720c */ /* 0x000fe40003fa6270 */
[----:B------:R-:W-:Y:S02]  /*8910*/  FSEL R43, R43, -INF , !P0 ;  /* 0xff8000002b2b7808 */ /* 0x000fe40004000000 */
[----:B------:R-:W-:Y:S01]  /*8920*/  FSEL R49, R4, -INF , !P5 ;  /* 0xff80000004317808 */ /* 0x000fe20006800000 */
[----:B------:R-:W-:Y:S01]  /*8930*/  VIADD R4, R0, 0x29 ;  /* 0x0000002900047836 */ /* 0x000fe20000000000 */
[C---:B------:R-:W-:Y:S02]  /*8940*/  ISETP.GE.AND P0, PT, R2.reuse, R15, PT ;  /* 0x0000000f0200720c */ /* 0x040fe40003f06270 */
[----:B------:R-:W-:-:S02]  /*8950*/  ISETP.GE.AND P2, PT, R2, R16, PT ;  /* 0x000000100200720c */ /* 0x000fc40003f46270 */
[----:B------:R-:W-:Y:S02]  /*8960*/  ISETP.GE.AND P5, PT, R2, R17, PT ;  /* 0x000000110200720c */ /* 0x000fe40003fa6270 */
[----:B------:R-:W-:Y:S02]  /*8970*/  IADD3 R2, R0, 0x21, RZ ;  /* 0x0000002100027810 */ /* 0x000fe40007ffe0ff */
[----:B------:R-:W-:Y:S02]  /*8980*/  FSEL R226, R6, -INF , !P0 ;  /* 0xff80000006e27808 */ /* 0x000fe40004000000 */
[----:B------:R-:W-:Y:S02]  /*8990*/  ISETP.GE.AND P0, PT, R2, R14, PT ;  /* 0x0000000e0200720c */ /* 0x000fe40003f06270 */
[----:B------:R-:W-:Y:S02]  /*89a0*/  FSEL R227, R52, -INF , !P2 ;  /* 0xff80000034e37808 */ /* 0x000fe40005000000 */
[----:B------:R-:W-:-:S02]  /*89b0*/  FSEL R247, R54, -INF , !P5 ;  /* 0xff80000036f77808 */ /* 0x000fc40006800000 */
[----:B------:R-:W-:Y:S02]  /*89c0*/  FSEL R47, R5, -INF , !P0 ;  /* 0xff800000052f7808 */ /* 0x000fe40004000000 */
[C---:B------:R-:W-:Y:S02]  /*89d0*/  ISETP.GE.AND P2, PT, R2.reuse, R15, PT ;  /* 0x0000000f0200720c */ /* 0x040fe40003f46270 */
[C---:B------:R-:W-:Y:S02]  /*89e0*/  ISETP.GE.AND P5, PT, R2.reuse, R16, PT ;  /* 0x000000100200720c */ /* 0x040fe40003fa6270 */
[----:B------:R-:W-:Y:S01]  /*89f0*/  ISETP.GE.AND P0, PT, R2, R17, PT ;  /* 0x000000110200720c */ /* 0x000fe20003f06270 */
[----:B------:R-:W-:Y:S01]  /*8a00*/  VIADD R2, R0, 0x28 ;  /* 0x0000002800027836 */ /* 0x000fe20000000000 */
[----:B------:R-:W-:Y:S02]  /*8a10*/  FSEL R219, R7, -INF , !P2 ;  /* 0xff80000007db7808 */ /* 0x000fe40005000000 */
[----:B------:R-:W-:-:S02]  /*8a20*/  FSEL R225, R53, -INF , !P5 ;  /* 0xff80000035e17808 */ /* 0x000fc40006800000 */
[----:B------:R-:W-:Y:S02]  /*8a30*/  FSEL R252, R55, -INF , !P0 ;  /* 0xff80000037fc7808 */ /* 0x000fe40004000000 */
[CC--:B------:R-:W-:Y:S02]  /*8a40*/  ISETP.GE.AND P2, PT, R2.reuse, R14.reuse, PT ;  /* 0x0000000e0200720c */ /* 0x0c0fe40003f46270 */
[----:B------:R-:W-:Y:S02]  /*8a50*/  ISETP.GE.AND P0, PT, R2, R15, PT ;  /* 0x0000000f0200720c */ /* 0x000fe40003f06270 */
[----:B------:R-:W-:Y:S02]  /*8a60*/  ISETP.GE.AND P5, PT, R4, R14, PT ;  /* 0x0000000e0400720c */ /* 0x000fe40003fa6270 */
[----:B------:R-:W-:Y:S02]  /*8a70*/  FSEL R40, R24, -INF , !P2 ;  /* 0xff80000018287808 */ /* 0x000fe40005000000 */
[----:B------:R-:W-:-:S02]  /*8a80*/  FSEL R218, R26, -INF , !P0 ;  /* 0xff8000001ada7808 */ /* 0x000fc40004000000 */
[----:B------:R-:W-:Y:S02]  /*8a90*/  FSEL R45, R25, -INF , !P5 ;  /* 0xff800000192d7808 */ /* 0x000fe40006800000 */
[C---:B------:R-:W-:Y:S02]  /*8aa0*/  ISETP.GE.AND P2, PT, R2.reuse, R16, PT ;  /* 0x000000100200720c */ /* 0x040fe40003f46270 */
[----:B------:R-:W-:Y:S01]  /*8ab0*/  ISETP.GE.AND P0, PT, R2, R17, PT ;  /* 0x000000110200720c */ /* 0x000fe20003f06270 */
[----:B------:R-:W-:Y:S01]  /*8ac0*/  VIADD R2, R0, 0x31 ;  /* 0x0000003100027836 */ /* 0x000fe20000000000 */
[----:B------:R-:W-:Y:S02]  /*8ad0*/  ISETP.GE.AND P5, PT, R4, R15, PT ;  /* 0x0000000f0400720c */ /* 0x000fe40003fa6270 */
[----:B------:R-:W-:Y:S02]  /*8ae0*/  FSEL R10, R214, -INF , !P6 ;  /* 0xff800000d60a7808 */ /* 0x000fe40007000000 */
[----:B------:R-:W-:-:S02]  /*8af0*/  ISETP.GE.AND P3, PT, R3, R14, PT ;  /* 0x0000000e0300720c */ /* 0x000fc40003f66270 */
[-C--:B------:R-:W-:Y:S02]  /*8b00*/  ISETP.GE.AND P6, PT, R0, R15.reuse, PT ;  /* 0x0000000f0000720c */ /* 0x080fe40003fc6270 */
[----:B------:R-:W-:Y:S02]  /*8b10*/  FSEL R216, R27, -INF , !P5 ;  /* 0xff8000001bd87808 */ /* 0x000fe40006800000 */
[----:B------:R-:W-:Y:S02]  /*8b20*/  FSEL R27, R32, -INF , !P3 ;  /* 0xff800000201b7808 */ /* 0x000fe40005800000 */
[----:B------:R-:W-:Y:S02]  /*8b30*/  FSEL R11, R224, -INF , !P1 ;  /* 0xff800000e00b7808 */ /* 0x000fe40004800000 */
[----:B------:R-:W-:Y:S02]  /*8b40*/  FSEL R8, R169, -INF , !P6 ;  /* 0xff800000a9087808 */ /* 0x000fe40007000000 */
[----:B------:R-:W-:-:S02]  /*8b50*/  ISETP.GE.AND P3, PT, R2, R15, PT ;  /* 0x0000000f0200720c */ /* 0x000fc40003f66270 */
[-C--:B------:R-:W-:Y:S02]  /*8b60*/  ISETP.GE.AND P6, PT, R0, R16.reuse, PT ;  /* 0x000000100000720c */ /* 0x080fe40003fc6270 */
[----:B------:R-:W-:Y:S02]  /*8b70*/  FSEL R224, R210, -INF , !P0 ;  /* 0xff800000d2e07808 */ /* 0x000fe40004000000 */
[----:B------:R-:W-:Y:S02]  /*8b80*/  ISETP.GE.AND P5, PT, R3, R15, PT ;  /* 0x0000000f0300720c */ /* 0x000fe40003fa6270 */
[----:B------:R-:W-:Y:S02]  /*8b90*/  ISETP.GE.AND P0, PT, R2, R16, PT ;  /* 0x000000100200720c */ /* 0x000fe40003f06270 */
[----:B------:R-:W-:Y:S02]  /*8ba0*/  FSEL R22, R217, -INF , !P4 ;  /* 0xff800000d9167808 */ /* 0x000fe40006000000 */
[----:B------:R-:W-:-:S02]  /*8bb0*/  FSEL R214, R208, -INF , !P2 ;  /* 0xff800000d0d67808 */ /* 0x000fc40005000000 */
[CC--:B------:R-:W-:Y:S02]  /*8bc0*/  ISETP.GE.AND P4, PT, R2.reuse, R14.reuse, PT ;  /* 0x0000000e0200720c */ /* 0x0c0fe40003f86270 */
[----:B------:R-:W-:Y:S02]  /*8bd0*/  FSEL R215, R35, -INF , !P3 ;  /* 0xff80000023d77808 */ /* 0x000fe40005800000 */
[----:B------:R-:W-:Y:S01]  /*8be0*/  ISETP.GE.AND P2, PT, R2, R17, PT ;  /* 0x000000110200720c */ /* 0x000fe20003f46270 */
[----:B------:R-:W-:Y:S01]  /*8bf0*/  VIADD R2, R0, 0x38 ;  /* 0x0000003800027836 */ /* 0x000fe20000000000 */
[----:B------:R-:W-:Y:S02]  /*8c00*/  FSEL R7, R165, -INF , !P6 ;  /* 0xff800000a5077808 */ /* 0x000fe40007000000 */
[----:B------:R-:W-:Y:S02]  /*8c10*/  FSEL R217, R34, -INF , !P5 ;  /* 0xff80000022d97808 */ /* 0x000fe40006800000 */
[----:B------:R-:W-:-:S02]  /*8c20*/  ISETP.GE.AND P3, PT, R0, R14, PT ;  /* 0x0000000e0000720c */ /* 0x000fc40003f66270 */
[C---:B------:R-:W-:Y:S01]  /*8c30*/  ISETP.GE.AND P6, PT, R0.reuse, R17, PT ;  /* 0x000000110000720c */ /* 0x040fe20003fc6270 */
[----:B------:R-:W-:Y:S01]  /*8c40*/  VIADD R0, R0, 0x39 ;  /* 0x0000003900007836 */ /* 0x000fe20000000000 */
[----:B------:R-:W-:Y:S02]  /*8c50*/  FSEL R249, R249, -INF , !P0 ;  /* 0xff800000f9f97808 */ /* 0x000fe40004000000 */
[-C--:B------:R-:W-:Y:S02]  /*8c60*/  ISETP.GE.AND P5, PT, R4, R16.reuse, PT ;  /* 0x000000100400720c */ /* 0x080fe40003fa6270 */
[----:B------:R-:W-:Y:S02]  /*8c70*/  ISETP.GE.AND P1, PT, R3, R16, PT ;  /* 0x000000100300720c */ /* 0x000fe40003f26270 */
[----:B------:R-:W-:Y:S02]  /*8c80*/  PLOP3.LUT P0, PT, PT, PT, UP0, 0x80, 0x0 ;  /* 0x000000000000781c */ /* 0x000fe40003f0f008 */
[----:B------:R-:W-:-:S02]  /*8c90*/  FSEL R9, R19, -INF , !P6 ;  /* 0xff80000013097808 */ /* 0x000fc40007000000 */
[----:B------:R-:W-:Y:S02]  /*8ca0*/  FSEL R212, R209, -INF , !P5 ;  /* 0xff800000d1d47808 */ /* 0x000fe40006800000 */
[----:B------:R-:W-:Y:S02]  /*8cb0*/  FSEL R248, R248, -INF , !P1 ;  /* 0xff800000f8f87808 */ /* 0x000fe40004800000 */
[CC--:B------:R-:W-:Y:S02]  /*8cc0*/  ISETP.GE.AND P6, PT, R2.reuse, R14.reuse, PT ;  /* 0x0000000e0200720c */ /* 0x0c0fe40003fc6270 */
[----:B------:R-:W-:Y:S02]  /*8cd0*/  ISETP.GE.AND P5, PT, R2, R15, PT ;  /* 0x0000000f0200720c */ /* 0x000fe40003fa6270 */
[----:B------:R-:W-:Y:S02]  /*8ce0*/  ISETP.GE.AND P1, PT, R0, R14, PT ;  /* 0x0000000e0000720c */ /* 0x000fe40003f26270 */
[----:B------:R-:W-:-:S02]  /*8cf0*/  FSEL R6, R170, -INF , !P3 ;  /* 0xff800000aa067808 */ /* 0x000fc40005800000 */
[----:B------:R-:W-:Y:S02]  /*8d00*/  FSEL R25, R36, -INF , !P6 ;  /* 0xff80000024197808 */ /* 0x000fe40007000000 */
[----:B------:R-:W-:Y:S02]  /*8d10*/  FSEL R213, R38, -INF , !P5 ;  /* 0xff80000026d57808 */ /* 0x000fe40006800000 */
[----:B------:R-:W-:Y:S02]  /*8d20*/  FSEL R24, R37, -INF , !P1 ;  /* 0xff80000025187808 */ /* 0x000fe40004800000 */
[----:B------:R-:W-:Y:S02]  /*8d30*/  ISETP.GE.AND P5, PT, R0, R15, PT ;  /* 0x0000000f0000720c */ /* 0x000fe40003fa6270 */
[C---:B------:R-:W-:Y:S02]  /*8d40*/  ISETP.GE.AND P6, PT, R2.reuse, R16, PT ;  /* 0x000000100200720c */ /* 0x040fe40003fc6270 */
[----:B------:R-:W-:-:S02]  /*8d50*/  ISETP.GE.AND P1, PT, R2, R17, PT ;  /* 0x000000110200720c */ /* 0x000fc40003f26270 */
[----:B------:R-:W-:Y:S02]  /*8d60*/  FMNMX.FTZ R2, R168, R6, !PT ;  /* 0x00000006a8027209 */ /* 0x000fe40007810000 */
[----:B------:R-:W-:Y:S02]  /*8d70*/  FSEL R26, R33, -INF , !P4 ;  /* 0xff800000211a7808 */ /* 0x000fe40006000000 */
[----:B------:R-:W-:Y:S02]  /*8d80*/  FSEL R170, R39, -INF , !P5 ;  /* 0xff80000027aa7808 */ /* 0x000fe40006800000 */
[-C--:B------:R-:W-:Y:S02]  /*8d90*/  ISETP.GE.AND P4, PT, R4, R17.reuse, PT ;  /* 0x000000110400720c */ /* 0x080fe40003f86270 */
[----:B------:R-:W-:Y:S02]  /*8da0*/  ISETP.GE.AND P3, PT, R3, R17, PT ;  /* 0x000000110300720c */ /* 0x000fe40003f66270 */
[----:B------:R-:W-:-:S02]  /*8db0*/  ISETP.GE.AND P5, PT, R0, R16, PT ;  /* 0x000000100000720c */ /* 0x000fc40003fa6270 */
[----:B------:R-:W-:Y:S01]  /*8dc0*/  FMNMX.FTZ R19, R10, R2, !PT ;  /* 0x000000020a137209 */ /* 0x000fe20007810000 */
[----:B------:R-:W-:Y:S10]  /*8dd0*/  @!P0 BRA `(.L_x_59) ;  /* 0x0000000000908947 */ /* 0x000ff40003800000 */
[----:B------:R-:W2:Y:S04]  /*8de0*/  LDL.64 R204, [R1+0x60] ;  /* 0x0000600001cc7983 */ /* 0x000ea80000100a00 */
[----:B------:R-:W3:Y:S01]  /*8df0*/  LDL.64 R206, [R1+0x50] ;  /* 0x0000500001ce7983 */ /* 0x000ee20000100a00 */
[----:B------:R-:W-:-:S04]  /*8e00*/  UIADD3 UR5, UR17, -0x3, URZ ;  /* 0xfffffffd11057890 */ /* 0x000fc8000fffe03f */
[----:B------:R-:W-:Y:S02]  /*8e10*/  USHF.R.S32.HI UR4, URZ, 0x1f, UR5 ;  /* 0x0000001f3f047899 */ /* 0x000fe40008011405 */
[----:B------:R-:W-:Y:S02]  /*8e20*/  UIMAD.WIDE.U32 UR24, UR5, UR8, URZ ;  /* 0x00000008051872a5 */ /* 0x000fe4000f8e003f */
[----:B------:R-:W-:-:S04]  /*8e30*/  UIMAD UR4, UR4, UR8, URZ ;  /* 0x00000008040472a4 */ /* 0x000fc8000f8e023f */
[----:B------:R-:W-:Y:S01]  /*8e40*/  UIMAD UR4, UR5, UR9, UR4 ;  /* 0x00000009050472a4 */ /* 0x000fe2000f8e0204 */
[----:B------:R-:W-:Y:S02]  /*8e50*/  IMAD.U32 R2, RZ, RZ, UR24 ;  /* 0x00000018ff027e24 */ /* 0x000fe4000f8e00ff */
[----:B------:R-:W-:Y:S01]  /*8e60*/  IMAD.U32 R4, RZ, RZ, UR24 ;  /* 0x00000018ff047e24 */ /* 0x000fe2000f8e00ff */
[----:B------:R-:W-:-:S06]  /*8e70*/  UIADD3 UR4, UR25, UR4, URZ ;  /* 0x0000000419047290 */ /* 0x000fcc000fffe03f */
[----:B------:R-:W-:Y:S01]  /*8e80*/  IMAD.U32 R3, RZ, RZ, UR4 ;  /* 0x00000004ff037e24 */ /* 0x000fe2000f8e00ff */
[----:B------:R-:W-:Y:S01]  /*8e90*/  ULDC.64 UR4, c[0x0][0x218] ;  /* 0x0000860000047ab9 */ /* 0x000fe20000000a00 */
[----:B--2---:R-:W-:-:S04]  /*8ea0*/  LEA R2, P0, R2, R204, 0x6 ;  /* 0x000000cc02027211 */ /* 0x004fc800078030ff */
[----:B---3--:R-:W-:Y:S02]  /*8eb0*/  LEA.HI.X R3, R4, R207, R3, 0x6, P0 ;  /* 0x000000cf04037211 */ /* 0x008fe400000f3403 */
[----:B------:R-:W-:Y:S01]  /*8ec0*/  LEA R4, P0, R2, UR4, 0x1 ;  /* 0x0000000402047c11 */ /* 0x000fe2000f8008ff */
[----:B------:R-:W-:-:S03]  /*8ed0*/  USHF.L.U32 UR4, UR8, 0x5, URZ ;  /* 0x0000000508047899 */ /* 0x000fc6000800063f */
[----:B------:R-:W-:Y:S01]  /*8ee0*/  LEA.HI.X R5, R2, UR5, R3, 0x1, P0 ;  /* 0x0000000502057c11 */ /* 0x000fe200080f0c03 */
[----:B------:R-:W-:Y:S02]  /*8ef0*/  USHF.L.U64.HI UR5, UR8, 0x5, UR9 ;  /* 0x0000000508057899 */ /* 0x000fe40008010209 */
[----:B------:R-:W-:Y:S02]  /*8f00*/  IADD3 R2, P0, R4, UR4, RZ ;  /* 0x0000000404027c10 */ /* 0x000fe4000ff1e0ff */
[----:B------:R-:W-:Y:S01]  /*8f10*/  @!PT LDS RZ, [RZ] ;  /* 0x00000000fffff984 */ /* 0x000fe20000000800 */
[----:B------:R-:W-:Y:S01]  /*8f20*/  @!PT LDS RZ, [RZ] ;  /* 0x00000000fffff984 */ /* 0x000fe20000000800 */
[----:B------:R-:W-:Y:S01]  /*8f30*/  @!PT LDS RZ, [RZ] ;  /* 0x00000000fffff984 */ /* 0x000fe20000000800 */
[----:B------:R-:W-:Y:S02]  /*8f40*/  LDGSTS.E.BYPASS.LTC128B.128 [R246+0x8000], desc[UR18][R4.64] ;  /* 0x0800000004f67fae */ /* 0x000fe4000b901d52 */
[----:B------:R-:W-:Y:S02]  /*8f50*/  IADD3.X R3, R5, UR5, RZ, P0, !PT ;  /* 0x0000000505037c10 */ /* 0x000fe400087fe4ff */
[----:B------:R-:W-:Y:S04]  /*8f60*/  LDGSTS.E.BYPASS.LTC128B.128 [R246+0xa000], desc[UR18][R4.64+0x80] ;  /* 0x0a00008004f67fae */ /* 0x000fe8000b901d52 */
        /* <DEDUP_REMOVED lines=11> */
.L_x_59:
[----:B------:R-:W-:Y:S01]  /*9020*/  ISETP.GE.AND P0, PT, R0, R17, PT ;  /* 0x000000110000720c */ /* 0x000fe20003f06270 */
[----:B------:R-:W-:Y:S01]  /*9030*/  STL [R1+0xe4], R234 ;  /* 0x0000e4ea01007387 */ /* 0x000fe20000100800 */
[----:B-1----:R-:W-:Y:S02]  /*9040*/  FMNMX.FTZ R2, R13, R19, !PT ;  /* 0x000000130d027209 */ /* 0x002fe40007810000 */
        /* <DEDUP_REMOVED lines=39> */
[----:B------:R-:W-:Y:S01]  /*92c0*/  FMNMX.FTZ R2, R170, R3, !PT ;  /* 0x00000003aa027209 */ /* 0x000fe20007810000 */
[----:B------:R-:W1:Y:S01]  /*92d0*/  SHFL.BFLY PT, R5, R0, 0x2, 0x1f ;  /* 0x0c401f0000057f89 */ /* 0x000e6200000e0000 */
[----:B------:R-:W-:-:S02]  /*92e0*/  FMNMX.FTZ R3, R164, R9, !PT ;  /* 0x00000009a4037209 */ /* 0x000fc40007810000 */
[----:B------:R-:W-:Y:S01]  /*92f0*/  FMNMX.FTZ R4, R59, R4, !PT ;  /* 0x000000043b047209 */ /* 0x000fe20007810000 */
[----:B------:R-:W2:Y:S01]  /*9300*/  SHFL.BFLY PT, R19, R2, 0x2, 0x1f ;  /* 0x0c401f0002137f89 */ /* 0x000ea200000e0000 */
        /* <DEDUP_REMOVED lines=11> */
[----:B-1----:R-:W-:Y:S02]  /*93c0*/  FMNMX.FTZ R0, R0, R5, !PT ;  /* 0x0000000500007209 */ /* 0x002fe40007810000 */
[----:B------:R-:W-:Y:S02]  /*93d0*/  FMNMX.FTZ R3, R51, R3, !PT ;  /* 0x0000000333037209 */ /* 0x000fe40007810000 */
[----:B------:R-:W-:Y:S01]  /*93e0*/  FMNMX.FTZ R4, R212, R4, !PT ;  /* 0x00000004d4047209 */ /* 0x000fe20007810000 */
[----:B------:R-:W1:Y:S01]  /*93f0*/  SHFL.BFLY PT, R5, R0, 0x1, 0x1f ;  /* 0x0c201f0000057f89 */ /* 0x000e6200000e0000 */
[----:B------:R-:W-:Y:S02]  /*9400*/  FMNMX.FTZ R3, R247, R3, !PT ;  /* 0x00000003f7037209 */ /* 0x000fe40007810000 */
[----:B------:R-:W-:Y:S02]  /*9410*/  FMNMX.FTZ R4, R248, R4, !PT ;  /* 0x00000004f8047209 */ /* 0x000fe40007810000 */
[----:B------:R-:W-:-:S02]  /*9420*/  FMNMX.FTZ R3, R252, R3, !PT ;  /* 0x00000003fc037209 */ /* 0x000fc40007810000 */
[----:B------:R-:W-:Y:S02]  /*9430*/  FSEL R220, R220, -INF , !P6 ;  /* 0xff800000dcdc7808 */ /* 0x000fe40007000000 */
[----:B------:R-:W-:Y:S02]  /*9440*/  FMNMX.FTZ R4, R249, R4, !PT ;  /* 0x00000004f9047209 */ /* 0x000fe40007810000 */
[----:B------:R-:W-:Y:S02]  /*9450*/  FSEL R169, R211, -INF , !P4 ;  /* 0xff800000d3a97808 */ /* 0x000fe40006000000 */
[----:B------:R-:W-:Y:S02]  /*9460*/  FMNMX.FTZ R3, R224, R3, !PT ;  /* 0x00000003e0037209 */ /* 0x000fe40007810000 */
[----:B------:R-:W-:Y:S02]  /*9470*/  FSEL R221, R221, -INF , !P5 ;  /* 0xff800000dddd7808 */ /* 0x000fe40006800000 */
[----:B------:R-:W-:-:S02]  /*9480*/  FMNMX.FTZ R4, R220, R4, !PT ;  /* 0x00000004dc047209 */ /* 0x000fc40007810000 */
[----:B------:R-:W-:Y:S02]  /*9490*/  FSEL R250, R250, -INF , !P3 ;  /* 0xff800000fafa7808 */ /* 0x000fe40005800000 */
[----:B------:R-:W-:Y:S02]  /*94a0*/  FMNMX.FTZ R3, R169, R3, !PT ;  /* 0x00000003a9037209 */ /* 0x000fe40007810000 */
[----:B------:R-:W-:Y:S02]  /*94b0*/  FMNMX.FTZ R23, R221, R4, !PT ;  /* 0x00000004dd177209 */ /* 0x000fe40007810000 */
[----:B------:R-:W-:Y:S02]  /*94c0*/  FSEL R251, R251, -INF , !P2 ;  /* 0xff800000fbfb7808 */ /* 0x000fe40005000000 */
[----:B------:R-:W-:Y:S01]  /*94d0*/  FMNMX.FTZ R3, R250, R3, !PT ;  /* 0x00000003fa037209 */ /* 0x000fe20007810000 */
[----:B------:R-:W3:Y:S01]  /*94e0*/  SHFL.BFLY PT, R4, R23, 0x2, 0x1f ;  /* 0x0c401f0017047f89 */ /* 0x000ee200000e0000 */
[----:B--2---:R-:W-:-:S02]  /*94f0*/  FMNMX.FTZ R2, R2, R19, !PT ;  /* 0x0000001302027209 */ /* 0x004fc40007810000 */
[----:B------:R-:W-:Y:S02]  /*9500*/  FSEL R222, R222, -INF , !P1 ;  /* 0xff800000dede7808 */ /* 0x000fe40004800000 */
[----:B------:R-:W-:Y:S01]  /*9510*/  FMNMX.FTZ R3, R251, R3, !PT ;  /* 0x00000003fb037209 */ /* 0x000fe20007810000 */
[----:B------:R-:W2:Y:S01]  /*9520*/  SHFL.BFLY PT, R19, R2, 0x1, 0x1f ;  /* 0x0c201f0002137f89 */ /* 0x000ea200000e0000 */
[----:B------:R-:W-:Y:S02]  /*9530*/  FSEL R223, R223, -INF , !P0 ;  /* 0xff800000dfdf7808 */ /* 0x000fe40004000000 */
[----:B------:R-:W-:Y:S02]  /*9540*/  FMNMX.FTZ R3, R222, R3, !PT ;  /* 0x00000003de037209 */ /* 0x000fe40007810000 */
[----:B-1----:R-:W-:Y:S02]  /*9550*/  FMNMX.FTZ R39, R0, R5, !PT ;  /* 0x0000000500277209 */ /* 0x002fe40007810000 */
[----:B------:R-:W-:-:S02]  /*9560*/  FMNMX.FTZ R3, R223, R3, !PT ;  /* 0x00000003df037209 */ /* 0x000fc40007810000 */
[C---:B------:R-:W-:Y:S01]  /*9570*/  FSETP.NEU.FTZ.AND P1, PT, R39.reuse, -INF , PT ;  /* 0xff8000002700780b */ /* 0x040fe20003f3d000 */
[----:B------:R-:W-:Y:S01]  /*9580*/  FMUL.FTZ R0, R39, UR20 ;  /* 0x0000001427007c20 */ /* 0x000fe20008410000 */
[----:B------:R-:W-:Y:S04]  /*9590*/  STL [R1+0x4c], R39 ;  /* 0x00004c2701007387 */ /* 0x000fe80000100800 */
[----:B------:R-:W1:Y:S01]  /*95a0*/  SHFL.BFLY PT, R5, R3, 0x2, 0x1f ;  /* 0x0c401f0003057f89 */ /* 0x000e6200000e0000 */
[----:B------:R-:W-:Y:S02]  /*95b0*/  FSEL R0, R0, RZ, P1 ;  /* 0x000000ff00007208 */ /* 0x000fe40000800000 */
[----:B---3--:R-:W-:-:S03]  /*95c0*/  FMNMX.FTZ R23, R23, R4, !PT ;  /* 0x0000000417177209 */ /* 0x008fc60007810000 */
[--C-:B------:R-:W-:Y:S01]  /*95d0*/  FFMA.FTZ R6, R6, UR20, -R0.reuse ;  /* 0x0000001406067c23 */ /* 0x100fe20008010800 */
[--C-:B------:R-:W-:Y:S01]  /*95e0*/  FFMA.FTZ R4, R12, UR20, -R0.reuse ;  /* 0x000000140c047c23 */ /* 0x100fe20008010800 */
[--C-:B------:R-:W-:Y:S01]  /*95f0*/  FFMA.FTZ R13, R13, UR20, -R0.reuse ;  /* 0x000000140d0d7c23 */ /* 0x100fe20008010800 */
[----:B--2---:R-:W-:Y:S01]  /*9600*/  FMNMX.FTZ R38, R2, R19, !PT ;  /* 0x0000001302267209 */ /* 0x004fe20007810000 */
[----:B------:R2:W-:Y:S01]  /*9610*/  MUFU.EX2 R34, R6 ;  /* 0x0000000600227308 */ /* 0x0005e20000000800 */
[----:B------:R-:W-:Y:S02]  /*9620*/  FFMA.FTZ R10, R10, UR20, -R0 ;  /* 0x000000140a0a7c23 */ /* 0x000fe40008010800 */
[C---:B------:R-:W-:Y:S01]  /*9630*/  FSETP.NEU.FTZ.AND P3, PT, R38.reuse, -INF , PT ;  /* 0xff8000002600780b */ /* 0x040fe20003f7d000 */
[----:B------:R-:W-:Y:S01]  /*9640*/  FMUL.FTZ R2, R38, UR20 ;  /* 0x0000001426027c20 */ /* 0x000fe20008410000 */
[----:B------:R-:W-:Y:S03]  /*9650*/  STL [R1+0x48], R38 ;  /* 0x0000482601007387 */ /* 0x000fe60000100800 */
[----:B------:R3:W-:Y:S01]  /*9660*/  MUFU.EX2 R67, R4 ;  /* 0x0000000400437308 */ /* 0x0007e20000000800 */
[----:B------:R-:W-:-:S02]  /*9670*/  FSEL R12, R2, RZ, P3 ;  /* 0x000000ff020c7208 */ /* 0x000fc40001800000 */
[----:B-1----:R-:W-:-:S03]  /*9680*/  FMNMX.FTZ R2, R3, R5, !PT ;  /* 0x0000000503027209 */ /* 0x002fc60007810000 */
[--C-:B------:R-:W-:Y:S01]  /*9690*/  FFMA.FTZ R8, R8, UR20, -R12.reuse ;  /* 0x0000001408087c23 */ /* 0x100fe2000801080c */
[--C-:B------:R-:W-:Y:S01]  /*96a0*/  FFMA.FTZ R11, R11, UR20, -R12.reuse ;  /* 0x000000140b0b7c23 */ /* 0x100fe2000801080c */
[----:B--2---:R-:W1:Y:S01]  /*96b0*/  SHFL.BFLY PT, R6, R23, 0x1, 0x1f ;  /* 0x0c201f0017067f89 */ /* 0x004e6200000e0000 */
[----:B------:R-:W2:Y:S03]  /*96c0*/  MUFU.EX2 R15, R13 ;  /* 0x0000000d000f7308 */ /* 0x000ea60000000800 */
[----:B------:R-:W4:Y:S01]  /*96d0*/  SHFL.BFLY PT, R5, R2, 0x1, 0x1f ;  /* 0x0c201f0002057f89 */ /* 0x000f2200000e0000 */
[----:B---3--:R-:W-:-:S04]  /*96e0*/  FFMA.FTZ R4, R20, UR20, -R12 ;  /* 0x0000001414047c23 */ /* 0x008fc8000801080c */
[----:B------:R2:W3:Y:S08]  /*96f0*/  MUFU.EX2 R36, R10 ;  /* 0x0000000a00247308 */ /* 0x0004f00000000800 */
[----:B------:R3:W-:Y:S01]  /*9700*/  MUFU.EX2 R14, R4 ;  /* 0x00000004000e7308 */ /* 0x0007e20000000800 */
[----:B-1----:R-:W-:-:S07]  /*9710*/  FMNMX.FTZ R37, R23, R6, !PT ;  /* 0x0000000617257209 */ /* 0x002fce0007810000 */
[----:B------:R1:W-:Y:S01]  /*9720*/  MUFU.EX2 R33, R8 ;  /* 0x0000000800217308 */ /* 0x0003e20000000800 */
[----:B--2---:R-:W-:Y:S02]  /*9730*/  F2FP.BF16.F32.PACK_AB R10, R67, R15 ;  /* 0x0000000f430a723e */ /* 0x004fe400000010ff */
[C---:B------:R-:W-:Y:S01]  /*9740*/  FSETP.NEU.FTZ.AND P2, PT, R37.reuse, -INF , PT ;  /* 0xff8000002500780b */ /* 0x040fe20003f5d000 */
[----:B------:R-:W-:Y:S01]  /*9750*/  FMUL.FTZ R3, R37, UR20 ;  /* 0x0000001425037c20 */ /* 0x000fe20008410000 */
[----:B----4-:R-:W-:Y:S01]  /*9760*/  FMNMX.FTZ R52, R2, R5, !PT ;  /* 0x0000000502347209 */ /* 0x010fe20007810000 */
[----:B------:R-:W-:Y:S01]  /*9770*/  STL [R1+0x44], R37 ;  /* 0x0000442501007387 */ /* 0x000fe20000100800 */
[----:B------:R-:W-:Y:S01]  /*9780*/  FSEL R5, R39, RZ, P1 ;  /* 0x000000ff27057208 */ /* 0x000fe20000800000 */
[----:B------:R-:W-:Y:S01]  /*9790*/  MUFU.EX2 R233, R11 ;  /* 0x0000000b00e97308 */ /* 0x000fe20000000800 */
[----:B------:R-:W-:Y:S01]  /*97a0*/  FSEL R3, R3, RZ, P2 ;  /* 0x000000ff03037208 */ /* 0x000fe20001000000 */
[----:B---3--:R-:W-:Y:S01]  /*97b0*/  FFMA.FTZ R4, R21, UR20, -R12 ;  /* 0x0000001415047c23 */ /* 0x008fe2000801080c */
[----:B------:R-:W-:Y:S01]  /*97c0*/  FSETP.NEU.FTZ.AND P0, PT, R52, -INF , PT ;  /* 0xff8000003400780b */ /* 0x000fe20003f1d000 */
[----:B------:R-:W-:Y:S01]  /*97d0*/  FADD.FTZ R5, R168, -R5 ;  /* 0x80000005a8057221 */ /* 0x000fe20000010000 */
[----:B------:R-:W-:Y:S01]  /*97e0*/  STL [R1+0x40], R52 ;  /* 0x0000403401007387 */ /* 0x000fe20000100800 */
[--C-:B------:R-:W-:Y:S01]  /*97f0*/  FFMA.FTZ R2, R18, UR20, -R3.reuse ;  /* 0x0000001412027c23 */ /* 0x100fe20008010803 */
[----:B------:R-:W-:Y:S01]  /*9800*/  FFMA.FTZ R7, R7, UR20, -R3 ;  /* 0x0000001407077c23 */ /* 0x000fe20008010803 */
[----:B------:R2:W3:Y:S01]  /*9810*/  MUFU.EX2 R66, R4 ;  /* 0x0000000400427308 */ /* 0x0004e20000000800 */
[----:B------:R-:W-:Y:S01]  /*9820*/  FMUL.FTZ R19, R5, UR20 ;  /* 0x0000001405137c20 */ /* 0x000fe20008410000 */
[----:B-1----:R-:W-:-:S06]  /*9830*/  F2FP.BF16.F32.PACK_AB R8, R36, R34 ;  /* 0x000000222408723e */ /* 0x002fcc00000010ff */
[----:B------:R1:W-:Y:S08]  /*9840*/  MUFU.EX2 R232, R2 ;  /* 0x0000000200e87308 */ /* 0x0003f00000000800 */
[----:B------:R-:W-:Y:S01]  /*9850*/  MUFU.EX2 R35, R7 ;  /* 0x0000000700237308 */ /* 0x000fe20000000800 */
[----:B--2---:R-:W-:Y:S01]  /*9860*/  FFMA.FTZ R4, R28, UR20, -R3 ;  /* 0x000000141c047c23 */ /* 0x004fe20008010803 */
[----:B---3--:R-:W-:-:S06]  /*9870*/  F2FP.BF16.F32.PACK_AB R11, R66, R14 ;  /* 0x0000000e420b723e */ /* 0x008fcc00000010ff */
[----:B------:R2:W3:Y:S01]  /*9880*/  MUFU.EX2 R32, R4 ;  /* 0x0000000400207308 */ /* 0x0004e20000000800 */
[----:B-1----:R-:W-:-:S05]  /*9890*/  FMUL.FTZ R2, R52, UR20 ;  /* 0x0000001434027c20 */ /* 0x002fca0008410000 */
[----:B------:R-:W-:Y:S02]  /*98a0*/  FSEL R2, R2, RZ, P0 ;  /* 0x000000ff02027208 */ /* 0x000fe40000000000 */
[----:B------:R-:W1:Y:S03]  /*98b0*/  MUFU.EX2 R19, R19 ;  /* 0x0000001300137308 */ /* 0x000e660000000800 */
[----:B------:R-:W-:-:S05]  /*98c0*/  FFMA.FTZ R9, R9, UR20, -R2 ;  /* 0x0000001409097c23 */ /* 0x000fca0008010802 */
[----:B------:R4:W-:Y:S01]  /*98d0*/  MUFU.EX2 R234, R9 ;  /* 0x0000000900ea7308 */ /* 0x0009e20000000800 */
[----:B--2---:R-:W-:Y:S01]  /*98e0*/  FFMA.FTZ R4, R29, UR20, -R3 ;  /* 0x000000141d047c23 */ /* 0x004fe20008010803 */
[----:B---3--:R-:W-:-:S06]  /*98f0*/  MOV R168, R32 ;  /* 0x0000002000a87202 */ /* 0x008fcc0000000f00 */
[----:B------:R2:W3:Y:S01]  /*9900*/  MUFU.EX2 R171, R4 ;  /* 0x0000000400ab7308 */ /* 0x0004e20000000800 */
[-C--:B-1----:R-:W-:Y:S01]  /*9910*/  FMUL.FTZ R176, R176, R19.reuse ;  /* 0x00000013b0b07220 */ /* 0x082fe20000410000 */
[-C--:B------:R-:W-:Y:S01]  /*9920*/  FMUL.FTZ R177, R177, R19.reuse ;  /* 0x00000013b1b17220 */ /* 0x080fe20000410000 */
[-C--:B------:R-:W-:Y:S01]  /*9930*/  FMUL.FTZ R180, R180, R19.reuse ;  /* 0x00000013b4b47220 */ /* 0x080fe20000410000 */
[-C--:B------:R-:W-:Y:S01]  /*9940*/  FMUL.FTZ R181, R181, R19.reuse ;  /* 0x00000013b5b57220 */ /* 0x080fe20000410000 */
[-C--:B------:R-:W-:Y:S01]  /*9950*/  FMUL.FTZ R68, R68, R19.reuse ;  /* 0x0000001344447220 */ /* 0x080fe20000410000 */
[-C--:B------:R-:W-:Y:S01]  /*9960*/  FMUL.FTZ R69, R69, R19.reuse ;  /* 0x0000001345457220 */ /* 0x080fe20000410000 */
[-C--:B------:R-:W-:Y:S01]  /*9970*/  FMUL.FTZ R80, R80, R19.reuse ;  /* 0x0000001350507220 */ /* 0x080fe20000410000 */
[----:B------:R-:W-:Y:S01]  /*9980*/  FMUL.FTZ R81, R81, R19 ;  /* 0x0000001351517220 */ /* 0x000fe20000410000 */
[----:B----4-:R-:W-:Y:S01]  /*9990*/  F2FP.BF16.F32.PACK_AB R9, R233, R33 ;  /* 0x00000021e909723e */ /* 0x010fe200000010ff */
[--C-:B--2---:R-:W-:Y:S01]  /*99a0*/  FFMA.FTZ R4, R22, UR20, -R2.reuse ;  /* 0x0000001416047c23 */ /* 0x104fe20008010802 */
[----:B---3--:R-:W-:Y:S01]  /*99b0*/  F2FP.BF16.F32.PACK_AB R6, R171, R168 ;  /* 0x000000a8ab06723e */ /* 0x008fe200000010ff */
[----:B------:R-:W1:Y:S02]  /*99c0*/  LDSM.16.MT88.4 R20, [R228+0xc000] ;  /* 0x00c00000e414783b */ /* 0x000e640000004200 */
[----:B------:R2:W-:Y:S02]  /*99d0*/  MUFU.EX2 R63, R4 ;  /* 0x00000004003f7308 */ /* 0x0005e40000000800 */
[----:B--2---:R-:W-:-:S06]  /*99e0*/  FFMA.FTZ R4, R30, UR20, -R2 ;  /* 0x000000141e047c23 */ /* 0x004fcc0008010802 */
[----:B------:R2:W-:Y:S02]  /*99f0*/  MUFU.EX2 R65, R4 ;  /* 0x0000000400417308 */ /* 0x0005e40000000800 */
[----:B--2---:R-:W-:-:S05]  /*9a00*/  FSEL R4, R38, RZ, P3 ;  /* 0x000000ff26047208 */ /* 0x004fca0001800000 */
[----:B------:R-:W-:Y:S01]  /*9a10*/  FADD.FTZ R5, R167, -R4 ;  /* 0x80000004a7057221 */ /* 0x000fe20000010000 */
[----:B------:R-:W-:-:S03]  /*9a20*/  FSEL R4, R37, RZ, P2 ;  /* 0x000000ff25047208 */ /* 0x000fc60001000000 */
[----:B------:R-:W-:Y:S02]  /*9a30*/  FMUL.FTZ R18, R5, UR20 ;  /* 0x0000001405127c20 */ /* 0x000fe40008410000 */
[----:B------:R-:W-:Y:S01]  /*9a40*/  FADD.FTZ R5, R166, -R4 ;  /* 0x80000004a6057221 */ /* 0x000fe20000010000 */
[----:B------:R-:W-:-:S03]  /*9a50*/  FSEL R4, R52, RZ, P0 ;  /* 0x000000ff34047208 */ /* 0x000fc60000000000 */
[----:B------:R-:W-:Y:S01]  /*9a60*/  FMUL.FTZ R5, R5, UR20 ;  /* 0x0000001405057c20 */ /* 0x000fe20008410000 */
[----:B------:R-:W2:Y:S01]  /*9a70*/  MUFU.EX2 R18, R18 ;  /* 0x0000001200127308 */ /* 0x000ea20000000800 */
[----:B------:R-:W-:-:S04]  /*9a80*/  FADD.FTZ R4, R164, -R4 ;  /* 0x80000004a4047221 */ /* 0x000fc80000010000 */
[----:B------:R-:W-:-:S03]  /*9a90*/  FMUL.FTZ R4, R4, UR20 ;  /* 0x0000001404047c20 */ /* 0x000fc60008410000 */
[----:B------:R-:W3:Y:S08]  /*9aa0*/  MUFU.EX2 R13, R5 ;  /* 0x00000005000d7308 */ /* 0x000ef00000000800 */
[----:B------:R4:W4:Y:S01]  /*9ab0*/  MUFU.EX2 R32, R4 ;  /* 0x0000000400207308 */ /* 0x0009220000000800 */
[-C--:B--2---:R-:W-:Y:S01]  /*9ac0*/  FMUL.FTZ R178, R178, R18.reuse ;  /* 0x00000012b2b27220 */ /* 0x084fe20000410000 */
[-C--:B------:R-:W-:Y:S01]  /*9ad0*/  FMUL.FTZ R179, R179, R18.reuse ;  /* 0x00000012b3b37220 */ /* 0x080fe20000410000 */
[-C--:B------:R-:W-:Y:S01]  /*9ae0*/  FMUL.FTZ R182, R182, R18.reuse ;  /* 0x00000012b6b67220 */ /* 0x080fe20000410000 */
[-C--:B------:R-:W-:Y:S01]  /*9af0*/  FMUL.FTZ R183, R183, R18.reuse ;  /* 0x00000012b7b77220 */ /* 0x080fe20000410000 */
[-C--:B------:R-:W-:Y:S01]  /*9b00*/  FMUL.FTZ R70, R70, R18.reuse ;  /* 0x0000001246467220 */ /* 0x080fe20000410000 */
[-C--:B------:R-:W-:Y:S01]  /*9b10*/  FMUL.FTZ R71, R71, R18.reuse ;  /* 0x0000001247477220 */ /* 0x080fe20000410000 */
[-C--:B------:R-:W-:Y:S01]  /*9b20*/  FMUL.FTZ R82, R82, R18.reuse ;  /* 0x0000001252527220 */ /* 0x080fe20000410000 */
[----:B------:R-:W-:Y:S01]  /*9b30*/  FMUL.FTZ R83, R83, R18 ;  /* 0x0000001253537220 */ /* 0x000fe20000410000 */
[-C--:B---3--:R-:W-:Y:S01]  /*9b40*/  FMUL.FTZ R172, R172, R13.reuse ;  /* 0x0000000dacac7220 */ /* 0x088fe20000410000 */
[-C--:B------:R-:W-:Y:S01]  /*9b50*/  FMUL.FTZ R173, R173, R13.reuse ;  /* 0x0000000dadad7220 */ /* 0x080fe20000410000 */
[----:B------:R-:W-:Y:S01]  /*9b60*/  F2FP.BF16.F32.PACK_AB R5, R63, R234 ;  /* 0x000000ea3f05723e */ /* 0x000fe200000010ff */
[-C--:B------:R-:W-:Y:S01]  /*9b70*/  FMUL.FTZ R184, R184, R13.reuse ;  /* 0x0000000db8b87220 */ /* 0x080fe20000410000 */
[-C--:B------:R-:W-:Y:S01]  /*9b80*/  FMUL.FTZ R185, R185, R13.reuse ;  /* 0x0000000db9b97220 */ /* 0x080fe20000410000 */
[C---:B-1----:R-:W-:Y:S01]  /*9b90*/  HMMA.16816.F32.BF16 R176, R8.reuse, R20, R176 ;  /* 0x0000001408b0723c */ /* 0x042fe200000418b0 */
[-C--:B------:R-:W-:Y:S01]  /*9ba0*/  FMUL.FTZ R72, R72, R13.reuse ;  /* 0x0000000d48487220 */ /* 0x080fe20000410000 */
[-C--:B------:R-:W-:Y:S01]  /*9bb0*/  FMUL.FTZ R73, R73, R13.reuse ;  /* 0x0000000d49497220 */ /* 0x080fe20000410000 */
[----:B----4-:R-:W-:Y:S01]  /*9bc0*/  FFMA.FTZ R4, R31, UR20, -R2 ;  /* 0x000000141f047c23 */ /* 0x010fe20008010802 */
[-C--:B------:R-:W-:Y:S01]  /*9bd0*/  FMUL.FTZ R174, R174, R32.reuse ;  /* 0x00000020aeae7220 */ /* 0x080fe20000410000 */
[-C--:B------:R-:W-:Y:S01]  /*9be0*/  FMUL.FTZ R175, R175, R32.reuse ;  /* 0x00000020afaf7220 */ /* 0x080fe20000410000 */
[-C--:B------:R-:W-:Y:S01]  /*9bf0*/  FMUL.FTZ R186, R186, R32.reuse ;  /* 0x00000020baba7220 */ /* 0x080fe20000410000 */
[----:B------:R1:W2:Y:S01]  /*9c00*/  MUFU.EX2 R16, R4 ;  /* 0x0000000400107308 */ /* 0x0002a20000000800 */
[-C--:B------:R-:W-:Y:S01]  /*9c10*/  FMUL.FTZ R187, R187, R32.reuse ;  /* 0x00000020bbbb7220 */ /* 0x080fe20000410000 */
[----:B------:R-:W-:Y:S01]  /*9c20*/  HMMA.16816.F32.BF16 R208, R8, R22, R180 ;  /* 0x0000001608d0723c */ /* 0x000fe200000418b4 */
[-C--:B------:R-:W-:Y:S01]  /*9c30*/  FMUL.FTZ R74, R74, R32.reuse ;  /* 0x000000204a4a7220 */ /* 0x080fe20000410000 */
[-C--:B------:R-:W-:Y:S01]  /*9c40*/  FMUL.FTZ R75, R75, R32.reuse ;  /* 0x000000204b4b7220 */ /* 0x080fe20000410000 */
[-C--:B------:R-:W-:Y:S01]  /*9c50*/  FMUL.FTZ R76, R76, R13.reuse ;  /* 0x0000000d4c4c7220 */ /* 0x080fe20000410000 */
[----:B------:R-:W-:Y:S01]  /*9c60*/  FMUL.FTZ R77, R77, R13 ;  /* 0x0000000d4d4d7220 */ /* 0x000fe20000410000 */
[-C--:B------:R-:W-:Y:S01]  /*9c70*/  FMUL.FTZ R78, R78, R32.reuse ;  /* 0x000000204e4e7220 */ /* 0x080fe20000410000 */
[----:B------:R-:W-:Y:S01]  /*9c80*/  FMUL.FTZ R79, R79, R32 ;  /* 0x000000204f4f7220 */ /* 0x000fe20000410000 */
[----:B-1----:R-:W-:-:S02]  /*9c90*/  F2FP.BF16.F32.PACK_AB R4, R232, R35 ;  /* 0x00000023e804723e */ /* 0x002fc400000010ff */
[----:B--2---:R-:W-:-:S07]  /*9ca0*/  F2FP.BF16.F32.PACK_AB R7, R16, R65 ;  /* 0x000000411007723e */ /* 0x004fce00000010ff */
[C---:B------:R-:W-:Y:S06]  /*9cb0*/  HMMA.16816.F32.BF16 R172, R4.reuse, R20, R172 ;  /* 0x0000001404ac723c */ /* 0x040fec00000418ac */
[----:B------:R-:W-:Y:S01]  /*9cc0*/  HMMA.16816.F32.BF16 R184, R4, R22, R184 ;  /* 0x0000001604b8723c */ /* 0x000fe200000418b8 */
[----:B------:R-:W1:Y:S01]  /*9cd0*/  LDSM.16.MT88.4 R20, [R229+0xc000] ;  /* 0x00c00000e514783b */ /* 0x000e620000004200 */
[-C--:B------:R-:W-:Y:S01]  /*9ce0*/  FMUL.FTZ R84, R84, R19.reuse ;  /* 0x0000001354547220 */ /* 0x080fe20000410000 */
[----:B------:R-:W-:Y:S01]  /*9cf0*/  FMUL.FTZ R85, R85, R19 ;  /* 0x0000001355557220 */ /* 0x000fe20000410000 */
[-C--:B------:R-:W-:Y:S01]  /*9d00*/  FMUL.FTZ R86, R86, R18.reuse ;  /* 0x0000001256567220 */ /* 0x080fe20000410000 */
[----:B------:R-:W-:Y:S01]  /*9d10*/  FMUL.FTZ R87, R87, R18 ;  /* 0x0000001257577220 */ /* 0x000fe20000410000 */
[-C--:B------:R-:W-:Y:S01]  /*9d20*/  FMUL.FTZ R88, R88, R13.reuse ;  /* 0x0000000d58587220 */ /* 0x080fe20000410000 */
[----:B------:R-:W-:Y:S01]  /*9d30*/  FMUL.FTZ R89, R89, R13 ;  /* 0x0000000d59597220 */ /* 0x000fe20000410000 */
[-C--:B-1----:R-:W-:Y:S06]  /*9d40*/  HMMA.16816.F32.BF16 R204, R8, R20.reuse, R68 ;  /* 0x0000001408cc723c */ /* 0x082fec0000041844 */
[C---:B------:R-:W-:Y:S06]  /*9d50*/  HMMA.16816.F32.BF16 R180, R4.reuse, R20, R72 ;  /* 0x0000001404b4723c */ /* 0x040fec0000041848 */
[-C--:B------:R-:W-:Y:S01]  /*9d60*/  HMMA.16816.F32.BF16 R164, R4, R22.reuse, R76 ;  /* 0x0000001604a4723c */ /* 0x080fe2000004184c */
[-C--:B------:R-:W-:Y:S01]  /*9d70*/  FMUL.FTZ R90, R90, R32.reuse ;  /* 0x000000205a5a7220 */ /* 0x080fe20000410000 */
[----:B------:R-:W-:Y:S01]  /*9d80*/  FMUL.FTZ R91, R91, R32 ;  /* 0x000000205b5b7220 */ /* 0x000fe20000410000 */
        /* <DEDUP_REMOVED lines=8> */
[----:B------:R-:W-:Y:S01]  /*9e10*/  FMUL.FTZ R95, R95, R32 ;  /* 0x000000205f5f7220 */ /* 0x000fe20000410000 */
[----:B------:R-:W-:Y:S01]  /*9e20*/  FMUL.FTZ R99, R99, R18 ;  /* 0x0000001263637220 */ /* 0x000fe20000410000 */
[----:B------:R-:W-:Y:S01]  /*9e30*/  MOV R73, R52 ;  /* 0x0000003400497202 */ /* 0x000fe20000000f00 */
[----:B------:R-:W-:Y:S01]  /*9e40*/  FMUL.FTZ R100, R100, R19 ;  /* 0x0000001364647220 */ /* 0x000fe20000410000 */
[----:B------:R-:W-:Y:S01]  /*9e50*/  MOV R74, R39 ;  /* 0x00000027004a7202 */ /* 0x000fe20000000f00 */
[----:B------:R-:W-:Y:S01]  /*9e60*/  FMUL.FTZ R101, R101, R19 ;  /* 0x0000001365657220 */ /* 0x000fe20000410000 */
[----:B------:R-:W-:Y:S01]  /*9e70*/  MOV R75, R38 ;  /* 0x00000026004b7202 */ /* 0x000fe20000000f00 */
[-C--:B------:R-:W-:Y:S01]  /*9e80*/  FMUL.FTZ R102, R102, R18.reuse ;  /* 0x0000001266667220 */ /* 0x080fe20000410000 */
[----:B------:R-:W-:Y:S01]  /*9e90*/  MOV R72, R37 ;  /* 0x0000002500487202 */ /* 0x000fe20000000f00 */
[----:B------:R-:W-:Y:S01]  /*9ea0*/  FMUL.FTZ R103, R103, R18 ;  /* 0x0000001267677220 */ /* 0x000fe20000410000 */
[----:B------:R-:W-:Y:S01]  /*9eb0*/  MOV R79, R36 ;  /* 0x00000024004f7202 */ /* 0x000fe20000000f00 */
        /* <DEDUP_REMOVED lines=11> */
[-C--:B------:R-:W-:Y:S01]  /*9f70*/  FMUL.FTZ R115, R115, R18.reuse ;  /* 0x0000001273737220 */ /* 0x080fe20000410000 */
[----:B------:R-:W2:Y:S04]  /*9f80*/  LDL.LU R76, [R1+0x10] ;  /* 0x00001000014c7983 */ /* 0x000ea80000300800 */
[----:B------:R-:W3:Y:S04]  /*9f90*/  LDL.LU R77, [R1+0xc] ;  /* 0x00000c00014d7983 */ /* 0x000ee80000300800 */
[----:B------:R-:W4:Y:S01]  /*9fa0*/  LDL.LU R78, [R1+0x8] ;  /* 0x00000800014e7983 */ /* 0x000f220000300800 */
[-C--:B------:R-:W-:Y:S01]  /*9fb0*/  FMUL.FTZ R116, R116, R19.reuse ;  /* 0x0000001374747220 */ /* 0x080fe20000410000 */
[----:B------:R-:W-:Y:S01]  /*9fc0*/  FMUL.FTZ R117, R117, R19 ;  /* 0x0000001375757220 */ /* 0x000fe20000410000 */
[-C--:B------:R-:W-:Y:S01]  /*9fd0*/  FMUL.FTZ R118, R118, R18.reuse ;  /* 0x0000001276767220 */ /* 0x080fe20000410000 */
[----:B------:R-:W-:Y:S01]  /*9fe0*/  FMUL.FTZ R119, R119, R18 ;  /* 0x0000001277777220 */ /* 0x000fe20000410000 */
[-C--:B-1----:R-:W-:Y:S01]  /*9ff0*/  HMMA.16816.F32.BF16 R52, R8, R20.reuse, R84 ;  /* 0x000000140834723c */ /* 0x082fe20000041854 */
[-C--:B------:R-:W-:Y:S01]  /*a000*/  FMUL.FTZ R120, R120, R13.reuse ;  /* 0x0000000d78787220 */ /* 0x080fe20000410000 */
[----:B------:R-:W-:Y:S01]  /*a010*/  FMUL.FTZ R121, R121, R13 ;  /* 0x0000000d79797220 */ /* 0x000fe20000410000 */
[-C--:B------:R-:W-:Y:S01]  /*a020*/  FMUL.FTZ R122, R122, R32.reuse ;  /* 0x000000207a7a7220 */ /* 0x080fe20000410000 */
[----:B------:R-:W-:Y:S01]  /*a030*/  FMUL.FTZ R123, R123, R32 ;  /* 0x000000207b7b7220 */ /* 0x000fe20000410000 */
[-C--:B------:R-:W-:Y:S01]  /*a040*/  FMUL.FTZ R128, R128, R19.reuse ;  /* 0x0000001380807220 */ /* 0x080fe20000410000 */
[C---:B------:R-:W-:Y:S01]  /*a050*/  HMMA.16816.F32.BF16 R36, R4.reuse, R20, R88 ;  /* 0x000000140424723c */ /* 0x040fe20000041858 */
[----:B------:R-:W-:Y:S01]  /*a060*/  FMUL.FTZ R129, R129, R19 ;  /* 0x0000001381817220 */ /* 0x000fe20000410000 */
[----:B------:R-:W-:Y:S01]  /*a070*/  FMUL.FTZ R130, R130, R18 ;  /* 0x0000001282827220 */ /* 0x000fe20000410000 */
[-C--:B------:R-:W-:Y:S01]  /*a080*/  FMUL.FTZ R124, R124, R13.reuse ;  /* 0x0000000d7c7c7220 */ /* 0x080fe20000410000 */
[----:B------:R-:W-:Y:S01]  /*a090*/  FMUL.FTZ R125, R125, R13 ;  /* 0x0000000d7d7d7220 */ /* 0x000fe20000410000 */
[-C--:B------:R-:W-:Y:S01]  /*a0a0*/  FMUL.FTZ R126, R126, R32.reuse ;  /* 0x000000207e7e7220 */ /* 0x080fe20000410000 */
[-C--:B------:R-:W-:Y:S01]  /*a0b0*/  HMMA.16816.F32.BF16 R92, R4, R22.reuse, R92 ;  /* 0x00000016045c723c */ /* 0x080fe2000004185c */
[----:B------:R-:W-:Y:S01]  /*a0c0*/  FMUL.FTZ R127, R127, R32 ;  /* 0x000000207f7f7220 */ /* 0x000fe20000410000 */
[-C--:B------:R-:W-:Y:S01]  /*a0d0*/  FMUL.FTZ R131, R131, R18.reuse ;  /* 0x0000001283837220 */ /* 0x080fe20000410000 */
[-C--:B------:R-:W-:Y:S01]  /*a0e0*/  FMUL.FTZ R132, R132, R19.reuse ;  /* 0x0000001384847220 */ /* 0x080fe20000410000 */
[----:B------:R-:W-:Y:S01]  /*a0f0*/  FMUL.FTZ R133, R133, R19 ;  /* 0x0000001385857220 */ /* 0x000fe20000410000 */
[-C--:B------:R-:W-:Y:S01]  /*a100*/  FMUL.FTZ R134, R134, R18.reuse ;  /* 0x0000001286867220 */ /* 0x080fe20000410000 */
[C---:B------:R-:W-:Y:S01]  /*a110*/  HMMA.16816.F32.BF16 R68, R8.reuse, R22, R96 ;  /* 0x000000160844723c */ /* 0x040fe20000041860 */
[----:B------:R-:W1:Y:S01]  /*a120*/  LDSM.16.MT88.4 R20, [R230+0xc000] ;  /* 0x00c00000e614783b */ /* 0x000e620000004200 */
[----:B------:R-:W-:Y:S01]  /*a130*/  FMUL.FTZ R135, R135, R18 ;  /* 0x0000001287877220 */ /* 0x000fe20000410000 */
        /* <DEDUP_REMOVED lines=24> */
[-C--:B------:R-:W-:Y:S01]  /*a2c0*/  FMUL.FTZ R193, R193, R13.reuse ;  /* 0x0000000dc1c17220 */ /* 0x080fe20000410000 */
[-C--:B------:R-:W-:Y:S01]  /*a2d0*/  FMUL.FTZ R194, R194, R32.reuse ;  /* 0x00000020c2c27220 */ /* 0x080fe20000410000 */
[----:B------:R-:W-:Y:S01]  /*a2e0*/  FMUL.FTZ R195, R195, R32 ;  /* 0x00000020c3c37220 */ /* 0x000fe20000410000 */
[----:B------:R-:W-:Y:S01]  /*a2f0*/  FMUL.FTZ R155, R155, R18 ;  /* 0x000000129b9b7220 */ /* 0x000fe20000410000 */
        /* <DEDUP_REMOVED lines=8> */
[-C--:B------:R-:W-:Y:S01]  /*a380*/  FMUL.FTZ R196, R196, R19.reuse ;  /* 0x00000013c4c47220 */ /* 0x080fe20000410000 */
[-C--:B------:R-:W-:Y:S01]  /*a390*/  FMUL.FTZ R197, R197, R19.reuse ;  /* 0x00000013c5c57220 */ /* 0x080fe20000410000 */
[-C--:B-1----:R-:W-:Y:S01]  /*a3a0*/  HMMA.16816.F32.BF16 R100, R8, R20.reuse, R100 ;  /* 0x000000140864723c */ /* 0x082fe20000041864 */
[-C--:B------:R-:W-:Y:S01]  /*a3b0*/  FMUL.FTZ R198, R198, R18.reuse ;  /* 0x00000012c6c67220 */ /* 0x080fe20000410000 */
[-C--:B------:R-:W-:Y:S01]  /*a3c0*/  FMUL.FTZ R199, R199, R18.reuse ;  /* 0x00000012c7c77220 */ /* 0x080fe20000410000 */
[-C--:B------:R-:W-:Y:S01]  /*a3d0*/  FMUL.FTZ R200, R200, R19.reuse ;  /* 0x00000013c8c87220 */ /* 0x080fe20000410000 */
[----:B------:R-:W-:Y:S01]  /*a3e0*/  FMUL.FTZ R201, R201, R19 ;  /* 0x00000013c9c97220 */ /* 0x000fe20000410000 */
[-C--:B------:R-:W-:Y:S01]  /*a3f0*/  FMUL.FTZ R202, R202, R18.reuse ;  /* 0x00000012caca7220 */ /* 0x080fe20000410000 */
[----:B------:R-:W-:Y:S01]  /*a400*/  HMMA.16816.F32.BF16 R104, R4, R20, R104 ;  /* 0x000000140468723c */ /* 0x000fe20000041868 */
[----:B------:R-:W-:Y:S01]  /*a410*/  FMUL.FTZ R203, R203, R18 ;  /* 0x00000012cbcb7220 */ /* 0x000fe20000410000 */
[----:B------:R-:W-:Y:S01]  /*a420*/  MOV R91, R66 ;  /* 0x00000042005b7202 */ /* 0x000fe20000000f00 */
[----:B------:R-:W-:Y:S01]  /*a430*/  FFMA.FTZ R96, R26, UR20, -R0 ;  /* 0x000000141a607c23 */ /* 0x000fe20008010800 */
[----:B------:R-:W-:-:S02]  /*a440*/  MOV R97, R79 ;  /* 0x0000004f00617202 */ /* 0x000fc40000000f00 */
[----:B------:R-:W-:Y:S01]  /*a450*/  HMMA.16816.F32.BF16 R108, R4, R22, R108 ;  /* 0x00000016046c723c */ /* 0x000fe2000004186c */
[----:B------:R-:W-:-:S05]  /*a460*/  MOV R79, R14 ;  /* 0x0000000e004f7202 */ /* 0x000fca0000000f00 */
[C---:B------:R-:W-:Y:S01]  /*a470*/  HMMA.16816.F32.BF16 R112, R8.reuse, R22, R112 ;  /* 0x000000160870723c */ /* 0x040fe20000041870 */
[----:B------:R-:W1:Y:S05]  /*a480*/  LDSM.16.MT88.4 R20, [R228+0xe000] ;  /* 0x00e00000e414783b */ /* 0x000e6a0000004200 */
[-C--:B-1----:R-:W-:Y:S06]  /*a490*/  HMMA.16816.F32.BF16 R116, R8, R20.reuse, R116 ;  /* 0x000000140874723c */ /* 0x082fec0000041874 */
[C---:B------:R-:W-:Y:S06]  /*a4a0*/  HMMA.16816.F32.BF16 R120, R4.reuse, R20, R120 ;  /* 0x000000140478723c */ /* 0x040fec0000041878 */
[-C--:B------:R-:W-:Y:S06]  /*a4b0*/  HMMA.16816.F32.BF16 R124, R4, R22.reuse, R124 ;  /* 0x00000016047c723c */ /* 0x080fec000004187c */
[C---:B------:R-:W-:Y:S01]  /*a4c0*/  HMMA.16816.F32.BF16 R128, R8.reuse, R22, R128 ;  /* 0x000000160880723c */ /* 0x040fe20000041880 */
[----:B------:R-:W1:Y:S05]  /*a4d0*/  LDSM.16.MT88.4 R20, [R229+0xe000] ;  /* 0x00e00000e514783b */ /* 0x000e6a0000004200 */
[-C--:B-1----:R-:W-:Y:S06]  /*a4e0*/  HMMA.16816.F32.BF16 R84, R8, R20.reuse, R132 ;  /* 0x000000140854723c */ /* 0x082fec0000041884 */
[----:B------:R-:W-:Y:S01]  /*a4f0*/  HMMA.16816.F32.BF16 R136, R4, R20, R136 ;  /* 0x000000140488723c */ /* 0x000fe20000041888 */
[----:B------:R-:W-:Y:S01]  /*a500*/  MOV R135, R79 ;  /* 0x0000004f00877202 */ /* 0x000fe20000000f00 */
[----:B------:R-:W-:-:S04]  /*a510*/  FFMA.FTZ R79, R25, UR20, -R0 ;  /* 0x00000014194f7c23 */ /* 0x000fc80008010800 */
[-C--:B------:R-:W-:Y:S06]  /*a520*/  HMMA.16816.F32.BF16 R188, R4, R22.reuse, R188 ;  /* 0x0000001604bc723c */ /* 0x080fec00000418bc */
[C---:B------:R-:W-:Y:S01]  /*a530*/  HMMA.16816.F32.BF16 R80, R8.reuse, R22, R140 ;  /* 0x000000160850723c */ /* 0x040fe2000004188c */
[----:B------:R-:W1:Y:S05]  /*a540*/  LDSM.16.MT88.4 R20, [R231+0xe000] ;  /* 0x00e00000e714783b */ /* 0x000e6a0000004200 */
[-C--:B-1----:R-:W-:Y:S06]  /*a550*/  HMMA.16816.F32.BF16 R144, R8, R20.reuse, R144 ;  /* 0x000000140890723c */ /* 0x082fec0000041890 */
[C---:B------:R-:W-:Y:S06]  /*a560*/  HMMA.16816.F32.BF16 R148, R4.reuse, R20, R148 ;  /* 0x000000140494723c */ /* 0x040fec0000041894 */
[-C--:B------:R-:W-:Y:S06]  /*a570*/  HMMA.16816.F32.BF16 R192, R4, R22.reuse, R192 ;  /* 0x0000001604c0723c */ /* 0x080fec00000418c0 */
[----:B------:R-:W-:Y:S01]  /*a580*/  HMMA.16816.F32.BF16 R152, R8, R22, R152 ;  /* 0x000000160898723c */ /* 0x000fe20000041898 */
[----:B------:R-:W1:Y:S01]  /*a590*/  LDSM.16.MT88.4 R20, [R230+0xe000] ;  /* 0x00e00000e614783b */ /* 0x000e620000004200 */
[----:B--2---:R-:W-:Y:S01]  /*a5a0*/  FFMA.FTZ R34, R76, R19, R34 ;  /* 0x000000134c227223 */ /* 0x004fe20000010022 */
[--C-:B------:R-:W-:Y:S01]  /*a5b0*/  FFMA.FTZ R19, R47, UR20, -R0.reuse ;  /* 0x000000142f137c23 */ /* 0x100fe20008010800 */
[----:B---3--:R-:W-:Y:S01]  /*a5c0*/  FFMA.FTZ R76, R77, R18, R33 ;  /* 0x000000124d4c7223 */ /* 0x008fe20000010021 */
[----:B------:R-:W-:Y:S01]  /*a5d0*/  MOV R77, R67 ;  /* 0x00000043004d7202 */ /* 0x000fe20000000f00 */
[--C-:B------:R-:W-:Y:S01]  /*a5e0*/  FFMA.FTZ R18, R40, UR20, -R0.reuse ;  /* 0x0000001428127c23 */ /* 0x100fe20008010800 */
[----:B------:R-:W-:Y:S01]  /*a5f0*/  MOV R40, R91 ;  /* 0x0000005b00287202 */ /* 0x000fe20000000f00 */
[C---:B-1----:R-:W-:Y:S01]  /*a600*/  HMMA.16816.F32.BF16 R156, R4.reuse, R20, R156 ;  /* 0x00000014049c723c */ /* 0x042fe2000004189c */
[----:B----4-:R-:W-:Y:S01]  /*a610*/  FFMA.FTZ R35, R78, R13, R35 ;  /* 0x0000000d4e237223 */ /* 0x010fe20000010023 */
[----:B------:R-:W-:Y:S01]  /*a620*/  MOV R78, R15 ;  /* 0x0000000f004e7202 */ /* 0x000fe20000000f00 */
[--C-:B------:R-:W-:Y:S01]  /*a630*/  FFMA.FTZ R33, R49, UR20, -R0.reuse ;  /* 0x0000001431217c23 */ /* 0x100fe20008010800 */
[----:B------:R-:W-:Y:S01]  /*a640*/  MOV R91, R77 ;  /* 0x0000004d005b7202 */ /* 0x000fe20000000f00 */
[--C-:B------:R-:W-:Y:S01]  /*a650*/  FFMA.FTZ R77, R24, UR20, -R0.reuse ;  /* 0x00000014184d7c23 */ /* 0x100fe20008010800 */
[----:B------:R-:W-:Y:S01]  /*a660*/  HMMA.16816.F32.BF16 R160, R4, R22, R160 ;  /* 0x0000001604a0723c */ /* 0x000fe200000418a0 */
[----:B------:R-:W-:Y:S01]  /*a670*/  MOV R133, R78 ;  /* 0x0000004e00857202 */ /* 0x000fe20000000f00 */
[--C-:B------:R-:W-:Y:S01]  /*a680*/  FFMA.FTZ R78, R27, UR20, -R0.reuse ;  /* 0x000000141b4e7c23 */ /* 0x100fe20008010800 */
[--C-:B------:R-:W-:Y:S01]  /*a690*/  FFMA.FTZ R13, R45, UR20, -R0.reuse ;  /* 0x000000142d0d7c23 */ /* 0x100fe20008010800 */
[----:B------:R-:W-:Y:S02]  /*a6a0*/  LDSM.16.MT88.4 R24, [R229+0xc800] ;  /* 0x00c80000e518783b */ /* 0x000fe40000004200 */
[----:B------:R-:W-:Y:S01]  /*a6b0*/  HMMA.16816.F32.BF16 R196, R8, R20, R196 ;  /* 0x0000001408c4723c */ /* 0x000fe200000418c4 */
[----:B------:R-:W-:Y:S01]  /*a6c0*/  FFMA.FTZ R4, R58, UR20, -R0 ;  /* 0x000000143a047c23 */ /* 0x000fe20008010800 */
[----:B------:R-:W-:-:S03]  /*a6d0*/  MOV R58, R72 ;  /* 0x00000048003a7202 */ /* 0x000fc60000000f00 */
[----:B------:R1:W-:Y:S01]  /*a6e0*/  MUFU.EX2 R140, R4 ;  /* 0x00000004008c7308 */ /* 0x0003e20000000800 */
[----:B------:R-:W-:Y:S01]  /*a6f0*/  HMMA.16816.F32.BF16 R200, R8, R22, R200 ;  /* 0x0000001608c8723c */ /* 0x000fe200000418c8 */
[----:B------:R-:W2:Y:S01]  /*a700*/  LDSM.16.MT88.4 R20, [R228+0xc800] ;  /* 0x00c80000e414783b */ /* 0x000ea20000004200 */
[----:B-1----:R-:W-:-:S05]  /*a710*/  FFMA.FTZ R4, R56, UR20, -R0 ;  /* 0x0000001438047c23 */ /* 0x002fca0008010800 */
[----:B------:R1:W3:Y:S02]  /*a720*/  MUFU.EX2 R88, R4 ;  /* 0x0000000400587308 */ /* 0x0002e40000000800 */
[----:B-1----:R-:W-:Y:S01]  /*a730*/  FFMA.FTZ R4, R44, UR20, -R0 ;  /* 0x000000142c047c23 */ /* 0x002fe20008010800 */
[----:B---3--:R-:W-:-:S05]  /*a740*/  F2FP.BF16.F32.PACK_AB R8, R88, R140 ;  /* 0x0000008c5808723e */ /* 0x008fca00000010ff */
[----:B------:R1:W-:Y:S02]  /*a750*/  MUFU.EX2 R143, R4 ;  /* 0x00000004008f7308 */ /* 0x0003e40000000800 */
[----:B-1----:R-:W-:-:S06]  /*a760*/  FFMA.FTZ R4, R41, UR20, -R0 ;  /* 0x0000001429047c23 */ /* 0x002fcc0008010800 */
        /* <DEDUP_REMOVED lines=14> */
[----:B--2---:R-:W-:Y:S01]  /*a850*/  HMMA.16816.F32.BF16 R176, R8, R20, R176 ;  /* 0x0000001408b0723c */ /* 0x004fe200000418b0 */
[----:B-1----:R-:W-:-:S05]  /*a860*/  FFMA.FTZ R4, R59, UR20, -R3 ;  /* 0x000000143b047c23 */ /* 0x002fca0008010803 */
[----:B------:R1:W-:Y:S02]  /*a870*/  MUFU.EX2 R141, R4 ;  /* 0x00000004008d7308 */ /* 0x0003e40000000800 */
[----:B-1----:R-:W-:-:S06]  /*a880*/  FFMA.FTZ R4, R48, UR20, -R3 ;  /* 0x0000001430047c23 */ /* 0x002fcc0008010803 */
[----:B------:R1:W-:Y:S02]  /*a890*/  MUFU.EX2 R90, R4 ;  /* 0x00000004005a7308 */ /* 0x0003e40000000800 */
[----:B-1----:R-:W-:Y:S02]  /*a8a0*/  FFMA.FTZ R4, R46, UR20, -R3 ;  /* 0x000000142e047c23 */ /* 0x002fe40008010803 */
[----:B------:R-:W2:Y:S04]  /*a8b0*/  LDL.LU R46, [R1+0x14] ;  /* 0x00001400012e7983 */ /* 0x000ea80000300800 */
        /* <DEDUP_REMOVED lines=9> */
[----:B-1----:R-:W-:Y:S02]  /*a950*/  FFMA.FTZ R4, R51, UR20, -R2 ;  /* 0x0000001433047c23 */ /* 0x002fe40008010802 */
[----:B------:R-:W-:Y:S04]  /*a960*/  HMMA.16816.F32.BF16 R48, R8, R22, R208 ;  /* 0x000000160830723c */ /* 0x000fe800000418d0 */
[----:B------:R1:W3:Y:S03]  /*a970*/  MUFU.EX2 R14, R4 ;  /* 0x00000004000e7308 */ /* 0x0002e60000000800 */
[----:B------:R-:W-:-:S02]  /*a980*/  MOV R211, R73 ;  /* 0x0000004900d37202 */ /* 0x000fc40000000f00 */
[----:B------:R-:W-:Y:S02]  /*a990*/  MOV R210, R74 ;  /* 0x0000004a00d27202 */ /* 0x000fe40000000f00 */
[----:B------:R-:W-:Y:S02]  /*a9a0*/  MOV R209, R72 ;  /* 0x0000004800d17202 */ /* 0x000fe40000000f00 */
[----:B------:R-:W-:Y:S02]  /*a9b0*/  MOV R208, R75 ;  /* 0x0000004b00d07202 */ /* 0x000fe40000000f00 */
[----:B------:R-:W-:Y:S01]  /*a9c0*/  HMMA.16816.F32.BF16 R72, R8, R24, R204 ;  /* 0x000000180848723c */ /* 0x000fe200000418cc */
[----:B-1----:R-:W-:Y:S02]  /*a9d0*/  F2FP.BF16.F32.PACK_AB R4, R141, R98 ;  /* 0x000000628d04723e */ /* 0x002fe400000010ff */
[----:B---3--:R-:W-:-:S04]  /*a9e0*/  F2FP.BF16.F32.PACK_AB R7, R14, R67 ;  /* 0x000000430e07723e */ /* 0x008fc800000010ff */
[----:B------:R-:W-:Y:S02]  /*a9f0*/  MOV R206, R134 ;  /* 0x0000008600ce7202 */ /* 0x000fe40000000f00 */
[----:B------:R-:W-:Y:S02]  /*aa00*/  MOV R205, R67 ;  /* 0x0000004300cd7202 */ /* 0x000fe40000000f00 */
[----:B------:R-:W-:Y:S01]  /*aa10*/  MOV R204, R66 ;  /* 0x0000004200cc7202 */ /* 0x000fe20000000f00 */
[----:B------:R-:W-:Y:S01]  /*aa20*/  HMMA.16816.F32.BF16 R172, R4, R20, R172 ;  /* 0x0000001404ac723c */ /* 0x000fe200000418ac */
[----:B------:R-:W-:Y:S02]  /*aa30*/  MOV R134, R65 ;  /* 0x0000004100867202 */ /* 0x000fe40000000f00 */
[----:B------:R-:W-:-:S03]  /*aa40*/  MOV R207, R58 ;  /* 0x0000003a00cf7202 */ /* 0x000fc60000000f00 */
[C---:B------:R-:W-:Y:S01]  /*aa50*/  HMMA.16816.F32.BF16 R184, R4.reuse, R22, R184 ;  /* 0x0000001604b8723c */ /* 0x040fe200000418b8 */
[----:B------:R-:W1:Y:S05]  /*aa60*/  LDSM.16.MT88.4 R20, [R231+0xc800] ;  /* 0x00c80000e714783b */ /* 0x000e6a0000004200 */
[----:B------:R-:W-:Y:S07]  /*aa70*/  HMMA.16816.F32.BF16 R64, R4, R24, R180 ;  /* 0x000000180440723c */ /* 0x000fee00000418b4 */
[----:B------:R-:W-:Y:S01]  /*aa80*/  MOV R183, R132 ;  /* 0x0000008400b77202 */ /* 0x000fe20000000f00 */
[-C--:B------:R-:W-:Y:S01]  /*aa90*/  HMMA.16816.F32.BF16 R56, R8, R26.reuse, R28 ;  /* 0x0000001a0838723c */ /* 0x080fe2000004181c */
[----:B------:R-:W-:Y:S01]  /*aaa0*/  MOV R132, R63 ;  /* 0x0000003f00847202 */ /* 0x000fe20000000f00 */
[--C-:B------:R-:W-:Y:S01]  /*aab0*/  FFMA.FTZ R0, R226, UR20, -R12.reuse ;  /* 0x00000014e2007c23 */ /* 0x100fe2000801080c */
[----:B------:R-:W-:Y:S03]  /*aac0*/  LDSM.16.MT88.4 R28, [R229+0xe800] ;  /* 0x00e80000e51c783b */ /* 0x000fe60000004200 */
[----:B------:R-:W-:Y:S01]  /*aad0*/  HMMA.16816.F32.BF16 R60, R4, R26, R164 ;  /* 0x0000001a043c723c */ /* 0x000fe200000418a4 */
[----:B------:R-:W3:Y:S05]  /*aae0*/  LDSM.16.MT88.4 R24, [R230+0xc800] ;  /* 0x00c80000e618783b */ /* 0x000eea0000004200 */
[-C--:B-1----:R-:W-:Y:S06]  /*aaf0*/  HMMA.16816.F32.BF16 R52, R8, R20.reuse, R52 ;  /* 0x000000140834723c */ /* 0x082fec0000041834 */
[C---:B------:R-:W-:Y:S06]  /*ab00*/  HMMA.16816.F32.BF16 R36, R4.reuse, R20, R36 ;  /* 0x000000140424723c */ /* 0x040fec0000041824 */
[-C--:B------:R-:W-:Y:S06]  /*ab10*/  HMMA.16816.F32.BF16 R92, R4, R22.reuse, R92 ;  /* 0x00000016045c723c */ /* 0x080fec000004185c */
[C---:B------:R-:W-:Y:S01]  /*ab20*/  HMMA.16816.F32.BF16 R68, R8.reuse, R22, R68 ;  /* 0x000000160844723c */ /* 0x040fe20000041844 */
[----:B------:R-:W1:Y:S05]  /*ab30*/  LDSM.16.MT88.4 R20, [R228+0xe800] ;  /* 0x00e80000e414783b */ /* 0x000e6a0000004200 */
[-C--:B---3--:R-:W-:Y:S01]  /*ab40*/  HMMA.16816.F32.BF16 R100, R8, R24.reuse, R100 ;  /* 0x000000180864723c */ /* 0x088fe20000041864 */
[----:B------:R3:W-:Y:S05]  /*ab50*/  MUFU.EX2 R165, R0 ;  /* 0x0000000000a57308 */ /* 0x0007ea0000000800 */
[C---:B------:R-:W-:Y:S06]  /*ab60*/  HMMA.16816.F32.BF16 R104, R4.reuse, R24, R104 ;  /* 0x000000180468723c */ /* 0x040fec0000041868 */
[-C--:B------:R-:W-:Y:S06]  /*ab70*/  HMMA.16816.F32.BF16 R108, R4, R26.reuse, R108 ;  /* 0x0000001a046c723c */ /* 0x080fec000004186c */
[----:B------:R-:W-:Y:S01]  /*ab80*/  HMMA.16816.F32.BF16 R112, R8, R26, R112 ;  /* 0x0000001a0870723c */ /* 0x000fe20000041870 */
[----:B------:R-:W4:Y:S01]  /*ab90*/  LDSM.16.MT88.4 R24, [R231+0xe800] ;  /* 0x00e80000e718783b */ /* 0x000f220000004200 */
[----:B---3--:R-:W-:-:S04]  /*aba0*/  FFMA.FTZ R0, R219, UR20, -R12 ;  /* 0x00000014db007c23 */ /* 0x008fc8000801080c */
[----:B------:R3:W2:Y:S01]  /*abb0*/  MUFU.EX2 R182, R0 ;  /* 0x0000000000b67308 */ /* 0x0006a20000000800 */
[-C--:B-1----:R-:W-:Y:S06]  /*abc0*/  HMMA.16816.F32.BF16 R116, R8, R20.reuse, R116 ;  /* 0x000000140874723c */ /* 0x082fec0000041874 */
[C---:B------:R-:W-:Y:S06]  /*abd0*/  HMMA.16816.F32.BF16 R120, R4.reuse, R20, R120 ;  /* 0x000000140478723c */ /* 0x040fec0000041878 */
[-C--:B------:R-:W-:Y:S06]  /*abe0*/  HMMA.16816.F32.BF16 R124, R4, R22.reuse, R124 ;  /* 0x00000016047c723c */ /* 0x080fec000004187c */
[----:B------:R-:W-:Y:S01]  /*abf0*/  HMMA.16816.F32.BF16 R128, R8, R22, R128 ;  /* 0x000000160880723c */ /* 0x000fe20000041880 */
[----:B------:R-:W1:Y:S01]  /*ac00*/  LDSM.16.MT88.4 R20, [R230+0xe800] ;  /* 0x00e80000e614783b */ /* 0x000e620000004200 */
[----:B---3--:R-:W-:-:S04]  /*ac10*/  FFMA.FTZ R0, R218, UR20, -R12 ;  /* 0x00000014da007c23 */ /* 0x008fc8000801080c */
[----:B------:R3:W-:Y:S02]  /*ac20*/  MUFU.EX2 R47, R0 ;  /* 0x00000000002f7308 */ /* 0x0007e40000000800 */
[----:B---3--:R-:W-:-:S06]  /*ac30*/  FFMA.FTZ R0, R216, UR20, -R12 ;  /* 0x00000014d8007c23 */ /* 0x008fcc000801080c */
[----:B------:R3:W-:Y:S02]  /*ac40*/  MUFU.EX2 R167, R0 ;  /* 0x0000000000a77308 */ /* 0x0007e40000000800 */
[----:B---3--:R-:W-:-:S06]  /*ac50*/  FFMA.FTZ R0, R227, UR20, -R3 ;  /* 0x00000014e3007c23 */ /* 0x008fcc0008010803 */
[----:B------:R3:W-:Y:S01]  /*ac60*/  MUFU.EX2 R226, R0 ;  /* 0x0000000000e27308 */ /* 0x0007e20000000800 */
[----:B----4-:R-:W-:Y:S01]  /*ac70*/  HMMA.16816.F32.BF16 R148, R4, R24, R148 ;  /* 0x000000180494723c */ /* 0x010fe20000041894 */
[----:B---3--:R-:W-:-:S06]  /*ac80*/  FFMA.FTZ R0, R225, UR20, -R3 ;  /* 0x00000014e1007c23 */ /* 0x008fcc0008010803 */
[----:B------:R3:W-:Y:S01]  /*ac90*/  MUFU.EX2 R227, R0 ;  /* 0x0000000000e37308 */ /* 0x0007e20000000800 */
[----:B------:R-:W-:Y:S07]  /*aca0*/  HMMA.16816.F32.BF16 R192, R4, R26, R192 ;  /* 0x0000001a04c0723c */ /* 0x000fee00000418c0 */
[----:B------:R-:W4:Y:S01]  /*acb0*/  MUFU.EX2 R19, R19 ;  /* 0x0000001300137308 */ /* 0x000f220000000800 */
[----:B---3--:R-:W-:-:S07]  /*acc0*/  FFMA.FTZ R0, R214, UR20, -R3 ;  /* 0x00000014d6007c23 */ /* 0x008fce0008010803 */
[----:B------:R3:W-:Y:S01]  /*acd0*/  MUFU.EX2 R41, R0 ;  /* 0x0000000000297308 */ /* 0x0007e20000000800 */
[C---:B------:R-:W-:Y:S06]  /*ace0*/  HMMA.16816.F32.BF16 R144, R8.reuse, R24, R144 ;  /* 0x000000180890723c */ /* 0x040fec0000041890 */
[----:B------:R-:W-:Y:S01]  /*acf0*/  HMMA.16816.F32.BF16 R152, R8, R26, R152 ;  /* 0x0000001a0898723c */ /* 0x000fe20000041898 */
[----:B------:R-:W4:Y:S01]  /*ad00*/  LDSM.16.MT88.4 R24, [R229+0xd000] ;  /* 0x00d00000e518783b */ /* 0x000f220000004200 */
[----:B---3--:R-:W-:-:S04]  /*ad10*/  FFMA.FTZ R0, R212, UR20, -R3 ;  /* 0x00000014d4007c23 */ /* 0x008fc80008010803 */
[C---:B-1----:R-:W-:Y:S01]  /*ad20*/  HMMA.16816.F32.BF16 R156, R4.reuse, R20, R156 ;  /* 0x00000014049c723c */ /* 0x042fe2000004189c */
[----:B------:R1:W-:Y:S05]  /*ad30*/  MUFU.EX2 R166, R0 ;  /* 0x0000000000a67308 */ /* 0x0003ea0000000800 */
[----:B------:R-:W-:Y:S06]  /*ad40*/  HMMA.16816.F32.BF16 R160, R4, R22, R160 ;  /* 0x0000001604a0723c */ /* 0x000fec00000418a0 */
[C---:B------:R-:W-:Y:S06]  /*ad50*/  HMMA.16816.F32.BF16 R196, R8.reuse, R20, R196 ;  /* 0x0000001408c4723c */ /* 0x040fec00000418c4 */
[----:B------:R-:W-:Y:S01]  /*ad60*/  HMMA.16816.F32.BF16 R200, R8, R22, R200 ;  /* 0x0000001608c8723c */ /* 0x000fe200000418c8 */
[----:B------:R-:W-:Y:S01]  /*ad70*/  LDSM.16.MT88.4 R20, [R231+0xd000] ;  /* 0x00d00000e714783b */ /* 0x000fe20000004200 */
[----:B-1----:R-:W-:Y:S01]  /*ad80*/  FFMA.FTZ R0, R247, UR20, -R2 ;  /* 0x00000014f7007c23 */ /* 0x002fe20008010802 */
[----:B--2---:R-:W-:-:S02]  /*ad90*/  MOV R247, R182 ;  /* 0x000000b600f77202 */ /* 0x004fc40000000f00 */
[----:B------:R-:W-:Y:S01]  /*ada0*/  MOV R182, R183 ;  /* 0x000000b700b67202 */ /* 0x000fe20000000f00 */
[----:B------:R-:W-:Y:S01]  /*adb0*/  HMMA.16816.F32.BF16 R136, R4, R28, R136 ;  /* 0x0000001c0488723c */ /* 0x000fe20000041888 */
[----:B------:R-:W-:Y:S02]  /*adc0*/  MOV R183, R204 ;  /* 0x000000cc00b77202 */ /* 0x000fe40000000f00 */
[----:B------:R-:W-:-:S03]  /*add0*/  MOV R204, R205 ;  /* 0x000000cd00cc7202 */ /* 0x000fc60000000f00 */
[----:B------:R-:W-:Y:S01]  /*ade0*/  HMMA.16816.F32.BF16 R188, R4, R30, R188 ;  /* 0x0000001e04bc723c */ /* 0x000fe200000418bc */
[----:B------:R-:W-:-:S05]  /*adf0*/  MOV R205, R206 ;  /* 0x000000ce00cd7202 */ /* 0x000fca0000000f00 */
[----:B------:R-:W-:Y:S01]  /*ae00*/  HMMA.16816.F32.BF16 R84, R8, R28, R84 ;  /* 0x0000001c0854723c */ /* 0x000fe20000041854 */
[----:B------:R-:W-:-:S05]  /*ae10*/  MOV R206, R207 ;  /* 0x000000cf00ce7202 */ /* 0x000fca0000000f00 */
[----:B------:R-:W-:Y:S01]  /*ae20*/  HMMA.16816.F32.BF16 R80, R8, R30, R80 ;  /* 0x0000001e0850723c */ /* 0x000fe20000041850 */
[----:B------:R-:W1:Y:S01]  /*ae30*/  LDSM.16.MT88.4 R28, [R228+0xd000] ;  /* 0x00d00000e41c783b */ /* 0x000e620000004200 */
[----:B------:R-:W-:Y:S02]  /*ae40*/  MOV R207, R208 ;  /* 0x000000d000cf7202 */ /* 0x000fe40000000f00 */
[----:B------:R-:W-:Y:S02]  /*ae50*/  MOV R208, R209 ;  /* 0x000000d100d07202 */ /* 0x000fe40000000f00 */
[----:B------:R-:W-:Y:S02]  /*ae60*/  MOV R209, R210 ;  /* 0x000000d200d17202 */ /* 0x000fe40000000f00 */
[----:B------:R-:W-:Y:S02]  /*ae70*/  MOV R210, R211 ;  /* 0x000000d300d27202 */ /* 0x000fe40000000f00 */
[----:B------:R-:W-:Y:S01]  /*ae80*/  MOV R211, R40 ;  /* 0x0000002800d37202 */ /* 0x000fe20000000f00 */
[--C-:B------:R-:W-:Y:S01]  /*ae90*/  FFMA.FTZ R40, R248, UR20, -R3.reuse ;  /* 0x00000014f8287c23 */ /* 0x100fe20008010803 */
[----:B------:R-:W2:Y:S01]  /*aea0*/  MUFU.EX2 R33, R33 ;  /* 0x0000002100217308 */ /* 0x000ea20000000800 */
[----:B----4-:R-:W-:Y:S01]  /*aeb0*/  MOV R248, R19 ;  /* 0x0000001300f87202 */ /* 0x010fe20000000f00 */
[----:B------:R-:W-:Y:S01]  /*aec0*/  FFMA.FTZ R19, R249, UR20, -R3 ;  /* 0x00000014f9137c23 */ /* 0x000fe20008010803 */
[----:B------:R-:W-:-:S05]  /*aed0*/  FFMA.FTZ R4, R169, UR20, -R2 ;  /* 0x00000014a9047c23 */ /* 0x000fca0008010802 */
[----:B------:R3:W-:Y:S01]  /*aee0*/  MUFU.EX2 R181, R18 ;  /* 0x0000001200b57308 */ /* 0x0007e20000000800 */
[----:B------:R-:W-:-:S07]  /*aef0*/  FFMA.FTZ R42, R170, UR20, -R12 ;  /* 0x00000014aa2a7c23 */ /* 0x000fce000801080c */
[----:B------:R4:W1:Y:S08]  /*af00*/  MUFU.EX2 R180, R13 ;  /* 0x0000000d00b47308 */ /* 0x0008700000000800 */
[----:B------:R2:W-:Y:S01]  /*af10*/  MUFU.EX2 R225, R0 ;  /* 0x0000000000e17308 */ /* 0x0005e20000000800 */
[--C-:B---3--:R-:W-:Y:S01]  /*af20*/  FFMA.FTZ R18, R220, UR20, -R3.reuse ;  /* 0x00000014dc127c23 */ /* 0x108fe20008010803 */
[----:B----4-:R-:W-:Y:S01]  /*af30*/  FFMA.FTZ R13, R221, UR20, -R3 ;  /* 0x00000014dd0d7c23 */ /* 0x010fe20008010803 */
[----:B------:R-:W-:-:S05]  /*af40*/  FFMA.FTZ R3, R224, UR20, -R2 ;  /* 0x00000014e0037c23 */ /* 0x000fca0008010802 */
[----:B------:R-:W-:Y:S01]  /*af50*/  MUFU.EX2 R164, R4 ;  /* 0x0000000400a47308 */ /* 0x000fe20000000800 */
[----:B--2---:R-:W-:-:S07]  /*af60*/  FFMA.FTZ R0, R252, UR20, -R2 ;  /* 0x00000014fc007c23 */ /* 0x004fce0008010802 */
[----:B------:R-:W-:Y:S08]  /*af70*/  MUFU.EX2 R170, R3 ;  /* 0x0000000300aa7308 */ /* 0x000ff00000000800 */
[----:B------:R2:W3:Y:S01]  /*af80*/  MUFU.EX2 R220, R0 ;  /* 0x0000000000dc7308 */ /* 0x0004e20000000800 */
[--C-:B------:R-:W-:Y:S01]  /*af90*/  FFMA.FTZ R45, R217, UR20, -R12.reuse ;  /* 0x00000014d92d7c23 */ /* 0x100fe2000801080c */
[--C-:B------:R-:W-:Y:S01]  /*afa0*/  FFMA.FTZ R44, R215, UR20, -R12.reuse ;  /* 0x00000014d72c7c23 */ /* 0x100fe2000801080c */
[----:B------:R-:W-:Y:S01]  /*afb0*/  FFMA.FTZ R43, R213, UR20, -R12 ;  /* 0x00000014d52b7c23 */ /* 0x000fe2000801080c */
[----:B------:R-:W-:Y:S01]  /*afc0*/  FFMA.FTZ R12, R250, UR20, -R2 ;  /* 0x00000014fa0c7c23 */ /* 0x000fe20008010802 */
[----:B------:R-:W-:-:S02]  /*afd0*/  MOV R249, R165 ;  /* 0x000000a500f97202 */ /* 0x000fc40000000f00 */
[----:B------:R-:W-:Y:S02]  /*afe0*/  MOV R221, R33 ;  /* 0x0000002100dd7202 */ /* 0x000fe40000000f00 */
[----:B------:R-:W-:Y:S02]  /*aff0*/  MOV R224, R167 ;  /* 0x000000a700e07202 */ /* 0x000fe40000000f00 */
[----:B-1----:R-:W-:Y:S01]  /*b000*/  MOV R250, R180 ;  /* 0x000000b400fa7202 */ /* 0x002fe20000000f00 */
[--C-:B--2---:R-:W-:Y:S01]  /*b010*/  FFMA.FTZ R0, R251, UR20, -R2.reuse ;  /* 0x00000014fb007c23 */ /* 0x104fe20008010802 */
[----:B------:R-:W-:Y:S01]  /*b020*/  MOV R251, R41 ;  /* 0x0000002900fb7202 */ /* 0x000fe20000000f00 */
[--C-:B------:R-:W-:Y:S01]  /*b030*/  FFMA.FTZ R41, R222, UR20, -R2.reuse ;  /* 0x00000014de297c23 */ /* 0x100fe20008010802 */
[----:B------:R-:W-:Y:S01]  /*b040*/  MOV R222, R47 ;  /* 0x0000002f00de7202 */ /* 0x000fe20000000f00 */
[----:B------:R-:W-:Y:S01]  /*b050*/  FFMA.FTZ R47, R223, UR20, -R2 ;  /* 0x00000014df2f7c23 */ /* 0x000fe20008010802 */
[----:B------:R-:W-:-:S02]  /*b060*/  MOV R223, R181 ;  /* 0x000000b500df7202 */ /* 0x000fc40000000f00 */
[----:B------:R-:W-:Y:S02]  /*b070*/  MOV R252, R166 ;  /* 0x000000a600fc7202 */ /* 0x000fe40000000f00 */
[----:B------:R-:W-:Y:S02]  /*b080*/  F2FP.BF16.F32.PACK_AB R8, R248, R221 ;  /* 0x000000ddf808723e */ /* 0x000fe400000010ff */
[----:B------:R-:W-:Y:S02]  /*b090*/  F2FP.BF16.F32.PACK_AB R9, R247, R249 ;  /* 0x000000f9f709723e */ /* 0x000fe400000010ff */
[----:B------:R-:W-:Y:S02]  /*b0a0*/  F2FP.BF16.F32.PACK_AB R10, R250, R223 ;  /* 0x000000dffa0a723e */ /* 0x000fe400000010ff */
[----:B------:R-:W-:Y:S01]  /*b0b0*/  F2FP.BF16.F32.PACK_AB R11, R224, R222 ;  /* 0x000000dee00b723e */ /* 0x000fe200000010ff */
[----:B------:R-:W-:Y:S01]  /*b0c0*/  FFMA.FTZ R46, R46, R32, R234 ;  /* 0x000000202e2e7223 */ /* 0x000fe200000100ea */
[----:B------:R-:W-:Y:S01]  /*b0d0*/  F2FP.BF16.F32.PACK_AB R4, R227, R226 ;  /* 0x000000e2e304723e */ /* 0x000fe200000010ff */
[----:B------:R-:W-:Y:S01]  /*b0e0*/  FADD.FTZ R97, R97, R34 ;  /* 0x0000002261617221 */ /* 0x000fe20000010000 */
[----:B---3--:R-:W-:-:S02]  /*b0f0*/  F2FP.BF16.F32.PACK_AB R5, R220, R225 ;  /* 0x000000e1dc05723e */ /* 0x008fc400000010ff */
[----:B------:R-:W-:Y:S02]  /*b100*/  F2FP.BF16.F32.PACK_AB R7, R164, R170 ;  /* 0x000000aaa407723e */ /* 0x000fe400000010ff */
[----:B------:R-:W-:Y:S02]  /*b110*/  F2FP.BF16.F32.PACK_AB R6, R252, R251 ;  /* 0x000000fbfc06723e */ /* 0x000fe400000010ff */
[----:B------:R-:W-:Y:S01]  /*b120*/  MOV R33, R182 ;  /* 0x000000b600217202 */ /* 0x000fe20000000f00 */
[----:B------:R-:W-:Y:S01]  /*b130*/  HMMA.16816.F32.BF16 R216, R8, R24, R72 ;  /* 0x0000001808d8723c */ /* 0x000fe20000041848 */
[----:B------:R-:W-:Y:S01]  /*b140*/  MOV R34, R183 ;  /* 0x000000b700227202 */ /* 0x000fe20000000f00 */
[----:B------:R-:W-:Y:S01]  /*b150*/  FADD.FTZ R2, R233, R76 ;  /* 0x0000004ce9027221 */ /* 0x000fe20000010000 */
[----:B------:R-:W-:Y:S02]  /*b160*/  MOV R32, R205 ;  /* 0x000000cd00207202 */ /* 0x000fe40000000f00 */
[----:B------:R-:W-:-:S02]  /*b170*/  MOV R169, R204 ;  /* 0x000000cc00a97202 */ /* 0x000fc40000000f00 */
[----:B------:R-:W-:Y:S02]  /*b180*/  MOV R165, R206 ;  /* 0x000000ce00a57202 */ /* 0x000fe40000000f00 */
[----:B------:R-:W-:Y:S01]  /*b190*/  MOV R166, R207 ;  /* 0x000000cf00a67202 */ /* 0x000fe20000000f00 */
[C---:B------:R-:W-:Y:S01]  /*b1a0*/  HMMA.16816.F32.BF16 R176, R8.reuse, R28, R176 ;  /* 0x0000001c08b0723c */ /* 0x040fe200000418b0 */
[----:B------:R-:W-:Y:S01]  /*b1b0*/  MOV R183, R132 ;  /* 0x0000008400b77202 */ /* 0x000fe20000000f00 */
[----:B------:R-:W-:Y:S01]  /*b1c0*/  MUFU.EX2 R45, R45 ;  /* 0x0000002d002d7308 */ /* 0x000fe20000000800 */
[----:B------:R-:W-:Y:S01]  /*b1d0*/  MOV R132, R133 ;  /* 0x0000008500847202 */ /* 0x000fe20000000f00 */
[----:B------:R-:W-:Y:S01]  /*b1e0*/  FADD.FTZ R76, R232, R35 ;  /* 0x00000023e84c7221 */ /* 0x000fe20000010000 */
[----:B------:R-:W-:Y:S01]  /*b1f0*/  MOV R167, R208 ;  /* 0x000000d000a77202 */ /* 0x000fe20000000f00 */
[----:B------:R-:W-:Y:S01]  /*b200*/  HMMA.16816.F32.BF16 R204, R8, R22, R68 ;  /* 0x0000001608cc723c */ /* 0x000fe20000041844 */
[----:B------:R-:W-:Y:S01]  /*b210*/  MOV R180, R209 ;  /* 0x000000d100b47202 */ /* 0x000fe20000000f00 */
[----:B------:R1:W5:Y:S01]  /*b220*/  LDL.LU R234, [R1+0xe4] ;  /* 0x0000e40001ea7983 */ /* 0x0003620000300800 */
[----:B------:R-:W-:-:S02]  /*b230*/  MOV R181, R210 ;  /* 0x000000d200b57202 */ /* 0x000fc40000000f00 */
[----:B------:R-:W-:Y:S01]  /*b240*/  MOV R182, R211 ;  /* 0x000000d300b67202 */ /* 0x000fe20000000f00 */
[C---:B------:R-:W-:Y:S01]  /*b250*/  HMMA.16816.F32.BF16 R172, R4.reuse, R28, R172 ;  /* 0x0000001c04ac723c */ /* 0x040fe200000418ac */
[----:B------:R-:W-:Y:S01]  /*b260*/  MOV R133, R91 ;  /* 0x0000005b00857202 */ /* 0x000fe20000000f00 */
[----:B------:R-:W-:Y:S01]  /*b270*/  MUFU.EX2 R44, R44 ;  /* 0x0000002c002c7308 */ /* 0x000fe20000000800 */
[----:B------:R-:W-:Y:S01]  /*b280*/  MOV R74, R90 ;  /* 0x0000005a004a7202 */ /* 0x000fe20000000f00 */
[----:B------:R1:W5:Y:S01]  /*b290*/  LDL.LU R233, [R1+0xe0] ;  /* 0x0000e00001e97983 */ /* 0x0003620000300800 */
[----:B------:R-:W-:Y:S01]  /*b2a0*/  MOV R73, R89 ;  /* 0x0000005900497202 */ /* 0x000fe20000000f00 */
[----:B------:R-:W-:Y:S01]  /*b2b0*/  HMMA.16816.F32.BF16 R184, R4, R30, R184 ;  /* 0x0000001e04b8723c */ /* 0x000fe200000418b8 */
[----:B------:R-:W-:Y:S01]  /*b2c0*/  MOV R72, R88 ;  /* 0x0000005800487202 */ /* 0x000fe20000000f00 */
[----:B------:R1:W5:Y:S01]  /*b2d0*/  LDL.LU R232, [R1+0xdc] ;  /* 0x0000dc0001e87983 */ /* 0x0003620000300800 */
[----:B------:R-:W-:-:S02]  /*b2e0*/  MOV R71, R34 ;  /* 0x0000002200477202 */ /* 0x000fc40000000f00 */
[----:B------:R-:W-:Y:S01]  /*b2f0*/  MOV R69, R32 ;  /* 0x0000002000457202 */ /* 0x000fe20000000f00 */
[----:B------:R-:W-:Y:S01]  /*b300*/  HMMA.16816.F32.BF16 R48, R8, R30, R48 ;  /* 0x0000001e0830723c */ /* 0x000fe20000041830 */
[----:B------:R-:W-:Y:S01]  /*b310*/  MOV R68, R33 ;  /* 0x0000002100447202 */ /* 0x000fe20000000f00 */
[----:B------:R-:W2:Y:S04]  /*b320*/  LDSM.16.MT88.4 R28, [R228+0xf000] ;  /* 0x00f00000e41c783b */ /* 0x000ea80000004200 */
[C---:B------:R-:W-:Y:S01]  /*b330*/  HMMA.16816.F32.BF16 R64, R4.reuse, R24, R64 ;  /* 0x000000180440723c */ /* 0x040fe20000041840 */
[----:B------:R-:W3:Y:S05]  /*b340*/  LDSM.16.MT88.4 R32, [R230+0xd000] ;  /* 0x00d00000e620783b */ /* 0x000eea0000004200 */
[-C--:B------:R-:W-:Y:S06]  /*b350*/  HMMA.16816.F32.BF16 R60, R4, R26.reuse, R60 ;  /* 0x0000001a043c723c */ /* 0x080fec000004183c */
[C---:B------:R-:W-:Y:S01]  /*b360*/  HMMA.16816.F32.BF16 R212, R8.reuse, R26, R56 ;  /* 0x0000001a08d4723c */ /* 0x040fe20000041838 */
[----:B------:R-:W4:Y:S05]  /*b370*/  LDSM.16.MT88.4 R24, [R229+0xf000] ;  /* 0x00f00000e518783b */ /* 0x000f2a0000004200 */
[-C--:B------:R-:W-:Y:S06]  /*b380*/  HMMA.16816.F32.BF16 R208, R8, R20.reuse, R52 ;  /* 0x0000001408d0723c */ /* 0x080fec0000041834 */
[C---:B------:R-:W-:Y:S01]  /*b390*/  HMMA.16816.F32.BF16 R88, R4.reuse, R20, R36 ;  /* 0x000000140458723c */ /* 0x040fe20000041824 */
[----:B------:R-:W-:Y:S05]  /*b3a0*/  LDSM.16.MT88.4 R36, [R230+0xf000] ;  /* 0x00f00000e624783b */ /* 0x000fea0000004200 */
[C---:B------:R-:W-:Y:S01]  /*b3b0*/  HMMA.16816.F32.BF16 R92, R4.reuse, R22, R92 ;  /* 0x00000016045c723c */ /* 0x040fe2000004185c */
[----:B------:R-:W1:Y:S05]  /*b3c0*/  LDSM.16.MT88.4 R20, [R231+0xf000] ;  /* 0x00f00000e714783b */ /* 0x000e6a0000004200 */
[C---:B--2---:R-:W-:Y:S06]  /*b3d0*/  HMMA.16816.F32.BF16 R120, R4.reuse, R28, R120 ;  /* 0x0000001c0478723c */ /* 0x044fec0000041878 */
[C---:B---3--:R-:W-:Y:S06]  /*b3e0*/  HMMA.16816.F32.BF16 R104, R4.reuse, R32, R104 ;  /* 0x000000200468723c */ /* 0x048fec0000041868 */
[C---:B------:R-:W-:Y:S06]  /*b3f0*/  HMMA.16816.F32.BF16 R108, R4.reuse, R34, R108 ;  /* 0x00000022046c723c */ /* 0x040fec000004186c */
[C---:B------:R-:W-:Y:S06]  /*b400*/  HMMA.16816.F32.BF16 R124, R4.reuse, R30, R124 ;  /* 0x0000001e047c723c */ /* 0x040fec000004187c */
[C---:B----4-:R-:W-:Y:S06]  /*b410*/  HMMA.16816.F32.BF16 R136, R4.reuse, R24, R136 ;  /* 0x000000180488723c */ /* 0x050fec0000041888 */
[C---:B------:R-:W-:Y:S06]  /*b420*/  HMMA.16816.F32.BF16 R188, R4.reuse, R26, R188 ;  /* 0x0000001a04bc723c */ /* 0x040fec00000418bc */
[C---:B-1----:R-:W-:Y:S06]  /*b430*/  HMMA.16816.F32.BF16 R148, R4.reuse, R20, R148 ;  /* 0x000000140494723c */ /* 0x042fec0000041894 */
[C---:B------:R-:W-:Y:S06]  /*b440*/  HMMA.16816.F32.BF16 R192, R4.reuse, R22, R192 ;  /* 0x0000001604c0723c */ /* 0x040fec00000418c0 */
[C---:B------:R-:W-:Y:S06]  /*b450*/  HMMA.16816.F32.BF16 R156, R4.reuse, R36, R156 ;  /* 0x00000024049c723c */ /* 0x040fec000004189c */
[----:B------:R-:W-:Y:S01]  /*b460*/  HMMA.16816.F32.BF16 R52, R4, R38, R160 ;  /* 0x000000260434723c */ /* 0x000fe200000418a0 */
[----:B------:R-:W-:-:S06]  /*b470*/  MOV R3, R132 ;  /* 0x0000008400037202 */ /* 0x000fcc0000000f00 */
[----:B------:R-:W-:Y:S01]  /*b480*/  MOV R4, R183 ;  /* 0x000000b700047202 */ /* 0x000fe20000000f00 */
[C---:B------:R-:W-:Y:S01]  /*b490*/  HMMA.16816.F32.BF16 R100, R8.reuse, R32, R100 ;  /* 0x000000200864723c */ /* 0x040fe20000041864 */
[----:B------:R-:W-:Y:S02]  /*b4a0*/  MOV R5, R134 ;  /* 0x0000008600057202 */ /* 0x000fe40000000f00 */
[----:B------:R-:W-:Y:S01]  /*b4b0*/  MOV R162, R249 ;  /* 0x000000f900a27202 */ /* 0x000fe20000000f00 */
[----:B------:R-:W-:Y:S01]  /*b4c0*/  FADD.FTZ R4, R4, R46 ;  /* 0x0000002e04047221 */ /* 0x000fe20000010000 */
[----:B------:R-:W-:Y:S01]  /*b4d0*/  MOV R161, R248 ;  /* 0x000000f800a17202 */ /* 0x000fe20000000f00 */
[----:B------:R-:W-:Y:S01]  /*b4e0*/  HMMA.16816.F32.BF16 R32, R8, R34, R112 ;  /* 0x000000220820723c */ /* 0x000fe20000041870 */
[----:B------:R-:W-:Y:S02]  /*b4f0*/  MOV R249, R180 ;  /* 0x000000b400f97202 */ /* 0x000fe40000000f00 */
[----:B------:R-:W-:-:S02]  /*b500*/  MOV R248, R181 ;  /* 0x000000b500f87202 */ /* 0x000fc40000000f00 */
[----:B------:R-:W-:Y:S02]  /*b510*/  MOV R7, R182 ;  /* 0x000000b600077202 */ /* 0x000fe40000000f00 */
[----:B------:R-:W-:Y:S01]  /*b520*/  MOV R114, R135 ;  /* 0x0000008700727202 */ /* 0x000fe20000000f00 */
[----:B------:R-:W1:Y:S01]  /*b530*/  LDSM.16.MT88.4 R180, [R228+0xd800] ;  /* 0x00d80000e4b4783b */ /* 0x000e620000004200 */
[C---:B------:R-:W-:Y:S01]  /*b540*/  HMMA.16816.F32.BF16 R116, R8.reuse, R28, R116 ;  /* 0x0000001c0874723c */ /* 0x040fe20000041874 */
[----:B------:R-:W-:Y:S01]  /*b550*/  MOV R6, R133 ;  /* 0x0000008500067202 */ /* 0x000fe20000000f00 */
[----:B------:R-:W-:Y:S01]  /*b560*/  FADD.FTZ R4, R5, R4 ;  /* 0x0000000405047221 */ /* 0x000fe20000010000 */
[----:B------:R-:W-:Y:S01]  /*b570*/  FADD.FTZ R3, R3, R97 ;  /* 0x0000006103037221 */ /* 0x000fe20000010000 */
[----:B------:R-:W-:Y:S02]  /*b580*/  FADD.FTZ R2, R114, R2 ;  /* 0x0000000272027221 */ /* 0x000fe40000010000 */
[C---:B------:R-:W-:Y:S01]  /*b590*/  HMMA.16816.F32.BF16 R56, R8.reuse, R30, R128 ;  /* 0x0000001e0838723c */ /* 0x040fe20000041880 */
[----:B------:R-:W-:Y:S01]  /*b5a0*/  FADD.FTZ R3, R6, R3 ;  /* 0x0000000306037221 */ /* 0x000fe20000010000 */
[----:B------:R-:W-:Y:S01]  /*b5b0*/  FADD.FTZ R2, R7, R2 ;  /* 0x0000000207027221 */ /* 0x000fe20000010000 */
[----:B------:R-:W-:Y:S01]  /*b5c0*/  MOV R160, R247 ;  /* 0x000000f700a07202 */ /* 0x000fe20000000f00 */
[----:B------:R-:W-:Y:S02]  /*b5d0*/  MUFU.EX2 R40, R40 ;  /* 0x0000002800287308 */ /* 0x000fe40000000800 */
[C---:B------:R-:W-:Y:S01]  /*b5e0*/  HMMA.16816.F32.BF16 R28, R8.reuse, R26, R80 ;  /* 0x0000001a081c723c */ /* 0x040fe20000041850 */
[----:B------:R-:W-:Y:S05]  /*b5f0*/  LDSM.16.MT88.4 R80, [R229+0xd800] ;  /* 0x00d80000e550783b */ /* 0x000fea0000004200 */
[C---:B------:R-:W-:Y:S01]  /*b600*/  HMMA.16816.F32.BF16 R132, R8.reuse, R24, R84 ;  /* 0x000000180884723c */ /* 0x040fe20000041854 */
[----:B------:R-:W-:Y:S01]  /*b610*/  MOV R163, R221 ;  /* 0x000000dd00a37202 */ /* 0x000fe20000000f00 */
[----:B------:R-:W-:Y:S01]  /*b620*/  MUFU.EX2 R12, R12 ;  /* 0x0000000c000c7308 */ /* 0x000fe20000000800 */
[----:B------:R-:W-:Y:S01]  /*b630*/  MOV R70, R169 ;  /* 0x000000a900467202 */ /* 0x000fe20000000f00 */
[----:B------:R-:W-:Y:S02]  /*b640*/  LDSM.16.MT88.4 R128, [R228+0xf800] ;  /* 0x00f80000e480783b */ /* 0x000fe40000004200 */
[----:B------:R-:W-:Y:S01]  /*b650*/  HMMA.16816.F32.BF16 R24, R8, R22, R152 ;  /* 0x000000160818723c */ /* 0x000fe20000041898 */
[----:B------:R-:W-:-:S02]  /*b660*/  MOV R247, R165 ;  /* 0x000000a500f77202 */ /* 0x000fc40000000f00 */
[----:B------:R-:W-:-:S04]  /*b670*/  MOV R75, R167 ;  /* 0x000000a7004b7202 */ /* 0x000fc80000000f00 */
[----:B------:R-:W-:Y:S01]  /*b680*/  FADD.FTZ R22, R16, R4 ;  /* 0x0000000410167221 */ /* 0x000fe20000010000 */
[C---:B------:R-:W-:Y:S01]  /*b690*/  HMMA.16816.F32.BF16 R144, R8.reuse, R20, R144 ;  /* 0x000000140890723c */ /* 0x040fe20000041890 */
[----:B------:R-:W2:Y:S01]  /*b6a0*/  LDSM.16.MT88.4 R4, [R230+0xf800] ;  /* 0x00f80000e604783b */ /* 0x000ea20000004200 */
[----:B------:R-:W-:Y:S01]  /*b6b0*/  MUFU.EX2 R165, R43 ;  /* 0x0000002b00a57308 */ /* 0x000fe20000000800 */
[----:B------:R-:W-:Y:S02]  /*b6c0*/  MOV R221, R166 ;  /* 0x000000a600dd7202 */ /* 0x000fe40000000f00 */
[----:B------:R-:W-:Y:S01]  /*b6d0*/  MOV R115, R168 ;  /* 0x000000a800737202 */ /* 0x000fe20000000f00 */
[C---:B------:R-:W-:Y:S04]  /*b6e0*/  HMMA.16816.F32.BF16 R196, R8.reuse, R36, R196 ;  /* 0x0000002408c4723c */ /* 0x040fe800000418c4 */
[----:B------:R-:W-:Y:S01]  /*b6f0*/  MUFU.EX2 R169, R77 ;  /* 0x0000004d00a97308 */ /* 0x000fe20000000800 */
[----:B------:R-:W-:Y:S01]  /*b700*/  MOV R23, R160 ;  /* 0x000000a000177202 */ /* 0x000fe20000000f00 */
[----:B------:R-:W-:Y:S01]  /*b710*/  FADD.FTZ R3, R140, R3 ;  /* 0x000000038c037221 */ /* 0x000fe20000010000 */
[----:B------:R-:W-:Y:S01]  /*b720*/  FADD.FTZ R2, R99, R2 ;  /* 0x0000000263027221 */ /* 0x000fe20000010000 */
[----:B------:R-:W-:Y:S01]  /*b730*/  MOV R46, R68 ;  /* 0x00000044002e7202 */ /* 0x000fe20000000f00 */
[----:B------:R-:W-:Y:S03]  /*b740*/  LDSM.16.MT88.4 R152, [R231+0xf800] ;  /* 0x00f80000e798783b */ /* 0x000fe60000004200 */
[----:B------:R-:W-:Y:S08]  /*b750*/  MUFU.EX2 R43, R42 ;  /* 0x0000002a002b7308 */ /* 0x000ff00000000800 */
[----:B------:R-:W3:Y:S08]  /*b760*/  MUFU.EX2 R42, R19 ;  /* 0x00000013002a7308 */ /* 0x000ef00000000800 */
[----:B------:R-:W-:Y:S08]  /*b770*/  MUFU.EX2 R20, R18 ;  /* 0x0000001200147308 */ /* 0x000ff00000000800 */
[----:B------:R-:W-:Y:S08]  /*b780*/  MUFU.EX2 R21, R13 ;  /* 0x0000000d00157308 */ /* 0x000ff00000000800 */
[----:B------:R-:W-:Y:S08]  /*b790*/  MUFU.EX2 R168, R78 ;  /* 0x0000004e00a87308 */ /* 0x000ff00000000800 */
[----:B------:R-:W4:Y:S08]  /*b7a0*/  MUFU.EX2 R166, R96 ;  /* 0x0000006000a67308 */ /* 0x000f300000000800 */
[----:B------:R-:W-:Y:S08]  /*b7b0*/  MUFU.EX2 R167, R79 ;  /* 0x0000004f00a77308 */ /* 0x000ff00000000800 */
[----:B------:R-:W1:Y:S08]  /*b7c0*/  MUFU.EX2 R13, R0 ;  /* 0x00000000000d7308 */ /* 0x000e700000000800 */
[----:B------:R2:W-:Y:S08]  /*b7d0*/  MUFU.EX2 R18, R41 ;  /* 0x0000002900127308 */ /* 0x0005f00000000800 */
[----:B------:R-:W1:Y:S01]  /*b7e0*/  MUFU.EX2 R19, R47 ;  /* 0x0000002f00137308 */ /* 0x000e620000000800 */
[----:B------:R-:W-:Y:S01]  /*b7f0*/  HMMA.16816.F32.BF16 R8, R8, R38, R200 ;  /* 0x000000260808723c */ /* 0x000fe200000418c8 */
[----:B------:R-:W-:-:S02]  /*b800*/  MOV R37, R161 ;  /* 0x000000a100257202 */ /* 0x000fc40000000f00 */
[----:B------:R-:W-:Y:S02]  /*b810*/  MOV R36, R162 ;  /* 0x000000a200247202 */ /* 0x000fe40000000f00 */
[----:B---3--:R-:W-:Y:S02]  /*b820*/  F2FP.BF16.F32.PACK_AB R160, R42, R40 ;  /* 0x000000282aa0723e */ /* 0x008fe400000010ff */
[----:B----4-:R-:W-:Y:S02]  /*b830*/  F2FP.BF16.F32.PACK_AB R200, R166, R168 ;  /* 0x000000a8a6c8723e */ /* 0x010fe400000010ff */
[----:B--2---:R-:W-:Y:S02]  /*b840*/  MOV R41, R163 ;  /* 0x000000a300297202 */ /* 0x004fe40000000f00 */
[----:B------:R-:W-:Y:S02]  /*b850*/  F2FP.BF16.F32.PACK_AB R201, R44, R45 ;  /* 0x0000002d2cc9723e */ /* 0x000fe400000010ff */
[----:B-1----:R-:W-:-:S02]  /*b860*/  F2FP.BF16.F32.PACK_AB R161, R13, R12 ;  /* 0x0000000c0da1723e */ /* 0x002fc400000010ff */
[----:B------:R-:W-:Y:S02]  /*b870*/  F2FP.BF16.F32.PACK_AB R202, R169, R167 ;  /* 0x000000a7a9ca723e */ /* 0x000fe400000010ff */
[----:B------:R-:W-:Y:S02]  /*b880*/  F2FP.BF16.F32.PACK_AB R203, R43, R165 ;  /* 0x000000a52bcb723e */ /* 0x000fe400000010ff */
[----:B------:R-:W-:Y:S02]  /*b890*/  F2FP.BF16.F32.PACK_AB R162, R21, R20 ;  /* 0x0000001415a2723e */ /* 0x000fe400000010ff */
[----:B------:R-:W-:Y:S01]  /*b8a0*/  F2FP.BF16.F32.PACK_AB R163, R19, R18 ;  /* 0x0000001213a3723e */ /* 0x000fe200000010ff */
[----:B------:R-:W-:Y:S01]  /*b8b0*/  FADD.FTZ R0, R115, R76 ;  /* 0x0000004c73007221 */ /* 0x000fe20000010000 */
[----:B------:R-:W-:Y:S01]  /*b8c0*/  MOV R47, R69 ;  /* 0x00000045002f7202 */ /* 0x000fe20000000f00 */
[----:B------:R-:W-:Y:S01]  /*b8d0*/  HMMA.16816.F32.BF16 R176, R200, R180, R176 ;  /* 0x000000b4c8b0723c */ /* 0x000fe200000418b0 */
[----:B------:R-:W-:Y:S01]  /*b8e0*/  MOV R39, R70 ;  /* 0x0000004600277202 */ /* 0x000fe20000000f00 */
[----:B------:R-:W-:Y:S01]  /*b8f0*/  LDSM.16.MT88.4 R112, [R230+0xd800] ;  /* 0x00d80000e670783b */ /* 0x000fe20000004200 */
[----:B------:R-:W-:-:S02]  /*b900*/  MOV R69, R71 ;  /* 0x0000004700457202 */ /* 0x000fc40000000f00 */
[----:B------:R-:W-:Y:S01]  /*b910*/  MOV R70, R72 ;  /* 0x0000004800467202 */ /* 0x000fe20000000f00 */
[----:B------:R-:W-:Y:S01]  /*b920*/  HMMA.16816.F32.BF16 R172, R160, R180, R172 ;  /* 0x000000b4a0ac723c */ /* 0x000fe200000418ac */
[----:B------:R-:W-:Y:S02]  /*b930*/  MOV R71, R73 ;  /* 0x0000004900477202 */ /* 0x000fe40000000f00 */
[----:B------:R-:W-:-:S03]  /*b940*/  MOV R38, R74 ;  /* 0x0000004a00267202 */ /* 0x000fc60000000f00 */
[-C--:B------:R-:W-:Y:S01]  /*b950*/  HMMA.16816.F32.BF16 R184, R160, R182.reuse, R184 ;  /* 0x000000b6a0b8723c */ /* 0x080fe200000418b8 */
[----:B------:R-:W-:Y:S02]  /*b960*/  FADD.FTZ R0, R171, R0 ;  /* 0x00000000ab007221 */ /* 0x000fe40000010000 */
[----:B------:R1:W5:Y:S03]  /*b970*/  LDL.LU R171, [R1+0xd8] ;  /* 0x0000d80001ab7983 */ /* 0x0003660000300800 */
[----:B------:R-:W-:Y:S01]  /*b980*/  HMMA.16816.F32.BF16 R180, R200, R182, R48 ;  /* 0x000000b6c8b4723c */ /* 0x000fe20000041830 */
[----:B------:R-:W-:Y:S01]  /*b990*/  FADD.FTZ R0, R98, R0 ;  /* 0x0000000062007221 */ /* 0x000fe20000010000 */
[----:B------:R1:W5:Y:S04]  /*b9a0*/  LDL.LU R16, [R1+0xd4] ;  /* 0x0000d40001107983 */ /* 0x0003680000300800 */
[C---:B------:R-:W-:Y:S01]  /*b9b0*/  HMMA.16816.F32.BF16 R156, R160.reuse, R4, R156 ;  /* 0x00000004a09c723c */ /* 0x040fe2000004189c */
[----:B------:R-:W-:Y:S01]  /*b9c0*/  MOV R51, R75 ;  /* 0x0000004b00337202 */ /* 0x000fe20000000f00 */
[----:B------:R-:W2:Y:S04]  /*b9d0*/  LDSM.16.MT88.4 R96, [R231+0xd800] ;  /* 0x00d80000e760783b */ /* 0x000ea80000004200 */
[----:B------:R-:W-:Y:S01]  /*b9e0*/  HMMA.16816.F32.BF16 R72, R160, R80, R64 ;  /* 0x00000050a048723c */ /* 0x000fe20000041840 */
[----:B------:R-:W-:-:S02]  /*b9f0*/  MOV R48, R141 ;  /* 0x0000008d00307202 */ /* 0x000fc40000000f00 */
[----:B------:R-:W-:-:S04]  /*ba00*/  MOV R49, R142 ;  /* 0x0000008e00317202 */ /* 0x000fc80000000f00 */
[----:B------:R-:W-:Y:S02]  /*ba10*/  MOV R65, R69 ;  /* 0x0000004500417202 */ /* 0x000fe40000000f00 */
[----:B------:R-:W-:Y:S02]  /*ba20*/  MOV R66, R70 ;  /* 0x0000004600427202 */ /* 0x000fe40000000f00 */
[----:B------:R-:W-:Y:S01]  /*ba30*/  MOV R67, R71 ;  /* 0x0000004700437202 */ /* 0x000fe20000000f00 */
[----:B------:R-:W-:Y:S01]  /*ba40*/  HMMA.16816.F32.BF16 R196, R200, R4, R196 ;  /* 0x00000004c8c4723c */ /* 0x000fe200000418c4 */
[----:B------:R-:W-:Y:S01]  /*ba50*/  MOV R50, R143 ;  /* 0x0000008f00327202 */ /* 0x000fe20000000f00 */
[----:B------:R-:W-:Y:S01]  /*ba60*/  FADD.FTZ R3, R66, R3 ;  /* 0x0000000342037221 */ /* 0x000fe20000010000 */
[----:B------:R-:W-:Y:S01]  /*ba70*/  FADD.FTZ R0, R48, R0 ;  /* 0x0000000030007221 */ /* 0x000fe20000010000 */
[----:B------:R-:W-:Y:S01]  /*ba80*/  FADD.FTZ R2, R67, R2 ;  /* 0x0000000243027221 */ /* 0x000fe20000010000 */
[----:B------:R-:W3:Y:S02]  /*ba90*/  LDSM.16.MT88.4 R140, [R229+0xf800] ;  /* 0x00f80000e58c783b */ /* 0x000ee40000004200 */
[----:B------:R-:W-:Y:S01]  /*baa0*/  FADD.FTZ R4, R65, R22 ;  /* 0x0000001641047221 */ /* 0x000fe20000010000 */
[----:B------:R-:W-:Y:S01]  /*bab0*/  FADD.FTZ R5, R50, R3 ;  /* 0x0000000332057221 */ /* 0x000fe20000010000 */
[----:B------:R-:W-:-:S02]  /*bac0*/  FADD.FTZ R3, R51, R2 ;  /* 0x0000000233037221 */ /* 0x000fc40000010000 */
[----:B------:R-:W-:Y:S01]  /*bad0*/  FADD.FTZ R4, R49, R4 ;  /* 0x0000000431047221 */ /* 0x000fe20000010000 */
[----:B------:R-:W-:Y:S01]  /*bae0*/  FADD.FTZ R2, R38, R0 ;  /* 0x0000000026027221 */ /* 0x000fe20000010000 */
[----:B------:R-:W-:Y:S02]  /*baf0*/  FADD.FTZ R3, R46, R3 ;  /* 0x000000032e037221 */ /* 0x000fe40000010000 */
[----:B------:R-:W-:Y:S01]  /*bb00*/  FADD.FTZ R0, R39, R4 ;  /* 0x0000000427007221 */ /* 0x000fe20000010000 */
[----:B------:R-:W-:Y:S01]  /*bb10*/  FADD.FTZ R4, R47, R5 ;  /* 0x000000052f047221 */ /* 0x000fe20000010000 */
[----:B------:R-:W-:Y:S02]  /*bb20*/  FADD.FTZ R2, R15, R2 ;  /* 0x000000020f027221 */ /* 0x000fe40000010000 */
        /* <DEDUP_REMOVED lines=33> */
[----:B------:R-:W-:-:S03]  /*bd40*/  FADD.FTZ R0, R19, R0 ;  /* 0x0000000013007221 */ /* 0x000fc60000010000 */
[----:B------:R1:W5:Y:S01]  /*bd50*/  LDL.LU R14, [R1+0xcc] ;  /* 0x0000cc00010e7983 */ /* 0x0003620000300800 */
[----:B------:R-:W-:-:S03]  /*bd60*/  UISETP.GE.AND UP0, UPT, UR17, 0x3, UPT ;  /* 0x000000031100788c */ /* 0x000fc6000bf06270 */
[----:B------:R1:W-:Y:S04]  /*bd70*/  STL [R1+0x10], R4 ;  /* 0x0000100401007387 */ /* 0x0003e80000100800 */
[----:B------:R1:W-:Y:S04]  /*bd80*/  STL [R1+0xc], R3 ;  /* 0x00000c0301007387 */ /* 0x0003e80000100800 */
[----:B------:R1:W-:Y:S04]  /*bd90*/  STL [R1+0x8], R2 ;  /* 0x0000080201007387 */ /* 0x0003e80000100800 */
[----:B------:R1:W-:Y:S01]  /*bda0*/  STL [R1+0x14], R0 ;  /* 0x0000140001007387 */ /* 0x0003e20000100800 */
[----:B------:R-:W-:Y:S01]  /*bdb0*/  PLOP3.LUT P0, PT, PT, PT, UP0, 0x80, 0x0 ;  /* 0x000000000000781c */ /* 0x000fe20003f0f008 */
[----:B------:R-:W-:Y:S01]  /*bdc0*/  HMMA.16816.F32.BF16 R76, R160, R82, R60 ;  /* 0x00000052a04c723c */ /* 0x000fe2000004183c */
[----:B------:R-:W-:-:S05]  /*bdd0*/  MOV R167, R221 ;  /* 0x000000dd00a77202 */ /* 0x000fca0000000f00 */
[----:B--2---:R-:W-:Y:S01]  /*bde0*/  HMMA.16816.F32.BF16 R88, R160, R96, R88 ;  /* 0x00000060a058723c */ /* 0x004fe20000041858 */
[----:B------:R-:W-:-:S05]  /*bdf0*/  MOV R168, R249 ;  /* 0x000000f900a87202 */ /* 0x000fca0000000f00 */
[----:B------:R-:W-:Y:S01]  /*be00*/  HMMA.16816.F32.BF16 R92, R160, R98, R92 ;  /* 0x00000062a05c723c */ /* 0x000fe2000004185c */
[----:B------:R-:W-:-:S05]  /*be10*/  MOV R164, R248 ;  /* 0x000000f800a47202 */ /* 0x000fca0000000f00 */
[----:B------:R-:W-:Y:S01]  /*be20*/  HMMA.16816.F32.BF16 R104, R160, R112, R104 ;  /* 0x00000070a068723c */ /* 0x000fe20000041868 */
[----:B------:R-:W-:-:S05]  /*be30*/  MOV R166, R247 ;  /* 0x000000f700a67202 */ /* 0x000fca0000000f00 */
[C---:B------:R-:W-:Y:S06]  /*be40*/  HMMA.16816.F32.BF16 R108, R160.reuse, R114, R108 ;  /* 0x00000072a06c723c */ /* 0x040fec000004186c */
[C---:B------:R-:W-:Y:S06]  /*be50*/  HMMA.16816.F32.BF16 R120, R160.reuse, R128, R120 ;  /* 0x00000080a078723c */ /* 0x040fec0000041878 */
[C---:B------:R-:W-:Y:S06]  /*be60*/  HMMA.16816.F32.BF16 R124, R160.reuse, R130, R124 ;  /* 0x00000082a07c723c */ /* 0x040fec000004187c */
[C---:B---3--:R-:W-:Y:S06]  /*be70*/  HMMA.16816.F32.BF16 R136, R160.reuse, R140, R136 ;  /* 0x0000008ca088723c */ /* 0x048fec0000041888 */
        /* <DEDUP_REMOVED lines=18> */
[----:B-1----:R-:W-:-:S15]  /*bfa0*/  @!P0 BRA `(.L_x_58) ;  /* 0x0000006400988947 */ /* 0x002fde0003800000 */
[----:B------:R-:W2:Y:S04]  /*bfb0*/  LDL.64 R250, [R1+0xc0] ;  /* 0x0000c00001fa7983 */ /* 0x000ea80000100a00 */
[----:B------:R-:W3:Y:S01]  /*bfc0*/  LDL.64 R248, [R1+0x78] ;  /* 0x0000780001f87983 */ /* 0x000ee20000100a00 */
[----:B------:R-:W-:Y:S01]  /*bfd0*/  UIADD3 UR21, UR17, -0x3, URZ ;  /* 0xfffffffd11157890 */ /* 0x000fe2000fffe03f */
[----:B------:R-:W-:-:S04]  /*bfe0*/  DEPBAR.LE SB0, 0x0 ;  /* 0x000080000000791a */ /* 0x000fc80000000000 */
[----:B------:R-:W-:Y:S01]  /*bff0*/  USHF.R.S32.HI UR4, URZ, 0x1f, UR21 ;  /* 0x0000001f3f047899 */ /* 0x000fe20008011415 */
[----:B------:R-:W-:Y:S01]  /*c000*/  STL.64 [R1+0x130], R94 ;  /* 0x0001305e01007387 */ /* 0x000fe20000100a00 */
[----:B------:R-:W-:Y:S02]  /*c010*/  UIMAD.WIDE.U32 UR24, UR21, UR6, URZ ;  /* 0x00000006151872a5 */ /* 0x000fe4000f8e003f */
[----:B------:R-:W-:Y:S01]  /*c020*/  UIMAD UR4, UR4, UR6, URZ ;  /* 0x00000006040472a4 */ /* 0x000fe2000f8e023f */
[----:B------:R-:W-:Y:S03]  /*c030*/  STL.64 [R1+0x128], R92 ;  /* 0x0001285c01007387 */ /* 0x000fe60000100a00 */
[----:B------:R-:W-:Y:S01]  /*c040*/  UIMAD UR4, UR21, UR7, UR4 ;  /* 0x00000007150472a4 */ /* 0x000fe2000f8e0204 */
[----:B------:R-:W-:Y:S01]  /*c050*/  IMAD.U32 R2, RZ, RZ, UR24 ;  /* 0x00000018ff027e24 */ /* 0x000fe2000f8e00ff */
[----:B------:R-:W-:Y:S01]  /*c060*/  STL [R1+0x120], R89 ;  /* 0x0001205901007387 */ /* 0x000fe20000100800 */
[----:B------:R-:W-:Y:S01]  /*c070*/  IMAD.U32 R3, RZ, RZ, UR25 ;  /* 0x00000019ff037e24 */ /* 0x000fe2000f8e00ff */
[----:B------:R-:W-:-:S02]  /*c080*/  UIADD3 UR4, UR25, UR4, URZ ;  /* 0x0000000419047290 */ /* 0x000fc4000fffe03f */
[----:B------:R-:W-:Y:S04]  /*c090*/  STL [R1+0x11c], R88 ;  /* 0x00011c5801007387 */ /* 0x000fe80000100800 */
[----:B------:R-:W-:Y:S01]  /*c0a0*/  IMAD.U32 R3, RZ, RZ, UR4 ;  /* 0x00000004ff037e24 */ /* 0x000fe2000f8e00ff */
[----:B------:R-:W-:Y:S04]  /*c0b0*/  STL [R1+0x118], R87 ;  /* 0x0001185701007387 */ /* 0x000fe80000100800 */
        /* <DEDUP_REMOVED lines=18> */
[----:B------:R-:W-:Y:S01]  /*c1e0*/  STL [R1+0xcc], R68 ;  /* 0x0000cc4401007387 */ /* 0x000fe20000100800 */
[----:B------:R-:W-:Y:S01]  /*c1f0*/  BAR.SYNC.DEFER_BLOCKING 0x0 ;  /* 0x0000000000007b1d */ /* 0x000fe20000010000 */
[----:B--2---:R-:W-:-:S04]  /*c200*/  LEA R0, P0, R2, R250, 0x6 ;  /* 0x000000fa02007211 */ /* 0x004fc800078030ff */
        /* <DEDUP_REMOVED lines=9> */
[----:B------:R-:W-:Y:S01]  /*c2a0*/  LDGSTS.E.BYPASS.LTC128B.128 [R246+0xc000], desc[UR18][R6.64] ;  /* 0x0c00000006f67fae */ /* 0x000fe2000b901d52 */
[----:B------:R-:W-:-:S02]  /*c2b0*/  IADD3 R8, P0, R2, UR23, RZ ;  /* 0x0000001702087c10 */ /* 0x000fc4000ff1e0ff */
[----:B------:R-:W-:Y:S01]  /*c2c0*/  IADD3.X R3, R5, UR22, RZ, P1, !PT ;  /* 0x0000001605037c10 */ /* 0x000fe20008ffe4ff */
[----:B------:R-:W-:Y:S03]  /*c2d0*/  LDGSTS.E.BYPASS.LTC128B.128 [R246+0xe000], desc[UR18][R6.64+0x80] ;  /* 0x0e00008006f67fae */ /* 0x000fe6000b901d52 */
[----:B------:R-:W-:Y:S01]  /*c2e0*/  IADD3.X R9, R3, UR22, RZ, P0, !PT ;  /* 0x0000001603097c10 */ /* 0x000fe200087fe4ff */
[----:B------:R-:W-:Y:S04]  /*c2f0*/  LDGSTS.E.BYPASS.LTC128B.128 [R246+0xc800], desc[UR18][R4.64] ;  /* 0x0c80000004f67fae */ /* 0x000fe8000b901d52 */
[----:B------:R1:W-:Y:S04]  /*c300*/  LDGSTS.E.BYPASS.LTC128B.128 [R246+0xe800], desc[UR18][R4.64+0x80] ;  /* 0x0e80008004f67fae */ /* 0x0003e8000b901d52 */
[----:B------:R-:W-:Y:S04]  /*c310*/  LDGSTS.E.BYPASS.LTC128B.128 [R246+0xd000], desc[UR18][R2.64] ;  /* 0x0d00000002f67fae */ /* 0x000fe8000b901d52 */
[----:B------:R-:W-:Y:S04]  /*c320*/  LDGSTS.E.BYPASS.LTC128B.128 [R246+0xf000], desc[UR18][R2.64+0x80] ;  /* 0x0f00008002f67fae */ /* 0x000fe8000b901d52 */
[----:B------:R-:W-:Y:S04]  /*c330*/  LDGSTS.E.BYPASS.LTC128B.128 [R246+0xd800], desc[UR18][R8.64] ;  /* 0x0d80000008f67fae */ /* 0x000fe8000b901d52 */
[----:B------:R2:W-:Y:S04]  /*c340*/  LDGSTS.E.BYPASS.LTC128B.128 [R246+0xf800], desc[UR18][R8.64+0x80] ;  /* 0x0f80008008f67fae */ /* 0x0005e8000b901d52 */
[----:B-----5:R-:W-:Y:S04]  /*c350*/  LDSM.16.M88.4 R204, [R234] ;  /* 0x00000000eacc783b */ /* 0x020fe80000000200 */
[----:B------:R-:W3:Y:S04]  /*c360*/  LDSM.16.M88.4 R20, [R171+0x8000] ;  /* 0x00800000ab14783b */ /* 0x000ee80000000200 */
[----:B------:R-:W4:Y:S04]  /*c370*/  LDSM.16.M88.4 R164, [R234+0x2000] ;  /* 0x00200000eaa4783b */ /* 0x000f280000000200 */
[----:B------:R-:W-:Y:S04]  /*c380*/  LDSM.16.M88.4 R64, [R235] ;  /* 0x00000000eb40783b */ /* 0x000fe80000000200 */
[----:B-1----:R-:W-:Y:S04]  /*c390*/  LDSM.16.M88.4 R4, [R238] ;  /* 0x00000000ee04783b */ /* 0x002fe80000000200 */
[----:B------:R-:W-:Y:S04]  /*c3a0*/  LDSM.16.M88.4 R60, [R235+0x2000] ;  /* 0x00200000eb3c783b */ /* 0x000fe80000000200 */
[----:B--2---:R-:W1:Y:S04]  /*c3b0*/  LDSM.16.M88.4 R8, [R171+0x8800] ;  /* 0x00880000ab08783b */ /* 0x004e680000000200 */
[----:B------:R-:W2:Y:S04]  /*c3c0*/  LDSM.16.M88.4 R24, [R245] ;  /* 0x00000000f518783b */ /* 0x000ea80000000200 */
[----:B------:R-:W-:Y:S04]  /*c3d0*/  LDSM.16.M88.4 R52, [R237+0x2000] ;  /* 0x00200000ed34783b */ /* 0x000fe80000000200 */
[----:B------:R-:W-:Y:S04]  /*c3e0*/  LDSM.16.M88.4 R56, [R237] ;  /* 0x00000000ed38783b */ /* 0x000fe80000000200 */
[----:B------:R-:W-:Y:S01]  /*c3f0*/  LDSM.16.M88.4 R44, [R236+0x2000] ;  /* 0x00200000ec2c783b */ /* 0x000fe20000000200 */
[-C--:B---3--:R-:W-:Y:S03]  /*c400*/  HMMA.16816.F32.BF16 R32, R204, R20.reuse, RZ ;  /* 0x00000014cc20723c */ /* 0x088fe600000418ff */
[----:B------:R-:W-:Y:S01]  /*c410*/  LDSM.16.M88.4 R48, [R236] ;  /* 0x00000000ec30783b */ /* 0x000fe20000000200 */
[----:B------:R-:W3:Y:S02]  /*c420*/  S2R R89, SR_TID.X ;  /* 0x0000000000597919 */ /* 0x000ee40000002100 */
[C---:B----4-:R-:W-:Y:S01]  /*c430*/  HMMA.16816.F32.BF16 R28, R164.reuse, R20, RZ ;  /* 0x00000014a41c723c */ /* 0x050fe200000418ff */
[----:B------:R-:W0:Y:S05]  /*c440*/  LDGDEPBAR ;  /* 0x00000000000079af */ /* 0x000e2a0000000000 */
[C---:B------:R-:W-:Y:S06]  /*c450*/  HMMA.16816.F32.BF16 R36, R164.reuse, R22, RZ ;  /* 0x00000016a424723c */ /* 0x040fec00000418ff */
[----:B-1----:R-:W-:Y:S06]  /*c460*/  HMMA.16816.F32.BF16 R212, R164, R8, RZ ;  /* 0x00000008a4d4723c */ /* 0x002fec00000418ff */
[----:B------:R-:W-:Y:S06]  /*c470*/  HMMA.16816.F32.BF16 R248, R64, R4, R32 ;  /* 0x0000000440f8723c */ /* 0x000fec0000041820 */
[----:B------:R-:W-:Y:S01]  /*c480*/  HMMA.16816.F32.BF16 R32, R204, R22, RZ ;  /* 0x00000016cc20723c */ /* 0x000fe200000418ff */
[----:B------:R-:W1:Y:S05]  /*c490*/  LDSM.16.M88.4 R20, [R233+0x8000] ;  /* 0x00800000e914783b */ /* 0x000e6a0000000200 */
[----:B------:R-:W-:Y:S01]  /*c4a0*/  HMMA.16816.F32.BF16 R220, R60, R4, R28 ;  /* 0x000000043cdc723c */ /* 0x000fe2000004181c */
[----:B------:R-:W4:Y:S05]  /*c4b0*/  LDSM.16.M88.4 R28, [R233+0x8800] ;  /* 0x00880000e91c783b */ /* 0x000f2a0000000200 */
[----:B------:R-:W-:Y:S06]  /*c4c0*/  HMMA.16816.F32.BF16 R40, R204, R8, RZ ;  /* 0x00000008cc28723c */ /* 0x000fec00000418ff */
[----:B------:R-:W-:Y:S06]  /*c4d0*/  HMMA.16816.F32.BF16 R216, R164, R10, RZ ;  /* 0x0000000aa4d8723c */ /* 0x000fec00000418ff */
[----:B------:R-:W-:Y:S06]  /*c4e0*/  HMMA.16816.F32.BF16 R36, R60, R6, R36 ;  /* 0x000000063c24723c */ /* 0x000fec0000041824 */
[----:B------:R-:W-:Y:S01]  /*c4f0*/  HMMA.16816.F32.BF16 R208, R204, R10, RZ ;  /* 0x0000000accd0723c */ /* 0x000fe200000418ff */
[----:B------:R-:W3:Y:S05]  /*c500*/  LDSM.16.M88.4 R8, [R232] ;  /* 0x00000000e808783b */ /* 0x000eea0000000200 */
[----:B--2---:R-:W-:Y:S06]  /*c510*/  HMMA.16816.F32.BF16 R212, R60, R24, R212 ;  /* 0x000000183cd4723c */ /* 0x004fec00000418d4 */
[----:B------:R-:W-:Y:S01]  /*c520*/  HMMA.16816.F32.BF16 R32, R64, R6, R32 ;  /* 0x000000064020723c */ /* 0x000fe20000041820 */
[----:B------:R-:W2:Y:S05]  /*c530*/  LDSM.16.M88.4 R4, [R232+0x800] ;  /* 0x00080000e804783b */ /* 0x000eaa0000000200 */
[----:B-1----:R-:W-:Y:S06]  /*c540*/  HMMA.16816.F32.BF16 R76, R52, R20, R220 ;  /* 0x00000014344c723c */ /* 0x002fec00000418dc */
[----:B------:R-:W-:Y:S06]  /*c550*/  HMMA.16816.F32.BF16 R40, R64, R24, R40 ;  /* 0x000000184028723c */ /* 0x000fec0000041828 */
[----:B------:R-:W-:Y:S06]  /*c560*/  HMMA.16816.F32.BF16 R224, R60, R26, R216 ;  /* 0x0000001a3ce0723c */ /* 0x000fec00000418d8 */
[----:B------:R-:W-:Y:S01]  /*c570*/  HMMA.16816.F32.BF16 R72, R52, R22, R36 ;  /* 0x000000163448723c */ /* 0x000fe20000041824 */
[----:B------:R-:W-:Y:S05]  /*c580*/  LDSM.16.M88.4 R36, [R234+0x6000] ;  /* 0x00600000ea24783b */ /* 0x000fea0000000200 */
[----:B------:R-:W-:Y:S01]  /*c590*/  HMMA.16816.F32.BF16 R24, R64, R26, R208 ;  /* 0x0000001a4018723c */ /* 0x000fe200000418d0 */
[----:B------:R-:W1:Y:S05]  /*c5a0*/  LDSM.16.M88.4 R208, [R171+0xa000] ;  /* 0x00a00000abd0783b */ /* 0x000e6a0000000200 */
[----:B------:R-:W-:Y:S06]  /*c5b0*/  HMMA.16816.F32.BF16 R248, R56, R20, R248 ;  /* 0x0000001438f8723c */ /* 0x000fec00000418f8 */
[----:B----4-:R-:W-:Y:S01]  /*c5c0*/  HMMA.16816.F32.BF16 R216, R52, R28, R212 ;  /* 0x0000001c34d8723c */ /* 0x010fe200000418d4 */
[----:B------:R-:W-:Y:S05]  /*c5d0*/  LDSM.16.M88.4 R212, [R242] ;  /* 0x00000000f2d4783b */ /* 0x000fea0000000200 */
[----:B------:R-:W-:Y:S06]  /*c5e0*/  HMMA.16816.F32.BF16 R68, R56, R22, R32 ;  /* 0x000000163844723c */ /* 0x000fec0000041820 */
[C---:B---3--:R-:W-:Y:S06]  /*c5f0*/  HMMA.16816.F32.BF16 R76, R44.reuse, R8, R76 ;  /* 0x000000082c4c723c */ /* 0x048fec000004184c */
[----:B------:R-:W-:Y:S06]  /*c600*/  HMMA.16816.F32.BF16 R80, R44, R10, R72 ;  /* 0x0000000a2c50723c */ /* 0x000fec0000041848 */
[----:B------:R-:W-:Y:S01]  /*c610*/  HMMA.16816.F32.BF16 R220, R56, R28, R40 ;  /* 0x0000001c38dc723c */ /* 0x000fe20000041828 */
[----:B------:R-:W3:Y:S05]  /*c620*/  LDSM.16.M88.4 R40, [R234+0x4000] ;  /* 0x00400000ea28783b */ /* 0x000eea0000000200 */
[-C--:B------:R-:W-:Y:S06]  /*c630*/  HMMA.16816.F32.BF16 R32, R52, R30.reuse, R224 ;  /* 0x0000001e3420723c */ /* 0x080fec00000418e0 */
[----:B------:R-:W-:Y:S01]  /*c640*/  HMMA.16816.F32.BF16 R20, R56, R30, R24 ;  /* 0x0000001e3814723c */ /* 0x000fe20000041818 */
[----:B------:R-:W4:Y:S04]  /*c650*/  LDSM.16.M88.4 R24, [R171+0xa800] ;  /* 0x00a80000ab18783b */ /* 0x000f280000000200 */
[----:B------:R-:W4:Y:S01]  /*c660*/  LDSM.16.M88.4 R28, [R235+0x6000] ;  /* 0x00600000eb1c783b */ /* 0x000f220000000200 */
[----:B------:R-:W-:Y:S06]  /*c670*/  HMMA.16816.F32.BF16 R248, R48, R8, R248 ;  /* 0x0000000830f8723c */ /* 0x000fec00000418f8 */
[----:B--2---:R-:W-:Y:S06]  /*c680*/  HMMA.16816.F32.BF16 R224, R44, R4, R216 ;  /* 0x000000042ce0723c */ /* 0x004fec00000418d8 */
[----:B------:R-:W-:Y:S06]  /*c690*/  HMMA.16816.F32.BF16 R72, R48, R10, R68 ;  /* 0x0000000a3048723c */ /* 0x000fec0000041844 */
[C---:B-1----:R-:W-:Y:S06]  /*c6a0*/  HMMA.16816.F32.BF16 R84, R36.reuse, R208, R76 ;  /* 0x000000d02454723c */ /* 0x042fec000004184c */
[----:B------:R-:W-:Y:S06]  /*c6b0*/  HMMA.16816.F32.BF16 R80, R36, R210, R80 ;  /* 0x000000d22450723c */ /* 0x000fec0000041850 */
[----:B------:R-:W-:Y:S01]  /*c6c0*/  HMMA.16816.F32.BF16 R68, R48, R4, R220 ;  /* 0x000000043044723c */ /* 0x000fe200000418dc */
[----:B------:R-:W-:Y:S05]  /*c6d0*/  LDSM.16.M88.4 R220, [R233+0xa000] ;  /* 0x00a00000e9dc783b */ /* 0x000fea0000000200 */
[-C--:B------:R-:W-:Y:S01]  /*c6e0*/  HMMA.16816.F32.BF16 R216, R44, R6.reuse, R32 ;  /* 0x000000062cd8723c */ /* 0x080fe20000041820 */
[----:B------:R-:W1:Y:S05]  /*c6f0*/  LDSM.16.M88.4 R32, [R235+0x4000] ;  /* 0x00400000eb20783b */ /* 0x000e6a0000000200 */
[----:B------:R-:W-:Y:S01]  /*c700*/  HMMA.16816.F32.BF16 R8, R48, R6, R20 ;  /* 0x000000063008723c */ /* 0x000fe20000041814 */
[----:B------:R-:W2:Y:S04]  /*c710*/  LDSM.16.M88.4 R4, [R241] ;  /* 0x00000000f104783b */ /* 0x000ea80000000200 */
[----:B------:R-:W-:Y:S01]  /*c720*/  LDSM.16.M88.4 R20, [R237+0x6000] ;  /* 0x00600000ed14783b */ /* 0x000fe20000000200 */
[----:B---3--:R-:W-:Y:S06]  /*c730*/  HMMA.16816.F32.BF16 R76, R40, R208, R248 ;  /* 0x000000d0284c723c */ /* 0x008fec00000418f8 */
[----:B----4-:R-:W-:Y:S06]  /*c740*/  HMMA.16816.F32.BF16 R248, R36, R24, R224 ;  /* 0x0000001824f8723c */ /* 0x010fec00000418e0 */
[----:B------:R-:W-:Y:S06]  /*c750*/  HMMA.16816.F32.BF16 R72, R40, R210, R72 ;  /* 0x000000d22848723c */ /* 0x000fec0000041848 */
[C---:B------:R-:W-:Y:S06]  /*c760*/  HMMA.16816.F32.BF16 R224, R28.reuse, R212, R84 ;  /* 0x000000d41ce0723c */ /* 0x040fec0000041854 */
[----:B------:R-:W-:Y:S06]  /*c770*/  HMMA.16816.F32.BF16 R84, R28, R214, R80 ;  /* 0x000000d61c54723c */ /* 0x000fec0000041850 */
[----:B------:R-:W-:Y:S06]  /*c780*/  HMMA.16816.F32.BF16 R68, R40, R24, R68 ;  /* 0x000000182844723c */ /* 0x000fec0000041844 */
[-C--:B------:R-:W-:Y:S01]  /*c790*/  HMMA.16816.F32.BF16 R208, R36, R26.reuse, R216 ;  /* 0x0000001a24d0723c */ /* 0x080fe200000418d8 */
[----:B------:R-:W-:Y:S05]  /*c7a0*/  LDSM.16.M88.4 R216, [R233+0xa800] ;  /* 0x00a80000e9d8783b */ /* 0x000fea0000000200 */
[----:B------:R-:W-:Y:S01]  /*c7b0*/  HMMA.16816.F32.BF16 R8, R40, R26, R8 ;  /* 0x0000001a2808723c */ /* 0x000fe20000041808 */
[----:B------:R-:W3:Y:S05]  /*c7c0*/  LDSM.16.M88.4 R24, [R237+0x4000] ;  /* 0x00400000ed18783b */ /* 0x000eea0000000200 */
[----:B-1----:R-:W-:Y:S01]  /*c7d0*/  HMMA.16816.F32.BF16 R76, R32, R212, R76 ;  /* 0x000000d4204c723c */ /* 0x002fe2000004184c */
[----:B------:R-:W-:-:S02]  /*c7e0*/  IMAD.MOV.U32 R80, RZ, RZ, R84 ;  /* 0x000000ffff507224 */ /* 0x000fc400078e0054 */
[----:B------:R-:W-:Y:S02]  /*c7f0*/  IMAD.MOV.U32 R19, RZ, RZ, R85 ;  /* 0x000000ffff137224 */ /* 0x000fe400078e0055 */
[----:B------:R-:W-:Y:S01]  /*c800*/  IMAD.MOV.U32 R18, RZ, RZ, R86 ;  /* 0x000000ffff127224 */ /* 0x000fe200078e0056 */
[C---:B------:R-:W-:Y:S01]  /*c810*/  HMMA.16816.F32.BF16 R72, R32.reuse, R214, R72 ;  /* 0x000000d62048723c */ /* 0x040fe20000041848 */
[----:B------:R-:W-:Y:S01]  /*c820*/  IMAD.MOV.U32 R13, RZ, RZ, R87 ;  /* 0x000000ffff0d7224 */ /* 0x000fe200078e0057 */
[----:B------:R-:W-:Y:S04]  /*c830*/  LDSM.16.M88.4 R212, [R232+0x2000] ;  /* 0x00200000e8d4783b */ /* 0x000fe80000000200 */
[C---:B--2---:R-:W-:Y:S06]  /*c840*/  HMMA.16816.F32.BF16 R68, R32.reuse, R4, R68 ;  /* 0x000000042044723c */ /* 0x044fec0000041844 */
[-C--:B------:R-:W-:Y:S01]  /*c850*/  HMMA.16816.F32.BF16 R84, R32, R6.reuse, R8 ;  /* 0x000000062054723c */ /* 0x080fe20000041808 */
[----:B------:R-:W1:Y:S05]  /*c860*/  LDSM.16.M88.4 R8, [R236+0x4000] ;  /* 0x00400000ec08783b */ /* 0x000e6a0000000200 */
[----:B------:R-:W-:Y:S06]  /*c870*/  HMMA.16816.F32.BF16 R92, R28, R6, R208 ;  /* 0x000000061c5c723c */ /* 0x000fec00000418d0 */
[----:B------:R-:W-:-:S02]  /*c880*/  IMAD.MOV.U32 R12, RZ, RZ, R72 ;  /* 0x000000ffff0c7224 */ /* 0x000fc400078e0048 */
[----:B------:R-:W-:Y:S02]  /*c890*/  IMAD.MOV.U32 R3, RZ, RZ, R73 ;  /* 0x000000ffff037224 */ /* 0x000fe400078e0049 */
[----:B------:R-:W-:Y:S01]  /*c8a0*/  IMAD.MOV.U32 R2, RZ, RZ, R74 ;  /* 0x000000ffff027224 */ /* 0x000fe200078e004a */
[----:B---3--:R-:W-:Y:S01]  /*c8b0*/  HMMA.16816.F32.BF16 R76, R24, R220, R76 ;  /* 0x000000dc184c723c */ /* 0x008fe2000004184c */
[----:B------:R-:W-:Y:S02]  /*c8c0*/  IMAD.MOV.U32 R0, RZ, RZ, R75 ;  /* 0x000000ffff007224 */ /* 0x000fe400078e004b */
[----:B------:R-:W-:Y:S02]  /*c8d0*/  IMAD.MOV.U32 R208, RZ, RZ, R12 ;  /* 0x000000ffffd07224 */ /* 0x000fe400078e000c */
[----:B------:R-:W-:Y:S01]  /*c8e0*/  IMAD.MOV.U32 R209, RZ, RZ, R3 ;  /* 0x000000ffffd17224 */ /* 0x000fe200078e0003 */
[----:B------:R-:W-:Y:S01]  /*c8f0*/  HMMA.16816.F32.BF16 R72, R28, R4, R248 ;  /* 0x000000041c48723c */ /* 0x000fe200000418f8 */
[----:B------:R-:W2:Y:S01]  /*c900*/  LDSM.16.M88.4 R4, [R236+0x6000] ;  /* 0x00600000ec04783b */ /* 0x000ea20000000200 */
[----:B------:R-:W-:-:S02]  /*c910*/  IMAD.MOV.U32 R210, RZ, RZ, R2 ;  /* 0x000000ffffd27224 */ /* 0x000fc400078e0002 */
[----:B------:R-:W-:Y:S02]  /*c920*/  IMAD.MOV.U32 R211, RZ, RZ, R0 ;  /* 0x000000ffffd37224 */ /* 0x000fe400078e0000 */
[----:B------:R-:W-:Y:S01]  /*c930*/  HMMA.16816.F32.BF16 R68, R24, R216, R68 ;  /* 0x000000d81844723c */ /* 0x000fe20000041844 */
[----:B------:R-:W-:Y:S02]  /*c940*/  IMAD.MOV.U32 R248, RZ, RZ, R80 ;  /* 0x000000fffff87224 */ /* 0x000fe400078e0050 */
[----:B------:R-:W-:Y:S02]  /*c950*/  IMAD.MOV.U32 R249, RZ, RZ, R19 ;  /* 0x000000fffff97224 */ /* 0x000fe400078e0013 */
[----:B------:R-:W-:Y:S01]  /*c960*/  IMAD.MOV.U32 R250, RZ, RZ, R18 ;  /* 0x000000fffffa7224 */ /* 0x000fe200078e0012 */
[----:B------:R-:W-:Y:S01]  /*c970*/  HMMA.16816.F32.BF16 R80, R20, R220, R224 ;  /* 0x000000dc1450723c */ /* 0x000fe200000418e0 */
[----:B------:R-:W-:-:S05]  /*c980*/  IMAD.MOV.U32 R251, RZ, RZ, R13 ;  /* 0x000000fffffb7224 */ /* 0x000fca00078e000d */
[----:B-1----:R-:W-:Y:S06]  /*c990*/  HMMA.16816.F32.BF16 R76, R8, R212, R76 ;  /* 0x000000d4084c723c */ /* 0x002fec000004184c */
[-C--:B------:R-:W-:Y:S06]  /*c9a0*/  HMMA.16816.F32.BF16 R248, R20, R222.reuse, R248 ;  /* 0x000000de14f8723c */ /* 0x080fec00000418f8 */
[----:B------:R-:W-:Y:S01]  /*c9b0*/  HMMA.16816.F32.BF16 R224, R24, R222, R208 ;  /* 0x000000de18e0723c */ /* 0x000fe200000418d0 */
[----:B------:R-:W1:Y:S04]  /*c9c0*/  LDSM.16.M88.4 R208, [R232+0x2800] ;  /* 0x00280000e8d0783b */ /* 0x000e680000000200 */
[----:B------:R-:W3:Y:S01]  /*c9d0*/  LDSM.16.M88.4 R220, [R171+0x9800] ;  /* 0x00980000abdc783b */ /* 0x000ee20000000200 */
[C---:B------:R-:W-:Y:S06]  /*c9e0*/  HMMA.16816.F32.BF16 R72, R20.reuse, R216, R72 ;  /* 0x000000d81448723c */ /* 0x040fec0000041848 */
[----:B------:R-:W-:Y:S01]  /*c9f0*/  HMMA.16816.F32.BF16 R92, R20, R218, R92 ;  /* 0x000000da145c723c */ /* 0x000fe2000004185c */
[----:B------:R-:W-:-:S02]  /*ca00*/  IMAD.MOV.U32 R12, RZ, RZ, R76 ;  /* 0x000000ffff0c7224 */ /* 0x000fc400078e004c */
[----:B------:R-:W-:Y:S02]  /*ca10*/  IMAD.MOV.U32 R247, RZ, RZ, R77 ;  /* 0x000000fffff77224 */ /* 0x000fe400078e004d */
[----:B------:R-:W-:Y:S01]  /*ca20*/  IMAD.MOV.U32 R19, RZ, RZ, R78 ;  /* 0x000000ffff137224 */ /* 0x000fe200078e004e */
[----:B------:R-:W-:Y:S06]  /*ca30*/  HMMA.16816.F32.BF16 R84, R24, R218, R84 ;  /* 0x000000da1854723c */ /* 0x000fec0000041854 */
[----:B--2---:R-:W-:Y:S07]  /*ca40*/  HMMA.16816.F32.BF16 R216, R4, R212, R80 ;  /* 0x000000d404d8723c */ /* 0x004fee0000041850 */
[----:B------:R-:W-:-:S02]  /*ca50*/  IMAD.MOV.U32 R83, RZ, RZ, R79 ;  /* 0x000000ffff537224 */ /* 0x000fc400078e004f */
[----:B------:R-:W-:Y:S01]  /*ca60*/  HMMA.16816.F32.BF16 R76, R4, R214, R248 ;  /* 0x000000d6044c723c */ /* 0x000fe200000418f8 */
[----:B------:R-:W-:-:S05]  /*ca70*/  IMAD.SHL.U32 R89, R89, 0x2, RZ ;  /* 0x0000000259597824 */ /* 0x000fca00078e00ff */
[----:B------:R-:W-:Y:S01]  /*ca80*/  LOP3.LUT R89, R89, 0x6, RZ, 0xc0, !PT ;  /* 0x0000000659597812 */ /* 0x000fe200078ec0ff */
[----:B------:R-:W-:Y:S01]  /*ca90*/  HMMA.16816.F32.BF16 R248, R8, R214, R224 ;  /* 0x000000d608f8723c */ /* 0x000fe200000418e0 */
[----:B------:R-:W2:Y:S05]  /*caa0*/  LDSM.16.M88.4 R212, [R243] ;  /* 0x00000000f3d4783b */ /* 0x000eaa0000000200 */
[----:B-1----:R-:W-:Y:S02]  /*cab0*/  HMMA.16816.F32.BF16 R72, R4, R208, R72 ;  /* 0x000000d00448723c */ /* 0x002fe40000041848 */
[----:B------:R-:W-:Y:S02]  /*cac0*/  IMAD.MOV.U32 R82, RZ, RZ, R217 ;  /* 0x000000ffff527224 */ /* 0x000fe400078e00d9 */
[----:B------:R-:W-:-:S02]  /*cad0*/  IMAD.MOV.U32 R18, RZ, RZ, R216 ;  /* 0x000000ffff127224 */ /* 0x000fc400078e00d8 */
[----:B------:R-:W-:Y:S01]  /*cae0*/  HMMA.16816.F32.BF16 R92, R4, R210, R92 ;  /* 0x000000d2045c723c */ /* 0x000fe2000004185c */
[----:B------:R-:W-:Y:S02]  /*caf0*/  IMAD.MOV.U32 R169, RZ, RZ, R218 ;  /* 0x000000ffffa97224 */ /* 0x000fe400078e00da */
[----:B------:R-:W-:Y:S02]  /*cb00*/  IMAD.MOV.U32 R13, RZ, RZ, R219 ;  /* 0x000000ffff0d7224 */ /* 0x000fe400078e00db */
[----:B------:R-:W-:Y:S01]  /*cb10*/  IMAD.MOV.U32 R0, RZ, RZ, R76 ;  /* 0x000000ffff007224 */ /* 0x000fe200078e004c */
[----:B------:R-:W-:Y:S01]  /*cb20*/  MOV R170, R77 ;  /* 0x0000004d00aa7202 */ /* 0x000fe20000000f00 */
[----:B------:R-:W-:Y:S01]  /*cb30*/  IMAD.MOV.U32 R2, RZ, RZ, R78 ;  /* 0x000000ffff027224 */ /* 0x000fe200078e004e */
[----:B---3--:R-:W-:Y:S01]  /*cb40*/  HMMA.16816.F32.BF16 R224, R204, R220, RZ ;  /* 0x000000dccce0723c */ /* 0x008fe200000418ff */
[----:B------:R-:W-:-:S05]  /*cb50*/  IMAD.MOV.U32 R252, RZ, RZ, R79 ;  /* 0x000000fffffc7224 */ /* 0x000fca00078e004f */
[----:B------:R-:W-:Y:S04]  /*cb60*/  HMMA.16816.F32.BF16 R76, R8, R208, R68 ;  /* 0x000000d0084c723c */ /* 0x000fe80000041844 */
[----:B------:R-:W-:Y:S02]  /*cb70*/  IMAD.MOV.U32 R168, RZ, RZ, R74 ;  /* 0x000000ffffa87224 */ /* 0x000fe400078e004a */
[----:B------:R-:W-:Y:S01]  /*cb80*/  HMMA.16816.F32.BF16 R216, R164, R220, RZ ;  /* 0x000000dca4d8723c */ /* 0x000fe200000418ff */
[----:B------:R-:W-:Y:S01]  /*cb90*/  IMAD.MOV.U32 R209, RZ, RZ, R0 ;  /* 0x000000ffffd17224 */ /* 0x000fe200078e0000 */
[----:B------:R-:W-:Y:S01]  /*cba0*/  MOV R0, UR21 ;  /* 0x0000001500007c02 */ /* 0x000fe20008000f00 */
[----:B------:R-:W-:Y:S02]  /*cbb0*/  IMAD.MOV.U32 R208, RZ, RZ, R82 ;  /* 0x000000ffffd07224 */ /* 0x000fe400078e0052 */
[----:B------:R-:W-:-:S02]  /*cbc0*/  IMAD.MOV.U32 R71, RZ, RZ, R95 ;  /* 0x000000ffff477224 */ /* 0x000fc400078e005f */
[----:B------:R-:W-:Y:S02]  /*cbd0*/  IMAD R0, R0, 0x40, R89 ;  /* 0x0000004000007824 */ /* 0x000fe400078e0259 */
[----:B------:R-:W-:Y:S02]  /*cbe0*/  IMAD.MOV.U32 R221, RZ, RZ, R2 ;  /* 0x000000ffffdd7224 */ /* 0x000fe400078e0002 */
[C---:B------:R-:W-:Y:S01]  /*cbf0*/  VIADD R2, R0.reuse, 0x1 ;  /* 0x0000000100027836 */ /* 0x040fe20000000000 */
[CC--:B------:R-:W-:Y:S01]  /*cc00*/  ISETP.GE.AND P5, PT, R0.reuse, R14.reuse, PT ;  /* 0x0000000e0000720c */ /* 0x0c0fe20003fa6270 */
[----:B------:R-:W-:Y:S01]  /*cc10*/  IMAD.MOV.U32 R220, RZ, RZ, R83 ;  /* 0x000000ffffdc7224 */ /* 0x000fe200078e0053 */
[-C--:B------:R-:W-:Y:S02]  /*cc20*/  ISETP.GE.AND P0, PT, R0, R15.reuse, PT ;  /* 0x0000000f0000720c */ /* 0x080fe40003f06270 */
[C---:B------:R-:W-:Y:S02]  /*cc30*/  ISETP.GE.AND P3, PT, R2.reuse, R14, PT ;  /* 0x0000000e0200720c */ /* 0x040fe40003f66270 */
[C---:B------:R-:W-:Y:S01]  /*cc40*/  ISETP.GE.AND P4, PT, R2.reuse, R15, PT ;  /* 0x0000000f0200720c */ /* 0x040fe20003f86270 */
[----:B------:R-:W-:Y:S01]  /*cc50*/  HMMA.16816.F32.BF16 R84, R8, R210, R84 ;  /* 0x000000d20854723c */ /* 0x000fe20000041854 */
[C---:B------:R-:W-:Y:S01]  /*cc60*/  ISETP.GE.AND P1, PT, R2.reuse, R16, PT ;  /* 0x000000100200720c */ /* 0x040fe20003f26270 */
[----:B------:R-:W-:Y:S01]  /*cc70*/  IMAD.MOV.U32 R80, RZ, RZ, R79 ;  /* 0x000000ffff507224 */ /* 0x000fe200078e004f */
[----:B------:R-:W-:Y:S01]  /*cc80*/  ISETP.GE.AND P2, PT, R2, R17, PT ;  /* 0x000000110200720c */ /* 0x000fe20003f46270 */
[----:B------:R-:W-:Y:S01]  /*cc90*/  VIADD R2, R0, 0x8 ;  /* 0x0000000800027836 */ /* 0x000fe20000000000 */
[----:B------:R-:W-:Y:S01]  /*cca0*/  FSEL R12, R12, -INF , !P5 ;  /* 0xff8000000c0c7808 */ /* 0x000fe20006800000 */
[----:B------:R-:W-:Y:S01]  /*ccb0*/  IMAD.MOV.U32 R79, RZ, RZ, R72 ;  /* 0x000000ffff4f7224 */ /* 0x000fe200078e0048 */
[----:B------:R-:W-:Y:S01]  /*ccc0*/  FSEL R247, R247, -INF , !P3 ;  /* 0xff800000f7f77808 */ /* 0x000fe20005800000 */
[----:B------:R-:W-:Y:S01]  /*ccd0*/  IMAD.MOV.U32 R3, RZ, RZ, R76 ;  /* 0x000000ffff037224 */ /* 0x000fe200078e004c */
[----:B------:R-:W-:Y:S01]  /*cce0*/  FSEL R19, R19, -INF , !P0 ;  /* 0xff80000013137808 */ /* 0x000fe20004000000 */
[----:B------:R-:W-:Y:S01]  /*ccf0*/  IMAD.MOV.U32 R81, RZ, RZ, R77 ;  /* 0x000000ffff517224 */ /* 0x000fe200078e004d */
[C---:B------:R-:W-:Y:S01]  /*cd00*/  ISETP.GE.AND P6, PT, R2.reuse, R14, PT ;  /* 0x0000000e0200720c */ /* 0x040fe20003fc6270 */
[----:B------:R-:W-:Y:S01]  /*cd10*/  IMAD.MOV.U32 R72, RZ, RZ, R94 ;  /* 0x000000ffff487224 */ /* 0x000fe200078e005e */
[C---:B------:R-:W-:Y:S01]  /*cd20*/  ISETP.GE.AND P5, PT, R2.reuse, R15, PT ;  /* 0x0000000f0200720c */ /* 0x040fe20003fa6270 */
[----:B------:R-:W-:Y:S01]  /*cd30*/  IMAD.MOV.U32 R77, RZ, RZ, R92 ;  /* 0x000000ffff4d7224 */ /* 0x000fe200078e005c */
[CC--:B------:R-:W-:Y:S01]  /*cd40*/  ISETP.GE.AND P3, PT, R2.reuse, R16.reuse, PT ;  /* 0x000000100200720c */ /* 0x0c0fe20003f66270 */
[----:B------:R-:W-:Y:S01]  /*cd50*/  IMAD.MOV.U32 R76, RZ, RZ, R93 ;  /* 0x000000ffff4c7224 */ /* 0x000fe200078e005d */
[-C--:B------:R-:W-:Y:S01]  /*cd60*/  ISETP.GE.AND P0, PT, R2, R17.reuse, PT ;  /* 0x000000110200720c */ /* 0x080fe20003f06270 */
[----:B------:R-:W-:Y:S01]  /*cd70*/  VIADD R2, R0, 0x9 ;  /* 0x0000000900027836 */ /* 0x000fe20000000000 */
[----:B------:R-:W-:Y:S01]  /*cd80*/  FSEL R210, R220, -INF , !P4 ;  /* 0xff800000dcd27808 */ /* 0x000fe20006000000 */
[----:B------:R1:W5:Y:S01]  /*cd90*/  LDL.LU.64 R94, [R1+0x130] ;  /* 0x00013000015e7983 */ /* 0x0003620000300a00 */
[-C--:B------:R-:W-:Y:S01]  /*cda0*/  ISETP.GE.AND P4, PT, R0, R16.reuse, PT ;  /* 0x000000100000720c */ /* 0x080fe20003f86270 */
[-C--:B--2---:R-:W-:Y:S01]  /*cdb0*/  HMMA.16816.F32.BF16 R224, R64, R212.reuse, R224 ;  /* 0x000000d440e0723c */ /* 0x084fe200000418e0 */
[----:B------:R-:W-:Y:S01]  /*cdc0*/  FSEL R208, R208, -INF , !P1 ;  /* 0xff800000d0d07808 */ /* 0x000fe20004800000 */
[----:B------:R1:W5:Y:S01]  /*cdd0*/  LDL.LU.64 R92, [R1+0x128] ;  /* 0x00012800015c7983 */ /* 0x0003620000300a00 */
[----:B------:R-:W-:Y:S01]  /*cde0*/  FSEL R18, R18, -INF , !P4 ;  /* 0xff80000012127808 */ /* 0x000fe20006000000 */
[----:B------:R-:W-:Y:S01]  /*cdf0*/  IMAD.MOV.U32 R68, RZ, RZ, R78 ;  /* 0x000000ffff447224 */ /* 0x000fe200078e004e */
[----:B------:R-:W-:Y:S01]  /*ce00*/  ISETP.GE.AND P4, PT, R2, R16, PT ;  /* 0x000000100200720c */ /* 0x000fe20003f86270 */
[----:B------:R-:W-:Y:S01]  /*ce10*/  STL [R1+0x38], R210 ;  /* 0x000038d201007387 */ /* 0x000fe20000100800 */
[----:B------:R-:W-:Y:S01]  /*ce20*/  FSEL R209, R209, -INF , !P3 ;  /* 0xff800000d1d17808 */ /* 0x000fe20005800000 */
[----:B------:R-:W-:Y:S01]  /*ce30*/  HMMA.16816.F32.BF16 R216, R60, R212, R216 ;  /* 0x000000d43cd8723c */ /* 0x000fe200000418d8 */
[----:B------:R-:W-:Y:S01]  /*ce40*/  FSEL R13, R13, -INF , !P2 ;  /* 0xff8000000d0d7808 */ /* 0x000fe20005000000 */
[----:B------:R2:W-:Y:S01]  /*ce50*/  STL [R1+0x1c], R208 ;  /* 0x00001cd001007387 */ /* 0x0005e20000100800 */
[----:B------:R-:W-:Y:S01]  /*ce60*/  ISETP.GE.AND P1, PT, R0, R17, PT ;  /* 0x000000110000720c */ /* 0x000fe20003f26270 */
[----:B------:R-:W-:-:S02]  /*ce70*/  IMAD.MOV.U32 R78, RZ, RZ, R73 ;  /* 0x000000ffff4e7224 */ /* 0x000fc400078e0049 */
[----:B------:R-:W-:Y:S01]  /*ce80*/  STL [R1+0x30], R209 ;  /* 0x000030d101007387 */ /* 0x000fe20000100800 */
[----:B--2---:R-:W-:-:S05]  /*ce90*/  FSEL R208, R170, -INF , !P4 ;  /* 0xff800000aad07808 */ /* 0x004fca0006000000 */
[----:B------:R-:W-:Y:S04]  /*cea0*/  STL [R1+0x34], R208 ;  /* 0x000034d001007387 */ /* 0x000fe80000100800 */
[----:B------:R-:W2:Y:S01]  /*ceb0*/  LDSM.16.M88.4 R208, [R171+0x9000] ;  /* 0x00900000abd0783b */ /* 0x000ea20000000200 */
[----:B------:R-:W-:Y:S02]  /*cec0*/  FSEL R212, R221, -INF , !P0 ;  /* 0xff800000ddd47808 */ /* 0x000fe40004000000 */
[C---:B------:R-:W-:Y:S02]  /*ced0*/  ISETP.GE.AND P3, PT, R2.reuse, R14, PT ;  /* 0x0000000e0200720c */ /* 0x040fe40003f66270 */
[----:B------:R-:W-:Y:S01]  /*cee0*/  ISETP.GE.AND P4, PT, R2, R15, PT ;  /* 0x0000000f0200720c */ /* 0x000fe20003f86270 */
[----:B------:R3:W-:Y:S01]  /*cef0*/  STL [R1+0x20], R13 ;  /* 0x0000200d01007387 */ /* 0x0007e20000100800 */
[----:B------:R-:W-:-:S02]  /*cf00*/  FSEL R170, R169, -INF , !P1 ;  /* 0xff800000a9aa7808 */ /* 0x000fc40004800000 */
[----:B------:R-:W-:Y:S01]  /*cf10*/  FSEL R169, R249, -INF , !P3 ;  /* 0xff800000f9a97808 */ /* 0x000fe20005800000 */
[----:B------:R4:W-:Y:S01]  /*cf20*/  STL [R1+0x18], R212 ;  /* 0x000018d401007387 */ /* 0x0009e20000100800 */
[----:B------:R-:W-:Y:S02]  /*cf30*/  FSEL R213, R250, -INF , !P5 ;  /* 0xff800000fad57808 */ /* 0x000fe40006800000 */
[----:B------:R-:W-:Y:S01]  /*cf40*/  ISETP.GE.AND P1, PT, R2, R17, PT ;  /* 0x000000110200720c */ /* 0x000fe20003f26270 */
[----:B------:R-:W-:Y:S01]  /*cf50*/  VIADD R2, R0, 0x10 ;  /* 0x0000001000027836 */ /* 0x000fe20000000000 */
[----:B---3--:R-:W-:Y:S02]  /*cf60*/  FSEL R13, R248, -INF , !P6 ;  /* 0xff800000f80d7808 */ /* 0x008fe40007000000 */
[----:B----4-:R-:W-:Y:S02]  /*cf70*/  FSEL R212, R251, -INF , !P4 ;  /* 0xff800000fbd47808 */ /* 0x010fe40006000000 */
[----:B--2---:R-:W-:Y:S01]  /*cf80*/  HMMA.16816.F32.BF16 R248, R164, R210, RZ ;  /* 0x000000d2a4f8723c */ /* 0x004fe200000418ff */
[----:B------:R-:W-:-:S02]  /*cf90*/  ISETP.GE.AND P2, PT, R2, R14, PT ;  /* 0x0000000e0200720c */ /* 0x000fc40003f46270 */
[C---:B------:R-:W-:Y:S02]  /*cfa0*/  ISETP.GE.AND P3, PT, R2.reuse, R15, PT ;  /* 0x0000000f0200720c */ /* 0x040fe40003f66270 */
[C---:B------:R-:W-:Y:S02]  /*cfb0*/  ISETP.GE.AND P6, PT, R2.reuse, R16, PT ;  /* 0x000000100200720c */ /* 0x040fe40003fc6270 */
[----:B------:R-:W-:Y:S01]  /*cfc0*/  ISETP.GE.AND P0, PT, R2, R17, PT ;  /* 0x000000110200720c */ /* 0x000fe20003f06270 */
[----:B------:R-:W-:Y:S01]  /*cfd0*/  VIADD R2, R0, 0x11 ;  /* 0x0000001100027836 */ /* 0x000fe20000000000 */
[----:B------:R-:W-:Y:S01]  /*cfe0*/  STL [R1+0x24], R213 ;  /* 0x000024d501007387 */ /* 0x000fe20000100800 */
[----:B------:R-:W-:-:S03]  /*cff0*/  IMAD.MOV.U32 R89, RZ, RZ, R216 ;  /* 0x000000ffff597224 */ /* 0x000fc600078e00d8 */
[----:B------:R-:W-:Y:S01]  /*d000*/  ISETP.GE.AND P4, PT, R2, R16, PT ;  /* 0x000000100200720c */ /* 0x000fe20003f86270 */
[----:B------:R2:W-:Y:S01]  /*d010*/  STL [R1+0x3c], R212 ;  /* 0x00003cd401007387 */ /* 0x0005e20000100800 */
[----:B------:R-:W-:-:S09]  /*d020*/  FSEL R216, R79, -INF , !P6 ;  /* 0xff8000004fd87808 */ /* 0x000fd20007000000 */
[----:B------:R-:W-:Y:S02]  /*d030*/  IMAD.MOV.U32 R79, RZ, RZ, R248 ;  /* 0x000000ffff4f7224 */ /* 0x000fe400078e00f8 */
[----:B------:R-:W-:Y:S02]  /*d040*/  IMAD.MOV.U32 R221, RZ, RZ, R250 ;  /* 0x000000ffffdd7224 */ /* 0x000fe400078e00fa */
[----:B------:R-:W-:Y:S01]  /*d050*/  IMAD.MOV.U32 R220, RZ, RZ, R251 ;  /* 0x000000ffffdc7224 */ /* 0x000fe200078e00fb */
[----:B------:R-:W-:Y:S02]  /*d060*/  FSEL R252, R252, -INF , !P1 ;  /* 0xff800000fcfc7808 */ /* 0x000fe40004800000 */
[----:B--2---:R-:W-:Y:S01]  /*d070*/  FSEL R212, R78, -INF , !P4 ;  /* 0xff8000004ed47808 */ /* 0x004fe20006000000 */
[----:B------:R-:W-:Y:S02]  /*d080*/  IMAD.MOV.U32 R78, RZ, RZ, R249 ;  /* 0x000000ffff4e7224 */ /* 0x000fe400078e00f9 */
[----:B------:R-:W-:Y:S01]  /*d090*/  HMMA.16816.F32.BF16 R248, R164, R222, RZ ;  /* 0x000000dea4f8723c */ /* 0x000fe200000418ff */
[----:B------:R-:W-:-:S02]  /*d0a0*/  FSEL R3, R3, -INF , !P2 ;  /* 0xff80000003037808 */ /* 0x000fc40005000000 */
[C---:B------:R-:W-:Y:S02]  /*d0b0*/  ISETP.GE.AND P5, PT, R2.reuse, R14, PT ;  /* 0x0000000e0200720c */ /* 0x040fe40003fa6270 */
[C---:B------:R-:W-:Y:S02]  /*d0c0*/  ISETP.GE.AND P1, PT, R2.reuse, R15, PT ;  /* 0x0000000f0200720c */ /* 0x040fe40003f26270 */
[----:B------:R-:W-:Y:S01]  /*d0d0*/  ISETP.GE.AND P2, PT, R2, R17, PT ;  /* 0x000000110200720c */ /* 0x000fe20003f46270 */
[----:B------:R-:W-:Y:S02]  /*d0e0*/  VIADD R2, R0, 0x18 ;  /* 0x0000001800027836 */ /* 0x000fe40000000000 */
[----:B------:R-:W-:Y:S02]  /*d0f0*/  IMAD.MOV.U32 R70, RZ, RZ, R86 ;  /* 0x000000ffff467224 */ /* 0x000fe400078e0056 */
[----:B------:R-:W-:Y:S01]  /*d100*/  IMAD.MOV.U32 R86, RZ, RZ, R219 ;  /* 0x000000ffff567224 */ /* 0x000fe200078e00db */
[----:B------:R-:W-:Y:S01]  /*d110*/  FSEL R213, R81, -INF , !P5 ;  /* 0xff80000051d57808 */ /* 0x000fe20006800000 */
[----:B------:R-:W-:Y:S01]  /*d120*/  IMAD.MOV.U32 R219, RZ, RZ, R168 ;  /* 0x000000ffffdb7224 */ /* 0x000fe200078e00a8 */
[----:B------:R-:W-:-:S02]  /*d130*/  FSEL R68, R68, -INF , !P3 ;  /* 0xff80000044447808 */ /* 0x000fc40005800000 */
[----:B------:R-:W-:Y:S02]  /*d140*/  FSEL R168, R80, -INF , !P1 ;  /* 0xff80000050a87808 */ /* 0x000fe40004800000 */
[C---:B------:R-:W-:Y:S02]  /*d150*/  ISETP.GE.AND P3, PT, R2.reuse, R14, PT ;  /* 0x0000000e0200720c */ /* 0x040fe40003f66270 */
[C---:B------:R-:W-:Y:S02]  /*d160*/  ISETP.GE.AND P5, PT, R2.reuse, R15, PT ;  /* 0x0000000f0200720c */ /* 0x040fe40003fa6270 */
[C---:B------:R-:W-:Y:S02]  /*d170*/  ISETP.GE.AND P1, PT, R2.reuse, R16, PT ;  /* 0x000000100200720c */ /* 0x040fe40003f26270 */
[----:B------:R-:W-:Y:S01]  /*d180*/  ISETP.GE.AND P6, PT, R2, R17, PT ;  /* 0x000000110200720c */ /* 0x000fe20003fc6270 */
[----:B------:R-:W-:Y:S02]  /*d190*/  VIADD R2, R0, 0x19 ;  /* 0x0000001900027836 */ /* 0x000fe40000000000 */
[----:B------:R-:W-:-:S02]  /*d1a0*/  IMAD.MOV.U32 R74, RZ, RZ, R84 ;  /* 0x000000ffff4a7224 */ /* 0x000fc400078e0054 */
[----:B------:R-:W-:Y:S01]  /*d1b0*/  IMAD.MOV.U32 R73, RZ, RZ, R85 ;  /* 0x000000ffff497224 */ /* 0x000fe200078e0055 */
[----:B------:R-:W-:Y:S01]  /*d1c0*/  ISETP.GE.AND P4, PT, R2, R16, PT ;  /* 0x000000100200720c */ /* 0x000fe20003f86270 */
[----:B------:R-:W-:Y:S02]  /*d1d0*/  IMAD.MOV.U32 R85, RZ, RZ, R224 ;  /* 0x000000ffff557224 */ /* 0x000fe400078e00e0 */
[----:B------:R-:W-:Y:S02]  /*d1e0*/  IMAD.MOV.U32 R84, RZ, RZ, R225 ;  /* 0x000000ffff547224 */ /* 0x000fe400078e00e1 */
[----:B------:R-:W-:Y:S02]  /*d1f0*/  IMAD.MOV.U32 R83, RZ, RZ, R226 ;  /* 0x000000ffff537224 */ /* 0x000fe400078e00e2 */
[----:B------:R-:W-:Y:S02]  /*d200*/  IMAD.MOV.U32 R82, RZ, RZ, R227 ;  /* 0x000000ffff527224 */ /* 0x000fe400078e00e3 */
[----:B------:R-:W-:Y:S01]  /*d210*/  HMMA.16816.F32.BF16 R224, R164, R208, RZ ;  /* 0x000000d0a4e0723c */ /* 0x000fe200000418ff */
[----:B------:R-:W-:Y:S01]  /*d220*/  FSEL R77, R77, -INF , !P1 ;  /* 0xff8000004d4d7808 */ /* 0x000fe20004800000 */
[----:B------:R-:W-:Y:S01]  /*d230*/  IMAD.MOV.U32 R69, RZ, RZ, R87 ;  /* 0x000000ffff457224 */ /* 0x000fe200078e0057 */
[----:B------:R-:W-:Y:S01]  /*d240*/  FSEL R76, R76, -INF , !P4 ;  /* 0xff8000004c4c7808 */ /* 0x000fe20006000000 */
[----:B------:R-:W-:Y:S01]  /*d250*/  IMAD.MOV.U32 R88, RZ, RZ, R217 ;  /* 0x000000ffff587224 */ /* 0x000fe200078e00d9 */
[----:B------:R-:W-:-:S02]  /*d260*/  ISETP.GE.AND P1, PT, R2, R14, PT ;  /* 0x0000000e0200720c */ /* 0x000fc40003f26270 */
[----:B------:R-:W-:Y:S01]  /*d270*/  IMAD.MOV.U32 R165, RZ, RZ, R248 ;  /* 0x000000ffffa57224 */ /* 0x000fe200078e00f8 */
[----:B------:R-:W-:Y:S01]  /*d280*/  FSEL R166, R219, -INF , !P0 ;  /* 0xff800000dba67808 */ /* 0x000fe20004000000 */
[----:B------:R-:W-:Y:S01]  /*d290*/  IMAD.MOV.U32 R164, RZ, RZ, R249 ;  /* 0x000000ffffa47224 */ /* 0x000fe200078e00f9 */
[C---:B------:R-:W-:Y:S01]  /*d2a0*/  ISETP.GE.AND P4, PT, R2.reuse, R15, PT ;  /* 0x0000000f0200720c */ /* 0x040fe20003f86270 */
[----:B------:R-:W-:Y:S01]  /*d2b0*/  IMAD.MOV.U32 R87, RZ, RZ, R218 ;  /* 0x000000ffff577224 */ /* 0x000fe200078e00da */
[----:B------:R-:W-:Y:S01]  /*d2c0*/  ISETP.GE.AND P0, PT, R2, R17, PT ;  /* 0x000000110200720c */ /* 0x000fe20003f06270 */
[----:B------:R-:W-:Y:S01]  /*d2d0*/  IMAD.MOV.U32 R2, RZ, RZ, R216 ;  /* 0x000000ffff027224 */ /* 0x000fe200078e00d8 */
[----:B------:R-:W-:Y:S01]  /*d2e0*/  STL [R1+0x68], R68 ;  /* 0x0000684401007387 */ /* 0x000fe20000100800 */
[----:B------:R-:W-:Y:S03]  /*d2f0*/  HMMA.16816.F32.BF16 R216, R204, R208, RZ ;  /* 0x000000d0ccd8723c */ /* 0x000fe600000418ff */
[----:B------:R-:W-:Y:S04]  /*d300*/  STL [R1+0x5c], R166 ;  /* 0x00005ca601007387 */ /* 0x000fe80000100800 */
[----:B------:R-:W-:Y:S01]  /*d310*/  IMAD.MOV.U32 R208, RZ, RZ, R165 ;  /* 0x000000ffffd07224 */ /* 0x000fe200078e00a5 */
[----:B------:R-:W-:-:S02]  /*d320*/  MOV R209, R164 ;  /* 0x000000a400d17202 */ /* 0x000fc40000000f00 */
[----:B------:R-:W2:Y:S01]  /*d330*/  LDSM.16.M88.4 R164, [R244] ;  /* 0x00000000f4a4783b */ /* 0x000ea20000000200 */
[----:B------:R-:W-:Y:S02]  /*d340*/  IMAD.MOV.U32 R81, RZ, RZ, R250 ;  /* 0x000000ffff517224 */ /* 0x000fe400078e00fa */
[----:B------:R-:W-:Y:S02]  /*d350*/  IMAD.MOV.U32 R80, RZ, RZ, R251 ;  /* 0x000000ffff507224 */ /* 0x000fe400078e00fb */
[C---:B------:R-:W-:Y:S06]  /*d360*/  HMMA.16816.F32.BF16 R248, R204.reuse, R210, RZ ;  /* 0x000000d2ccf8723c */ /* 0x040fec00000418ff */
[----:B------:R-:W-:Y:S01]  /*d370*/  HMMA.16816.F32.BF16 R204, R204, R222, RZ ;  /* 0x000000decccc723c */ /* 0x000fe200000418ff */
[----:B------:R-:W-:-:S02]  /*d380*/  IMAD.MOV.U32 R210, RZ, RZ, R81 ;  /* 0x000000ffffd27224 */ /* 0x000fc400078e0051 */
[----:B------:R-:W-:-:S04]  /*d390*/  IMAD.MOV.U32 R211, RZ, RZ, R80 ;  /* 0x000000ffffd37224 */ /* 0x000fc800078e0050 */
[----:B------:R-:W-:Y:S01]  /*d3a0*/  IMAD.MOV.U32 R222, RZ, RZ, R79 ;  /* 0x000000ffffde7224 */ /* 0x000fe200078e004f */
[C---:B--2---:R-:W-:Y:S10]  /*d3b0*/  HMMA.16816.F32.BF16 R216, R64.reuse, R164, R216 ;  /* 0x000000a440d8723c */ /* 0x044ff400000418d8 */
[----:B------:R-:W-:Y:S01]  /*d3c0*/  HMMA.16816.F32.BF16 R248, R64, R166, R248 ;  /* 0x000000a640f8723c */ /* 0x000fe200000418f8 */
[----:B------:R-:W-:-:S05]  /*d3d0*/  IMAD.MOV.U32 R223, RZ, RZ, R78 ;  /* 0x000000ffffdf7224 */ /* 0x000fca00078e004e */
[----:B------:R-:W-:Y:S08]  /*d3e0*/  HMMA.16816.F32.BF16 R208, R60, R214, R208 ;  /* 0x000000d63cd0723c */ /* 0x000ff000000418d0 */
[----:B------:R-:W-:Y:S02]  /*d3f0*/  IMAD.MOV.U32 R81, RZ, RZ, R216 ;  /* 0x000000ffff517224 */ /* 0x000fe400078e00d8 */
[----:B------:R-:W-:-:S02]  /*d400*/  IMAD.MOV.U32 R80, RZ, RZ, R217 ;  /* 0x000000ffff507224 */ /* 0x000fc400078e00d9 */
[----:B------:R-:W-:Y:S02]  /*d410*/  IMAD.MOV.U32 R79, RZ, RZ, R218 ;  /* 0x000000ffff4f7224 */ /* 0x000fe400078e00da */
[----:B------:R-:W-:Y:S02]  /*d420*/  IMAD.MOV.U32 R78, RZ, RZ, R219 ;  /* 0x000000ffff4e7224 */ /* 0x000fe400078e00db */
[----:B------:R-:W-:Y:S02]  /*d430*/  IMAD.MOV.U32 R216, RZ, RZ, R222 ;  /* 0x000000ffffd87224 */ /* 0x000fe400078e00de */
[----:B------:R-:W-:Y:S02]  /*d440*/  IMAD.MOV.U32 R217, RZ, RZ, R223 ;  /* 0x000000ffffd97224 */ /* 0x000fe400078e00df */
[----:B------:R-:W-:Y:S02]  /*d450*/  IMAD.MOV.U32 R218, RZ, RZ, R221 ;  /* 0x000000ffffda7224 */ /* 0x000fe400078e00dd */
[----:B------:R-:W-:-:S02]  /*d460*/  IMAD.MOV.U32 R219, RZ, RZ, R220 ;  /* 0x000000ffffdb7224 */ /* 0x000fc400078e00dc */
[C---:B------:R-:W-:Y:S06]  /*d470*/  HMMA.16816.F32.BF16 R220, R60.reuse, R164, R224 ;  /* 0x000000a43cdc723c */ /* 0x040fec00000418e0 */
[----:B------:R-:W-:Y:S07]  /*d480*/  HMMA.16816.F32.BF16 R216, R60, R166, R216 ;  /* 0x000000a63cd8723c */ /* 0x000fee00000418d8 */
[----:B------:R-:W-:-:S02]  /*d490*/  IMAD.MOV.U32 R60, RZ, RZ, R81 ;  /* 0x000000ffff3c7224 */ /* 0x000fc400078e0051 */
[----:B------:R-:W-:Y:S02]  /*d4a0*/  IMAD.MOV.U32 R61, RZ, RZ, R80 ;  /* 0x000000ffff3d7224 */ /* 0x000fe400078e0050 */
[----:B------:R-:W-:Y:S01]  /*d4b0*/  IMAD.MOV.U32 R62, RZ, RZ, R79 ;  /* 0x000000ffff3e7224 */ /* 0x000fe200078e004f */
[----:B------:R-:W-:Y:S01]  /*d4c0*/  MOV R79, R250 ;  /* 0x000000fa004f7202 */ /* 0x000fe20000000f00 */
[----:B------:R-:W-:Y:S02]  /*d4d0*/  IMAD.MOV.U32 R63, RZ, RZ, R78 ;  /* 0x000000ffff3f7224 */ /* 0x000fe400078e004e */
[----:B------:R-:W-:Y:S02]  /*d4e0*/  IMAD.MOV.U32 R81, RZ, RZ, R248 ;  /* 0x000000ffff517224 */ /* 0x000fe400078e00f8 */
[----:B------:R-:W-:Y:S02]  /*d4f0*/  IMAD.MOV.U32 R80, RZ, RZ, R249 ;  /* 0x000000ffff507224 */ /* 0x000fe400078e00f9 */
[----:B------:R-:W-:-:S02]  /*d500*/  IMAD.MOV.U32 R78, RZ, RZ, R251 ;  /* 0x000000ffff4e7224 */ /* 0x000fc400078e00fb */
[----:B------:R-:W-:Y:S01]  /*d510*/  HMMA.16816.F32.BF16 R248, R64, R214, R204 ;  /* 0x000000d640f8723c */ /* 0x000fe200000418cc */
[----:B------:R-:W2:Y:S04]  /*d520*/  LDSM.16.M88.4 R204, [R233+0x9800] ;  /* 0x00980000e9cc783b */ /* 0x000ea80000000200 */
[----:B------:R-:W3:Y:S01]  /*d530*/  LDSM.16.M88.4 R64, [R233+0x9000] ;  /* 0x00900000e940783b */ /* 0x000ee20000000200 */
[----:B------:R-:W-:Y:S02]  /*d540*/  IMAD.MOV.U32 R224, RZ, RZ, R89 ;  /* 0x000000ffffe07224 */ /* 0x000fe400078e0059 */
[----:B------:R-:W-:Y:S01]  /*d550*/  IMAD.MOV.U32 R225, RZ, RZ, R88 ;  /* 0x000000ffffe17224 */ /* 0x000fe200078e0058 */
[----:B------:R1:W5:Y:S01]  /*d560*/  LDL.LU R89, [R1+0x120] ;  /* 0x0001200001597983 */ /* 0x0003620000300800 */
[----:B------:R-:W-:-:S02]  /*d570*/  IMAD.MOV.U32 R226, RZ, RZ, R87 ;  /* 0x000000ffffe27224 */ /* 0x000fc400078e0057 */
[----:B------:R-:W-:Y:S01]  /*d580*/  IMAD.MOV.U32 R227, RZ, RZ, R86 ;  /* 0x000000ffffe37224 */ /* 0x000fe200078e0056 */
[----:B------:R1:W5:Y:S01]  /*d590*/  LDL.LU R88, [R1+0x11c] ;  /* 0x00011c0001587983 */ /* 0x0003620000300800 */
[----:B------:R-:W-:Y:S02]  /*d5a0*/  IMAD.MOV.U32 R164, RZ, RZ, R213 ;  /* 0x000000ffffa47224 */ /* 0x000fe400078e00d5 */
[----:B------:R-:W-:Y:S01]  /*d5b0*/  IMAD.MOV.U32 R165, RZ, RZ, R212 ;  /* 0x000000ffffa57224 */ /* 0x000fe200078e00d4 */
[----:B------:R1:W5:Y:S01]  /*d5c0*/  LDL.LU R87, [R1+0x118] ;  /* 0x0001180001577983 */ /* 0x0003620000300800 */
[----:B------:R-:W-:Y:S01]  /*d5d0*/  IMAD.MOV.U32 R212, RZ, RZ, R81 ;  /* 0x000000ffffd47224 */ /* 0x000fe200078e0051 */
[----:B--2---:R-:W-:Y:S01]  /*d5e0*/  HMMA.16816.F32.BF16 R224, R52, R204, R224 ;  /* 0x000000cc34e0723c */ /* 0x004fe200000418e0 */
[----:B------:R-:W-:Y:S01]  /*d5f0*/  IMAD.MOV.U32 R213, RZ, RZ, R80 ;  /* 0x000000ffffd57224 */ /* 0x000fe200078e0050 */
[----:B------:R1:W5:Y:S01]  /*d600*/  LDL.LU R86, [R1+0x114] ;  /* 0x0001140001567983 */ /* 0x0003620000300800 */
[----:B------:R-:W-:-:S02]  /*d610*/  IMAD.MOV.U32 R214, RZ, RZ, R79 ;  /* 0x000000ffffd67224 */ /* 0x000fc400078e004f */
[----:B------:R-:W-:Y:S01]  /*d620*/  IMAD.MOV.U32 R215, RZ, RZ, R78 ;  /* 0x000000ffffd77224 */ /* 0x000fe200078e004e */
[----:B------:R-:W-:-:S15]  /*d630*/  HMMA.16816.F32.BF16 R208, R52, R206, R208 ;  /* 0x000000ce34d0723c */ /* 0x000fde00000418d0 */
[----:B------:R-:W-:-:S03]  /*d640*/  NOP ;  /* 0x0000000000007918 */ /* 0x000fc60000000000 */
[----:B------:R-:W-:Y:S02]  /*d650*/  IMAD.MOV.U32 R81, RZ, RZ, R224 ;  /* 0x000000ffff517224 */ /* 0x000fe400078e00e0 */
[----:B------:R-:W-:Y:S02]  /*d660*/  IMAD.MOV.U32 R80, RZ, RZ, R225 ;  /* 0x000000ffff507224 */ /* 0x000fe400078e00e1 */
[----:B------:R-:W-:Y:S02]  /*d670*/  IMAD.MOV.U32 R79, RZ, RZ, R226 ;  /* 0x000000ffff4f7224 */ /* 0x000fe400078e00e2 */
[----:B------:R-:W-:Y:S02]  /*d680*/  IMAD.MOV.U32 R78, RZ, RZ, R227 ;  /* 0x000000ffff4e7224 */ /* 0x000fe400078e00e3 */
[C---:B---3--:R-:W-:Y:S06]  /*d690*/  HMMA.16816.F32.BF16 R224, R52.reuse, R64, R220 ;  /* 0x0000004034e0723c */ /* 0x048fec00000418dc */
[----:B------:R-:W-:Y:S06]  /*d6a0*/  HMMA.16816.F32.BF16 R220, R52, R66, R216 ;  /* 0x0000004234dc723c */ /* 0x000fec00000418d8 */
[----:B------:R-:W-:Y:S01]  /*d6b0*/  HMMA.16816.F32.BF16 R52, R56, R64, R60 ;  /* 0x000000403834723c */ /* 0x000fe2000004183c */
[----:B------:R-:W-:Y:S01]  /*d6c0*/  IMAD.MOV.U32 R216, RZ, RZ, R85 ;  /* 0x000000ffffd87224 */ /* 0x000fe200078e0055 */
[----:B------:R-:W2:Y:S01]  /*d6d0*/  LDSM.16.M88.4 R60, [R232+0x1000] ;  /* 0x00100000e83c783b */ /* 0x000ea20000000200 */
[----:B------:R-:W-:-:S02]  /*d6e0*/  IMAD.MOV.U32 R217, RZ, RZ, R84 ;  /* 0x000000ffffd97224 */ /* 0x000fc400078e0054 */
[----:B------:R-:W-:Y:S01]  /*d6f0*/  IMAD.MOV.U32 R218, RZ, RZ, R83 ;  /* 0x000000ffffda7224 */ /* 0x000fe200078e0053 */
[----:B------:R-:W-:Y:S01]  /*d700*/  HMMA.16816.F32.BF16 R212, R56, R66, R212 ;  /* 0x0000004238d4723c */ /* 0x000fe200000418d4 */
[----:B------:R-:W-:Y:S01]  /*d710*/  IMAD.MOV.U32 R64, RZ, RZ, R164 ;  /* 0x000000ffff407224 */ /* 0x000fe200078e00a4 */
[----:B------:R1:W5:Y:S01]  /*d720*/  LDL.LU R85, [R1+0x110] ;  /* 0x0001100001557983 */ /* 0x0003620000300800 */
[----:B------:R-:W-:-:S03]  /*d730*/  IMAD.MOV.U32 R65, RZ, RZ, R165 ;  /* 0x000000ffff417224 */ /* 0x000fc600078e00a5 */
[----:B------:R-:W3:Y:S01]  /*d740*/  LDSM.16.M88.4 R164, [R232+0x1800] ;  /* 0x00180000e8a4783b */ /* 0x000ee20000000200 */
[----:B------:R-:W-:-:S03]  /*d750*/  IMAD.MOV.U32 R219, RZ, RZ, R82 ;  /* 0x000000ffffdb7224 */ /* 0x000fc600078e0052 */
[----:B------:R1:W5:Y:S04]  /*d760*/  LDL.LU R84, [R1+0x10c] ;  /* 0x00010c0001547983 */ /* 0x0003680000300800 */
[----:B------:R-:W-:Y:S01]  /*d770*/  HMMA.16816.F32.BF16 R216, R56, R204, R216 ;  /* 0x000000cc38d8723c */ /* 0x000fe200000418d8 */
[----:B------:R1:W5:Y:S04]  /*d780*/  LDL.LU R83, [R1+0x108] ;  /* 0x0001080001537983 */ /* 0x0003680000300800 */
[----:B------:R1:W5:Y:S02]  /*d790*/  LDL.LU R82, [R1+0x104] ;  /* 0x0001040001527983 */ /* 0x0003640000300800 */
[----:B------:R-:W-:-:S02]  /*d7a0*/  IMAD.MOV.U32 R204, RZ, RZ, R64 ;  /* 0x000000ffffcc7224 */ /* 0x000fc400078e0040 */
[----:B------:R-:W-:Y:S02]  /*d7b0*/  IMAD.MOV.U32 R205, RZ, RZ, R65 ;  /* 0x000000ffffcd7224 */ /* 0x000fe400078e0041 */
[----:B------:R-:W-:Y:S07]  /*d7c0*/  HMMA.16816.F32.BF16 R64, R56, R206, R248 ;  /* 0x000000ce3840723c */ /* 0x000fee00000418f8 */
[----:B------:R-:W-:Y:S02]  /*d7d0*/  IMAD.MOV.U32 R248, RZ, RZ, R81 ;  /* 0x000000fffff87224 */ /* 0x000fe400078e0051 */
[----:B------:R-:W-:Y:S01]  /*d7e0*/  IMAD.MOV.U32 R249, RZ, RZ, R80 ;  /* 0x000000fffff97224 */ /* 0x000fe200078e0050 */
[----:B------:R1:W5:Y:S01]  /*d7f0*/  LDL.LU R81, [R1+0x100] ;  /* 0x0001000001517983 */ /* 0x0003620000300800 */
[----:B------:R-:W-:-:S02]  /*d800*/  IMAD.MOV.U32 R250, RZ, RZ, R79 ;  /* 0x000000fffffa7224 */ /* 0x000fc400078e004f */
[----:B------:R-:W-:Y:S01]  /*d810*/  IMAD.MOV.U32 R251, RZ, RZ, R78 ;  /* 0x000000fffffb7224 */ /* 0x000fe200078e004e */
[----:B--2---:R-:W-:Y:S01]  /*d820*/  HMMA.16816.F32.BF16 R224, R44, R60, R224 ;  /* 0x0000003c2ce0723c */ /* 0x004fe200000418e0 */
[----:B------:R-:W-:Y:S01]  /*d830*/  IMAD.MOV.U32 R206, RZ, RZ, R77 ;  /* 0x000000ffffce7224 */ /* 0x000fe200078e004d */
[----:B------:R1:W5:Y:S01]  /*d840*/  LDL.LU R80, [R1+0xfc] ;  /* 0x0000fc0001507983 */ /* 0x0003620000300800 */
[----:B------:R-:W-:-:S03]  /*d850*/  IMAD.MOV.U32 R207, RZ, RZ, R76 ;  /* 0x000000ffffcf7224 */ /* 0x000fc600078e004c */
[C---:B------:R-:W-:Y:S01]  /*d860*/  HMMA.16816.F32.BF16 R220, R44.reuse, R62, R220 ;  /* 0x0000003e2cdc723c */ /* 0x040fe200000418dc */
[----:B------:R1:W5:Y:S04]  /*d870*/  LDL.LU R79, [R1+0xf8] ;  /* 0x0000f800014f7983 */ /* 0x0003680000300800 */
[----:B------:R1:W5:Y:S01]  /*d880*/  LDL.LU R78, [R1+0xf4] ;  /* 0x0000f400014e7983 */ /* 0x0003620000300800 */
[----:B---3--:R-:W-:Y:S03]  /*d890*/  HMMA.16816.F32.BF16 R248, R44, R164, R248 ;  /* 0x000000a42cf8723c */ /* 0x008fe600000418f8 */
[----:B------:R1:W5:Y:S04]  /*d8a0*/  LDL.LU R77, [R1+0xf0] ;  /* 0x0000f000014d7983 */ /* 0x0003680000300800 */
[----:B------:R1:W5:-:S15]  /*d8b0*/  LDL.LU R76, [R1+0xec] ;  /* 0x0000ec00014c7983 */ /* 0x00035e0000300800 */
[----:B------:R-:W-:-:S02]  /*d8c0*/  NOP ;  /* 0x0000000000007918 */ /* 0x000fc40000000000 */
[----:B------:R-:W-:Y:S01]  /*d8d0*/  IMAD.MOV.U32 R59, RZ, RZ, R248 ;  /* 0x000000ffff3b7224 */ /* 0x000fe200078e00f8 */
[----:B------:R-:W-:Y:S01]  /*d8e0*/  MOV R58, R249 ;  /* 0x000000f9003a7202 */ /* 0x000fe20000000f00 */
[----:B------:R-:W-:Y:S02]  /*d8f0*/  IMAD.MOV.U32 R57, RZ, RZ, R250 ;  /* 0x000000ffff397224 */ /* 0x000fe400078e00fa */
[----:B------:R-:W-:Y:S02]  /*d900*/  IMAD.MOV.U32 R56, RZ, RZ, R251 ;  /* 0x000000ffff387224 */ /* 0x000fe400078e00fb */
[----:B------:R-:W-:Y:S06]  /*d910*/  HMMA.16816.F32.BF16 R248, R44, R166, R208 ;  /* 0x000000a62cf8723c */ /* 0x000fec00000418d0 */
[----:B------:R-:W-:Y:S01]  /*d920*/  HMMA.16816.F32.BF16 R44, R48, R60, R52 ;  /* 0x0000003c302c723c */ /* 0x000fe20000041834 */
[----:B------:R-:W2:Y:S01]  /*d930*/  LDSM.16.M88.4 R52, [R171+0xb000] ;  /* 0x00b00000ab34783b */ /* 0x000ea20000000200 */
[----:B------:R-:W-:-:S02]  /*d940*/  IMAD.MOV.U32 R208, RZ, RZ, R206 ;  /* 0x000000ffffd07224 */ /* 0x000fc400078e00ce */
[----:B------:R-:W-:Y:S02]  /*d950*/  IMAD.MOV.U32 R209, RZ, RZ, R207 ;  /* 0x000000ffffd17224 */ /* 0x000fe400078e00cf */
[----:B------:R-:W-:Y:S02]  /*d960*/  IMAD.MOV.U32 R210, RZ, RZ, R204 ;  /* 0x000000ffffd27224 */ /* 0x000fe400078e00cc */
[----:B------:R-:W-:Y:S02]  /*d970*/  IMAD.MOV.U32 R211, RZ, RZ, R205 ;  /* 0x000000ffffd37224 */ /* 0x000fe400078e00cd */
[----:B------:R-:W-:Y:S01]  /*d980*/  HMMA.16816.F32.BF16 R204, R48, R62, R212 ;  /* 0x0000003e30cc723c */ /* 0x000fe200000418d4 */
[----:B------:R-:W3:Y:S06]  /*d990*/  LDSM.16.M88.4 R60, [R171+0xb800] ;  /* 0x00b80000ab3c783b */ /* 0x000eec0000000200 */
[----:B------:R-:W-:-:S02]  /*d9a0*/  IMAD.MOV.U32 R212, RZ, RZ, R59 ;  /* 0x000000ffffd47224 */ /* 0x000fc400078e003b */
[----:B------:R-:W-:Y:S02]  /*d9b0*/  IMAD.MOV.U32 R213, RZ, RZ, R58 ;  /* 0x000000ffffd57224 */ /* 0x000fe400078e003a */
[----:B------:R-:W-:Y:S02]  /*d9c0*/  IMAD.MOV.U32 R214, RZ, RZ, R57 ;  /* 0x000000ffffd67224 */ /* 0x000fe400078e0039 */
[----:B------:R-:W-:Y:S02]  /*d9d0*/  IMAD.MOV.U32 R215, RZ, RZ, R56 ;  /* 0x000000ffffd77224 */ /* 0x000fe400078e0038 */
[C---:B------:R-:W-:Y:S06]  /*d9e0*/  HMMA.16816.F32.BF16 R56, R48.reuse, R164, R216 ;  /* 0x000000a43038723c */ /* 0x040fec00000418d8 */
[----:B------:R-:W-:Y:S01]  /*d9f0*/  HMMA.16816.F32.BF16 R48, R48, R166, R64 ;  /* 0x000000a63030723c */ /* 0x000fe20000041840 */
[----:B------:R-:W-:-:S02]  /*da00*/  IMAD.MOV.U32 R216, RZ, RZ, R208 ;  /* 0x000000ffffd87224 */ /* 0x000fc400078e00d0 */
[----:B------:R-:W-:Y:S02]  /*da10*/  IMAD.MOV.U32 R217, RZ, RZ, R209 ;  /* 0x000000ffffd97224 */ /* 0x000fe400078e00d1 */
[----:B------:R-:W-:Y:S02]  /*da20*/  IMAD.MOV.U32 R218, RZ, RZ, R210 ;  /* 0x000000ffffda7224 */ /* 0x000fe400078e00d2 */
[----:B------:R-:W-:Y:S02]  /*da30*/  IMAD.MOV.U32 R219, RZ, RZ, R211 ;  /* 0x000000ffffdb7224 */ /* 0x000fe400078e00d3 */
[-C--:B--2---:R-:W-:Y:S06]  /*da40*/  HMMA.16816.F32.BF16 R208, R36, R52.reuse, R224 ;  /* 0x0000003424d0723c */ /* 0x084fec00000418e0 */
[----:B------:R-:W-:Y:S01]  /*da50*/  HMMA.16816.F32.BF16 R64, R40, R52, R44 ;  /* 0x000000342840723c */ /* 0x000fe2000004182c */
[----:B------:R-:W-:Y:S01]  /*da60*/  IMAD.MOV.U32 R224, RZ, RZ, R212 ;  /* 0x000000ffffe07224 */ /* 0x000fe200078e00d4 */
[----:B------:R-:W2:Y:S01]  /*da70*/  LDSM.16.M88.4 R44, [R240] ;  /* 0x00000000f02c783b */ /* 0x000ea20000000200 */
[----:B------:R-:W-:-:S02]  /*da80*/  IMAD.MOV.U32 R225, RZ, RZ, R213 ;  /* 0x000000ffffe17224 */ /* 0x000fc400078e00d5 */
[----:B------:R-:W-:Y:S02]  /*da90*/  IMAD.MOV.U32 R226, RZ, RZ, R214 ;  /* 0x000000ffffe27224 */ /* 0x000fe400078e00d6 */
[----:B------:R-:W-:Y:S02]  /*daa0*/  IMAD.MOV.U32 R227, RZ, RZ, R215 ;  /* 0x000000ffffe37224 */ /* 0x000fe400078e00d7 */
[C---:B------:R-:W-:Y:S06]  /*dab0*/  HMMA.16816.F32.BF16 R212, R40.reuse, R54, R204 ;  /* 0x0000003628d4723c */ /* 0x040fec00000418cc */
[C---:B---3--:R-:W-:Y:S01]  /*dac0*/  HMMA.16816.F32.BF16 R204, R40.reuse, R60, R56 ;  /* 0x0000003c28cc723c */ /* 0x048fe20000041838 */
[----:B------:R-:W3:Y:S05]  /*dad0*/  LDSM.16.M88.4 R56, [R239] ;  /* 0x00000000ef38783b */ /* 0x000eea0000000200 */
[----:B------:R-:W-:Y:S01]  /*dae0*/  HMMA.16816.F32.BF16 R48, R40, R62, R48 ;  /* 0x0000003e2830723c */ /* 0x000fe20000041830 */
[----:B------:R-:W4:Y:S05]  /*daf0*/  LDSM.16.M88.4 R40, [R233+0xb000] ;  /* 0x00b00000e928783b */ /* 0x000f2a0000000200 */
[----:B------:R-:W-:Y:S06]  /*db00*/  HMMA.16816.F32.BF16 R164, R36, R54, R220 ;  /* 0x0000003624a4723c */ /* 0x000fec00000418dc */
[----:B--2---:R-:W-:Y:S06]  /*db10*/  HMMA.16816.F32.BF16 R52, R28, R44, R208 ;  /* 0x0000002c1c34723c */ /* 0x004fec00000418d0 */
[C---:B---3--:R-:W-:Y:S06]  /*db20*/  HMMA.16816.F32.BF16 R208, R32.reuse, R56, R204 ;  /* 0x0000003820d0723c */ /* 0x048fec00000418cc */
[C---:B------:R-:W-:Y:S01]  /*db30*/  HMMA.16816.F32.BF16 R204, R32.reuse, R58, R48 ;  /* 0x0000003a20cc723c */ /* 0x040fe20000041830 */
[----:B------:R-:W2:Y:S05]  /*db40*/  LDSM.16.M88.4 R48, [R233+0xb800] ;  /* 0x00b80000e930783b */ /* 0x000eaa0000000200 */
[C---:B------:R-:W-:Y:S06]  /*db50*/  HMMA.16816.F32.BF16 R64, R32.reuse, R44, R64 ;  /* 0x0000002c2040723c */ /* 0x040fec0000041840 */
[----:B------:R-:W-:Y:S01]  /*db60*/  HMMA.16816.F32.BF16 R212, R32, R46, R212 ;  /* 0x0000002e20d4723c */ /* 0x000fe200000418d4 */
[----:B------:R-:W-:Y:S01]  /*db70*/  IMAD.MOV.U32 R44, RZ, RZ, R224 ;  /* 0x000000ffff2c7224 */ /* 0x000fe200078e00e0 */
[----:B------:R-:W3:Y:S01]  /*db80*/  LDSM.16.M88.4 R32, [R232+0x3000] ;  /* 0x00300000e820783b */ /* 0x000ee20000000200 */
[----:B------:R-:W-:-:S03]  /*db90*/  IMAD.MOV.U32 R45, RZ, RZ, R225 ;  /* 0x000000ffff2d7224 */ /* 0x000fc600078e00e1 */
[----:B------:R-:W-:Y:S07]  /*dba0*/  HMMA.16816.F32.BF16 R220, R28, R46, R164 ;  /* 0x0000002e1cdc723c */ /* 0x000fee00000418a4 */
[----:B------:R-:W-:Y:S02]  /*dbb0*/  IMAD.MOV.U32 R46, RZ, RZ, R226 ;  /* 0x000000ffff2e7224 */ /* 0x000fe400078e00e2 */
[----:B------:R-:W-:Y:S02]  /*dbc0*/  IMAD.MOV.U32 R47, RZ, RZ, R227 ;  /* 0x000000ffff2f7224 */ /* 0x000fe400078e00e3 */
[----:B----4-:R-:W-:Y:S06]  /*dbd0*/  HMMA.16816.F32.BF16 R224, R20, R40, R52 ;  /* 0x0000002814e0723c */ /* 0x010fec0000041834 */
[C---:B------:R-:W-:Y:S01]  /*dbe0*/  HMMA.16816.F32.BF16 R52, R36.reuse, R60, R44 ;  /* 0x0000003c2434723c */ /* 0x040fe2000004182c */
[----:B------:R-:W4:Y:S01]  /*dbf0*/  LDSM.16.M88.4 R44, [R232+0x3800] ;  /* 0x00380000e82c783b */ /* 0x000f220000000200 */
[----:B------:R-:W-:Y:S01]  /*dc00*/  IMAD.MOV.U32 R164, RZ, RZ, R216 ;  /* 0x000000ffffa47224 */ /* 0x000fe200078e00d8 */
[----:B------:R-:W-:Y:S01]  /*dc10*/  MOV R166, R218 ;  /* 0x000000da00a67202 */ /* 0x000fe20000000f00 */
[----:B------:R-:W-:Y:S01]  /*dc20*/  IMAD.MOV.U32 R165, RZ, RZ, R217 ;  /* 0x000000ffffa57224 */ /* 0x000fe200078e00d9 */
[----:B------:R-:W-:Y:S01]  /*dc30*/  UISETP.NE.AND UP0, UPT, UR17, 0x3, UPT ;  /* 0x000000031100788c */ /* 0x000fe2000bf05270 */
[----:B------:R-:W-:Y:S01]  /*dc40*/  IMAD.MOV.U32 R167, RZ, RZ, R219 ;  /* 0x000000ffffa77224 */ /* 0x000fe200078e00db */
[----:B------:R-:W-:Y:S01]  /*dc50*/  HMMA.16816.F32.BF16 R36, R36, R62, R248 ;  /* 0x0000003e2424723c */ /* 0x000fe200000418f8 */
[----:B------:R-:W-:-:S05]  /*dc60*/  DEPBAR.LE SB0, 0x0 ;  /* 0x000080000000791a */ /* 0x000fca0000000000 */
[C---:B------:R-:W-:Y:S01]  /*dc70*/  HMMA.16816.F32.BF16 R216, R24.reuse, R40, R64 ;  /* 0x0000002818d8723c */ /* 0x040fe20000041840 */
[----:B------:R-:W-:Y:S02]  /*dc80*/  IMAD.MOV.U32 R249, RZ, RZ, R164 ;  /* 0x000000fffff97224 */ /* 0x000fe400078e00a4 */
[----:B------:R-:W-:Y:S02]  /*dc90*/  IMAD.MOV.U32 R250, RZ, RZ, R165 ;  /* 0x000000fffffa7224 */ /* 0x000fe400078e00a5 */
[----:B------:R-:W-:Y:S01]  /*dca0*/  IMAD.MOV.U32 R248, RZ, RZ, R166 ;  /* 0x000000fffff87224 */ /* 0x000fe200078e00a6 */
[----:B------:R-:W-:Y:S01]  /*dcb0*/  HMMA.16816.F32.BF16 R60, R24, R42, R212 ;  /* 0x0000002a183c723c */ /* 0x000fe200000418d4 */
[----:B------:R-:W-:-:S05]  /*dcc0*/  IMAD.MOV.U32 R251, RZ, RZ, R167 ;  /* 0x000000fffffb7224 */ /* 0x000fca00078e00a7 */
[C---:B--2---:R-:W-:Y:S06]  /*dcd0*/  HMMA.16816.F32.BF16 R164, R24.reuse, R48, R208 ;  /* 0x0000003018a4723c */ /* 0x044fec00000418d0 */
[----:B------:R-:W-:Y:S06]  /*dce0*/  HMMA.16816.F32.BF16 R64, R24, R50, R204 ;  /* 0x000000321840723c */ /* 0x000fec00000418cc */
[----:B---3--:R-:W-:Y:S01]  /*dcf0*/  HMMA.16816.F32.BF16 R24, R8, R32, R216 ;  /* 0x000000200818723c */ /* 0x008fe200000418d8 */
[----:B------:R-:W-:-:S05]  /*dd00*/  FSEL R213, R73, -INF , !P1 ;  /* 0xff80000049d57808 */ /* 0x000fca0004800000 */
[----:B------:R-:W-:Y:S01]  /*dd10*/  HMMA.16816.F32.BF16 R52, R28, R56, R52 ;  /* 0x000000381c34723c */ /* 0x000fe20000041834 */
[----:B------:R-:W-:-:S05]  /*dd20*/  IMAD.MOV.U32 R214, RZ, RZ, R2 ;  /* 0x000000ffffd67224 */ /* 0x000fca00078e0002 */
[----:B------:R-:W-:Y:S01]  /*dd30*/  HMMA.16816.F32.BF16 R56, R28, R58, R36 ;  /* 0x0000003a1c38723c */ /* 0x000fe20000041824 */
[----:B------:R-:W-:-:S05]  /*dd40*/  VIADD R2, R0, 0x20 ;  /* 0x0000002000027836 */ /* 0x000fca0000000000 */
[C---:B------:R-:W-:Y:S06]  /*dd50*/  HMMA.16816.F32.BF16 R28, R8.reuse, R34, R60 ;  /* 0x00000022081c723c */ /* 0x040fec000004183c */
[C---:B----4-:R-:W-:Y:S06]  /*dd60*/  HMMA.16816.F32.BF16 R164, R8.reuse, R44, R164 ;  /* 0x0000002c08a4723c */ /* 0x050fec00000418a4 */
[----:B------:R-:W-:Y:S06]  /*dd70*/  HMMA.16816.F32.BF16 R36, R8, R46, R64 ;  /* 0x0000002e0824723c */ /* 0x000fec0000041840 */
[----:B------:R-:W-:Y:S01]  /*dd80*/  HMMA.16816.F32.BF16 R8, R4, R32, R224 ;  /* 0x000000200408723c */ /* 0x000fe200000418e0 */
[----:B------:R-:W-:-:S02]  /*dd90*/  FSEL R64, R75, -INF , !P2 ;  /* 0xff8000004b407808 */ /* 0x000fc40005000000 */
[----:B------:R1:W5:Y:S01]  /*dda0*/  LDL.LU R75, [R1+0xe8] ;  /* 0x0000e800014b7983 */ /* 0x0003620000300800 */
[----:B------:R-:W-:Y:S02]  /*ddb0*/  FSEL R67, R74, -INF , !P3 ;  /* 0xff8000004a437808 */ /* 0x000fe40005800000 */
[----:B------:R-:W-:Y:S01]  /*ddc0*/  FSEL R65, R72, -INF , !P6 ;  /* 0xff80000048417808 */ /* 0x000fe20007000000 */
[----:B------:R1:W5:Y:S01]  /*ddd0*/  LDL.LU R74, [R1+0xe4] ;  /* 0x0000e400014a7983 */ /* 0x0003620000300800 */
[----:B------:R-:W-:-:S03]  /*dde0*/  FSEL R66, R71, -INF , !P0 ;  /* 0xff80000047427808 */ /* 0x000fc60004000000 */
[----:B------:R1:W5:Y:S01]  /*ddf0*/  LDL.LU R73, [R1+0xe0] ;  /* 0x0000e00001497983 */ /* 0x0003620000300800 */
[----:B------:R-:W-:-:S03]  /*de00*/  FSEL R32, R70, -INF , !P5 ;  /* 0xff80000046207808 */ /* 0x000fc60006800000 */
[----:B------:R1:W5:Y:S01]  /*de10*/  LDL.LU R72, [R1+0xdc] ;  /* 0x0000dc0001487983 */ /* 0x0003620000300800 */
[----:B------:R-:W-:-:S03]  /*de20*/  FSEL R215, R69, -INF , !P4 ;  /* 0xff80000045d77808 */ /* 0x000fc60006000000 */
[----:B------:R1:W-:Y:S01]  /*de30*/  STL [R1], R213 ;  /* 0x000000d501007387 */ /* 0x0003e20000100800 */
[----:B------:R-:W-:-:S03]  /*de40*/  ISETP.GE.AND P2, PT, R2, R14, PT ;  /* 0x0000000e0200720c */ /* 0x000fc60003f46270 */
[----:B------:R1:W5:Y:S01]  /*de50*/  LDL.LU R71, [R1+0xd8] ;  /* 0x0000d80001477983 */ /* 0x0003620000300800 */
[C---:B------:R-:W-:Y:S02]  /*de60*/  ISETP.GE.AND P1, PT, R2.reuse, R15, PT ;  /* 0x0000000f0200720c */ /* 0x040fe40003f26270 */
[C---:B------:R-:W-:Y:S01]  /*de70*/  ISETP.GE.AND P3, PT, R2.reuse, R16, PT ;  /* 0x000000100200720c */ /* 0x040fe20003f66270 */
[----:B------:R1:W5:Y:S01]  /*de80*/  LDL.LU R70, [R1+0xd4] ;  /* 0x0000d40001467983 */ /* 0x0003620000300800 */
[----:B------:R-:W-:Y:S01]  /*de90*/  ISETP.GE.AND P6, PT, R2, R17, PT ;  /* 0x000000110200720c */ /* 0x000fe20003fc6270 */
[----:B------:R-:W-:Y:S02]  /*dea0*/  VIADD R2, R0, 0x21 ;  /* 0x0000002100027836 */ /* 0x000fe40000000000 */
[----:B------:R1:W5:Y:S04]  /*deb0*/  LDL.LU R69, [R1+0xd0] ;  /* 0x0000d00001457983 */ /* 0x0003680000300800 */
[----:B------:R-:W2:Y:S01]  /*dec0*/  LDL R204, [R1+0x4c] ;  /* 0x00004c0001cc7983 */ /* 0x000ea20000100800 */
[----:B------:R-:W-:Y:S01]  /*ded0*/  IMAD.MOV.U32 R209, RZ, RZ, R3 ;  /* 0x000000ffffd17224 */ /* 0x000fe200078e0003 */
[----:B------:R-:W-:Y:S01]  /*dee0*/  ISETP.GE.AND P4, PT, R2, R14, PT ;  /* 0x0000000e0200720c */ /* 0x000fe20003f86270 */
[----:B------:R-:W-:-:S03]  /*def0*/  VIADD R3, R0, 0x28 ;  /* 0x0000002800037836 */ /* 0x000fc60000000000 */
[----:B------:R-:W-:Y:S02]  /*df00*/  FSEL R216, R25, -INF , !P4 ;  /* 0xff80000019d87808 */ /* 0x000fe40006000000 */
[----:B------:R-:W-:Y:S02]  /*df10*/  ISETP.GE.AND P4, PT, R3, R14, PT ;  /* 0x0000000e0300720c */ /* 0x000fe40003f86270 */
[----:B------:R-:W-:Y:S02]  /*df20*/  FSEL R207, R24, -INF , !P2 ;  /* 0xff80000018cf7808 */ /* 0x000fe40005000000 */
[----:B------:R-:W-:Y:S02]  /*df30*/  FSEL R205, R26, -INF , !P1 ;  /* 0xff8000001acd7808 */ /* 0x000fe40004800000 */
[----:B------:R-:W-:Y:S02]  /*df40*/  FSEL R206, R28, -INF , !P4 ;  /* 0xff8000001cce7808 */ /* 0x000fe40006000000 */
[----:B------:R-:W-:Y:S01]  /*df50*/  FSEL R63, R8, -INF , !P3 ;  /* 0xff800000083f7808 */ /* 0x000fe20005800000 */
[----:B------:R1:W-:Y:S04]  /*df60*/  STL [R1+0x28], R207 ;  /* 0x000028cf01007387 */ /* 0x0003e80000100800 */
[----:B------:R1:W-:Y:S04]  /*df70*/  STL [R1+0x58], R205 ;  /* 0x000058cd01007387 */ /* 0x0003e80000100800 */
[----:B------:R1:W-:Y:S04]  /*df80*/  STL [R1+0x2c], R206 ;  /* 0x00002cce01007387 */ /* 0x0003e80000100800 */
[----:B------:R1:W-:Y:S04]  /*df90*/  STL [R1+0x4], R63 ;  /* 0x0000043f01007387 */ /* 0x0003e80000100800 */
[----:B------:R-:W3:Y:S04]  /*dfa0*/  LDL R61, [R1+0x48] ;  /* 0x00004800013d7983 */ /* 0x000ee80000100800 */
[----:B------:R-:W4:Y:S04]  /*dfb0*/  LDL R60, [R1+0x38] ;  /* 0x00003800013c7983 */ /* 0x000f280000100800 */
[----:B------:R-:W4:Y:S04]  /*dfc0*/  LDL R208, [R1+0x24] ;  /* 0x0000240001d07983 */ /* 0x000f280000100800 */
[----:B------:R-:W4:Y:S01]  /*dfd0*/  LDL R62, [R1+0x3c] ;  /* 0x00003c00013e7983 */ /* 0x000f220000100800 */
[----:B------:R-:W-:Y:S01]  /*dfe0*/  HMMA.16816.F32.BF16 R40, R20, R42, R220 ;  /* 0x0000002a1428723c */ /* 0x000fe200000418dc */
[----:B------:R-:W-:-:S02]  /*dff0*/  ISETP.GE.AND P0, PT, R2, R15, PT ;  /* 0x0000000f0200720c */ /* 0x000fc40003f06270 */
[C---:B------:R-:W-:Y:S02]  /*e000*/  ISETP.GE.AND P5, PT, R2.reuse, R16, PT ;  /* 0x000000100200720c */ /* 0x040fe40003fa6270 */
[----:B------:R-:W-:Y:S01]  /*e010*/  ISETP.GE.AND P2, PT, R2, R17, PT ;  /* 0x000000110200720c */ /* 0x000fe20003f46270 */
[----:B------:R-:W-:Y:S01]  /*e020*/  VIADD R2, R0, 0x29 ;  /* 0x0000002900027836 */ /* 0x000fe20000000000 */
[----:B------:R-:W4:Y:S01]  /*e030*/  LDL R226, [R1+0x44] ;  /* 0x0000440001e27983 */ /* 0x000f220000100800 */
[----:B------:R-:W-:Y:S01]  /*e040*/  IMAD.MOV.U32 R211, RZ, RZ, R214 ;  /* 0x000000ffffd37224 */ /* 0x000fe200078e00d6 */
[----:B------:R-:W-:Y:S02]  /*e050*/  FSEL R214, R27, -INF , !P0 ;  /* 0xff8000001bd67808 */ /* 0x000fe40004000000 */
[----:B------:R-:W-:Y:S01]  /*e060*/  ISETP.GE.AND P1, PT, R2, R14, PT ;  /* 0x0000000e0200720c */ /* 0x000fe20003f26270 */
[----:B------:R-:W-:Y:S01]  /*e070*/  VIADD R8, R0, 0x38 ;  /* 0x0000003800087836 */ /* 0x000fe20000000000 */
[----:B------:R-:W4:Y:S01]  /*e080*/  LDL R33, [R1+0x34] ;  /* 0x0000340001217983 */ /* 0x000f220000100800 */
[----:B------:R-:W-:-:S03]  /*e090*/  IMAD.MOV.U32 R210, RZ, RZ, R168 ;  /* 0x000000ffffd27224 */ /* 0x000fc600078e00a8 */
[----:B------:R-:W4:Y:S04]  /*e0a0*/  LDL R227, [R1+0x40] ;  /* 0x0000400001e37983 */ /* 0x000f280000100800 */
[----:B------:R-:W4:Y:S03]  /*e0b0*/  LDL R224, [R1+0x20] ;  /* 0x0000200001e07983 */ /* 0x000f260000100800 */
[----:B------:R-:W-:Y:S01]  /*e0c0*/  HMMA.16816.F32.BF16 R40, R4, R34, R40 ;  /* 0x000000220428723c */ /* 0x000fe20000041828 */
[-C--:B------:R-:W-:Y:S01]  /*e0d0*/  ISETP.GE.AND P0, PT, R3, R15.reuse, PT ;  /* 0x0000000f0300720c */ /* 0x080fe20003f06270 */
[----:B------:R-:W4:Y:S01]  /*e0e0*/  LDL R35, [R1+0x1c] ;  /* 0x00001c0001237983 */ /* 0x000f220000100800 */
[----:B------:R-:W-:Y:S01]  /*e0f0*/  BAR.SYNC.DEFER_BLOCKING 0x0 ;  /* 0x0000000000007b1d */ /* 0x000fe20000010000 */
[----:B------:R-:W-:-:S02]  /*e100*/  ISETP.GE.AND P4, PT, R2, R15, PT ;  /* 0x0000000f0200720c */ /* 0x000fc40003f86270 */
[----:B------:R-:W-:Y:S02]  /*e110*/  FSEL R212, R29, -INF , !P1 ;  /* 0xff8000001dd47808 */ /* 0x000fe40004800000 */
[----:B------:R-:W-:Y:S02]  /*e120*/  FSEL R30, R30, -INF , !P0 ;  /* 0xff8000001e1e7808 */ /* 0x000fe40004000000 */
[----:B------:R-:W-:Y:S01]  /*e130*/  FSEL R31, R31, -INF , !P4 ;  /* 0xff8000001f1f7808 */ /* 0x000fe20006000000 */
[----:B------:R-:W4:Y:S01]  /*e140*/  LDL R225, [R1+0x18] ;  /* 0x0000180001e17983 */ /* 0x000f220000100800 */
[CC--:B------:R-:W-:Y:S02]  /*e150*/  ISETP.GE.AND P1, PT, R3.reuse, R16.reuse, PT ;  /* 0x000000100300720c */ /* 0x0c0fe40003f26270 */
[----:B------:R-:W-:Y:S01]  /*e160*/  ISETP.GE.AND P0, PT, R3, R17, PT ;  /* 0x000000110300720c */ /* 0x000fe20003f06270 */
[----:B------:R-:W-:Y:S01]  /*e170*/  VIADD R3, R0, 0x30 ;  /* 0x0000003000037836 */ /* 0x000fe20000000000 */
[----:B------:R-:W-:-:S02]  /*e180*/  ISETP.GE.AND P4, PT, R2, R16, PT ;  /* 0x000000100200720c */ /* 0x000fc40003f86270 */
[----:B------:R-:W-:Y:S01]  /*e190*/  ISETP.GE.AND P3, PT, R2, R17, PT ;  /* 0x000000110200720c */ /* 0x000fe20003f66270 */
[C---:B------:R-:W-:Y:S01]  /*e1a0*/  VIADD R2, R0.reuse, 0x31 ;  /* 0x0000003100027836 */ /* 0x040fe20000000000 */
[----:B------:R-:W-:Y:S01]  /*e1b0*/  FSEL R219, R9, -INF , !P5 ;  /* 0xff80000009db7808 */ /* 0x000fe20006800000 */
[----:B------:R-:W-:Y:S01]  /*e1c0*/  VIADD R0, R0, 0x39 ;  /* 0x0000003900007836 */ /* 0x000fe20000000000 */
[C---:B------:R-:W-:Y:S02]  /*e1d0*/  HMMA.16816.F32.BF16 R24, R20.reuse, R48, R52 ;  /* 0x000000301418723c */ /* 0x040fe40000041834 */
[----:B------:R-:W-:Y:S01]  /*e1e0*/  FSEL R28, R41, -INF , !P4 ;  /* 0xff800000291c7808 */ /* 0x000fe20006000000 */
[----:B------:R-:W-:Y:S01]  /*e1f0*/  IMAD.MOV.U32 R41, RZ, RZ, R210 ;  /* 0x000000ffff297224 */ /* 0x000fe200078e00d2 */
[----:B------:R-:W-:Y:S01]  /*e200*/  FSEL R29, R10, -INF , !P6 ;  /* 0xff8000000a1d7808 */ /* 0x000fe20007000000 */
[----:B------:R-:W-:Y:S01]  /*e210*/  IMAD.MOV.U32 R210, RZ, RZ, R211 ;  /* 0x000000ffffd27224 */ /* 0x000fe200078e00d3 */
[----:B------:R-:W-:Y:S01]  /*e220*/  FSEL R168, R40, -INF , !P1 ;  /* 0xff80000028a87808 */ /* 0x000fe20004800000 */
[----:B------:R-:W-:Y:S01]  /*e230*/  HMMA.16816.F32.BF16 R20, R20, R50, R56 ;  /* 0x000000321414723c */ /* 0x000fe20000041838 */
[----:B------:R-:W-:-:S02]  /*e240*/  ISETP.GE.AND P6, PT, R0, R14, PT ;  /* 0x0000000e0000720c */ /* 0x000fc40003fc6270 */
[-C--:B------:R-:W-:Y:S02]  /*e250*/  ISETP.GE.AND P5, PT, R3, R14.reuse, PT ;  /* 0x0000000e0300720c */ /* 0x080fe40003fa6270 */
[-C--:B------:R-:W-:Y:S02]  /*e260*/  ISETP.GE.AND P1, PT, R2, R14.reuse, PT ;  /* 0x0000000e0200720c */ /* 0x080fe40003f26270 */
[----:B------:R-:W-:Y:S02]  /*e270*/  ISETP.GE.AND P4, PT, R8, R14, PT ;  /* 0x0000000e0800720c */ /* 0x000fe40003f86270 */
[----:B------:R-:W-:Y:S01]  /*e280*/  FSEL R211, R11, -INF , !P2 ;  /* 0xff8000000bd37808 */ /* 0x000fe20005000000 */
[----:B------:R-:W-:Y:S01]  /*e290*/  IMAD.MOV.U32 R40, RZ, RZ, R209 ;  /* 0x000000ffff287224 */ /* 0x000fe200078e00d1 */
[----:B------:R-:W-:Y:S02]  /*e2a0*/  ISETP.GE.AND P2, PT, R3, R15, PT ;  /* 0x0000000f0300720c */ /* 0x000fe40003f46270 */
[----:B------:R-:W-:Y:S01]  /*e2b0*/  FSEL R220, R37, -INF , !P6 ;  /* 0xff80000025dc7808 */ /* 0x000fe20007000000 */
[----:B------:R-:W-:Y:S01]  /*e2c0*/  IMAD.MOV.U32 R37, RZ, RZ, R32 ;  /* 0x000000ffff257224 */ /* 0x000fe200078e0020 */
[----:B------:R-:W-:Y:S01]  /*e2d0*/  FSEL R217, R164, -INF , !P5 ;  /* 0xff800000a4d97808 */ /* 0x000fe20006800000 */
[----:B------:R-:W4:Y:S01]  /*e2e0*/  LDL R32, [R1+0x30] ;  /* 0x0000300001207983 */ /* 0x000f220000100800 */
[----:B------:R-:W-:-:S02]  /*e2f0*/  FSEL R221, R165, -INF , !P1 ;  /* 0xff800000a5dd7808 */ /* 0x000fc40004800000 */
[----:B------:R-:W-:Y:S02]  /*e300*/  FSEL R209, R36, -INF , !P4 ;  /* 0xff80000024d17808 */ /* 0x000fe40006000000 */
[-C--:B------:R-:W-:Y:S02]  /*e310*/  ISETP.GE.AND P5, PT, R2, R15.reuse, PT ;  /* 0x0000000f0200720c */ /* 0x080fe40003fa6270 */
[-C--:B------:R-:W-:Y:S02]  /*e320*/  ISETP.GE.AND P1, PT, R8, R15.reuse, PT ;  /* 0x0000000f0800720c */ /* 0x080fe40003f26270 */
[----:B------:R-:W-:Y:S02]  /*e330*/  ISETP.GE.AND P4, PT, R0, R15, PT ;  /* 0x0000000f0000720c */ /* 0x000fe40003f86270 */
[----:B------:R-:W-:Y:S02]  /*e340*/  FSEL R15, R166, -INF , !P2 ;  /* 0xff800000a60f7808 */ /* 0x000fe40005000000 */
[----:B------:R-:W-:-:S02]  /*e350*/  ISETP.GE.AND P6, PT, R3, R16, PT ;  /* 0x000000100300720c */ /* 0x000fc40003fc6270 */
[-C--:B------:R-:W-:Y:S01]  /*e360*/  ISETP.GE.AND P2, PT, R3, R17.reuse, PT ;  /* 0x000000110300720c */ /* 0x080fe20003f46270 */
[----:B------:R-:W-:Y:S01]  /*e370*/  IMAD.MOV.U32 R223, RZ, RZ, R210 ;  /* 0x000000ffffdf7224 */ /* 0x000fe200078e00d2 */
[----:B------:R-:W-:Y:S02]  /*e380*/  FSEL R14, R167, -INF , !P5 ;  /* 0xff800000a70e7808 */ /* 0x000fe40006800000 */
[----:B------:R-:W-:Y:S02]  /*e390*/  FSEL R210, R38, -INF , !P1 ;  /* 0xff80000026d27808 */ /* 0x000fe40004800000 */
[C---:B------:R-:W-:Y:S02]  /*e3a0*/  ISETP.GE.AND P5, PT, R2.reuse, R16, PT ;  /* 0x000000100200720c */ /* 0x040fe40003fa6270 */
[----:B------:R-:W-:Y:S01]  /*e3b0*/  ISETP.GE.AND P1, PT, R2, R17, PT ;  /* 0x000000110200720c */ /* 0x000fe20003f26270 */
[C---:B------:R-:W-:Y:S06]  /*e3c0*/  HMMA.16816.F32.BF16 R24, R4.reuse, R44, R24 ;  /* 0x0000002c0418723c */ /* 0x040fec0000041818 */
[----:B------:R-:W-:Y:S01]  /*e3d0*/  HMMA.16816.F32.BF16 R20, R4, R46, R20 ;  /* 0x0000002e0414723c */ /* 0x000fe20000041814 */
[----:B--2---:R-:W-:-:S04]  /*e3e0*/  FMNMX.FTZ R9, R204, R12, !PT ;  /* 0x0000000ccc097209 */ /* 0x004fc80007810000 */
[----:B------:R-:W-:-:S04]  /*e3f0*/  FMNMX.FTZ R9, R247, R9, !PT ;  /* 0x00000009f7097209 */ /* 0x000fc80007810000 */
[----:B------:R-:W-:-:S04]  /*e400*/  FMNMX.FTZ R9, R13, R9, !PT ;  /* 0x000000090d097209 */ /* 0x000fc80007810000 */
[----:B------:R-:W-:-:S04]  /*e410*/  FMNMX.FTZ R3, R169, R9, !PT ;  /* 0x00000009a9037209 */ /* 0x000fc80007810000 */
[----:B------:R-:W-:-:S04]  /*e420*/  FMNMX.FTZ R3, R40, R3, !PT ;  /* 0x0000000328037209 */ /* 0x000fc80007810000 */
[----:B------:R-:W-:-:S04]  /*e430*/  FMNMX.FTZ R2, R248, R3, !PT ;  /* 0x00000003f8027209 */ /* 0x000fc80007810000 */
[----:B------:R-:W-:Y:S02]  /*e440*/  FMNMX.FTZ R4, R67, R2, !PT ;  /* 0x0000000243047209 */ /* 0x000fe40007810000 */
[----:B---3--:R-:W-:-:S04]  /*e450*/  FMNMX.FTZ R3, R61, R19, !PT ;  /* 0x000000133d037209 */ /* 0x008fc80007810000 */
[----:B----4-:R-:W-:-:S04]  /*e460*/  FMNMX.FTZ R3, R60, R3, !PT ;  /* 0x000000033c037209 */ /* 0x010fc80007810000 */
[----:B------:R-:W-:Y:S02]  /*e470*/  FMNMX.FTZ R3, R208, R3, !PT ;  /* 0x00000003d0037209 */ /* 0x000fe40007810000 */
[----:B------:R-:W-:Y:S02]  /*e480*/  FMNMX.FTZ R4, R213, R4, !PT ;  /* 0x00000004d5047209 */ /* 0x000fe40007810000 */
[----:B------:R-:W-:Y:S02]  /*e490*/  FMNMX.FTZ R3, R62, R3, !PT ;  /* 0x000000033e037209 */ /* 0x000fe40007810000 */
[----:B------:R-:W-:Y:S02]  /*e4a0*/  FMNMX.FTZ R5, R207, R4, !PT ;  /* 0x00000004cf057209 */ /* 0x000fe40007810000 */
[----:B------:R-:W-:Y:S02]  /*e4b0*/  FMNMX.FTZ R4, R68, R3, !PT ;  /* 0x0000000344047209 */ /* 0x000fe40007810000 */
[----:B------:R1:W5:Y:S01]  /*e4c0*/  LDL.LU R68, [R1+0xcc] ;  /* 0x0000cc0001447983 */ /* 0x0003620000300800 */
[----:B------:R-:W-:-:S02]  /*e4d0*/  FMNMX.FTZ R2, R226, R18, !PT ;  /* 0x00000012e2027209 */ /* 0x000fc40007810000 */
[----:B------:R-:W-:-:S04]  /*e4e0*/  FMNMX.FTZ R5, R216, R5, !PT ;  /* 0x00000005d8057209 */ /* 0x000fc80007810000 */
[----:B------:R-:W-:Y:S02]  /*e4f0*/  FMNMX.FTZ R5, R206, R5, !PT ;  /* 0x00000005ce057209 */ /* 0x000fe40007810000 */
[----:B------:R-:W-:Y:S02]  /*e500*/  FMNMX.FTZ R2, R35, R2, !PT ;  /* 0x0000000223027209 */ /* 0x000fe40007810000 */
[----:B------:R-:W-:Y:S02]  /*e510*/  FSEL R165, R42, -INF , !P0 ;  /* 0xff8000002aa57808 */ /* 0x000fe40004000000 */
[----:B------:R-:W-:Y:S02]  /*e520*/  FMNMX.FTZ R4, R41, R4, !PT ;  /* 0x0000000429047209 */ /* 0x000fe40007810000 */
[----:B------:R-:W-:Y:S02]  /*e530*/  FMNMX.FTZ R5, R212, R5, !PT ;  /* 0x00000005d4057209 */ /* 0x000fe40007810000 */
[----:B------:R-:W-:-:S02]  /*e540*/  PLOP3.LUT P0, PT, PT, PT, UP0, 0x80, 0x0 ;  /* 0x000000000000781c */ /* 0x000fc40003f0f008 */
[----:B------:R-:W-:Y:S02]  /*e550*/  FMNMX.FTZ R4, R37, R4, !PT ;  /* 0x0000000425047209 */ /* 0x000fe40007810000 */
[----:B------:R-:W-:Y:S02]  /*e560*/  FMNMX.FTZ R5, R217, R5, !PT ;  /* 0x00000005d9057209 */ /* 0x000fe40007810000 */
[----:B------:R-:W-:Y:S02]  /*e570*/  FMNMX.FTZ R4, R215, R4, !PT ;  /* 0x00000004d7047209 */ /* 0x000fe40007810000 */
[----:B------:R-:W-:-:S04]  /*e580*/  FMNMX.FTZ R6, R221, R5, !PT ;  /* 0x00000005dd067209 */ /* 0x000fc80007810000 */
[----:B------:R-:W-:Y:S02]  /*e590*/  FMNMX.FTZ R6, R209, R6, !PT ;  /* 0x00000006d1067209 */ /* 0x000fe40007810000 */
[----:B------:R-:W-:-:S04]  /*e5a0*/  FMNMX.FTZ R2, R32, R2, !PT ;  /* 0x0000000220027209 */ /* 0x000fc80007810000 */
[----:B------:R-:W-:-:S04]  /*e5b0*/  FMNMX.FTZ R2, R33, R2, !PT ;  /* 0x0000000221027209 */ /* 0x000fc80007810000 */
        /* <DEDUP_REMOVED lines=12> */
[----:B------:R-:W-:Y:S02]  /*e680*/  FMNMX.FTZ R10, R214, R3, !PT ;  /* 0x00000003d60a7209 */ /* 0x000fe40007810000 */
[----:B------:R-:W-:Y:S01]  /*e690*/  FMNMX.FTZ R6, R220, R6, !PT ;  /* 0x00000006dc067209 */ /* 0x000fe20007810000 */
[----:B-1----:R-:W-:Y:S06]  /*e6a0*/  @!P0 BRA `(.L_x_60) ;  /* 0x0000000000908947 */ /* 0x002fec0003800000 */
        /* <DEDUP_REMOVED lines=36> */
.L_x_60:
[----:B------:R-:W2:Y:S01]  /*e8f0*/  LDL.LU R63, [R1+0x5c] ;  /* 0x00005c00013f7983 */ /* 0x000ea20000300800 */
[----:B------:R-:W-:Y:S02]  /*e900*/  MOV R38, R30 ;  /* 0x0000001e00267202 */ /* 0x000fe40000000f00 */
[----:B-1----:R-:W-:Y:S01]  /*e910*/  FMNMX.FTZ R3, R219, R9, !PT ;  /* 0x00000009db037209 */ /* 0x002fe20007810000 */
[----:B------:R-:W-:Y:S01]  /*e920*/  STL [R1+0x138], R67 ;  /* 0x0001384301007387 */ /* 0x000fe20000100800 */
[----:B------:R-:W-:Y:S02]  /*e930*/  FMNMX.FTZ R4, R38, R10, !PT ;  /* 0x0000000a26047209 */ /* 0x000fe40007810000 */
[----:B------:R-:W-:Y:S01]  /*e940*/  FSEL R42, R24, -INF , !P6 ;  /* 0xff800000182a7808 */ /* 0x000fe20007000000 */
[----:B------:R1:W-:Y:S01]  /*e950*/  STL [R1+0x108], R246 ;  /* 0x000108f601007387 */ /* 0x0003e20000100800 */
[----:B------:R-:W-:Y:S02]  /*e960*/  ISETP.GE.AND P0, PT, R0, R16, PT ;  /* 0x000000100000720c */ /* 0x000fe40003f06270 */
[----:B------:R-:W-:Y:S01]  /*e970*/  FSEL R47, R43, -INF , !P3 ;  /* 0xff8000002b2f7808 */ /* 0x000fe20005800000 */
[----:B------:R3:W-:Y:S01]  /*e980*/  STL [R1+0x104], R245 ;  /* 0x000104f501007387 */ /* 0x0007e20000100800 */
[----:B------:R-:W-:-:S02]  /*e990*/  FSEL R213, R27, -INF , !P1 ;  /* 0xff8000001bd57808 */ /* 0x000fc40004800000 */
[----:B------:R-:W-:Y:S01]  /*e9a0*/  ISETP.GE.AND P1, PT, R0, R17, PT ;  /* 0x000000110000720c */ /* 0x000fe20003f26270 */
[----:B------:R4:W-:Y:S03]  /*e9b0*/  STL [R1+0x100], R244 ;  /* 0x000100f401007387 */ /* 0x0009e60000100800 */
[----:B------:R-:W-:Y:S01]  /*e9c0*/  FSEL R39, R23, -INF , !P1 ;  /* 0xff80000017277808 */ /* 0x000fe20004800000 */
[----:B------:R4:W-:Y:S04]  /*e9d0*/  STL [R1+0xfc], R243 ;  /* 0x0000fcf301007387 */ /* 0x0009e80000100800 */
[----:B------:R4:W-:Y:S04]  /*e9e0*/  STL [R1+0xf8], R242 ;  /* 0x0000f8f201007387 */ /* 0x0009e80000100800 */
[----:B------:R4:W-:Y:S04]  /*e9f0*/  STL [R1+0xf4], R241 ;  /* 0x0000f4f101007387 */ /* 0x0009e80000100800 */
[----:B------:R4:W-:Y:S01]  /*ea00*/  STL [R1+0xf0], R240 ;  /* 0x0000f0f001007387 */ /* 0x0009e20000100800 */
[----:B-1----:R-:W-:-:S03]  /*ea10*/  IMAD.MOV.U32 R246, RZ, RZ, R209 ;  /* 0x000000fffff67224 */ /* 0x002fc600078e00d1 */
[----:B------:R1:W-:Y:S01]  /*ea20*/  STL [R1+0xec], R239 ;  /* 0x0000ecef01007387 */ /* 0x0003e20000100800 */
[----:B---3--:R-:W-:-:S03]  /*ea30*/  MOV R245, R15 ;  /* 0x0000000f00f57202 */ /* 0x008fc60000000f00 */
[----:B------:R3:W-:Y:S01]  /*ea40*/  STL [R1+0xe8], R238 ;  /* 0x0000e8ee01007387 */ /* 0x0007e20000100800 */
[----:B----4-:R-:W-:-:S03]  /*ea50*/  MOV R244, R221 ;  /* 0x000000dd00f47202 */ /* 0x010fc60000000f00 */
[----:B------:R4:W-:Y:S01]  /*ea60*/  STL [R1+0xe4], R237 ;  /* 0x0000e4ed01007387 */ /* 0x0009e20000100800 */
[----:B------:R-:W-:-:S03]  /*ea70*/  MOV R243, R215 ;  /* 0x000000d700f37202 */ /* 0x000fc60000000f00 */
[----:B------:R4:W-:Y:S01]  /*ea80*/  STL [R1+0xe0], R236 ;  /* 0x0000e0ec01007387 */ /* 0x0009e20000100800 */
[----:B------:R-:W-:Y:S02]  /*ea90*/  FSEL R242, R21, -INF , !P0 ;  /* 0xff80000015f27808 */ /* 0x000fe40004000000 */
[----:B------:R-:W-:Y:S01]  /*eaa0*/  ISETP.GE.AND P0, PT, R8, R17, PT ;  /* 0x000000110800720c */ /* 0x000fe20003f06270 */
[----:B------:R4:W-:Y:S01]  /*eab0*/  STL [R1+0xdc], R235 ;  /* 0x0000dceb01007387 */ /* 0x0009e20000100800 */
[----:B------:R-:W-:Y:S02]  /*eac0*/  FSEL R241, R26, -INF , !P2 ;  /* 0xff8000001af17808 */ /* 0x000fe40005000000 */
[----:B------:R-:W-:Y:S01]  /*ead0*/  FSEL R218, R22, -INF , !P0 ;  /* 0xff80000016da7808 */ /* 0x000fe20004000000 */
[----:B------:R4:W-:Y:S01]  /*eae0*/  STL [R1+0xd8], R234 ;  /* 0x0000d8ea01007387 */ /* 0x0009e20000100800 */
[----:B------:R-:W-:-:S03]  /*eaf0*/  FSEL R240, R20, -INF , !P4 ;  /* 0xff80000014f07808 */ /* 0x000fc60006000000 */
[----:B------:R4:W-:Y:S01]  /*eb00*/  STL [R1+0xd4], R233 ;  /* 0x0000d4e901007387 */ /* 0x0009e20000100800 */
[----:B-1----:R-:W-:-:S03]  /*eb10*/  MOV R239, R29 ;  /* 0x0000001d00ef7202 */ /* 0x002fc60000000f00 */
[----:B------:R1:W-:Y:S01]  /*eb20*/  STL [R1+0xd0], R232 ;  /* 0x0000d0e801007387 */ /* 0x0003e20000100800 */
[----:B---3--:R-:W-:-:S03]  /*eb30*/  MOV R238, R212 ;  /* 0x000000d400ee7202 */ /* 0x008fc60000000f00 */
[----:B------:R3:W-:Y:S01]  /*eb40*/  STL [R1+0xcc], R171 ;  /* 0x0000ccab01007387 */ /* 0x0007e20000100800 */
[----:B----4-:R-:W-:-:S03]  /*eb50*/  MOV R237, R14 ;  /* 0x0000000e00ed7202 */ /* 0x010fc60000000f00 */
[----:B------:R-:W4:Y:S01]  /*eb60*/  SHFL.BFLY PT, R5, R6, 0x2, 0x1f ;  /* 0x0c401f0006057f89 */ /* 0x000f2200000e0000 */
[----:B------:R-:W-:-:S03]  /*eb70*/  IMAD.MOV.U32 R236, RZ, RZ, R31 ;  /* 0x000000ffffec7224 */ /* 0x000fc600078e001f */
[----:B------:R-:W-:Y:S01]  /*eb80*/  LDSM.16.MT88.4 R20, [R231+0xc000] ;  /* 0x00c00000e714783b */ /* 0x000fe20000004200 */
[----:B------:R-:W-:Y:S02]  /*eb90*/  FSEL R235, R25, -INF , !P5 ;  /* 0xff80000019eb7808 */ /* 0x000fe40006800000 */
[----:B------:R-:W-:Y:S01]  /*eba0*/  FMNMX.FTZ R4, R236, R4, !PT ;  /* 0x00000004ec047209 */ /* 0x000fe20007810000 */
[----:B------:R-:W-:Y:S01]  /*ebb0*/  LDSM.16.MT88.4 R24, [R230+0xc000] ;  /* 0x00c00000e618783b */ /* 0x000fe20000004200 */
[----:B------:R-:W-:Y:S02]  /*ebc0*/  MOV R234, R168 ;  /* 0x000000a800ea7202 */ /* 0x000fe40000000f00 */
[----:B------:R-:W-:Y:S01]  /*ebd0*/  FMNMX.FTZ R4, R245, R4, !PT ;  /* 0x00000004f5047209 */ /* 0x000fe20007810000 */
[----:B------:R-:W-:Y:S01]  /*ebe0*/  LDSM.16.MT88.4 R48, [R231+0xe000] ;  /* 0x00e00000e730783b */ /* 0x000fe20000004200 */
[----:B------:R-:W-:Y:S02]  /*ebf0*/  FMNMX.FTZ R3, R234, R3, !PT ;  /* 0x00000003ea037209 */ /* 0x000fe40007810000 */
[----:B------:R-:W-:Y:S01]  /*ec00*/  MOV R233, R11 ;  /* 0x0000000b00e97202 */ /* 0x000fe20000000f00 */
[----:B------:R-:W-:Y:S01]  /*ec10*/  STL [R1+0x12c], R234 ;  /* 0x00012cea01007387 */ /* 0x000fe20000100800 */
[----:B-1----:R-:W-:-:S03]  /*ec20*/  MOV R232, R216 ;  /* 0x000000d800e87202 */ /* 0x002fc60000000f00 */
[----:B------:R-:W-:Y:S01]  /*ec30*/  STL [R1+0x130], R236 ;  /* 0x000130ec01007387 */ /* 0x000fe20000100800 */
[----:B---3--:R-:W-:Y:S02]  /*ec40*/  MOV R171, R28 ;  /* 0x0000001c00ab7202 */ /* 0x008fe40000000f00 */
[----:B----4-:R-:W-:Y:S01]  /*ec50*/  FMNMX.FTZ R168, R6, R5, !PT ;  /* 0x0000000506a87209 */ /* 0x010fe20007810000 */
[----:B------:R-:W-:Y:S01]  /*ec60*/  LDSM.16.MT88.4 R28, [R228+0xe000] ;  /* 0x00e00000e41c783b */ /* 0x000fe20000004200 */
[----:B------:R-:W-:-:S03]  /*ec70*/  FMNMX.FTZ R3, R171, R3, !PT ;  /* 0x00000003ab037209 */ /* 0x000fc60007810000 */
[----:B------:R-:W-:Y:S01]  /*ec80*/  STL [R1+0x134], R171 ;  /* 0x000134ab01007387 */ /* 0x000fe20000100800 */
[----:B------:R-:W-:Y:S02]  /*ec90*/  FMNMX.FTZ R166, R42, R3, !PT ;  /* 0x000000032aa67209 */ /* 0x000fe40007810000 */
[----:B------:R-:W-:Y:S02]  /*eca0*/  FMNMX.FTZ R3, R237, R4, !PT ;  /* 0x00000004ed037209 */ /* 0x000fe40007810000 */
[----:B------:R-:W-:Y:S01]  /*ecb0*/  FMNMX.FTZ R166, R235, R166, !PT ;  /* 0x000000a6eba67209 */ /* 0x000fe20007810000 */
[----:B------:R-:W1:Y:S01]  /*ecc0*/  SHFL.BFLY PT, R4, R168, 0x1, 0x1f ;  /* 0x0c201f00a8047f89 */ /* 0x000e6200000e0000 */
[----:B------:R-:W-:Y:S02]  /*ecd0*/  FMNMX.FTZ R167, R210, R3, !PT ;  /* 0x00000003d2a77209 */ /* 0x000fe40007810000 */
[----:B------:R-:W-:Y:S02]  /*ece0*/  FMNMX.FTZ R166, R240, R166, !PT ;  /* 0x000000a6f0a67209 */ /* 0x000fe40007810000 */
[----:B------:R-:W-:-:S02]  /*ecf0*/  FMNMX.FTZ R167, R233, R167, !PT ;  /* 0x000000a7e9a77209 */ /* 0x000fc40007810000 */
[----:B------:R-:W-:-:S03]  /*ed00*/  FMNMX.FTZ R166, R242, R166, !PT ;  /* 0x000000a6f2a67209 */ /* 0x000fc60007810000 */
[----:B------:R-:W3:Y:S01]  /*ed10*/  SHFL.BFLY PT, R3, R167, 0x2, 0x1f ;  /* 0x0c401f00a7037f89 */ /* 0x000ee200000e0000 */
[----:B-1----:R-:W-:-:S04]  /*ed20*/  FMNMX.FTZ R168, R168, R4, !PT ;  /* 0x00000004a8a87209 */ /* 0x002fc80007810000 */
[C---:B------:R-:W-:Y:S02]  /*ed30*/  FSETP.NEU.FTZ.AND P3, PT, R168.reuse, -INF , PT ;  /* 0xff800000a800780b */ /* 0x040fe40003f7d000 */
[----:B---3--:R-:W-:Y:S01]  /*ed40*/  FMNMX.FTZ R167, R167, R3, !PT ;  /* 0x00000003a7a77209 */ /* 0x008fe20007810000 */
[----:B------:R-:W-:-:S05]  /*ed50*/  FMUL.FTZ R3, R168, UR20 ;  /* 0x00000014a8037c20 */ /* 0x000fca0008410000 */
[----:B------:R-:W-:-:S05]  /*ed60*/  FSEL R3, R3, RZ, P3 ;  /* 0x000000ff03037208 */ /* 0x000fca0001800000 */
[----:B------:R-:W-:-:S04]  /*ed70*/  FFMA.FTZ R0, R12, UR20, -R3 ;  /* 0x000000140c007c23 */ /* 0x000fc80008010803 */
[----:B------:R1:W3:Y:S02]  /*ed80*/  MUFU.EX2 R45, R0 ;  /* 0x00000000002d7308 */ /* 0x0002e40000000800 */
[----:B-1----:R-:W-:Y:S01]  /*ed90*/  FFMA.FTZ R0, R247, UR20, -R3 ;  /* 0x00000014f7007c23 */ /* 0x002fe20008010803 */
[----:B---3--:R-:W-:Y:S01]  /*eda0*/  STL [R1+0xb8], R45 ;  /* 0x0000b82d01007387 */ /* 0x008fe20000100800 */
[----:B------:R-:W-:-:S04]  /*edb0*/  MOV R247, R210 ;  /* 0x000000d200f77202 */ /* 0x000fc80000000f00 */
[----:B------:R1:W-:Y:S02]  /*edc0*/  MUFU.EX2 R222, R0 ;  /* 0x0000000000de7308 */ /* 0x0003e40000000800 */
[--C-:B-1----:R-:W-:Y:S02]  /*edd0*/  FFMA.FTZ R0, R13, UR20, -R3.reuse ;  /* 0x000000140d007c23 */ /* 0x102fe40008010803 */
[----:B------:R-:W-:Y:S04]  /*ede0*/  LDSM.16.MT88.4 R12, [R228+0xc000] ;  /* 0x00c00000e40c783b */ /* 0x000fe80000004200 */
[----:B------:R1:W3:Y:S02]  /*edf0*/  MUFU.EX2 R207, R0 ;  /* 0x0000000000cf7308 */ /* 0x0002e40000000800 */
[----:B-1----:R-:W-:Y:S01]  /*ee00*/  FFMA.FTZ R0, R169, UR20, -R3 ;  /* 0x00000014a9007c23 */ /* 0x002fe20008010803 */
[----:B---3--:R-:W-:Y:S05]  /*ee10*/  STL [R1+0xb0], R207 ;  /* 0x0000b0cf01007387 */ /* 0x008fea0000100800 */
[----:B------:R-:W1:Y:S02]  /*ee20*/  MUFU.EX2 R206, R0 ;  /* 0x0000000000ce7308 */ /* 0x000e640000000800 */
[----:B-1----:R-:W-:Y:S01]  /*ee30*/  STL [R1+0xb4], R206 ;  /* 0x0000b4ce01007387 */ /* 0x002fe20000100800 */
[----:B--2---:R-:W-:-:S04]  /*ee40*/  FMNMX.FTZ R2, R63, R7, !PT ;  /* 0x000000073f027209 */ /* 0x004fc80007810000 */
[----:B------:R-:W-:-:S04]  /*ee50*/  FMNMX.FTZ R2, R64, R2, !PT ;  /* 0x0000000240027209 */ /* 0x000fc80007810000 */
[----:B------:R-:W-:-:S04]  /*ee60*/  FMNMX.FTZ R2, R65, R2, !PT ;  /* 0x0000000241027209 */ /* 0x000fc80007810000 */
[----:B------:R-:W-:-:S04]  /*ee70*/  FMNMX.FTZ R2, R66, R2, !PT ;  /* 0x0000000242027209 */ /* 0x000fc80007810000 */
[----:B------:R-:W-:-:S04]  /*ee80*/  FMNMX.FTZ R2, R239, R2, !PT ;  /* 0x00000002ef027209 */ /* 0x000fc80007810000 */
[----:B------:R-:W-:-:S04]  /*ee90*/  FMNMX.FTZ R2, R211, R2, !PT ;  /* 0x00000002d3027209 */ /* 0x000fc80007810000 */
[----:B------:R-:W-:-:S04]  /*eea0*/  FMNMX.FTZ R2, R165, R2, !PT ;  /* 0x00000002a5027209 */ /* 0x000fc80007810000 */
[----:B------:R-:W-:Y:S02]  /*eeb0*/  FMNMX.FTZ R164, R47, R2, !PT ;  /* 0x000000022fa47209 */ /* 0x000fe40007810000 */
[----:B------:R-:W1:Y:S02]  /*eec0*/  SHFL.BFLY PT, R2, R166, 0x2, 0x1f ;  /* 0x0c401f00a6027f89 */ /* 0x000e6400000e0000 */
[----:B------:R-:W-:-:S04]  /*eed0*/  FMNMX.FTZ R164, R241, R164, !PT ;  /* 0x000000a4f1a47209 */ /* 0x000fc80007810000 */
[----:B------:R-:W-:-:S04]  /*eee0*/  FMNMX.FTZ R164, R213, R164, !PT ;  /* 0x000000a4d5a47209 */ /* 0x000fc80007810000 */
[----:B------:R-:W-:-:S04]  /*eef0*/  FMNMX.FTZ R164, R218, R164, !PT ;  /* 0x000000a4daa47209 */ /* 0x000fc80007810000 */
[----:B------:R-:W-:-:S05]  /*ef00*/  FMNMX.FTZ R164, R39, R164, !PT ;  /* 0x000000a427a47209 */ /* 0x000fca0007810000 */
[----:B------:R-:W2:Y:S01]  /*ef10*/  SHFL.BFLY PT, R5, R164, 0x2, 0x1f ;  /* 0x0c401f00a4057f89 */ /* 0x000ea200000e0000 */
[----:B-1----:R-:W-:-:S03]  /*ef20*/  FMNMX.FTZ R166, R166, R2, !PT ;  /* 0x00000002a6a67209 */ /* 0x002fc60007810000 */
[----:B------:R-:W1:Y:S04]  /*ef30*/  SHFL.BFLY PT, R2, R167, 0x1, 0x1f ;  /* 0x0c201f00a7027f89 */ /* 0x000e6800000e0000 */
[----:B------:R-:W3:Y:S01]  /*ef40*/  SHFL.BFLY PT, R4, R166, 0x1, 0x1f ;  /* 0x0c201f00a6047f89 */ /* 0x000ee200000e0000 */
[----:B--2---:R-:W-:-:S05]  /*ef50*/  FMNMX.FTZ R164, R164, R5, !PT ;  /* 0x00000005a4a47209 */ /* 0x004fca0007810000 */
[----:B------:R-:W2:Y:S01]  /*ef60*/  SHFL.BFLY PT, R5, R164, 0x1, 0x1f ;  /* 0x0c201f00a4057f89 */ /* 0x000ea200000e0000 */
[----:B-1----:R-:W-:Y:S02]  /*ef70*/  FMNMX.FTZ R167, R167, R2, !PT ;  /* 0x00000002a7a77209 */ /* 0x002fe40007810000 */
[----:B---3--:R-:W-:-:S03]  /*ef80*/  FMNMX.FTZ R166, R166, R4, !PT ;  /* 0x00000004a6a67209 */ /* 0x008fc60007810000 */
[C---:B------:R-:W-:Y:S01]  /*ef90*/  FMUL.FTZ R8, R167.reuse, UR20 ;  /* 0x00000014a7087c20 */ /* 0x040fe20008410000 */
[----:B------:R-:W-:Y:S02]  /*efa0*/  FSETP.NEU.FTZ.AND P2, PT, R167, -INF , PT ;  /* 0xff800000a700780b */ /* 0x000fe40003f5d000 */
[C---:B------:R-:W-:Y:S01]  /*efb0*/  FSETP.NEU.FTZ.AND P1, PT, R166.reuse, -INF , PT ;  /* 0xff800000a600780b */ /* 0x040fe20003f3d000 */
[----:B------:R-:W-:Y:S01]  /*efc0*/  FMUL.FTZ R2, R166, UR20 ;  /* 0x00000014a6027c20 */ /* 0x000fe20008410000 */
[----:B------:R-:W-:-:S04]  /*efd0*/  FSEL R8, R8, RZ, P2 ;  /* 0x000000ff08087208 */ /* 0x000fc80001000000 */
[----:B------:R-:W-:Y:S01]  /*efe0*/  FSEL R2, R2, RZ, P1 ;  /* 0x000000ff02027208 */ /* 0x000fe20000800000 */
[----:B------:R-:W-:-:S04]  /*eff0*/  FFMA.FTZ R0, R19, UR20, -R8 ;  /* 0x0000001413007c23 */ /* 0x000fc80008010808 */
[----:B------:R1:W3:Y:S01]  /*f000*/  MUFU.EX2 R205, R0 ;  /* 0x0000000000cd7308 */ /* 0x0002e20000000800 */
[----:B------:R-:W-:Y:S01]  /*f010*/  FFMA.FTZ R4, R32, UR20, -R2 ;  /* 0x0000001420047c23 */ /* 0x000fe20008010802 */
[----:B--2---:R-:W-:Y:S02]  /*f020*/  FMNMX.FTZ R164, R164, R5, !PT ;  /* 0x00000005a4a47209 */ /* 0x004fe40007810000 */
[----:B------:R-:W-:Y:S02]  /*f030*/  FSEL R5, R166, RZ, P1 ;  /* 0x000000ffa6057208 */ /* 0x000fe40000800000 */
[----:B------:R-:W-:Y:S02]  /*f040*/  FSETP.NEU.FTZ.AND P0, PT, R164, -INF , PT ;  /* 0xff800000a400780b */ /* 0x000fe40003f1d000 */
[----:B------:R2:W-:Y:S01]  /*f050*/  MUFU.EX2 R43, R4 ;  /* 0x00000004002b7308 */ /* 0x0005e20000000800 */
[----:B------:R-:W-:Y:S01]  /*f060*/  FADD.FTZ R6, R226, -R5 ;  /* 0x80000005e2067221 */ /* 0x000fe20000010000 */
[----:B------:R-:W-:-:S03]  /*f070*/  FSEL R5, R164, RZ, P0 ;  /* 0x000000ffa4057208 */ /* 0x000fc60000000000 */
[----:B------:R-:W-:Y:S01]  /*f080*/  FMUL.FTZ R6, R6, UR20 ;  /* 0x0000001406067c20 */ /* 0x000fe20008410000 */
[----:B-1----:R-:W-:-:S03]  /*f090*/  FFMA.FTZ R0, R18, UR20, -R2 ;  /* 0x0000001412007c23 */ /* 0x002fc60008010802 */
[----:B------:R1:W4:Y:S01]  /*f0a0*/  MUFU.EX2 R44, R6 ;  /* 0x00000006002c7308 */ /* 0x0003220000000800 */
[----:B------:R-:W4:Y:S04]  /*f0b0*/  LDSM.16.MT88.4 R16, [R229+0xc000] ;  /* 0x00c00000e510783b */ /* 0x000f280000004200 */
[----:B---3--:R-:W-:Y:S01]  /*f0c0*/  STL [R1+0xa4], R205 ;  /* 0x0000a4cd01007387 */ /* 0x008fe20000100800 */
[----:B--2---:R-:W-:Y:S02]  /*f0d0*/  FFMA.FTZ R4, R33, UR20, -R2 ;  /* 0x0000001421047c23 */ /* 0x004fe40008010802 */
[----:B------:R2:W3:Y:S08]  /*f0e0*/  MUFU.EX2 R54, R0 ;  /* 0x0000000000367308 */ /* 0x0004f00000000800 */
[----:B------:R-:W3:Y:S01]  /*f0f0*/  MUFU.EX2 R46, R4 ;  /* 0x00000004002e7308 */ /* 0x000ee20000000800 */
[----:B-1----:R-:W-:Y:S01]  /*f100*/  FSEL R6, R168, RZ, P3 ;  /* 0x000000ffa8067208 */ /* 0x002fe20001800000 */
[-C--:B----45:R-:W-:Y:S01]  /*f110*/  FMUL.FTZ R72, R72, R44.reuse ;  /* 0x0000002c48487220 */ /* 0x0b0fe20000410000 */
[-C--:B------:R-:W-:Y:S01]  /*f120*/  FMUL.FTZ R73, R73, R44.reuse ;  /* 0x0000002c49497220 */ /* 0x080fe20000410000 */
[-C--:B------:R-:W-:Y:S01]  /*f130*/  FMUL.FTZ R172, R172, R44.reuse ;  /* 0x0000002cacac7220 */ /* 0x080fe20000410000 */
[-C--:B------:R-:W-:Y:S01]  /*f140*/  FMUL.FTZ R173, R173, R44.reuse ;  /* 0x0000002cadad7220 */ /* 0x080fe20000410000 */
[----:B------:R-:W-:Y:S01]  /*f150*/  FADD.FTZ R10, R204, -R6 ;  /* 0x80000006cc0a7221 */ /* 0x000fe20000010000 */
[-C--:B------:R-:W-:Y:S01]  /*f160*/  FMUL.FTZ R184, R184, R44.reuse ;  /* 0x0000002cb8b87220 */ /* 0x080fe20000410000 */
[-C--:B------:R-:W-:Y:S01]  /*f170*/  FMUL.FTZ R185, R185, R44.reuse ;  /* 0x0000002cb9b97220 */ /* 0x080fe20000410000 */
[----:B--2---:R-:W-:Y:S01]  /*f180*/  FFMA.FTZ R0, R35, UR20, -R2 ;  /* 0x0000001423007c23 */ /* 0x004fe20008010802 */
[----:B---3--:R-:W-:Y:S01]  /*f190*/  STL [R1+0xa0], R54 ;  /* 0x0000a03601007387 */ /* 0x008fe20000100800 */
[-C--:B------:R-:W-:Y:S01]  /*f1a0*/  FMUL.FTZ R76, R76, R44.reuse ;  /* 0x0000002c4c4c7220 */ /* 0x080fe20000410000 */
[-C--:B------:R-:W-:Y:S01]  /*f1b0*/  FMUL.FTZ R77, R77, R44.reuse ;  /* 0x0000002c4d4d7220 */ /* 0x080fe20000410000 */
[----:B------:R1:W2:Y:S01]  /*f1c0*/  MUFU.EX2 R55, R0 ;  /* 0x0000000000377308 */ /* 0x0002a20000000800 */
[----:B------:R-:W3:Y:S01]  /*f1d0*/  LDSM.16.MT88.4 R32, [R229+0xe000] ;  /* 0x00e00000e520783b */ /* 0x000ee20000004200 */
[----:B------:R-:W-:Y:S01]  /*f1e0*/  FMUL.FTZ R10, R10, UR20 ;  /* 0x000000140a0a7c20 */ /* 0x000fe20008410000 */
[-C--:B------:R-:W-:Y:S01]  /*f1f0*/  FMUL.FTZ R92, R92, R44.reuse ;  /* 0x0000002c5c5c7220 */ /* 0x080fe20000410000 */
[----:B------:R-:W-:Y:S01]  /*f200*/  F2FP.BF16.F32.PACK_AB R6, R46, R43 ;  /* 0x0000002b2e06723e */ /* 0x000fe200000010ff */
        /* <DEDUP_REMOVED lines=12> */
[----:B-1----:R-:W-:Y:S01]  /*f2d0*/  FMUL.FTZ R0, R164, UR20 ;  /* 0x00000014a4007c20 */ /* 0x002fe20008410000 */
[----:B--2---:R-:W-:Y:S01]  /*f2e0*/  STL [R1+0x9c], R55 ;  /* 0x00009c3701007387 */ /* 0x004fe20000100800 */
[-C--:B------:R-:W-:Y:S01]  /*f2f0*/  FMUL.FTZ R137, R137, R44.reuse ;  /* 0x0000002c89897220 */ /* 0x080fe20000410000 */
[-C--:B------:R-:W-:Y:S01]  /*f300*/  FMUL.FTZ R188, R188, R44.reuse ;  /* 0x0000002cbcbc7220 */ /* 0x080fe20000410000 */
[-C--:B------:R-:W-:Y:S01]  /*f310*/  FMUL.FTZ R189, R189, R44.reuse ;  /* 0x0000002cbdbd7220 */ /* 0x080fe20000410000 */
[----:B------:R-:W-:Y:S01]  /*f320*/  FSEL R0, R0, RZ, P0 ;  /* 0x000000ff00007208 */ /* 0x000fe20000000000 */
[----:B------:R1:W-:Y:S01]  /*f330*/  STL [R1+0xa8], R43 ;  /* 0x0000a82b01007387 */ /* 0x0003e20000100800 */
[-C--:B------:R-:W-:Y:S01]  /*f340*/  FMUL.FTZ R148, R148, R44.reuse ;  /* 0x0000002c94947220 */ /* 0x080fe20000410000 */
[-C--:B------:R-:W-:Y:S01]  /*f350*/  FMUL.FTZ R149, R149, R44.reuse ;  /* 0x0000002c95957220 */ /* 0x080fe20000410000 */
[-C--:B------:R-:W-:Y:S01]  /*f360*/  FMUL.FTZ R192, R192, R44.reuse ;  /* 0x0000002cc0c07220 */ /* 0x080fe20000410000 */
[--C-:B------:R-:W-:Y:S01]  /*f370*/  FFMA.FTZ R4, R170, UR20, -R0.reuse ;  /* 0x00000014aa047c23 */ /* 0x100fe20008010800 */
[----:B------:R2:W-:Y:S01]  /*f380*/  STL [R1+0xac], R46 ;  /* 0x0000ac2e01007387 */ /* 0x0005e20000100800 */
[-C--:B------:R-:W-:Y:S01]  /*f390*/  FMUL.FTZ R193, R193, R44.reuse ;  /* 0x0000002cc1c17220 */ /* 0x080fe20000410000 */
[-C--:B------:R-:W-:Y:S01]  /*f3a0*/  FMUL.FTZ R156, R156, R44.reuse ;  /* 0x0000002c9c9c7220 */ /* 0x080fe20000410000 */
[----:B------:R4:W3:Y:S01]  /*f3b0*/  MUFU.EX2 R52, R4 ;  /* 0x0000000400347308 */ /* 0x0008e20000000800 */
[-C--:B------:R-:W-:Y:S01]  /*f3c0*/  FMUL.FTZ R157, R157, R44.reuse ;  /* 0x0000002c9d9d7220 */ /* 0x080fe20000410000 */
[-C--:B------:R-:W-:Y:S01]  /*f3d0*/  FMUL.FTZ R160, R160, R44.reuse ;  /* 0x0000002ca0a07220 */ /* 0x080fe20000410000 */
[----:B------:R-:W-:Y:S01]  /*f3e0*/  FMUL.FTZ R161, R161, R44 ;  /* 0x0000002ca1a17220 */ /* 0x000fe20000410000 */
[----:B----4-:R-:W-:Y:S01]  /*f3f0*/  FFMA.FTZ R4, R224, UR20, -R0 ;  /* 0x00000014e0047c23 */ /* 0x010fe20008010800 */
[----:B---3--:R-:W-:Y:S01]  /*f400*/  STL [R1+0x8c], R52 ;  /* 0x00008c3401007387 */ /* 0x008fe20000100800 */
[----:B-1----:R-:W-:-:S02]  /*f410*/  MOV R43, R214 ;  /* 0x000000d6002b7202 */ /* 0x002fc40000000f00 */
[----:B------:R1:W3:Y:S08]  /*f420*/  MUFU.EX2 R53, R4 ;  /* 0x0000000400357308 */ /* 0x0002f00000000800 */
[----:B--2---:R2:W4:Y:S01]  /*f430*/  MUFU.EX2 R46, R10 ;  /* 0x0000000a002e7308 */ /* 0x0045220000000800 */
[--C-:B-1----:R-:W-:Y:S01]  /*f440*/  FFMA.FTZ R4, R225, UR20, -R0.reuse ;  /* 0x00000014e1047c23 */ /* 0x102fe20008010800 */
[----:B---3--:R-:W-:Y:S06]  /*f450*/  STL [R1+0x90], R53 ;  /* 0x0000903501007387 */ /* 0x008fec0000100800 */
[----:B------:R1:W3:Y:S01]  /*f460*/  MUFU.EX2 R7, R4 ;  /* 0x0000000400077308 */ /* 0x0002e20000000800 */
[----:B------:R3:W-:Y:S01]  /*f470*/  STL [R1+0x10c], R166 ;  /* 0x00010ca601007387 */ /* 0x0007e20000100800 */
[----:B--2---:R-:W-:Y:S01]  /*f480*/  MOV R10, R207 ;  /* 0x000000cf000a7202 */ /* 0x004fe20000000f00 */
[-C--:B----4-:R-:W-:Y:S01]  /*f490*/  FMUL.FTZ R80, R80, R46.reuse ;  /* 0x0000002e50507220 */ /* 0x090fe20000410000 */
        /* <DEDUP_REMOVED lines=11> */
[----:B-1----:R-:W-:Y:S01]  /*f550*/  FFMA.FTZ R4, R252, UR20, -R0 ;  /* 0x00000014fc047c23 */ /* 0x002fe20008010800 */
[----:B---3--:R1:W-:Y:S01]  /*f560*/  STL [R1+0x98], R7 ;  /* 0x0000980701007387 */ /* 0x0083e20000100800 */
[----:B------:R-:W-:Y:S01]  /*f570*/  MOV R252, R250 ;  /* 0x000000fa00fc7202 */ /* 0x000fe20000000f00 */
[-C--:B------:R-:W-:Y:S01]  /*f580*/  FMUL.FTZ R100, R100, R46.reuse ;  /* 0x0000002e64647220 */ /* 0x080fe20000410000 */
[----:B------:R2:W3:Y:S01]  /*f590*/  MUFU.EX2 R9, R4 ;  /* 0x0000000400097308 */ /* 0x0004e20000000800 */
[----:B------:R4:W-:Y:S01]  /*f5a0*/  STL [R1+0x110], R164 ;  /* 0x000110a401007387 */ /* 0x0009e20000100800 */
[-C--:B------:R-:W-:Y:S01]  /*f5b0*/  FMUL.FTZ R101, R101, R46.reuse ;  /* 0x0000002e65657220 */ /* 0x080fe20000410000 */
[-C--:B------:R-:W-:Y:S01]  /*f5c0*/  FMUL.FTZ R112, R112, R46.reuse ;  /* 0x0000002e70707220 */ /* 0x080fe20000410000 */
[----:B------:R-:W-:Y:S01]  /*f5d0*/  FMUL.FTZ R113, R113, R46 ;  /* 0x0000002e71717220 */ /* 0x000fe20000410000 */
[----:B------:R-:W-:-:S02]  /*f5e0*/  IMAD.MOV.U32 R166, RZ, RZ, R213 ;  /* 0x000000ffffa67224 */ /* 0x000fc400078e00d5 */
        /* <DEDUP_REMOVED lines=11> */
[----:B--2---:R-:W-:Y:S01]  /*f6a0*/  FADD.FTZ R4, R227, -R5 ;  /* 0x80000005e3047221 */ /* 0x004fe20000010000 */
[----:B------:R-:W-:Y:S01]  /*f6b0*/  FSEL R5, R167, RZ, P2 ;  /* 0x000000ffa7057208 */ /* 0x000fe20001000000 */
[----:B---3--:R2:W-:Y:S01]  /*f6c0*/  STL [R1+0x94], R9 ;  /* 0x0000940901007387 */ /* 0x0085e20000100800 */
[----:B------:R-:W-:Y:S01]  /*f6d0*/  FMUL.FTZ R153, R153, R46 ;  /* 0x0000002e99997220 */ /* 0x000fe20000410000 */
[----:B------:R-:W-:Y:S01]  /*f6e0*/  FMUL.FTZ R4, R4, UR20 ;  /* 0x0000001404047c20 */ /* 0x000fe20008410000 */
[----:B-1----:R-:W-:Y:S01]  /*f6f0*/  F2FP.BF16.F32.PACK_AB R7, R9, R7 ;  /* 0x000000070907723e */ /* 0x002fe200000010ff */
[----:B------:R-:W-:Y:S01]  /*f700*/  FADD.FTZ R36, R61, -R5 ;  /* 0x800000053d247221 */ /* 0x000fe20000010000 */
[----:B------:R-:W-:Y:S01]  /*f710*/  F2FP.BF16.F32.PACK_AB R5, R53, R52 ;  /* 0x000000343505723e */ /* 0x000fe200000010ff */
[----:B------:R1:W3:Y:S01]  /*f720*/  MUFU.EX2 R11, R4 ;  /* 0x00000004000b7308 */ /* 0x0002e20000000800 */
[----:B------:R-:W-:Y:S01]  /*f730*/  STL [R1+0x114], R168 ;  /* 0x000114a801007387 */ /* 0x000fe20000100800 */
[----:B----4-:R-:W-:-:S02]  /*f740*/  IMAD.MOV.U32 R164, RZ, RZ, R217 ;  /* 0x000000ffffa47224 */ /* 0x010fc400078e00d9 */
[-C--:B------:R-:W-:Y:S01]  /*f750*/  FMUL.FTZ R196, R196, R46.reuse ;  /* 0x0000002ec4c47220 */ /* 0x080fe20000410000 */
[-C--:B------:R-:W-:Y:S01]  /*f760*/  FMUL.FTZ R197, R197, R46.reuse ;  /* 0x0000002ec5c57220 */ /* 0x080fe20000410000 */
[----:B------:R4:W-:Y:S01]  /*f770*/  STL [R1+0x118], R167 ;  /* 0x000118a701007387 */ /* 0x0009e20000100800 */
[-C--:B------:R-:W-:Y:S01]  /*f780*/  FMUL.FTZ R200, R200, R46.reuse ;  /* 0x0000002ec8c87220 */ /* 0x080fe20000410000 */
[----:B------:R-:W-:Y:S01]  /*f790*/  FMUL.FTZ R201, R201, R46 ;  /* 0x0000002ec9c97220 */ /* 0x000fe20000410000 */
[--C-:B-1----:R-:W-:Y:S01]  /*f7a0*/  FFMA.FTZ R4, R60, UR20, -R8.reuse ;  /* 0x000000143c047c23 */ /* 0x102fe20008010808 */
[-C--:B---3--:R-:W-:Y:S01]  /*f7b0*/  FMUL.FTZ R74, R74, R11.reuse ;  /* 0x0000000b4a4a7220 */ /* 0x088fe20000410000 */
[-C--:B------:R-:W-:Y:S01]  /*f7c0*/  FMUL.FTZ R75, R75, R11.reuse ;  /* 0x0000000b4b4b7220 */ /* 0x080fe20000410000 */
[-C--:B------:R-:W-:Y:S01]  /*f7d0*/  FMUL.FTZ R174, R174, R11.reuse ;  /* 0x0000000baeae7220 */ /* 0x080fe20000410000 */
[----:B------:R1:W3:Y:S01]  /*f7e0*/  MUFU.EX2 R204, R4 ;  /* 0x0000000400cc7308 */ /* 0x0002e20000000800 */
[-C--:B------:R-:W-:Y:S01]  /*f7f0*/  FMUL.FTZ R175, R175, R11.reuse ;  /* 0x0000000bafaf7220 */ /* 0x080fe20000410000 */
[-C--:B------:R-:W-:Y:S01]  /*f800*/  FMUL.FTZ R186, R186, R11.reuse ;  /* 0x0000000bbaba7220 */ /* 0x080fe20000410000 */
[-C--:B------:R-:W-:Y:S01]  /*f810*/  FMUL.FTZ R187, R187, R11.reuse ;  /* 0x0000000bbbbb7220 */ /* 0x080fe20000410000 */
[-C--:B------:R-:W-:Y:S01]  /*f820*/  FMUL.FTZ R78, R78, R11.reuse ;  /* 0x0000000b4e4e7220 */ /* 0x080fe20000410000 */
[-C--:B------:R-:W-:Y:S01]  /*f830*/  FMUL.FTZ R79, R79, R11.reuse ;  /* 0x0000000b4f4f7220 */ /* 0x080fe20000410000 */
[--C-:B--2---:R-:W-:Y:S01]  /*f840*/  FFMA.FTZ R9, R62, UR20, -R8.reuse ;  /* 0x000000143e097c23 */ /* 0x104fe20008010808 */
[-C--:B------:R-:W-:Y:S01]  /*f850*/  FMUL.FTZ R94, R94, R11.reuse ;  /* 0x0000000b5e5e7220 */ /* 0x080fe20000410000 */
[-C--:B------:R-:W-:Y:S01]  /*f860*/  FMUL.FTZ R95, R95, R11.reuse ;  /* 0x0000000b5f5f7220 */ /* 0x080fe20000410000 */
[-C--:B------:R-:W-:Y:S01]  /*f870*/  FMUL.FTZ R106, R106, R11.reuse ;  /* 0x0000000b6a6a7220 */ /* 0x080fe20000410000 */
[-C--:B------:R-:W-:Y:S01]  /*f880*/  FMUL.FTZ R107, R107, R11.reuse ;  /* 0x0000000b6b6b7220 */ /* 0x080fe20000410000 */
[-C--:B------:R-:W-:Y:S01]  /*f890*/  FMUL.FTZ R110, R110, R11.reuse ;  /* 0x0000000b6e6e7220 */ /* 0x080fe20000410000 */
[----:B------:R-:W-:Y:S01]  /*f8a0*/  MUFU.EX2 R9, R9 ;  /* 0x0000000900097308 */ /* 0x000fe20000000800 */
[-C--:B------:R-:W-:Y:S01]  /*f8b0*/  FMUL.FTZ R111, R111, R11.reuse ;  /* 0x0000000b6f6f7220 */ /* 0x080fe20000410000 */
[-C--:B------:R-:W-:Y:S01]  /*f8c0*/  FMUL.FTZ R122, R122, R11.reuse ;  /* 0x0000000b7a7a7220 */ /* 0x080fe20000410000 */
[-C--:B------:R-:W-:Y:S01]  /*f8d0*/  FMUL.FTZ R123, R123, R11.reuse ;  /* 0x0000000b7b7b7220 */ /* 0x080fe20000410000 */
[-C--:B------:R-:W-:Y:S01]  /*f8e0*/  FMUL.FTZ R90, R90, R11.reuse ;  /* 0x0000000b5a5a7220 */ /* 0x080fe20000410000 */
[----:B-1----:R-:W-:Y:S01]  /*f8f0*/  FFMA.FTZ R4, R208, UR20, -R8 ;  /* 0x00000014d0047c23 */ /* 0x002fe20008010808 */
[----:B---3--:R-:W-:Y:S01]  /*f900*/  STL [R1+0x88], R204 ;  /* 0x000088cc01007387 */ /* 0x008fe20000100800 */
        /* <DEDUP_REMOVED lines=16> */
[----:B----4-:R-:W-:Y:S01]  /*fa10*/  IMAD.MOV.U32 R167, RZ, RZ, R222 ;  /* 0x000000ffffa77224 */ /* 0x010fe200078e00de */
[----:B-1----:R-:W-:Y:S01]  /*fa20*/  F2FP.BF16.F32.PACK_AB R4, R55, R54 ;  /* 0x000000363704723e */ /* 0x002fe200000010ff */
[----:B--2---:R-:W-:Y:S04]  /*fa30*/  STL [R1+0x84], R208 ;  /* 0x000084d001007387 */ /* 0x004fe80000100800 */
[----:B------:R-:W1:Y:S02]  /*fa40*/  LDSM.16.MT88.4 R52, [R230+0xe000] ;  /* 0x00e00000e634783b */ /* 0x000e640000004200 */
[C---:B------:R-:W-:Y:S02]  /*fa50*/  HMMA.16816.F32.BF16 R72, R4.reuse, R16, R72 ;  /* 0x000000100448723c */ /* 0x040fe40000041848 */
[----:B------:R2:W-:Y:S04]  /*fa60*/  STL [R1+0x80], R9 ;  /* 0x0000800901007387 */ /* 0x0005e80000100800 */
[C---:B------:R-:W-:Y:S06]  /*fa70*/  HMMA.16816.F32.BF16 R56, R4.reuse, R12, R172 ;  /* 0x0000000c0438723c */ /* 0x040fec00000418ac */
[C---:B------:R-:W-:Y:S06]  /*fa80*/  HMMA.16816.F32.BF16 R168, R4.reuse, R14, R184 ;  /* 0x0000000e04a8723c */ /* 0x040fec00000418b8 */
[----:B------:R-:W-:Y:S01]  /*fa90*/  HMMA.16816.F32.BF16 R224, R4, R22, R92 ;  /* 0x0000001604e0723c */ /* 0x000fe2000004185c */
[----:B------:R-:W-:-:S02]  /*faa0*/  MOV R187, R220 ;  /* 0x000000dc00bb7202 */ /* 0x000fc40000000f00 */
[----:B------:R-:W-:Y:S02]  /*fab0*/  MOV R186, R219 ;  /* 0x000000db00ba7202 */ /* 0x000fe40000000f00 */
[----:B------:R-:W-:Y:S01]  /*fac0*/  MOV R185, R223 ;  /* 0x000000df00b97202 */ /* 0x000fe20000000f00 */
[----:B------:R-:W-:Y:S01]  /*fad0*/  IMAD.MOV.U32 R67, RZ, RZ, R75 ;  /* 0x000000ffff437224 */ /* 0x000fe200078e004b */
[----:B------:R-:W-:Y:S01]  /*fae0*/  MOV R62, R74 ;  /* 0x0000004a003e7202 */ /* 0x000fe20000000f00 */
[C---:B------:R-:W-:Y:S01]  /*faf0*/  HMMA.16816.F32.BF16 R220, R4.reuse, R24, R104 ;  /* 0x0000001804dc723c */ /* 0x040fe20000041868 */
[----:B------:R-:W-:Y:S02]  /*fb00*/  MOV R61, R72 ;  /* 0x00000048003d7202 */ /* 0x000fe40000000f00 */
[----:B------:R-:W-:Y:S01]  /*fb10*/  MOV R60, R73 ;  /* 0x00000049003c7202 */ /* 0x000fe20000000f00 */
[----:B------:R-:W-:Y:S01]  /*fb20*/  IMAD.MOV.U32 R174, RZ, RZ, R58 ;  /* 0x000000ffffae7224 */ /* 0x000fe200078e003a */
[----:B------:R-:W-:Y:S01]  /*fb30*/  MOV R175, R57 ;  /* 0x0000003900af7202 */ /* 0x000fe20000000f00 */
[----:B------:R-:W-:Y:S01]  /*fb40*/  HMMA.16816.F32.BF16 R72, R4, R18, R76 ;  /* 0x000000120448723c */ /* 0x000fe2000004184c */
[----:B------:R-:W-:-:S02]  /*fb50*/  MOV R172, R56 ;  /* 0x0000003800ac7202 */ /* 0x000fc40000000f00 */
[----:B------:R-:W-:Y:S01]  /*fb60*/  MOV R173, R59 ;  /* 0x0000003b00ad7202 */ /* 0x000fe20000000f00 */
[----:B------:R-:W-:Y:S01]  /*fb70*/  IMAD.MOV.U32 R57, RZ, RZ, R168 ;  /* 0x000000ffff397224 */ /* 0x000fe200078e00a8 */
[----:B------:R-:W-:Y:S01]  /*fb80*/  MOV R58, R171 ;  /* 0x000000ab003a7202 */ /* 0x000fe20000000f00 */
[C---:B------:R-:W-:Y:S01]  /*fb90*/  HMMA.16816.F32.BF16 R212, R4.reuse, R28, R120 ;  /* 0x0000001c04d4723c */ /* 0x040fe20000041878 */
[----:B------:R-:W-:Y:S01]  /*fba0*/  MOV R76, R45 ;  /* 0x0000002d004c7202 */ /* 0x000fe20000000f00 */
[----:B------:R-:W-:Y:S01]  /*fbb0*/  IMAD.MOV.U32 R78, RZ, RZ, R205 ;  /* 0x000000ffff4e7224 */ /* 0x000fe200078e00cd */
[----:B------:R-:W-:Y:S02]  /*fbc0*/  MOV R56, R169 ;  /* 0x000000a900387202 */ /* 0x000fe40000000f00 */
[----:B------:R-:W-:Y:S01]  /*fbd0*/  MOV R79, R206 ;  /* 0x000000ce004f7202 */ /* 0x000fe20000000f00 */
[----:B------:R-:W-:Y:S01]  /*fbe0*/  HMMA.16816.F32.BF16 R124, R4, R30, R124 ;  /* 0x0000001e047c723c */ /* 0x000fe2000004187c */
[----:B------:R-:W-:-:S02]  /*fbf0*/  MOV R59, R170 ;  /* 0x000000aa003b7202 */ /* 0x000fc40000000f00 */
[----:B------:R-:W-:Y:S02]  /*fc00*/  MOV R169, R218 ;  /* 0x000000da00a97202 */ /* 0x000fe40000000f00 */
[----:B------:R-:W-:Y:S01]  /*fc10*/  MOV R77, R204 ;  /* 0x000000cc004d7202 */ /* 0x000fe20000000f00 */
[----:B------:R-:W-:Y:S01]  /*fc20*/  HMMA.16816.F32.BF16 R216, R4, R26, R108 ;  /* 0x0000001a04d8723c */ /* 0x000fe2000004186c */
[----:B------:R-:W-:Y:S02]  /*fc30*/  MOV R170, R248 ;  /* 0x000000f800aa7202 */ /* 0x000fe40000000f00 */
[----:B------:R-:W-:-:S03]  /*fc40*/  MOV R184, R249 ;  /* 0x000000f900b87202 */ /* 0x000fc60000000f00 */
[----:B------:R-:W-:Y:S01]  /*fc50*/  MOV R171, R72 ;  /* 0x0000004800ab7202 */ /* 0x000fe20000000f00 */
[C---:B------:R-:W-:Y:S01]  /*fc60*/  HMMA.16816.F32.BF16 R120, R4.reuse, R32, R136 ;  /* 0x000000200478723c */ /* 0x040fe20000041888 */
[----:B------:R-:W-:Y:S01]  /*fc70*/  MOV R72, R9 ;  /* 0x0000000900487202 */ /* 0x000fe20000000f00 */
[----:B--2---:R-:W-:Y:S01]  /*fc80*/  FMUL.FTZ R9, R36, UR20 ;  /* 0x0000001424097c20 */ /* 0x004fe20008410000 */
[----:B------:R-:W-:Y:S02]  /*fc90*/  MOV R236, R73 ;  /* 0x0000004900ec7202 */ /* 0x000fe40000000f00 */
[----:B------:R-:W-:Y:S01]  /*fca0*/  MOV R234, R74 ;  /* 0x0000004a00ea7202 */ /* 0x000fe20000000f00 */
[----:B------:R-:W2:Y:S01]  /*fcb0*/  MUFU.EX2 R45, R9 ;  /* 0x00000009002d7308 */ /* 0x000ea20000000800 */
[----:B------:R-:W-:Y:S01]  /*fcc0*/  MOV R168, R75 ;  /* 0x0000004b00a87202 */ /* 0x000fe20000000f00 */
[----:B------:R-:W-:Y:S01]  /*fcd0*/  HMMA.16816.F32.BF16 R204, R4, R48, R148 ;  /* 0x0000003004cc723c */ /* 0x000fe20000041894 */
[----:B------:R-:W-:Y:S01]  /*fce0*/  MOV R73, R208 ;  /* 0x000000d000497202 */ /* 0x000fe20000000f00 */
[----:B------:R-:W-:Y:S01]  /*fcf0*/  IMAD.MOV.U32 R137, RZ, RZ, R57 ;  /* 0x000000ffff897224 */ /* 0x000fe200078e0039 */
[----:B------:R-:W-:-:S02]  /*fd00*/  MOV R74, R211 ;  /* 0x000000d3004a7202 */ /* 0x000fc40000000f00 */
[----:B------:R-:W-:Y:S01]  /*fd10*/  MOV R75, R251 ;  /* 0x000000fb004b7202 */ /* 0x000fe20000000f00 */
[C---:B------:R-:W-:Y:S01]  /*fd20*/  HMMA.16816.F32.BF16 R208, R4.reuse, R34, R188 ;  /* 0x0000002204d0723c */ /* 0x040fe200000418bc */
[----:B------:R-:W-:Y:S02]  /*fd30*/  MOV R151, R62 ;  /* 0x0000003e00977202 */ /* 0x000fe40000000f00 */
[----:B------:R-:W-:Y:S02]  /*fd40*/  MOV R149, R61 ;  /* 0x0000003d00957202 */ /* 0x000fe40000000f00 */
[----:B------:R-:W-:Y:S01]  /*fd50*/  MOV R150, R60 ;  /* 0x0000003c00967202 */ /* 0x000fe20000000f00 */
[----:B------:R-:W-:Y:S01]  /*fd60*/  HMMA.16816.F32.BF16 R248, R4, R20, R88 ;  /* 0x0000001404f8723c */ /* 0x000fe20000041858 */
[----:B------:R-:W-:Y:S01]  /*fd70*/  MOV R148, R59 ;  /* 0x0000003b00947202 */ /* 0x000fe20000000f00 */
[-C--:B--2---:R-:W-:Y:S01]  /*fd80*/  FMUL.FTZ R82, R82, R45.reuse ;  /* 0x0000002d52527220 */ /* 0x084fe20000410000 */
[-C--:B------:R-:W-:Y:S01]  /*fd90*/  FMUL.FTZ R83, R83, R45.reuse ;  /* 0x0000002d53537220 */ /* 0x080fe20000410000 */
[----:B------:R-:W-:-:S02]  /*fda0*/  FMUL.FTZ R86, R86, R45 ;  /* 0x0000002d56567220 */ /* 0x000fc40000410000 */
[C---:B------:R-:W-:Y:S01]  /*fdb0*/  HMMA.16816.F32.BF16 R108, R4.reuse, R50, R192 ;  /* 0x00000032046c723c */ /* 0x040fe200000418c0 */
[-C--:B------:R-:W-:Y:S01]  /*fdc0*/  FMUL.FTZ R87, R87, R45.reuse ;  /* 0x0000002d57577220 */ /* 0x080fe20000410000 */
[-C--:B------:R-:W-:Y:S01]  /*fdd0*/  FMUL.FTZ R178, R178, R45.reuse ;  /* 0x0000002db2b27220 */ /* 0x080fe20000410000 */
[-C--:B------:R-:W-:Y:S01]  /*fde0*/  FMUL.FTZ R179, R179, R45.reuse ;  /* 0x0000002db3b37220 */ /* 0x080fe20000410000 */
[-C--:B------:R-:W-:Y:S01]  /*fdf0*/  FMUL.FTZ R182, R182, R45.reuse ;  /* 0x0000002db6b67220 */ /* 0x080fe20000410000 */
[-C--:B------:R-:W-:Y:S01]  /*fe00*/  FMUL.FTZ R183, R183, R45.reuse ;  /* 0x0000002db7b77220 */ /* 0x080fe20000410000 */
[C---:B-1----:R-:W-:Y:S01]  /*fe10*/  HMMA.16816.F32.BF16 R104, R4.reuse, R52, R156 ;  /* 0x000000340468723c */ /* 0x042fe2000004189c */
[-C--:B------:R-:W-:Y:S01]  /*fe20*/  FMUL.FTZ R70, R70, R45.reuse ;  /* 0x0000002d46467220 */ /* 0x080fe20000410000 */
[-C--:B------:R-:W-:Y:S01]  /*fe30*/  FMUL.FTZ R71, R71, R45.reuse ;  /* 0x0000002d47477220 */ /* 0x080fe20000410000 */
[-C--:B------:R-:W-:Y:S01]  /*fe40*/  FMUL.FTZ R98, R98, R45.reuse ;  /* 0x0000002d62627220 */ /* 0x080fe20000410000 */
[-C--:B------:R-:W-:Y:S01]  /*fe50*/  FMUL.FTZ R99, R99, R45.reuse ;  /* 0x0000002d63637220 */ /* 0x080fe20000410000 */
[----:B------:R-:W-:Y:S01]  /*fe60*/  FMUL.FTZ R102, R102, R45 ;  /* 0x0000002d66667220 */ /* 0x000fe20000410000 */
[----:B------:R-:W-:Y:S01]  /*fe70*/  HMMA.16816.F32.BF16 R92, R4, R54, R160 ;  /* 0x00000036045c723c */ /* 0x000fe200000418a0 */
[----:B------:R-:W-:-:S02]  /*fe80*/  IMAD.MOV.U32 R158, RZ, RZ, R63 ;  /* 0x000000ffff9e7224 */ /* 0x000fc400078e003f */
[-C--:B------:R-:W-:Y:S01]  /*fe90*/  FMUL.FTZ R103, R103, R45.reuse ;  /* 0x0000002d67677220 */ /* 0x080fe20000410000 */
[-C--:B------:R-:W-:Y:S01]  /*fea0*/  FMUL.FTZ R114, R114, R45.reuse ;  /* 0x0000002d72727220 */ /* 0x080fe20000410000 */
[-C--:B------:R-:W-:Y:S01]  /*feb0*/  FMUL.FTZ R115, R115, R45.reuse ;  /* 0x0000002d73737220 */ /* 0x080fe20000410000 */
[-C--:B------:R-:W-:Y:S01]  /*fec0*/  FMUL.FTZ R118, R118, R45.reuse ;  /* 0x0000002d76767220 */ /* 0x080fe20000410000 */
[-C--:B------:R-:W-:Y:S01]  /*fed0*/  FMUL.FTZ R119, R119, R45.reuse ;  /* 0x0000002d77777220 */ /* 0x080fe20000410000 */
[----:B------:R-:W-:Y:S01]  /*fee0*/  F2FP.BF16.F32.PACK_AB R6, R79, R10 ;  /* 0x0000000a4f06723e */ /* 0x000fe200000010ff */
[-C--:B------:R-:W-:Y:S01]  /*fef0*/  FMUL.FTZ R130, R130, R45.reuse ;  /* 0x0000002d82827220 */ /* 0x080fe20000410000 */
[----:B------:R-:W-:Y:S01]  /*ff00*/  F2FP.BF16.F32.PACK_AB R4, R167, R76 ;  /* 0x0000004ca704723e */ /* 0x000fe200000010ff */
[-C--:B------:R-:W-:Y:S01]  /*ff10*/  FMUL.FTZ R131, R131, R45.reuse ;  /* 0x0000002d83837220 */ /* 0x080fe20000410000 */
[----:B------:R-:W-:Y:S01]  /*ff20*/  F2FP.BF16.F32.PACK_AB R5, R77, R78 ;  /* 0x0000004e4d05723e */ /* 0x000fe200000010ff */
[----:B------:R-:W-:Y:S01]  /*ff30*/  FMUL.FTZ R134, R134, R45 ;  /* 0x0000002d86867220 */ /* 0x000fe20000410000 */
[----:B------:R-:W-:Y:S01]  /*ff40*/  F2FP.BF16.F32.PACK_AB R7, R72, R73 ;  /* 0x000000494807723e */ /* 0x000fe200000010ff */
[----:B------:R-:W-:Y:S01]  /*ff50*/  IMAD.MOV.U32 R72, RZ, RZ, R187 ;  /* 0x000000ffff487224 */ /* 0x000fe200078e00bb */
[----:B------:R-:W-:Y:S01]  /*ff60*/  MOV R79, R185 ;  /* 0x000000b9004f7202 */ /* 0x000fe20000000f00 */
[-C--:B------:R-:W-:Y:S01]  /*ff70*/  FMUL.FTZ R135, R135, R45.reuse ;  /* 0x0000002d87877220 */ /* 0x080fe20000410000 */
[----:B------:R-:W-:Y:S01]  /*ff80*/  MOV R73, R184 ;  /* 0x000000b800497202 */ /* 0x000fe20000000f00 */
[----:B------:R-:W-:Y:S01]  /*ff90*/  FMUL.FTZ R142, R142, R45 ;  /* 0x0000002d8e8e7220 */ /* 0x000fe20000410000 */
[----:B------:R-:W-:Y:S01]  /*ffa0*/  MOV R10, R186 ;  /* 0x000000ba000a7202 */ /* 0x000fe20000000f00 */
[----:B------:R-:W-:Y:S01]  /*ffb0*/  FFMA.FTZ R9, R79, UR20, -R2 ;  /* 0x000000144f097c23 */ /* 0x000fe20008010802 */
[C---:B------:R-:W-:Y:S01]  /*ffc0*/  HMMA.16816.F32.BF16 R184, R4.reuse, R18, R80 ;  /* 0x0000001204b8723c */ /* 0x040fe20000041850 */
[----:B------:R-:W-:Y:S01]  /*ffd0*/  MOV R138, R73 ;  /* 0x00000049008a7202 */ /* 0x000fe20000000f00 */
[-C--:B------:R-:W-:Y:S01]  /*ffe0*/  FMUL.FTZ R143, R143, R45.reuse ;  /* 0x0000002d8f8f7220 */ /* 0x080fe20000410000 */
[-C--:B------:R-:W-:Y:S01]  /*fff0*/  FMUL.FTZ R146, R146, R45.reuse ;  /* 0x0000002d92927220 */ /* 0x080fe20000410000 */
[-C--:B------:R-:W-:Y:S01]  /*10000*/  FMUL.FTZ R147, R147, R45.reuse ;  /* 0x0000002d93937220 */ /* 0x080fe20000410000 */
[-C--:B------:R-:W-:Y:S01]  /*10010*/  FMUL.FTZ R154, R154, R45.reuse ;  /* 0x0000002d9a9a7220 */ /* 0x080fe20000410000 */
[C---:B------:R-:W-:Y:S01]  /*10020*/  HMMA.16816.F32.BF16 R80, R4.reuse, R20, R84 ;  /* 0x000000140450723c */ /* 0x040fe20000041854 */
[----:B------:R1:W2:Y:S01]  /*10030*/  MUFU.EX2 R87, R9 ;  /* 0x0000000900577308 */ /* 0x0002a20000000800 */
[-C--:B------:R-:W-:Y:S01]  /*10040*/  FMUL.FTZ R155, R155, R45.reuse ;  /* 0x0000002d9b9b7220 */ /* 0x080fe20000410000 */
[-C--:B------:R-:W-:Y:S01]  /*10050*/  FMUL.FTZ R198, R198, R45.reuse ;  /* 0x0000002dc6c67220 */ /* 0x080fe20000410000 */
[-C--:B------:R-:W-:Y:S01]  /*10060*/  FMUL.FTZ R199, R199, R45.reuse ;  /* 0x0000002dc7c77220 */ /* 0x080fe20000410000 */
[-C--:B------:R-:W-:Y:S01]  /*10070*/  FMUL.FTZ R202, R202, R45.reuse ;  /* 0x0000002dcaca7220 */ /* 0x080fe20000410000 */
[----:B------:R-:W-:Y:S01]  /*10080*/  FMUL.FTZ R203, R203, R45 ;  /* 0x0000002dcbcb7220 */ /* 0x000fe20000410000 */
        /* <DEDUP_REMOVED lines=8> */
[----:B------:R-:W-:Y:S01]  /*10110*/  MOV R159, R56 ;  /* 0x00000038009f7202 */ /* 0x000fe20000000f00 */
[----:B-1----:R-:W-:Y:S01]  /*10120*/  FFMA.FTZ R9, R75, UR20, -R2 ;  /* 0x000000144b097c23 */ /* 0x002fe20008010802 */
[----:B------:R-:W-:Y:S01]  /*10130*/  MOV R163, R173 ;  /* 0x000000ad00a37202 */ /* 0x000fe20000000f00 */
[C---:B------:R-:W-:Y:S01]  /*10140*/  HMMA.16816.F32.BF16 R88, R4.reuse, R16, R68 ;  /* 0x000000100458723c */ /* 0x040fe20000041844 */
[----:B------:R-:W-:Y:S01]  /*10150*/  MOV R14, R174 ;  /* 0x000000ae000e7202 */ /* 0x000fe20000000f00 */
[----:B------:R1:W3:Y:S01]  /*10160*/  MUFU.EX2 R21, R9 ;  /* 0x0000000900157308 */ /* 0x0002e20000000800 */
[----:B------:R-:W-:Y:S01]  /*10170*/  MOV R157, R137 ;  /* 0x00000089009d7202 */ /* 0x000fe20000000f00 */
[----:B--2---:R-:W-:Y:S01]  /*10180*/  STL [R1+0x70], R87 ;  /* 0x0000705701007387 */ /* 0x004fe20000100800 */
[----:B------:R-:W-:Y:S01]  /*10190*/  MOV R137, R10 ;  /* 0x0000000a00897202 */ /* 0x000fe20000000f00 */
[----:B------:R-:W-:Y:S01]  /*101a0*/  HMMA.16816.F32.BF16 R76, R4, R22, R96 ;  /* 0x00000016044c723c */ /* 0x000fe20000041860 */
[----:B------:R-:W-:Y:S01]  /*101b0*/  MOV R17, R175 ;  /* 0x000000af00117202 */ /* 0x000fe20000000f00 */
[----:B------:R-:W-:Y:S01]  /*101c0*/  FFMA.FTZ R10, R65, UR20, -R0 ;  /* 0x00000014410a7c23 */ /* 0x000fe20008010800 */
[----:B------:R-:W-:-:S02]  /*101d0*/  MOV R16, R172 ;  /* 0x000000ac00107202 */ /* 0x000fc40000000f00 */
[----:B------:R-:W-:Y:S01]  /*101e0*/  MOV R156, R139 ;  /* 0x0000008b009c7202 */ /* 0x000fe20000000f00 */
[C---:B------:R-:W-:Y:S01]  /*101f0*/  HMMA.16816.F32.BF16 R72, R4.reuse, R24, R100 ;  /* 0x000000180448723c */ /* 0x040fe20000041864 */
[----:B------:R-:W-:Y:S02]  /*10200*/  MOV R160, R42 ;  /* 0x0000002a00a07202 */ /* 0x000fe40000000f00 */
[----:B------:R-:W-:Y:S02]  /*10210*/  MOV R161, R39 ;  /* 0x0000002700a17202 */ /* 0x000fe40000000f00 */
[----:B------:R-:W-:Y:S01]  /*10220*/  MOV R13, R246 ;  /* 0x000000f6000d7202 */ /* 0x000fe20000000f00 */
[C---:B------:R-:W-:Y:S01]  /*10230*/  HMMA.16816.F32.BF16 R68, R4.reuse, R26, R112 ;  /* 0x0000001a0444723c */ /* 0x040fe20000041870 */
[--C-:B-1----:R-:W-:Y:S01]  /*10240*/  FFMA.FTZ R9, R138, UR20, -R2.reuse ;  /* 0x000000148a097c23 */ /* 0x102fe20008010802 */
[----:B------:R-:W-:Y:S01]  /*10250*/  MOV R138, R164 ;  /* 0x000000a4008a7202 */ /* 0x000fe20000000f00 */
[----:B---3--:R-:W-:Y:S03]  /*10260*/  STL [R1+0x6c], R21 ;  /* 0x00006c1501007387 */ /* 0x008fe60000100800 */
[C---:B------:R-:W-:Y:S01]  /*10270*/  HMMA.16816.F32.BF16 R60, R4.reuse, R28, R116 ;  /* 0x0000001c043c723c */ /* 0x040fe20000041874 */
[----:B------:R1:W-:Y:S05]  /*10280*/  MUFU.EX2 R164, R9 ;  /* 0x0000000900a47308 */ /* 0x0003ea0000000800 */
[C---:B------:R-:W-:Y:S06]  /*10290*/  HMMA.16816.F32.BF16 R56, R4.reuse, R30, R128 ;  /* 0x0000001e0438723c */ /* 0x040fec0000041880 */
[C---:B------:R-:W-:Y:S06]  /*102a0*/  HMMA.16816.F32.BF16 R180, R4.reuse, R32, R132 ;  /* 0x0000002004b4723c */ /* 0x040fec0000041884 */
[----:B------:R-:W-:Y:S01]  /*102b0*/  HMMA.16816.F32.BF16 R176, R4, R34, R140 ;  /* 0x0000002204b0723c */ /* 0x000fe2000004188c */
[----:B-1----:R-:W-:Y:S01]  /*102c0*/  FFMA.FTZ R9, R252, UR20, -R2 ;  /* 0x00000014fc097c23 */ /* 0x002fe20008010802 */
[----:B------:R-:W-:-:S04]  /*102d0*/  MOV R252, R166 ;  /* 0x000000a600fc7202 */ /* 0x000fc80000000f00 */
[----:B------:R-:W-:Y:S01]  /*102e0*/  HMMA.16816.F32.BF16 R172, R4, R48, R144 ;  /* 0x0000003004ac723c */ /* 0x000fe20000041890 */
[----:B------:R-:W-:-:S05]  /*102f0*/  MOV R166, R170 ;  /* 0x000000aa00a67202 */ /* 0x000fca0000000f00 */
[C---:B------:R-:W-:Y:S01]  /*10300*/  HMMA.16816.F32.BF16 R152, R4.reuse, R50, R152 ;  /* 0x000000320498723c */ /* 0x040fe20000041898 */
[----:B------:R-:W-:Y:S01]  /*10310*/  MOV R170, R43 ;  /* 0x0000002b00aa7202 */ /* 0x000fe20000000f00 */
[----:B------:R-:W-:Y:S01]  /*10320*/  IMAD.MOV.U32 R19, RZ, RZ, R166 ;  /* 0x000000ffff137224 */ /* 0x000fe200078e00a6 */
[----:B------:R-:W-:Y:S01]  /*10330*/  MOV R43, R243 ;  /* 0x000000f3002b7202 */ /* 0x000fe20000000f00 */
[----:B------:R-:W-:Y:S01]  /*10340*/  IMAD.MOV.U32 R243, RZ, RZ, R244 ;  /* 0x000000fffff37224 */ /* 0x000fe200078e00f4 */
[----:B------:R-:W-:Y:S01]  /*10350*/  MUFU.EX2 R166, R10 ;  /* 0x0000000a00a67308 */ /* 0x000fe20000000800 */
[C---:B------:R-:W-:Y:S06]  /*10360*/  HMMA.16816.F32.BF16 R196, R4.reuse, R52, R196 ;  /* 0x0000003404c4723c */ /* 0x040fec00000418c4 */
[----:B------:R-:W-:Y:S01]  /*10370*/  HMMA.16816.F32.BF16 R200, R4, R54, R200 ;  /* 0x0000003604c8723c */ /* 0x000fe200000418c8 */
[----:B------:R1:W2:Y:S01]  /*10380*/  MUFU.EX2 R244, R9 ;  /* 0x0000000900f47308 */ /* 0x0002a20000000800 */
[----:B------:R-:W-:-:S02]  /*10390*/  MOV R12, R243 ;  /* 0x000000f3000c7202 */ /* 0x000fc40000000f00 */
[----:B------:R-:W-:Y:S01]  /*103a0*/  MOV R85, R162 ;  /* 0x000000a200557202 */ /* 0x000fe20000000f00 */
[----:B------:R-:W-:Y:S01]  /*103b0*/  IMAD.MOV.U32 R101, RZ, RZ, R234 ;  /* 0x000000ffff657224 */ /* 0x000fe200078e00ea */
[----:B------:R-:W-:Y:S01]  /*103c0*/  MOV R99, R160 ;  /* 0x000000a000637202 */ /* 0x000fe20000000f00 */
[----:B------:R-:W3:Y:S01]  /*103d0*/  LDSM.16.MT88.4 R32, [R231+0xc800] ;  /* 0x00c80000e720783b */ /* 0x000ee20000004200 */
[----:B------:R-:W-:Y:S02]  /*103e0*/  MOV R84, R161 ;  /* 0x000000a100547202 */ /* 0x000fe40000000f00 */
[----:B------:R-:W-:Y:S01]  /*103f0*/  MOV R115, R171 ;  /* 0x000000ab00737202 */ /* 0x000fe20000000f00 */
[----:B------:R-:W4:Y:S01]  /*10400*/  LDSM.16.MT88.4 R28, [R230+0xc800] ;  /* 0x00c80000e61c783b */ /* 0x000f220000004200 */
[----:B------:R-:W-:Y:S02]  /*10410*/  MOV R100, R236 ;  /* 0x000000ec00647202 */ /* 0x000fe40000000f00 */
[----:B------:R-:W-:Y:S01]  /*10420*/  MOV R102, R168 ;  /* 0x000000a800667202 */ /* 0x000fe20000000f00 */
[----:B------:R-:W-:Y:S01]  /*10430*/  LDSM.16.MT88.4 R24, [R228+0xe800] ;  /* 0x00e80000e418783b */ /* 0x000fe20000004200 */
[----:B------:R-:W-:Y:S01]  /*10440*/  MOV R15, R43 ;  /* 0x0000002b000f7202 */ /* 0x000fe20000000f00 */
[----:B-1----:R-:W-:Y:S01]  /*10450*/  FFMA.FTZ R9, R158, UR20, -R0 ;  /* 0x000000149e097c23 */ /* 0x002fe20008010800 */
[----:B------:R-:W-:-:S02]  /*10460*/  MOV R158, R159 ;  /* 0x0000009f009e7202 */ /* 0x000fc40000000f00 */
[----:B------:R-:W-:Y:S01]  /*10470*/  MOV R159, R148 ;  /* 0x00000094009f7202 */ /* 0x000fe20000000f00 */
[----:B------:R1:W1:Y:S01]  /*10480*/  MUFU.EX2 R18, R9 ;  /* 0x0000000900127308 */ /* 0x0002620000000800 */
[----:B------:R-:W-:Y:S01]  /*10490*/  MOV R148, R136 ;  /* 0x0000008800947202 */ /* 0x000fe20000000f00 */
[----:B------:R-:W-:Y:S01]  /*104a0*/  IMAD.MOV.U32 R136, RZ, RZ, R36 ;  /* 0x000000ffff887224 */ /* 0x000fe200078e0024 */
[----:B------:R-:W-:Y:S02]  /*104b0*/  MOV R139, R41 ;  /* 0x00000029008b7202 */ /* 0x000fe40000000f00 */
[----:B------:R-:W-:Y:S01]  /*104c0*/  MOV R160, R241 ;  /* 0x000000f100a07202 */ /* 0x000fe20000000f00 */
[----:B------:R-:W-:Y:S01]  /*104d0*/  LDSM.16.MT88.4 R40, [R228+0xc800] ;  /* 0x00c80000e428783b */ /* 0x000fe20000004200 */
[----:B------:R-:W-:Y:S02]  /*104e0*/  MOV R246, R37 ;  /* 0x0000002500f67202 */ /* 0x000fe40000000f00 */
[----:B--2---:R-:W-:Y:S01]  /*104f0*/  F2FP.BF16.F32.PACK_AB R6, R244, R164 ;  /* 0x000000a4f406723e */ /* 0x004fe200000010ff */
[----:B------:R-:W2:Y:S01]  /*10500*/  LDSM.16.MT88.4 R36, [R229+0xc800] ;  /* 0x00c80000e524783b */ /* 0x000ea20000004200 */
[----:B-1----:R-:W-:-:S03]  /*10510*/  FFMA.FTZ R9, R64, UR20, -R0 ;  /* 0x0000001440097c23 */ /* 0x002fc60008010800 */
[----:B------:R1:W-:Y:S01]  /*10520*/  STL [R1+0x4c], R18 ;  /* 0x00004c1201007387 */ /* 0x0003e20000100800 */
[----:B------:R3:W4:Y:S02]  /*10530*/  MUFU.EX2 R20, R9 ;  /* 0x0000000900147308 */ /* 0x0007240000000800 */
[----:B---3--:R-:W-:Y:S01]  /*10540*/  FFMA.FTZ R9, R66, UR20, -R0 ;  /* 0x0000001442097c23 */ /* 0x008fe20008010800 */
[----:B----4-:R-:W-:Y:S01]  /*10550*/  STL [R1+0x48], R20 ;  /* 0x0000481401007387 */ /* 0x010fe20000100800 */
[----:B------:R-:W-:-:S04]  /*10560*/  F2FP.BF16.F32.PACK_AB R5, R20, R18 ;  /* 0x000000121405723e */ /* 0x000fc800000010ff */
[----:B------:R3:W-:Y:S01]  /*10570*/  MUFU.EX2 R243, R9 ;  /* 0x0000000900f37308 */ /* 0x0007e20000000800 */
[----:B-1----:R-:W-:Y:S01]  /*10580*/  MOV R18, R14 ;  /* 0x0000000e00127202 */ /* 0x002fe20000000f00 */
[----:B---3--:R-:W-:-:S06]  /*10590*/  FFMA.FTZ R9, R86, UR20, -R3 ;  /* 0x0000001456097c23 */ /* 0x008fcc0008010803 */
[----:B------:R-:W1:Y:S02]  /*105a0*/  MUFU.EX2 R4, R9 ;  /* 0x0000000900047308 */ /* 0x000e640000000800 */
[----:B-1----:R1:W-:Y:S01]  /*105b0*/  STL [R1+0x38], R4 ;  /* 0x0000380401007387 */ /* 0x0023e20000100800 */
[----:B------:R-:W-:Y:S02]  /*105c0*/  F2FP.BF16.F32.PACK_AB R7, R243, R166 ;  /* 0x000000a6f307723e */ /* 0x000fe400000010ff */
[----:B-1----:R-:W-:Y:S02]  /*105d0*/  F2FP.BF16.F32.PACK_AB R4, R21, R87 ;  /* 0x000000571504723e */ /* 0x002fe400000010ff */
[----:B------:R-:W-:Y:S01]  /*105e0*/  MOV R87, R19 ;  /* 0x0000001300577202 */ /* 0x000fe20000000f00 */
[----:B------:R-:W-:Y:S01]  /*105f0*/  IMAD.MOV.U32 R19, RZ, RZ, R163 ;  /* 0x000000ffff137224 */ /* 0x000fe200078e00a3 */
[----:B------:R-:W-:Y:S01]  /*10600*/  MOV R163, R156 ;  /* 0x0000009c00a37202 */ /* 0x000fe20000000f00 */
[----:B------:R-:W-:Y:S01]  /*10610*/  IMAD.MOV.U32 R97, RZ, RZ, R12 ;  /* 0x000000ffff617224 */ /* 0x000fe200078e000c */
[----:B------:R-:W-:Y:S01]  /*10620*/  MOV R156, R157 ;  /* 0x0000009d009c7202 */ /* 0x000fe20000000f00 */
[----:B------:R-:W1:Y:S01]  /*10630*/  LDSM.16.MT88.4 R20, [R229+0xe800] ;  /* 0x00e80000e514783b */ /* 0x000e620000004200 */
[----:B------:R-:W-:-:S02]  /*10640*/  MOV R157, R158 ;  /* 0x0000009e009d7202 */ /* 0x000fc40000000f00 */
[----:B------:R-:W-:Y:S02]  /*10650*/  MOV R158, R159 ;  /* 0x0000009f009e7202 */ /* 0x000fe40000000f00 */
[----:B------:R-:W-:Y:S01]  /*10660*/  MOV R159, R148 ;  /* 0x00000094009f7202 */ /* 0x000fe20000000f00 */
[----:B------:R-:W-:Y:S01]  /*10670*/  IMAD.MOV.U32 R148, RZ, RZ, R149 ;  /* 0x000000ffff947224 */ /* 0x000fe200078e0095 */
[----:B------:R-:W-:Y:S02]  /*10680*/  MOV R149, R150 ;  /* 0x0000009600957202 */ /* 0x000fe40000000f00 */
[----:B------:R-:W-:Y:S02]  /*10690*/  MOV R150, R151 ;  /* 0x0000009700967202 */ /* 0x000fe40000000f00 */
[----:B------:R-:W-:Y:S02]  /*106a0*/  MOV R151, R67 ;  /* 0x0000004300977202 */ /* 0x000fe40000000f00 */
[----:B------:R-:W3:Y:S01]  /*106b0*/  LDL.LU R67, [R1+0x138] ;  /* 0x0001380001437983 */ /* 0x000ee20000300800 */
[----:B------:R-:W-:-:S03]  /*106c0*/  FFMA.FTZ R9, R87, UR20, -R3 ;  /* 0x0000001457097c23 */ /* 0x000fc60008010803 */
[----:B------:R-:W4:Y:S01]  /*106d0*/  LDL.LU R14, [R1+0x68] ;  /* 0x00006800010e7983 */ /* 0x000f220000300800 */
[----:B------:R-:W-:Y:S01]  /*106e0*/  IMAD.MOV.U32 R87, RZ, RZ, R252 ;  /* 0x000000ffff577224 */ /* 0x000fe200078e00fc */
[----:B------:R-:W-:Y:S02]  /*106f0*/  MOV R252, R170 ;  /* 0x000000aa00fc7202 */ /* 0x000fe40000000f00 */
[----:B------:R-:W-:Y:S01]  /*10700*/  STL [R1+0x124], R164 ;  /* 0x000124a401007387 */ /* 0x000fe20000100800 */
[----:B------:R-:W-:Y:S02]  /*10710*/  MOV R170, R240 ;  /* 0x000000f000aa7202 */ /* 0x000fe40000000f00 */
[----:B------:R-:W-:Y:S01]  /*10720*/  MOV R86, R167 ;  /* 0x000000a700567202 */ /* 0x000fe20000000f00 */
[----:B------:R-:W-:Y:S01]  /*10730*/  STL [R1+0x11c], R244 ;  /* 0x00011cf401007387 */ /* 0x000fe20000100800 */
[----:B------:R-:W-:Y:S02]  /*10740*/  MOV R96, R15 ;  /* 0x0000000f00607202 */ /* 0x000fe40000000f00 */
[----:B------:R-:W-:Y:S01]  /*10750*/  MOV R98, R13 ;  /* 0x0000000d00627202 */ /* 0x000fe20000000f00 */
[----:B------:R2:W-:Y:S04]  /*10760*/  STL [R1+0x128], R166 ;  /* 0x000128a601007387 */ /* 0x0005e80000100800 */
[----:B------:R1:W-:Y:S04]  /*10770*/  STL [R1+0x120], R243 ;  /* 0x000120f301007387 */ /* 0x0003e80000100800 */
[----:B------:R-:W4:Y:S04]  /*10780*/  LDL.LU R241, [R1+0x58] ;  /* 0x0000580001f17983 */ /* 0x000f280000300800 */
[----:B------:R-:W4:Y:S04]  /*10790*/  LDL.LU R161, [R1+0x2c] ;  /* 0x00002c0001a17983 */ /* 0x000f280000300800 */
[----:B------:R-:W4:Y:S04]  /*107a0*/  LDL.LU R240, [R1+0x4] ;  /* 0x0000040001f07983 */ /* 0x000f280000300800 */
[----:B------:R-:W4:Y:S04]  /*107b0*/  LDL.LU R162, [R1+0x28] ;  /* 0x0000280001a27983 */ /* 0x000f280000300800 */
[----:B--2---:R-:W2:Y:S04]  /*107c0*/  LDL.LU R166, [R1+0x38] ;  /* 0x0000380001a67983 */ /* 0x004ea80000300800 */
[----:B------:R-:W2:Y:S01]  /*107d0*/  LDL.LU R171, [R1+0x134] ;  /* 0x0001340001ab7983 */ /* 0x000ea20000300800 */
[----:B-1----:R3:W1:Y:S03]  /*107e0*/  MUFU.EX2 R243, R9 ;  /* 0x0000000900f37308 */ /* 0x0026660000000800 */
[----:B------:R-:W2:Y:S04]  /*107f0*/  LDL.LU R236, [R1+0x130] ;  /* 0x0001300001ec7983 */ /* 0x000ea80000300800 */
[----:B------:R-:W2:Y:S04]  /*10800*/  LDL.LU R234, [R1+0x12c] ;  /* 0x00012c0001ea7983 */ /* 0x000ea80000300800 */
[----:B------:R-:W2:Y:S01]  /*10810*/  LDL.LU R168, [R1] ;  /* 0x0000000001a87983 */ /* 0x000ea20000300800 */
[----:B------:R-:W-:-:S02]  /*10820*/  MOV R114, R101 ;  /* 0x0000006500727202 */ /* 0x000fc40000000f00 */
[----:B------:R-:W-:Y:S02]  /*10830*/  MOV R101, R96 ;  /* 0x0000006000657202 */ /* 0x000fe40000000f00 */
[----:B------:R-:W-:Y:S02]  /*10840*/  MOV R112, R115 ;  /* 0x0000007300707202 */ /* 0x000fe40000000f00 */
[----:B------:R-:W-:Y:S02]  /*10850*/  MOV R115, R102 ;  /* 0x0000006600737202 */ /* 0x000fe40000000f00 */
[----:B------:R-:W-:Y:S02]  /*10860*/  MOV R102, R97 ;  /* 0x0000006100667202 */ /* 0x000fe40000000f00 */
[----:B------:R-:W-:Y:S02]  /*10870*/  MOV R96, R99 ;  /* 0x0000006300607202 */ /* 0x000fe40000000f00 */
[----:B------:R-:W-:-:S02]  /*10880*/  MOV R97, R84 ;  /* 0x0000005400617202 */ /* 0x000fc40000000f00 */
[----:B------:R-:W-:Y:S02]  /*10890*/  MOV R99, R86 ;  /* 0x0000005600637202 */ /* 0x000fe40000000f00 */
[----:B------:R-:W-:Y:S01]  /*108a0*/  MOV R84, R87 ;  /* 0x0000005700547202 */ /* 0x000fe20000000f00 */
[----:B------:R-:W-:Y:S01]  /*108b0*/  IMAD.MOV.U32 R10, RZ, RZ, R245 ;  /* 0x000000ffff0a7224 */ /* 0x000fe200078e00f5 */
[C---:B------:R-:W-:Y:S01]  /*108c0*/  HMMA.16816.F32.BF16 R140, R4.reuse, R32, R248 ;  /* 0x00000020048c723c */ /* 0x040fe200000418f8 */
[----:B------:R-:W-:Y:S01]  /*108d0*/  IMAD.MOV.U32 R50, RZ, RZ, R96 ;  /* 0x000000ffff327224 */ /* 0x000fe200078e0060 */
[----:B------:R-:W-:Y:S02]  /*108e0*/  MOV R48, R102 ;  /* 0x0000006600307202 */ /* 0x000fe40000000f00 */
[----:B------:R-:W-:Y:S02]  /*108f0*/  MOV R113, R100 ;  /* 0x0000006400717202 */ /* 0x000fe40000000f00 */
[----:B------:R-:W-:Y:S01]  /*10900*/  MOV R53, R97 ;  /* 0x0000006100357202 */ /* 0x000fe20000000f00 */
[----:B------:R-:W-:Y:S01]  /*10910*/  HMMA.16816.F32.BF16 R132, R4, R30, R216 ;  /* 0x0000001e0484723c */ /* 0x000fe200000418d8 */
[----:B------:R-:W-:-:S02]  /*10920*/  MOV R55, R99 ;  /* 0x0000006300377202 */ /* 0x000fc40000000f00 */
[----:B------:R-:W-:-:S03]  /*10930*/  MOV R54, R84 ;  /* 0x0000005400367202 */ /* 0x000fc60000000f00 */
[C---:B------:R-:W-:Y:S06]  /*10940*/  HMMA.16816.F32.BF16 R144, R4.reuse, R38, R112 ;  /* 0x000000260490723c */ /* 0x040fec0000041870 */
[C---:B------:R-:W-:Y:S06]  /*10950*/  HMMA.16816.F32.BF16 R156, R4.reuse, R42, R156 ;  /* 0x0000002a049c723c */ /* 0x040fec000004189c */
[C---:B------:R-:W-:Y:S06]  /*10960*/  HMMA.16816.F32.BF16 R148, R4.reuse, R36, R148 ;  /* 0x000000240494723c */ /* 0x040fec0000041894 */
[C---:B------:R-:W-:Y:S06]  /*10970*/  HMMA.16816.F32.BF16 R128, R4.reuse, R24, R212 ;  /* 0x000000180480723c */ /* 0x040fec00000418d4 */
[C---:B------:R-:W-:Y:S06]  /*10980*/  HMMA.16816.F32.BF16 R124, R4.reuse, R26, R124 ;  /* 0x0000001a047c723c */ /* 0x040fec000004187c */
[C---:B------:R-:W-:Y:S06]  /*10990*/  HMMA.16816.F32.BF16 R120, R4.reuse, R20, R120 ;  /* 0x000000140478723c */ /* 0x040fec0000041878 */
[----:B------:R-:W-:Y:S01]  /*109a0*/  HMMA.16816.F32.BF16 R116, R4, R22, R208 ;  /* 0x000000160474723c */ /* 0x000fe200000418d0 */
[----:B---3--:R-:W-:-:S05]  /*109b0*/  FFMA.FTZ R9, R67, UR20, -R3 ;  /* 0x0000001443097c23 */ /* 0x008fca0008010803 */
[----:B------:R-:W-:Y:S01]  /*109c0*/  HMMA.16816.F32.BF16 R64, R4, R40, R16 ;  /* 0x000000280440723c */ /* 0x000fe20000041810 */
[----:B------:R-:W3:Y:S01]  /*109d0*/  LDSM.16.MT88.4 R16, [R231+0xe800] ;  /* 0x00e80000e710783b */ /* 0x000ee20000004200 */
[----:B------:R2:W-:Y:S01]  /*109e0*/  MUFU.EX2 R167, R9 ;  /* 0x0000000900a77308 */ /* 0x0005e20000000800 */
[----:B----4-:R-:W-:Y:S02]  /*109f0*/  MOV R103, R14 ;  /* 0x0000000e00677202 */ /* 0x010fe40000000f00 */
[----:B------:R-:W4:Y:S01]  /*10a00*/  LDSM.16.MT88.4 R12, [R230+0xe800] ;  /* 0x00e80000e60c783b */ /* 0x000f220000004200 */
[----:B------:R-:W-:Y:S02]  /*10a10*/  MOV R86, R161 ;  /* 0x000000a100567202 */ /* 0x000fe40000000f00 */
[----:B------:R-:W-:Y:S01]  /*10a20*/  MOV R161, R136 ;  /* 0x0000008800a17202 */ /* 0x000fe20000000f00 */
[----:B--2---:R-:W-:Y:S01]  /*10a30*/  FFMA.FTZ R9, R168, UR20, -R3 ;  /* 0x00000014a8097c23 */ /* 0x004fe20008010803 */
[----:B------:R-:W-:-:S03]  /*10a40*/  IMAD.MOV.U32 R168, RZ, RZ, R246 ;  /* 0x000000ffffa87224 */ /* 0x000fc600078e00f6 */
[----:B------:R2:W-:Y:S02]  /*10a50*/  MUFU.EX2 R246, R9 ;  /* 0x0000000900f67308 */ /* 0x0005e40000000800 */
[----:B--2---:R-:W-:-:S06]  /*10a60*/  FFMA.FTZ R9, R103, UR20, -R8 ;  /* 0x0000001467097c23 */ /* 0x004fcc0008010808 */
[----:B------:R2:W-:Y:S01]  /*10a70*/  MUFU.EX2 R164, R9 ;  /* 0x0000000900a47308 */ /* 0x0005e20000000800 */
[----:B------:R-:W-:Y:S01]  /*10a80*/  MOV R103, R98 ;  /* 0x0000006200677202 */ /* 0x000fe20000000f00 */
[----:B------:R-:W-:Y:S01]  /*10a90*/  IMAD.MOV.U32 R98, RZ, RZ, R85 ;  /* 0x000000ffff627224 */ /* 0x000fe200078e0055 */
[----:B------:R-:W-:Y:S01]  /*10aa0*/  MOV R85, R160 ;  /* 0x000000a000557202 */ /* 0x000fe20000000f00 */
[----:B------:R-:W-:Y:S01]  /*10ab0*/  IMAD.MOV.U32 R160, RZ, RZ, R163 ;  /* 0x000000ffffa07224 */ /* 0x000fe200078e00a3 */
[----:B------:R-:W-:Y:S01]  /*10ac0*/  MOV R87, R162 ;  /* 0x000000a200577202 */ /* 0x000fe20000000f00 */
[----:B--2---:R-:W-:-:S04]  /*10ad0*/  FFMA.FTZ R9, R139, UR20, -R8 ;  /* 0x000000148b097c23 */ /* 0x004fc80008010808 */
[----:B------:R2:W1:Y:S01]  /*10ae0*/  MUFU.EX2 R244, R9 ;  /* 0x0000000900f47308 */ /* 0x0004620000000800 */
[----:B------:R-:W-:Y:S02]  /*10af0*/  MOV R162, R137 ;  /* 0x0000008900a27202 */ /* 0x000fe40000000f00 */
[----:B------:R-:W-:Y:S02]  /*10b00*/  MOV R163, R138 ;  /* 0x0000008a00a37202 */ /* 0x000fe40000000f00 */
[----:B------:R-:W-:Y:S01]  /*10b10*/  HMMA.16816.F32.BF16 R136, R4, R34, R224 ;  /* 0x000000220488723c */ /* 0x000fe200000418e0 */
[----:B------:R-:W-:Y:S01]  /*10b20*/  MOV R250, R85 ;  /* 0x0000005500fa7202 */ /* 0x000fe20000000f00 */
[----:B--2---:R-:W-:-:S04]  /*10b30*/  FFMA.FTZ R9, R168, UR20, -R8 ;  /* 0x00000014a8097c23 */ /* 0x004fc80008010808 */
[----:B------:R2:W-:Y:S01]  /*10b40*/  MUFU.EX2 R168, R9 ;  /* 0x0000000900a87308 */ /* 0x0005e20000000800 */
[----:B------:R-:W-:Y:S02]  /*10b50*/  MOV R226, R160 ;  /* 0x000000a000e27202 */ /* 0x000fe40000000f00 */
[----:B------:R-:W-:Y:S02]  /*10b60*/  MOV R51, R103 ;  /* 0x0000006700337202 */ /* 0x000fe40000000f00 */
[----:B------:R-:W-:Y:S02]  /*10b70*/  MOV R225, R250 ;  /* 0x000000fa00e17202 */ /* 0x000fe40000000f00 */
[----:B------:R-:W-:Y:S01]  /*10b80*/  MOV R250, R50 ;  /* 0x0000003200fa7202 */ /* 0x000fe20000000f00 */
[----:B--2---:R-:W-:-:S04]  /*10b90*/  FFMA.FTZ R9, R101, UR20, -R8 ;  /* 0x0000001465097c23 */ /* 0x004fc80008010808 */
[----:B------:R2:W1:Y:S01]  /*10ba0*/  MUFU.EX2 R245, R9 ;  /* 0x0000000900f57308 */ /* 0x0004620000000800 */
[----:B------:R-:W-:Y:S02]  /*10bb0*/  MOV R50, R51 ;  /* 0x0000003300327202 */ /* 0x000fe40000000f00 */
[----:B------:R-:W-:Y:S01]  /*10bc0*/  MOV R51, R48 ;  /* 0x0000003000337202 */ /* 0x000fe20000000f00 */
[----:B------:R-:W-:Y:S02]  /*10bd0*/  IMAD.MOV.U32 R48, RZ, RZ, R237 ;  /* 0x000000ffff307224 */ /* 0x000fe400078e00ed */
[----:B--2---:R-:W-:-:S04]  /*10be0*/  FFMA.FTZ R9, R240, UR20, -R2 ;  /* 0x00000014f0097c23 */ /* 0x004fc80008010802 */
[----:B------:R2:W-:Y:S01]  /*10bf0*/  MUFU.EX2 R240, R9 ;  /* 0x0000000900f07308 */ /* 0x0005e20000000800 */
[----:B------:R-:W-:Y:S01]  /*10c00*/  MOV R227, R162 ;  /* 0x000000a200e37202 */ /* 0x000fe20000000f00 */
[----:B------:R-:W-:Y:S01]  /*10c10*/  IMAD.MOV.U32 R249, RZ, RZ, R86 ;  /* 0x000000fffff97224 */ /* 0x000fe200078e0056 */
[----:B------:R-:W-:Y:S01]  /*10c20*/  MOV R49, R161 ;  /* 0x000000a100317202 */ /* 0x000fe20000000f00 */
[----:B--2---:R-:W-:-:S04]  /*10c30*/  FFMA.FTZ R9, R226, UR20, -R2 ;  /* 0x00000014e2097c23 */ /* 0x004fc80008010802 */
[----:B------:R2:W1:Y:S01]  /*10c40*/  MUFU.EX2 R237, R9 ;  /* 0x0000000900ed7308 */ /* 0x0004620000000800 */
[----:B------:R-:W-:Y:S02]  /*10c50*/  MOV R251, R163 ;  /* 0x000000a300fb7202 */ /* 0x000fe40000000f00 */
[----:B------:R-:W-:Y:S01]  /*10c60*/  HMMA.16816.F32.BF16 R160, R4, R28, R220 ;  /* 0x0000001c04a0723c */ /* 0x000fe200000418dc */
[----:B------:R-:W-:Y:S01]  /*10c70*/  MOV R224, R249 ;  /* 0x000000f900e07202 */ /* 0x000fe20000000f00 */
[----:B--2---:R-:W-:-:S04]  /*10c80*/  FFMA.FTZ R9, R234, UR20, -R2 ;  /* 0x00000014ea097c23 */ /* 0x004fc80008010802 */
[----:B------:R2:W-:Y:S01]  /*10c90*/  MUFU.EX2 R234, R9 ;  /* 0x0000000900ea7308 */ /* 0x0005e20000000800 */
[----:B------:R-:W-:Y:S02]  /*10ca0*/  MOV R222, R227 ;  /* 0x000000e300de7202 */ /* 0x000fe40000000f00 */
[----:B------:R-:W-:Y:S02]  /*10cb0*/  MOV R248, R87 ;  /* 0x0000005700f87202 */ /* 0x000fe40000000f00 */
        /* <DEDUP_REMOVED lines=8> */
[----:B------:R2:W-:Y:S01]  /*10d40*/  MUFU.EX2 R239, R9 ;  /* 0x0000000900ef7308 */ /* 0x0005e20000000800 */
[----:B---3--:R-:W-:Y:S01]  /*10d50*/  HMMA.16816.F32.BF16 R112, R4, R16, R204 ;  /* 0x000000100470723c */ /* 0x008fe200000418cc */
[----:B------:R-:W-:Y:S02]  /*10d60*/  MOV R52, R98 ;  /* 0x0000006200347202 */ /* 0x000fe40000000f00 */
[----:B------:R-:W-:-:S03]  /*10d70*/  MOV R217, R223 ;  /* 0x000000df00d97202 */ /* 0x000fc60000000f00 */
[----:B------:R-:W-:Y:S01]  /*10d80*/  HMMA.16816.F32.BF16 R108, R4, R18, R108 ;  /* 0x00000012046c723c */ /* 0x000fe2000004186c */
[----:B------:R-:W-:Y:S01]  /*10d90*/  MOV R223, R249 ;  /* 0x000000f900df7202 */ /* 0x000fe20000000f00 */
[----:B--2---:R-:W-:-:S04]  /*10da0*/  FFMA.FTZ R9, R222, UR20, -R0 ;  /* 0x00000014de097c23 */ /* 0x004fc80008010800 */
[C---:B----4-:R-:W-:Y:S01]  /*10db0*/  HMMA.16816.F32.BF16 R104, R4.reuse, R12, R104 ;  /* 0x0000000c0468723c */ /* 0x050fe20000041868 */
[----:B------:R2:W3:Y:S05]  /*10dc0*/  MUFU.EX2 R236, R9 ;  /* 0x0000000900ec7308 */ /* 0x0004ea0000000800 */
[----:B------:R-:W-:Y:S01]  /*10dd0*/  HMMA.16816.F32.BF16 R92, R4, R14, R92 ;  /* 0x0000000e045c723c */ /* 0x000fe2000004185c */
[----:B------:R-:W-:Y:S01]  /*10de0*/  MOV R249, R233 ;  /* 0x000000e900f97202 */ /* 0x000fe20000000f00 */
[----:B------:R-:W-:Y:S01]  /*10df0*/  IMAD.MOV.U32 R227, RZ, RZ, R55 ;  /* 0x000000ffffe37224 */ /* 0x000fe200078e0037 */
[----:B------:R-:W-:-:S04]  /*10e00*/  MOV R226, R54 ;  /* 0x0000003600e27202 */ /* 0x000fc80000000f00 */
[----:B-1----:R-:W-:Y:S02]  /*10e10*/  F2FP.BF16.F32.PACK_AB R4, R243, R166 ;  /* 0x000000a6f304723e */ /* 0x002fe400000010ff */
[----:B------:R-:W-:Y:S02]  /*10e20*/  F2FP.BF16.F32.PACK_AB R5, R244, R164 ;  /* 0x000000a4f405723e */ /* 0x000fe400000010ff */
[----:B------:R-:W-:Y:S02]  /*10e30*/  F2FP.BF16.F32.PACK_AB R6, R246, R167 ;  /* 0x000000a7f606723e */ /* 0x000fe400000010ff */
[----:B------:R-:W-:Y:S01]  /*10e40*/  F2FP.BF16.F32.PACK_AB R7, R245, R168 ;  /* 0x000000a8f507723e */ /* 0x000fe200000010ff */
[----:B--2---:R-:W-:Y:S01]  /*10e50*/  FFMA.FTZ R9, R165, UR20, -R0 ;  /* 0x00000014a5097c23 */ /* 0x004fe20008010800 */
[----:B------:R-:W-:-:S03]  /*10e60*/  MOV R248, R52 ;  /* 0x0000003400f87202 */ /* 0x000fc60000000f00 */
[----:B------:R1:W-:Y:S01]  /*10e70*/  MUFU.EX2 R233, R9 ;  /* 0x0000000900e97308 */ /* 0x0003e20000000800 */
[----:B------:R-:W-:Y:S01]  /*10e80*/  MOV R219, R225 ;  /* 0x000000e100db7202 */ /* 0x000fe20000000f00 */
[----:B------:R-:W-:Y:S01]  /*10e90*/  HMMA.16816.F32.BF16 R80, R4, R32, R80 ;  /* 0x000000200450723c */ /* 0x000fe20000041850 */
[----:B------:R-:W-:Y:S01]  /*10ea0*/  MOV R220, R226 ;  /* 0x000000e200dc7202 */ /* 0x000fe20000000f00 */
[----:B------:R-:W-:Y:S01]  /*10eb0*/  IMAD.MOV.U32 R222, RZ, RZ, R248 ;  /* 0x000000ffffde7224 */ /* 0x000fe200078e00f8 */
[----:B------:R-:W-:-:S03]  /*10ec0*/  MOV R221, R227 ;  /* 0x000000e300dd7202 */ /* 0x000fc60000000f00 */
[----:B------:R-:W-:Y:S01]  /*10ed0*/  HMMA.16816.F32.BF16 R76, R4, R34, R76 ;  /* 0x00000022044c723c */ /* 0x000fe2000004184c */
[----:B------:R-:W2:Y:S01]  /*10ee0*/  LDSM.16.MT88.4 R32, [R231+0xd000] ;  /* 0x00d00000e720783b */ /* 0x000ea20000004200 */
[----:B-1----:R-:W-:-:S04]  /*10ef0*/  FFMA.FTZ R9, R47, UR20, -R0 ;  /* 0x000000142f097c23 */ /* 0x002fc80008010800 */
[C---:B------:R-:W-:Y:S01]  /*10f00*/  HMMA.16816.F32.BF16 R60, R4.reuse, R24, R60 ;  /* 0x00000018043c723c */ /* 0x040fe2000004183c */
[----:B------:R1:W4:Y:S05]  /*10f10*/  MUFU.EX2 R47, R9 ;  /* 0x00000009002f7308 */ /* 0x00032a0000000800 */
[----:B------:R-:W-:Y:S01]  /*10f20*/  HMMA.16816.F32.BF16 R52, R4, R26, R56 ;  /* 0x0000001a0434723c */ /* 0x000fe20000041838 */
[----:B------:R-:W2:Y:S01]  /*10f30*/  LDSM.16.MT88.4 R24, [R231+0xf000] ;  /* 0x00f00000e718783b */ /* 0x000ea20000004200 */
[----:B------:R-:W-:Y:S01]  /*10f40*/  MOV R225, R50 ;  /* 0x0000003200e17202 */ /* 0x000fe20000000f00 */
[----:B------:R-:W-:Y:S01]  /*10f50*/  IMAD.MOV.U32 R248, RZ, RZ, R49 ;  /* 0x000000fffff87224 */ /* 0x000fe200078e0031 */
[----:B------:R-:W-:-:S02]  /*10f60*/  MOV R226, R51 ;  /* 0x0000003300e27202 */ /* 0x000fc40000000f00 */
[----:B------:R-:W-:Y:S01]  /*10f70*/  MOV R227, R48 ;  /* 0x0000003000e37202 */ /* 0x000fe20000000f00 */
[----:B-1----:R-:W-:Y:S01]  /*10f80*/  FFMA.FTZ R9, R217, UR20, -R3 ;  /* 0x00000014d9097c23 */ /* 0x002fe20008010803 */
[----:B------:R-:W-:Y:S02]  /*10f90*/  MOV R217, R218 ;  /* 0x000000da00d97202 */ /* 0x000fe40000000f00 */
[----:B------:R-:W-:Y:S02]  /*10fa0*/  MOV R218, R219 ;  /* 0x000000db00da7202 */ /* 0x000fe40000000f00 */
[----:B------:R-:W-:Y:S01]  /*10fb0*/  MOV R219, R220 ;  /* 0x000000dc00db7202 */ /* 0x000fe20000000f00 */
[----:B------:R-:W-:Y:S01]  /*10fc0*/  IMAD.MOV.U32 R220, RZ, RZ, R221 ;  /* 0x000000ffffdc7224 */ /* 0x000fe200078e00dd */
[----:B------:R-:W-:Y:S02]  /*10fd0*/  MOV R221, R222 ;  /* 0x000000de00dd7202 */ /* 0x000fe40000000f00 */
[----:B------:R-:W-:-:S02]  /*10fe0*/  MOV R222, R223 ;  /* 0x000000df00de7202 */ /* 0x000fc40000000f00 */
[----:B------:R-:W-:Y:S02]  /*10ff0*/  MOV R223, R224 ;  /* 0x000000e000df7202 */ /* 0x000fe40000000f00 */
[----:B------:R-:W-:Y:S02]  /*11000*/  MOV R224, R225 ;  /* 0x000000e100e07202 */ /* 0x000fe40000000f00 */
[----:B------:R-:W-:Y:S01]  /*11010*/  MOV R225, R226 ;  /* 0x000000e200e17202 */ /* 0x000fe20000000f00 */
[----:B------:R-:W-:Y:S01]  /*11020*/  IMAD.MOV.U32 R226, RZ, RZ, R227 ;  /* 0x000000ffffe27224 */ /* 0x000fe200078e00e3 */
[----:B------:R-:W-:Y:S02]  /*11030*/  MOV R227, R248 ;  /* 0x000000f800e37202 */ /* 0x000fe40000000f00 */
[----:B------:R-:W-:Y:S02]  /*11040*/  MOV R248, R249 ;  /* 0x000000f900f87202 */ /* 0x000fe40000000f00 */
[----:B------:R-:W-:-:S02]  /*11050*/  MOV R249, R250 ;  /* 0x000000fa00f97202 */ /* 0x000fc40000000f00 */
[----:B------:R-:W-:Y:S01]  /*11060*/  MOV R250, R251 ;  /* 0x000000fb00fa7202 */ /* 0x000fe20000000f00 */
[C---:B------:R-:W-:Y:S01]  /*11070*/  HMMA.16816.F32.BF16 R100, R4.reuse, R40, R192 ;  /* 0x000000280464723c */ /* 0x040fe200000418c0 */
[----:B------:R-:W-:Y:S02]  /*11080*/  MOV R251, R242 ;  /* 0x000000f200fb7202 */ /* 0x000fe40000000f00 */
[----:B------:R1:W-:Y:S03]  /*11090*/  MUFU.EX2 R242, R9 ;  /* 0x0000000900f27308 */ /* 0x0003e60000000800 */
[----:B------:R-:W-:Y:S01]  /*110a0*/  HMMA.16816.F32.BF16 R96, R4, R42, R188 ;  /* 0x0000002a0460723c */ /* 0x000fe200000418bc */
[----:B------:R-:W2:Y:S01]  /*110b0*/  LDSM.16.MT88.4 R40, [R228+0xd000] ;  /* 0x00d00000e428783b */ /* 0x000ea20000004200 */
[----:B------:R-:W-:-:S04]  /*110c0*/  MOV R205, R235 ;  /* 0x000000eb00cd7202 */ /* 0x000fc80000000f00 */
[----:B------:R-:W-:Y:S01]  /*110d0*/  HMMA.16816.F32.BF16 R88, R4, R36, R88 ;  /* 0x000000240458723c */ /* 0x000fe20000041858 */
[----:B-1----:R-:W-:Y:S01]  /*110e0*/  FFMA.FTZ R9, R232, UR20, -R3 ;  /* 0x00000014e8097c23 */ /* 0x002fe20008010803 */
[----:B------:R-:W-:-:S04]  /*110f0*/  IMAD.MOV.U32 R232, RZ, RZ, R238 ;  /* 0x000000ffffe87224 */ /* 0x000fc800078e00ee */
[C---:B------:R-:W-:Y:S01]  /*11100*/  HMMA.16816.F32.BF16 R84, R4.reuse, R38, R184 ;  /* 0x000000260454723c */ /* 0x040fe200000418b8 */
[----:B------:R-:W1:Y:S01]  /*11110*/  LDSM.16.MT88.4 R36, [R229+0xd000] ;  /* 0x00d00000e524783b */ /* 0x000e620000004200 */
[----:B------:R3:W1:Y:S04]  /*11120*/  MUFU.EX2 R238, R9 ;  /* 0x0000000900ee7308 */ /* 0x0006680000000800 */
[C---:B------:R-:W-:Y:S06]  /*11130*/  HMMA.16816.F32.BF16 R72, R4.reuse, R28, R72 ;  /* 0x0000001c0448723c */ /* 0x040fec0000041848 */
[----:B------:R-:W-:Y:S01]  /*11140*/  HMMA.16816.F32.BF16 R68, R4, R30, R68 ;  /* 0x0000001e0444723c */ /* 0x000fe20000041844 */
[----:B------:R-:W-:Y:S01]  /*11150*/  LDSM.16.MT88.4 R28, [R230+0xf000] ;  /* 0x00f00000e61c783b */ /* 0x000fe20000004200 */
[----:B---3--:R-:W-:-:S04]  /*11160*/  FFMA.FTZ R9, R217, UR20, -R3 ;  /* 0x00000014d9097c23 */ /* 0x008fc80008010803 */
[C---:B------:R-:W-:Y:S01]  /*11170*/  HMMA.16816.F32.BF16 R56, R4.reuse, R20, R180 ;  /* 0x000000140438723c */ /* 0x040fe200000418b4 */
[----:B------:R3:W-:Y:S05]  /*11180*/  MUFU.EX2 R235, R9 ;  /* 0x0000000900eb7308 */ /* 0x0007ea0000000800 */
[C---:B------:R-:W-:Y:S01]  /*11190*/  HMMA.16816.F32.BF16 R48, R4.reuse, R22, R176 ;  /* 0x000000160430723c */ /* 0x040fe200000418b0 */
[----:B------:R-:W1:Y:S05]  /*111a0*/  LDSM.16.MT88.4 R20, [R230+0xd000] ;  /* 0x00d00000e614783b */ /* 0x000e6a0000004200 */
[C---:B------:R-:W-:Y:S06]  /*111b0*/  HMMA.16816.F32.BF16 R172, R4.reuse, R16, R172 ;  /* 0x0000001004ac723c */ /* 0x040fec00000418ac */
[----:B------:R-:W-:Y:S01]  /*111c0*/  HMMA.16816.F32.BF16 R152, R4, R18, R152 ;  /* 0x000000120498723c */ /* 0x000fe20000041898 */
[----:B------:R-:W1:Y:S01]  /*111d0*/  LDSM.16.MT88.4 R16, [R228+0xf000] ;  /* 0x00f00000e410783b */ /* 0x000e620000004200 */
[----:B---3--:R-:W-:-:S04]  /*111e0*/  FFMA.FTZ R9, R232, UR20, -R3 ;  /* 0x00000014e8097c23 */ /* 0x008fc80008010803 */
[C---:B------:R-:W-:Y:S01]  /*111f0*/  HMMA.16816.F32.BF16 R196, R4.reuse, R12, R196 ;  /* 0x0000000c04c4723c */ /* 0x040fe200000418c4 */
[----:B------:R3:W-:Y:S05]  /*11200*/  MUFU.EX2 R232, R9 ;  /* 0x0000000900e87308 */ /* 0x0007ea0000000800 */
[----:B------:R-:W-:Y:S01]  /*11210*/  HMMA.16816.F32.BF16 R200, R4, R14, R200 ;  /* 0x0000000e04c8723c */ /* 0x000fe200000418c8 */
[----:B------:R-:W1:Y:S01]  /*11220*/  LDSM.16.MT88.4 R12, [R229+0xf000] ;  /* 0x00f00000e50c783b */ /* 0x000e620000004200 */
[----:B------:R-:W-:-:S05]  /*11230*/  MOV R193, R221 ;  /* 0x000000dd00c17202 */ /* 0x000fca0000000f00 */
[----:B------:R-:W-:Y:S02]  /*11240*/  F2FP.BF16.F32.PACK_AB R4, R237, R240 ;  /* 0x000000f0ed04723e */ /* 0x000fe400000010ff */
[----:B------:R-:W-:Y:S02]  /*11250*/  F2FP.BF16.F32.PACK_AB R5, R236, R239 ;  /* 0x000000efec05723e */ /* 0x000fe400000010ff */
[----:B------:R-:W-:Y:S01]  /*11260*/  F2FP.BF16.F32.PACK_AB R6, R171, R234 ;  /* 0x000000eaab06723e */ /* 0x000fe200000010ff */
[----:B---3--:R-:W-:Y:S01]  /*11270*/  FFMA.FTZ R9, R241, UR20, -R8 ;  /* 0x00000014f1097c23 */ /* 0x008fe20008010808 */
[----:B----4-:R-:W-:-:S03]  /*11280*/  F2FP.BF16.F32.PACK_AB R7, R47, R233 ;  /* 0x000000e92f07723e */ /* 0x010fc600000010ff */
[----:B------:R3:W-:Y:S01]  /*11290*/  MUFU.EX2 R241, R9 ;  /* 0x0000000900f17308 */ /* 0x0007e20000000800 */
[----:B------:R-:W-:Y:S02]  /*112a0*/  MOV R211, R218 ;  /* 0x000000da00d37202 */ /* 0x000fe40000000f00 */
[----:B------:R-:W-:Y:S02]  /*112b0*/  MOV R210, R219 ;  /* 0x000000db00d27202 */ /* 0x000fe40000000f00 */
[----:B--2---:R-:W-:Y:S01]  /*112c0*/  HMMA.16816.F32.BF16 R216, R4, R32, R140 ;  /* 0x0000002004d8723c */ /* 0x004fe2000004188c */
[----:B------:R-:W-:Y:S01]  /*112d0*/  IMAD.MOV.U32 R195, RZ, RZ, R249 ;  /* 0x000000ffffc37224 */ /* 0x000fe200078e00f9 */
[----:B------:R-:W-:-:S04]  /*112e0*/  MOV R206, R248 ;  /* 0x000000f800ce7202 */ /* 0x000fc80000000f00 */
[----:B------:R-:W-:Y:S01]  /*112f0*/  HMMA.16816.F32.BF16 R140, R4, R26, R108 ;  /* 0x0000001a048c723c */ /* 0x000fe2000004186c */
[----:B---3--:R-:W-:-:S04]  /*11300*/  FFMA.FTZ R9, R252, UR20, -R8 ;  /* 0x00000014fc097c23 */ /* 0x008fc80008010808 */
[----:B------:R2:W3:Y:S01]  /*11310*/  MUFU.EX2 R252, R9 ;  /* 0x0000000900fc7308 */ /* 0x0004e20000000800 */
[----:B------:R-:W-:Y:S01]  /*11320*/  MOV R177, R247 ;  /* 0x000000f700b17202 */ /* 0x000fe20000000f00 */
[----:B------:R-:W-:Y:S01]  /*11330*/  IMAD.MOV.U32 R181, RZ, RZ, R206 ;  /* 0x000000ffffb57224 */ /* 0x000fe200078e00ce */
[----:B------:R-:W-:Y:S02]  /*11340*/  MOV R206, R170 ;  /* 0x000000aa00ce7202 */ /* 0x000fe40000000f00 */
[----:B------:R-:W-:Y:S01]  /*11350*/  MOV R204, R250 ;  /* 0x000000fa00cc7202 */ /* 0x000fe20000000f00 */
[----:B--2---:R-:W-:-:S04]  /*11360*/  FFMA.FTZ R9, R193, UR20, -R8 ;  /* 0x00000014c1097c23 */ /* 0x004fc80008010808 */
[----:B------:R2:W-:Y:S01]  /*11370*/  MUFU.EX2 R247, R9 ;  /* 0x0000000900f77308 */ /* 0x0005e20000000800 */
[----:B------:R-:W-:Y:S01]  /*11380*/  MOV R209, R220 ;  /* 0x000000dc00d17202 */ /* 0x000fe20000000f00 */
[----:B------:R-:W-:Y:S01]  /*11390*/  HMMA.16816.F32.BF16 R184, R4, R40, R64 ;  /* 0x0000002804b8723c */ /* 0x000fe20000041840 */
[----:B------:R-:W-:Y:S01]  /*113a0*/  MOV R208, R227 ;  /* 0x000000e300d07202 */ /* 0x000fe20000000f00 */
[----:B------:R-:W-:Y:S01]  /*113b0*/  IMAD.MOV.U32 R212, RZ, RZ, R223 ;  /* 0x000000ffffd47224 */ /* 0x000fe200078e00df */
[----:B------:R-:W-:Y:S01]  /*113c0*/  MOV R214, R225 ;  /* 0x000000e100d67202 */ /* 0x000fe20000000f00 */
[----:B--2---:R-:W-:-:S04]  /*113d0*/  FFMA.FTZ R9, R195, UR20, -R8 ;  /* 0x00000014c3097c23 */ /* 0x004fc80008010808 */
[----:B------:R2:W4:Y:S01]  /*113e0*/  MUFU.EX2 R170, R9 ;  /* 0x0000000900aa7308 */ /* 0x0005220000000800 */
[----:B------:R-:W-:Y:S02]  /*113f0*/  MOV R67, R204 ;  /* 0x000000cc00437202 */ /* 0x000fe40000000f00 */
[----:B------:R-:W-:Y:S02]  /*11400*/  MOV R213, R224 ;  /* 0x000000e000d57202 */ /* 0x000fe40000000f00 */
[----:B------:R-:W-:Y:S02]  /*11410*/  MOV R180, R205 ;  /* 0x000000cd00b47202 */ /* 0x000fe40000000f00 */
[----:B------:R-:W-:Y:S02]  /*11420*/  MOV R215, R226 ;  /* 0x000000e200d77202 */ /* 0x000fe40000000f00 */
[----:B------:R-:W-:Y:S02]  /*11430*/  MOV R182, R208 ;  /* 0x000000d000b67202 */ /* 0x000fe40000000f00 */
[----:B------:R-:W-:-:S02]  /*11440*/  MOV R183, R209 ;  /* 0x000000d100b77202 */ /* 0x000fc40000000f00 */
[----:B------:R-:W-:Y:S02]  /*11450*/  MOV R205, R211 ;  /* 0x000000d300cd7202 */ /* 0x000fe40000000f00 */
[----:B------:R-:W-:Y:S02]  /*11460*/  MOV R194, R222 ;  /* 0x000000de00c27202 */ /* 0x000fe40000000f00 */
[----:B------:R-:W-:Y:S01]  /*11470*/  MOV R207, R251 ;  /* 0x000000fb00cf7202 */ /* 0x000fe20000000f00 */
[----:B--2---:R-:W-:Y:S01]  /*11480*/  FFMA.FTZ R9, R67, UR20, -R3 ;  /* 0x0000001443097c23 */ /* 0x004fe20008010803 */
[----:B------:R-:W-:Y:S01]  /*11490*/  MOV R204, R210 ;  /* 0x000000d200cc7202 */ /* 0x000fe20000000f00 */
[----:B-1----:R-:W-:Y:S01]  /*114a0*/  HMMA.16816.F32.BF16 R220, R4, R38, R144 ;  /* 0x0000002604dc723c */ /* 0x002fe20000041890 */
        /* <DEDUP_REMOVED lines=17> */
[C---:B------:R-:W-:Y:S01]  /*115c0*/  HMMA.16816.F32.BF16 R148, R4.reuse, R24, R112 ;  /* 0x000000180494723c */ /* 0x040fe20000041870 */
[----:B------:R-:W-:Y:S02]  /*115d0*/  MOV R147, R169 ;  /* 0x000000a900937202 */ /* 0x000fe40000000f00 */
[----:B------:R1:W-:Y:S03]  /*115e0*/  MUFU.EX2 R169, R9 ;  /* 0x0000000900a97308 */ /* 0x0003e60000000800 */
[C---:B------:R-:W-:Y:S06]  /*115f0*/  HMMA.16816.F32.BF16 R208, R4.reuse, R20, R160 ;  /* 0x0000001404d0723c */ /* 0x040fec00000418a0 */
[----:B------:R-:W-:Y:S01]  /*11600*/  HMMA.16816.F32.BF16 R192, R4, R22, R132 ;  /* 0x0000001604c0723c */ /* 0x000fe20000041884 */
[----:B------:R-:W-:-:S05]  /*11610*/  MOV R162, R178 ;  /* 0x000000b200a27202 */ /* 0x000fca0000000f00 */
[----:B------:R-:W-:Y:S01]  /*11620*/  HMMA.16816.F32.BF16 R156, R4, R16, R128 ;  /* 0x00000010049c723c */ /* 0x000fe20000041880 */
[----:B-1----:R-:W-:-:S05]  /*11630*/  FFMA.FTZ R9, R165, UR20, -R3 ;  /* 0x00000014a5097c23 */ /* 0x002fca0008010803 */
[C---:B------:R-:W-:Y:S01]  /*11640*/  HMMA.16816.F32.BF16 R124, R4.reuse, R18, R124 ;  /* 0x00000012047c723c */ /* 0x040fe2000004187c */
[----:B------:R1:W-:Y:S05]  /*11650*/  MUFU.EX2 R165, R9 ;  /* 0x0000000900a57308 */ /* 0x0003ea0000000800 */
[C---:B------:R-:W-:Y:S06]  /*11660*/  HMMA.16816.F32.BF16 R136, R4.reuse, R12, R120 ;  /* 0x0000000c0488723c */ /* 0x040fec0000041878 */
[C---:B------:R-:W-:Y:S06]  /*11670*/  HMMA.16816.F32.BF16 R188, R4.reuse, R14, R116 ;  /* 0x0000000e04bc723c */ /* 0x040fec0000041874 */
[C---:B------:R-:W-:Y:S06]  /*11680*/  HMMA.16816.F32.BF16 R112, R4.reuse, R28, R104 ;  /* 0x0000001c0470723c */ /* 0x040fec0000041868 */
[----:B------:R-:W-:Y:S01]  /*11690*/  HMMA.16816.F32.BF16 R204, R4, R30, R92 ;  /* 0x0000001e04cc723c */ /* 0x000fe2000004185c */
[----:B------:R-:W-:Y:S01]  /*116a0*/  MOV R109, R142 ;  /* 0x0000008e006d7202 */ /* 0x000fe20000000f00 */
[----:B-1----:R-:W-:Y:S01]  /*116b0*/  FFMA.FTZ R9, R162, UR20, -R2 ;  /* 0x00000014a2097c23 */ /* 0x002fe20008010802 */
[----:B------:R-:W-:Y:S01]  /*116c0*/  IMAD.MOV.U32 R111, RZ, RZ, R140 ;  /* 0x000000ffff6f7224 */ /* 0x000fe200078e008c */
[----:B------:R-:W-:Y:S01]  /*116d0*/  MOV R110, R141 ;  /* 0x0000008d006e7202 */ /* 0x000fe20000000f00 */
[----:B------:R-:W-:Y:S02]  /*116e0*/  LDSM.16.MT88.4 R128, [R228+0xf800] ;  /* 0x00f80000e480783b */ /* 0x000fe40000004200 */
[----:B------:R-:W-:-:S02]  /*116f0*/  F2FP.BF16.F32.PACK_AB R4, R238, R242 ;  /* 0x000000f2ee04723e */ /* 0x000fc400000010ff */
[----:B---3--:R-:W-:Y:S02]  /*11700*/  F2FP.BF16.F32.PACK_AB R5, R252, R241 ;  /* 0x000000f1fc05723e */ /* 0x008fe400000010ff */
[----:B------:R-:W-:Y:S02]  /*11710*/  F2FP.BF16.F32.PACK_AB R6, R232, R235 ;  /* 0x000000ebe806723e */ /* 0x000fe400000010ff */
[----:B----4-:R-:W-:Y:S02]  /*11720*/  F2FP.BF16.F32.PACK_AB R7, R170, R247 ;  /* 0x000000f7aa07723e */ /* 0x010fe400000010ff */
[----:B------:R-:W-:-:S05]  /*11730*/  MOV R142, R66 ;  /* 0x00000042008e7202 */ /* 0x000fca0000000f00 */
[C---:B------:R-:W-:Y:S06]  /*11740*/  HMMA.16816.F32.BF16 R64, R4.reuse, R38, R84 ;  /* 0x000000260440723c */ /* 0x040fec0000041854 */
[C---:B------:R-:W-:Y:S01]  /*11750*/  HMMA.16816.F32.BF16 R84, R4.reuse, R32, R80 ;  /* 0x000000200454723c */ /* 0x040fe20000041850 */
[----:B------:R1:W-:Y:S01]  /*11760*/  MUFU.EX2 R33, R9 ;  /* 0x0000000900217308 */ /* 0x0003e20000000800 */
[----:B------:R-:W-:Y:S01]  /*11770*/  MOV R141, R176 ;  /* 0x000000b0008d7202 */ /* 0x000fe20000000f00 */
[----:B------:R-:W-:Y:S01]  /*11780*/  IMAD.MOV.U32 R140, RZ, RZ, R177 ;  /* 0x000000ffff8c7224 */ /* 0x000fe200078e00b1 */
[----:B------:R-:W-:Y:S01]  /*11790*/  MOV R163, R179 ;  /* 0x000000b300a37202 */ /* 0x000fe20000000f00 */
[----:B------:R-:W-:Y:S01]  /*117a0*/  LDSM.16.MT88.4 R80, [R229+0xd800] ;  /* 0x00d80000e550783b */ /* 0x000fe20000004200 */
[----:B------:R-:W-:Y:S01]  /*117b0*/  HMMA.16816.F32.BF16 R176, R4, R40, R100 ;  /* 0x0000002804b0723c */ /* 0x000fe20000041864 */
[----:B-1----:R-:W-:-:S04]  /*117c0*/  FFMA.FTZ R9, R143, UR20, -R2 ;  /* 0x000000148f097c23 */ /* 0x002fc80008010802 */
[----:B------:R1:W2:Y:S01]  /*117d0*/  MUFU.EX2 R32, R9 ;  /* 0x0000000900207308 */ /* 0x0002a20000000800 */
[----:B------:R-:W-:Y:S01]  /*117e0*/  HMMA.16816.F32.BF16 R100, R4, R20, R72 ;  /* 0x000000140464723c */ /* 0x000fe20000041848 */
[----:B------:R-:W-:-:S05]  /*117f0*/  MOV R161, R163 ;  /* 0x000000a300a17202 */ /* 0x000fca0000000f00 */
[----:B------:R-:W-:Y:S01]  /*11800*/  HMMA.16816.F32.BF16 R132, R4, R42, R96 ;  /* 0x0000002a0484723c */ /* 0x000fe20000041860 */
[----:B------:R-:W3:Y:S01]  /*11810*/  LDSM.16.MT88.4 R96, [R231+0xd800] ;  /* 0x00d80000e760783b */ /* 0x000ee20000004200 */
[--C-:B-1----:R-:W-:Y:S01]  /*11820*/  FFMA.FTZ R9, R180, UR20, -R2.reuse ;  /* 0x00000014b4097c23 */ /* 0x102fe20008010802 */
[----:B------:R-:W-:-:S04]  /*11830*/  FFMA.FTZ R2, R181, UR20, -R2 ;  /* 0x00000014b5027c23 */ /* 0x000fc80008010802 */
[----:B------:R1:W-:Y:S01]  /*11840*/  MUFU.EX2 R20, R2 ;  /* 0x0000000200147308 */ /* 0x0003e20000000800 */
[----:B------:R-:W-:Y:S01]  /*11850*/  HMMA.16816.F32.BF16 R60, R4, R16, R60 ;  /* 0x00000010043c723c */ /* 0x000fe2000004183c */
[----:B------:R-:W-:Y:S01]  /*11860*/  IMAD.MOV.U32 R162, RZ, RZ, R142 ;  /* 0x000000ffffa27224 */ /* 0x000fe200078e008e */
[----:B------:R-:W-:Y:S01]  /*11870*/  MOV R163, R141 ;  /* 0x0000008d00a37202 */ /* 0x000fe20000000f00 */
[----:B-1----:R-:W-:-:S04]  /*11880*/  FFMA.FTZ R2, R182, UR20, -R0 ;  /* 0x00000014b6027c23 */ /* 0x002fc80008010800 */
[----:B------:R1:W-:Y:S01]  /*11890*/  MUFU.EX2 R17, R2 ;  /* 0x0000000200117308 */ /* 0x0003e20000000800 */
[----:B------:R-:W-:Y:S01]  /*118a0*/  MOV R143, R144 ;  /* 0x00000090008f7202 */ /* 0x000fe20000000f00 */
[----:B------:R-:W-:Y:S01]  /*118b0*/  IMAD.MOV.U32 R104, RZ, RZ, R115 ;  /* 0x000000ffff687224 */ /* 0x000fe200078e0073 */
[----:B------:R-:W-:Y:S02]  /*118c0*/  MOV R141, R145 ;  /* 0x00000091008d7202 */ /* 0x000fe40000000f00 */
[----:B------:R-:W-:Y:S02]  /*118d0*/  MOV R142, R146 ;  /* 0x00000092008e7202 */ /* 0x000fe40000000f00 */
[----:B------:R-:W-:Y:S01]  /*118e0*/  MOV R107, R112 ;  /* 0x00000070006b7202 */ /* 0x000fe20000000f00 */
[----:B------:R-:W-:Y:S01]  /*118f0*/  MUFU.EX2 R21, R9 ;  /* 0x0000000900157308 */ /* 0x000fe20000000800 */
[----:B-1----:R-:W-:Y:S02]  /*11900*/  FFMA.FTZ R2, R183, UR20, -R0 ;  /* 0x00000014b7027c23 */ /* 0x002fe40008010800 */
[----:B------:R-:W1:Y:S05]  /*11910*/  LDSM.16.MT88.4 R180, [R228+0xd800] ;  /* 0x00d80000e4b4783b */ /* 0x000e6a0000004200 */
[----:B------:R4:W3:Y:S01]  /*11920*/  MUFU.EX2 R16, R2 ;  /* 0x0000000200107308 */ /* 0x0008e20000000800 */
[----:B------:R-:W-:-:S02]  /*11930*/  MOV R106, R113 ;  /* 0x00000071006a7202 */ /* 0x000fc40000000f00 */
[----:B------:R-:W-:Y:S02]  /*11940*/  MOV R105, R114 ;  /* 0x0000007200697202 */ /* 0x000fe40000000f00 */
[----:B------:R-:W-:Y:S01]  /*11950*/  MOV R120, R10 ;  /* 0x0000000a00787202 */ /* 0x000fe20000000f00 */
[----:B------:R-:W1:Y:S01]  /*11960*/  LDSM.16.MT88.4 R112, [R230+0xd800] ;  /* 0x00d80000e670783b */ /* 0x000e620000004200 */
[----:B------:R-:W-:Y:S01]  /*11970*/  HMMA.16816.F32.BF16 R116, R4, R36, R88 ;  /* 0x000000240474723c */ /* 0x000fe20000041858 */
[--C-:B----4-:R-:W-:Y:S01]  /*11980*/  FFMA.FTZ R2, R147, UR20, -R0.reuse ;  /* 0x0000001493027c23 */ /* 0x110fe20008010800 */
[----:B------:R-:W-:-:S04]  /*11990*/  FFMA.FTZ R0, R161, UR20, -R0 ;  /* 0x00000014a1007c23 */ /* 0x000fc80008010800 */
[C---:B------:R-:W-:Y:S01]  /*119a0*/  HMMA.16816.F32.BF16 R144, R4.reuse, R24, R172 ;  /* 0x000000180490723c */ /* 0x040fe200000418ac */
[----:B------:R4:W-:Y:S05]  /*119b0*/  MUFU.EX2 R9, R0 ;  /* 0x0000000000097308 */ /* 0x0009ea0000000800 */
[C---:B------:R-:W-:Y:S01]  /*119c0*/  HMMA.16816.F32.BF16 R24, R4.reuse, R26, R152 ;  /* 0x0000001a0418723c */ /* 0x040fe20000041898 */
[----:B------:R-:W1:Y:S01]  /*119d0*/  LDSM.16.MT88.4 R152, [R231+0xf800] ;  /* 0x00f80000e798783b */ /* 0x000e620000004200 */
[----:B------:R-:W-:Y:S01]  /*119e0*/  MOV R121, R163 ;  /* 0x000000a300797202 */ /* 0x000fe20000000f00 */
[----:B------:R-:W3:Y:S03]  /*119f0*/  MUFU.EX2 R10, R2 ;  /* 0x00000002000a7308 */ /* 0x000ee60000000800 */
[----:B------:R-:W-:Y:S01]  /*11a00*/  HMMA.16816.F32.BF16 R36, R4, R22, R68 ;  /* 0x000000160424723c */ /* 0x000fe20000041844 */
[----:B----4-:R-:W-:-:S04]  /*11a10*/  FFMA.FTZ R0, R162, UR20, -R3 ;  /* 0x00000014a2007c23 */ /* 0x010fc80008010803 */
[----:B------:R4:W-:Y:S01]  /*11a20*/  MUFU.EX2 R22, R0 ;  /* 0x0000000000167308 */ /* 0x0009e20000000800 */
[----:B------:R-:W-:Y:S01]  /*11a30*/  HMMA.16816.F32.BF16 R52, R4, R18, R52 ;  /* 0x000000120434723c */ /* 0x000fe20000041834 */
[----:B------:R-:W-:Y:S01]  /*11a40*/  IMAD.MOV.U32 R122, RZ, RZ, R140 ;  /* 0x000000ffff7a7224 */ /* 0x000fe200078e008c */
[----:B------:R-:W-:-:S04]  /*11a50*/  MOV R123, R143 ;  /* 0x0000008f007b7202 */ /* 0x000fc80000000f00 */
[----:B------:R-:W-:Y:S01]  /*11a60*/  HMMA.16816.F32.BF16 R48, R4, R14, R48 ;  /* 0x0000000e0430723c */ /* 0x000fe20000041830 */
[----:B----4-:R-:W-:-:S04]  /*11a70*/  FFMA.FTZ R0, R120, UR20, -R8 ;  /* 0x0000001478007c23 */ /* 0x010fc80008010808 */
[----:B------:R4:W-:Y:S01]  /*11a80*/  MUFU.EX2 R18, R0 ;  /* 0x0000000000127308 */ /* 0x0009e20000000800 */
[----:B--2---:R-:W-:Y:S02]  /*11a90*/  F2FP.BF16.F32.PACK_AB R160, R32, R33 ;  /* 0x0000002120a0723e */ /* 0x004fe400000010ff */
[----:B---3--:R-:W-:Y:S02]  /*11aa0*/  F2FP.BF16.F32.PACK_AB R161, R16, R17 ;  /* 0x0000001110a1723e */ /* 0x008fe400000010ff */
[----:B------:R-:W-:Y:S02]  /*11ab0*/  F2FP.BF16.F32.PACK_AB R162, R20, R21 ;  /* 0x0000001514a2723e */ /* 0x000fe400000010ff */
[----:B------:R-:W-:Y:S01]  /*11ac0*/  F2FP.BF16.F32.PACK_AB R163, R9, R10 ;  /* 0x0000000a09a3723e */ /* 0x000fe200000010ff */
[----:B----4-:R-:W-:-:S04]  /*11ad0*/  FFMA.FTZ R0, R121, UR20, -R8 ;  /* 0x0000001479007c23 */ /* 0x010fc80008010808 */
[----:B------:R2:W3:Y:S01]  /*11ae0*/  MUFU.EX2 R15, R0 ;  /* 0x00000000000f7308 */ /* 0x0004e20000000800 */
[----:B------:R-:W-:Y:S01]  /*11af0*/  HMMA.16816.F32.BF16 R56, R4, R12, R56 ;  /* 0x0000000c0438723c */ /* 0x000fe20000041838 */
[----:B------:R-:W-:Y:S01]  /*11b00*/  FFMA.FTZ R3, R141, UR20, -R3 ;  /* 0x000000148d037c23 */ /* 0x000fe20008010803 */
[----:B--2---:R-:W-:-:S05]  /*11b10*/  FFMA.FTZ R0, R122, UR20, -R8 ;  /* 0x000000147a007c23 */ /* 0x004fca0008010808 */
[----:B------:R2:W-:Y:S01]  /*11b20*/  MUFU.EX2 R14, R0 ;  /* 0x00000000000e7308 */ /* 0x0005e20000000800 */
[----:B------:R-:W-:Y:S01]  /*11b30*/  HMMA.16816.F32.BF16 R88, R160, R96, R216 ;  /* 0x00000060a058723c */ /* 0x000fe200000418d8 */
[----:B--2---:R-:W-:-:S06]  /*11b40*/  FFMA.FTZ R0, R123, UR20, -R8 ;  /* 0x000000147b007c23 */ /* 0x004fcc0008010808 */
[----:B------:R2:W-:Y:S01]  /*11b50*/  MUFU.EX2 R13, R0 ;  /* 0x00000000000d7308 */ /* 0x0005e20000000800 */
[----:B------:R-:W-:Y:S07]  /*11b60*/  HMMA.16816.F32.BF16 R40, R4, R34, R76 ;  /* 0x000000220428723c */ /* 0x000fee000004184c */
[----:B------:R4:W3:Y:S01]  /*11b70*/  MUFU.EX2 R19, R3 ;  /* 0x0000000300137308 */ /* 0x0008e20000000800 */
[C---:B-1----:R-:W-:Y:S01]  /*11b80*/  HMMA.16816.F32.BF16 R172, R160.reuse, R180, R184 ;  /* 0x000000b4a0ac723c */ /* 0x042fe200000418b8 */
[----:B--2---:R-:W2:Y:S04]  /*11b90*/  LDL.LU R0, [R1+0xb8] ;  /* 0x0000b80001007983 */ /* 0x004ea80000300800 */
[----:B------:R-:W2:Y:S04]  /*11ba0*/  LDL.LU R8, [R1+0x10] ;  /* 0x0000100001087983 */ /* 0x000ea80000300800 */
[----:B------:R-:W3:Y:S04]  /*11bb0*/  LDL.LU R216, [R1+0xa4] ;  /* 0x0000a40001d87983 */ /* 0x000ee80000300800 */
[----:B------:R-:W3:Y:S01]  /*11bc0*/  LDL.LU R2, [R1+0xc] ;  /* 0x00000c0001027983 */ /* 0x000ee20000300800 */
[C---:B------:R-:W-:Y:S03]  /*11bd0*/  HMMA.16816.F32.BF16 R184, R160.reuse, R182, R248 ;  /* 0x000000b6a0b8723c */ /* 0x040fe600000418f8 */
[----:B------:R-:W3:Y:S04]  /*11be0*/  LDL.LU R217, [R1+0xa0] ;  /* 0x0000a00001d97983 */ /* 0x000ee80000300800 */
[----:B----4-:R-:W4:Y:S01]  /*11bf0*/  LDL.LU R3, [R1+0x8] ;  /* 0x0000080001037983 */ /* 0x010f220000300800 */
[----:B------:R-:W-:Y:S01]  /*11c00*/  HMMA.16816.F32.BF16 R76, R160, R82, R220 ;  /* 0x00000052a04c723c */ /* 0x000fe200000418dc */
[----:B------:R-:W-:-:S02]  /*11c10*/  MOV R248, R111 ;  /* 0x0000006f00f87202 */ /* 0x000fc40000000f00 */
[----:B------:R-:W4:Y:S01]  /*11c20*/  LDL.LU R218, [R1+0x8c] ;  /* 0x00008c0001da7983 */ /* 0x000f220000300800 */
[----:B------:R-:W-:Y:S02]  /*11c30*/  MOV R249, R110 ;  /* 0x0000006e00f97202 */ /* 0x000fe40000000f00 */
[----:B------:R-:W-:Y:S01]  /*11c40*/  MOV R250, R109 ;  /* 0x0000006d00fa7202 */ /* 0x000fe20000000f00 */
[----:B------:R-:W4:Y:S01]  /*11c50*/  LDL.LU R219, [R1+0x14] ;  /* 0x0000140001db7983 */ /* 0x000f220000300800 */
[----:B------:R-:W-:-:S03]  /*11c60*/  MOV R251, R108 ;  /* 0x0000006c00fb7202 */ /* 0x000fc60000000f00 */
[----:B------:R-:W4:Y:S01]  /*11c70*/  LDL.LU R220, [R1+0x88] ;  /* 0x0000880001dc7983 */ /* 0x000f220000300800 */
[C---:B------:R-:W-:Y:S03]  /*11c80*/  HMMA.16816.F32.BF16 R72, R160.reuse, R80, R224 ;  /* 0x00000050a048723c */ /* 0x040fe600000418e0 */
[----:B------:R-:W4:Y:S04]  /*11c90*/  LDL.LU R221, [R1+0x9c] ;  /* 0x00009c0001dd7983 */ /* 0x000f280000300800 */
[----:B------:R-:W4:Y:S01]  /*11ca0*/  LDL.LU R222, [R1+0x90] ;  /* 0x0000900001de7983 */ /* 0x000f220000300800 */
[C---:B------:R-:W-:Y:S03]  /*11cb0*/  HMMA.16816.F32.BF16 R108, R160.reuse, R114, R192 ;  /* 0x00000072a06c723c */ /* 0x040fe600000418c0 */
[----:B------:R-:W4:Y:S04]  /*11cc0*/  LDL.LU R223, [R1+0xb0] ;  /* 0x0000b00001df7983 */ /* 0x000f280000300800 */
[----:B------:R-:W4:Y:S01]  /*11cd0*/  LDL.LU R224, [R1+0x84] ;  /* 0x0000840001e07983 */ /* 0x000f220000300800 */
[----:B------:R-:W-:Y:S03]  /*11ce0*/  HMMA.16816.F32.BF16 R192, R160, R154, R248 ;  /* 0x0000009aa0c0723c */ /* 0x000fe600000418f8 */
[----:B------:R-:W4:Y:S04]  /*11cf0*/  LDL.LU R225, [R1+0xa8] ;  /* 0x0000a80001e17983 */ /* 0x000f280000300800 */
[----:B------:R-:W4:Y:S04]  /*11d00*/  LDL.LU R226, [R1+0x98] ;  /* 0x0000980001e27983 */ /* 0x000f280000300800 */
[----:B------:R-:W4:Y:S04]  /*11d10*/  LDL.LU R227, [R1+0xb4] ;  /* 0x0000b40001e37983 */ /* 0x000f280000300800 */
[----:B------:R-:W4:Y:S01]  /*11d20*/  LDL.LU R248, [R1+0x80] ;  /* 0x0000800001f87983 */ /* 0x000f220000300800 */
[----:B------:R-:W-:-:S03]  /*11d30*/  MOV R35, R142 ;  /* 0x0000008e00237202 */ /* 0x000fc60000000f00 */
[----:B------:R-:W4:Y:S01]  /*11d40*/  LDL.LU R249, [R1+0xac] ;  /* 0x0000ac0001f97983 */ /* 0x000f220000300800 */
[----:B------:R-:W-:-:S03]  /*11d50*/  MOV R12, R35 ;  /* 0x00000023000c7202 */ /* 0x000fc60000000f00 */
[----:B------:R-:W4:Y:S04]  /*11d60*/  LDL.LU R250, [R1+0x94] ;  /* 0x0000940001fa7983 */ /* 0x000f280000300800 */
[----:B------:R-:W4:Y:S04]  /*11d70*/  LDL.LU R251, [R1+0x70] ;  /* 0x0000700001fb7983 */ /* 0x000f280000300800 */
[----:B------:R-:W4:Y:S04]  /*11d80*/  LDL.LU R23, [R1+0x4c] ;  /* 0x00004c0001177983 */ /* 0x000f280000300800 */
[----:B------:R-:W4:Y:S04]  /*11d90*/  LDL.LU R34, [R1+0x6c] ;  /* 0x00006c0001227983 */ /* 0x000f280000300800 */
[----:B------:R-:W4:Y:S01]  /*11da0*/  LDL.LU R35, [R1+0x48] ;  /* 0x0000480001237983 */ /* 0x000f220000300800 */
[----:B------:R-:W-:Y:S01]  /*11db0*/  HMMA.16816.F32.BF16 R196, R4, R28, R196 ;  /* 0x0000001c04c4723c */ /* 0x000fe200000418c4 */
[----:B------:R-:W-:Y:S01]  /*11dc0*/  MOV R68, R107 ;  /* 0x0000006b00447202 */ /* 0x000fe20000000f00 */
[----:B------:R-:W-:Y:S01]  /*11dd0*/  IMAD.MOV.U32 R71, RZ, RZ, R104 ;  /* 0x000000ffff477224 */ /* 0x000fe200078e0068 */
[----:B------:R-:W-:Y:S01]  /*11de0*/  MOV R69, R106 ;  /* 0x0000006a00457202 */ /* 0x000fe20000000f00 */
[----:B------:R-:W-:Y:S01]  /*11df0*/  LDSM.16.MT88.4 R140, [R229+0xf800] ;  /* 0x00f80000e58c783b */ /* 0x000fe20000004200 */
[----:B--2---:R-:W-:-:S04]  /*11e00*/  FFMA.FTZ R8, R8, R46, R0 ;  /* 0x0000002e08087223 */ /* 0x004fc80000010000 */
[----:B------:R-:W-:Y:S01]  /*11e10*/  FADD.FTZ R12, R12, R8 ;  /* 0x000000080c0c7221 */ /* 0x000fe20000010000 */
[----:B---3--:R-:W-:Y:S01]  /*11e20*/  FFMA.FTZ R2, R2, R45, R216 ;  /* 0x0000002d02027223 */ /* 0x008fe200000100d8 */
[----:B----4-:R-:W-:-:S03]  /*11e30*/  FFMA.FTZ R3, R3, R44, R217 ;  /* 0x0000002c03037223 */ /* 0x010fc600000100d9 */
[----:B------:R-:W-:Y:S01]  /*11e40*/  FADD.FTZ R2, R220, R2 ;  /* 0x00000002dc027221 */ /* 0x000fe20000010000 */
[----:B------:R-:W-:Y:S01]  /*11e50*/  FADD.FTZ R8, R221, R3 ;  /* 0x00000003dd087221 */ /* 0x000fe20000010000 */
[----:B------:R-:W-:Y:S02]  /*11e60*/  FADD.FTZ R3, R223, R12 ;  /* 0x0000000cdf037221 */ /* 0x000fe40000010000 */
[----:B------:R-:W-:Y:S02]  /*11e70*/  FADD.FTZ R2, R224, R2 ;  /* 0x00000002e0027221 */ /* 0x000fe40000010000 */
[----:B------:R-:W-:Y:S02]  /*11e80*/  FADD.FTZ R3, R227, R3 ;  /* 0x00000003e3037221 */ /* 0x000fe40000010000 */
[----:B------:R-:W-:Y:S02]  /*11e90*/  FADD.FTZ R2, R248, R2 ;  /* 0x00000002f8027221 */ /* 0x000fe40000010000 */
[----:B------:R-:W-:-:S02]  /*11ea0*/  FADD.FTZ R3, R166, R3 ;  /* 0x00000003a6037221 */ /* 0x000fc40000010000 */
[----:B------:R-:W2:Y:S01]  /*11eb0*/  LDL.LU R166, [R1+0x128] ;  /* 0x0001280001a67983 */ /* 0x000ea20000300800 */
[----:B------:R-:W-:Y:S01]  /*11ec0*/  FADD.FTZ R2, R164, R2 ;  /* 0x00000002a4027221 */ /* 0x000fe20000010000 */
[----:B------:R-:W-:Y:S02]  /*11ed0*/  FADD.FTZ R3, R243, R3 ;  /* 0x00000003f3037221 */ /* 0x000fe40000010000 */
[----:B------:R-:W3:Y:S01]  /*11ee0*/  LDL.LU R164, [R1+0x124] ;  /* 0x0001240001a47983 */ /* 0x000ee20000300800 */
[----:B------:R-:W-:-:S03]  /*11ef0*/  FADD.FTZ R2, R244, R2 ;  /* 0x00000002f4027221 */ /* 0x000fc60000010000 */
[----:B------:R-:W4:Y:S04]  /*11f00*/  LDL.LU R243, [R1+0x120] ;  /* 0x0001200001f37983 */ /* 0x000f280000300800 */
[----:B------:R-:W4:Y:S01]  /*11f10*/  LDL.LU R244, [R1+0x11c] ;  /* 0x00011c0001f47983 */ /* 0x000f220000300800 */
[----:B------:R-:W-:Y:S03]  /*11f20*/  HMMA.16816.F32.BF16 R28, R4, R30, R200 ;  /* 0x0000001e041c723c */ /* 0x000fe600000418c8 */
[----:B------:R-:W1:Y:S01]  /*11f30*/  LDSM.16.MT88.4 R4, [R230+0xf800] ;  /* 0x00f80000e604783b */ /* 0x000e620000004200 */
[----:B------:R-:W-:Y:S01]  /*11f40*/  MOV R70, R105 ;  /* 0x0000006900467202 */ /* 0x000fe20000000f00 */
[----:B------:R-:W-:-:S02]  /*11f50*/  FFMA.FTZ R0, R219, R11, R218 ;  /* 0x0000000bdb007223 */ /* 0x000fc400000100da */
[----:B------:R-:W-:Y:S02]  /*11f60*/  F2FP.BF16.F32.PACK_AB R200, R165, R169 ;  /* 0x000000a9a5c8723e */ /* 0x000fe400000010ff */
[----:B------:R-:W-:Y:S02]  /*11f70*/  F2FP.BF16.F32.PACK_AB R201, R15, R18 ;  /* 0x000000120fc9723e */ /* 0x000fe400000010ff */
[----:B------:R-:W-:Y:S02]  /*11f80*/  F2FP.BF16.F32.PACK_AB R202, R19, R22 ;  /* 0x0000001613ca723e */ /* 0x000fe400000010ff */
[----:B------:R-:W-:Y:S01]  /*11f90*/  F2FP.BF16.F32.PACK_AB R203, R13, R14 ;  /* 0x0000000e0dcb723e */ /* 0x000fe200000010ff */
[----:B------:R-:W-:Y:S01]  /*11fa0*/  FADD.FTZ R11, R222, R0 ;  /* 0x00000000de0b7221 */ /* 0x000fe20000010000 */
[----:B------:R-:W-:Y:S01]  /*11fb0*/  HMMA.16816.F32.BF16 R120, R160, R128, R156 ;  /* 0x00000080a078723c */ /* 0x000fe2000004189c */
[----:B------:R-:W-:-:S04]  /*11fc0*/  FADD.FTZ R0, R225, R8 ;  /* 0x00000008e1007221 */ /* 0x000fc80000010000 */
[----:B------:R-:W-:-:S04]  /*11fd0*/  FADD.FTZ R0, R249, R0 ;  /* 0x00000000f9007221 */ /* 0x000fc80000010000 */
[----:B------:R-:W-:-:S04]  /*11fe0*/  FADD.FTZ R0, R251, R0 ;  /* 0x00000000fb007221 */ /* 0x000fc80000010000 */
[----:B------:R-:W-:Y:S01]  /*11ff0*/  FADD.FTZ R0, R34, R0 ;  /* 0x0000000022007221 */ /* 0x000fe20000010000 */
[-C--:B-1----:R-:W-:Y:S06]  /*12000*/  HMMA.16816.F32.BF16 R156, R160, R4.reuse, R68 ;  /* 0x00000004a09c723c */ /* 0x082fec0000041844 */
[----:B------:R-:W-:Y:S07]  /*12010*/  HMMA.16816.F32.BF16 R196, R200, R4, R196 ;  /* 0x00000004c8c4723c */ /* 0x000fee00000418c4 */
[----:B------:R-:W-:-:S04]  /*12020*/  FADD.FTZ R4, R226, R11 ;  /* 0x0000000be2047221 */ /* 0x000fc80000010000 */
[----:B------:R-:W-:-:S04]  /*12030*/  FADD.FTZ R4, R250, R4 ;  /* 0x00000004fa047221 */ /* 0x000fc80000010000 */
[----:B------:R-:W-:Y:S01]  /*12040*/  FADD.FTZ R4, R23, R4 ;  /* 0x0000000417047221 */ /* 0x000fe20000010000 */
[----:B------:R-:W-:Y:S01]  /*12050*/  FADD.FTZ R5, R167, R3 ;  /* 0x00000003a7057221 */ /* 0x000fe20000010000 */
[----:B------:R-:W-:Y:S01]  /*12060*/  FADD.FTZ R3, R168, R2 ;  /* 0x00000002a8037221 */ /* 0x000fe20000010000 */
[----:B------:R1:W5:Y:S01]  /*12070*/  LDL.LU R167, [R1+0x118] ;  /* 0x0001180001a77983 */ /* 0x0003620000300800 */
[----:B------:R-:W-:Y:S02]  /*12080*/  FADD.FTZ R4, R35, R4 ;  /* 0x0000000423047221 */ /* 0x000fe40000010000 */
[----:B------:R-:W-:Y:S01]  /*12090*/  FADD.FTZ R3, R245, R3 ;  /* 0x00000003f5037221 */ /* 0x000fe20000010000 */
[----:B------:R1:W5:Y:S03]  /*120a0*/  LDL.LU R168, [R1+0x114] ;  /* 0x0001140001a87983 */ /* 0x0003660000300800 */
[----:B------:R-:W-:-:S04]  /*120b0*/  FADD.FTZ R3, R241, R3 ;  /* 0x00000003f1037221 */ /* 0x000fc80000010000 */
[----:B------:R-:W-:-:S04]  /*120c0*/  FADD.FTZ R3, R252, R3 ;  /* 0x00000003fc037221 */ /* 0x000fc80000010000 */
[----:B------:R-:W-:-:S04]  /*120d0*/  FADD.FTZ R3, R247, R3 ;  /* 0x00000003f7037221 */ /* 0x000fc80000010000 */
[----:B------:R-:W-:-:S04]  /*120e0*/  FADD.FTZ R3, R170, R3 ;  /* 0x00000003aa037221 */ /* 0x000fc80000010000 */
[----:B------:R-:W-:-:S04]  /*120f0*/  FADD.FTZ R3, R18, R3 ;  /* 0x0000000312037221 */ /* 0x000fc80000010000 */
[----:B------:R-:W-:-:S04]  /*12100*/  FADD.FTZ R3, R15, R3 ;  /* 0x000000030f037221 */ /* 0x000fc80000010000 */
[----:B------:R-:W-:-:S04]  /*12110*/  FADD.FTZ R3, R14, R3 ;  /* 0x000000030e037221 */ /* 0x000fc80000010000 */
[----:B------:R-:W-:Y:S01]  /*12120*/  FADD.FTZ R3, R13, R3 ;  /* 0x000000030d037221 */ /* 0x000fe20000010000 */
[----:B------:R-:W-:-:S06]  /*12130*/  UISETP.GE.AND UP0, UPT, UR17, 0x4, UPT ;  /* 0x000000041100788c */ /* 0x000fcc000bf06270 */
[----:B------:R-:W-:Y:S01]  /*12140*/  PLOP3.LUT P0, PT, PT, PT, UP0, 0x80, 0x0 ;  /* 0x000000000000781c */ /* 0x000fe20003f0f008 */
[C---:B------:R-:W-:Y:S06]  /*12150*/  HMMA.16816.F32.BF16 R176, R200.reuse, R180, R176 ;  /* 0x000000b4c8b0723c */ /* 0x040fec00000418b0 */
[----:B------:R-:W-:Y:S01]  /*12160*/  HMMA.16816.F32.BF16 R180, R200, R182, R132 ;  /* 0x000000b6c8b4723c */ /* 0x000fe20000041884 */
[----:B------:R-:W-:-:S05]  /*12170*/  @UP0 UIADD3 UR17, UR17, -0x4, URZ ;  /* 0xfffffffc11110890 */ /* 0x000fca000fffe03f */
[----:B------:R-:W-:Y:S06]  /*12180*/  HMMA.16816.F32.BF16 R68, R200, R80, R116 ;  /* 0x00000050c844723c */ /* 0x000fec0000041874 */
        /* <DEDUP_REMOVED lines=17> */
[----:B------:R-:W-:Y:S01]  /*122a0*/  HMMA.16816.F32.BF16 R160, R160, R6, R204 ;  /* 0x00000006a0a0723c */ /* 0x000fe200000418cc */
[----:B---3--:R-:W-:Y:S01]  /*122b0*/  FADD.FTZ R2, R164, R0 ;  /* 0x00000000a4027221 */ /* 0x008fe20000010000 */
[----:B--2---:R-:W-:Y:S01]  /*122c0*/  FADD.FTZ R0, R166, R4 ;  /* 0x00000004a6007221 */ /* 0x004fe20000010000 */
[----:B------:R-:W-:Y:S01]  /*122d0*/  FADD.FTZ R4, R246, R5 ;  /* 0x00000005f6047221 */ /* 0x000fe20000010000 */
[----:B------:R1:W5:Y:S02]  /*122e0*/  LDL.LU R164, [R1+0x110] ;  /* 0x0001100001a47983 */ /* 0x0003640000300800 */
[----:B----4-:R-:W-:Y:S01]  /*122f0*/  FADD.FTZ R0, R243, R0 ;  /* 0x00000000f3007221 */ /* 0x010fe20000010000 */
[----:B------:R-:W-:Y:S01]  /*12300*/  FADD.FTZ R4, R242, R4 ;  /* 0x00000004f2047221 */ /* 0x000fe20000010000 */
[----:B------:R1:W5:Y:S01]  /*12310*/  LDL.LU R166, [R1+0x10c] ;  /* 0x00010c0001a67983 */ /* 0x0003620000300800 */
        /* <DEDUP_REMOVED lines=23> */
[----:B------:R-:W-:Y:S01]  /*12490*/  FADD.FTZ R2, R32, R2 ;  /* 0x0000000220027221 */ /* 0x000fe20000010000 */
[----:B------:R-:W-:Y:S02]  /*124a0*/  FADD.FTZ R4, R22, R4 ;  /* 0x0000000416047221 */ /* 0x000fe40000010000 */
[----:B------:R1:W5:Y:S01]  /*124b0*/  LDL.LU R240, [R1+0xf0] ;  /* 0x0000f00001f07983 */ /* 0x0003620000300800 */
[----:B------:R-:W-:-:S03]  /*124c0*/  FADD.FTZ R2, R21, R2 ;  /* 0x0000000215027221 */ /* 0x000fc60000010000 */
        /* <DEDUP_REMOVED lines=8> */
[----:B------:R1:W5:Y:S04]  /*12550*/  LDL.LU R235, [R1+0xdc] ;  /* 0x0000dc0001eb7983 */ /* 0x0003680000300800 */
[----:B------:R1:W5:Y:S04]  /*12560*/  LDL.LU R234, [R1+0xd8] ;  /* 0x0000d80001ea7983 */ /* 0x0003680000300800 */
[----:B------:R1:W5:Y:S04]  /*12570*/  LDL.LU R233, [R1+0xd4] ;  /* 0x0000d40001e97983 */ /* 0x0003680000300800 */
[----:B------:R1:W5:Y:S04]  /*12580*/  LDL.LU R232, [R1+0xd0] ;  /* 0x0000d00001e87983 */ /* 0x0003680000300800 */
[----:B------:R1:W5:Y:S04]  /*12590*/  LDL.LU R171, [R1+0xcc] ;  /* 0x0000cc0001ab7983 */ /* 0x0003680000300800 */
[----:B------:R1:W-:Y:S04]  /*125a0*/  STL [R1+0x10], R4 ;  /* 0x0000100401007387 */ /* 0x0003e80000100800 */
[----:B------:R1:W-:Y:S04]  /*125b0*/  STL [R1+0xc], R3 ;  /* 0x00000c0301007387 */ /* 0x0003e80000100800 */
[----:B------:R1:W-:Y:S04]  /*125c0*/  STL [R1+0x8], R2 ;  /* 0x0000080201007387 */ /* 0x0003e80000100800 */
[----:B------:R1:W-:Y:S01]  /*125d0*/  STL [R1+0x14], R0 ;  /* 0x0000140001007387 */ /* 0x0003e20000100800 */
[----:B------:R-:W-:Y:S01]  /*125e0*/  HMMA.16816.F32.BF16 R200, R200, R6, R28 ;  /* 0x00000006c8c8723c */ /* 0x000fe2000004181c */
[----:B------:R-:W-:-:S08]  /*125f0*/  NOP ;  /* 0x0000000000007918 */ /* 0x000fd00000000000 */
[----:B------:R-:W-:-:S15]  /*12600*/  @P0 BRA `(.L_x_61) ;  /* 0x0000000000040947 */ /* 0x000fde0003800000 */
.L_x_58:
[----:B------:R-:W-:-:S12]  /*12610*/  UIADD3 UR17, UR21, -0x1, URZ ;  /* 0xffffffff15117890 */ /* 0x000fd8000fffe03f */
.L_x_61:
[----:B------:R-:W-:-:S13]  /*12620*/  ISETP.LE.AND P0, PT, RZ, UR17, PT ;  /* 0x00000011ff007c0c */ /* 0x000fda000bf03270 */
[----:B------:R-:W-:Y:S05]  /*12630*/  @!P0 BRA `(.L_x_62) ;  /* 0x0000003800e08947 */ /* 0x000fea0003800000 */
[----:B------:R-:W2:Y:S01]  /*12640*/  LDL.LU.64 R6, [R1+0x78] ;  /* 0x0000780001067983 */ /* 0x000ea20000300a00 */
[----:B-----5:R-:W-:Y:S01]  /*12650*/  MOV R165, R167 ;  /* 0x000000a700a57202 */ /* 0x020fe20000000f00 */
[----:B------:R-:W-:Y:S01]  /*12660*/  IMAD.MOV.U32 R170, RZ, RZ, R164 ;  /* 0x000000ffffaa7224 */ /* 0x000fe200078e00a4 */
[----:B-1----:R-:W-:Y:S01]  /*12670*/  MOV R3, R168 ;  /* 0x000000a800037202 */ /* 0x002fe20000000f00 */
[----:B------:R-:W2:Y:S01]  /*12680*/  LDL.LU.64 R4, [R1+0xc0] ;  /* 0x0000c00001047983 */ /* 0x000ea20000300a00 */
[----:B------:R-:W-:Y:S01]  /*12690*/  MOV R169, R166 ;  /* 0x000000a600a97202 */ /* 0x000fe20000000f00 */
[----:B------:R-:W-:Y:S02]  /*126a0*/  USHF.L.U64.HI UR5, UR6, 0x5, UR7 ;  /* 0x0000000506057899 */ /* 0x000fe40008010207 */
[----:B------:R-:W-:Y:S02]  /*126b0*/  USHF.L.U32 UR20, UR6, 0x5, URZ ;  /* 0x0000000506147899 */ /* 0x000fe4000800063f */
[----:B------:R-:W-:-:S02]  /*126c0*/  USHF.L.U64.HI UR21, UR8, 0x5, UR9 ;  /* 0x0000000508157899 */ /* 0x000fc40008010209 */
[----:B------:R-:W-:Y:S01]  /*126d0*/  USHF.L.U32 UR22, UR8, 0x5, URZ ;  /* 0x0000000508167899 */ /* 0x000fe2000800063f */
[----:B------:R-:W-:Y:S01]  /*126e0*/  ULDC UR4, c[0x0][0x2ec] ;  /* 0x0000bb0000047ab9 */ /* 0x000fe20000000800 */
[----:B------:R-:W-:Y:S01]  /*126f0*/  ULDC.64 UR6, c[0x0][0x218] ;  /* 0x0000860000067ab9 */ /* 0x000fe20000000a00 */
[----:B------:R-:W-:Y:S01]  /*12700*/  ULDC.64 UR10, c[0x0][0x220] ;  /* 0x00008800000a7ab9 */ /* 0x000fe20000000a00 */
[----:B------:R-:W-:Y:S01]  /*12710*/  ULDC.64 UR8, c[0x0][0x248] ;  /* 0x0000920000087ab9 */ /* 0x000fe20000000a00 */
[----:B--2---:R-:W-:-:S05]  /*12720*/  IMAD.MOV.U32 R5, RZ, RZ, R7 ;  /* 0x000000ffff057224 */ /* 0x004fca00078e0007 */
[----:B------:R1:W-:Y:S01]  /*12730*/  STL.64 [R1+0x18], R4 ;  /* 0x0000180401007387 */ /* 0x0003e20000100a00 */
[----:B------:R-:W-:Y:S05]  /*12740*/  BRA `(.L_x_63) ;  /* 0x0000000000887947 */ /* 0x000fea0003800000 */
.L_x_65:
[----:B------:R-:W2:Y:S01]  /*12750*/  LDL.64 R250, [R1+0x60] ;  /* 0x0000600001fa7983 */ /* 0x000ea20000100a00 */
[----:B------:R-:W-:Y:S03]  /*12760*/  UIADD3 UR24, UR17, -0x1, URZ ;  /* 0xffffffff11187890 */ /* 0x000fe6000fffe03f */
[----:B------:R-:W3:Y:S01]  /*12770*/  LDL.64 R248, [R1+0x50] ;  /* 0x0000500001f87983 */ /* 0x000ee20000100a00 */
[----:B------:R-:W-:Y:S02]  /*12780*/  USHF.R.S32.HI UR23, URZ, 0x1f, UR24 ;  /* 0x0000001f3f177899 */ /* 0x000fe40008011418 */
[----:B------:R-:W-:Y:S02]  /*12790*/  UIMAD.WIDE.U32 UR26, UR24, UR8, URZ ;  /* 0x00000008181a72a5 */ /* 0x000fe4000f8e003f */
[----:B------:R-:W-:Y:S04]  /*127a0*/  UIMAD UR23, UR23, UR8, URZ ;  /* 0x00000008171772a4 */ /* 0x000fe8000f8e023f */
[----:B------:R-:W-:Y:S01]  /*127b0*/  UIMAD UR23, UR24, UR9, UR23 ;  /* 0x00000009181772a4 */ /* 0x000fe2000f8e0217 */
[----:B------:R-:W-:Y:S02]  /*127c0*/  IMAD.U32 R0, RZ, RZ, UR26 ;  /* 0x0000001aff007e24 */ /* 0x000fe4000f8e00ff */
[----:B------:R-:W-:Y:S01]  /*127d0*/  IMAD.U32 R166, RZ, RZ, UR26 ;  /* 0x0000001affa67e24 */ /* 0x000fe2000f8e00ff */
[----:B------:R-:W-:Y:S06]  /*127e0*/  UIADD3 UR23, UR27, UR23, URZ ;  /* 0x000000171b177290 */ /* 0x000fec000fffe03f */
[----:B------:R-:W-:Y:S01]  /*127f0*/  IMAD.U32 R2, RZ, RZ, UR23 ;  /* 0x00000017ff027e24 */ /* 0x000fe2000f8e00ff */
        /* <DEDUP_REMOVED lines=23> */
.L_x_63:
[----:B--2---:R-:W2:Y:S01]  /*12970*/  LDL.64 R6, [R1+0x18] ;  /* 0x0000180001067983 */ /* 0x004ea20000100a00 */
[----:B------:R-:W-:Y:S04]  /*12980*/  DEPBAR.LE SB0, 0x0 ;  /* 0x000080000000791a */ /* 0x000fe80000000000 */
[----:B------:R-:W-:Y:S01]  /*12990*/  BAR.SYNC.DEFER_BLOCKING 0x0 ;  /* 0x0000000000007b1d */ /* 0x000fe20000010000 */
[----:B------:R-:W-:Y:S01]  /*129a0*/  USHF.R.S32.HI UR24, URZ, 0x1f, UR17 ;  /* 0x0000001f3f187899 */ /* 0x000fe20008011411 */
[----:B-1----:R-:W-:Y:S01]  /*129b0*/  IMAD.U32 R4, RZ, RZ, UR17 ;  /* 0x00000011ff047e24 */ /* 0x002fe2000f8e00ff */
[----:B------:R-:W-:Y:S04]  /*129c0*/  UIMAD UR23, UR13, UR17, URZ ;  /* 0x000000110d1772a4 */ /* 0x000fe8000f8e023f */
[----:B------:R-:W-:Y:S01]  /*129d0*/  UIMAD UR23, UR24, UR14, UR23 ;  /* 0x0000000e181772a4 */ /* 0x000fe2000f8e0217 */
[----:B--2---:R-:W-:Y:S05]  /*129e0*/  IMAD.WIDE.U32 R4, R4, UR14, R6 ;  /* 0x0000000e04047c25 */ /* 0x004fea000f8e0006 */
[----:B------:R-:W-:Y:S01]  /*129f0*/  VIADD R0, R5, UR23 ;  /* 0x0000001705007c36 */ /* 0x000fe20008000000 */
[C---:B------:R-:W-:Y:S04]  /*12a00*/  LEA R8, P0, R4.reuse, UR10, 0x1 ;  /* 0x0000000a04087c11 */ /* 0x040fe8000f8008ff */
[----:B------:R-:W-:Y:S02]  /*12a10*/  LEA.HI.X R9, R4, UR11, R0, 0x1, P0 ;  /* 0x0000000b04097c11 */ /* 0x000fe400080f0c00 */
[----:B------:R-:W-:Y:S03]  /*12a20*/  IADD3 R6, P0, R8, UR20, RZ ;  /* 0x0000001408067c10 */ /* 0x000fe6000ff1e0ff */
[----:B------:R-:W-:Y:S01]  /*12a30*/  @!PT LDS RZ, [RZ] ;  /* 0x00000000fffff984 */ /* 0x000fe20000000800 */
[----:B------:R-:W-:Y:S01]  /*12a40*/  @!PT LDS RZ, [RZ] ;  /* 0x00000000fffff984 */ /* 0x000fe20000000800 */
[----:B------:R-:W-:Y:S01]  /*12a50*/  @!PT LDS RZ, [RZ] ;  /* 0x00000000fffff984 */ /* 0x000fe20000000800 */
[----:B------:R-:W-:Y:S01]  /*12a60*/  LDGSTS.E.BYPASS.LTC128B.128 [R246+0xc000], desc[UR18][R8.64] ;  /* 0x0c00000008f67fae */ /* 0x000fe2000b901d52 */
        /* <DEDUP_REMOVED lines=8> */
[----:B------:R-:W-:Y:S03]  /*12af0*/  ISETP.LT.AND P0, PT, RZ, UR17, PT ;  /* 0x00000011ff007c0c */ /* 0x000fe6000bf01270 */
[----:B------:R-:W-:Y:S06]  /*12b00*/  LDGSTS.E.BYPASS.LTC128B.128 [R246+0xd000], desc[UR18][R4.64] ;  /* 0x0d00000004f67fae */ /* 0x000fec000b901d52 */
[----:B------:R1:W-:Y:S06]  /*12b10*/  LDGSTS.E.BYPASS.LTC128B.128 [R246+0xf000], desc[UR18][R4.64+0x80] ;  /* 0x0f00008004f67fae */ /* 0x0003ec000b901d52 */
[----:B------:R-:W-:Y:S06]  /*12b20*/  LDGSTS.E.BYPASS.LTC128B.128 [R246+0xd800], desc[UR18][R10.64] ;  /* 0x0d8000000af67fae */ /* 0x000fec000b901d52 */
[----:B------:R2:W-:Y:S06]  /*12b30*/  LDGSTS.E.BYPASS.LTC128B.128 [R246+0xf800], desc[UR18][R10.64+0x80] ;  /* 0x0f8000800af67fae */ /* 0x0005ec000b901d52 */
[----:B------:R-:W-:Y:S06]  /*12b40*/  LDSM.16.M88.4 R64, [R234] ;  /* 0x00000000ea40783b */ /* 0x000fec0000000200 */
[----:B------:R-:W1:Y:S06]  /*12b50*/  LDSM.16.M88.4 R16, [R171+0x8000] ;  /* 0x00800000ab10783b */ /* 0x000e6c0000000200 */
[----:B------:R-:W2:Y:S06]  /*12b60*/  LDSM.16.M88.4 R60, [R234+0x2000] ;  /* 0x00200000ea3c783b */ /* 0x000eac0000000200 */
[----:B------:R-:W3:Y:S06]  /*12b70*/  LDSM.16.M88.4 R32, [R171+0x8800] ;  /* 0x00880000ab20783b */ /* 0x000eec0000000200 */
[----:B------:R-:W0:Y:S06]  /*12b80*/  LDGDEPBAR ;  /* 0x00000000000079af */ /* 0x000e2c0000000000 */
[----:B------:R-:W4:Y:S06]  /*12b90*/  LDSM.16.M88.4 R48, [R171+0x9000] ;  /* 0x00900000ab30783b */ /* 0x000f2c0000000200 */
[----:B------:R-:W5:Y:S06]  /*12ba0*/  LDSM.16.M88.4 R204, [R171+0x9800] ;  /* 0x00980000abcc783b */ /* 0x000f6c0000000200 */
        /* <DEDUP_REMOVED lines=17> */
[-C--:B-----5:R-:W-:Y:S06]  /*12cc0*/  HMMA.16816.F32.BF16 R52, R64, R204.reuse, RZ ;  /* 0x000000cc4034723c */ /* 0x0a0fec00000418ff */
        /* <DEDUP_REMOVED lines=8> */
[----:B------:R-:W-:Y:S05]  /*12d50*/  LDSM.16.M88.4 R212, [R233+0x8000] ;  /* 0x00800000e9d4783b */ /* 0x000fea0000000200 */
        /* <DEDUP_REMOVED lines=202> */
.L_x_64:
[----:B-1----:R-:W-:Y:S01]  /*13a00*/  SHFL.BFLY PT, R167, R168, 0x2, 0x1f ;  /* 0x0c401f00a8a77f89 */ /* 0x002fe200000e0000 */
[----:B------:R-:W-:Y:S01]  /*13a10*/  FMNMX.FTZ R166, R67, R210, !PT ;  /* 0x000000d243a67209 */ /* 0x000fe20007810000 */
[----:B------:R-:W-:Y:S01]  /*13a20*/  UIADD3 UR17, UR17, -0x1, URZ ;  /* 0xffffffff11117890 */ /* 0x000fe2000fffe03f */
[----:B------:R-:W-:Y:S02]  /*13a30*/  FMNMX.FTZ R2, R57, R164, !PT ;  /* 0x000000a439027209 */ /* 0x000fe40007810000 */
[----:B------:R-:W-:Y:S03]  /*13a40*/  FMNMX.FTZ R0, R58, R211, !PT ;  /* 0x000000d33a007209 */ /* 0x000fe60007810000 */
[----:B------:R-:W-:Y:S01]  /*13a50*/  SHFL.BFLY PT, R205, R166, 0x2, 0x1f ;  /* 0x0c401f00a6cd7f89 */ /* 0x000fe200000e0000 */
[----:B------:R-:W-:Y:S02]  /*13a60*/  FMNMX.FTZ R2, R60, R2, !PT ;  /* 0x000000023c027209 */ /* 0x000fe40007810000 */
[----:B------:R-:W-:Y:S02]  /*13a70*/  FMNMX.FTZ R0, R59, R0, !PT ;  /* 0x000000003b007209 */ /* 0x000fe40007810000 */
[----:B------:R-:W-:Y:S02]  /*13a80*/  FMNMX.FTZ R164, R61, R2, !PT ;  /* 0x000000023da47209 */ /* 0x000fe40007810000 */
[----:B------:R-:W-:Y:S03]  /*13a90*/  FMNMX.FTZ R0, R62, R0, !PT ;  /* 0x000000003e007209 */ /* 0x000fe60007810000 */
        /* <DEDUP_REMOVED lines=17> */
[C---:B------:R-:W-:Y:S01]  /*13bb0*/  FADD.FTZ R0, -R167.reuse, R165 ;  /* 0x000000a5a7007221 */ /* 0x040fe20000010100 */
[----:B------:R-:W-:Y:S01]  /*13bc0*/  FMUL.FTZ R212, R167, UR4 ;  /* 0x00000004a7d47c20 */ /* 0x000fe20008410000 */
[----:B----4-:R-:W-:Y:S01]  /*13bd0*/  FMNMX.FTZ R164, R2, R164, !PT ;  /* 0x000000a402a47209 */ /* 0x010fe20007810000 */
[----:B------:R1:W2:Y:S01]  /*13be0*/  MUFU.EX2 R165, R3 ;  /* 0x0000000300a57308 */ /* 0x0002a20000000800 */
[----:B------:R-:W3:Y:S03]  /*13bf0*/  LDSM.16.MT88.4 R204, [R228+0xc000] ;  /* 0x00c00000e4cc783b */ /* 0x000ee60000004200 */
[----:B------:R-:W-:Y:S01]  /*13c00*/  FMUL.FTZ R213, R164, UR4 ;  /* 0x00000004a4d57c20 */ /* 0x000fe20008410000 */
[----:B-1----:R-:W-:Y:S01]  /*13c10*/  FMUL.FTZ R3, R0, UR4 ;  /* 0x0000000400037c20 */ /* 0x002fe20008410000 */
[----:B------:R-:W-:Y:S01]  /*13c20*/  FADD.FTZ R0, -R166, R169 ;  /* 0x000000a9a6007221 */ /* 0x000fe20000010100 */
[----:B------:R-:W-:Y:S01]  /*13c30*/  FMUL.FTZ R169, R168, UR4 ;  /* 0x00000004a8a97c20 */ /* 0x000fe20008410000 */
[C---:B--2---:R-:W-:Y:S01]  /*13c40*/  FMUL.FTZ R68, R165.reuse, R68 ;  /* 0x00000044a5447220 */ /* 0x044fe20000410000 */
[----:B------:R-:W-:Y:S01]  /*13c50*/  FMUL.FTZ R69, R165, R69 ;  /* 0x00000045a5457220 */ /* 0x000fe20000410000 */
[----:B------:R-:W-:Y:S01]  /*13c60*/  FMUL.FTZ R2, R0, UR4 ;  /* 0x0000000400027c20 */ /* 0x000fe20008410000 */
[----:B------:R-:W-:Y:S01]  /*13c70*/  FADD.FTZ R0, -R164, R170 ;  /* 0x000000aaa4007221 */ /* 0x000fe20000010100 */
[----:B------:R-:W-:Y:S01]  /*13c80*/  FSEL R169, R169, RZ, P1 ;  /* 0x000000ffa9a97208 */ /* 0x000fe20000800000 */
[----:B------:R-:W-:Y:S01]  /*13c90*/  FMUL.FTZ R170, R166, UR4 ;  /* 0x00000004a6aa7c20 */ /* 0x000fe20008410000 */
[----:B------:R-:W-:Y:S01]  /*13ca0*/  FSETP.NEU.FTZ.AND P1, PT, R167, -INF , PT ;  /* 0xff800000a700780b */ /* 0x000fe20003f3d000 */
[----:B------:R-:W-:Y:S01]  /*13cb0*/  FMUL.FTZ R0, R0, UR4 ;  /* 0x0000000400007c20 */ /* 0x000fe20008410000 */
[----:B------:R-:W1:Y:S01]  /*13cc0*/  MUFU.EX2 R2, R2 ;  /* 0x0000000200027308 */ /* 0x000e620000000800 */
        /* <DEDUP_REMOVED lines=15> */
[----:B------:R-:W2:Y:S01]  /*13dc0*/  MUFU.EX2 R0, R0 ;  /* 0x0000000000007308 */ /* 0x000ea20000000800 */
[--C-:B------:R-:W-:Y:S01]  /*13dd0*/  FFMA.FTZ R12, R12, UR4, -R170.reuse ;  /* 0x000000040c0c7c23 */ /* 0x100fe200080108aa */
[----:B------:R-:W-:Y:S01]  /*13de0*/  FFMA.FTZ R13, R13, UR4, -R170 ;  /* 0x000000040d0d7c23 */ /* 0x000fe200080108aa */
[--C-:B------:R-:W-:Y:S01]  /*13df0*/  FFMA.FTZ R10, R10, UR4, -R213.reuse ;  /* 0x000000040a0a7c23 */ /* 0x100fe200080108d5 */
[--C-:B------:R-:W-:Y:S01]  /*13e00*/  FFMA.FTZ R11, R11, UR4, -R213.reuse ;  /* 0x000000040b0b7c23 */ /* 0x100fe200080108d5 */
[--C-:B------:R-:W-:Y:S01]  /*13e10*/  FFMA.FTZ R14, R14, UR4, -R213.reuse ;  /* 0x000000040e0e7c23 */ /* 0x100fe200080108d5 */
[----:B------:R-:W-:Y:S01]  /*13e20*/  FFMA.FTZ R15, R15, UR4, -R213 ;  /* 0x000000040f0f7c23 */ /* 0x000fe200080108d5 */
[C---:B-1----:R-:W-:Y:S03]  /*13e30*/  FMUL.FTZ R72, R2.reuse, R72 ;  /* 0x0000004802487220 */ /* 0x042fe60000410000 */
        /* <DEDUP_REMOVED lines=9> */
[C---:B--2---:R-:W-:Y:S01]  /*13ed0*/  FMUL.FTZ R74, R0.reuse, R74 ;  /* 0x0000004a004a7220 */ /* 0x044fe20000410000 */
[C---:B------:R-:W-:Y:S01]  /*13ee0*/  FMUL.FTZ R75, R0.reuse, R75 ;  /* 0x0000004b004b7220 */ /* 0x040fe20000410000 */
[C---:B------:R-:W-:Y:S01]  /*13ef0*/  FMUL.FTZ R78, R0.reuse, R78 ;  /* 0x0000004e004e7220 */ /* 0x040fe20000410000 */
[----:B------:R-:W-:Y:S01]  /*13f00*/  FMUL.FTZ R79, R0, R79 ;  /* 0x0000004f004f7220 */ /* 0x000fe20000410000 */
[C---:B------:R-:W-:Y:S01]  /*13f10*/  FMUL.FTZ R88, R2.reuse, R88 ;  /* 0x0000005802587220 */ /* 0x040fe20000410000 */
[----:B------:R-:W-:Y:S01]  /*13f20*/  FMUL.FTZ R89, R2, R89 ;  /* 0x0000005902597220 */ /* 0x000fe20000410000 */
[----:B------:R-:W-:Y:S03]  /*13f30*/  FMUL.FTZ R90, R0, R90 ;  /* 0x0000005a005a7220 */ /* 0x000fe60000410000 */
[----:B------:R2:W-:Y:S01]  /*13f40*/  MUFU.EX2 R226, R10 ;  /* 0x0000000a00e27308 */ /* 0x0005e20000000800 */
[----:B-1----:R-:W-:Y:S01]  /*13f50*/  FMUL.FTZ R8, R2, R172 ;  /* 0x000000ac02087220 */ /* 0x002fe20000410000 */
[----:B------:R-:W-:Y:S01]  /*13f60*/  FMUL.FTZ R91, R0, R91 ;  /* 0x0000005b005b7220 */ /* 0x000fe20000410000 */
[C---:B------:R-:W-:Y:S01]  /*13f70*/  FMUL.FTZ R92, R2.reuse, R92 ;  /* 0x0000005c025c7220 */ /* 0x040fe20000410000 */
[----:B------:R-:W-:Y:S01]  /*13f80*/  FMUL.FTZ R93, R2, R93 ;  /* 0x0000005d025d7220 */ /* 0x000fe20000410000 */
[C---:B------:R-:W-:Y:S01]  /*13f90*/  FMUL.FTZ R94, R0.reuse, R94 ;  /* 0x0000005e005e7220 */ /* 0x040fe20000410000 */
[----:B------:R-:W-:Y:S01]  /*13fa0*/  FMUL.FTZ R95, R0, R95 ;  /* 0x0000005f005f7220 */ /* 0x000fe20000410000 */
[C---:B------:R-:W-:Y:S03]  /*13fb0*/  FMUL.FTZ R96, R165.reuse, R96 ;  /* 0x00000060a5607220 */ /* 0x040fe60000410000 */
[----:B------:R1:W-:Y:S01]  /*13fc0*/  MUFU.EX2 R217, R11 ;  /* 0x0000000b00d97308 */ /* 0x0003e20000000800 */
[C---:B----4-:R-:W-:Y:S01]  /*13fd0*/  FMUL.FTZ R9, R2.reuse, R173 ;  /* 0x000000ad02097220 */ /* 0x050fe20000410000 */
[C---:B------:R-:W-:Y:S01]  /*13fe0*/  FMUL.FTZ R97, R165.reuse, R97 ;  /* 0x00000061a5617220 */ /* 0x040fe20000410000 */
[C---:B------:R-:W-:Y:S01]  /*13ff0*/  FMUL.FTZ R100, R165.reuse, R100 ;  /* 0x00000064a5647220 */ /* 0x040fe20000410000 */
[C---:B------:R-:W-:Y:S01]  /*14000*/  FMUL.FTZ R101, R165.reuse, R101 ;  /* 0x00000065a5657220 */ /* 0x040fe20000410000 */
[C---:B------:R-:W-:Y:S01]  /*14010*/  FMUL.FTZ R104, R2.reuse, R104 ;  /* 0x0000006802687220 */ /* 0x040fe20000410000 */
[----:B------:R-:W-:Y:S01]  /*14020*/  FMUL.FTZ R105, R2, R105 ;  /* 0x0000006902697220 */ /* 0x000fe20000410000 */
[C---:B------:R-:W-:Y:S03]  /*14030*/  FMUL.FTZ R106, R0.reuse, R106 ;  /* 0x0000006a006a7220 */ /* 0x040fe60000410000 */
[----:B------:R-:W4:Y:S01]  /*14040*/  MUFU.EX2 R3, R3 ;  /* 0x0000000300037308 */ /* 0x000f220000000800 */
[C---:B--2---:R-:W-:Y:S01]  /*14050*/  FMUL.FTZ R10, R0.reuse, R174 ;  /* 0x000000ae000a7220 */ /* 0x044fe20000410000 */
[----:B------:R-:W-:Y:S01]  /*14060*/  FMUL.FTZ R107, R0, R107 ;  /* 0x0000006b006b7220 */ /* 0x000fe20000410000 */
[C---:B------:R-:W-:Y:S01]  /*14070*/  FMUL.FTZ R108, R2.reuse, R108 ;  /* 0x0000006c026c7220 */ /* 0x040fe20000410000 */
[----:B------:R-:W-:Y:S01]  /*14080*/  FMUL.FTZ R109, R2, R109 ;  /* 0x0000006d026d7220 */ /* 0x000fe20000410000 */
[C---:B------:R-:W-:Y:S01]  /*14090*/  FMUL.FTZ R110, R0.reuse, R110 ;  /* 0x0000006e006e7220 */ /* 0x040fe20000410000 */
[C---:B------:R-:W-:Y:S01]  /*140a0*/  FMUL.FTZ R111, R0.reuse, R111 ;  /* 0x0000006f006f7220 */ /* 0x040fe20000410000 */
[C---:B------:R-:W-:Y:S03]  /*140b0*/  FMUL.FTZ R112, R165.reuse, R112 ;  /* 0x00000070a5707220 */ /* 0x040fe60000410000 */
[----:B------:R2:W-:Y:S01]  /*140c0*/  MUFU.EX2 R216, R4 ;  /* 0x0000000400d87308 */ /* 0x0005e20000000800 */
[----:B-1----:R-:W-:Y:S01]  /*140d0*/  FMUL.FTZ R11, R0, R175 ;  /* 0x000000af000b7220 */ /* 0x002fe20000410000 */
[C---:B------:R-:W-:Y:S01]  /*140e0*/  FMUL.FTZ R113, R165.reuse, R113 ;  /* 0x00000071a5717220 */ /* 0x040fe20000410000 */
[C---:B------:R-:W-:Y:S01]  /*140f0*/  FMUL.FTZ R116, R165.reuse, R116 ;  /* 0x00000074a5747220 */ /* 0x040fe20000410000 */
[----:B------:R-:W-:Y:S01]  /*14100*/  FMUL.FTZ R117, R165, R117 ;  /* 0x00000075a5757220 */ /* 0x000fe20000410000 */
[C---:B------:R-:W-:Y:S01]  /*14110*/  FMUL.FTZ R120, R2.reuse, R120 ;  /* 0x0000007802787220 */ /* 0x040fe20000410000 */
[----:B------:R-:W-:Y:S01]  /*14120*/  FMUL.FTZ R121, R2, R121 ;  /* 0x0000007902797220 */ /* 0x000fe20000410000 */
[----:B------:R-:W-:Y:S03]  /*14130*/  FMUL.FTZ R122, R0, R122 ;  /* 0x0000007a007a7220 */ /* 0x000fe60000410000 */
[----:B------:R1:W-:Y:S01]  /*14140*/  MUFU.EX2 R215, R6 ;  /* 0x0000000600d77308 */ /* 0x0003e20000000800 */
[C---:B----4-:R-:W-:Y:S01]  /*14150*/  FMUL.FTZ R70, R3.reuse, R70 ;  /* 0x0000004603467220 */ /* 0x050fe20000410000 */
[C---:B------:R-:W-:Y:S01]  /*14160*/  FMUL.FTZ R71, R3.reuse, R71 ;  /* 0x0000004703477220 */ /* 0x040fe20000410000 */
[C---:B------:R-:W-:Y:S01]  /*14170*/  FMUL.FTZ R82, R3.reuse, R82 ;  /* 0x0000005203527220 */ /* 0x040fe20000410000 */
[C---:B------:R-:W-:Y:S01]  /*14180*/  FMUL.FTZ R83, R3.reuse, R83 ;  /* 0x0000005303537220 */ /* 0x040fe20000410000 */
[C---:B------:R-:W-:Y:S01]  /*14190*/  FMUL.FTZ R86, R3.reuse, R86 ;  /* 0x0000005603567220 */ /* 0x040fe20000410000 */
[C---:B------:R-:W-:Y:S01]  /*141a0*/  FMUL.FTZ R87, R3.reuse, R87 ;  /* 0x0000005703577220 */ /* 0x040fe20000410000 */
[----:B------:R-:W-:Y:S03]  /*141b0*/  FMUL.FTZ R98, R3, R98 ;  /* 0x0000006203627220 */ /* 0x000fe60000410000 */
[----:B------:R4:W-:Y:S01]  /*141c0*/  MUFU.EX2 R218, R16 ;  /* 0x0000001000da7308 */ /* 0x0009e20000000800 */
[----:B--2---:R-:W-:Y:S01]  /*141d0*/  FMUL.FTZ R4, R165, R176 ;  /* 0x000000b0a5047220 */ /* 0x004fe20000410000 */
[----:B------:R-:W-:Y:S01]  /*141e0*/  F2FP.BF16.F32.PACK_AB R176, R220, R214 ;  /* 0x000000d6dcb0723e */ /* 0x000fe200000010ff */
[C---:B------:R-:W-:Y:S01]  /*141f0*/  FMUL.FTZ R99, R3.reuse, R99 ;  /* 0x0000006303637220 */ /* 0x040fe20000410000 */
[C---:B------:R-:W-:Y:S01]  /*14200*/  FMUL.FTZ R102, R3.reuse, R102 ;  /* 0x0000006603667220 */ /* 0x040fe20000410000 */
[C---:B------:R-:W-:Y:S01]  /*14210*/  FMUL.FTZ R103, R3.reuse, R103 ;  /* 0x0000006703677220 */ /* 0x040fe20000410000 */
[C---:B------:R-:W-:Y:S01]  /*14220*/  FMUL.FTZ R114, R3.reuse, R114 ;  /* 0x0000007203727220 */ /* 0x040fe20000410000 */
[C---:B------:R-:W-:Y:S03]  /*14230*/  FMUL.FTZ R115, R3.reuse, R115 ;  /* 0x0000007303737220 */ /* 0x040fe60000410000 */
[----:B------:R-:W2:Y:S01]  /*14240*/  MUFU.EX2 R219, R17 ;  /* 0x0000001100db7308 */ /* 0x000ea20000000800 */
[C---:B-1----:R-:W-:Y:S01]  /*14250*/  FMUL.FTZ R6, R3.reuse, R178 ;  /* 0x000000b203067220 */ /* 0x042fe20000410000 */
[C---:B------:R-:W-:Y:S01]  /*14260*/  FMUL.FTZ R118, R3.reuse, R118 ;  /* 0x0000007603767220 */ /* 0x040fe20000410000 */
[----:B------:R-:W-:Y:S01]  /*14270*/  FMUL.FTZ R119, R3, R119 ;  /* 0x0000007703777220 */ /* 0x000fe20000410000 */
[----:B------:R-:W-:Y:S01]  /*14280*/  FMUL.FTZ R123, R0, R123 ;  /* 0x0000007b007b7220 */ /* 0x000fe20000410000 */
[C---:B------:R-:W-:Y:S01]  /*14290*/  FMUL.FTZ R124, R2.reuse, R124 ;  /* 0x0000007c027c7220 */ /* 0x040fe20000410000 */
[----:B------:R-:W-:Y:S01]  /*142a0*/  FMUL.FTZ R125, R2, R125 ;  /* 0x0000007d027d7220 */ /* 0x000fe20000410000 */
[C---:B------:R-:W-:Y:S03]  /*142b0*/  FMUL.FTZ R126, R0.reuse, R126 ;  /* 0x0000007e007e7220 */ /* 0x040fe60000410000 */
[----:B------:R1:W-:Y:S01]  /*142c0*/  MUFU.EX2 R227, R18 ;  /* 0x0000001200e37308 */ /* 0x0003e20000000800 */
[C---:B----4-:R-:W-:Y:S01]  /*142d0*/  FMUL.FTZ R16, R165.reuse, R180 ;  /* 0x000000b4a5107220 */ /* 0x050fe20000410000 */
[----:B------:R-:W-:Y:S01]  /*142e0*/  FMUL.FTZ R127, R0, R127 ;  /* 0x0000007f007f7220 */ /* 0x000fe20000410000 */
[C---:B------:R-:W-:Y:S01]  /*142f0*/  FMUL.FTZ R128, R165.reuse, R128 ;  /* 0x00000080a5807220 */ /* 0x040fe20000410000 */
[----:B------:R-:W-:Y:S01]  /*14300*/  FMUL.FTZ R129, R165, R129 ;  /* 0x00000081a5817220 */ /* 0x000fe20000410000 */
[C---:B------:R-:W-:Y:S01]  /*14310*/  FMUL.FTZ R130, R3.reuse, R130 ;  /* 0x0000008203827220 */ /* 0x040fe20000410000 */
[----:B------:R-:W-:Y:S01]  /*14320*/  FMUL.FTZ R131, R3, R131 ;  /* 0x0000008303837220 */ /* 0x000fe20000410000 */
[----:B------:R-:W-:Y:S03]  /*14330*/  FMUL.FTZ R132, R165, R132 ;  /* 0x00000084a5847220 */ /* 0x000fe60000410000 */
[----:B------:R-:W4:Y:S01]  /*14340*/  MUFU.EX2 R225, R19 ;  /* 0x0000001300e17308 */ /* 0x000f220000000800 */
[----:B--2---:R-:W-:Y:S01]  /*14350*/  F2FP.BF16.F32.PACK_AB R174, R219, R218 ;  /* 0x000000dadbae723e */ /* 0x004fe200000010ff */
[C---:B------:R-:W-:Y:S01]  /*14360*/  FMUL.FTZ R17, R165.reuse, R181 ;  /* 0x000000b5a5117220 */ /* 0x040fe20000410000 */
[----:B------:R-:W-:Y:S01]  /*14370*/  FMUL.FTZ R133, R165, R133 ;  /* 0x00000085a5857220 */ /* 0x000fe20000410000 */
[C---:B------:R-:W-:Y:S01]  /*14380*/  FMUL.FTZ R134, R3.reuse, R134 ;  /* 0x0000008603867220 */ /* 0x040fe20000410000 */
[----:B------:R-:W-:Y:S01]  /*14390*/  FMUL.FTZ R135, R3, R135 ;  /* 0x0000008703877220 */ /* 0x000fe20000410000 */
[--C-:B------:R-:W-:Y:S01]  /*143a0*/  FFMA.FTZ R20, R20, UR4, -R169.reuse ;  /* 0x0000000414147c23 */ /* 0x100fe200080108a9 */
[--C-:B------:R-:W-:Y:S03]  /*143b0*/  FFMA.FTZ R21, R21, UR4, -R169.reuse ;  /* 0x0000000415157c23 */ /* 0x100fe600080108a9 */
[----:B------:R2:W5:Y:S01]  /*143c0*/  MUFU.EX2 R224, R5 ;  /* 0x0000000500e07308 */ /* 0x0005620000000800 */
[----:B-1----:R-:W-:Y:S01]  /*143d0*/  FMUL.FTZ R18, R3, R182 ;  /* 0x000000b603127220 */ /* 0x002fe20000410000 */
[--C-:B------:R-:W-:Y:S01]  /*143e0*/  FFMA.FTZ R22, R22, UR4, -R212.reuse ;  /* 0x0000000416167c23 */ /* 0x100fe200080108d4 */
[C---:B------:R-:W-:Y:S01]  /*143f0*/  FMUL.FTZ R136, R2.reuse, R136 ;  /* 0x0000008802887220 */ /* 0x040fe20000410000 */
[----:B------:R-:W-:Y:S01]  /*14400*/  FMUL.FTZ R137, R2, R137 ;  /* 0x0000008902897220 */ /* 0x000fe20000410000 */
[C---:B------:R-:W-:Y:S01]  /*14410*/  FMUL.FTZ R138, R0.reuse, R138 ;  /* 0x0000008a008a7220 */ /* 0x040fe20000410000 */
[----:B------:R-:W-:Y:S01]  /*14420*/  FMUL.FTZ R139, R0, R139 ;  /* 0x0000008b008b7220 */ /* 0x000fe20000410000 */
[----:B------:R-:W-:Y:S03]  /*14430*/  FMUL.FTZ R140, R165, R140 ;  /* 0x0000008ca58c7220 */ /* 0x000fe60000410000 */
[----:B------:R1:W3:Y:S01]  /*14440*/  MUFU.EX2 R223, R7 ;  /* 0x0000000700df7308 */ /* 0x0002e20000000800 */
[----:B----4-:R-:W-:Y:S01]  /*14450*/  F2FP.BF16.F32.PACK_AB R175, R225, R227 ;  /* 0x000000e3e1af723e */ /* 0x010fe200000010ff */
[----:B------:R-:W-:Y:S01]  /*14460*/  FMUL.FTZ R19, R3, R183 ;  /* 0x000000b703137220 */ /* 0x000fe20000410000 */
[----:B------:R-:W-:Y:S01]  /*14470*/  FMUL.FTZ R141, R165, R141 ;  /* 0x0000008da58d7220 */ /* 0x000fe20000410000 */
[----:B------:R-:W-:Y:S01]  /*14480*/  LDSM.16.MT88.4 R180, [R231+0xc000] ;  /* 0x00c00000e7b4783b */ /* 0x000fe20000004200 */
[C---:B------:R-:W-:Y:S01]  /*14490*/  FMUL.FTZ R142, R3.reuse, R142 ;  /* 0x0000008e038e7220 */ /* 0x040fe20000410000 */
[----:B------:R-:W-:Y:S01]  /*144a0*/  FMUL.FTZ R143, R3, R143 ;  /* 0x0000008f038f7220 */ /* 0x000fe20000410000 */
[C---:B------:R-:W-:Y:S03]  /*144b0*/  FMUL.FTZ R144, R165.reuse, R144 ;  /* 0x00000090a5907220 */ /* 0x040fe60000410000 */
[----:B------:R4:W-:Y:S01]  /*144c0*/  MUFU.EX2 R208, R15 ;  /* 0x0000000f00d07308 */ /* 0x0009e20000000800 */
[C---:B--2---:R-:W-:Y:S01]  /*144d0*/  FMUL.FTZ R5, R165.reuse, R177 ;  /* 0x000000b1a5057220 */ /* 0x044fe20000410000 */
[----:B-----5:R-:W-:Y:S01]  /*144e0*/  F2FP.BF16.F32.PACK_AB R172, R224, R216 ;  /* 0x000000d8e0ac723e */ /* 0x020fe200000010ff */
[----:B------:R-:W-:Y:S01]  /*144f0*/  FMUL.FTZ R145, R165, R145 ;  /* 0x00000091a5917220 */ /* 0x000fe20000410000 */
[----:B------:R-:W-:Y:S01]  /*14500*/  F2FP.BF16.F32.PACK_AB R177, R217, R226 ;  /* 0x000000e2d9b1723e */ /* 0x000fe200000010ff */
[C---:B------:R-:W-:Y:S01]  /*14510*/  FMUL.FTZ R146, R3.reuse, R146 ;  /* 0x0000009203927220 */ /* 0x040fe20000410000 */
[C---:B------:R-:W-:Y:S01]  /*14520*/  FMUL.FTZ R147, R3.reuse, R147 ;  /* 0x0000009303937220 */ /* 0x040fe20000410000 */
[--C-:B------:R-:W-:Y:S03]  /*14530*/  FFMA.FTZ R32, R32, UR4, -R169.reuse ;  /* 0x0000000420207c23 */ /* 0x100fe600080108a9 */
[----:B------:R2:W-:Y:S01]  /*14540*/  MUFU.EX2 R222, R12 ;  /* 0x0000000c00de7308 */ /* 0x0005e20000000800 */
[----:B-1----:R-:W-:Y:S01]  /*14550*/  FMUL.FTZ R7, R3, R179 ;  /* 0x000000b303077220 */ /* 0x002fe20000410000 */
[----:B---3--:R-:W-:Y:S01]  /*14560*/  F2FP.BF16.F32.PACK_AB R173, R223, R215 ;  /* 0x000000d7dfad723e */ /* 0x008fe200000010ff */
[--C-:B------:R-:W-:Y:S01]  /*14570*/  FFMA.FTZ R36, R36, UR4, -R169.reuse ;  /* 0x0000000424247c23 */ /* 0x100fe200080108a9 */
[--C-:B------:R-:W-:Y:S01]  /*14580*/  FFMA.FTZ R37, R37, UR4, -R169.reuse ;  /* 0x0000000425257c23 */ /* 0x100fe200080108a9 */
[--C-:B------:R-:W-:Y:S01]  /*14590*/  FFMA.FTZ R48, R48, UR4, -R169.reuse ;  /* 0x0000000430307c23 */ /* 0x100fe200080108a9 */
[--C-:B------:R-:W-:Y:S01]  /*145a0*/  FFMA.FTZ R49, R49, UR4, -R169.reuse ;  /* 0x0000000431317c23 */ /* 0x100fe200080108a9 */
[--C-:B------:R-:W-:Y:S03]  /*145b0*/  FFMA.FTZ R38, R38, UR4, -R212.reuse ;  /* 0x0000000426267c23 */ /* 0x100fe600080108d4 */
[----:B------:R-:W1:Y:S01]  /*145c0*/  MUFU.EX2 R247, R13 ;  /* 0x0000000d00f77308 */ /* 0x000e620000000800 */
[-C--:B------:R-:W-:Y:S05]  /*145d0*/  HMMA.16816.F32.BF16 R4, R172, R204.reuse, R4 ;  /* 0x000000ccac04723c */ /* 0x080fea0000041804 */
[----:B----4-:R-:W-:Y:S01]  /*145e0*/  FMUL.FTZ R15, R0, R187 ;  /* 0x000000bb000f7220 */ /* 0x010fe20000410000 */
[----:B------:R-:W-:Y:S03]  /*145f0*/  FFMA.FTZ R33, R33, UR4, -R169 ;  /* 0x0000000421217c23 */ /* 0x000fe600080108a9 */
[----:B------:R-:W3:Y:S02]  /*14600*/  MUFU.EX2 R221, R14 ;  /* 0x0000000e00dd7308 */ /* 0x000ee40000000800 */
[----:B--2---:R-:W-:Y:S01]  /*14610*/  FMUL.FTZ R12, R2, R184 ;  /* 0x000000b8020c7220 */ /* 0x004fe20000410000 */
[--C-:B------:R-:W-:Y:S01]  /*14620*/  FFMA.FTZ R34, R34, UR4, -R212.reuse ;  /* 0x0000000422227c23 */ /* 0x100fe200080108d4 */
[C---:B------:R-:W-:Y:S01]  /*14630*/  FMUL.FTZ R148, R2.reuse, R148 ;  /* 0x0000009402947220 */ /* 0x040fe20000410000 */
[----:B------:R-:W-:Y:S01]  /*14640*/  FMUL.FTZ R149, R2, R149 ;  /* 0x0000009502957220 */ /* 0x000fe20000410000 */
[----:B------:R-:W-:Y:S04]  /*14650*/  FMUL.FTZ R150, R0, R150 ;  /* 0x0000009600967220 */ /* 0x000fe80000410000 */
[----:B------:R2:W-:Y:S01]  /*14660*/  MUFU.EX2 R248, R20 ;  /* 0x0000001400f87308 */ /* 0x0005e20000000800 */
[----:B-1----:R-:W-:Y:S01]  /*14670*/  F2FP.BF16.F32.PACK_AB R178, R247, R222 ;  /* 0x000000def7b2723e */ /* 0x002fe200000010ff */
[----:B------:R-:W-:Y:S01]  /*14680*/  FMUL.FTZ R13, R2, R185 ;  /* 0x000000b9020d7220 */ /* 0x000fe20000410000 */
[----:B------:R-:W-:Y:S01]  /*14690*/  FMUL.FTZ R151, R0, R151 ;  /* 0x0000009700977220 */ /* 0x000fe20000410000 */
[----:B------:R-:W-:Y:S01]  /*146a0*/  FFMA.FTZ R35, R35, UR4, -R212 ;  /* 0x0000000423237c23 */ /* 0x000fe200080108d4 */
[--C-:B------:R-:W-:Y:S01]  /*146b0*/  FFMA.FTZ R29, R29, UR4, -R170.reuse ;  /* 0x000000041d1d7c23 */ /* 0x100fe200080108aa */
[--C-:B------:R-:W-:Y:S01]  /*146c0*/  FFMA.FTZ R26, R26, UR4, -R213.reuse ;  /* 0x000000041a1a7c23 */ /* 0x100fe200080108d5 */
[----:B------:R-:W-:Y:S03]  /*146d0*/  FFMA.FTZ R24, R24, UR4, -R170 ;  /* 0x0000000418187c23 */ /* 0x000fe600080108aa */
[----:B------:R1:W4:Y:S01]  /*146e0*/  MUFU.EX2 R249, R32 ;  /* 0x0000002000f97308 */ /* 0x0003220000000800 */
[----:B---3--:R-:W-:Y:S01]  /*146f0*/  F2FP.BF16.F32.PACK_AB R179, R208, R221 ;  /* 0x000000ddd0b3723e */ /* 0x008fe200000010ff */
[----:B------:R-:W-:Y:S01]  /*14700*/  FMUL.FTZ R14, R0, R186 ;  /* 0x000000ba000e7220 */ /* 0x000fe20000410000 */
[----:B------:R-:W-:Y:S01]  /*14710*/  FFMA.FTZ R39, R39, UR4, -R212 ;  /* 0x0000000427277c23 */ /* 0x000fe200080108d4 */
[----:B------:R-:W-:Y:S01]  /*14720*/  LDSM.16.MT88.4 R184, [R230+0xc000] ;  /* 0x00c00000e6b8783b */ /* 0x000fe20000004200 */
[--C-:B------:R-:W-:Y:S01]  /*14730*/  FFMA.FTZ R40, R40, UR4, -R170.reuse ;  /* 0x0000000428287c23 */ /* 0x100fe200080108aa */
[----:B------:R-:W-:Y:S01]  /*14740*/  FFMA.FTZ R41, R41, UR4, -R170 ;  /* 0x0000000429297c23 */ /* 0x000fe200080108aa */
[--C-:B------:R-:W-:Y:S01]  /*14750*/  FFMA.FTZ R42, R42, UR4, -R213.reuse ;  /* 0x000000042a2a7c23 */ /* 0x100fe200080108d5 */
[C---:B------:R-:W-:Y:S02]  /*14760*/  HMMA.16816.F32.BF16 R8, R176.reuse, R204, R8 ;  /* 0x000000ccb008723c */ /* 0x040fe40000041808 */
[----:B------:R3:W-:Y:S02]  /*14770*/  MUFU.EX2 R250, R29 ;  /* 0x0000001d00fa7308 */ /* 0x0007e40000000800 */
[----:B--2---:R-:W-:Y:S01]  /*14780*/  FMUL.FTZ R20, R2, R188 ;  /* 0x000000bc02147220 */ /* 0x004fe20000410000 */
[--C-:B------:R-:W-:Y:S01]  /*14790*/  FFMA.FTZ R43, R43, UR4, -R213.reuse ;  /* 0x000000042b2b7c23 */ /* 0x100fe200080108d5 */
[-C--:B------:R-:W-:Y:S05]  /*147a0*/  HMMA.16816.F32.BF16 R12, R176, R206.reuse, R12 ;  /* 0x000000ceb00c723c */ /* 0x080fea000004180c */
[----:B------:R-:W-:Y:S01]  /*147b0*/  MOV R205, R208 ;  /* 0x000000d000cd7202 */ /* 0x000fe20000000f00 */
[C---:B------:R-:W-:Y:S01]  /*147c0*/  HMMA.16816.F32.BF16 R16, R172.reuse, R206, R16 ;  /* 0x000000ceac10723c */ /* 0x040fe20000041810 */
[----:B------:R-:W2:Y:S04]  /*147d0*/  LDSM.16.MT88.4 R208, [R229+0xc000] ;  /* 0x00c00000e5d0783b */ /* 0x000ea80000004200 */
[--C-:B------:R-:W-:Y:S01]  /*147e0*/  FFMA.FTZ R50, R50, UR4, -R212.reuse ;  /* 0x0000000432327c23 */ /* 0x100fe200080108d4 */
[----:B------:R-:W-:Y:S01]  /*147f0*/  FFMA.FTZ R51, R51, UR4, -R212 ;  /* 0x0000000433337c23 */ /* 0x000fe200080108d4 */
[--C-:B------:R-:W-:Y:S01]  /*14800*/  FFMA.FTZ R56, R56, UR4, -R170.reuse ;  /* 0x0000000438387c23 */ /* 0x100fe200080108aa */
[--C-:B------:R-:W-:Y:S03]  /*14810*/  FFMA.FTZ R57, R57, UR4, -R170.reuse ;  /* 0x0000000439397c23 */ /* 0x100fe600080108aa */
[--C-:B------:R-:W-:Y:S01]  /*14820*/  FFMA.FTZ R58, R58, UR4, -R213.reuse ;  /* 0x000000043a3a7c23 */ /* 0x100fe200080108d5 */
[--C-:B------:R-:W-:Y:S01]  /*14830*/  FFMA.FTZ R59, R59, UR4, -R213.reuse ;  /* 0x000000043b3b7c23 */ /* 0x100fe200080108d5 */
[--C-:B------:R-:W-:Y:S01]  /*14840*/  FFMA.FTZ R62, R62, UR4, -R213.reuse ;  /* 0x000000043e3e7c23 */ /* 0x100fe200080108d5 */
[----:B------:R-:W-:Y:S01]  /*14850*/  MOV R206, R220 ;  /* 0x000000dc00ce7202 */ /* 0x000fe20000000f00 */
[----:B-1----:R-:W-:Y:S01]  /*14860*/  FMUL.FTZ R32, R2, R192 ;  /* 0x000000c002207220 */ /* 0x002fe20000410000 */
[----:B------:R-:W-:Y:S01]  /*14870*/  MOV R207, R223 ;  /* 0x000000df00cf7202 */ /* 0x000fe20000000f00 */
[C---:B------:R-:W-:Y:S01]  /*14880*/  FMUL.FTZ R152, R165.reuse, R152 ;  /* 0x00000098a5987220 */ /* 0x040fe20000410000 */
[----:B------:R-:W-:Y:S01]  /*14890*/  FMUL.FTZ R153, R165, R153 ;  /* 0x00000099a5997220 */ /* 0x000fe20000410000 */
[C---:B------:R-:W-:Y:S01]  /*148a0*/  FMUL.FTZ R154, R3.reuse, R154 ;  /* 0x0000009a039a7220 */ /* 0x040fe20000410000 */
[----:B------:R-:W-:Y:S01]  /*148b0*/  FMUL.FTZ R155, R3, R155 ;  /* 0x0000009b039b7220 */ /* 0x000fe20000410000 */
[--C-:B------:R-:W-:Y:S01]  /*148c0*/  FFMA.FTZ R30, R30, UR4, -R213.reuse ;  /* 0x000000041e1e7c23 */ /* 0x100fe200080108d5 */
[--C-:B------:R-:W-:Y:S01]  /*148d0*/  FFMA.FTZ R31, R31, UR4, -R213.reuse ;  /* 0x000000041f1f7c23 */ /* 0x100fe200080108d5 */
[----:B---3--:R-:W-:Y:S01]  /*148e0*/  FMUL.FTZ R29, R165, R201 ;  /* 0x000000c9a51d7220 */ /* 0x008fe20000410000 */
        /* <DEDUP_REMOVED lines=11> */
[----:B------:R-:W-:Y:S01]  /*149a0*/  FFMA.FTZ R47, R47, UR4, -R213 ;  /* 0x000000042f2f7c23 */ /* 0x000fe200080108d5 */
[--C-:B------:R-:W-:Y:S01]  /*149b0*/  FFMA.FTZ R60, R60, UR4, -R170.reuse ;  /* 0x000000043c3c7c23 */ /* 0x100fe200080108aa */
[----:B------:R-:W1:Y:S01]  /*149c0*/  MUFU.EX2 R223, R34 ;  /* 0x0000002200df7308 */ /* 0x000e620000000800 */
[--C-:B------:R-:W-:Y:S01]  /*149d0*/  FFMA.FTZ R25, R25, UR4, -R170.reuse ;  /* 0x0000000419197c23 */ /* 0x100fe200080108aa */
[----:B------:R-:W-:Y:S01]  /*149e0*/  MOV R204, R224 ;  /* 0x000000e000cc7202 */ /* 0x000fe20000000f00 */
[--C-:B------:R-:W-:Y:S01]  /*149f0*/  FFMA.FTZ R28, R28, UR4, -R170.reuse ;  /* 0x000000041c1c7c23 */ /* 0x100fe200080108aa */
[-C--:B--2---:R-:W-:Y:S03]  /*14a00*/  HMMA.16816.F32.BF16 R68, R172, R208.reuse, R68 ;  /* 0x000000d0ac44723c */ /* 0x084fe60000041844 */
[----:B------:R-:W-:Y:S03]  /*14a10*/  FFMA.FTZ R170, R61, UR4, -R170 ;  /* 0x000000043daa7c23 */ /* 0x000fe600080108aa */
[----:B------:R2:W-:Y:S01]  /*14a20*/  MUFU.EX2 R224, R24 ;  /* 0x0000001800e07308 */ /* 0x0005e20000000800 */
[----:B----4-:R-:W-:Y:S01]  /*14a30*/  MOV R201, R249 ;  /* 0x000000f900c97202 */ /* 0x010fe20000000f00 */
[C---:B------:R-:W-:Y:S06]  /*14a40*/  HMMA.16816.F32.BF16 R72, R176.reuse, R208, R72 ;  /* 0x000000d0b048723c */ /* 0x040fec0000041848 */
[-C--:B------:R-:W-:Y:S02]  /*14a50*/  HMMA.16816.F32.BF16 R76, R176, R210.reuse, R76 ;  /* 0x000000d2b04c723c */ /* 0x080fe4000004184c */
[----:B------:R-:W-:Y:S03]  /*14a60*/  MUFU.EX2 R170, R170 ;  /* 0x000000aa00aa7308 */ /* 0x000fe60000000800 */
[----:B-1----:R-:W-:Y:S01]  /*14a70*/  MOV R192, R223 ;  /* 0x000000df00c07202 */ /* 0x002fe20000000f00 */
[C---:B------:R-:W-:Y:S06]  /*14a80*/  HMMA.16816.F32.BF16 R80, R172.reuse, R210, R80 ;  /* 0x000000d2ac50723c */ /* 0x040fec0000041850 */
[----:B------:R1:W-:Y:S01]  /*14a90*/  MUFU.EX2 R223, R26 ;  /* 0x0000001a00df7308 */ /* 0x0003e20000000800 */
[----:B------:R-:W-:Y:S01]  /*14aa0*/  FMUL.FTZ R34, R0, R194 ;  /* 0x000000c200227220 */ /* 0x000fe20000410000 */
[-C--:B------:R-:W-:Y:S03]  /*14ab0*/  HMMA.16816.F32.BF16 R84, R172, R180.reuse, R84 ;  /* 0x000000b4ac54723c */ /* 0x080fe60000041854 */
[----:B--2---:R-:W-:Y:S03]  /*14ac0*/  FMUL.FTZ R24, R165, R196 ;  /* 0x000000c4a5187220 */ /* 0x004fe60000410000 */
[C---:B------:R-:W-:Y:S02]  /*14ad0*/  HMMA.16816.F32.BF16 R88, R176.reuse, R180, R88 ;  /* 0x000000b4b058723c */ /* 0x040fe40000041858 */
[----:B------:R-:W-:Y:S03]  /*14ae0*/  MUFU.EX2 R196, R42 ;  /* 0x0000002a00c47308 */ /* 0x000fe60000000800 */
[--C-:B------:R-:W-:Y:S01]  /*14af0*/  FFMA.FTZ R194, R64, UR4, -R169.reuse ;  /* 0x0000000440c27c23 */ /* 0x100fe200080108a9 */
[-C--:B------:R-:W-:Y:S06]  /*14b00*/  HMMA.16816.F32.BF16 R92, R176, R182.reuse, R92 ;  /* 0x000000b6b05c723c */ /* 0x080fec000004185c */
[----:B------:R2:W-:Y:S01]  /*14b10*/  MUFU.EX2 R210, R33 ;  /* 0x0000002100d27308 */ /* 0x0005e20000000800 */
[----:B------:R-:W-:Y:S01]  /*14b20*/  MOV R64, R248 ;  /* 0x000000f800407202 */ /* 0x000fe20000000f00 */
[C---:B------:R-:W-:Y:S01]  /*14b30*/  HMMA.16816.F32.BF16 R96, R172.reuse, R182, R96 ;  /* 0x000000b6ac60723c */ /* 0x040fe20000041860 */
[----:B------:R-:W3:Y:S07]  /*14b40*/  LDSM.16.MT88.4 R180, [R228+0xe000] ;  /* 0x00e00000e4b4783b */ /* 0x000eee0000004200 */
[----:B------:R-:W-:Y:S01]  /*14b50*/  MUFU.EX2 R248, R37 ;  /* 0x0000002500f87308 */ /* 0x000fe20000000800 */
[-C--:B------:R-:W-:Y:S03]  /*14b60*/  HMMA.16816.F32.BF16 R100, R172, R184.reuse, R100 ;  /* 0x000000b8ac64723c */ /* 0x080fe60000041864 */
[----:B-1----:R-:W-:Y:S03]  /*14b70*/  FMUL.FTZ R26, R3, R198 ;  /* 0x000000c6031a7220 */ /* 0x002fe60000410000 */
[C---:B------:R-:W-:Y:S03]  /*14b80*/  HMMA.16816.F32.BF16 R104, R176.reuse, R184, R104 ;  /* 0x000000b8b068723c */ /* 0x040fe60000041868 */
[----:B------:R-:W-:Y:S02]  /*14b90*/  MUFU.EX2 R198, R36 ;  /* 0x0000002400c67308 */ /* 0x000fe40000000800 */
[C---:B--2---:R-:W-:Y:S01]  /*14ba0*/  FMUL.FTZ R33, R2.reuse, R193 ;  /* 0x000000c102217220 */ /* 0x044fe20000410000 */
[-C--:B------:R-:W-:Y:S07]  /*14bb0*/  HMMA.16816.F32.BF16 R108, R176, R186.reuse, R108 ;  /* 0x000000bab06c723c */ /* 0x080fee000004186c */
[----:B------:R1:W2:Y:S01]  /*14bc0*/  MUFU.EX2 R193, R25 ;  /* 0x0000001900c17308 */ /* 0x0002a20000000800 */
[----:B------:R-:W-:Y:S01]  /*14bd0*/  MOV R211, R247 ;  /* 0x000000f700d37202 */ /* 0x000fe20000000f00 */
[C---:B------:R-:W-:Y:S01]  /*14be0*/  HMMA.16816.F32.BF16 R112, R172.reuse, R186, R112 ;  /* 0x000000baac70723c */ /* 0x040fe20000041870 */
[----:B------:R-:W4:Y:S07]  /*14bf0*/  LDSM.16.MT88.4 R184, [R229+0xe000] ;  /* 0x00e00000e5b8783b */ /* 0x000f2e0000004200 */
[----:B------:R5:W2:Y:S03]  /*14c00*/  MUFU.EX2 R247, R21 ;  /* 0x0000001500f77308 */ /* 0x000aa60000000800 */
[----:B------:R-:W-:Y:S02]  /*14c10*/  MOV R208, R225 ;  /* 0x000000e100d07202 */ /* 0x000fe40000000f00 */
[----:B------:R-:W-:Y:S05]  /*14c20*/  MOV R209, R218 ;  /* 0x000000da00d17202 */ /* 0x000fea0000000f00 */
[----:B------:R2:W-:Y:S01]  /*14c30*/  MUFU.EX2 R225, R22 ;  /* 0x0000001600e17308 */ /* 0x0005e20000000800 */
[----:B-1----:R-:W-:Y:S01]  /*14c40*/  FMUL.FTZ R25, R165, R197 ;  /* 0x000000c5a5197220 */ /* 0x002fe20000410000 */
[-C--:B---3--:R-:W-:Y:S08]  /*14c50*/  HMMA.16816.F32.BF16 R116, R172, R180.reuse, R116 ;  /* 0x000000b4ac74723c */ /* 0x088ff00000041874 */
[----:B------:R-:W-:Y:S03]  /*14c60*/  MUFU.EX2 R197, R40 ;  /* 0x0000002800c57308 */ /* 0x000fe60000000800 */
[----:B-----5:R-:W-:Y:S01]  /*14c70*/  FMUL.FTZ R21, R2, R189 ;  /* 0x000000bd02157220 */ /* 0x020fe20000410000 */
[C---:B------:R-:W-:Y:S06]  /*14c80*/  HMMA.16816.F32.BF16 R120, R176.reuse, R180, R120 ;  /* 0x000000b4b078723c */ /* 0x040fec0000041878 */
[-C--:B------:R-:W-:Y:S01]  /*14c90*/  HMMA.16816.F32.BF16 R124, R176, R182.reuse, R124 ;  /* 0x000000b6b07c723c */ /* 0x080fe2000004187c */
[----:B------:R1:W-:Y:S04]  /*14ca0*/  MUFU.EX2 R218, R35 ;  /* 0x0000002300da7308 */ /* 0x0003e80000000800 */
[C---:B--2---:R-:W-:Y:S01]  /*14cb0*/  FMUL.FTZ R22, R0.reuse, R190 ;  /* 0x000000be00167220 */ /* 0x044fe20000410000 */
[C---:B------:R-:W-:Y:S01]  /*14cc0*/  HMMA.16816.F32.BF16 R128, R172.reuse, R182, R128 ;  /* 0x000000b6ac80723c */ /* 0x040fe20000041880 */
[----:B------:R-:W2:Y:S04]  /*14cd0*/  LDSM.16.MT88.4 R180, [R231+0xe000] ;  /* 0x00e00000e7b4783b */ /* 0x000ea80000004200 */
[----:B------:R3:W-:Y:S01]  /*14ce0*/  MUFU.EX2 R251, R28 ;  /* 0x0000001c00fb7308 */ /* 0x0007e20000000800 */
[-C--:B----4-:R-:W-:Y:S09]  /*14cf0*/  HMMA.16816.F32.BF16 R132, R172, R184.reuse, R132 ;  /* 0x000000b8ac84723c */ /* 0x090ff20000041884 */
[----:B------:R4:W-:Y:S01]  /*14d00*/  MUFU.EX2 R249, R31 ;  /* 0x0000001f00f97308 */ /* 0x0009e20000000800 */
[C---:B------:R-:W-:Y:S04]  /*14d10*/  HMMA.16816.F32.BF16 R136, R176.reuse, R184, R136 ;  /* 0x000000b8b088723c */ /* 0x040fe80000041888 */
[C---:B-1----:R-:W-:Y:S03]  /*14d20*/  FMUL.FTZ R35, R0.reuse, R195 ;  /* 0x000000c300237220 */ /* 0x042fe60000410000 */
[--C-:B------:R-:W-:Y:S01]  /*14d30*/  FFMA.FTZ R184, R23, UR4, -R212.reuse ;  /* 0x0000000417b87c23 */ /* 0x100fe200080108d4 */
[----:B------:R-:W-:Y:S01]  /*14d40*/  FMUL.FTZ R23, R0, R191 ;  /* 0x000000bf00177220 */ /* 0x000fe20000410000 */
[----:B------:R1:W-:Y:S01]  /*14d50*/  MUFU.EX2 R195, R30 ;  /* 0x0000001e00c37308 */ /* 0x0003e20000000800 */
[----:B------:R-:W-:Y:S01]  /*14d60*/  LDSM.16.MT88.4 R188, [R229+0xc800] ;  /* 0x00c80000e5bc783b */ /* 0x000fe20000004200 */
[----:B---3--:R-:W-:Y:S01]  /*14d70*/  FMUL.FTZ R28, R165, R200 ;  /* 0x000000c8a51c7220 */ /* 0x008fe20000410000 */
[----:B------:R-:W-:Y:S01]  /*14d80*/  MOV R200, R193 ;  /* 0x000000c100c87202 */ /* 0x000fe20000000f00 */
[--C-:B------:R-:W-:Y:S02]  /*14d90*/  FFMA.FTZ R193, R53, UR4, -R169.reuse ;  /* 0x0000000435c17c23 */ /* 0x100fe400080108a9 */
[-C--:B------:R-:W-:Y:S04]  /*14da0*/  HMMA.16816.F32.BF16 R20, R176, R186.reuse, R20 ;  /* 0x000000bab014723c */ /* 0x080fe80000041814 */
[----:B------:R3:W5:Y:S01]  /*14db0*/  MUFU.EX2 R220, R184 ;  /* 0x000000b800dc7308 */ /* 0x0007620000000800 */
[C---:B----4-:R-:W-:Y:S01]  /*14dc0*/  FMUL.FTZ R31, R3.reuse, R203 ;  /* 0x000000cb031f7220 */ /* 0x050fe20000410000 */
[----:B------:R-:W-:Y:S01]  /*14dd0*/  MOV R203, R210 ;  /* 0x000000d200cb7202 */ /* 0x000fe20000000f00 */
[C---:B------:R-:W-:Y:S04]  /*14de0*/  HMMA.16816.F32.BF16 R140, R172.reuse, R186, R140 ;  /* 0x000000baac8c723c */ /* 0x040fe8000004188c */
[----:B-1----:R-:W-:Y:S01]  /*14df0*/  FMUL.FTZ R30, R3, R202 ;  /* 0x000000ca031e7220 */ /* 0x002fe20000410000 */
[----:B------:R-:W-:Y:S01]  /*14e00*/  MOV R202, R192 ;  /* 0x000000c000ca7202 */ /* 0x000fe20000000f00 */
[--C-:B------:R-:W-:Y:S01]  /*14e10*/  FFMA.FTZ R192, R52, UR4, -R169.reuse ;  /* 0x0000000434c07c23 */ /* 0x100fe200080108a9 */
[-C--:B--2---:R-:W-:Y:S04]  /*14e20*/  HMMA.16816.F32.BF16 R144, R172, R180.reuse, R144 ;  /* 0x000000b4ac90723c */ /* 0x084fe80000041890 */
[----:B------:R-:W-:Y:S01]  /*14e30*/  FFMA.FTZ R169, R65, UR4, -R169 ;  /* 0x0000000441a97c23 */ /* 0x000fe200080108a9 */
[----:B------:R-:W-:Y:S01]  /*14e40*/  MOV R65, R247 ;  /* 0x000000f700417202 */ /* 0x000fe20000000f00 */
[----:B---3--:R-:W1:Y:S01]  /*14e50*/  LDSM.16.MT88.4 R184, [R230+0xe000] ;  /* 0x00e00000e6b8783b */ /* 0x008e620000004200 */
[C---:B------:R-:W-:Y:S01]  /*14e60*/  HMMA.16816.F32.BF16 R148, R176.reuse, R180, R148 ;  /* 0x000000b4b094723c */ /* 0x040fe20000041894 */
[----:B------:R-:W-:Y:S03]  /*14e70*/  MUFU.EX2 R247, R39 ;  /* 0x0000002700f77308 */ /* 0x000fe60000000800 */
[----:B------:R-:W-:Y:S02]  /*14e80*/  MOV R210, R205 ;  /* 0x000000cd00d27202 */ /* 0x000fe40000000f00 */
[-C--:B------:R-:W-:Y:S05]  /*14e90*/  HMMA.16816.F32.BF16 R32, R176, R182.reuse, R32 ;  /* 0x000000b6b020723c */ /* 0x080fea0000041820 */
[--C-:B------:R-:W-:Y:S01]  /*14ea0*/  FFMA.FTZ R180, R27, UR4, -R213.reuse ;  /* 0x000000041bb47c23 */ /* 0x100fe200080108d5 */
[C---:B------:R-:W-:Y:S03]  /*14eb0*/  HMMA.16816.F32.BF16 R152, R172.reuse, R182, R152 ;  /* 0x000000b6ac98723c */ /* 0x040fe60000041898 */
[----:B------:R2:W3:Y:S02]  /*14ec0*/  MUFU.EX2 R252, R180 ;  /* 0x000000b400fc7308 */ /* 0x0004e40000000800 */
[----:B------:R-:W-:Y:S01]  /*14ed0*/  FMUL.FTZ R27, R3, R199 ;  /* 0x000000c7031b7220 */ /* 0x000fe20000410000 */
[----:B------:R-:W-:Y:S01]  /*14ee0*/  FFMA.FTZ R213, R63, UR4, -R213 ;  /* 0x000000043fd57c23 */ /* 0x000fe200080108d5 */
[----:B------:R-:W-:Y:S06]  /*14ef0*/  MOV R205, R226 ;  /* 0x000000e200cd7202 */ /* 0x000fec0000000f00 */
[----:B------:R4:W-:Y:S10]  /*14f00*/  MUFU.EX2 R199, R38 ;  /* 0x0000002600c77308 */ /* 0x0009f40000000800 */
[----:B------:R-:W-:Y:S01]  /*14f10*/  MUFU.EX2 R226, R48 ;  /* 0x0000003000e27308 */ /* 0x000fe20000000800 */
[----:B--2---:R-:W2:Y:S01]  /*14f20*/  LDSM.16.MT88.4 R180, [R228+0xc800] ;  /* 0x00c80000e4b4783b */ /* 0x004ea20000004200 */
[-C--:B-1----:R-:W-:Y:S07]  /*14f30*/  HMMA.16816.F32.BF16 R24, R172, R184.reuse, R24 ;  /* 0x000000b8ac18723c */ /* 0x082fee0000041818 */
[----:B----4-:R-:W-:Y:S01]  /*14f40*/  LDSM.16.MT88.4 R36, [R230+0xe800] ;  /* 0x00e80000e624783b */ /* 0x010fe20000004200 */
[----:B------:R-:W-:Y:S01]  /*14f50*/  MUFU.EX2 R213, R213 ;  /* 0x000000d500d57308 */ /* 0x000fe20000000800 */
[C---:B------:R-:W-:Y:S06]  /*14f60*/  HMMA.16816.F32.BF16 R156, R176.reuse, R184, R156 ;  /* 0x000000b8b09c723c */ /* 0x040fec000004189c */
[-C--:B------:R-:W-:Y:S06]  /*14f70*/  HMMA.16816.F32.BF16 R160, R176, R186.reuse, R160 ;  /* 0x000000bab0a0723c */ /* 0x080fec00000418a0 */
[----:B------:R-:W-:Y:S01]  /*14f80*/  HMMA.16816.F32.BF16 R28, R172, R186, R28 ;  /* 0x000000baac1c723c */ /* 0x000fe2000004181c */
[----:B------:R-:W-:Y:S04]  /*14f90*/  LDSM.16.MT88.4 R184, [R230+0xc800] ;  /* 0x00c80000e6b8783b */ /* 0x000fe80000004200 */
[----:B------:R-:W-:Y:S02]  /*14fa0*/  F2FP.BF16.F32.PACK_AB R176, R200, R224 ;  /* 0x000000e0c8b0723e */ /* 0x000fe400000010ff */
[----:B------:R-:W-:Y:S04]  /*14fb0*/  F2FP.BF16.F32.PACK_AB R172, R65, R64 ;  /* 0x0000004041ac723e */ /* 0x000fe800000010ff */
[----:B-----5:R-:W-:Y:S02]  /*14fc0*/  F2FP.BF16.F32.PACK_AB R173, R220, R225 ;  /* 0x000000e1dcad723e */ /* 0x020fe400000010ff */
[----:B------:R-:W-:Y:S02]  /*14fd0*/  F2FP.BF16.F32.PACK_AB R174, R203, R201 ;  /* 0x000000c9cbae723e */ /* 0x000fe400000010ff */
[----:B------:R-:W-:Y:S02]  /*14fe0*/  F2FP.BF16.F32.PACK_AB R175, R218, R202 ;  /* 0x000000cadaaf723e */ /* 0x000fe400000010ff */
[----:B---3--:R-:W-:Y:S02]  /*14ff0*/  F2FP.BF16.F32.PACK_AB R177, R252, R223 ;  /* 0x000000dffcb1723e */ /* 0x008fe400000010ff */
[----:B------:R-:W-:Y:S02]  /*15000*/  F2FP.BF16.F32.PACK_AB R178, R250, R251 ;  /* 0x000000fbfab2723e */ /* 0x000fe400000010ff */
[----:B------:R-:W-:Y:S01]  /*15010*/  F2FP.BF16.F32.PACK_AB R179, R249, R195 ;  /* 0x000000c3f9b3723e */ /* 0x000fe200000010ff */
[-C--:B--2---:R-:W-:Y:S06]  /*15020*/  HMMA.16816.F32.BF16 R4, R172, R180.reuse, R4 ;  /* 0x000000b4ac04723c */ /* 0x084fec0000041804 */
[C---:B------:R-:W-:Y:S06]  /*15030*/  HMMA.16816.F32.BF16 R8, R176.reuse, R180, R8 ;  /* 0x000000b4b008723c */ /* 0x040fec0000041808 */
[-C--:B------:R-:W-:Y:S06]  /*15040*/  HMMA.16816.F32.BF16 R12, R176, R182.reuse, R12 ;  /* 0x000000b6b00c723c */ /* 0x080fec000004180c */
[C---:B------:R-:W-:Y:S01]  /*15050*/  HMMA.16816.F32.BF16 R16, R172.reuse, R182, R16 ;  /* 0x000000b6ac10723c */ /* 0x040fe20000041810 */
[----:B------:R-:W1:Y:S05]  /*15060*/  LDSM.16.MT88.4 R180, [R231+0xc800] ;  /* 0x00c80000e7b4783b */ /* 0x000e6a0000004200 */
[-C--:B------:R-:W-:Y:S06]  /*15070*/  HMMA.16816.F32.BF16 R68, R172, R188.reuse, R68 ;  /* 0x000000bcac44723c */ /* 0x080fec0000041844 */
[C---:B------:R-:W-:Y:S06]  /*15080*/  HMMA.16816.F32.BF16 R72, R176.reuse, R188, R72 ;  /* 0x000000bcb048723c */ /* 0x040fec0000041848 */
[-C--:B------:R-:W-:Y:S05]  /*15090*/  HMMA.16816.F32.BF16 R76, R176, R190.reuse, R76 ;  /* 0x000000beb04c723c */ /* 0x080fea000004184c */
[----:B------:R-:W-:Y:S01]  /*150a0*/  MOV R189, R223 ;  /* 0x000000df00bd7202 */ /* 0x000fe20000000f00 */
[C---:B------:R-:W-:Y:S01]  /*150b0*/  HMMA.16816.F32.BF16 R80, R172.reuse, R190, R80 ;  /* 0x000000beac50723c */ /* 0x040fe20000041850 */
[----:B------:R-:W2:Y:S04]  /*150c0*/  MUFU.EX2 R223, R41 ;  /* 0x0000002900df7308 */ /* 0x000ea80000000800 */
[----:B------:R-:W-:Y:S02]  /*150d0*/  MOV R188, R224 ;  /* 0x000000e000bc7202 */ /* 0x000fe40000000f00 */
[----:B------:R-:W-:Y:S04]  /*150e0*/  MOV R190, R227 ;  /* 0x000000e300be7202 */ /* 0x000fe80000000f00 */
[----:B------:R-:W-:Y:S01]  /*150f0*/  MUFU.EX2 R227, R49 ;  /* 0x0000003100e37308 */ /* 0x000fe20000000800 */
[----:B------:R-:W-:Y:S01]  /*15100*/  MOV R191, R225 ;  /* 0x000000e100bf7202 */ /* 0x000fe20000000f00 */
[-C--:B-1----:R-:W-:Y:S08]  /*15110*/  HMMA.16816.F32.BF16 R84, R172, R180.reuse, R84 ;  /* 0x000000b4ac54723c */ /* 0x082ff00000041854 */
[----:B------:R-:W-:Y:S01]  /*15120*/  MUFU.EX2 R224, R50 ;  /* 0x0000003200e07308 */ /* 0x000fe20000000800 */
[C---:B------:R-:W-:Y:S09]  /*15130*/  HMMA.16816.F32.BF16 R88, R176.reuse, R180, R88 ;  /* 0x000000b4b058723c */ /* 0x040ff20000041858 */
[----:B------:R1:W-:Y:S01]  /*15140*/  MUFU.EX2 R225, R51 ;  /* 0x0000003300e17308 */ /* 0x0003e20000000800 */
[-C--:B------:R-:W-:Y:S06]  /*15150*/  HMMA.16816.F32.BF16 R92, R176, R182.reuse, R92 ;  /* 0x000000b6b05c723c */ /* 0x080fec000004185c */
[C---:B------:R-:W-:Y:S01]  /*15160*/  HMMA.16816.F32.BF16 R96, R172.reuse, R182, R96 ;  /* 0x000000b6ac60723c */ /* 0x040fe20000041860 */
[----:B------:R-:W3:Y:S05]  /*15170*/  LDSM.16.MT88.4 R180, [R228+0xe800] ;  /* 0x00e80000e4b4783b */ /* 0x000eea0000004200 */
[-C--:B------:R-:W-:Y:S03]  /*15180*/  HMMA.16816.F32.BF16 R100, R172, R184.reuse, R100 ;  /* 0x000000b8ac64723c */ /* 0x080fe60000041864 */
[----:B-1----:R-:W-:Y:S03]  /*15190*/  LDSM.16.MT88.4 R48, [R229+0xd000] ;  /* 0x00d00000e530783b */ /* 0x002fe60000004200 */
        /* <DEDUP_REMOVED lines=11> */
[-C--:B------:R-:W-:Y:S05]  /*15250*/  HMMA.16816.F32.BF16 R20, R176, R186.reuse, R20 ;  /* 0x000000bab014723c */ /* 0x080fea0000041814 */
[----:B------:R-:W-:Y:S01]  /*15260*/  MOV R185, R222 ;  /* 0x000000de00b97202 */ /* 0x000fe20000000f00 */
[C---:B------:R-:W-:Y:S01]  /*15270*/  HMMA.16816.F32.BF16 R140, R172.reuse, R186, R140 ;  /* 0x000000baac8c723c */ /* 0x040fe2000004188c */
[----:B------:R1:W4:Y:S04]  /*15280*/  MUFU.EX2 R222, R43 ;  /* 0x0000002b00de7308 */ /* 0x0003280000000800 */
[----:B------:R-:W-:Y:S02]  /*15290*/  MOV R184, R221 ;  /* 0x000000dd00b87202 */ /* 0x000fe40000000f00 */
[----:B------:R-:W-:Y:S04]  /*152a0*/  MOV R186, R219 ;  /* 0x000000db00ba7202 */ /* 0x000fe80000000f00 */
[----:B------:R2:W-:Y:S01]  /*152b0*/  MUFU.EX2 R221, R44 ;  /* 0x0000002c00dd7308 */ /* 0x0005e20000000800 */
[----:B------:R-:W-:Y:S01]  /*152c0*/  MOV R187, R220 ;  /* 0x000000dc00bb7202 */ /* 0x000fe20000000f00 */
[-C--:B---3--:R-:W-:Y:S01]  /*152d0*/  HMMA.16816.F32.BF16 R144, R172, R180.reuse, R144 ;  /* 0x000000b4ac90723c */ /* 0x088fe20000041890 */
[----:B-1----:R-:W1:Y:S07]  /*152e0*/  LDSM.16.MT88.4 R40, [R228+0xd000] ;  /* 0x00d00000e428783b */ /* 0x002e6e0000004200 */
[----:B------:R4:W3:Y:S01]  /*152f0*/  MUFU.EX2 R220, R45 ;  /* 0x0000002d00dc7308 */ /* 0x0008e20000000800 */
[C---:B------:R-:W-:Y:S01]  /*15300*/  HMMA.16816.F32.BF16 R148, R176.reuse, R180, R148 ;  /* 0x000000b4b094723c */ /* 0x040fe20000041894 */
[----:B------:R-:W5:Y:S08]  /*15310*/  LDL.LU R180, [R1+0x8] ;  /* 0x0000080001b47983 */ /* 0x000f700000300800 */
[----:B------:R3:W-:Y:S02]  /*15320*/  MUFU.EX2 R219, R46 ;  /* 0x0000002e00db7308 */ /* 0x0007e40000000800 */
[----:B--2---:R-:W-:Y:S01]  /*15330*/  F2FP.BF16.F32.PACK_AB R44, R223, R197 ;  /* 0x000000c5df2c723e */ /* 0x004fe200000010ff */
[-C--:B------:R-:W-:Y:S03]  /*15340*/  HMMA.16816.F32.BF16 R32, R176, R182.reuse, R32 ;  /* 0x000000b6b020723c */ /* 0x080fe60000041820 */
[----:B------:R-:W-:Y:S03]  /*15350*/  MOV R181, R218 ;  /* 0x000000da00b57202 */ /* 0x000fe60000000f00 */
[C---:B------:R-:W-:Y:S01]  /*15360*/  HMMA.16816.F32.BF16 R152, R172.reuse, R182, R152 ;  /* 0x000000b6ac98723c */ /* 0x040fe20000041898 */
[----:B------:R-:W2:Y:S01]  /*15370*/  LDL.LU R182, [R1+0x10] ;  /* 0x0000100001b67983 */ /* 0x000ea20000300800 */
[----:B------:R-:W1:Y:S03]  /*15380*/  MUFU.EX2 R218, R47 ;  /* 0x0000002f00da7308 */ /* 0x000e660000000800 */
[----:B------:R-:W5:Y:S01]  /*15390*/  LDL.LU R183, [R1+0xc] ;  /* 0x00000c0001b77983 */ /* 0x000f620000300800 */
[-C--:B------:R-:W-:Y:S05]  /*153a0*/  HMMA.16816.F32.BF16 R24, R172, R36.reuse, R24 ;  /* 0x00000024ac18723c */ /* 0x080fea0000041818 */
[----:B----4-:R-:W-:Y:S01]  /*153b0*/  F2FP.BF16.F32.PACK_AB R45, R222, R196 ;  /* 0x000000c4de2d723e */ /* 0x010fe200000010ff */
[C---:B------:R-:W-:Y:S05]  /*153c0*/  HMMA.16816.F32.BF16 R156, R176.reuse, R36, R156 ;  /* 0x00000024b09c723c */ /* 0x040fea000004189c */
[----:B---3--:R-:W-:Y:S01]  /*153d0*/  F2FP.BF16.F32.PACK_AB R46, R220, R221 ;  /* 0x000000dddc2e723e */ /* 0x008fe200000010ff */
[-C--:B------:R-:W-:Y:S05]  /*153e0*/  HMMA.16816.F32.BF16 R160, R176, R38.reuse, R160 ;  /* 0x00000026b0a0723c */ /* 0x080fea00000418a0 */
[----:B-1----:R-:W-:Y:S01]  /*153f0*/  F2FP.BF16.F32.PACK_AB R47, R218, R219 ;  /* 0x000000dbda2f723e */ /* 0x002fe200000010ff */
[----:B------:R-:W-:Y:S05]  /*15400*/  HMMA.16816.F32.BF16 R28, R172, R38, R28 ;  /* 0x00000026ac1c723c */ /* 0x000fea000004181c */
[----:B------:R-:W-:Y:S01]  /*15410*/  F2FP.BF16.F32.PACK_AB R36, R248, R198 ;  /* 0x000000c6f824723e */ /* 0x000fe200000010ff */
[--C-:B------:R-:W-:Y:S01]  /*15420*/  FFMA.FTZ R176, R54, UR4, -R212.reuse ;  /* 0x0000000436b07c23 */ /* 0x100fe200080108d4 */
[----:B------:R-:W-:Y:S01]  /*15430*/  MOV R173, R184 ;  /* 0x000000b800ad7202 */ /* 0x000fe20000000f00 */
[--C-:B------:R-:W-:Y:S02]  /*15440*/  FFMA.FTZ R177, R55, UR4, -R212.reuse ;  /* 0x0000000437b17c23 */ /* 0x100fe400080108d4 */
[----:B------:R-:W1:Y:S01]  /*15450*/  LDSM.16.MT88.4 R52, [R231+0xd000] ;  /* 0x00d00000e734783b */ /* 0x000e620000004200 */
[----:B------:R-:W-:Y:S01]  /*15460*/  MOV R184, R210 ;  /* 0x000000d200b87202 */ /* 0x000fe20000000f00 */
[--C-:B------:R-:W-:Y:S01]  /*15470*/  FFMA.FTZ R178, R66, UR4, -R212.reuse ;  /* 0x0000000442b27c23 */ /* 0x100fe200080108d4 */
[----:B------:R-:W-:Y:S01]  /*15480*/  MOV R210, R211 ;  /* 0x000000d300d27202 */ /* 0x000fe20000000f00 */
[----:B------:R-:W-:Y:S01]  /*15490*/  FFMA.FTZ R212, R67, UR4, -R212 ;  /* 0x0000000443d47c23 */ /* 0x000fe200080108d4 */
[----:B------:R-:W-:Y:S02]  /*154a0*/  MOV R211, R208 ;  /* 0x000000d000d37202 */ /* 0x000fe40000000f00 */
[----:B------:R-:W-:Y:S02]  /*154b0*/  MOV R175, R186 ;  /* 0x000000ba00af7202 */ /* 0x000fe40000000f00 */
[----:B------:R-:W-:Y:S01]  /*154c0*/  MOV R186, R211 ;  /* 0x000000d300ba7202 */ /* 0x000fe20000000f00 */
[----:B------:R-:W-:Y:S01]  /*154d0*/  MUFU.EX2 R212, R212 ;  /* 0x000000d400d47308 */ /* 0x000fe20000000800 */
[----:B------:R-:W-:Y:S02]  /*154e0*/  F2FP.BF16.F32.PACK_AB R37, R247, R199 ;  /* 0x000000c7f725723e */ /* 0x000fe400000010ff */
[----:B------:R-:W-:Y:S02]  /*154f0*/  F2FP.BF16.F32.PACK_AB R38, R227, R226 ;  /* 0x000000e2e326723e */ /* 0x000fe400000010ff */
[----:B------:R-:W-:Y:S02]  /*15500*/  F2FP.BF16.F32.PACK_AB R39, R225, R224 ;  /* 0x000000e0e127723e */ /* 0x000fe400000010ff */
[----:B------:R-:W-:Y:S03]  /*15510*/  MOV R179, R181 ;  /* 0x000000b500b37202 */ /* 0x000fe60000000f00 */
[----:B------:R3:W-:Y:S01]  /*15520*/  MUFU.EX2 R211, R169 ;  /* 0x000000a900d37308 */ /* 0x0007e20000000800 */
[----:B------:R-:W-:Y:S02]  /*15530*/  MOV R172, R185 ;  /* 0x000000b900ac7202 */ /* 0x000fe40000000f00 */
[----:B------:R-:W-:Y:S01]  /*15540*/  MOV R185, R64 ;  /* 0x0000004000b97202 */ /* 0x000fe20000000f00 */
[-C--:B------:R-:W-:Y:S05]  /*15550*/  HMMA.16816.F32.BF16 R4, R36, R40.reuse, R4 ;  /* 0x000000282404723c */ /* 0x080fea0000041804 */
[----:B------:R-:W-:Y:S01]  /*15560*/  MOV R208, R209 ;  /* 0x000000d100d07202 */ /* 0x000fe20000000f00 */
[C---:B------:R-:W-:Y:S05]  /*15570*/  HMMA.16816.F32.BF16 R8, R44.reuse, R40, R8 ;  /* 0x000000282c08723c */ /* 0x040fea0000041808 */
[----:B------:R-:W-:Y:S01]  /*15580*/  MOV R174, R187 ;  /* 0x000000bb00ae7202 */ /* 0x000fe20000000f00 */
[-C--:B------:R-:W-:Y:S01]  /*15590*/  HMMA.16816.F32.BF16 R12, R44, R42.reuse, R12 ;  /* 0x0000002a2c0c723c */ /* 0x080fe2000004180c */
[----:B---3--:R-:W3:Y:S04]  /*155a0*/  LDL.LU R169, [R1+0x14] ;  /* 0x0000140001a97983 */ /* 0x008ee80000300800 */
[----:B------:R-:W-:Y:S01]  /*155b0*/  MOV R187, R190 ;  /* 0x000000be00bb7202 */ /* 0x000fe20000000f00 */
[C---:B------:R-:W-:Y:S01]  /*155c0*/  HMMA.16816.F32.BF16 R16, R36.reuse, R42, R16 ;  /* 0x0000002a2410723c */ /* 0x040fe20000041810 */
[----:B------:R-:W-:Y:S04]  /*155d0*/  LDSM.16.MT88.4 R40, [R228+0xf000] ;  /* 0x00f00000e428783b */ /* 0x000fe80000004200 */
[----:B------:R-:W-:Y:S01]  /*155e0*/  MOV R190, R65 ;  /* 0x0000004100be7202 */ /* 0x000fe20000000f00 */
[-C--:B------:R-:W-:Y:S03]  /*155f0*/  HMMA.16816.F32.BF16 R68, R36, R48.reuse, R68 ;  /* 0x000000302444723c */ /* 0x080fe60000041844 */
[----:B------:R-:W4:Y:S02]  /*15600*/  LDSM.16.MT88.4 R64, [R230+0xd000] ;  /* 0x00d00000e640783b */ /* 0x000f240000004200 */
[----:B------:R-:W-:Y:S01]  /*15610*/  MOV R209, R217 ;  /* 0x000000d900d17202 */ /* 0x000fe20000000f00 */
[C---:B------:R-:W-:Y:S01]  /*15620*/  HMMA.16816.F32.BF16 R72, R44.reuse, R48, R72 ;  /* 0x000000302c48723c */ /* 0x040fe20000041848 */
[----:B------:R1:W-:Y:S05]  /*15630*/  MUFU.EX2 R217, R192 ;  /* 0x000000c000d97308 */ /* 0x0003ea0000000800 */
[-C--:B------:R-:W-:Y:S06]  /*15640*/  HMMA.16816.F32.BF16 R76, R44, R50.reuse, R76 ;  /* 0x000000322c4c723c */ /* 0x080fec000004184c */
[C---:B------:R-:W-:Y:S01]  /*15650*/  HMMA.16816.F32.BF16 R80, R36.reuse, R50, R80 ;  /* 0x000000322450723c */ /* 0x040fe20000041850 */
[----:B------:R-:W4:Y:S05]  /*15660*/  LDSM.16.MT88.4 R48, [R229+0xf000] ;  /* 0x00f00000e530783b */ /* 0x000f2a0000004200 */
[-C--:B-1----:R-:W-:Y:S05]  /*15670*/  HMMA.16816.F32.BF16 R84, R36, R52.reuse, R84 ;  /* 0x000000342454723c */ /* 0x082fea0000041854 */
[----:B------:R-:W-:Y:S01]  /*15680*/  MOV R192, R187 ;  /* 0x000000bb00c07202 */ /* 0x000fe20000000f00 */
[C---:B------:R-:W-:Y:S05]  /*15690*/  HMMA.16816.F32.BF16 R88, R44.reuse, R52, R88 ;  /* 0x000000342c58723c */ /* 0x040fea0000041858 */
[----:B------:R-:W-:Y:S01]  /*156a0*/  MOV R187, R210 ;  /* 0x000000d200bb7202 */ /* 0x000fe20000000f00 */
[-C--:B------:R-:W-:Y:S01]  /*156b0*/  HMMA.16816.F32.BF16 R92, R44, R54.reuse, R92 ;  /* 0x000000362c5c723c */ /* 0x080fe2000004185c */
[----:B------:R1:W-:Y:S05]  /*156c0*/  MUFU.EX2 R210, R194 ;  /* 0x000000c200d27308 */ /* 0x0003ea0000000800 */
[C---:B------:R-:W-:Y:S01]  /*156d0*/  HMMA.16816.F32.BF16 R96, R36.reuse, R54, R96 ;  /* 0x000000362460723c */ /* 0x040fe20000041860 */
[----:B------:R-:W1:Y:S05]  /*156e0*/  LDSM.16.MT88.4 R52, [R231+0xf000] ;  /* 0x00f00000e734783b */ /* 0x000e6a0000004200 */
[-C--:B----4-:R-:W-:Y:S06]  /*156f0*/  HMMA.16816.F32.BF16 R100, R36, R64.reuse, R100 ;  /* 0x000000402464723c */ /* 0x090fec0000041864 */
[C---:B------:R-:W-:Y:S05]  /*15700*/  HMMA.16816.F32.BF16 R104, R44.reuse, R64, R104 ;  /* 0x000000402c68723c */ /* 0x040fea0000041868 */
[----:B-1----:R-:W-:Y:S01]  /*15710*/  MOV R194, R207 ;  /* 0x000000cf00c27202 */ /* 0x002fe20000000f00 */
[-C--:B------:R-:W-:Y:S01]  /*15720*/  HMMA.16816.F32.BF16 R108, R44, R66.reuse, R108 ;  /* 0x000000422c6c723c */ /* 0x080fe2000004186c */
[----:B------:R-:W-:Y:S05]  /*15730*/  MUFU.EX2 R207, R57 ;  /* 0x0000003900cf7308 */ /* 0x000fea0000000800 */
[C---:B------:R-:W-:Y:S01]  /*15740*/  HMMA.16816.F32.BF16 R112, R36.reuse, R66, R112 ;  /* 0x000000422470723c */ /* 0x040fe20000041870 */
[----:B------:R-:W1:Y:S05]  /*15750*/  LDSM.16.MT88.4 R64, [R230+0xf000] ;  /* 0x00f00000e640783b */ /* 0x000e6a0000004200 */
[-C--:B------:R-:W-:Y:S06]  /*15760*/  HMMA.16816.F32.BF16 R116, R36, R40.reuse, R116 ;  /* 0x000000282474723c */ /* 0x080fec0000041874 */
[C---:B------:R-:W-:Y:S06]  /*15770*/  HMMA.16816.F32.BF16 R120, R44.reuse, R40, R120 ;  /* 0x000000282c78723c */ /* 0x040fec0000041878 */
[-C--:B------:R-:W-:Y:S06]  /*15780*/  HMMA.16816.F32.BF16 R124, R44, R42.reuse, R124 ;  /* 0x0000002a2c7c723c */ /* 0x080fec000004187c */
[C---:B------:R-:W-:Y:S01]  /*15790*/  HMMA.16816.F32.BF16 R128, R36.reuse, R42, R128 ;  /* 0x0000002a2480723c */ /* 0x040fe20000041880 */
[----:B------:R-:W-:Y:S05]  /*157a0*/  LDSM.16.MT88.4 R40, [R229+0xd800] ;  /* 0x00d80000e528783b */ /* 0x000fea0000004200 */
        /* <DEDUP_REMOVED lines=10> */
[-C--:B-1----:R-:W-:Y:S06]  /*15850*/  HMMA.16816.F32.BF16 R24, R36, R64.reuse, R24 ;  /* 0x000000402418723c */ /* 0x082fec0000041818 */
[C---:B------:R-:W-:Y:S06]  /*15860*/  HMMA.16816.F32.BF16 R156, R44.reuse, R64, R156 ;  /* 0x000000402c9c723c */ /* 0x040fec000004189c */
[-C--:B------:R-:W-:Y:S01]  /*15870*/  HMMA.16816.F32.BF16 R160, R44, R66.reuse, R160 ;  /* 0x000000422ca0723c */ /* 0x080fe200000418a0 */
[----:B------:R-:W-:Y:S05]  /*15880*/  LDSM.16.MT88.4 R44, [R229+0xf800] ;  /* 0x00f80000e52c783b */ /* 0x000fea0000004200 */
[----:B------:R-:W-:Y:S07]  /*15890*/  HMMA.16816.F32.BF16 R28, R36, R66, R28 ;  /* 0x00000042241c723c */ /* 0x000fee000004181c */
[----:B------:R-:W-:Y:S04]  /*158a0*/  MOV R66, R203 ;  /* 0x000000cb00427202 */ /* 0x000fe80000000f00 */
[----:B------:R-:W-:Y:S01]  /*158b0*/  MOV R67, R179 ;  /* 0x000000b300437202 */ /* 0x000fe20000000f00 */
[----:B--2---:R-:W-:Y:S02]  /*158c0*/  FFMA.FTZ R165, R165, R182, R216 ;  /* 0x000000b6a5a57223 */ /* 0x004fe400000100d8 */
[----:B------:R1:W-:Y:S01]  /*158d0*/  MUFU.EX2 R216, R193 ;  /* 0x000000c100d87308 */ /* 0x0003e20000000800 */
[----:B-----5:R-:W-:Y:S01]  /*158e0*/  FFMA.FTZ R61, R3, R183, R215 ;  /* 0x000000b7033d7223 */ /* 0x020fe200000100d7 */
[----:B------:R-:W-:Y:S01]  /*158f0*/  FFMA.FTZ R3, R2, R180, R214 ;  /* 0x000000b402037223 */ /* 0x000fe200000100d6 */
[----:B------:R-:W-:Y:S01]  /*15900*/  MOV R2, R204 ;  /* 0x000000cc00027202 */ /* 0x000fe20000000f00 */
[----:B------:R-:W2:Y:S06]  /*15910*/  LDSM.16.MT88.4 R180, [R228+0xd800] ;  /* 0x00d80000e4b4783b */ /* 0x000eac0000004200 */
[----:B------:R4:W-:Y:S01]  /*15920*/  MUFU.EX2 R215, R176 ;  /* 0x000000b000d77308 */ /* 0x0009e20000000800 */
[----:B------:R-:W-:Y:S09]  /*15930*/  FADD.FTZ R2, R2, R165 ;  /* 0x000000a502027221 */ /* 0x000ff20000010000 */
[----:B------:R5:W5:Y:S01]  /*15940*/  MUFU.EX2 R214, R177 ;  /* 0x000000b100d67308 */ /* 0x000b620000000800 */
[----:B-1----:R-:W-:Y:S05]  /*15950*/  MOV R193, R208 ;  /* 0x000000d000c17202 */ /* 0x002fea0000000f00 */
[----:B------:R-:W-:Y:S01]  /*15960*/  FADD.FTZ R2, R193, R2 ;  /* 0x00000002c1027221 */ /* 0x000fe20000010000 */
[----:B------:R-:W-:Y:S03]  /*15970*/  MOV R193, R201 ;  /* 0x000000c900c17202 */ /* 0x000fe60000000f00 */
[----:B------:R1:W-:Y:S01]  /*15980*/  MUFU.EX2 R204, R60 ;  /* 0x0000003c00cc7308 */ /* 0x0003e20000000800 */
[----:B----4-:R-:W-:Y:S01]  /*15990*/  MOV R176, R209 ;  /* 0x000000d100b07202 */ /* 0x010fe20000000f00 */
[----:B------:R-:W-:Y:S01]  /*159a0*/  FADD.FTZ R64, R175, R2 ;  /* 0x00000002af407221 */ /* 0x000fe20000010000 */
[----:B------:R-:W-:Y:S07]  /*159b0*/  MOV R2, R184 ;  /* 0x000000b800027202 */ /* 0x000fee0000000f00 */
[----:B------:R4:W2:Y:S01]  /*159c0*/  MUFU.EX2 R209, R178 ;  /* 0x000000b200d17308 */ /* 0x0008a20000000800 */
[----:B-----5:R-:W-:Y:S02]  /*159d0*/  MOV R177, R206 ;  /* 0x000000ce00b17202 */ /* 0x020fe40000000f00 */
[----:B------:R-:W-:Y:S03]  /*159e0*/  F2FP.BF16.F32.PACK_AB R201, R214, R215 ;  /* 0x000000d7d6c9723e */ /* 0x000fe600000010ff */
[----:B------:R-:W-:Y:S04]  /*159f0*/  FADD.FTZ R3, R177, R3 ;  /* 0x00000003b1037221 */ /* 0x000fe80000010000 */
[----:B------:R-:W5:Y:S01]  /*15a00*/  MUFU.EX2 R208, R56 ;  /* 0x0000003800d07308 */ /* 0x000f620000000800 */
[----:B-1----:R-:W-:Y:S01]  /*15a10*/  FADD.FTZ R60, R194, R61 ;  /* 0x0000003dc23c7221 */ /* 0x002fe20000010000 */
[----:B------:R-:W-:Y:S01]  /*15a20*/  MOV R194, R200 ;  /* 0x000000c800c27202 */ /* 0x000fe20000000f00 */
[----:B------:R-:W-:Y:S01]  /*15a30*/  FADD.FTZ R65, R172, R3 ;  /* 0x00000003ac417221 */ /* 0x000fe20000010000 */
[----:B------:R-:W-:Y:S01]  /*15a40*/  F2FP.BF16.F32.PACK_AB R200, R216, R217 ;  /* 0x000000d9d8c8723e */ /* 0x000fe200000010ff */
[----:B------:R-:W-:Y:S01]  /*15a50*/  FADD.FTZ R165, R192, R60 ;  /* 0x0000003cc0a57221 */ /* 0x000fe20000010000 */
[----:B------:R-:W-:Y:S04]  /*15a60*/  MOV R192, R202 ;  /* 0x000000ca00c07202 */ /* 0x000fe80000000f00 */
[----:B------:R-:W-:Y:S01]  /*15a70*/  MUFU.EX2 R206, R58 ;  /* 0x0000003a00ce7308 */ /* 0x000fe20000000800 */
[----:B----4-:R-:W-:Y:S02]  /*15a80*/  MOV R178, R205 ;  /* 0x000000cd00b27202 */ /* 0x010fe40000000f00 */
[----:B------:R-:W-:Y:S02]  /*15a90*/  F2FP.BF16.F32.PACK_AB R202, R211, R210 ;  /* 0x000000d2d3ca723e */ /* 0x000fe400000010ff */
[----:B--2---:R-:W-:Y:S02]  /*15aa0*/  F2FP.BF16.F32.PACK_AB R203, R212, R209 ;  /* 0x000000d1d4cb723e */ /* 0x004fe400000010ff */
[----:B------:R-:W-:Y:S03]  /*15ab0*/  F2FP.BF16.F32.PACK_AB R38, R170, R204 ;  /* 0x000000ccaa26723e */ /* 0x000fe600000010ff */
[----:B------:R1:W2:Y:S01]  /*15ac0*/  MUFU.EX2 R205, R59 ;  /* 0x0000003b00cd7308 */ /* 0x0002a20000000800 */
[----:B-----5:R-:W-:Y:S01]  /*15ad0*/  F2FP.BF16.F32.PACK_AB R36, R207, R208 ;  /* 0x000000d0cf24723e */ /* 0x020fe200000010ff */
[----:B---3--:R-:W-:Y:S08]  /*15ae0*/  FFMA.FTZ R0, R0, R169, R178 ;  /* 0x000000a900007223 */ /* 0x008ff000000100b2 */
[----:B------:R-:W3:Y:S01]  /*15af0*/  MUFU.EX2 R169, R62 ;  /* 0x0000003e00a97308 */ /* 0x000ee20000000800 */
[----:B------:R-:W-:Y:S02]  /*15b00*/  FADD.FTZ R0, R176, R0 ;  /* 0x00000000b0007221 */ /* 0x000fe40000010000 */
[-C--:B------:R-:W-:Y:S01]  /*15b10*/  HMMA.16816.F32.BF16 R176, R200, R180.reuse, R4 ;  /* 0x000000b4c8b0723c */ /* 0x080fe20000041804 */
[----:B-1----:R-:W1:Y:S04]  /*15b20*/  LDSM.16.MT88.4 R56, [R228+0xf800] ;  /* 0x00f80000e438783b */ /* 0x002e680000004200 */
[----:B--2---:R-:W-:Y:S01]  /*15b30*/  F2FP.BF16.F32.PACK_AB R37, R205, R206 ;  /* 0x000000cecd25723e */ /* 0x004fe200000010ff */
[----:B------:R-:W-:Y:S01]  /*15b40*/  FADD.FTZ R3, R173, R0 ;  /* 0x00000000ad037221 */ /* 0x000fe20000010000 */
[----:B------:R-:W-:Y:S02]  /*15b50*/  MOV R0, R174 ;  /* 0x000000ae00007202 */ /* 0x000fe40000000f00 */
[----:B------:R-:W-:Y:S02]  /*15b60*/  LDSM.16.MT88.4 R4, [R230+0xf800] ;  /* 0x00f80000e604783b */ /* 0x000fe40000004200 */
[----:B------:R-:W-:Y:S01]  /*15b70*/  FADD.FTZ R2, R2, R3 ;  /* 0x0000000302027221 */ /* 0x000fe20000010000 */
[----:B---3--:R-:W-:Y:S05]  /*15b80*/  F2FP.BF16.F32.PACK_AB R39, R213, R169 ;  /* 0x000000a9d527723e */ /* 0x008fea00000010ff */
[----:B------:R-:W2:Y:S02]  /*15b90*/  LDSM.16.MT88.4 R60, [R231+0xf800] ;  /* 0x00f80000e73c783b */ /* 0x000ea40000004200 */
[C---:B------:R-:W-:Y:S07]  /*15ba0*/  HMMA.16816.F32.BF16 R172, R36.reuse, R180, R8 ;  /* 0x000000b424ac723c */ /* 0x040fee0000041808 */
[----:B------:R-:W-:Y:S04]  /*15bb0*/  MOV R11, R0 ;  /* 0x00000000000b7202 */ /* 0x000fe80000000f00 */
[----:B------:R-:W-:Y:S02]  /*15bc0*/  MOV R8, R185 ;  /* 0x000000b900087202 */ /* 0x000fe40000000f00 */
[----:B------:R-:W-:Y:S02]  /*15bd0*/  MOV R0, R186 ;  /* 0x000000ba00007202 */ /* 0x000fe40000000f00 */
[----:B------:R-:W-:Y:S01]  /*15be0*/  MOV R9, R187 ;  /* 0x000000bb00097202 */ /* 0x000fe20000000f00 */
[----:B------:R-:W-:Y:S01]  /*15bf0*/  FADD.FTZ R8, R8, R64 ;  /* 0x0000004008087221 */ /* 0x000fe20000010000 */
[-C--:B------:R-:W-:Y:S03]  /*15c00*/  HMMA.16816.F32.BF16 R184, R36, R182.reuse, R12 ;  /* 0x000000b624b8723c */ /* 0x080fe6000004180c */
[----:B------:R-:W-:Y:S01]  /*15c10*/  MOV R10, R190 ;  /* 0x000000be000a7202 */ /* 0x000fe20000000f00 */
[----:B------:R-:W-:Y:S01]  /*15c20*/  FADD.FTZ R0, R0, R165 ;  /* 0x000000a500007221 */ /* 0x000fe20000010000 */
[----:B------:R-:W-:Y:S01]  /*15c30*/  FADD.FTZ R9, R9, R65 ;  /* 0x0000004109097221 */ /* 0x000fe20000010000 */
[C---:B------:R-:W-:Y:S05]  /*15c40*/  HMMA.16816.F32.BF16 R180, R200.reuse, R182, R16 ;  /* 0x000000b6c8b4723c */ /* 0x040fea0000041810 */
[----:B------:R-:W-:Y:S01]  /*15c50*/  FADD.FTZ R10, R10, R8 ;  /* 0x000000080a0a7221 */ /* 0x000fe20000010000 */
[-C--:B------:R-:W-:Y:S05]  /*15c60*/  HMMA.16816.F32.BF16 R68, R200, R40.reuse, R68 ;  /* 0x00000028c844723c */ /* 0x080fea0000041844 */
[----:B------:R-:W-:Y:S01]  /*15c70*/  MOV R13, R191 ;  /* 0x000000bf000d7202 */ /* 0x000fe20000000f00 */
        /* <DEDUP_REMOVED lines=50> */
[----:B------:R-:W-:Y:S01]  /*15fa0*/  FADD.FTZ R2, R222, R3 ;  /* 0x00000003de027221 */ /* 0x000fe20000010000 */
[----:B------:R-:W-:Y:S01]  /*15fb0*/  FADD.FTZ R5, R225, R8 ;  /* 0x00000008e1057221 */ /* 0x000fe20000010000 */
[-C--:B------:R-:W-:Y:S03]  /*15fc0*/  HMMA.16816.F32.BF16 R160, R36, R6.reuse, R160 ;  /* 0x0000000624a0723c */ /* 0x080fe600000418a0 */
[----:B------:R-:W-:Y:S01]  /*15fd0*/  FADD.FTZ R3, R221, R0 ;  /* 0x00000000dd037221 */ /* 0x000fe20000010000 */
[----:B------:R-:W-:Y:S01]  /*15fe0*/  FADD.FTZ R0, R219, R2 ;  /* 0x00000002db007221 */ /* 0x000fe20000010000 */
[----:B------:R-:W-:Y:S01]  /*15ff0*/  FADD.FTZ R2, R227, R9 ;  /* 0x00000009e3027221 */ /* 0x000fe20000010000 */
[----:B------:R-:W-:Y:S05]  /*16000*/  HMMA.16816.F32.BF16 R200, R200, R6, R28 ;  /* 0x00000006c8c8723c */ /* 0x000fea000004181c */
        /* <DEDUP_REMOVED lines=19> */
[----:B------:R-:W-:Y:S01]  /*16140*/  FADD.FTZ R0, R213, R0 ;  /* 0x00000000d5007221 */ /* 0x000fe20000010000 */
[----:B------:R-:W-:Y:S01]  /*16150*/  MOV R170, R164 ;  /* 0x000000a400aa7202 */ /* 0x000fe20000000f00 */
[----:B------:R1:W-:Y:S01]  /*16160*/  STL [R1+0xc], R3 ;  /* 0x00000c0301007387 */ /* 0x0003e20000100800 */
[----:B------:R-:W-:Y:S03]  /*16170*/  MOV R169, R166 ;  /* 0x000000a600a97202 */ /* 0x000fe60000000f00 */
[----:B------:R2:W-:Y:S04]  /*16180*/  STL [R1+0x8], R2 ;  /* 0x0000080201007387 */ /* 0x0005e80000100800 */
[----:B------:R2:W-:Y:S01]  /*16190*/  STL [R1+0x14], R0 ;  /* 0x0000140001007387 */ /* 0x0005e20000100800 */
[----:B-1----:R-:W-:Y:S01]  /*161a0*/  MOV R3, R168 ;  /* 0x000000a800037202 */ /* 0x002fe20000000f00 */
[----:B------:R-:W-:Y:S06]  /*161b0*/  @P0 BRA `(.L_x_63) ;  /* 0xffffffc400ec0947 */ /* 0x000fec000383ffff */
.L_x_62:
[----:B-12---:R-:W2:Y:S04]  /*161c0*/  LDL.LU R2, [R1+0x10] ;  /* 0x0000100001027983 */ /* 0x006ea80000300800 */
[----:B------:R-:W3:Y:S04]  /*161d0*/  LDL.LU R8, [R1+0xc] ;  /* 0x00000c0001087983 */ /* 0x000ee80000300800 */
[----:B------:R-:W4:Y:S04]  /*161e0*/  LDL.LU R7, [R1+0x8] ;  /* 0x0000080001077983 */ /* 0x000f280000300800 */
[----:B------:R-:W4:Y:S01]  /*161f0*/  LDL.LU R6, [R1+0x14] ;  /* 0x0000140001067983 */ /* 0x000f220000300800 */
[----:B------:R-:W1:Y:S01]  /*16200*/  S2UR UR7, SR_CgaCtaId ;  /* 0x00000000000779c3 */ /* 0x000e620000008800 */
[----:B------:R-:W-:Y:S01]  /*16210*/  UISETP.NE.AND UP0, UPT, UR15, -0x1, UPT ;  /* 0xffffffff0f00788c */ /* 0x000fe2000bf05270 */
[----:B------:R-:W-:Y:S01]  /*16220*/  MOV R67, 0x40 ;  /* 0x0000004000437802 */ /* 0x000fe20000000f00 */
[----:B------:R-:W1:Y:S04]  /*16230*/  S2R R205, SR_TID.X ;  /* 0x0000000000cd7919 */ /* 0x000e680000002100 */
[----:B------:R-:W-:-:S05]  /*16240*/  PLOP3.LUT P3, PT, PT, PT, UP0, 0x80, 0x0 ;  /* 0x000000000000781c */ /* 0x000fca0003f6f008 */
[----:B------:R-:W-:Y:S02]  /*16250*/  @UP0 ULDC.64 UR4, c[0x0][0x298] ;  /* 0x0000a60000040ab9 */ /* 0x000fe40000000a00 */
[----:B------:R-:W-:-:S03]  /*16260*/  @UP0 UIMAD.WIDE.U32 UR8, UR15, UR4, URZ ;  /* 0x000000040f0802a5 */ /* 0x000fc6000f8e003f */
[----:B------:R-:W-:Y:S01]  /*16270*/  UMOV UR4, 0x400 ;  /* 0x0000040000047882 */ /* 0x000fe20000000000 */
[----:B------:R-:W-:Y:S02]  /*16280*/  @UP0 UIMAD UR6, UR15, UR5, UR9 ;  /* 0x000000050f0602a4 */ /* 0x000fe4000f8e0209 */
[----:B-1----:R-:W-:Y:S01]  /*16290*/  ULEA UR7, UR7, UR4, 0x18 ;  /* 0x0000000407077291 */ /* 0x002fe2000f8ec03f */
[----:B------:R-:W-:-:S04]  /*162a0*/  SHF.R.S32.HI R10, RZ, 0x1f, R205 ;  /* 0x0000001fff0a7819 */ /* 0x000fc800000114cd */
[----:B------:R-:W-:Y:S01]  /*162b0*/  LEA.HI R9, R10, R205, RZ, 0x2 ;  /* 0x000000cd0a097211 */ /* 0x000fe200078f10ff */
[----:B--2---:R-:W1:Y:S04]  /*162c0*/  SHFL.BFLY PT, R0, R2, 0x2, 0x1f ;  /* 0x0c401f0002007f89 */ /* 0x004e6800000e0000 */
[----:B---3--:R-:W2:Y:S04]  /*162d0*/  SHFL.BFLY PT, R4, R8, 0x2, 0x1f ;  /* 0x0c401f0008047f89 */ /* 0x008ea800000e0000 */
[----:B----4-:R-:W3:Y:S01]  /*162e0*/  SHFL.BFLY PT, R3, R7, 0x2, 0x1f ;  /* 0x0c401f0007037f89 */ /* 0x010ee200000e0000 */
[----:B-1----:R-:W-:-:S03]  /*162f0*/  FADD.FTZ R0, R0, R2 ;  /* 0x0000000200007221 */ /* 0x002fc60000010000 */
[----:B------:R-:W1:Y:S01]  /*16300*/  SHFL.BFLY PT, R2, R6, 0x2, 0x1f ;  /* 0x0c401f0006027f89 */ /* 0x000e6200000e0000 */
[----:B--2---:R-:W-:-:S03]  /*16310*/  FADD.FTZ R4, R4, R8 ;  /* 0x0000000804047221 */ /* 0x004fc60000010000 */
[----:B------:R-:W2:Y:S01]  /*16320*/  SHFL.BFLY PT, R5, R0, 0x1, 0x1f ;  /* 0x0c201f0000057f89 */ /* 0x000ea200000e0000 */
[----:B---3--:R-:W-:-:S03]  /*16330*/  FADD.FTZ R3, R3, R7 ;  /* 0x0000000703037221 */ /* 0x008fc60000010000 */
[----:B------:R-:W3:Y:S01]  /*16340*/  SHFL.BFLY PT, R8, R4, 0x1, 0x1f ;  /* 0x0c201f0004087f89 */ /* 0x000ee200000e0000 */
[----:B-1----:R-:W-:-:S03]  /*16350*/  FADD.FTZ R2, R2, R6 ;  /* 0x0000000602027221 */ /* 0x002fc60000010000 */
[----:B------:R-:W1:Y:S01]  /*16360*/  SHFL.BFLY PT, R6, R3, 0x1, 0x1f ;  /* 0x0c201f0003067f89 */ /* 0x000e6200000e0000 */
[----:B--2---:R-:W-:Y:S01]  /*16370*/  FADD.FTZ R165, R0, R5 ;  /* 0x0000000500a57221 */ /* 0x004fe20000010000 */
[----:B------:R-:W-:Y:S02]  /*16380*/  MOV R0, 0x3f800000 ;  /* 0x3f80000000007802 */ /* 0x000fe40000000f00 */
[----:B------:R-:W2:Y:S01]  /*16390*/  SHFL.BFLY PT, R7, R2, 0x1, 0x1f ;  /* 0x0c201f0002077f89 */ /* 0x000ea200000e0000 */
[--C-:B------:R-:W-:Y:S01]  /*163a0*/  SHF.R.S32.HI R5, RZ, 0x2, R9.reuse ;  /* 0x00000002ff057819 */ /* 0x100fe20000011409 */
[----:B---3--:R-:W-:Y:S01]  /*163b0*/  FADD.FTZ R169, R4, R8 ;  /* 0x0000000804a97221 */ /* 0x008fe20000010000 */
[----:B------:R-:W-:Y:S02]  /*163c0*/  FSETP.NE.FTZ.AND P0, PT, R165, RZ, PT ;  /* 0x000000ffa500720b */ /* 0x000fe40003f15000 */
[----:B------:R-:W-:Y:S02]  /*163d0*/  SHF.R.S32.HI R8, RZ, 0x1f, R9 ;  /* 0x0000001fff087819 */ /* 0x000fe40000011409 */
[----:B------:R-:W-:-:S02]  /*163e0*/  P2R R204, PR, RZ, 0x1 ;  /* 0x00000001ffcc7803 */ /* 0x000fc40000000000 */
[----:B------:R-:W-:-:S07]  /*163f0*/  LEA.HI R4, R10, R205, RZ, 0x5 ;  /* 0x000000cd0a047211 */ /* 0x000fce00078f28ff */
[----:B------:R-:W3:Y:S01]  /*16400*/  @P0 MUFU.RCP R0, R165 ;  /* 0x000000a500000308 */ /* 0x000ee20000001000 */
[----:B------:R-:W-:Y:S01]  /*16410*/  FSETP.NE.FTZ.AND P0, PT, R169, RZ, PT ;  /* 0x000000ffa900720b */ /* 0x000fe20003f15000 */
[----:B-1----:R-:W-:Y:S01]  /*16420*/  FADD.FTZ R170, R3, R6 ;  /* 0x0000000603aa7221 */ /* 0x002fe20000010000 */
[----:B------:R-:W-:Y:S02]  /*16430*/  LEA.HI R3, R8, R5, RZ, 0x3 ;  /* 0x0000000508037211 */ /* 0x000fe400078f18ff */
[----:B------:R-:W-:Y:S01]  /*16440*/  LOP3.LUT R6, R9, 0x3ffffffc, RZ, 0xc0, !PT ;  /* 0x3ffffffc09067812 */ /* 0x000fe200078ec0ff */
[----:B--2--5:R-:W-:Y:S01]  /*16450*/  FADD.FTZ R171, R2, R7 ;  /* 0x0000000702ab7221 */ /* 0x024fe20000010000 */
[----:B------:R-:W-:Y:S02]  /*16460*/  LOP3.LUT R2, R3, 0xfffffff8, RZ, 0xc0, !PT ;  /* 0xfffffff803027812 */ /* 0x000fe400078ec0ff */
[----:B------:R-:W-:Y:S02]  /*16470*/  MOV R3, 0x3f800000 ;  /* 0x3f80000000037802 */ /* 0x000fe40000000f00 */
[----:B------:R-:W-:-:S02]  /*16480*/  IADD3 R2, R5, -R2, RZ ;  /* 0x8000000205027210 */ /* 0x000fc40007ffe0ff */
[----:B------:R-:W-:Y:S02]  /*16490*/  IADD3 R6, -R6, R205, RZ ;  /* 0x000000cd06067210 */ /* 0x000fe40007ffe1ff */
[----:B------:R-:W1:Y:S01]  /*164a0*/  @P0 MUFU.RCP R3, R169 ;  /* 0x000000a900030308 */ /* 0x000e620000001000 */
        /* <DEDUP_REMOVED lines=32> */
[----:B------:R-:W-:Y:S01]  /*166b0*/  SHF.L.U32 R0, R2, 0x6, RZ ;  /* 0x0000000602007819 */ /* 0x000fe200000006ff */
[C---:B-1----:R-:W-:Y:S01]  /*166c0*/  FMUL.FTZ R7, R3.reuse, R70 ;  /* 0x0000004603077220 */ /* 0x042fe20000410000 */
[----:B------:R-:W-:Y:S01]  /*166d0*/  SHF.R.S32.HI R80, RZ, 0x5, R4 ;  /* 0x00000005ff507819 */ /* 0x000fe20000011404 */
[C---:B------:R-:W-:Y:S01]  /*166e0*/  FMUL.FTZ R178, R3.reuse, R178 ;  /* 0x000000b203b27220 */ /* 0x040fe20000410000 */
[----:B------:R-:W-:Y:S01]  /*166f0*/  LOP3.LUT R0, R0, 0x1c0, RZ, 0xc0, !PT ;  /* 0x000001c000007812 */ /* 0x000fe200078ec0ff */
[C---:B------:R-:W-:Y:S01]  /*16700*/  FMUL.FTZ R179, R3.reuse, R179 ;  /* 0x000000b303b37220 */ /* 0x040fe20000410000 */
[----:B------:R-:W-:Y:S01]  /*16710*/  LEA R21, R80, R6, 0x9 ;  /* 0x0000000650157211 */ /* 0x000fe200078e48ff */
[C---:B------:R-:W-:Y:S01]  /*16720*/  FMUL.FTZ R182, R3.reuse, R182 ;  /* 0x000000b603b67220 */ /* 0x040fe20000410000 */
[----:B------:R-:W-:Y:S01]  /*16730*/  LEA.HI R0, R0, R0, RZ, 0x1d ;  /* 0x0000000000007211 */ /* 0x000fe200078fe8ff */
[C---:B------:R-:W-:Y:S01]  /*16740*/  FMUL.FTZ R183, R3.reuse, R183 ;  /* 0x000000b703b77220 */ /* 0x040fe20000410000 */
[----:B------:R-:W-:Y:S01]  /*16750*/  R2P PR, R2, 0x6 ;  /* 0x0000000602007804 */ /* 0x000fe20000000000 */
[----:B------:R-:W-:Y:S01]  /*16760*/  FMUL.FTZ R9, R3, R71 ;  /* 0x0000004703097220 */ /* 0x000fe20000410000 */
[----:B------:R-:W-:Y:S01]  /*16770*/  LEA R21, R21, R0, 0x1 ;  /* 0x0000000015157211 */ /* 0x000fe200078e08ff */
[----:B------:R-:W-:Y:S01]  /*16780*/  FMUL.FTZ R82, R3, R82 ;  /* 0x0000005203527220 */ /* 0x000fe20000410000 */
[----:B------:R-:W-:-:S02]  /*16790*/  LOP3.LUT R8, R4, 0xffffffe0, RZ, 0xc0, !PT ;  /* 0xffffffe004087812 */ /* 0x000fc400078ec0ff */
[----:B------:R-:W-:Y:S02]  /*167a0*/  MOV R70, 0x20 ;  /* 0x0000002000467802 */ /* 0x000fe40000000f00 */
[----:B------:R-:W-:Y:S02]  /*167b0*/  LEA R21, R21, UR7, 0x1 ;  /* 0x0000000715157c11 */ /* 0x000fe4000f8e08ff */
[----:B------:R-:W-:Y:S02]  /*167c0*/  IADD3 R205, -R8, R205, RZ ;  /* 0x000000cd08cd7210 */ /* 0x000fe40007ffe1ff */
[----:B------:R-:W-:Y:S02]  /*167d0*/  SEL R70, R70, 0xffffffe0, !P1 ;  /* 0xffffffe046467807 */ /* 0x000fe40004800000 */
[----:B------:R-:W-:Y:S01]  /*167e0*/  SEL R67, R67, 0xffffffc0, !P2 ;  /* 0xffffffc043437807 */ /* 0x000fe20005000000 */
[----:B------:R-:W-:Y:S06]  /*167f0*/  @P3 BRA `(.L_x_66) ;  /* 0x00000000001c3947 */ /* 0x000fec0003800000 */
[----:B------:R-:W1:Y:S01]  /*16800*/  S2UR UR7, SR_CTAID.Y ;  /* 0x00000000000779c3 */ /* 0x000e620000002600 */
[----:B------:R-:W-:Y:S01]  /*16810*/  ULDC.64 UR4, c[0x0][0x290] ;  /* 0x0000a40000047ab9 */ /* 0x000fe20000000a00 */
[----:B-1----:R-:W-:Y:S02]  /*16820*/  USHF.R.S32.HI UR6, URZ, 0x1f, UR7 ;  /* 0x0000001f3f067899 */ /* 0x002fe40008011407 */
[----:B------:R-:W-:Y:S02]  /*16830*/  UIMAD.WIDE.U32 UR8, UR7, UR4, URZ ;  /* 0x00000004070872a5 */ /* 0x000fe4000f8e003f */
[----:B------:R-:W-:-:S04]  /*16840*/  UIMAD UR6, UR6, UR4, URZ ;  /* 0x00000004060672a4 */ /* 0x000fc8000f8e023f */
[----:B------:R-:W-:-:S04]  /*16850*/  UIMAD UR6, UR7, UR5, UR6 ;  /* 0x00000005070672a4 */ /* 0x000fc8000f8e0206 */
[----:B------:R-:W-:-:S12]  /*16860*/  UIADD3 UR6, UR9, UR6, URZ ;  /* 0x0000000609067290 */ /* 0x000fd8000fffe03f */
.L_x_66:
[----:B------:R-:W-:Y:S01]  /*16870*/  ULDC.U8 UR4, c[0x0][0x3d8] ;  /* 0x0000f60000047ab9 */ /* 0x000fe20000000000 */
[----:B------:R-:W-:Y:S01]  /*16880*/  ULDC.U8 UR7, c[0x0][0x3d9] ;  /* 0x0000f64000077ab9 */ /* 0x000fe20000000000 */
[----:B------:R-:W-:Y:S01]  /*16890*/  ISETP.NE.AND P4, PT, RZ, UR4, PT ;  /* 0x00000004ff007c0c */ /* 0x000fe2000bf85270 */
[C---:B------:R-:W-:Y:S01]  /*168a0*/  FMUL.FTZ R6, R3.reuse, R83 ;  /* 0x0000005303067220 */ /* 0x040fe20000410000 */
[----:B------:R-:W-:Y:S01]  /*168b0*/  LOP3.LUT R2, R2, 0x1, RZ, 0xc0, !PT ;  /* 0x0000000102027812 */ /* 0x000fe200078ec0ff */
[C---:B------:R-:W-:Y:S01]  /*168c0*/  FMUL.FTZ R86, R3.reuse, R86 ;  /* 0x0000005603567220 */ /* 0x040fe20000410000 */
[----:B------:R-:W-:Y:S01]  /*168d0*/  ISETP.NE.OR P2, PT, RZ, UR7, !P4 ;  /* 0x00000007ff007c0c */ /* 0x000fe2000e745670 */
[C---:B------:R-:W-:Y:S01]  /*168e0*/  FMUL.FTZ R19, R3.reuse, R87 ;  /* 0x0000005703137220 */ /* 0x040fe20000410000 */
[----:B------:R-:W-:Y:S01]  /*168f0*/  FSETP.NE.FTZ.AND P6, PT, R170, RZ, PT ;  /* 0x000000ffaa00720b */ /* 0x000fe20003fd5000 */
[C---:B------:R-:W-:Y:S01]  /*16900*/  FMUL.FTZ R98, R3.reuse, R98 ;  /* 0x0000006203627220 */ /* 0x040fe20000410000 */
[----:B------:R-:W-:Y:S01]  /*16910*/  ISETP.NE.U32.AND P1, PT, R2, 0x1, PT ;  /* 0x000000010200780c */ /* 0x000fe20003f25070 */
[C---:B------:R-:W-:Y:S01]  /*16920*/  FMUL.FTZ R15, R3.reuse, R99 ;  /* 0x00000063030f7220 */ /* 0x040fe20000410000 */
[----:B------:R-:W-:Y:S01]  /*16930*/  P2R R71, PR, RZ, 0x40 ;  /* 0x00000040ff477803 */ /* 0x000fe20000000000 */
[----:B------:R-:W-:Y:S01]  /*16940*/  FMUL.FTZ R102, R3, R102 ;  /* 0x0000006603667220 */ /* 0x000fe20000410000 */
[----:B------:R-:W-:-:S02]  /*16950*/  PLOP3.LUT P3, PT, PT, PT, PT, 0x8, 0x0 ;  /* 0x000000000000781c */ /* 0x000fc40003f6e170 */
[----:B------:R-:W-:-:S03]  /*16960*/  CS2R R68, SRZ ;  /* 0x0000000000447805 */ /* 0x000fc6000001ff00 */
[----:B------:R-:W-:Y:S08]  /*16970*/  @P2 BRA `(.L_x_67) ;  /* 0x0000000000202947 */ /* 0x000ff00003800000 */
[----:B------:R-:W1:Y:S01]  /*16980*/  S2UR UR4, SR_CTAID.Y ;  /* 0x00000000000479c3 */ /* 0x000e620000002600 */
[----:B------:R-:W-:Y:S01]  /*16990*/  ULDC UR5, c[0x0][0x2c4] ;  /* 0x0000b10000057ab9 */ /* 0x000fe20000000800 */
[----:B------:R-:W-:Y:S01]  /*169a0*/  PLOP3.LUT P3, PT, PT, PT, PT, 0x80, 0x0 ;  /* 0x000000000000781c */ /* 0x000fe20003f6f070 */
[----:B-1----:R-:W-:-:S04]  /*169b0*/  UIMAD UR4, UR4, UR5, URZ ;  /* 0x00000005040472a4 */ /* 0x002fc8000f8e023f */
[----:B------:R-:W-:-:S04]  /*169c0*/  USEL UR15, UR4, UR15, !UP0 ;  /* 0x0000000f040f7287 */ /* 0x000fc8000c000000 */
[----:B------:R-:W-:Y:S02]  /*169d0*/  USHF.R.S32.HI UR4, URZ, 0x1f, UR15 ;  /* 0x0000001f3f047899 */ /* 0x000fe4000801140f */
[----:B------:R-:W-:-:S04]  /*169e0*/  IMAD.U32 R68, RZ, RZ, UR15 ;  /* 0x0000000fff447e24 */ /* 0x000fc8000f8e00ff */
[----:B------:R-:W-:-:S07]  /*169f0*/  MOV R69, UR4 ;  /* 0x0000000400457c02 */ /* 0x000fce0008000f00 */
.L_x_67:
[----:B------:R-:W-:Y:S01]  /*16a00*/  FSETP.NE.FTZ.AND P5, PT, R171, RZ, PT ;  /* 0x000000ffab00720b */ /* 0x000fe20003fb5000 */
[C---:B------:R-:W-:Y:S01]  /*16a10*/  FMUL.FTZ R43, R3.reuse, R103 ;  /* 0x00000067032b7220 */ /* 0x040fe20000410000 */
[----:B------:R-:W-:Y:S01]  /*16a20*/  MOV R0, 0x3f800000 ;  /* 0x3f80000000007802 */ /* 0x000fe20000000f00 */
[C---:B------:R-:W-:Y:S01]  /*16a30*/  FMUL.FTZ R114, R3.reuse, R114 ;  /* 0x0000007203727220 */ /* 0x040fe20000410000 */
[----:B------:R-:W-:Y:S01]  /*16a40*/  MOV R2, 0x3f800000 ;  /* 0x3f80000000027802 */ /* 0x000fe20000000f00 */
[C---:B------:R-:W-:Y:S01]  /*16a50*/  FMUL.FTZ R39, R3.reuse, R115 ;  /* 0x0000007303277220 */ /* 0x040fe20000410000 */
[C---:B------:R-:W-:Y:S01]  /*16a60*/  FMUL.FTZ R118, R3.reuse, R118 ;  /* 0x0000007603767220 */ /* 0x040fe20000410000 */
[C---:B------:R-:W-:Y:S01]  /*16a70*/  FMUL.FTZ R35, R3.reuse, R119 ;  /* 0x0000007703237220 */ /* 0x040fe20000410000 */
[C---:B------:R-:W-:Y:S01]  /*16a80*/  FMUL.FTZ R130, R3.reuse, R130 ;  /* 0x0000008203827220 */ /* 0x040fe20000410000 */
[C---:B------:R-:W-:Y:S01]  /*16a90*/  FMUL.FTZ R31, R3.reuse, R131 ;  /* 0x00000083031f7220 */ /* 0x040fe20000410000 */
[----:B------:R-:W1:Y:S01]  /*16aa0*/  @P6 MUFU.RCP R2, R170 ;  /* 0x000000aa00026308 */ /* 0x000e620000001000 */
[C---:B------:R-:W-:Y:S01]  /*16ab0*/  FMUL.FTZ R134, R3.reuse, R134 ;  /* 0x0000008603867220 */ /* 0x040fe20000410000 */
[C---:B------:R-:W-:Y:S01]  /*16ac0*/  FMUL.FTZ R27, R3.reuse, R135 ;  /* 0x00000087031b7220 */ /* 0x040fe20000410000 */
[C---:B------:R-:W-:Y:S01]  /*16ad0*/  FMUL.FTZ R142, R3.reuse, R142 ;  /* 0x0000008e038e7220 */ /* 0x040fe20000410000 */
[C---:B------:R-:W-:Y:S01]  /*16ae0*/  FMUL.FTZ R25, R3.reuse, R143 ;  /* 0x0000008f03197220 */ /* 0x040fe20000410000 */
        /* <DEDUP_REMOVED lines=8> */
[----:B------:R-:W-:Y:S01]  /*16b70*/  FMUL.FTZ R59, R3, R203 ;  /* 0x000000cb033b7220 */ /* 0x000fe20000410000 */
[C---:B------:R-:W-:Y:S01]  /*16b80*/  IADD3 R20, R21.reuse, -0x10, RZ ;  /* 0xfffffff015147810 */ /* 0x040fe20007ffe0ff */
[----:B------:R-:W-:Y:S01]  /*16b90*/  @P1 VIADD R20, R21, 0x10 ;  /* 0x0000001015141836 */ /* 0x000fe20000000000 */
[----:B------:R-:W-:Y:S01]  /*16ba0*/  F2FP.BF16.F32.PACK_AB R5, R5, R176 ;  /* 0x000000b00505723e */ /* 0x000fe200000010ff */
[C---:B-1----:R-:W-:Y:S01]  /*16bb0*/  FMUL.FTZ R172, R2.reuse, R172 ;  /* 0x000000ac02ac7220 */ /* 0x042fe20000410000 */
[C---:B------:R-:W-:Y:S01]  /*16bc0*/  FMUL.FTZ R3, R2.reuse, R173 ;  /* 0x000000ad02037220 */ /* 0x040fe20000410000 */
[C---:B------:R-:W-:Y:S01]  /*16bd0*/  FMUL.FTZ R184, R2.reuse, R184 ;  /* 0x000000b802b87220 */ /* 0x040fe20000410000 */
[C---:B------:R-:W-:Y:S01]  /*16be0*/  FMUL.FTZ R12, R2.reuse, R185 ;  /* 0x000000b9020c7220 */ /* 0x040fe20000410000 */
[C---:B------:R-:W-:Y:S01]  /*16bf0*/  FMUL.FTZ R72, R2.reuse, R72 ;  /* 0x0000004802487220 */ /* 0x040fe20000410000 */
[C---:B------:R-:W-:Y:S01]  /*16c00*/  FMUL.FTZ R8, R2.reuse, R73 ;  /* 0x0000004902087220 */ /* 0x040fe20000410000 */
[C---:B------:R-:W-:Y:S01]  /*16c10*/  FMUL.FTZ R76, R2.reuse, R76 ;  /* 0x0000004c024c7220 */ /* 0x040fe20000410000 */
[----:B------:R-:W-:Y:S01]  /*16c20*/  FMUL.FTZ R24, R2, R77 ;  /* 0x0000004d02187220 */ /* 0x000fe20000410000 */
[C---:B--2---:R-:W-:Y:S01]  /*16c30*/  FMUL.FTZ R175, R0.reuse, R175 ;  /* 0x000000af00af7220 */ /* 0x044fe20000410000 */
[----:B------:R-:W-:Y:S01]  /*16c40*/  FMUL.FTZ R13, R0, R174 ;  /* 0x000000ae000d7220 */ /* 0x000fe20000410000 */
        /* <DEDUP_REMOVED lines=54> */
[----:B------:R-:W-:Y:S01]  /*16fb0*/  F2FP.BF16.F32.PACK_AB R4, R179, R178 ;  /* 0x000000b2b304723e */ /* 0x000fe200000010ff */
[----:B------:R-:W-:Y:S01]  /*16fc0*/  STS [R21], R5 ;  /* 0x0000000515007388 */ /* 0x000fe20000000800 */
[----:B------:R-:W-:Y:S01]  /*16fd0*/  ISETP.NE.AND P2, PT, RZ, UR7, PT ;  /* 0x00000007ff007c0c */ /* 0x000fe2000bf45270 */
[----:B------:R-:W1:Y:S01]  /*16fe0*/  S2UR UR4, SR_CTAID.X ;  /* 0x00000000000479c3 */ /* 0x000e620000002500 */
[----:B------:R-:W-:Y:S01]  /*16ff0*/  F2FP.BF16.F32.PACK_AB R2, R181, R180 ;  /* 0x000000b4b502723e */ /* 0x000fe200000010ff */
[----:B------:R-:W-:Y:S01]  /*17000*/  STS [R21+0x400], R4 ;  /* 0x0004000415007388 */ /* 0x000fe20000000800 */
[----:B------:R-:W-:Y:S01]  /*17010*/  F2FP.BF16.F32.PACK_AB R0, R183, R182 ;  /* 0x000000b6b700723e */ /* 0x000fe200000010ff */
[----:B------:R-:W-:Y:S01]  /*17020*/  BSSY B0, `(.L_x_68) ;  /* 0x00000f5000007945 */ /* 0x000fe20003800000 */
[----:B------:R-:W-:Y:S01]  /*17030*/  F2FP.BF16.F32.PACK_AB R13, R175, R13 ;  /* 0x0000000daf0d723e */ /* 0x000fe200000010ff */
[----:B------:R-:W-:Y:S01]  /*17040*/  STS [R20], R2 ;  /* 0x0000000214007388 */ /* 0x000fe20000000800 */
[----:B------:R-:W-:-:S02]  /*17050*/  F2FP.BF16.F32.PACK_AB R3, R3, R172 ;  /* 0x000000ac0303723e */ /* 0x000fc400000010ff */
[----:B------:R-:W-:Y:S01]  /*17060*/  F2FP.BF16.F32.PACK_AB R12, R12, R184 ;  /* 0x000000b80c0c723e */ /* 0x000fe200000010ff */
[----:B------:R2:W-:Y:S01]  /*17070*/  STS [R20+0x400], R0 ;  /* 0x0004000014007388 */ /* 0x0005e20000000800 */
[----:B------:R-:W-:Y:S02]  /*17080*/  F2FP.BF16.F32.PACK_AB R11, R187, R11 ;  /* 0x0000000bbb0b723e */ /* 0x000fe400000010ff */
[----:B------:R-:W-:Y:S01]  /*17090*/  F2FP.BF16.F32.PACK_AB R10, R10, R16 ;  /* 0x000000100a0a723e */ /* 0x000fe200000010ff */
[----:B------:R3:W-:Y:S01]  /*170a0*/  STS [R21+0x2400], R13 ;  /* 0x0024000d15007388 */ /* 0x0007e20000000800 */
[----:B------:R-:W-:Y:S02]  /*170b0*/  F2FP.BF16.F32.PACK_AB R9, R9, R7 ;  /* 0x000000070909723e */ /* 0x000fe400000010ff */
[----:B------:R-:W-:Y:S01]  /*170c0*/  F2FP.BF16.F32.PACK_AB R6, R6, R82 ;  /* 0x000000520606723e */ /* 0x000fe200000010ff */
[----:B------:R4:W-:Y:S01]  /*170d0*/  STS [R21+0x2000], R3 ;  /* 0x0020000315007388 */ /* 0x0009e20000000800 */
[----:B------:R-:W-:-:S02]  /*170e0*/  F2FP.BF16.F32.PACK_AB R7, R81, R22 ;  /* 0x000000165107723e */ /* 0x000fc400000010ff */
[----:B------:R-:W-:Y:S01]  /*170f0*/  F2FP.BF16.F32.PACK_AB R8, R8, R72 ;  /* 0x000000480808723e */ /* 0x000fe200000010ff */
[----:B------:R5:W-:Y:S01]  /*17100*/  STS [R20+0x2000], R12 ;  /* 0x0020000c14007388 */ /* 0x000be20000000800 */
[----:B------:R-:W-:Y:S02]  /*17110*/  F2FP.BF16.F32.PACK_AB R14, R75, R14 ;  /* 0x0000000e4b0e723e */ /* 0x000fe400000010ff */
[----:B------:R-:W-:Y:S01]  /*17120*/  PLOP3.LUT P1, PT, PT, PT, PT, 0x8, 0x0 ;  /* 0x000000000000781c */ /* 0x000fe20003f2e170 */
[----:B------:R-:W-:Y:S01]  /*17130*/  STS [R20+0x2400], R11 ;  /* 0x0024000b14007388 */ /* 0x000fe20000000800 */
[----:B------:R-:W-:Y:S02]  /*17140*/  F2FP.BF16.F32.PACK_AB R24, R24, R76 ;  /* 0x0000004c1818723e */ /* 0x000fe400000010ff */
[----:B------:R-:W-:Y:S02]  /*17150*/  F2FP.BF16.F32.PACK_AB R23, R79, R23 ;  /* 0x000000174f17723e */ /* 0x000fe400000010ff */
[----:B------:R-:W-:-:S02]  /*17160*/  @!P2 PLOP3.LUT P1, PT, P4, PT, PT, 0x80, 0x0 ;  /* 0x000000000000a81c */ /* 0x000fc4000272f070 */
[----:B------:R-:W-:Y:S02]  /*17170*/  F2FP.BF16.F32.PACK_AB R22, R85, R84 ;  /* 0x000000545516723e */ /* 0x000fe400000010ff */
[----:B--2---:R-:W-:Y:S02]  /*17180*/  IADD3 R0, R21, R70, RZ ;  /* 0x0000004615007210 */ /* 0x004fe40007ffe0ff */
[----:B------:R-:W-:Y:S01]  /*17190*/  F2FP.BF16.F32.PACK_AB R19, R19, R86 ;  /* 0x000000561313723e */ /* 0x000fe200000010ff */
[----:B---3--:R-:W-:Y:S02]  /*171a0*/  IMAD.IADD R13, R70, 0x1, R20 ;  /* 0x00000001460d7824 */ /* 0x008fe400078e0214 */
[----:B------:R2:W-:Y:S01]  /*171b0*/  STS [R0], R10 ;  /* 0x0000000a00007388 */ /* 0x0005e20000000800 */
[----:B------:R-:W-:Y:S01]  /*171c0*/  F2FP.BF16.F32.PACK_AB R16, R97, R96 ;  /* 0x000000606110723e */ /* 0x000fe200000010ff */
[----:B------:R-:W-:Y:S01]  /*171d0*/  IMAD.IADD R2, R0, 0x1, R67 ;  /* 0x0000000100027824 */ /* 0x000fe200078e0243 */
[----:B----4-:R-:W-:Y:S01]  /*171e0*/  IADD3 R3, R21, R67, RZ ;  /* 0x0000004315037210 */ /* 0x010fe20007ffe0ff */
[----:B------:R-:W-:Y:S01]  /*171f0*/  STS [R0+0x400], R9 ;  /* 0x0004000900007388 */ /* 0x000fe20000000800 */
[----:B------:R-:W-:-:S02]  /*17200*/  F2FP.BF16.F32.PACK_AB R15, R15, R98 ;  /* 0x000000620f0f723e */ /* 0x000fc400000010ff */
[----:B------:R-:W-:Y:S01]  /*17210*/  IADD3 R4, R67, R20, RZ ;  /* 0x0000001443047210 */ /* 0x000fe20007ffe0ff */
[----:B------:R3:W-:Y:S01]  /*17220*/  STS [R13+0x400], R6 ;  /* 0x000400060d007388 */ /* 0x0007e20000000800 */
[----:B------:R-:W-:Y:S01]  /*17230*/  F2FP.BF16.F32.PACK_AB R18, R18, R88 ;  /* 0x000000581212723e */ /* 0x000fe200000010ff */
[----:B-----5:R-:W4:Y:S01]  /*17240*/  @P0 LDC R12, c[0x0][0x2e8] ;  /* 0x0000ba00ff0c0b82 */ /* 0x020f220000000800 */
[----:B------:R-:W-:Y:S01]  /*17250*/  F2FP.BF16.F32.PACK_AB R17, R91, R17 ;  /* 0x000000115b11723e */ /* 0x000fe200000010ff */
[----:B------:R-:W-:Y:S01]  /*17260*/  STS [R13], R7 ;  /* 0x000000070d007388 */ /* 0x000fe20000000800 */
[----:B------:R-:W-:Y:S02]  /*17270*/  F2FP.BF16.F32.PACK_AB R46, R46, R92 ;  /* 0x0000005c2e2e723e */ /* 0x000fe400000010ff */
[----:B------:R-:W-:Y:S01]  /*17280*/  F2FP.BF16.F32.PACK_AB R45, R95, R45 ;  /* 0x0000002d5f2d723e */ /* 0x000fe200000010ff */
[----:B------:R5:W-:Y:S01]  /*17290*/  STS [R0+0x2000], R8 ;  /* 0x0020000800007388 */ /* 0x000be20000000800 */
[----:B------:R-:W-:-:S02]  /*172a0*/  F2FP.BF16.F32.PACK_AB R44, R44, R100 ;  /* 0x000000642c2c723e */ /* 0x000fc400000010ff */
[----:B------:R-:W-:Y:S01]  /*172b0*/  F2FP.BF16.F32.PACK_AB R43, R43, R102 ;  /* 0x000000662b2b723e */ /* 0x000fe200000010ff */
[----:B------:R1:W-:Y:S01]  /*172c0*/  STS [R0+0x2400], R14 ;  /* 0x0024000e00007388 */ /* 0x0003e20000000800 */
[----:B------:R-:W-:Y:S02]  /*172d0*/  F2FP.BF16.F32.PACK_AB R40, R40, R112 ;  /* 0x000000702828723e */ /* 0x000fe400000010ff */
[----:B------:R-:W-:Y:S01]  /*172e0*/  F2FP.BF16.F32.PACK_AB R39, R39, R114 ;  /* 0x000000722727723e */ /* 0x000fe200000010ff */
[----:B------:R-:W-:Y:S01]  /*172f0*/  STS [R13+0x2000], R24 ;  /* 0x002000180d007388 */ /* 0x000fe20000000800 */
[----:B------:R-:W-:Y:S01]  /*17300*/  IADD3 R5, R13, R67, RZ ;  /* 0x000000430d057210 */ /* 0x000fe20007ffe0ff */
[----:B--2---:R-:W2:Y:S01]  /*17310*/  @!P2 LDC R10, c[0x0][0x270] ;  /* 0x00009c00ff0aab82 */ /* 0x004ea20000000800 */
[----:B------:R-:W-:Y:S01]  /*17320*/  F2FP.BF16.F32.PACK_AB R42, R42, R104 ;  /* 0x000000682a2a723e */ /* 0x000fe200000010ff */
[----:B------:R-:W-:Y:S01]  /*17330*/  STS [R13+0x2400], R23 ;  /* 0x002400170d007388 */ /* 0x000fe20000000800 */
[----:B------:R-:W-:-:S02]  /*17340*/  F2FP.BF16.F32.PACK_AB R41, R107, R41 ;  /* 0x000000296b29723e */ /* 0x000fc400000010ff */
[----:B------:R-:W-:Y:S01]  /*17350*/  F2FP.BF16.F32.PACK_AB R38, R38, R108 ;  /* 0x0000006c2626723e */ /* 0x000fe200000010ff */
[----:B------:R-:W-:Y:S01]  /*17360*/  STS [R3], R22 ;  /* 0x0000001603007388 */ /* 0x000fe20000000800 */
[----:B------:R-:W-:Y:S01]  /*17370*/  F2FP.BF16.F32.PACK_AB R37, R111, R37 ;  /* 0x000000256f25723e */ /* 0x000fe200000010ff */
[----:B---3--:R-:W3:Y:S01]  /*17380*/  @!P2 LDC R6, c[0x0][0x2c4] ;  /* 0x0000b100ff06ab82 */ /* 0x008ee20000000800 */
[----:B------:R-:W-:Y:S01]  /*17390*/  F2FP.BF16.F32.PACK_AB R36, R36, R116 ;  /* 0x000000742424723e */ /* 0x000fe200000010ff */
[----:B------:R-:W-:Y:S01]  /*173a0*/  STS [R3+0x400], R19 ;  /* 0x0004001303007388 */ /* 0x000fe20000000800 */
[----:B------:R-:W-:Y:S02]  /*173b0*/  F2FP.BF16.F32.PACK_AB R35, R35, R118 ;  /* 0x000000762323723e */ /* 0x000fe400000010ff */
[----:B------:R-:W-:Y:S01]  /*173c0*/  F2FP.BF16.F32.PACK_AB R32, R32, R128 ;  /* 0x000000802020723e */ /* 0x000fe200000010ff */
[----:B------:R4:W-:Y:S01]  /*173d0*/  STS [R4], R16 ;  /* 0x0000001004007388 */ /* 0x0009e20000000800 */
[----:B------:R-:W-:Y:S01]  /*173e0*/  F2FP.BF16.F32.PACK_AB R31, R31, R130 ;  /* 0x000000821f1f723e */ /* 0x000fe200000010ff */
[----:B-----5:R-:W5:Y:S01]  /*173f0*/  @P2 LDC.64 R8, c[0x0][0x2c0] ;  /* 0x0000b000ff082b82 */ /* 0x020f620000000a00 */
[----:B------:R-:W-:Y:S01]  /*17400*/  F2FP.BF16.F32.PACK_AB R34, R34, R120 ;  /* 0x000000782222723e */ /* 0x000fe200000010ff */
[----:B------:R2:W-:Y:S01]  /*17410*/  STS [R4+0x400], R15 ;  /* 0x0004000f04007388 */ /* 0x0005e20000000800 */
[----:B------:R-:W-:Y:S01]  /*17420*/  F2FP.BF16.F32.PACK_AB R33, R123, R33 ;  /* 0x000000217b21723e */ /* 0x000fe200000010ff */
[----:B-1----:R-:W-:Y:S01]  /*17430*/  @P5 MUFU.LG2 R14, R171 ;  /* 0x000000ab000e5308 */ /* 0x002fe20000000c00 */
[----:B------:R-:W-:Y:S01]  /*17440*/  F2FP.BF16.F32.PACK_AB R30, R30, R124 ;  /* 0x0000007c1e1e723e */ /* 0x000fe200000010ff */
[----:B------:R1:W-:Y:S01]  /*17450*/  STS [R3+0x2000], R18 ;  /* 0x0020001203007388 */ /* 0x0003e20000000800 */
[----:B------:R-:W-:Y:S01]  /*17460*/  F2FP.BF16.F32.PACK_AB R29, R127, R29 ;  /* 0x0000001d7f1d723e */ /* 0x000fe200000010ff */
[----:B------:R-:W5:Y:S01]  /*17470*/  @P2 LDC R7, c[0x0][0x2c0] ;  /* 0x0000b000ff072b82 */ /* 0x000f620000000800 */
[----:B------:R-:W-:Y:S01]  /*17480*/  F2FP.BF16.F32.PACK_AB R28, R28, R132 ;  /* 0x000000841c1c723e */ /* 0x000fe200000010ff */
[----:B------:R-:W-:Y:S01]  /*17490*/  STS [R3+0x2400], R17 ;  /* 0x0024001103007388 */ /* 0x000fe20000000800 */
[----:B------:R-:W-:-:S02]  /*174a0*/  F2FP.BF16.F32.PACK_AB R27, R27, R134 ;  /* 0x000000861b1b723e */ /* 0x000fc400000010ff */
[----:B------:R-:W-:Y:S01]  /*174b0*/  F2FP.BF16.F32.PACK_AB R26, R26, R140 ;  /* 0x0000008c1a1a723e */ /* 0x000fe200000010ff */
[----:B------:R-:W-:Y:S01]  /*174c0*/  STS [R4+0x2000], R46 ;  /* 0x0020002e04007388 */ /* 0x000fe20000000800 */
[----:B------:R-:W-:Y:S01]  /*174d0*/  F2FP.BF16.F32.PACK_AB R25, R25, R142 ;  /* 0x0000008e1919723e */ /* 0x000fe200000010ff */
[----:B---3--:R-:W3:Y:S01]  /*174e0*/  @P1 LDC R6, c[0x0][0x2e4] ;  /* 0x0000b900ff061b82 */ /* 0x008ee20000000800 */
[----:B------:R-:W-:Y:S01]  /*174f0*/  F2FP.BF16.F32.PACK_AB R48, R48, R136 ;  /* 0x000000883030723e */ /* 0x000fe200000010ff */
[----:B------:R-:W-:Y:S01]  /*17500*/  STS [R4+0x2400], R45 ;  /* 0x0024002d04007388 */ /* 0x000fe20000000800 */
[----:B------:R-:W-:Y:S02]  /*17510*/  F2FP.BF16.F32.PACK_AB R47, R139, R47 ;  /* 0x0000002f8b2f723e */ /* 0x000fe400000010ff */
[----:B------:R-:W-:Y:S01]  /*17520*/  F2FP.BF16.F32.PACK_AB R58, R58, R188 ;  /* 0x000000bc3a3a723e */ /* 0x000fe200000010ff */
[----:B------:R-:W-:Y:S01]  /*17530*/  STS [R2], R44 ;  /* 0x0000002c02007388 */ /* 0x000fe20000000800 */
[----:B------:R-:W-:Y:S01]  /*17540*/  F2FP.BF16.F32.PACK_AB R57, R191, R57 ;  /* 0x00000039bf39723e */ /* 0x000fe200000010ff */
[----:B----4-:R-:W4:Y:S01]  /*17550*/  @P5 LDC R16, c[0x0][0x2e8] ;  /* 0x0000ba00ff105b82 */ /* 0x010f220000000800 */
[----:B------:R-:W-:Y:S01]  /*17560*/  F2FP.BF16.F32.PACK_AB R56, R56, R144 ;  /* 0x000000903838723e */ /* 0x000fe200000010ff */
[----:B------:R-:W-:Y:S01]  /*17570*/  STS [R2+0x400], R43 ;  /* 0x0004002b02007388 */ /* 0x000fe20000000800 */
[----:B------:R-:W-:-:S02]  /*17580*/  F2FP.BF16.F32.PACK_AB R55, R55, R146 ;  /* 0x000000923737723e */ /* 0x000fc400000010ff */
[----:B------:R-:W-:Y:S01]  /*17590*/  F2FP.BF16.F32.PACK_AB R52, R52, R152 ;  /* 0x000000983434723e */ /* 0x000fe200000010ff */
[----:B------:R-:W4:Y:S01]  /*175a0*/  S2R R11, SR_CTAID.Y ;  /* 0x00000000000b7919 */ /* 0x000f220000002600 */
[----:B------:R-:W-:Y:S01]  /*175b0*/  F2FP.BF16.F32.PACK_AB R51, R51, R154 ;  /* 0x0000009a3333723e */ /* 0x000fe200000010ff */
[----:B------:R-:W-:Y:S01]  /*175c0*/  @!P2 IMAD.MOV.U32 R7, RZ, RZ, 0x1 ;  /* 0x00000001ff07a424 */ /* 0x000fe200078e00ff */
[----:B------:R-:W-:Y:S01]  /*175d0*/  F2FP.BF16.F32.PACK_AB R54, R54, R148 ;  /* 0x000000943636723e */ /* 0x000fe200000010ff */
[----:B------:R-:W-:Y:S01]  /*175e0*/  STS [R5], R40 ;  /* 0x0000002805007388 */ /* 0x000fe20000000800 */
[----:B------:R-:W-:Y:S01]  /*175f0*/  F2FP.BF16.F32.PACK_AB R53, R151, R53 ;  /* 0x000000359735723e */ /* 0x000fe200000010ff */
[----:B--2---:R-:W2:Y:S01]  /*17600*/  @P6 LDC R15, c[0x0][0x2e8] ;  /* 0x0000ba00ff0f6b82 */ /* 0x004ea20000000800 */
        /* <DEDUP_REMOVED lines=15> */
[----:B------:R-:W-:Y:S01]  /*17700*/  ISETP.NE.AND P4, PT, R204, RZ, PT ;  /* 0x000000ffcc00720c */ /* 0x000fe20003f85270 */
[----:B------:R-:W-:Y:S01]  /*17710*/  STS [R21+0x4000], R36 ;  /* 0x0040002415007388 */ /* 0x000fe20000000800 */
[----:B------:R-:W-:Y:S02]  /*17720*/  MOV R23, 0x7f800000 ;  /* 0x7f80000000177802 */ /* 0x000fe40000000f00 */
[----:B------:R-:W-:Y:S01]  /*17730*/  MOV R22, 0x7f800000 ;  /* 0x7f80000000167802 */ /* 0x000fe20000000f00 */
[----:B------:R-:W-:Y:S01]  /*17740*/  STS [R21+0x4400], R35 ;  /* 0x0044002315007388 */ /* 0x000fe20000000800 */
[----:B-1----:R-:W-:-:S03]  /*17750*/  MOV R18, 0x7f800000 ;  /* 0x7f80000000127802 */ /* 0x002fc60000000f00 */
[----:B------:R-:W-:Y:S04]  /*17760*/  STS [R20+0x4000], R32 ;  /* 0x0040002014007388 */ /* 0x000fe80000000800 */
[----:B------:R-:W-:Y:S04]  /*17770*/  STS [R20+0x4400], R31 ;  /* 0x0044001f14007388 */ /* 0x000fe80000000800 */
[----:B------:R-:W-:Y:S04]  /*17780*/  STS [R21+0x6000], R34 ;  /* 0x0060002215007388 */ /* 0x000fe80000000800 */
[----:B------:R-:W-:Y:S04]  /*17790*/  STS [R21+0x6400], R33 ;  /* 0x0064002115007388 */ /* 0x000fe80000000800 */
[----:B------:R-:W-:Y:S04]  /*177a0*/  STS [R20+0x6000], R30 ;  /* 0x0060001e14007388 */ /* 0x000fe80000000800 */
[----:B------:R1:W-:Y:S04]  /*177b0*/  STS [R20+0x6400], R29 ;  /* 0x0064001d14007388 */ /* 0x0003e80000000800 */
[----:B------:R-:W-:Y:S04]  /*177c0*/  STS [R0+0x4000], R28 ;  /* 0x0040001c00007388 */ /* 0x000fe80000000800 */
[----:B------:R-:W-:Y:S04]  /*177d0*/  STS [R0+0x4400], R27 ;  /* 0x0044001b00007388 */ /* 0x000fe80000000800 */
[----:B------:R5:W-:Y:S04]  /*177e0*/  STS [R13+0x4000], R26 ;  /* 0x0040001a0d007388 */ /* 0x000be80000000800 */
[----:B------:R-:W-:Y:S04]  /*177f0*/  STS [R13+0x4400], R25 ;  /* 0x004400190d007388 */ /* 0x000fe80000000800 */
[----:B------:R-:W-:Y:S04]  /*17800*/  STS [R0+0x6000], R48 ;  /* 0x0060003000007388 */ /* 0x000fe80000000800 */
[----:B------:R3:W-:Y:S01]  /*17810*/  STS [R0+0x6400], R47 ;  /* 0x0064002f00007388 */ /* 0x0007e20000000800 */
[----:B-1----:R-:W-:-:S03]  /*17820*/  MOV R20, 0x7f800000 ;  /* 0x7f80000000147802 */ /* 0x002fc60000000f00 */
[----:B------:R-:W-:Y:S04]  /*17830*/  STS [R13+0x6000], R58 ;  /* 0x0060003a0d007388 */ /* 0x000fe80000000800 */
[----:B------:R1:W-:Y:S04]  /*17840*/  STS [R13+0x6400], R57 ;  /* 0x006400390d007388 */ /* 0x0003e80000000800 */
[----:B------:R-:W-:Y:S01]  /*17850*/  STS [R3+0x4000], R56 ;  /* 0x0040003803007388 */ /* 0x000fe20000000800 */
[----:B-----5:R-:W5:Y:S03]  /*17860*/  S2R R26, SR_CTAID.Z ;  /* 0x00000000001a7919 */ /* 0x020f660000002700 */
[----:B------:R-:W-:Y:S04]  /*17870*/  STS [R3+0x4400], R55 ;  /* 0x0044003703007388 */ /* 0x000fe80000000800 */
[----:B------:R-:W-:Y:S01]  /*17880*/  STS [R4+0x4000], R52 ;  /* 0x0040003404007388 */ /* 0x000fe20000000800 */
[----:B---3--:R-:W-:Y:S01]  /*17890*/  @P2 IMAD R0, R9, R8, RZ ;  /* 0x0000000809002224 */ /* 0x008fe200078e02ff */
[----:B------:R-:W-:Y:S01]  /*178a0*/  @!P2 MOV R0, R6 ;  /* 0x000000060000a202 */ /* 0x000fe20000000f00 */
[----:B------:R-:W3:Y:S01]  /*178b0*/  @P0 MUFU.LG2 R9, R169 ;  /* 0x000000a900090308 */ /* 0x000ee20000000c00 */
[----:B------:R-:W-:Y:S01]  /*178c0*/  STS [R4+0x4400], R51 ;  /* 0x0044003304007388 */ /* 0x000fe20000000800 */
[----:B------:R-:W2:Y:S01]  /*178d0*/  S2R R17, SR_TID.X ;  /* 0x0000000000117919 */ /* 0x000ea20000002100 */
[----:B-1----:R-:W1:Y:S05]  /*178e0*/  @P4 LDC R13, c[0x0][0x2e8] ;  /* 0x0000ba00ff0d4b82 */ /* 0x002e6a0000000800 */
[----:B------:R-:W-:Y:S01]  /*178f0*/  @P6 MUFU.LG2 R8, R170 ;  /* 0x000000aa00086308 */ /* 0x000fe20000000c00 */
[----:B------:R-:W-:Y:S01]  /*17900*/  STS [R3+0x6000], R54 ;  /* 0x0060003603007388 */ /* 0x000fe20000000800 */
[----:B------:R-:W-:-:S03]  /*17910*/  LOP3.LUT P6, RZ, R205, 0x3, RZ, 0xc0, !PT ;  /* 0x00000003cdff7812 */ /* 0x000fc600078cc0ff */
[----:B------:R4:W-:Y:S04]  /*17920*/  STS [R3+0x6400], R53 ;  /* 0x0064003503007388 */ /* 0x0009e80000000800 */
[----:B------:R-:W-:Y:S04]  /*17930*/  STS [R4+0x6000], R50 ;  /* 0x0060003204007388 */ /* 0x000fe80000000800 */
[----:B------:R3:W-:Y:S04]  /*17940*/  STS [R4+0x6400], R49 ;  /* 0x0064003104007388 */ /* 0x0007e80000000800 */
[----:B------:R-:W-:Y:S04]  /*17950*/  STS [R2+0x4000], R64 ;  /* 0x0040004002007388 */ /* 0x000fe80000000800 */
[----:B------:R-:W-:Y:S04]  /*17960*/  STS [R2+0x4400], R63 ;  /* 0x0044003f02007388 */ /* 0x000fe80000000800 */
[----:B------:R-:W-:Y:S04]  /*17970*/  STS [R5+0x4000], R60 ;  /* 0x0040003c05007388 */ /* 0x000fe80000000800 */
[----:B------:R-:W-:Y:S01]  /*17980*/  STS [R5+0x4400], R59 ;  /* 0x0044003b05007388 */ /* 0x000fe20000000800 */
[----:B----4-:R-:W-:Y:S01]  /*17990*/  @P2 MOV R3, 0x1 ;  /* 0x0000000100032802 */ /* 0x010fe20000000f00 */
[----:B------:R-:W-:-:S02]  /*179a0*/  @!P2 IMAD R3, R6, R10, RZ ;  /* 0x0000000a0603a224 */ /* 0x000fc400078e02ff */
[----:B------:R-:W-:Y:S04]  /*179b0*/  STS [R2+0x6000], R62 ;  /* 0x0060003e02007388 */ /* 0x000fe80000000800 */
[----:B------:R4:W-:Y:S01]  /*179c0*/  STS [R2+0x6400], R61 ;  /* 0x0064003d02007388 */ /* 0x0009e20000000800 */
[----:B---3--:R-:W3:Y:S03]  /*179d0*/  @P4 MUFU.LG2 R4, R165 ;  /* 0x000000a500044308 */ /* 0x008ee60000000c00 */
[----:B------:R-:W-:Y:S04]  /*179e0*/  STS [R5+0x6000], R65 ;  /* 0x0060004105007388 */ /* 0x000fe80000000800 */
[----:B------:R1:W-:Y:S01]  /*179f0*/  STS [R5+0x6400], R66 ;  /* 0x0064004205007388 */ /* 0x0003e20000000800 */
[----:B------:R-:W-:Y:S01]  /*17a00*/  BAR.SYNC.DEFER_BLOCKING 0x0 ;  /* 0x0000000000007b1d */ /* 0x000fe20000010000 */
[----:B----4-:R-:W-:Y:S01]  /*17a10*/  IMAD R2, R11, R3, RZ ;  /* 0x000000030b027224 */ /* 0x010fe200078e02ff */
[----:B--2---:R-:W-:Y:S01]  /*17a20*/  SHF.R.S32.HI R11, RZ, 0x1f, R17 ;  /* 0x0000001fff0b7819 */ /* 0x004fe20000011411 */
[----:B------:R-:W-:-:S03]  /*17a30*/  IMAD R3, R7, UR4, RZ ;  /* 0x0000000407037c24 */ /* 0x000fc6000f8e02ff */
[----:B------:R-:W-:Y:S02]  /*17a40*/  SEL R2, R2, RZ, !P3 ;  /* 0x000000ff02027207 */ /* 0x000fe40005800000 */
[----:B------:R-:W-:Y:S02]  /*17a50*/  SHF.L.U32 R3, R3, 0x7, RZ ;  /* 0x0000000703037819 */ /* 0x000fe400000006ff */
[----:B------:R-:W-:Y:S01]  /*17a60*/  LEA.HI R11, R11, R17, RZ, 0x3 ;  /* 0x000000110b0b7211 */ /* 0x000fe200078f18ff */
[----:B-----5:R-:W-:Y:S01]  /*17a70*/  IMAD R0, R26, R0, R2 ;  /* 0x000000001a007224 */ /* 0x020fe200078e0202 */
[----:B------:R2:W4:Y:S01]  /*17a80*/  LDS.128 R32, [R246+0x3800] ;  /* 0x00380000f6207984 */ /* 0x0005220000000c00 */
[----:B------:R-:W-:Y:S02]  /*17a90*/  SHF.R.S32.HI R6, RZ, 0x1f, R3 ;  /* 0x0000001fff067819 */ /* 0x000fe40000011403 */
[----:B------:R-:W-:Y:S01]  /*17aa0*/  SHF.R.S32.HI R10, RZ, 0x3, R11 ;  /* 0x00000003ff0a7819 */ /* 0x000fe2000001140b */
[----:B------:R2:W2:Y:S01]  /*17ab0*/  LDS.128 R28, [R246+0x7800] ;  /* 0x00780000f61c7984 */ /* 0x0004a20000000c00 */
[--C-:B-1----:R-:W-:Y:S01]  /*17ac0*/  IADD3 R5, P2, P1, R3, R68, R0.reuse ;  /* 0x0000004403057210 */ /* 0x102fe2000795e000 */
[----:B------:R-:W-:Y:S01]  /*17ad0*/  @P0 FMUL.FTZ R3, R9, 0.69314718246459960938 ;  /* 0x3f31721809030820 */ /* 0x000fe20000410000 */
[----:B------:R-:W-:Y:S01]  /*17ae0*/  SHF.R.S32.HI R2, RZ, 0x1f, R0 ;  /* 0x0000001fff027819 */ /* 0x000fe20000011400 */
[----:B------:R-:W-:-:S02]  /*17af0*/  VIADD R0, R10, 0x10 ;  /* 0x000000100a007836 */ /* 0x000fc40000000000 */
[----:B------:R-:W-:Y:S01]  /*17b00*/  @P0 FFMA.FTZ R23, R167, R12, R3 ;  /* 0x0000000ca7170223 */ /* 0x000fe20000010003 */
[----:B------:R-:W-:Y:S01]  /*17b10*/  IADD3.X R6, R6, R69, R2, P2, P1 ;  /* 0x0000004506067210 */ /* 0x000fe200017e2402 */
[----:B------:R-:W-:Y:S01]  /*17b20*/  VIADD R2, R10, 0x20 ;  /* 0x000000200a027836 */ /* 0x000fe20000000000 */
[----:B------:R-:W-:Y:S02]  /*17b30*/  ISETP.NE.AND P1, PT, R204, RZ, PT ;  /* 0x000000ffcc00720c */ /* 0x000fe40003f25270 */
[----:B------:R-:W-:Y:S02]  /*17b40*/  ISETP.NE.AND P0, PT, R71, RZ, PT ;  /* 0x000000ff4700720c */ /* 0x000fe40003f05270 */
[----:B------:R-:W-:Y:S02]  /*17b50*/  ISETP.GE.AND P4, PT, R0, UR12, PT ;  /* 0x0000000c00007c0c */ /* 0x000fe4000bf86270 */
[----:B------:R-:W-:Y:S02]  /*17b60*/  IADD3 R0, R10, 0x30, RZ ;  /* 0x000000300a007810 */ /* 0x000fe40007ffe0ff */
[----:B------:R-:W-:-:S02]  /*17b70*/  ISETP.GE.AND P3, PT, R2, UR12, PT ;  /* 0x0000000c02007c0c */ /* 0x000fc4000bf66270 */
[----:B------:R-:W-:Y:S01]  /*17b80*/  ISETP.GE.AND P2, PT, R0, UR12, PT ;  /* 0x0000000c00007c0c */ /* 0x000fe2000bf46270 */
[C---:B------:R-:W-:Y:S01]  /*17b90*/  VIADD R0, R10.reuse, 0x50 ;  /* 0x000000500a007836 */ /* 0x040fe20000000000 */
[----:B------:R-:W-:Y:S01]  /*17ba0*/  IADD3 R2, R10, 0x40, RZ ;  /* 0x000000400a027810 */ /* 0x000fe20007ffe0ff */
[----:B---3--:R-:W-:Y:S01]  /*17bb0*/  @P1 FMUL.FTZ R4, R4, 0.69314718246459960938 ;  /* 0x3f31721804041820 */ /* 0x008fe20000410000 */
[----:B------:R-:W-:-:S03]  /*17bc0*/  LOP3.LUT R3, R11, 0xfffffff8, RZ, 0xc0, !PT ;  /* 0xfffffff80b037812 */ /* 0x000fc600078ec0ff */
[----:B------:R-:W-:Y:S01]  /*17bd0*/  @P1 FFMA.FTZ R22, R168, R13, R4 ;  /* 0x0000000da8161223 */ /* 0x000fe20000010004 */
[----:B------:R-:W-:Y:S01]  /*17be0*/  @P0 FMUL.FTZ R4, R8, 0.69314718246459960938 ;  /* 0x3f31721808040820 */ /* 0x000fe20000410000 */
[----:B------:R-:W-:Y:S01]  /*17bf0*/  ISETP.GE.AND P1, PT, R2, UR12, PT ;  /* 0x0000000c02007c0c */ /* 0x000fe2000bf26270 */
[----:B------:R-:W-:Y:S02]  /*17c00*/  @P5 FMUL.FTZ R2, R14, 0.69314718246459960938 ;  /* 0x3f3172180e025820 */ /* 0x000fe40000410000 */
[----:B------:R-:W-:Y:S01]  /*17c10*/  @P0 FFMA.FTZ R20, R166, R15, R4 ;  /* 0x0000000fa6140223 */ /* 0x000fe20000010004 */
[----:B------:R-:W-:Y:S01]  /*17c20*/  ISETP.GE.AND P0, PT, R0, UR12, PT ;  /* 0x0000000c00007c0c */ /* 0x000fe2000bf06270 */
[----:B------:R-:W-:Y:S01]  /*17c30*/  @P5 FFMA.FTZ R18, R164, R16, R2 ;  /* 0x00000010a4125223 */ /* 0x000fe20000010002 */
[----:B------:R-:W-:-:S04]  /*17c40*/  IADD3 R0, -R3, R17, RZ ;  /* 0x0000001103007210 */ /* 0x000fc80007ffe1ff */
[----:B------:R-:W-:Y:S01]  /*17c50*/  SHF.L.U32 R17, R0, 0x3, RZ ;  /* 0x0000000300117819 */ /* 0x000fe200000006ff */
[----:B----4-:R-:W-:Y:S06]  /*17c60*/  @P6 BRA `(.L_x_69) ;  /* 0x0000000000c06947 */ /* 0x010fec0003800000 */
[----:B------:R-:W3:Y:S01]  /*17c70*/  LDL.LU R83, [R1+0xc8] ;  /* 0x0000c80001537983 */ /* 0x000ee20000300800 */
[----:B------:R-:W-:Y:S02]  /*17c80*/  SHF.R.S32.HI R0, RZ, 0x1f, R80 ;  /* 0x0000001fff007819 */ /* 0x000fe40000011450 */
[----:B------:R-:W-:Y:S02]  /*17c90*/  P2R R25, PR, RZ, 0x2 ;  /* 0x00000002ff197803 */ /* 0x000fe40000000000 */
[----:B------:R-:W-:Y:S02]  /*17ca0*/  LEA.HI R0, R0, R80, RZ, 0x2 ;  /* 0x0000005000007211 */ /* 0x000fe400078f10ff */
[----:B------:R-:W-:Y:S02]  /*17cb0*/  P2R R24, PR, RZ, 0x1 ;  /* 0x00000001ff187803 */ /* 0x000fe40000000000 */
[----:B------:R-:W-:Y:S02]  /*17cc0*/  LOP3.LUT R0, R0, 0xffffffc, RZ, 0xc0, !PT ;  /* 0x0ffffffc00007812 */ /* 0x000fe400078ec0ff */
[----:B------:R-:W-:-:S03]  /*17cd0*/  P2R R21, PR, RZ, 0x4 ;  /* 0x00000004ff157803 */ /* 0x000fc60000000000 */
[----:B------:R-:W-:-:S04]  /*17ce0*/  IMAD.IADD R0, R80, 0x1, -R0 ;  /* 0x0000000150007824 */ /* 0x000fc800078e0a00 */
[----:B---3--:R-:W-:-:S04]  /*17cf0*/  IMAD R2, R0, 0x10, R83 ;  /* 0x0000001000027824 */ /* 0x008fc800078e0253 */
[C---:B------:R-:W-:Y:S01]  /*17d00*/  VIADD R0, R2.reuse, 0x8 ;  /* 0x0000000802007836 */ /* 0x040fe20000000000 */
[C---:B------:R-:W-:Y:S01]  /*17d10*/  ISETP.GE.AND P1, PT, R2.reuse, UR12, PT ;  /* 0x0000000c02007c0c */ /* 0x040fe2000bf26270 */
[----:B------:R-:W-:-:S03]  /*17d20*/  VIADD R12, R2, 0x40 ;  /* 0x00000040020c7836 */ /* 0x000fc60000000000 */
[----:B------:R-:W-:Y:S02]  /*17d30*/  ISETP.GE.AND P0, PT, R0, UR12, PT ;  /* 0x0000000c00007c0c */ /* 0x000fe4000bf06270 */
[----:B------:R-:W-:-:S07]  /*17d40*/  ISETP.GE.AND P2, PT, R12, UR12, PT ;  /* 0x0000000c0c007c0c */ /* 0x000fce000bf46270 */
[----:B------:R-:W-:-:S04]  /*17d50*/  @!P1 IMAD R3, R2, R7, RZ ;  /* 0x0000000702039224 */ /* 0x000fc800078e02ff */
[----:B------:R-:W-:Y:S01]  /*17d60*/  @!P0 IMAD R0, R0, R7, RZ ;  /* 0x0000000700008224 */ /* 0x000fe200078e02ff */
[----:B------:R-:W-:-:S04]  /*17d70*/  @!P1 IADD3 R4, P5, R3, R5, RZ ;  /* 0x0000000503049210 */ /* 0x000fc80007fbe0ff */
[----:B------:R-:W-:Y:S02]  /*17d80*/  @!P1 LEA.HI.X.SX32 R9, R3, R6, 0x1, P5 ;  /* 0x0000000603099211 */ /* 0x000fe400028f0eff */
[----:B------:R-:W-:-:S04]  /*17d90*/  @!P0 IADD3 R13, P5, R0, R5, RZ ;  /* 0x00000005000d8210 */ /* 0x000fc80007fbe0ff */
[----:B------:R-:W-:Y:S01]  /*17da0*/  @!P0 LEA.HI.X.SX32 R16, R0, R6, 0x1, P5 ;  /* 0x0000000600108211 */ /* 0x000fe200028f0eff */
[----:B------:R-:W-:-:S05]  /*17db0*/  @!P2 IMAD R0, R12, R7, RZ ;  /* 0x000000070c00a224 */ /* 0x000fca00078e02ff */
[----:B------:R-:W-:-:S04]  /*17dc0*/  @!P2 IADD3 R15, P5, R0, R5, RZ ;  /* 0x00000005000fa210 */ /* 0x000fc80007fbe0ff */
[----:B------:R-:W-:Y:S01]  /*17dd0*/  @!P2 LEA.HI.X.SX32 R19, R0, R6, 0x1, P5 ;  /* 0x000000060013a211 */ /* 0x000fe200028f0eff */
[----:B------:R-:W-:Y:S02]  /*17de0*/  VIADD R0, R2, 0x48 ;  /* 0x0000004802007836 */ /* 0x000fe40000000000 */
[----:B------:R-:W1:Y:S03]  /*17df0*/  @!P1 LDC.64 R2, c[0x0][0x2b0] ;  /* 0x0000ac00ff029b82 */ /* 0x000e660000000a00 */
[----:B------:R-:W-:-:S13]  /*17e00*/  ISETP.GE.AND P6, PT, R0, UR12, PT ;  /* 0x0000000c00007c0c */ /* 0x000fda000bfc6270 */
[----:B------:R-:W-:-:S05]  /*17e10*/  @!P6 IMAD R0, R0, R7, RZ ;  /* 0x000000070000e224 */ /* 0x000fca00078e02ff */
[----:B------:R-:W-:-:S04]  /*17e20*/  @!P6 IADD3 R14, P5, R0, R5, RZ ;  /* 0x00000005000ee210 */ /* 0x000fc80007fbe0ff */
[----:B------:R-:W-:Y:S02]  /*17e30*/  @!P6 LEA.HI.X.SX32 R0, R0, R6, 0x1, P5 ;  /* 0x000000060000e211 */ /* 0x000fe400028f0eff */
[----:B-1----:R-:W-:-:S04]  /*17e40*/  @!P1 LEA R8, P5, R4, R2, 0x2 ;  /* 0x0000000204089211 */ /* 0x002fc800078a10ff */
[----:B------:R-:W-:Y:S02]  /*17e50*/  @!P1 LEA.HI.X R9, R4, R3, R9, 0x2, P5 ;  /* 0x0000000304099211 */ /* 0x000fe400028f1409 */
[----:B------:R-:W1:Y:S03]  /*17e60*/  @!P0 LDC.64 R2, c[0x0][0x2b0] ;  /* 0x0000ac00ff028b82 */ /* 0x000e660000000a00 */
[----:B------:R3:W-:Y:S01]  /*17e70*/  @!P1 STG.E desc[UR18][R8.64], R22 ;  /* 0x0000001608009986 */ /* 0x0007e2000c101912 */
[----:B------:R-:W-:Y:S02]  /*17e80*/  ISETP.NE.AND P1, PT, R25, RZ, PT ;  /* 0x000000ff1900720c */ /* 0x000fe40003f25270 */
[----:B-1----:R-:W-:-:S04]  /*17e90*/  @!P0 LEA R6, P5, R13, R2, 0x2 ;  /* 0x000000020d068211 */ /* 0x002fc800078a10ff */
[----:B------:R-:W-:Y:S02]  /*17ea0*/  @!P0 LEA.HI.X R7, R13, R3, R16, 0x2, P5 ;  /* 0x000000030d078211 */ /* 0x000fe400028f1410 */
[----:B------:R-:W1:Y:S03]  /*17eb0*/  @!P2 LDC.64 R2, c[0x0][0x2b0] ;  /* 0x0000ac00ff02ab82 */ /* 0x000e660000000a00 */
[----:B------:R3:W-:Y:S01]  /*17ec0*/  @!P0 STG.E desc[UR18][R6.64], R23 ;  /* 0x0000001706008986 */ /* 0x0007e2000c101912 */
[----:B------:R-:W-:Y:S02]  /*17ed0*/  ISETP.NE.AND P0, PT, R24, RZ, PT ;  /* 0x000000ff1800720c */ /* 0x000fe40003f05270 */
[----:B-1----:R-:W-:-:S04]  /*17ee0*/  @!P2 LEA R4, P5, R15, R2, 0x2 ;  /* 0x000000020f04a211 */ /* 0x002fc800078a10ff */
[----:B------:R-:W-:Y:S02]  /*17ef0*/  @!P2 LEA.HI.X R5, R15, R3, R19, 0x2, P5 ;  /* 0x000000030f05a211 */ /* 0x000fe400028f1413 */
[----:B------:R-:W1:Y:S01]  /*17f00*/  @!P6 LDC.64 R2, c[0x0][0x2b0] ;  /* 0x0000ac00ff02eb82 */ /* 0x000e620000000a00 */
[----:B------:R-:W-:Y:S02]  /*17f10*/  ISETP.NE.AND P2, PT, R21, RZ, PT ;  /* 0x000000ff1500720c */ /* 0x000fe40003f45270 */
[----:B-1----:R-:W-:-:S04]  /*17f20*/  @!P6 LEA R2, P5, R14, R2, 0x2 ;  /* 0x000000020e02e211 */ /* 0x002fc800078a10ff */
[----:B------:R-:W-:Y:S02]  /*17f30*/  @!P6 LEA.HI.X R3, R14, R3, R0, 0x2, P5 ;  /* 0x000000030e03e211 */ /* 0x000fe400028f1400 */
[----:B------:R-:W-:-:S13]  /*17f40*/  ISETP.GE.AND P5, PT, R12, UR12, PT ;  /* 0x0000000c0c007c0c */ /* 0x000fda000bfa6270 */
[----:B------:R3:W-:Y:S04]  /*17f50*/  @!P5 STG.E desc[UR18][R4.64], R20 ;  /* 0x000000140400d986 */ /* 0x0007e8000c101912 */
[----:B------:R3:W-:Y:S02]  /*17f60*/  @!P6 STG.E desc[UR18][R2.64], R18 ;  /* 0x000000120200e986 */ /* 0x0007e4000c101912 */
.L_x_69:
[----:B------:R-:W-:Y:S05]  /*17f70*/  BSYNC B0 ;  /* 0x0000000000007941 */ /* 0x000fea0003800000 */
.L_x_68:
[----:B---3--:R-:W-:Y:S01]  /*17f80*/  SHF.R.S32.HI R3, RZ, 0x1f, R17 ;  /* 0x0000001fff037819 */ /* 0x008fe20000011411 */
[----:B------:R-:W-:Y:S01]  /*17f90*/  IMAD.U32 R6, RZ, RZ, UR16 ;  /* 0x00000010ff067e24 */ /* 0x000fe2000f8e00ff */
[----:B------:R-:W-:Y:S01]  /*17fa0*/  IADD3 R2, P5, R17, UR8, RZ ;  /* 0x0000000811027c10 */ /* 0x000fe2000ffbe0ff */
[C---:B------:R-:W-:Y:S01]  /*17fb0*/  VIADD R0, R10.reuse, 0x60 ;  /* 0x000000600a007836 */ /* 0x040fe20000000000 */
[--C-:B------:R-:W-:Y:S01]  /*17fc0*/  SHF.R.S32.HI R11, RZ, 0x1f, R10.reuse ;  /* 0x0000001fff0b7819 */ /* 0x100fe2000001140a */
[----:B------:R1:W3:Y:S01]  /*17fd0*/  LDS.128 R12, [R246] ;  /* 0x00000000f60c7984 */ /* 0x0002e20000000c00 */
[----:B------:R-:W-:Y:S01]  /*17fe0*/  IADD3.X R3, R3, UR6, RZ, P5, !PT ;  /* 0x0000000603037c10 */ /* 0x000fe2000affe4ff */
[----:B------:R-:W-:Y:S01]  /*17ff0*/  ULDC.64 UR4, c[0x0][0x2a0] ;  /* 0x0000a80000047ab9 */ /* 0x000fe20000000a00 */
[----:B------:R-:W-:Y:S01]  /*18000*/  ISETP.GE.AND P5, PT, R10, UR12, PT ;  /* 0x0000000c0a007c0c */ /* 0x000fe2000bfa6270 */
[----:B------:R-:W-:Y:S01]  /*18010*/  IMAD.WIDE R6, R6, 0x80, R10 ;  /* 0x0000008006067825 */ /* 0x000fe200078e020a */
[----:B------:R-:W-:Y:S01]  /*18020*/  IADD3 R20, R10, 0x70, RZ ;  /* 0x000000700a147810 */ /* 0x000fe20007ffe0ff */
[----:B------:R-:W-:Y:S01]  /*18030*/  BSSY B0, `(.L_x_70) ;  /* 0x0000014000007945 */ /* 0x000fe20003800000 */
[----:B------:R1:W4:Y:S01]  /*18040*/  LDS.128 R8, [R246+0x4000] ;  /* 0x00400000f6087984 */ /* 0x0003220000000c00 */
[----:B------:R-:W-:Y:S01]  /*18050*/  SHF.R.S32.HI R4, RZ, 0x1f, R26 ;  /* 0x0000001fff047819 */ /* 0x000fe2000001141a */
[----:B------:R-:W-:Y:S01]  /*18060*/  IMAD.WIDE.U32 R18, R26, UR4, R2 ;  /* 0x000000041a127c25 */ /* 0x000fe2000f8e0002 */
[----:B------:R-:W-:-:S03]  /*18070*/  ISETP.GE.AND P6, PT, R0, UR12, PT ;  /* 0x0000000c00007c0c */ /* 0x000fc6000bfc6270 */
[----:B------:R-:W-:-:S04]  /*18080*/  IMAD R0, R4, UR4, RZ ;  /* 0x0000000404007c24 */ /* 0x000fc8000f8e02ff */
[----:B------:R-:W-:-:S04]  /*18090*/  IMAD R0, R26, UR5, R0 ;  /* 0x000000051a007c24 */ /* 0x000fc8000f8e0200 */
[----:B------:R-:W-:Y:S01]  /*180a0*/  IMAD.IADD R17, R19, 0x1, R0 ;  /* 0x0000000113117824 */ /* 0x000fe200078e0200 */
[----:B------:R-:W-:Y:S06]  /*180b0*/  @P5 BRA `(.L_x_71) ;  /* 0x00000000002c5947 */ /* 0x000fec0003800000 */
[----:B------:R-:W-:Y:S01]  /*180c0*/  ULDC.64 UR4, c[0x0][0x298] ;  /* 0x0000a60000047ab9 */ /* 0x000fe20000000a00 */
[----:B------:R-:W-:Y:S01]  /*180d0*/  MOV R16, R18 ;  /* 0x0000001200107202 */ /* 0x000fe20000000f00 */
[----:B------:R-:W-:-:S04]  /*180e0*/  IMAD R0, R7, UR4, RZ ;  /* 0x0000000407007c24 */ /* 0x000fc8000f8e02ff */
[----:B------:R-:W-:-:S04]  /*180f0*/  IMAD.WIDE.U32 R2, R6, UR4, R16 ;  /* 0x0000000406027c25 */ /* 0x000fc8000f8e0010 */
[----:B------:R-:W-:Y:S01]  /*18100*/  IMAD R0, R6, UR5, R0 ;  /* 0x0000000506007c24 */ /* 0x000fe2000f8e0200 */
[----:B------:R-:W-:Y:S02]  /*18110*/  ULDC.64 UR4, c[0x0][0x280] ;  /* 0x0000a00000047ab9 */ /* 0x000fe40000000a00 */
[----:B------:R-:W-:Y:S02]  /*18120*/  LEA R4, P5, R2, UR4, 0x1 ;  /* 0x0000000402047c11 */ /* 0x000fe4000f8a08ff */
[----:B------:R-:W-:-:S04]  /*18130*/  IADD3 R0, R3, R0, RZ ;  /* 0x0000000003007210 */ /* 0x000fc80007ffe0ff */
[----:B------:R-:W-:-:S05]  /*18140*/  LEA.HI.X R5, R2, UR5, R0, 0x1, P5 ;  /* 0x0000000502057c11 */ /* 0x000fca000a8f0c00 */
[----:B---3--:R3:W-:Y:S04]  /*18150*/  STG.E.128 desc[UR18][R4.64], R12 ;  /* 0x0000000c04007986 */ /* 0x0087e8000c101d12 */
[----:B----4-:R3:W-:Y:S02]  /*18160*/  STG.E.128 desc[UR18][R4.64+0x80], R8 ;  /* 0x0000800804007986 */ /* 0x0107e4000c101d12 */
.L_x_71:
[----:B------:R-:W-:Y:S05]  /*18170*/  BSYNC B0 ;  /* 0x0000000000007941 */ /* 0x000fea0003800000 */
.L_x_70:
[----:B---3--:R3:W1:Y:S01]  /*18180*/  LDS.128 R12, [R246+0x800] ;  /* 0x00080000f60c7984 */ /* 0x0086620000000c00 */
[----:B------:R-:W-:Y:S01]  /*18190*/  BSSY B0, `(.L_x_72) ;  /* 0x0000012000007945 */ /* 0x000fe20003800000 */
[----:B------:R-:W-:Y:S02]  /*181a0*/  ISETP.GE.AND P5, PT, R20, UR12, PT ;  /* 0x0000000c14007c0c */ /* 0x000fe4000bfa6270 */
[----:B----4-:R3:W4:Y:S01]  /*181b0*/  LDS.128 R8, [R246+0x4800] ;  /* 0x00480000f6087984 */ /* 0x0107220000000c00 */
[----:B------:R-:W-:Y:S05]  /*181c0*/  @P4 BRA `(.L_x_73) ;  /* 0x0000000000384947 */ /* 0x000fea0003800000 */
[----:B------:R-:W-:Y:S01]  /*181d0*/  IADD3 R0, P4, R6, 0x10, RZ ;  /* 0x0000001006007810 */ /* 0x000fe20007f9e0ff */
[----:B------:R-:W-:Y:S01]  /*181e0*/  ULDC.64 UR4, c[0x0][0x298] ;  /* 0x0000a60000047ab9 */ /* 0x000fe20000000a00 */
[----:B------:R-:W-:-:S03]  /*181f0*/  MOV R3, R17 ;  /* 0x0000001100037202 */ /* 0x000fc60000000f00 */
[----:B------:R-:W-:-:S04]  /*18200*/  IMAD.X R2, RZ, RZ, R7, P4 ;  /* 0x000000ffff027224 */ /* 0x000fc800020e0607 */
[----:B------:R-:W-:Y:S02]  /*18210*/  IMAD R4, R2, UR4, RZ ;  /* 0x0000000402047c24 */ /* 0x000fe4000f8e02ff */
[----:B------:R-:W-:-:S04]  /*18220*/  IMAD.MOV.U32 R2, RZ, RZ, R18 ;  /* 0x000000ffff027224 */ /* 0x000fc800078e0012 */
[----:B------:R-:W-:-:S04]  /*18230*/  IMAD.WIDE.U32 R2, R0, UR4, R2 ;  /* 0x0000000400027c25 */ /* 0x000fc8000f8e0002 */
[----:B------:R-:W-:Y:S01]  /*18240*/  IMAD R0, R0, UR5, R4 ;  /* 0x0000000500007c24 */ /* 0x000fe2000f8e0204 */
[----:B------:R-:W-:Y:S02]  /*18250*/  ULDC.64 UR4, c[0x0][0x280] ;  /* 0x0000a00000047ab9 */ /* 0x000fe40000000a00 */
[----:B------:R-:W-:Y:S02]  /*18260*/  LEA R4, P4, R2, UR4, 0x1 ;  /* 0x0000000402047c11 */ /* 0x000fe4000f8808ff */
[----:B------:R-:W-:-:S04]  /*18270*/  IADD3 R0, R3, R0, RZ ;  /* 0x0000000003007210 */ /* 0x000fc80007ffe0ff */
[----:B------:R-:W-:-:S05]  /*18280*/  LEA.HI.X R5, R2, UR5, R0, 0x1, P4 ;  /* 0x0000000502057c11 */ /* 0x000fca000a0f0c00 */
[----:B-1----:R1:W-:Y:S04]  /*18290*/  STG.E.128 desc[UR18][R4.64], R12 ;  /* 0x0000000c04007986 */ /* 0x0023e8000c101d12 */
[----:B----4-:R1:W-:Y:S02]  /*182a0*/  STG.E.128 desc[UR18][R4.64+0x80], R8 ;  /* 0x0000800804007986 */ /* 0x0103e4000c101d12 */
.L_x_73:
[----:B------:R-:W-:Y:S05]  /*182b0*/  BSYNC B0 ;  /* 0x0000000000007941 */ /* 0x000fea0003800000 */
.L_x_72:
[----:B-1----:R1:W1:Y:S01]  /*182c0*/  LDS.128 R12, [R246+0x1000] ;  /* 0x00100000f60c7984 */ /* 0x0022620000000c00 */
[----:B------:R-:W-:Y:S03]  /*182d0*/  BSSY B0, `(.L_x_74) ;  /* 0x0000011000007945 */ /* 0x000fe60003800000 */
[----:B----4-:R4:W1:Y:S01]  /*182e0*/  LDS.128 R8, [R246+0x5000] ;  /* 0x00500000f6087984 */ /* 0x0108620000000c00 */
        /* <DEDUP_REMOVED lines=14> */
[----:B------:R1:W-:Y:S02]  /*183d0*/  STG.E.128 desc[UR18][R4.64+0x80], R8 ;  /* 0x0000800804007986 */ /* 0x0003e4000c101d12 */
.L_x_75:
[----:B------:R-:W-:Y:S05]  /*183e0*/  BSYNC B0 ;  /* 0x0000000000007941 */ /* 0x000fea0003800000 */
.L_x_74:
[----:B-1----:R1:W1:Y:S01]  /*183f0*/  LDS.128 R12, [R246+0x1800] ;  /* 0x00180000f60c7984 */ /* 0x0022620000000c00 */
[----:B------:R-:W-:Y:S03]  /*18400*/  BSSY B0, `(.L_x_76) ;  /* 0x0000011000007945 */ /* 0x000fe60003800000 */
[----:B------:R1:W1:Y:S01]  /*18410*/  LDS.128 R8, [R246+0x5800] ;  /* 0x00580000f6087984 */ /* 0x0002620000000c00 */
        /* <DEDUP_REMOVED lines=15> */
.L_x_77:
[----:B------:R-:W-:Y:S05]  /*18510*/  BSYNC B0 ;  /* 0x0000000000007941 */ /* 0x000fea0003800000 */
.L_x_76:
        /* <DEDUP_REMOVED lines=18> */
.L_x_79:
[----:B------:R-:W-:Y:S05]  /*18640*/  BSYNC B0 ;  /* 0x0000000000007941 */ /* 0x000fea0003800000 */
.L_x_78:
        /* <DEDUP_REMOVED lines=18> */
.L_x_81:
[----:B------:R-:W-:Y:S05]  /*18770*/  BSYNC B0 ;  /* 0x0000000000007941 */ /* 0x000fea0003800000 */
.L_x_80:
        /* <DEDUP_REMOVED lines=18> */
.L_x_83:
[----:B------:R-:W-:Y:S05]  /*188a0*/  BSYNC B0 ;  /* 0x0000000000007941 */ /* 0x000fea0003800000 */
.L_x_82:
[----:B------:R-:W-:Y:S05]  /*188b0*/  @P5 EXIT ;  /* 0x000000000000594d */ /* 0x000fea0003800000 */
[----:B------:R-:W-:Y:S01]  /*188c0*/  IADD3 R6, P0, R6, 0x70, RZ ;  /* 0x0000007006067810 */ /* 0x000fe20007f1e0ff */
[----:B------:R-:W-:Y:S01]  /*188d0*/  ULDC.64 UR4, c[0x0][0x298] ;  /* 0x0000a60000047ab9 */ /* 0x000fe20000000a00 */
[----:B------:R-:W-:Y:S01]  /*188e0*/  MOV R3, R17 ;  /* 0x0000001100037202 */ /* 0x000fe20000000f00 */
[----:B------:R-:W-:Y:S02]  /*188f0*/  IMAD.MOV.U32 R2, RZ, RZ, R18 ;  /* 0x000000ffff027224 */ /* 0x000fe400078e0012 */
[----:B------:R-:W-:Y:S02]  /*18900*/  IMAD.X R0, RZ, RZ, R7, P0 ;  /* 0x000000ffff007224 */ /* 0x000fe400000e0607 */
[----:B-1----:R-:W-:-:S04]  /*18910*/  IMAD.WIDE.U32 R4, R6, UR4, R2 ;  /* 0x0000000406047c25 */ /* 0x002fc8000f8e0002 */
[----:B------:R-:W-:-:S04]  /*18920*/  IMAD R0, R0, UR4, RZ ;  /* 0x0000000400007c24 */ /* 0x000fc8000f8e02ff */
[----:B------:R-:W-:Y:S01]  /*18930*/  IMAD R0, R6, UR5, R0 ;  /* 0x0000000506007c24 */ /* 0x000fe2000f8e0200 */
[----:B------:R-:W-:Y:S02]  /*18940*/  ULDC.64 UR4, c[0x0][0x280] ;  /* 0x0000a00000047ab9 */ /* 0x000fe40000000a00 */
[----:B------:R-:W-:Y:S02]  /*18950*/  LEA R2, P0, R4, UR4, 0x1 ;  /* 0x0000000404027c11 */ /* 0x000fe4000f8008ff */
[----:B------:R-:W-:-:S04]  /*18960*/  IADD3 R0, R5, R0, RZ ;  /* 0x0000000005007210 */ /* 0x000fc80007ffe0ff */
[----:B------:R-:W-:-:S05]  /*18970*/  LEA.HI.X R3, R4, UR5, R0, 0x1, P0 ;  /* 0x0000000504037c11 */ /* 0x000fca00080f0c00 */
[----:B------:R-:W-:Y:S04]  /*18980*/  STG.E.128 desc[UR18][R2.64], R32 ;  /* 0x0000002002007986 */ /* 0x000fe8000c101d12 */
[----:B--2---:R-:W-:Y:S01]  /*18990*/  STG.E.128 desc[UR18][R2.64+0x80], R28 ;  /* 0x0000801c02007986 */ /* 0x004fe2000c101d12 */
[----:B------:R-:W-:Y:S05]  /*189a0*/  EXIT ;  /* 0x000000000000794d */ /* 0x000fea0003800000 */
.L_x_54:
[----:B------:R-:W-:Y:S01]  /*189b0*/  UISETP.NE.AND UP0, UPT, UR15, -0x1, UPT ;  /* 0xffffffff0f00788c */ /* 0x000fe2000bf05270 */
[----:B------:R-:W-:Y:S01]  /*189c0*/  SHF.R.S32.HI R8, RZ, 0x1f, R164 ;  /* 0x0000001fff087819 */ /* 0x000fe200000114a4 */
[----:B------:R-:W-:Y:S01]  /*189d0*/  ULDC.U8 UR7, c[0x0][0x3d9] ;  /* 0x0000f64000077ab9 */ /* 0x000fe20000000000 */
[----:B------:R-:W-:Y:S01]  /*189e0*/  UIADD3 UR23, -UR22, UR23, URZ ;  /* 0x0000001716177290 */ /* 0x000fe2000fffe13f */
[----:B------:R-:W-:Y:S01]  /*189f0*/  LOP3.LUT P6, RZ, R164, 0x7, RZ, 0xc0, !PT ;  /* 0x00000007a4ff7812 */ /* 0x000fe200078cc0ff */
[----:B------:R-:W-:Y:S01]  /*18a00*/  UISETP.NE.AND UP2, UPT, UR7, URZ, UPT ;  /* 0x0000003f0700728c */ /* 0x000fe2000bf45270 */
[----:B------:R-:W-:Y:S01]  /*18a10*/  LEA.HI R8, R8, R164, RZ, 0x3 ;  /* 0x000000a408087211 */ /* 0x000fe200078f18ff */
[----:B------:R-:W-:Y:S01]  /*18a20*/  UMOV UR24, URZ ;  /* 0x0000003f00187c82 */ /* 0x000fe20008000000 */
[----:B------:R-:W-:Y:S01]  /*18a30*/  UMOV UR25, URZ ;  /* 0x0000003f00197c82 */ /* 0x000fe20008000000 */
[----:B------:R-:W-:Y:S01]  /*18a40*/  IMAD.U32 R6, RZ, RZ, UR16 ;  /* 0x00000010ff067e24 */ /* 0x000fe2000f8e00ff */
[----:B------:R-:W-:Y:S01]  /*18a50*/  LOP3.LUT R0, R8, 0x1ffffff8, RZ, 0xc0, !PT ;  /* 0x1ffffff808007812 */ /* 0x000fe200078ec0ff */
[----:B------:R-:W-:Y:S01]  /*18a60*/  @!UP0 USHF.R.S32.HI UR12, URZ, 0x1f, UR13 ;  /* 0x0000001f3f0c8899 */ /* 0x000fe2000801140d */
[----:B------:R-:W-:Y:S01]  /*18a70*/  SHF.R.S32.HI R8, RZ, 0x3, R8 ;  /* 0x00000003ff087819 */ /* 0x000fe20000011408 */
[----:B------:R-:W-:Y:S01]  /*18a80*/  @UP0 ULDC.64 UR8, c[0x0][0x298] ;  /* 0x0000a60000080ab9 */ /* 0x000fe20000000a00 */
[----:B------:R-:W-:Y:S01]  /*18a90*/  @!UP0 ULDC.64 UR4, c[0x0][0x290] ;  /* 0x0000a40000048ab9 */ /* 0x000fe20000000a00 */
[----:B------:R-:W-:Y:S01]  /*18aa0*/  @UP0 UIMAD.WIDE.U32 UR10, UR15, UR8, URZ ;  /* 0x000000080f0a02a5 */ /* 0x000fe2000f8e003f */
[----:B------:R-:W-:Y:S01]  /*18ab0*/  IMAD.IADD R0, R164, 0x1, -R0 ;  /* 0x00000001a4007824 */ /* 0x000fe200078e0a00 */
[----:B------:R-:W-:Y:S01]  /*18ac0*/  @!UP0 UIMAD UR8, UR12, UR4, URZ ;  /* 0x000000040c0882a4 */ /* 0x000fe2000f8e023f */
[----:B------:R-:W-:Y:S01]  /*18ad0*/  SHF.R.S32.HI R9, RZ, 0x1f, R8 ;  /* 0x0000001fff097819 */ /* 0x000fe20000011408 */
[----:B------:R-:W-:Y:S01]  /*18ae0*/  @!UP0 UIMAD.WIDE.U32 UR20, UR13, UR4, URZ ;  /* 0x000000040d1482a5 */ /* 0x000fe2000f8e003f */
[----:B------:R-:W-:Y:S01]  /*18af0*/  IMAD.SHL.U32 R0, R0, 0x8, RZ ;  /* 0x0000000800007824 */ /* 0x000fe200078e00ff */
[----:B------:R-:W-:Y:S01]  /*18b00*/  @!UP0 UIMAD UR8, UR13, UR5, UR8 ;  /* 0x000000050d0882a4 */ /* 0x000fe2000f8e0208 */
[C---:B------:R-:W-:Y:S01]  /*18b10*/  VIADD R14, R8.reuse, 0x10 ;  /* 0x00000010080e7836 */ /* 0x040fe20000000000 */
[----:B------:R-:W-:Y:S01]  /*18b20*/  @UP0 UIMAD UR9, UR15, UR9, UR11 ;  /* 0x000000090f0902a4 */ /* 0x000fe2000f8e020b */
[C---:B------:R-:W-:Y:S01]  /*18b30*/  VIADD R15, R8.reuse, 0x20 ;  /* 0x00000020080f7836 */ /* 0x040fe20000000000 */
[----:B------:R-:W-:Y:S01]  /*18b40*/  ULDC.U8 UR12, c[0x0][0x3d8] ;  /* 0x0000f600000c7ab9 */ /* 0x000fe20000000000 */
[----:B------:R-:W-:Y:S01]  /*18b50*/  @!UP0 UIADD3 UR9, UR21, UR8, URZ ;  /* 0x0000000815098290 */ /* 0x000fe2000fffe03f */
[----:B------:R-:W-:Y:S01]  /*18b60*/  VIADD R16, R8, 0x30 ;  /* 0x0000003008107836 */ /* 0x000fe20000000000 */
[----:B------:R-:W-:Y:S01]  /*18b70*/  @!UP0 UMOV UR10, UR20 ;  /* 0x00000014000a8c82 */ /* 0x000fe20008000000 */
[----:B------:R-:W-:Y:S01]  /*18b80*/  UISETP.NE.AND UP0, UPT, UR12, URZ, !UP2 ;  /* 0x0000003f0c00728c */ /* 0x000fe2000d705270 */
[----:B------:R-:W-:Y:S01]  /*18b90*/  IADD3 R2, P0, R0, UR10, RZ ;  /* 0x0000000a00027c10 */ /* 0x000fe2000ff1e0ff */
[----:B------:R-:W-:Y:S01]  /*18ba0*/  UISETP.NE.AND UP3, UPT, UR12, URZ, UPT ;  /* 0x0000003f0c00728c */ /* 0x000fe2000bf65270 */
[----:B------:R-:W-:Y:S01]  /*18bb0*/  VIADD R18, R8, 0x40 ;  /* 0x0000004008127836 */ /* 0x000fe20000000000 */
[----:B------:R-:W-:Y:S01]  /*18bc0*/  @UP2 ULDC.64 UR4, c[0x0][0x2c0] ;  /* 0x0000b00000042ab9 */ /* 0x000fe20000000a00 */
[----:B------:R-:W-:Y:S01]  /*18bd0*/  USHF.R.S32.HI UR11, URZ, 0x1f, UR6 ;  /* 0x0000001f3f0b7899 */ /* 0x000fe20008011406 */
[----:B------:R-:W-:Y:S01]  /*18be0*/  LEA.HI.X.SX32 R3, R0, UR9, 0x1, P0 ;  /* 0x0000000900037c11 */ /* 0x000fe200080f0eff */
[----:B------:R-:W-:Y:S01]  /*18bf0*/  @UP2 UIMAD UR14, UR5, UR4, URZ ;  /* 0x00000004050e22a4 */ /* 0x000fe2000f8e023f */
[C---:B------:R-:W-:Y:S01]  /*18c00*/  ISETP.GE.AND P0, PT, R8.reuse, UR23, PT ;  /* 0x0000001708007c0c */ /* 0x040fe2000bf06270 */
[----:B------:R-:W-:Y:S01]  /*18c10*/  UISETP.NE.OR UP3, UPT, UR7, URZ, !UP3 ;  /* 0x0000003f0700728c */ /* 0x000fe2000df65670 */
[----:B------:R-:W-:Y:S01]  /*18c20*/  BSSY B0, `(.L_x_84) ;  /* 0x000002f000007945 */ /* 0x000fe20003800000 */
[----:B------:R-:W-:Y:S01]  /*18c30*/  ULDC.64 UR4, c[0x0][0x2a0] ;  /* 0x0000a80000047ab9 */ /* 0x000fe20000000a00 */
[----:B------:R-:W-:Y:S01]  /*18c40*/  @!UP2 ULDC UR9, c[0x0][0x270] ;  /* 0x00009c000009aab9 */ /* 0x000fe20000000800 */
[----:B------:R-:W-:Y:S01]  /*18c50*/  UIMAD UR11, UR11, UR4, URZ ;  /* 0x000000040b0b72a4 */ /* 0x000fe2000f8e023f */
[----:B------:R-:W-:Y:S01]  /*18c60*/  IMAD.U32 R0, RZ, RZ, UR4 ;  /* 0x00000004ff007e24 */ /* 0x000fe2000f8e00ff */
[----:B------:R-:W-:Y:S01]  /*18c70*/  UISETP.NE.OR UP1, UPT, UR15, -0x1, UP3 ;  /* 0xffffffff0f00788c */ /* 0x000fe20009f25670 */
[----:B------:R-:W-:Y:S01]  /*18c80*/  ISETP.GE.OR P5, PT, R8, UR23, P6 ;  /* 0x0000001708007c0c */ /* 0x000fe2000b7a6670 */
[----:B------:R-:W-:Y:S01]  /*18c90*/  @!UP2 ULDC UR4, c[0x0][0x2c4] ;  /* 0x0000b1000004aab9 */ /* 0x000fe20000000800 */
[----:B------:R-:W-:Y:S01]  /*18ca0*/  @UP0 ULDC UR4, c[0x0][0x2e4] ;  /* 0x0000b90000040ab9 */ /* 0x000fe20000000800 */
[----:B------:R-:W-:Y:S01]  /*18cb0*/  @UP2 UMOV UR7, 0x1 ;  /* 0x0000000100072882 */ /* 0x000fe20000000000 */
[----:B------:R-:W-:Y:S01]  /*18cc0*/  @!UP2 UIMAD UR7, UR4, UR9, URZ ;  /* 0x000000090407a2a4 */ /* 0x000fe2000f8e023f */
[----:B------:R-:W-:Y:S01]  /*18cd0*/  IMAD.WIDE.U32 R12, R0, UR6, R2 ;  /* 0x00000006000c7c25 */ /* 0x000fe2000f8e0002 */
[----:B------:R-:W-:Y:S01]  /*18ce0*/  @!UP3 ULDC UR10, c[0x0][0x2c4] ;  /* 0x0000b100000abab9 */ /* 0x000fe20000000800 */
[----:B------:R-:W-:Y:S01]  /*18cf0*/  @UP2 ULDC UR8, c[0x0][0x2c0] ;  /* 0x0000b00000082ab9 */ /* 0x000fe20000000800 */
[----:B------:R-:W-:Y:S01]  /*18d00*/  UIMAD UR7, UR13, UR7, URZ ;  /* 0x000000070d0772a4 */ /* 0x000fe2000f8e023f */
[----:B------:R-:W-:Y:S01]  /*18d10*/  ISETP.GE.AND P2, PT, R14, UR23, PT ;  /* 0x000000170e007c0c */ /* 0x000fe2000bf46270 */
[----:B------:R-:W-:Y:S01]  /*18d20*/  @!UP1 UIMAD UR15, UR13, UR10, URZ ;  /* 0x0000000a0d0f92a4 */ /* 0x000fe2000f8e023f */
[----:B------:R-:W-:Y:S01]  /*18d30*/  ISETP.GE.AND P1, PT, R15, UR23, PT ;  /* 0x000000170f007c0c */ /* 0x000fe2000bf26270 */
[----:B------:R-:W-:Y:S01]  /*18d40*/  USEL UR7, UR7, URZ, UP3 ;  /* 0x0000003f07077287 */ /* 0x000fe20009800000 */
[----:B------:R-:W-:Y:S01]  /*18d50*/  ISETP.GE.AND P4, PT, R16, UR23, PT ;  /* 0x0000001710007c0c */ /* 0x000fe2000bf86270 */
[----:B------:R-:W-:Y:S01]  /*18d60*/  @!UP2 UMOV UR14, UR4 ;  /* 0x00000004000eac82 */ /* 0x000fe20008000000 */
[----:B------:R-:W-:Y:S01]  /*18d70*/  UIMAD UR5, UR6, UR5, UR11 ;  /* 0x00000005060572a4 */ /* 0x000fe2000f8e020b */
[----:B------:R-:W-:Y:S01]  /*18d80*/  ISETP.GE.AND P3, PT, R18, UR23, PT ;  /* 0x0000001712007c0c */ /* 0x000fe2000bf66270 */
[----:B------:R-:W-:Y:S01]  /*18d90*/  @!UP2 UMOV UR8, 0x1 ;  /* 0x000000010008a882 */ /* 0x000fe20000000000 */
[----:B------:R-:W-:Y:S01]  /*18da0*/  UIMAD UR6, UR6, UR14, UR7 ;  /* 0x0000000e060672a4 */ /* 0x000fe2000f8e0207 */
[----:B------:R-:W-:Y:S01]  /*18db0*/  IMAD.WIDE R6, R6, 0x80, R8 ;  /* 0x0000008006067825 */ /* 0x000fe200078e0208 */
[----:B------:R-:W-:Y:S01]  /*18dc0*/  UIMAD UR22, UR22, UR8, URZ ;  /* 0x00000008161672a4 */ /* 0x000fe2000f8e023f */
[----:B------:R-:W-:Y:S01]  /*18dd0*/  @!UP3 UMOV UR24, UR15 ;  /* 0x0000000f0018bc82 */ /* 0x000fe20008000000 */
[----:B------:R-:W-:Y:S01]  /*18de0*/  USHF.R.S32.HI UR7, URZ, 0x1f, UR6 ;  /* 0x0000001f3f077899 */ /* 0x000fe20008011406 */
[----:B------:R-:W-:Y:S01]  /*18df0*/  VIADD R11, R13, UR5 ;  /* 0x000000050d0b7c36 */ /* 0x000fe20008000000 */
[----:B------:R-:W-:Y:S01]  /*18e00*/  @!UP3 USHF.R.S32.HI UR25, URZ, 0x1f, UR15 ;  /* 0x0000001f3f19b899 */ /* 0x000fe2000801140f */
[----:B------:R-:W-:Y:S01]  /*18e10*/  VIADD R20, R8, 0x50 ;  /* 0x0000005008147836 */ /* 0x000fe20000000000 */
[----:B------:R-:W-:-:S02]  /*18e20*/  USHF.R.S32.HI UR4, URZ, 0x1f, UR22 ;  /* 0x0000001f3f047899 */ /* 0x000fc40008011416 */
[----:B------:R-:W-:-:S04]  /*18e30*/  UIADD3 UR6, UP1, UP0, UR22, UR24, UR6 ;  /* 0x0000001816067290 */ /* 0x000fc8000f83e006 */
[----:B------:R-:W-:Y:S01]  /*18e40*/  UIADD3.X UR24, UR4, UR25, UR7, UP1, UP0 ;  /* 0x0000001904187290 */ /* 0x000fe20008fe0407 */
[----:B------:R-:W-:Y:S11]  /*18e50*/  @P0 BRA `(.L_x_85) ;  /* 0x00000000002c0947 */ /* 0x000ff60003800000 */
        /* <DEDUP_REMOVED lines=9> */
[----:B------:R1:W-:Y:S04]  /*18ef0*/  STG.E.128 desc[UR18][R4.64], RZ ;  /* 0x000000ff04007986 */ /* 0x0003e8000c101d12 */
[----:B------:R1:W-:Y:S02]  /*18f00*/  STG.E.128 desc[UR18][R4.64+0x80], RZ ;  /* 0x000080ff04007986 */ /* 0x0003e4000c101d12 */
.L_x_85:
[----:B------:R-:W-:Y:S05]  /*18f10*/  BSYNC B0 ;  /* 0x0000000000007941 */ /* 0x000fea0003800000 */
.L_x_84:
[----:B------:R-:W-:Y:S01]  /*18f20*/  BSSY B0, `(.L_x_86) ;  /* 0x0000012000007945 */ /* 0x000fe20003800000 */
[----:B------:R-:W-:Y:S02]  /*18f30*/  ISETP.GE.AND P0, PT, R20, UR23, PT ;  /* 0x0000001714007c0c */ /* 0x000fe4000bf06270 */
[----:B------:R-:W-:Y:S01]  /*18f40*/  IADD3 R19, R8, 0x60, RZ ;  /* 0x0000006008137810 */ /* 0x000fe20007ffe0ff */
[----:B------:R-:W-:Y:S05]  /*18f50*/  @P2 BRA `(.L_x_87) ;  /* 0x0000000000382947 */ /* 0x000fea0003800000 */
[----:B------:R-:W-:Y:S01]  /*18f60*/  IADD3 R0, P2, R6, 0x10, RZ ;  /* 0x0000001006007810 */ /* 0x000fe20007f5e0ff */
[----:B------:R-:W-:Y:S01]  /*18f70*/  ULDC.64 UR4, c[0x0][0x298] ;  /* 0x0000a60000047ab9 */ /* 0x000fe20000000a00 */
[----:B------:R-:W-:-:S03]  /*18f80*/  MOV R3, R11 ;  /* 0x0000000b00037202 */ /* 0x000fc60000000f00 */
[----:B------:R-:W-:-:S04]  /*18f90*/  IMAD.X R2, RZ, RZ, R7, P2 ;  /* 0x000000ffff027224 */ /* 0x000fc800010e0607 */
[----:B-1----:R-:W-:Y:S02]  /*18fa0*/  IMAD R4, R2, UR4, RZ ;  /* 0x0000000402047c24 */ /* 0x002fe4000f8e02ff */
[----:B------:R-:W-:-:S04]  /*18fb0*/  IMAD.MOV.U32 R2, RZ, RZ, R12 ;  /* 0x000000ffff027224 */ /* 0x000fc800078e000c */
        /* <DEDUP_REMOVED lines=8> */
.L_x_87:
[----:B------:R-:W-:Y:S05]  /*19040*/  BSYNC B0 ;  /* 0x0000000000007941 */ /* 0x000fea0003800000 */
.L_x_86:
        /* <DEDUP_REMOVED lines=8> */
[----:B-12---:R-:W-:Y:S02]  /*190d0*/  IMAD R4, R2, UR4, RZ ;  /* 0x0000000402047c24 */ /* 0x006fe4000f8e02ff */
        /* <DEDUP_REMOVED lines=9> */
.L_x_89:
[----:B------:R-:W-:Y:S05]  /*19170*/  BSYNC B0 ;  /* 0x0000000000007941 */ /* 0x000fea0003800000 */
.L_x_88:
[----:B------:R-:W-:Y:S01]  /*19180*/  BSSY B0, `(.L_x_90) ;  /* 0x0000011000007945 */ /* 0x000fe20003800000 */
[----:B------:R-:W-:-:S03]  /*19190*/  ISETP.GE.AND P1, PT, R17, UR23, PT ;  /* 0x0000001711007c0c */ /* 0x000fc6000bf26270 */
[----:B------:R-:W-:Y:S10]  /*191a0*/  @P4 BRA `(.L_x_91) ;  /* 0x0000000000384947 */ /* 0x000ff40003800000 */
[----:B------:R-:W-:Y:S01]  /*191b0*/  IADD3 R0, P4, R6, 0x30, RZ ;  /* 0x0000003006007810 */ /* 0x000fe20007f9e0ff */
[----:B------:R-:W-:Y:S01]  /*191c0*/  ULDC.64 UR4, c[0x0][0x298] ;  /* 0x0000a60000047ab9 */ /* 0x000fe20000000a00 */
[----:B------:R-:W-:-:S03]  /*191d0*/  MOV R3, R11 ;  /* 0x0000000b00037202 */ /* 0x000fc60000000f00 */
[----:B------:R-:W-:-:S04]  /*191e0*/  IMAD.X R2, RZ, RZ, R7, P4 ;  /* 0x000000ffff027224 */ /* 0x000fc800020e0607 */
[----:B-123--:R-:W-:Y:S02]  /*191f0*/  IMAD R4, R2, UR4, RZ ;  /* 0x0000000402047c24 */ /* 0x00efe4000f8e02ff */
        /* <DEDUP_REMOVED lines=9> */
.L_x_91:
[----:B------:R-:W-:Y:S05]  /*19290*/  BSYNC B0 ;  /* 0x0000000000007941 */ /* 0x000fea0003800000 */
.L_x_90:
[----:B------:R-:W-:Y:S01]  /*192a0*/  BSSY B0, `(.L_x_92) ;  /* 0x0000011000007945 */ /* 0x000fe20003800000 */
[----:B------:R-:W-:-:S03]  /*192b0*/  ISETP.GE.OR P4, PT, R14, UR23, P6 ;  /* 0x000000170e007c0c */ /* 0x000fc6000b786670 */
[----:B------:R-:W-:Y:S10]  /*192c0*/  @P3 BRA `(.L_x_93) ;  /* 0x0000000000383947 */ /* 0x000ff40003800000 */
[----:B------:R-:W-:Y:S01]  /*192d0*/  IADD3 R0, P3, R6, 0x40, RZ ;  /* 0x0000004006007810 */ /* 0x000fe20007f7e0ff */
[----:B------:R-:W-:Y:S01]  /*192e0*/  ULDC.64 UR4, c[0x0][0x298] ;  /* 0x0000a60000047ab9 */ /* 0x000fe20000000a00 */
[----:B------:R-:W-:-:S03]  /*192f0*/  MOV R3, R11 ;  /* 0x0000000b00037202 */ /* 0x000fc60000000f00 */
[----:B------:R-:W-:-:S04]  /*19300*/  IMAD.X R2, RZ, RZ, R7, P3 ;  /* 0x000000ffff027224 */ /* 0x000fc800018e0607 */
[----:B-1234-:R-:W-:Y:S02]  /*19310*/  IMAD R4, R2, UR4, RZ ;  /* 0x0000000402047c24 */ /* 0x01efe4000f8e02ff */
        /* <DEDUP_REMOVED lines=9> */
.L_x_93:
[----:B------:R-:W-:Y:S05]  /*193b0*/  BSYNC B0 ;  /* 0x0000000000007941 */ /* 0x000fea0003800000 */
.L_x_92:
        /* <DEDUP_REMOVED lines=17> */
.L_x_95:
[----:B------:R-:W-:Y:S05]  /*194d0*/  BSYNC B0 ;  /* 0x0000000000007941 */ /* 0x000fea0003800000 */
.L_x_94:
[----:B------:R-:W-:Y:S04]  /*194e0*/  BSSY B0, `(.L_x_96) ;  /* 0x0000010000007945 */ /* 0x000fe80003800000 */
[----:B------:R-:W-:Y:S05]  /*194f0*/  @P2 BRA `(.L_x_97) ;  /* 0x0000000000382947 */ /* 0x000fea0003800000 */
        /* <DEDUP_REMOVED lines=14> */
.L_x_97:
[----:B------:R-:W-:Y:S05]  /*195e0*/  BSYNC B0 ;  /* 0x0000000000007941 */ /* 0x000fea0003800000 */
.L_x_96:
[----:B------:R-:W-:Y:S04]  /*195f0*/  BSSY B0, `(.L_x_98) ;  /* 0x0000010000007945 */ /* 0x000fe80003800000 */
[----:B------:R-:W-:Y:S05]  /*19600*/  @P1 BRA `(.L_x_99) ;  /* 0x0000000000381947 */ /* 0x000fea0003800000 */
[----:B------:R-:W-:Y:S01]  /*19610*/  IADD3 R0, P0, R6, 0x70, RZ ;  /* 0x0000007006007810 */ /* 0x000fe20007f1e0ff */
[----:B------:R-:W-:Y:S01]  /*19620*/  ULDC.64 UR4, c[0x0][0x298] ;  /* 0x0000a60000047ab9 */ /* 0x000fe20000000a00 */
[----:B------:R-:W-:Y:S01]  /*19630*/  MOV R3, R11 ;  /* 0x0000000b00037202 */ /* 0x000fe20000000f00 */
[----:B------:R-:W-:Y:S02]  /*19640*/  IMAD.MOV.U32 R2, RZ, RZ, R12 ;  /* 0x000000ffff027224 */ /* 0x000fe400078e000c */
[----:B------:R-:W-:Y:S02]  /*19650*/  IMAD.X R6, RZ, RZ, R7, P0 ;  /* 0x000000ffff067224 */ /* 0x000fe400000e0607 */
[----:B-1234-:R-:W-:-:S04]  /*19660*/  IMAD.WIDE.U32 R4, R0, UR4, R2 ;  /* 0x0000000400047c25 */ /* 0x01efc8000f8e0002 */
[----:B------:R-:W-:-:S04]  /*19670*/  IMAD R6, R6, UR4, RZ ;  /* 0x0000000406067c24 */ /* 0x000fc8000f8e02ff */
[----:B------:R-:W-:Y:S01]  /*19680*/  IMAD R0, R0, UR5, R6 ;  /* 0x0000000500007c24 */ /* 0x000fe2000f8e0206 */
[----:B------:R-:W-:Y:S02]  /*19690*/  ULDC.64 UR4, c[0x0][0x280] ;  /* 0x0000a00000047ab9 */ /* 0x000fe40000000a00 */
[----:B------:R-:W-:Y:S02]  /*196a0*/  LEA R2, P0, R4, UR4, 0x1 ;  /* 0x0000000404027c11 */ /* 0x000fe4000f8008ff */
[----:B------:R-:W-:-:S04]  /*196b0*/  IADD3 R0, R0, R5, RZ ;  /* 0x0000000500007210 */ /* 0x000fc80007ffe0ff */
[----:B------:R-:W-:-:S05]  /*196c0*/  LEA.HI.X R3, R4, UR5, R0, 0x1, P0 ;  /* 0x0000000504037c11 */ /* 0x000fca00080f0c00 */
[----:B------:R1:W-:Y:S04]  /*196d0*/  STG.E.128 desc[UR18][R2.64], RZ ;  /* 0x000000ff02007986 */ /* 0x0003e8000c101d12 */
[----:B------:R1:W-:Y:S02]  /*196e0*/  STG.E.128 desc[UR18][R2.64+0x80], RZ ;  /* 0x000080ff02007986 */ /* 0x0003e4000c101d12 */
.L_x_99:
[----:B------:R-:W-:Y:S05]  /*196f0*/  BSYNC B0 ;  /* 0x0000000000007941 */ /* 0x000fea0003800000 */
.L_x_98:
[----:B------:R-:W-:Y:S04]  /*19700*/  BSSY B0, `(.L_x_100) ;  /* 0x000000a000007945 */ /* 0x000fe80003800000 */
[----:B------:R-:W-:Y:S05]  /*19710*/  @P5 BRA `(.L_x_101) ;  /* 0x0000000000205947 */ /* 0x000fea0003800000 */
[----:B------:R-:W-:Y:S01]  /*19720*/  IMAD R0, R8, UR8, RZ ;  /* 0x0000000808007c24 */ /* 0x000fe2000f8e02ff */
[----:B------:R-:W-:-:S04]  /*19730*/  ULDC.64 UR4, c[0x0][0x2b0] ;  /* 0x0000ac0000047ab9 */ /* 0x000fc80000000a00 */
[----:B-1----:R-:W-:-:S04]  /*19740*/  IADD3 R3, P0, R0, UR6, RZ ;  /* 0x0000000600037c10 */ /* 0x002fc8000ff1e0ff */
[----:B------:R-:W-:Y:S02]  /*19750*/  LEA.HI.X.SX32 R0, R0, UR24, 0x1, P0 ;  /* 0x0000001800007c11 */ /* 0x000fe400080f0eff */
[----:B------:R-:W-:-:S04]  /*19760*/  LEA R2, P0, R3, UR4, 0x2 ;  /* 0x0000000403027c11 */ /* 0x000fc8000f8010ff */
[----:B------:R-:W-:Y:S01]  /*19770*/  LEA.HI.X R3, R3, UR5, R0, 0x2, P0 ;  /* 0x0000000503037c11 */ /* 0x000fe200080f1400 */
[----:B------:R-:W-:-:S05]  /*19780*/  IMAD.MOV.U32 R0, RZ, RZ, 0x7f800000 ;  /* 0x7f800000ff007424 */ /* 0x000fca00078e00ff */
[----:B------:R1:W-:Y:S03]  /*19790*/  STG.E desc[UR18][R2.64], R0 ;  /* 0x0000000002007986 */ /* 0x0003e6000c101912 */
.L_x_101:
[----:B------:R-:W-:Y:S05]  /*197a0*/  BSYNC B0 ;  /* 0x0000000000007941 */ /* 0x000fea0003800000 */
.L_x_100:
[----:B------:R-:W-:Y:S01]  /*197b0*/  BSSY B0, `(.L_x_102) ;  /* 0x000000f000007945 */ /* 0x000fe20003800000 */
[----:B------:R-:W-:Y:S02]  /*197c0*/  ISETP.GE.OR P5, PT, R16, UR23, P6 ;  /* 0x0000001710007c0c */ /* 0x000fe4000b7a6670 */
[----:B------:R-:W-:Y:S02]  /*197d0*/  ISETP.GE.OR P2, PT, R18, UR23, P6 ;  /* 0x0000001712007c0c */ /* 0x000fe4000b746670 */
[----:B------:R-:W-:Y:S02]  /*197e0*/  ISETP.GE.OR P1, PT, R20, UR23, P6 ;  /* 0x0000001714007c0c */ /* 0x000fe4000b726670 */
[----:B------:R-:W-:Y:S02]  /*197f0*/  ISETP.GE.OR P0, PT, R19, UR23, P6 ;  /* 0x0000001713007c0c */ /* 0x000fe4000b706670 */
[----:B------:R-:W-:Y:S01]  /*19800*/  ISETP.GE.OR P6, PT, R17, UR23, P6 ;  /* 0x0000001711007c0c */ /* 0x000fe2000b7c6670 */
[----:B------:R-:W-:-:S12]  /*19810*/  @P4 BRA `(.L_x_103) ;  /* 0x0000000000204947 */ /* 0x000fd80003800000 */
[----:B-1----:R-:W-:Y:S01]  /*19820*/  IMAD R0, R14, UR8, RZ ;  /* 0x000000080e007c24 */ /* 0x002fe2000f8e02ff */
[----:B------:R-:W-:-:S04]  /*19830*/  ULDC.64 UR4, c[0x0][0x2b0] ;  /* 0x0000ac0000047ab9 */ /* 0x000fc80000000a00 */
[----:B------:R-:W-:-:S04]  /*19840*/  IADD3 R3, P4, R0, UR6, RZ ;  /* 0x0000000600037c10 */ /* 0x000fc8000ff9e0ff */
[----:B------:R-:W-:Y:S02]  /*19850*/  LEA.HI.X.SX32 R0, R0, UR24, 0x1, P4 ;  /* 0x0000001800007c11 */ /* 0x000fe4000a0f0eff */
[----:B------:R-:W-:-:S04]  /*19860*/  LEA R2, P4, R3, UR4, 0x2 ;  /* 0x0000000403027c11 */ /* 0x000fc8000f8810ff */
[----:B------:R-:W-:Y:S01]  /*19870*/  LEA.HI.X R3, R3, UR5, R0, 0x2, P4 ;  /* 0x0000000503037c11 */ /* 0x000fe2000a0f1400 */
[----:B------:R-:W-:-:S05]  /*19880*/  IMAD.MOV.U32 R0, RZ, RZ, 0x7f800000 ;  /* 0x7f800000ff007424 */ /* 0x000fca00078e00ff */
[----:B------:R1:W-:Y:S03]  /*19890*/  STG.E desc[UR18][R2.64], R0 ;  /* 0x0000000002007986 */ /* 0x0003e6000c101912 */
.L_x_103:
[----:B------:R-:W-:Y:S05]  /*198a0*/  BSYNC B0 ;  /* 0x0000000000007941 */ /* 0x000fea0003800000 */
.L_x_102:
[----:B------:R-:W-:Y:S04]  /*198b0*/  BSSY B0, `(.L_x_104) ;  /* 0x000000a000007945 */ /* 0x000fe80003800000 */
[----:B------:R-:W-:Y:S05]  /*198c0*/  @P3 BRA `(.L_x_105) ;  /* 0x0000000000203947 */ /* 0x000fea0003800000 */
        /* <DEDUP_REMOVED lines=8> */
.L_x_105:
[----:B------:R-:W-:Y:S05]  /*19950*/  BSYNC B0 ;  /* 0x0000000000007941 */ /* 0x000fea0003800000 */
.L_x_104:
        /* <DEDUP_REMOVED lines=10> */
.L_x_107:
[----:B------:R-:W-:Y:S05]  /*19a00*/  BSYNC B0 ;  /* 0x0000000000007941 */ /* 0x000fea0003800000 */
.L_x_106:
        /* <DEDUP_REMOVED lines=10> */
.L_x_109:
[----:B------:R-:W-:Y:S05]  /*19ab0*/  BSYNC B0 ;  /* 0x0000000000007941 */ /* 0x000fea0003800000 */
.L_x_108:
        /* <DEDUP_REMOVED lines=10> */
.L_x_111:
[----:B------:R-:W-:Y:S05]  /*19b60*/  BSYNC B0 ;  /* 0x0000000000007941 */ /* 0x000fea0003800000 */
.L_x_110:
        /* <DEDUP_REMOVED lines=10> */
.L_x_113:
[----:B------:R-:W-:Y:S05]  /*19c10*/  BSYNC B0 ;  /* 0x0000000000007941 */ /* 0x000fea0003800000 */
.L_x_112:
[----:B------:R-:W-:Y:S05]  /*19c20*/  @P6 EXIT ;  /* 0x000000000000694d */ /* 0x000fea0003800000 */
[----:B-1----:R-:W-:Y:S01]  /*19c30*/  IMAD R0, R17, UR8, RZ ;  /* 0x0000000811007c24 */ /* 0x002fe2000f8e02ff */
[----:B------:R-:W-:-:S04]  /*19c40*/  ULDC.64 UR4, c[0x0][0x2b0] ;  /* 0x0000ac0000047ab9 */ /* 0x000fc80000000a00 */
[----:B------:R-:W-:-:S04]  /*19c50*/  IADD3 R3, P0, R0, UR6, RZ ;  /* 0x0000000600037c10 */ /* 0x000fc8000ff1e0ff */
[----:B------:R-:W-:Y:S02]  /*19c60*/  LEA.HI.X.SX32 R0, R0, UR24, 0x1, P0 ;  /* 0x0000001800007c11 */ /* 0x000fe400080f0eff */
[----:B------:R-:W-:-:S04]  /*19c70*/  LEA R2, P0, R3, UR4, 0x2 ;  /* 0x0000000403027c11 */ /* 0x000fc8000f8010ff */
[----:B------:R-:W-:Y:S01]  /*19c80*/  LEA.HI.X R3, R3, UR5, R0, 0x2, P0 ;  /* 0x0000000503037c11 */ /* 0x000fe200080f1400 */
[----:B------:R-:W-:-:S05]  /*19c90*/  IMAD.MOV.U32 R0, RZ, RZ, 0x7f800000 ;  /* 0x7f800000ff007424 */ /* 0x000fca00078e00ff */
[----:B------:R-:W-:Y:S01]  /*19ca0*/  STG.E desc[UR18][R2.64], R0 ;  /* 0x0000000002007986 */ /* 0x000fe2000c101912 */
[----:B------:R-:W-:Y:S05]  /*19cb0*/  EXIT ;  /* 0x000000000000794d */ /* 0x000fea0003800000 */
.L_x_114:
        /* <DEDUP_REMOVED lines=12> */
.L_x_1739:


//--------------------- .text._ZN5flash16flash_fwd_kernelI23Flash_fwd_kernel_traitsILi128ELi128ELi64ELi4ELb0ELb0EN7cutlass10bfloat16_tE19Flash_kernel_traitsILi128ELi128ELi64ELi4ES3_EELb0ELb1ELb0ELb0ELb0ELb1ELb1ELb0EEEvNS_16Flash_fwd_paramsE --------------------------
	.section	.text._ZN5flash16flash_fwd_kernelI23Flash_fwd_kernel_traitsILi128ELi128ELi64ELi4ELb0ELb0EN7cutlass10bfloat16_tE19Flash_kernel_traitsILi128ELi128ELi64ELi4ES3_EELb0ELb1ELb0ELb0ELb0ELb1ELb1ELb0EEEvNS_16Flash_fwd_paramsE,"ax",@progbits
	.align	128
        .global         _ZN5flash16flash_fwd_kernelI23Flash_fwd_kernel_traitsILi128ELi128ELi64ELi4ELb0ELb0EN7cutlass10bfloat16_tE19Flash_kernel_traitsILi128ELi128ELi64ELi4ES3_EELb0ELb1ELb0ELb0ELb0ELb1ELb1ELb0EEEvNS_16Flash_fwd_paramsE
        .type           _ZN5flash16flash_fwd_kernelI23Flash_fwd_kernel_traitsILi128ELi128ELi64ELi4ELb0ELb0EN7cutlass10bfloat16_tE19Flash_kernel_traitsILi128ELi128ELi64ELi4ES3_EELb0ELb1ELb0ELb0ELb0ELb1ELb1ELb0EEEvNS_16Flash_fwd_paramsE,@function
        .size           _ZN5flash16flash_fwd_kernelI23Flash_fwd_kernel_traitsILi128ELi128ELi64ELi4ELb0ELb0EN7cutlass10bfloat16_tE19Flash_kernel_traitsILi128ELi128ELi64ELi4ES3_EELb0ELb1ELb0ELb0ELb0ELb1ELb1ELb0EEEvNS_16Flash_fwd_paramsE,(.L_x_1740 - _ZN5flash16flash_fwd_kernelI23Flash_fwd_kernel_traitsILi128ELi128ELi64ELi4ELb0ELb0EN7cutlass10bfloat16_tE19Flash_kernel_traitsILi128ELi128ELi64ELi4ES3_EELb0ELb1ELb0ELb0ELb0ELb1ELb1ELb0EEEvNS_16Flash_fwd_paramsE)
        .other          _ZN5flash16flash_fwd_kernelI23Flash_fwd_kernel_traitsILi128ELi128ELi64ELi4ELb0ELb0EN7cutlass10bfloat16_tE19Flash_kernel_traitsILi128ELi128ELi64ELi4ES3_EELb0ELb1ELb0ELb0ELb0ELb1ELb1ELb0EEEvNS_16Flash_fwd_paramsE,@"STO_CUDA_ENTRY STV_DEFAULT"
_ZN5flash16flash_fwd_kernelI23Flash_fwd_kernel_traitsILi128ELi128ELi64ELi4ELb0ELb0EN7cutlass10bfloat16_tE19Flash_kernel_traitsILi128ELi128ELi64ELi4ES3_EELb0ELb1ELb0ELb0ELb0ELb1ELb1ELb0EEEvNS_16Flash_fwd_paramsE:
.text._ZN5flash16flash_fwd_kernelI23Flash_fwd_kernel_traitsILi128ELi128ELi64ELi4ELb0ELb0EN7cutlass10bfloat16_tE19Flash_kernel_traitsILi128ELi128ELi64ELi4ES3_EELb0ELb1ELb0ELb0ELb0ELb1ELb1ELb0EEEvNS_16Flash_fwd_paramsE:
        /* <DEDUP_REMOVED lines=55> */
.L_x_115:
[----:B------:R-:W-:-:S05]  /*0370*/  ULDC UR7, c[0x0][0x2c8] ;  /* 0x0000b20000077ab9 */ /* 0x000fca0000000800 */
.L_x_116:
        /* <DEDUP_REMOVED lines=64> */
[----:B------:R-:W-:-:S02]  /*0780*/  @UP0 UIADD3 UR26, UR25, UR14, URZ ;  /* 0x0000000e191a0290 */ /* 0x000fc4000fffe03f */
[----:B------:R-:W-:Y:S01]  /*0790*/  @UP0 UIADD3 UR14, UR25, UR14, URZ ;  /* 0x0000000e190e0290 */ /* 0x000fe2000fffe03f */
[----:B------:R-:W-:Y:S02]  /*07a0*/  @UP0 ULDC.64 UR8, c[0x0][0x248] ;  /* 0x0000920000080ab9 */ /* 0x000fe40000000a00 */
[----:B------:R-:W-:Y:S02]  /*07b0*/  @UP0 UIMAD.WIDE.U32 UR30, UR26, UR8, URZ ;  /* 0x000000081a1e02a5 */ /* 0x000fe4000f8e003f */
[----:B------:R-:W-:-:S04]  /*07c0*/  @UP0 UIMAD UR26, UR26, UR9, URZ ;  /* 0x000000091a1a02a4 */ /* 0x000fc8000f8e023f */
[----:B------:R-:W-:Y:S01]  /*07d0*/  @UP0 UIADD3 UR26, UR31, UR26, URZ ;  /* 0x0000001a1f1a0290 */ /* 0x000fe2000fffe03f */
        /* <DEDUP_REMOVED lines=22> */
[C---:B------:R-:W-:Y:S02]  /*0940*/  IMAD.SHL.U32 R3, R6.reuse, 0x40, RZ ;  /* 0x0000004006037824 */ /* 0x040fe400078e00ff */
        /* <DEDUP_REMOVED lines=10> */
[----:B------:R-:W-:Y:S01]  /*09f0*/  @UP0 ULDC.64 UR6, c[0x0][0x250] ;  /* 0x0000940000060ab9 */ /* 0x000fe20000000a00 */
        /* <DEDUP_REMOVED lines=24> */
[----:B------:R-:W-:Y:S01]  /*0b80*/  @!P5 MOV R9, 0x400 ;  /* 0x000004000009d802 */ /* 0x000fe20000000f00 */
        /* <DEDUP_REMOVED lines=12> */
[----:B------:R-:W-:Y:S01]  /*0c50*/  @UP0 UIMAD.WIDE.U32 UR28, UR14, UR6, URZ ;  /* 0x000000060e1c02a5 */ /* 0x000fe2000f8e003f */
[----:B------:R-:W-:Y:S01]  /*0c60*/  @!P5 IADD3 R0, P0, R24, 0x10, RZ ;  /* 0x000000101800d810 */ /* 0x000fe20007f1e0ff */
[----:B------:R-:W5:Y:S01]  /*0c70*/  @!P2 S2R R33, SR_CgaCtaId ;  /* 0x000000000021a919 */ /* 0x000f620000008800 */
[----:B------:R-:W-:Y:S01]  /*0c80*/  ISETP.GE.AND P1, PT, R8, UR12, PT ;  /* 0x0000000c08007c0c */ /* 0x000fe2000bf26270 */
[----:B------:R-:W5:Y:S01]  /*0c90*/  @!P5 LDC.64 R18, c[0x0][0x210] ;  /* 0x00008400ff12db82 */ /* 0x000f620000000a00 */
[----:B------:R-:W-:Y:S01]  /*0ca0*/  IADD3 R5, R6, 0x60, RZ ;  /* 0x0000006006057810 */ /* 0x000fe20007ffe0ff */
[--C-:B------:R-:W-:Y:S01]  /*0cb0*/  @!P5 IMAD.X R4, RZ, RZ, R25.reuse, P0 ;  /* 0x000000ffff04d224 */ /* 0x100fe200000e0619 */
[----:B------:R-:W-:Y:S01]  /*0cc0*/  @!PT LDS RZ, [RZ] ;  /* 0x00000000fffff984 */ /* 0x000fe20000000800 */
[----:B------:R-:W-:Y:S01]  /*0cd0*/  @!PT LDS RZ, [RZ] ;  /* 0x00000000fffff984 */ /* 0x000fe20000000800 */
[----:B------:R-:W-:Y:S01]  /*0ce0*/  @!PT LDS RZ, [RZ] ;  /* 0x00000000fffff984 */ /* 0x000fe20000000800 */
[----:B------:R-:W-:Y:S01]  /*0cf0*/  @!P6 LDGSTS.E.BYPASS.LTC128B.128 [R251], desc[UR18][R2.64] ;  /* 0x0000000002fbefae */ /* 0x000fe2000b901d52 */
[----:B----4-:R-:W-:Y:S01]  /*0d00*/  @!P5 LEA R21, R21, R9, 0x18 ;  /* 0x000000091515d211 */ /* 0x010fe200078ec0ff */
[----:B------:R-:W-:Y:S01]  /*0d10*/  UIMAD UR13, UR5, -0x40, UR21 ;  /* 0xffffffc0050d78a4 */ /* 0x000fe2000f8e0215 */
[----:B-1----:R-:W-:Y:S01]  /*0d20*/  @!P5 IMAD R4, R4, R16, RZ ;  /* 0x000000100404d224 */ /* 0x002fe200078e02ff */
[----:B------:R1:W-:Y:S01]  /*0d30*/  @!P6 LDGSTS.E.BYPASS.LTC128B.128 [R251+0x4000], desc[UR18][R2.64+0x80] ;  /* 0x0400008002fbefae */ /* 0x0003e2000b901d52 */
[----:B------:R-:W-:Y:S01]  /*0d40*/  @!P4 IADD3 R8, P6, R24, 0x20, RZ ;  /* 0x000000201808c810 */ /* 0x000fe20007fde0ff */
[----:B------:R-:W4:Y:S01]  /*0d50*/  @!P4 LDC.64 R28, c[0x0][0x210] ;  /* 0x00008400ff1ccb82 */ /* 0x000f220000000a00 */
[----:B------:R-:W-:Y:S01]  /*0d60*/  @!P5 IMAD R4, R0, R17, R4 ;  /* 0x000000110004d224 */ /* 0x000fe200078e0204 */
[----:B------:R-:W-:Y:S01]  /*0d70*/  ISETP.GE.AND P0, PT, R5, UR12, PT ;  /* 0x0000000c05007c0c */ /* 0x000fe2000bf06270 */
[----:B------:R-:W-:Y:S01]  /*0d80*/  @UP0 UIMAD UR14, UR14, UR7, URZ ;  /* 0x000000070e0e02a4 */ /* 0x000fe2000f8e023f */
[----:B------:R-:W-:Y:S01]  /*0d90*/  @!P4 IMAD.X R5, RZ, RZ, R25, P6 ;  /* 0x000000ffff05c224 */ /* 0x000fe200030e0619 */
[----:B------:R-:W-:-:S02]  /*0da0*/  @!P3 MOV R22, 0x400 ;  /* 0x000004000016b802 */ /* 0x000fc40000000f00 */
[----:B------:R-:W-:Y:S01]  /*0db0*/  @!P4 MOV R9, 0x400 ;  /* 0x000004000009c802 */ /* 0x000fe20000000f00 */
[----:B------:R-:W4:Y:S01]  /*0dc0*/  @!P3 LDC.64 R30, c[0x0][0x210] ;  /* 0x00008400ff1ebb82 */ /* 0x000f220000000a00 */
[----:B--2---:R-:W-:Y:S01]  /*0dd0*/  @!P3 LEA R36, R36, R22, 0x18 ;  /* 0x000000162424b211 */ /* 0x004fe200078ec0ff */
[----:B------:R-:W-:-:S06]  /*0de0*/  @UP0 UIADD3 UR14, UR29, UR14, URZ ;  /* 0x0000000e1d0e0290 */ /* 0x000fcc000fffe03f */
[----:B------:R-:W2:Y:S01]  /*0df0*/  @!P2 LDC.64 R34, c[0x0][0x210] ;  /* 0x00008400ff22ab82 */ /* 0x000ea20000000a00 */
[----:B-1----:R-:W-:Y:S02]  /*0e00*/  @!P5 IMAD.MOV.U32 R2, RZ, RZ, R12 ;  /* 0x000000ffff02d224 */ /* 0x002fe400078e000c */
[----:B------:R-:W-:Y:S02]  /*0e10*/  @!P5 IMAD.MOV.U32 R3, RZ, RZ, R11 ;  /* 0x000000ffff03d224 */ /* 0x000fe400078e000b */
[----:B------:R-:W-:-:S03]  /*0e20*/  @!P5 IMAD.WIDE.U32 R2, R0, R16, R2 ;  /* 0x000000100002d225 */ /* 0x000fc600078e0002 */
[----:B------:R-:W1:Y:S01]  /*0e30*/  @!P3 LDC.64 R16, c[0x0][0x240] ;  /* 0x00009000ff10bb82 */ /* 0x000e620000000a00 */
[----:B------:R-:W-:Y:S01]  /*0e40*/  @!P5 IMAD.IADD R0, R3, 0x1, R4 ;  /* 0x000000010300d824 */ /* 0x000fe200078e0204 */
[C---:B-----5:R-:W-:Y:S01]  /*0e50*/  @!P5 LEA R4, P6, R2.reuse, R18, 0x1 ;  /* 0x000000120204d211 */ /* 0x060fe200078c08ff */
[----:B---3--:R-:W-:Y:S01]  /*0e60*/  @!P4 IMAD R3, R5, R14, RZ ;  /* 0x0000000e0503c224 */ /* 0x008fe200078e02ff */
[----:B------:R-:W-:Y:S02]  /*0e70*/  @!P4 LEA R18, R23, R9, 0x18 ;  /* 0x000000091712c211 */ /* 0x000fe400078ec0ff */
[----:B------:R-:W-:Y:S02]  /*0e80*/  @!P5 LEA.HI.X R5, R2, R19, R0, 0x1, P6 ;  /* 0x000000130205d211 */ /* 0x000fe400030f0c00 */
        /* <DEDUP_REMOVED lines=14> */
[C---:B----4-:R-:W-:Y:S01]  /*0f70*/  @!P4 LEA R4, P6, R2.reuse, R28, 0x1 ;  /* 0x0000001c0204c211 */ /* 0x050fe200078c08ff */
[----:B-1----:R-:W-:Y:S01]  /*0f80*/  @!P3 IMAD R9, R5, R16, RZ ;  /* 0x000000100509b224 */ /* 0x002fe200078e02ff */
[----:B------:R-:W-:Y:S01]  /*0f90*/  @!P2 LEA R33, R33, R0, 0x18 ;  /* 0x000000002121a211 */ /* 0x000fe200078ec0ff */
[----:B------:R-:W1:Y:S01]  /*0fa0*/  @!P1 S2R R28, SR_CgaCtaId ;  /* 0x00000000001c9919 */ /* 0x000e620000008800 */
[----:B------:R-:W-:Y:S01]  /*0fb0*/  @!P4 LEA.HI.X R5, R2, R29, R3, 0x1, P6 ;  /* 0x0000001d0205c211 */ /* 0x000fe200030f0c03 */
[----:B------:R-:W-:Y:S01]  /*0fc0*/  @!P3 IMAD.MOV.U32 R2, RZ, RZ, R12 ;  /* 0x000000ffff02b224 */ /* 0x000fe200078e000c */
[----:B------:R-:W-:Y:S01]  /*0fd0*/  @!P4 LEA R0, R20, R18, 0x1 ;  /* 0x000000121400c211 */ /* 0x000fe200078e08ff */
[----:B------:R-:W-:Y:S01]  /*0fe0*/  @!P3 IMAD.MOV.U32 R3, RZ, RZ, R11 ;  /* 0x000000ffff03b224 */ /* 0x000fe200078e000b */
[----:B------:R-:W4:Y:S01]  /*0ff0*/  @!P1 LDC.64 R18, c[0x0][0x240] ;  /* 0x00009000ff129b82 */ /* 0x000f220000000a00 */
[C---:B------:R-:W-:Y:S01]  /*1000*/  @!P3 IMAD R9, R8.reuse, R17, R9 ;  /* 0x000000110809b224 */ /* 0x040fe200078e0209 */
[----:B------:R-:W-:Y:S01]  /*1010*/  ISETP.GE.AND P6, PT, R39, UR13, PT ;  /* 0x0000000d27007c0c */ /* 0x000fe2000bfc6270 */
[----:B------:R-:W-:Y:S01]  /*1020*/  @!P3 IMAD.WIDE.U32 R2, R8, R16, R2 ;  /* 0x000000100802b225 */ /* 0x000fe200078e0002 */
[----:B------:R-:W-:Y:S03]  /*1030*/  @!P4 LDGSTS.E.BYPASS.LTC128B.128 [R0+0x1000], desc[UR18][R4.64] ;  /* 0x010000000400cfae */ /* 0x000fe6000b901d52 */
[----:B---3--:R-:W-:Y:S01]  /*1040*/  @!P2 IMAD R8, R14, R22, RZ ;  /* 0x000000160e08a224 */ /* 0x008fe200078e02ff */
[----:B------:R3:W-:Y:S01]  /*1050*/  @!P4 LDGSTS.E.BYPASS.LTC128B.128 [R0+0x5000], desc[UR18][R4.64+0x80] ;  /* 0x050000800400cfae */ /* 0x0007e2000b901d52 */
[----:B------:R-:W5:Y:S02]  /*1060*/  @!P0 LDC.64 R16, c[0x0][0x240] ;  /* 0x00009000ff108b82 */ /* 0x000f640000000a00 */
[----:B------:R-:W-:Y:S01]  /*1070*/  @!P2 IMAD R14, R15, R23, R8 ;  /* 0x000000170f0ea224 */ /* 0x000fe200078e0208 */
[----:B------:R-:W-:-:S02]  /*1080*/  @!P3 LEA R8, P4, R2, R30, 0x1 ;  /* 0x0000001e0208b211 */ /* 0x000fc400078808ff */
        /* <DEDUP_REMOVED lines=16> */
[----:B----4-:R-:W-:-:S04]  /*1190*/  @!P1 IMAD R5, R5, R18, RZ ;  /* 0x0000001205059224 */ /* 0x010fc800078e02ff */
[----:B------:R-:W-:Y:S02]  /*11a0*/  @!P1 IMAD R15, R4, R19, R5 ;  /* 0x00000013040f9224 */ /* 0x000fe400078e0205 */
[----:B------:R-:W4:Y:S01]  /*11b0*/  @!P4 S2R R29, SR_CgaCtaId ;  /* 0x00000000001dc919 */ /* 0x000f220000008800 */
[----:B-1----:R-:W-:Y:S01]  /*11c0*/  VIADD R0, R6, 0x70 ;  /* 0x0000007006007836 */ /* 0x002fe20000000000 */
[----:B------:R-:W-:-:S04]  /*11d0*/  @!P0 IADD3 R9, P5, R24, 0x60, RZ ;  /* 0x0000006018098810 */ /* 0x000fc80007fbe0ff */
[----:B------:R-:W-:Y:S01]  /*11e0*/  ISETP.GE.AND P3, PT, R0, UR12, PT ;  /* 0x0000000c00007c0c */ /* 0x000fe2000bf66270 */
[----:B------:R-:W-:Y:S01]  /*11f0*/  @!P0 IMAD.X R8, RZ, RZ, R25, P5 ;  /* 0x000000ffff088224 */ /* 0x000fe200028e0619 */
[----:B------:R-:W-:Y:S02]  /*1200*/  @!P2 LEA R0, R20, R33, 0x1 ;  /* 0x000000211400a211 */ /* 0x000fe400078e08ff */
[----:B------:R-:W-:-:S03]  /*1210*/  ISETP.GE.AND P5, PT, R39, UR13, PT ;  /* 0x0000000d27007c0c */ /* 0x000fc6000bfa6270 */
[----:B------:R-:W-:Y:S04]  /*1220*/  @!P2 LDGSTS.E.BYPASS.LTC128B.128 [R0+0x2000], desc[UR18][R2.64] ;  /* 0x020000000200afae */ /* 0x000fe8000b901d52 */
[----:B------:R1:W-:Y:S02]  /*1230*/  @!P2 LDGSTS.E.BYPASS.LTC128B.128 [R0+0x6000], desc[UR18][R2.64+0x80] ;  /* 0x060000800200afae */ /* 0x0003e4000b901d52 */
[----:B-1----:R-:W-:Y:S02]  /*1240*/  @!P1 IMAD.MOV.U32 R2, RZ, RZ, R12 ;  /* 0x000000ffff029224 */ /* 0x002fe400078e000c */
[----:B------:R-:W-:Y:S02]  /*1250*/  @!P1 IMAD.MOV.U32 R3, RZ, RZ, R11 ;  /* 0x000000ffff039224 */ /* 0x000fe400078e000b */
[----:B-----5:R-:W-:-:S02]  /*1260*/  @!P0 IMAD R0, R8, R16, RZ ;  /* 0x0000001008008224 */ /* 0x020fc400078e02ff */
        /* <DEDUP_REMOVED lines=9> */
[----:B------:R-:W1:Y:S02]  /*1300*/  @!P0 S2R R17, SR_CgaCtaId ;  /* 0x0000000000118919 */ /* 0x000e640000008800 */
        /* <DEDUP_REMOVED lines=8> */
[----:B----4-:R-:W-:-:S11]  /*1390*/  @!P4 LEA R29, R29, R0, 0x18 ;  /* 0x000000001d1dc211 */ /* 0x010fd600078ec0ff */
        /* <DEDUP_REMOVED lines=9> */
[----:B------:R-:W-:Y:S02]  /*1430*/  UIMAD UR26, UR26, UR10, URZ ;  /* 0x0000000a1a1a72a4 */ /* 0x000fe4000f8e023f */
[----:B------:R-:W-:Y:S02]  /*1440*/  UIMAD.WIDE.U32 UR30, UR22, UR10, UR30 ;  /* 0x0000000a161e72a5 */ /* 0x000fe4000f8e001e */
[----:B------:R-:W-:-:S04]  /*1450*/  UIMAD UR11, UR22, UR11, UR26 ;  /* 0x0000000b160b72a4 */ /* 0x000fc8000f8e021a */
[----:B------:R-:W-:-:S12]  /*1460*/  UIADD3 UR26, UR31, UR11, URZ ;  /* 0x0000000b1f1a7290 */ /* 0x000fd8000fffe03f */
.L_x_118:
[----:B------:R-:W-:Y:S05]  /*1470*/  @P2 BRA `(.L_x_119) ;  /* 0x0000000000302947 */ /* 0x000fea0003800000 */
[----:B------:R-:W-:Y:S01]  /*1480*/  USHF.R.S32.HI UR10, URZ, 0x1f, UR25 ;  /* 0x0000001f3f0a7899 */ /* 0x000fe20008011419 */
[----:B------:R-:W-:Y:S01]  /*1490*/  ULDC.64 UR6, c[0x0][0x250] ;  /* 0x0000940000067ab9 */ /* 0x000fe20000000a00 */
[----:B------:R-:W-:Y:S02]  /*14a0*/  USHF.R.S32.HI UR14, URZ, 0x1f, UR22 ;  /* 0x0000001f3f0e7899 */ /* 0x000fe40008011416 */
[----:B------:R-:W-:Y:S02]  /*14b0*/  UIMAD UR10, UR10, UR6, URZ ;  /* 0x000000060a0a72a4 */ /* 0x000fe4000f8e023f */
[----:B------:R-:W-:Y:S02]  /*14c0*/  UIMAD.WIDE.U32 UR28, UR25, UR6, URZ ;  /* 0x00000006191c72a5 */ /* 0x000fe4000f8e003f */
[----:B------:R-:W-:-:S03]  /*14d0*/  UIMAD UR25, UR25, UR7, UR10 ;  /* 0x00000007191972a4 */ /* 0x000fc6000f8e020a */
[----:B------:R-:W-:Y:S01]  /*14e0*/  ULDC.64 UR10, c[0x0][0x238] ;  /* 0x00008e00000a7ab9 */ /* 0x000fe20000000a00 */
[----:B------:R-:W-:Y:S02]  /*14f0*/  UIADD3 UR29, UR29, UR25, URZ ;  /* 0x000000191d1d7290 */ /* 0x000fe4000fffe03f */
[----:B------:R-:W-:Y:S02]  /*1500*/  UIMAD UR14, UR14, UR10, URZ ;  /* 0x0000000a0e0e72a4 */ /* 0x000fe4000f8e023f */
[----:B------:R-:W-:Y:S02]  /*1510*/  UIMAD.WIDE.U32 UR28, UR22, UR10, UR28 ;  /* 0x0000000a161c72a5 */ /* 0x000fe4000f8e001c */
[----:B------:R-:W-:-:S04]  /*1520*/  UIMAD UR14, UR22, UR11, UR14 ;  /* 0x0000000b160e72a4 */ /* 0x000fc8000f8e020e */
[----:B------:R-:W-:-:S12]  /*1530*/  UIADD3 UR14, UR29, UR14, URZ ;  /* 0x0000000e1d0e7290 */ /* 0x000fd8000fffe03f */
.L_x_119:
[----:B------:R-:W-:Y:S01]  /*1540*/  IMAD.WIDE.U32 R2, R6, UR8, R26 ;  /* 0x0000000806027c25 */ /* 0x000fe2000f8e001a */
[----:B------:R-:W-:Y:S01]  /*1550*/  @!P3 MOV R13, 0x400 ;  /* 0x00000400000db802 */ /* 0x000fe20000000f00 */
[----:B------:R-:W-:Y:S01]  /*1560*/  ULDC.64 UR10, c[0x0][0x260] ;  /* 0x00009800000a7ab9 */ /* 0x000fe20000000a00 */
[----:B------:R-:W-:Y:S01]  /*1570*/  @!P1 MOV R10, 0x400 ;  /* 0x00000400000a9802 */ /* 0x000fe20000000f00 */
[----:B------:R-:W-:Y:S01]  /*1580*/  IMAD R0, R7, UR8, RZ ;  /* 0x0000000807007c24 */ /* 0x000fe2000f8e02ff */
[----:B------:R-:W-:Y:S01]  /*1590*/  IADD3 R14, P2, R2, UR30, RZ ;  /* 0x0000001e020e7c10 */ /* 0x000fe2000ff5e0ff */
[----:B------:R-:W-:Y:S01]  /*15a0*/  @!P3 IMAD.MOV.U32 R2, RZ, RZ, R12 ;  /* 0x000000ffff02b224 */ /* 0x000fe200078e000c */
[----:B------:R-:W-:Y:S01]  /*15b0*/  @!P0 MOV R15, 0x400 ;  /* 0x00000400000f8802 */ /* 0x000fe20000000f00 */
[----:B------:R-:W-:Y:S01]  /*15c0*/  IMAD R0, R6, UR9, R0 ;  /* 0x0000000906007c24 */ /* 0x000fe2000f8e0200 */
[----:B------:R-:W-:Y:S01]  /*15d0*/  @!P3 LEA R22, R22, R13, 0x18 ;  /* 0x0000000d1616b211 */ /* 0x000fe200078ec0ff */
[----:B------:R-:W-:Y:S01]  /*15e0*/  USHF.L.U64.HI UR25, UR8, 0x6, UR9 ;  /* 0x0000000608197899 */ /* 0x000fe20008010209 */
[----:B------:R-:W2:Y:S01]  /*15f0*/  @!P3 LDC.64 R12, c[0x0][0x210] ;  /* 0x00008400ff0cbb82 */ /* 0x000ea20000000a00 */
[----:B------:R-:W-:Y:S01]  /*1600*/  @!P1 LEA R10, R28, R10, 0x18 ;  /* 0x0000000a1c0a9211 */ /* 0x000fe200078ec0ff */
[----:B------:R-:W-:Y:S01]  /*1610*/  USHF.R.S32.HI UR22, URZ, 0x1f, UR5 ;  /* 0x0000001f3f167899 */ /* 0x000fe20008011405 */
[----:B-1----:R-:W-:Y:S01]  /*1620*/  @!P0 LEA R17, R17, R15, 0x18 ;  /* 0x0000000f11118211 */ /* 0x002fe200078ec0ff */
[----:B------:R-:W-:Y:S01]  /*1630*/  UIMAD.WIDE.U32 UR30, UR8, 0x20, URZ ;  /* 0x00000020081e78a5 */ /* 0x000fe2000f8e003f */
[----:B------:R-:W-:Y:S01]  /*1640*/  IADD3.X R15, R3, UR26, R0, P2, !PT ;  /* 0x0000001a030f7c10 */ /* 0x000fe200097fe400 */
[C---:B------:R-:W-:Y:S01]  /*1650*/  @!P1 IMAD R10, R20.reuse, 0x2, R10 ;  /* 0x00000002140a9824 */ /* 0x040fe200078e020a */
[----:B------:R-:W-:Y:S01]  /*1660*/  @!P3 MOV R3, R11 ;  /* 0x0000000b0003b202 */ /* 0x000fe20000000f00 */
[----:B------:R-:W-:Y:S01]  /*1670*/  @!P0 IMAD R0, R20, 0x2, R17 ;  /* 0x0000000214008824 */ /* 0x000fe200078e0211 */
[----:B------:R-:W-:Y:S01]  /*1680*/  SHF.R.S32.HI R23, RZ, 0x1f, R32 ;  /* 0x0000001fff177819 */ /* 0x000fe20000011420 */
[----:B------:R-:W-:Y:S01]  /*1690*/  IMAD.WIDE.U32 R30, R32, UR10, R14 ;  /* 0x0000000a201e7c25 */ /* 0x000fe2000f8e000e */
[----:B------:R-:W-:Y:S01]  /*16a0*/  @!PT LDS RZ, [RZ] ;  /* 0x00000000fffff984 */ /* 0x000fe20000000800 */
[----:B------:R-:W-:Y:S01]  /*16b0*/  @!PT LDS RZ, [RZ] ;  /* 0x00000000fffff984 */ /* 0x000fe20000000800 */
[----:B------:R-:W-:Y:S01]  /*16c0*/  @!PT LDS RZ, [RZ] ;  /* 0x00000000fffff984 */ /* 0x000fe20000000800 */
[----:B------:R-:W-:Y:S01]  /*16d0*/  @!P1 LDGSTS.E.BYPASS.LTC128B.128 [R10+0x2800], desc[UR18][R8.64] ;  /* 0x02800000080a9fae */ /* 0x000fe2000b901d52 */
[----:B------:R-:W-:Y:S01]  /*16e0*/  USHF.L.U32 UR26, UR8, 0x6, URZ ;  /* 0x00000006081a7899 */ /* 0x000fe2000800063f */
[----:B------:R-:W1:Y:S01]  /*16f0*/  @!P6 LDC.64 R14, c[0x0][0x218] ;  /* 0x00008600ff0eeb82 */ /* 0x000e620000000a00 */
[----:B------:R-:W-:Y:S01]  /*1700*/  @!P3 IMAD.WIDE.U32 R2, R16, R18, R2 ;  /* 0x000000121002b225 */ /* 0x000fe200078e0002 */
[----:B------:R3:W-:Y:S01]  /*1710*/  @!P1 LDGSTS.E.BYPASS.LTC128B.128 [R10+0x6800], desc[UR18][R8.64+0x80] ;  /* 0x06800080080a9fae */ /* 0x0007e2000b901d52 */
[----:B------:R-:W-:-:S02]  /*1720*/  ISETP.GE.AND P1, PT, R38, UR13, PT ;  /* 0x0000000d26007c0c */ /* 0x000fc4000bf26270 */
[----:B------:R-:W-:Y:S01]  /*1730*/  IMAD.U32 R159, RZ, RZ, UR26 ;  /* 0x0000001aff9f7e24 */ /* 0x000fe2000f8e00ff */
[----:B------:R-:W-:Y:S01]  /*1740*/  @!P0 LDGSTS.E.BYPASS.LTC128B.128 [R0+0x3000], desc[UR18][R4.64] ;  /* 0x0300000004008fae */ /* 0x000fe2000b901d52 */
[----:B------:R-:W-:Y:S01]  /*1750*/  IMAD.MOV.U32 R162, RZ, RZ, R30 ;  /* 0x000000ffffa27224 */ /* 0x000fe200078e001e */
[----:B------:R-:W-:Y:S01]  /*1760*/  LEA.HI R161, R40, R160, RZ, 0x5 ;  /* 0x000000a028a17211 */ /* 0x000fe200078f28ff */
[----:B------:R-:W-:Y:S01]  /*1770*/  IMAD R7, R7, UR6, RZ ;  /* 0x0000000607077c24 */ /* 0x000fe2000f8e02ff */
[----:B------:R4:W-:Y:S01]  /*1780*/  @!P0 LDGSTS.E.BYPASS.LTC128B.128 [R0+0x7000], desc[UR18][R4.64+0x80] ;  /* 0x0700008004008fae */ /* 0x0009e2000b901d52 */
[----:B------:R-:W-:Y:S02]  /*1790*/  ISETP.GE.AND P0, PT, R37, UR13, PT ;  /* 0x0000000d25007c0c */ /* 0x000fe4000bf06270 */
[----:B------:R-:W-:Y:S01]  /*17a0*/  IMAD R7, R6, UR7, R7 ;  /* 0x0000000706077c24 */ /* 0x000fe2000f8e0207 */
[----:B------:R5:W-:Y:S01]  /*17b0*/  STL.64 [R1+0xb0], R30 ;  /* 0x0000b01e01007387 */ /* 0x000be20000100a00 */
[----:B------:R-:W-:-:S09]  /*17c0*/  SHF.R.S32.HI R158, RZ, 0x5, R161 ;  /* 0x00000005ff9e7819 */ /* 0x000fd200000114a1 */
[----:B------:R-:W5:Y:S01]  /*17d0*/  @!P0 S2R R17, SR_CgaCtaId ;  /* 0x0000000000118919 */ /* 0x000f620000008800 */
[----:B------:R-:W-:Y:S01]  /*17e0*/  VOTEU.ALL UP0, P0 ;  /* 0x00000000003f7886 */ /* 0x000fe20000000000 */
[----:B---3--:R-:W-:Y:S01]  /*17f0*/  @!P3 IMAD R8, R21, R18, RZ ;  /* 0x000000121508b224 */ /* 0x008fe200078e02ff */
[----:B------:R-:W-:Y:S01]  /*1800*/  LEA.HI R10, R40, R160, RZ, 0x4 ;  /* 0x000000a0280a7211 */ /* 0x000fe200078f20ff */
[----:B------:R-:W3:Y:S02]  /*1810*/  @!P1 S2R R18, SR_CgaCtaId ;  /* 0x0000000000129919 */ /* 0x000ee40000008800 */
[----:B------:R-:W-:Y:S01]  /*1820*/  @!P3 IMAD R8, R16, R19, R8 ;  /* 0x000000131008b224 */ /* 0x000fe200078e0208 */
[----:B------:R-:W-:Y:S01]  /*1830*/  SHF.R.S32.HI R11, RZ, 0x4, R10 ;  /* 0x00000004ff0b7819 */ /* 0x000fe2000001140a */
[----:B----4-:R-:W4:Y:S01]  /*1840*/  @!P4 LDC.64 R4, c[0x0][0x218] ;  /* 0x00008600ff04cb82 */ /* 0x010f220000000a00 */
[----:B------:R-:W-:Y:S01]  /*1850*/  IMAD R0, R23, UR10, RZ ;  /* 0x0000000a17007c24 */ /* 0x000fe2000f8e02ff */
[----:B------:R-:W-:Y:S01]  /*1860*/  UIMAD UR10, UR25, UR5, URZ ;  /* 0x00000005190a72a4 */ /* 0x000fe2000f8e023f */
[----:B------:R-:W-:Y:S01]  /*1870*/  @!P3 IMAD.IADD R3, R3, 0x1, R8 ;  /* 0x000000010303b824 */ /* 0x000fe200078e0208 */
[----:B--2---:R-:W-:Y:S01]  /*1880*/  @!P3 LEA R8, P2, R2, R12, 0x1 ;  /* 0x0000000c0208b211 */ /* 0x004fe200078408ff */
[----:B------:R-:W-:Y:S01]  /*1890*/  IMAD R0, R32, UR11, R0 ;  /* 0x0000000b20007c24 */ /* 0x000fe2000f8e0200 */
[----:B------:R-:W2:Y:S01]  /*18a0*/  @!P6 S2R R12, SR_CgaCtaId ;  /* 0x00000000000ce919 */ /* 0x000ea20000008800 */
[----:B------:R-:W-:Y:S01]  /*18b0*/  UIMAD UR10, UR22, UR26, UR10 ;  /* 0x0000001a160a72a4 */ /* 0x000fe2000f8e020a */
[----:B------:R-:W-:-:S02]  /*18c0*/  @!P3 LEA.HI.X R9, R2, R13, R3, 0x1, P2 ;  /* 0x0000000d0209b211 */ /* 0x000fc400010f0c03 */
[----:B------:R-:W-:Y:S02]  /*18d0*/  IADD3 R163, R31, R0, RZ ;  /* 0x000000001fa37210 */ /* 0x000fe40007ffe0ff */
[----:B------:R-:W-:Y:S01]  /*18e0*/  @!P3 LEA R0, R20, R22, 0x1 ;  /* 0x000000161400b211 */ /* 0x000fe200078e08ff */
[----:B------:R-:W-:Y:S02]  /*18f0*/  IMAD.WIDE.U32 R2, R159, UR5, R162 ;  /* 0x000000059f027c25 */ /* 0x000fe4000f8e00a2 */
[----:B------:R-:W-:Y:S02]  /*1900*/  STL.64 [R1+0xa8], R162 ;  /* 0x0000a8a201007387 */ /* 0x000fe40000100a00 */
[----:B------:R-:W-:Y:S02]  /*1910*/  VIADD R3, R3, UR10 ;  /* 0x0000000a03037c36 */ /* 0x000fe40008000000 */
[----:B------:R-:W-:Y:S01]  /*1920*/  @!P3 LDGSTS.E.BYPASS.LTC128B.128 [R0+0x3800], desc[UR18][R8.64] ;  /* 0x038000000800bfae */ /* 0x000fe2000b901d52 */
[----:B------:R-:W-:Y:S01]  /*1930*/  USHF.L.U32 UR10, UR9, 0x5, URZ ;  /* 0x00000005090a7899 */ /* 0x000fe2000800063f */
[----:B----4-:R-:W-:-:S02]  /*1940*/  @!P4 LEA R4, P2, R2, R4, 0x1 ;  /* 0x000000040204c211 */ /* 0x010fc400078408ff */
[----:B------:R4:W-:Y:S01]  /*1950*/  @!P3 LDGSTS.E.BYPASS.LTC128B.128 [R0+0x7800], desc[UR18][R8.64+0x80] ;  /* 0x078000800800bfae */ /* 0x0009e2000b901d52 */
[----:B------:R-:W-:Y:S02]  /*1960*/  ISETP.GE.AND P3, PT, R38, UR13, PT ;  /* 0x0000000d26007c0c */ /* 0x000fe4000bf66270 */
[----:B------:R-:W-:Y:S02]  /*1970*/  @!P4 LEA.HI.X R5, R2, R5, R3, 0x1, P2 ;  /* 0x000000050205c211 */ /* 0x000fe400010f0c03 */
[----:B------:R-:W-:Y:S01]  /*1980*/  ISETP.GE.AND P2, PT, R37, UR13, PT ;  /* 0x0000000d25007c0c */ /* 0x000fe2000bf46270 */
[----:B----4-:R-:W-:Y:S01]  /*1990*/  @!P4 IMAD R0, R20, 0x2, R29 ;  /* 0x000000021400c824 */ /* 0x010fe200078e021d */
[C---:B------:R-:W-:Y:S02]  /*19a0*/  LEA.HI R8, R10.reuse, R11, RZ, 0x1 ;  /* 0x0000000b0a087211 */ /* 0x040fe400078f08ff */
[----:B------:R-:W-:Y:S02]  /*19b0*/  @!P6 MOV R9, 0x400 ;  /* 0x000004000009e802 */ /* 0x000fe40000000f00 */
[----:B------:R-:W-:Y:S04]  /*19c0*/  @!P4 LDGSTS.E.BYPASS.LTC128B.128 [R0+0x8000], desc[UR18][R4.64] ;  /* 0x080000000400cfae */ /* 0x000fe8000b901d52 */
[----:B------:R4:W-:Y:S02]  /*19d0*/  @!P4 LDGSTS.E.BYPASS.LTC128B.128 [R0+0xa000], desc[UR18][R4.64+0x80] ;  /* 0x0a0000800400cfae */ /* 0x0009e4000b901d52 */
[----:B----4-:R-:W-:Y:S01]  /*19e0*/  LOP3.LUT R0, R10, 0xfffffff0, RZ, 0xc0, !PT ;  /* 0xfffffff00a007812 */ /* 0x010fe200078ec0ff */
[----:B------:R-:W-:Y:S01]  /*19f0*/  IMAD.U32 R4, RZ, RZ, UR9 ;  /* 0x00000009ff047e24 */ /* 0x000fe2000f8e00ff */
[----:B------:R-:W-:Y:S01]  /*1a00*/  LOP3.LUT R10, R8, 0xfffffffe, RZ, 0xc0, !PT ;  /* 0xfffffffe080a7812 */ /* 0x000fe200078ec0ff */
[----:B------:R-:W-:Y:S01]  /*1a10*/  IMAD.U32 R8, RZ, RZ, UR8 ;  /* 0x00000008ff087e24 */ /* 0x000fe2000f8e00ff */
[----:B------:R-:W-:-:S02]  /*1a20*/  MOV R5, UR8 ;  /* 0x0000000800057c02 */ /* 0x000fc40008000f00 */
[----:B------:R-:W-:Y:S01]  /*1a30*/  IADD3 R0, -R0, R160, RZ ;  /* 0x000000a000007210 */ /* 0x000fe20007ffe1ff */
[----:B------:R-:W-:Y:S01]  /*1a40*/  IMAD.IADD R16, R11, 0x1, -R10 ;  /* 0x000000010b107824 */ /* 0x000fe200078e0a0a */
[----:B------:R-:W-:Y:S02]  /*1a50*/  @!P6 LEA R5, P4, R5, R2, 0x4 ;  /* 0x000000020505e211 */ /* 0x000fe400078820ff */
[----:B--2---:R-:W-:Y:S02]  /*1a60*/  @!P6 LEA R10, R12, R9, 0x18 ;  /* 0x000000090c0ae211 */ /* 0x004fe400078ec0ff */
[----:B------:R-:W2:Y:S01]  /*1a70*/  @!P1 LDC.64 R12, c[0x0][0x218] ;  /* 0x00008600ff0c9b82 */ /* 0x000ea20000000a00 */
[----:B------:R-:W-:Y:S02]  /*1a80*/  @!P6 LEA.HI.X R8, R8, R3, R4, 0x4, P4 ;  /* 0x000000030808e211 */ /* 0x000fe400020f2404 */
[----:B------:R-:W-:Y:S02]  /*1a90*/  SHF.R.S32.HI R4, RZ, 0x1f, R0 ;  /* 0x0000001fff047819 */ /* 0x000fe40000011400 */
[----:B------:R-:W-:-:S02]  /*1aa0*/  @!P0 MOV R9, 0x400 ;  /* 0x0000040000098802 */ /* 0x000fc40000000f00 */
[----:B------:R-:W-:Y:S02]  /*1ab0*/  LEA.HI R21, R4, R0, RZ, 0x3 ;  /* 0x0000000004157211 */ /* 0x000fe400078f18ff */
[----:B-1----:R-:W-:Y:S02]  /*1ac0*/  @!P6 LEA R4, P4, R5, R14, 0x1 ;  /* 0x0000000e0504e211 */ /* 0x002fe400078808ff */
[----:B-----5:R-:W-:Y:S02]  /*1ad0*/  @!P0 LEA R17, R17, R9, 0x18 ;  /* 0x0000000911118211 */ /* 0x020fe400078ec0ff */
[----:B------:R-:W-:Y:S01]  /*1ae0*/  @!P6 LEA.HI.X R5, R5, R15, R8, 0x1, P4 ;  /* 0x0000000f0505e211 */ /* 0x000fe200020f0c08 */
[----:B------:R-:W-:Y:S01]  /*1af0*/  @!P6 IMAD R8, R20, 0x2, R10 ;  /* 0x000000021408e824 */ /* 0x000fe200078e020a */
[----:B------:R-:W-:Y:S01]  /*1b00*/  LOP3.LUT R9, R21, 0xfffffff8, RZ, 0xc0, !PT ;  /* 0xfffffff815097812 */ /* 0x000fe200078ec0ff */
[----:B------:R-:W1:Y:S01]  /*1b10*/  @!P0 LDC.64 R14, c[0x0][0x218] ;  /* 0x00008600ff0e8b82 */ /* 0x000e620000000a00 */
[----:B------:R-:W-:-:S02]  /*1b20*/  @!P1 MOV R11, 0x400 ;  /* 0x00000400000b9802 */ /* 0x000fc40000000f00 */
[----:B------:R-:W-:Y:S01]  /*1b30*/  IADD3 R22, R0, -R9, RZ ;  /* 0x8000000900167210 */ /* 0x000fe20007ffe0ff */
[----:B------:R-:W-:Y:S01]  /*1b40*/  @!P6 LDGSTS.E.BYPASS.LTC128B.128 [R8+0x8800], desc[UR18][R4.64] ;  /* 0x088000000408efae */ /* 0x000fe2000b901d52 */
[----:B------:R-:W-:Y:S01]  /*1b50*/  IMAD.SHL.U32 R9, R44, 0x40, RZ ;  /* 0x000000402c097824 */ /* 0x000fe200078e00ff */
[----:B---3--:R-:W-:Y:S01]  /*1b60*/  @!P1 LEA R18, R18, R11, 0x18 ;  /* 0x0000000b12129211 */ /* 0x008fe200078ec0ff */
[----:B------:R-:W-:Y:S01]  /*1b70*/  IMAD.SHL.U32 R11, R6, 0x8, RZ ;  /* 0x00000008060b7824 */ /* 0x000fe200078e00ff */
[----:B------:R3:W-:Y:S01]  /*1b80*/  @!P6 LDGSTS.E.BYPASS.LTC128B.128 [R8+0xa800], desc[UR18][R4.64+0x80] ;  /* 0x0a8000800408efae */ /* 0x0007e2000b901d52 */
[----:B------:R-:W-:Y:S02]  /*1b90*/  @!P1 IADD3 R0, P6, R2, UR30, RZ ;  /* 0x0000001e02009c10 */ /* 0x000fe4000ffde0ff */
[----:B------:R-:W-:Y:S02]  /*1ba0*/  LOP3.LUT R9, R9, 0x1c0, RZ, 0xc0, !PT ;  /* 0x000001c009097812 */ /* 0x000fe400078ec0ff */
[C---:B------:R-:W-:Y:S01]  /*1bb0*/  ISETP.GE.AND P4, PT, R6.reuse, UR13, PT ;  /* 0x0000000d06007c0c */ /* 0x040fe2000bf86270 */
[----:B------:R-:W-:Y:S01]  /*1bc0*/  @!UP0 UIMAD UR13, UR9, 0x30, URZ ;  /* 0x00000030090d88a4 */ /* 0x000fe2000f8e023f */
[----:B------:R-:W-:Y:S01]  /*1bd0*/  LOP3.LUT R11, R9, 0x8, R11, 0xf8, !PT ;  /* 0x00000008090b7812 */ /* 0x000fe200078ef80b */
[----:B------:R-:W-:Y:S01]  /*1be0*/  VOTEU.ALL UP0, P2 ;  /* 0x00000000003f7886 */ /* 0x000fe20001000000 */
[----:B---3--:R-:W-:Y:S01]  /*1bf0*/  MOV R8, UR10 ;  /* 0x0000000a00087c02 */ /* 0x008fe20008000f00 */
[----:B------:R-:W-:Y:S01]  /*1c00*/  IMAD.WIDE.U32 R4, R6, UR6, R26 ;  /* 0x0000000606047c25 */ /* 0x000fe2000f8e001a */
[----:B------:R-:W-:Y:S01]  /*1c10*/  SHF.R.U32.HI R6, RZ, 0x3, R9 ;  /* 0x00000003ff067819 */ /* 0x000fe20000011609 */
[----:B------:R-:W-:Y:S01]  /*1c20*/  ULDC.64 UR10, c[0x0][0x268] ;  /* 0x00009a00000a7ab9 */ /* 0x000fe20000000a00 */
[----:B------:R-:W-:-:S02]  /*1c30*/  @!P1 IADD3.X R10, R3, UR31, R8, P6, !PT ;  /* 0x0000001f030a9c10 */ /* 0x000fc4000b7fe408 */
[----:B--2---:R-:W-:Y:S01]  /*1c40*/  @!P1 LEA R8, P6, R0, R12, 0x1 ;  /* 0x0000000c00089211 */ /* 0x004fe200078c08ff */
[----:B------:R-:W-:Y:S02]  /*1c50*/  @!P1 IMAD R12, R20, 0x2, R18 ;  /* 0x00000002140c9824 */ /* 0x000fe400078e0212 */
[----:B------:R-:W2:Y:S01]  /*1c60*/  @!P3 LDC.64 R18, c[0x0][0x220] ;  /* 0x00008800ff12bb82 */ /* 0x000ea20000000a00 */
[----:B------:R-:W-:Y:S01]  /*1c70*/  @!P1 LEA.HI.X R9, R0, R13, R10, 0x1, P6 ;  /* 0x0000000d00099211 */ /* 0x000fe200030f0c0a */
[----:B------:R-:W-:Y:S01]  /*1c80*/  @!P0 IMAD R13, R20, 0x2, R17 ;  /* 0x00000002140d8824 */ /* 0x000fe200078e0211 */
[----:B------:R-:W-:Y:S01]  /*1c90*/  IADD3 R4, P6, R4, UR28, RZ ;  /* 0x0000001c04047c10 */ /* 0x000fe2000ffde0ff */
[----:B------:R-:W-:Y:S01]  /*1ca0*/  UIMAD.WIDE.U32 UR28, UR6, 0x20, URZ ;  /* 0x00000020061c78a5 */ /* 0x000fe2000f8e003f */
[----:B------:R-:W-:Y:S01]  /*1cb0*/  LOP3.LUT R0, R11, R6, RZ, 0x3c, !PT ;  /* 0x000000060b007212 */ /* 0x000fe200078e3cff */
[----:B------:R-:W-:Y:S01]  /*1cc0*/  @!P1 LDGSTS.E.BYPASS.LTC128B.128 [R12+0x9000], desc[UR18][R8.64] ;  /* 0x09000000080c9fae */ /* 0x000fe2000b901d52 */
[----:B------:R-:W-:Y:S01]  /*1cd0*/  IADD3.X R5, R5, UR14, R7, P6, !PT ;  /* 0x0000000e05057c10 */ /* 0x000fe2000b7fe407 */
[----:B------:R-:W-:Y:S01]  /*1ce0*/  IMAD.U32 R7, RZ, RZ, UR8 ;  /* 0x00000008ff077e24 */ /* 0x000fe2000f8e00ff */
[----:B------:R-:W-:Y:S01]  /*1cf0*/  SHF.L.U32 R6, R22, 0x6, RZ ;  /* 0x0000000616067819 */ /* 0x000fe200000006ff */
[----:B------:R3:W-:Y:S01]  /*1d00*/  @!P1 LDGSTS.E.BYPASS.LTC128B.128 [R12+0xb000], desc[UR18][R8.64+0x80] ;  /* 0x0b000080080c9fae */ /* 0x0007e2000b901d52 */
[----:B------:R-:W-:Y:S01]  /*1d10*/  SHF.L.U32 R10, R16, 0x3, RZ ;  /* 0x00000003100a7819 */ /* 0x000fe200000006ff */
[----:B------:R-:W-:Y:S01]  /*1d20*/  @!P0 IMAD.WIDE.U32 R2, R7, 0x30, R2 ;  /* 0x0000003007028825 */ /* 0x000fe200078e0002 */
[----:B------:R-:W-:Y:S01]  /*1d30*/  LOP3.LUT R6, R6, 0x1c0, RZ, 0xc0, !PT ;  /* 0x000001c006067812 */ /* 0x000fe200078ec0ff */
[----:B------:R-:W-:-:S02]  /*1d40*/  USHF.L.U32 UR14, UR6, 0x6, URZ ;  /* 0x00000006060e7899 */ /* 0x000fc4000800063f */
[----:B------:R-:W-:Y:S01]  /*1d50*/  IMAD.WIDE.U32 R30, R32, UR10, R4 ;  /* 0x0000000a201e7c25 */ /* 0x000fe2000f8e0004 */
[----:B------:R-:W-:Y:S01]  /*1d60*/  @!P0 IADD3 R3, R3, UR13, RZ ;  /* 0x0000000d03038c10 */ /* 0x000fe2000fffe0ff */
[----:B------:R-:W-:Y:S01]  /*1d70*/  USHF.L.U64.HI UR13, UR6, 0x6, UR7 ;  /* 0x00000006060d7899 */ /* 0x000fe20008010207 */
[----:B-1----:R-:W-:Y:S01]  /*1d80*/  @!P0 LEA R4, P6, R2, R14, 0x1 ;  /* 0x0000000e02048211 */ /* 0x002fe200078c08ff */
[----:B------:R-:W-:Y:S01]  /*1d90*/  IMAD.MOV.U32 R24, RZ, RZ, R30 ;  /* 0x000000ffff187224 */ /* 0x000fe200078e001e */
[----:B------:R-:W-:Y:S01]  /*1da0*/  LOP3.LUT R11, R6, 0x8, R10, 0xf8, !PT ;  /* 0x00000008060b7812 */ /* 0x000fe200078ef80a */
[----:B------:R-:W-:Y:S01]  /*1db0*/  IMAD R0, R16, 0x200, R0 ;  /* 0x0000020010007824 */ /* 0x000fe200078e0200 */
[----:B------:R-:W-:Y:S01]  /*1dc0*/  @!P0 LEA.HI.X R5, R2, R15, R3, 0x1, P6 ;  /* 0x0000000f02058211 */ /* 0x000fe200030f0c03 */
[----:B------:R-:W-:Y:S01]  /*1dd0*/  IMAD.U32 R2, RZ, RZ, UR5 ;  /* 0x00000005ff027e24 */ /* 0x000fe2000f8e00ff */
[----:B------:R-:W-:Y:S01]  /*1de0*/  SHF.R.U32.HI R10, RZ, 0x3, R6 ;  /* 0x00000003ff0a7819 */ /* 0x000fe20000011606 */
[----:B------:R-:W-:Y:S01]  /*1df0*/  IMAD R6, R23, UR10, RZ ;  /* 0x0000000a17067c24 */ /* 0x000fe2000f8e02ff */
[----:B------:R-:W1:Y:S01]  /*1e00*/  @!P5 LDC.64 R14, c[0x0][0x220] ;  /* 0x00008800ff0edb82 */ /* 0x000e620000000a00 */
[----:B------:R-:W-:Y:S01]  /*1e10*/  @!P0 LDGSTS.E.BYPASS.LTC128B.128 [R13+0x9800], desc[UR18][R4.64] ;  /* 0x09800000040d8fae */ /* 0x000fe2000b901d52 */
[----:B------:R-:W-:Y:S01]  /*1e20*/  UIMAD UR10, UR13, UR5, URZ ;  /* 0x000000050d0a72a4 */ /* 0x000fe2000f8e023f */
[----:B------:R-:W-:Y:S01]  /*1e30*/  IMAD R6, R32, UR11, R6 ;  /* 0x0000000b20067c24 */ /* 0x000fe2000f8e0206 */
[----:B------:R-:W-:Y:S01]  /*1e40*/  LOP3.LUT R157, R11, R10, RZ, 0x3c, !PT ;  /* 0x0000000a0b9d7212 */ /* 0x000fe200078e3cff */
[----:B------:R4:W-:Y:S01]  /*1e50*/  @!P0 LDGSTS.E.BYPASS.LTC128B.128 [R13+0xb800], desc[UR18][R4.64+0x80] ;  /* 0x0b800080040d8fae */ /* 0x0009e2000b901d52 */
[----:B------:R-:W-:Y:S01]  /*1e60*/  UIMAD UR10, UR22, UR14, UR10 ;  /* 0x0000000e160a72a4 */ /* 0x000fe2000f8e020a */
[----:B------:R-:W-:Y:S01]  /*1e70*/  MOV R10, UR6 ;  /* 0x00000006000a7c02 */ /* 0x000fe20008000f00 */
[----:B------:R-:W5:Y:S01]  /*1e80*/  @!P2 LDC.64 R16, c[0x0][0x220] ;  /* 0x00008800ff10ab82 */ /* 0x000f620000000a00 */
[----:B------:R-:W0:Y:S01]  /*1e90*/  LDGDEPBAR ;  /* 0x00000000000079af */ /* 0x000e220000000000 */
[----:B------:R-:W-:Y:S01]  /*1ea0*/  IADD3 R25, R31, R6, RZ ;  /* 0x000000061f197210 */ /* 0x000fe20007ffe0ff */
[----:B------:R-:W-:Y:S01]  /*1eb0*/  IMAD.U32 R6, RZ, RZ, UR6 ;  /* 0x00000006ff067e24 */ /* 0x000fe2000f8e00ff */
[----:B------:R-:W-:Y:S01]  /*1ec0*/  LEA R232, R0, UR4, 0x1 ;  /* 0x0000000400e87c11 */ /* 0x000fe2000f8e08ff */
[----:B---3--:R-:W-:Y:S01]  /*1ed0*/  IMAD.SHL.U32 R12, R21, 0x40, RZ ;  /* 0x00000040150c7824 */ /* 0x008fe200078e00ff */
[----:B------:R-:W-:Y:S01]  /*1ee0*/  STL.64 [R1+0x110], R30 ;  /* 0x0001101e01007387 */ /* 0x000fe20000100a00 */
[----:B------:R-:W-:Y:S01]  /*1ef0*/  IMAD.WIDE.U32 R2, R2, UR14, R24 ;  /* 0x0000000e02027c25 */ /* 0x000fe2000f8e0018 */
[----:B------:R-:W3:Y:S01]  /*1f00*/  @!P4 LDC.64 R8, c[0x0][0x220] ;  /* 0x00008800ff08cb82 */ /* 0x000ee20000000a00 */
[----:B------:R-:W-:Y:S01]  /*1f10*/  IADD3 R243, R232, 0x8020, RZ ;  /* 0x00008020e8f37810 */ /* 0x000fe20007ffe0ff */
[----:B------:R-:W-:Y:S01]  /*1f20*/  STL.64 [R1+0xf0], R24 ;  /* 0x0000f01801007387 */ /* 0x000fe20000100a00 */
[----:B------:R-:W-:Y:S01]  /*1f30*/  VIADD R3, R3, UR10 ;  /* 0x0000000a03037c36 */ /* 0x000fe20008000000 */
[----:B------:R-:W-:Y:S01]  /*1f40*/  USHF.L.U32 UR10, UR7, 0x5, URZ ;  /* 0x00000005070a7899 */ /* 0x000fe2000800063f */
[----:B------:R-:W-:Y:S01]  /*1f50*/  LOP3.LUT R156, R12, 0xfffffe00, RZ, 0xc0, !PT ;  /* 0xfffffe000c9c7812 */ /* 0x000fe200078ec0ff */
[----:B------:R-:W-:Y:S01]  /*1f60*/  VIADD R0, R232, 0x8000 ;  /* 0x00008000e8007836 */ /* 0x000fe20000000000 */
[----:B------:R-:W-:Y:S01]  /*1f70*/  ULDC UR22, c[0x0][0x39c] ;  /* 0x0000e70000167ab9 */ /* 0x000fe20000000800 */
[----:B------:R-:W-:-:S02]  /*1f80*/  @!P2 IMAD.WIDE.U32 R10, R10, 0x30, R2 ;  /* 0x000000300a0aa825 */ /* 0x000fc400078e0002 */
[----:B------:R-:W-:Y:S01]  /*1f90*/  MOV R7, UR10 ;  /* 0x0000000a00077c02 */ /* 0x000fe20008000f00 */
[----:B------:R-:W-:Y:S02]  /*1fa0*/  @!UP0 UIMAD UR10, UR7, 0x30, URZ ;  /* 0x00000030070a88a4 */ /* 0x000fe4000f8e023f */
[----:B------:R-:W-:Y:S01]  /*1fb0*/  UISETP.GE.AND UP0, UPT, UR17, 0x2, UPT ;  /* 0x000000021100788c */ /* 0x000fe2000bf06270 */
[----:B----4-:R-:W-:Y:S01]  /*1fc0*/  MOV R4, UR6 ;  /* 0x0000000600047c02 */ /* 0x010fe20008000f00 */
[----:B------:R-:W-:-:S04]  /*1fd0*/  DEPBAR.LE SB0, 0x0 ;  /* 0x000080000000791a */ /* 0x000fc80000000000 */
[----:B------:R-:W-:Y:S01]  /*1fe0*/  BAR.SYNC.DEFER_BLOCKING 0x0 ;  /* 0x0000000000007b1d */ /* 0x000fe20000010000 */
[----:B------:R-:W-:Y:S02]  /*1ff0*/  MOV R5, UR7 ;  /* 0x0000000700057c02 */ /* 0x000fe40008000f00 */
[----:B------:R-:W-:Y:S02]  /*2000*/  @!P5 LEA R4, P0, R4, R2, 0x4 ;  /* 0x000000020404d211 */ /* 0x000fe400078020ff */
[----:B---3--:R-:W-:Y:S02]  /*2010*/  @!P4 LEA R8, P6, R2, R8, 0x1 ;  /* 0x000000080208c211 */ /* 0x008fe400078c08ff */
[----:B------:R-:W-:Y:S02]  /*2020*/  @!P5 LEA.HI.X R13, R6, R3, R5, 0x4, P0 ;  /* 0x00000003060dd211 */ /* 0x000fe400000f2405 */
[----:B------:R-:W-:Y:S02]  /*2030*/  @!P3 IADD3 R5, P0, R2, UR28, RZ ;  /* 0x0000001c0205bc10 */ /* 0x000fe4000ff1e0ff */
[----:B-1----:R-:W-:-:S02]  /*2040*/  @!P5 LEA R6, P1, R4, R14, 0x1 ;  /* 0x0000000e0406d211 */ /* 0x002fc400078208ff */
[----:B------:R-:W-:Y:S02]  /*2050*/  @!P3 IADD3.X R14, R3, UR29, R7, P0, !PT ;  /* 0x0000001d030ebc10 */ /* 0x000fe400087fe407 */
[----:B------:R-:W-:Y:S01]  /*2060*/  @!P4 LEA.HI.X R9, R2, R9, R3, 0x1, P6 ;  /* 0x000000090209c211 */ /* 0x000fe200030f0c03 */
[----:B------:R-:W-:Y:S01]  /*2070*/  IMAD R3, R158, 0x400, R156 ;  /* 0x000004009e037824 */ /* 0x000fe200078e029c */
[----:B------:R-:W-:Y:S02]  /*2080*/  @!P5 LEA.HI.X R7, R4, R15, R13, 0x1, P1 ;  /* 0x0000000f0407d211 */ /* 0x000fe400008f0c0d */
[----:B--2---:R-:W-:Y:S02]  /*2090*/  @!P3 LEA R4, P0, R5, R18, 0x1 ;  /* 0x000000120504b211 */ /* 0x004fe400078008ff */
[----:B------:R-:W-:Y:S02]  /*20a0*/  @!P2 IADD3 R2, R11, UR10, RZ ;  /* 0x0000000a0b02ac10 */ /* 0x000fe4000fffe0ff */
        /* <DEDUP_REMOVED lines=25> */
[----:B------:R-:W-:Y:S02]  /*2240*/  LOP3.LUT P0, RZ, R44, 0x2, RZ, 0xc0, !PT ;  /* 0x000000022cff7812 */ /* 0x000fe4000780c0ff */
[----:B------:R-:W-:Y:S01]  /*2250*/  MOV R3, 0x10 ;  /* 0x0000001000037802 */ /* 0x000fe20000000f00 */
[----:B------:R-:W-:Y:S01]  /*2260*/  @P2 STS.128 [R251+0xd800], RZ ;  /* 0x00d800fffb002388 */ /* 0x000fe20000000c00 */
[----:B------:R-:W-:Y:S01]  /*2270*/  LEA R239, R2, UR4, 0x1 ;  /* 0x0000000402ef7c11 */ /* 0x000fe2000f8e08ff */
[----:B------:R-:W-:-:S02]  /*2280*/  IMAD.MOV.U32 R2, RZ, RZ, 0x20 ;  /* 0x00000020ff027424 */ /* 0x000fc400078e00ff */
        /* <DEDUP_REMOVED lines=13> */
[-C--:B------:R-:W-:Y:S01]  /*2360*/  LEA R240, R3, R239.reuse, 0x1 ;  /* 0x000000ef03f07211 */ /* 0x080fe200078e08ff */
[----:B-1----:R-:W1:Y:S01]  /*2370*/  LDSM.16.M88.4 R4, [R239+0x2000] ;  /* 0x00200000ef04783b */ /* 0x002e620000000200 */
[----:B------:R-:W-:Y:S02]  /*2380*/  SEL R2, R2, 0xffffffe0, !P0 ;  /* 0xffffffe002027807 */ /* 0x000fe40004000000 */
[----:B------:R-:W-:Y:S01]  /*2390*/  LEA R242, R0, R239, 0x1 ;  /* 0x000000ef00f27211 */ /* 0x000fe200078e08ff */
[----:B------:R-:W-:Y:S01]  /*23a0*/  LDSM.16.M88.4 R28, [R232+0x9000] ;  /* 0x00900000e81c783b */ /* 0x000fe20000000200 */
[C---:B------:R-:W-:Y:S01]  /*23b0*/  LEA R237, R2.reuse, R243, 0x1 ;  /* 0x000000f302ed7211 */ /* 0x040fe200078e08ff */
[----:B------:R-:W-:Y:S01]  /*23c0*/  IMAD R238, R2, 0x2, R232 ;  /* 0x0000000202ee7824 */ /* 0x000fe200078e02e8 */
[----:B------:R-:W-:Y:S01]  /*23d0*/  PLOP3.LUT P0, PT, PT, PT, UP0, 0x80, 0x0 ;  /* 0x000000000000781c */ /* 0x000fe20003f0f008 */
[----:B------:R-:W-:Y:S01]  /*23e0*/  LDSM.16.M88.4 R40, [R232+0x9800] ;  /* 0x00980000e828783b */ /* 0x000fe20000000200 */
[----:B------:R-:W-:-:S03]  /*23f0*/  IMAD R241, R0, 0x2, R240 ;  /* 0x0000000200f17824 */ /* 0x000fc600078e02f0 */
[----:B------:R-:W-:Y:S04]  /*2400*/  LDSM.16.M88.4 R32, [R243+0x800] ;  /* 0x00080000f320783b */ /* 0x000fe80000000200 */
[----:B--2---:R-:W2:Y:S04]  /*2410*/  LDSM.16.M88.4 R8, [R239] ;  /* 0x00000000ef08783b */ /* 0x004ea80000000200 */
[----:B------:R-:W-:Y:S04]  /*2420*/  LDSM.16.M88.4 R36, [R243] ;  /* 0x00000000f324783b */ /* 0x000fe80000000200 */
[----:B------:R-:W-:Y:S04]  /*2430*/  LDSM.16.M88.4 R24, [R243+0x1000] ;  /* 0x00100000f318783b */ /* 0x000fe80000000200 */
[----:B------:R-:W-:Y:S04]  /*2440*/  LDSM.16.M88.4 R20, [R243+0x1800] ;  /* 0x00180000f314783b */ /* 0x000fe80000000200 */
[----:B------:R-:W-:Y:S04]  /*2450*/  LDSM.16.M88.4 R104, [R238+0x8800] ;  /* 0x00880000ee68783b */ /* 0x000fe80000000200 */
[----:B------:R-:W-:Y:S01]  /*2460*/  LDSM.16.M88.4 R44, [R238+0x8000] ;  /* 0x00800000ee2c783b */ /* 0x000fe20000000200 */
[C---:B-1----:R-:W-:Y:S03]  /*2470*/  HMMA.16816.F32.BF16 R52, R4.reuse, R12, RZ ;  /* 0x0000000c0434723c */ /* 0x042fe600000418ff */
[----:B------:R-:W0:Y:S03]  /*2480*/  LDGDEPBAR ;  /* 0x00000000000079af */ /* 0x000e260000000000 */
[C---:B------:R-:W-:Y:S06]  /*2490*/  HMMA.16816.F32.BF16 R100, R4.reuse, R14, RZ ;  /* 0x0000000e0464723c */ /* 0x040fec00000418ff */
[----:B------:R-:W-:Y:S06]  /*24a0*/  HMMA.16816.F32.BF16 R64, R4, R16, RZ ;  /* 0x000000100440723c */ /* 0x000fec00000418ff */
[C---:B--2---:R-:W-:Y:S06]  /*24b0*/  HMMA.16816.F32.BF16 R112, R8.reuse, R12, RZ ;  /* 0x0000000c0870723c */ /* 0x044fec00000418ff */
[----:B------:R-:W-:Y:S01]  /*24c0*/  HMMA.16816.F32.BF16 R108, R8, R14, RZ ;  /* 0x0000000e086c723c */ /* 0x000fe200000418ff */
[----:B------:R-:W1:Y:S05]  /*24d0*/  LDSM.16.M88.4 R12, [R240+0x2000] ;  /* 0x00200000f00c783b */ /* 0x000e6a0000000200 */
        /* <DEDUP_REMOVED lines=8> */
[----:B------:R-:W3:Y:S05]  /*2560*/  LDSM.16.M88.4 R16, [R242+0x2000] ;  /* 0x00200000f210783b */ /* 0x000eea0000000200 */
[C---:B------:R-:W-:Y:S06]  /*2570*/  HMMA.16816.F32.BF16 R72, R8.reuse, R28, RZ ;  /* 0x0000001c0848723c */ /* 0x040fec00000418ff */
[C---:B------:R-:W-:Y:S01]  /*2580*/  HMMA.16816.F32.BF16 R60, R8.reuse, R30, RZ ;  /* 0x0000001e083c723c */ /* 0x040fe200000418ff */
[----:B------:R-:W-:Y:S05]  /*2590*/  LDSM.16.M88.4 R28, [R238+0x9800] ;  /* 0x00980000ee1c783b */ /* 0x000fea0000000200 */
[C---:B------:R-:W-:Y:S06]  /*25a0*/  HMMA.16816.F32.BF16 R56, R8.reuse, R40, RZ ;  /* 0x000000280838723c */ /* 0x040fec00000418ff */
[----:B------:R-:W-:Y:S01]  /*25b0*/  HMMA.16816.F32.BF16 R48, R8, R42, RZ ;  /* 0x0000002a0830723c */ /* 0x000fe200000418ff */
[----:B------:R-:W4:Y:S04]  /*25c0*/  LDSM.16.M88.4 R40, [R238+0x9000] ;  /* 0x00900000ee28783b */ /* 0x000f280000000200 */
[----:B------:R-:W5:Y:S01]  /*25d0*/  LDSM.16.M88.4 R8, [R242] ;  /* 0x00000000f208783b */ /* 0x000f620000000200 */
[C---:B-1----:R-:W-:Y:S06]  /*25e0*/  HMMA.16816.F32.BF16 R64, R12.reuse, R32, R64 ;  /* 0x000000200c40723c */ /* 0x042fec0000041840 */
[C---:B------:R-:W-:Y:S06]  /*25f0*/  HMMA.16816.F32.BF16 R116, R12.reuse, R34, R96 ;  /* 0x000000220c74723c */ /* 0x040fec0000041860 */
[C---:B------:R-:W-:Y:S06]  /*2600*/  HMMA.16816.F32.BF16 R52, R12.reuse, R36, R52 ;  /* 0x000000240c34723c */ /* 0x040fec0000041834 */
[C---:B------:R-:W-:Y:S06]  /*2610*/  HMMA.16816.F32.BF16 R68, R12.reuse, R24, R68 ;  /* 0x000000180c44723c */ /* 0x040fec0000041844 */
[C---:B------:R-:W-:Y:S06]  /*2620*/  HMMA.16816.F32.BF16 R88, R12.reuse, R20, R88 ;  /* 0x000000140c58723c */ /* 0x040fec0000041858 */
[C---:B------:R-:W-:Y:S06]  /*2630*/  HMMA.16816.F32.BF16 R120, R12.reuse, R38, R100 ;  /* 0x000000260c78723c */ /* 0x040fec0000041864 */
[C---:B------:R-:W-:Y:S06]  /*2640*/  HMMA.16816.F32.BF16 R96, R12.reuse, R26, R92 ;  /* 0x0000001a0c60723c */ /* 0x040fec000004185c */
[----:B------:R-:W-:Y:S01]  /*2650*/  HMMA.16816.F32.BF16 R84, R12, R22, R84 ;  /* 0x000000160c54723c */ /* 0x000fe20000041854 */
[----:B------:R-:W-:Y:S05]  /*2660*/  LDSM.16.M88.4 R12, [R237] ;  /* 0x00000000ed0c783b */ /* 0x000fea0000000200 */
[C---:B--2---:R-:W-:Y:S06]  /*2670*/  HMMA.16816.F32.BF16 R112, R4.reuse, R36, R112 ;  /* 0x000000240470723c */ /* 0x044fec0000041870 */
[C---:B------:R-:W-:Y:S06]  /*2680*/  HMMA.16816.F32.BF16 R124, R4.reuse, R20, R56 ;  /* 0x00000014047c723c */ /* 0x040fec0000041838 */
[C---:B------:R-:W-:Y:S01]  /*2690*/  HMMA.16816.F32.BF16 R56, R4.reuse, R38, R108 ;  /* 0x000000260438723c */ /* 0x040fe2000004186c */
[----:B------:R-:W1:Y:S05]  /*26a0*/  LDSM.16.M88.4 R36, [R241] ;  /* 0x00000000f124783b */ /* 0x000e6a0000000200 */
[C---:B------:R-:W-:Y:S06]  /*26b0*/  HMMA.16816.F32.BF16 R128, R4.reuse, R24, R72 ;  /* 0x000000180480723c */ /* 0x040fec0000041848 */
[C---:B------:R-:W-:Y:S06]  /*26c0*/  HMMA.16816.F32.BF16 R132, R4.reuse, R32, R80 ;  /* 0x000000200484723c */ /* 0x040fec0000041850 */
[C---:B------:R-:W-:Y:S01]  /*26d0*/  HMMA.16816.F32.BF16 R100, R4.reuse, R34, R76 ;  /* 0x000000220464723c */ /* 0x040fe2000004184c */
[----:B------:R-:W-:Y:S05]  /*26e0*/  LDSM.16.M88.4 R32, [R239+0x4000] ;  /* 0x00400000ef20783b */ /* 0x000fea0000000200 */
[C---:B------:R-:W-:Y:S06]  /*26f0*/  HMMA.16816.F32.BF16 R24, R4.reuse, R26, R60 ;  /* 0x0000001a0418723c */ /* 0x040fec000004183c */
[----:B------:R-:W-:Y:S01]  /*2700*/  HMMA.16816.F32.BF16 R20, R4, R22, R48 ;  /* 0x000000160414723c */ /* 0x000fe20000041830 */
[----:B------:R-:W2:Y:S04]  /*2710*/  LDSM.16.M88.4 R4, [R241+0x2000] ;  /* 0x00200000f104783b */ /* 0x000ea80000000200 */
[----:B------:R-:W-:Y:S01]  /*2720*/  LDSM.16.M88.4 R48, [R243+0x2000] ;  /* 0x00200000f330783b */ /* 0x000fe20000000200 */
[C---:B---3--:R-:W-:Y:S06]  /*2730*/  HMMA.16816.F32.BF16 R92, R16.reuse, R104, R64 ;  /* 0x00000068105c723c */ /* 0x048fec0000041840 */
[C---:B------:R-:W-:Y:S06]  /*2740*/  HMMA.16816.F32.BF16 R52, R16.reuse, R44, R52 ;  /* 0x0000002c1034723c */ /* 0x040fec0000041834 */
[C---:B----4-:R-:W-:Y:S01]  /*2750*/  HMMA.16816.F32.BF16 R72, R16.reuse, R40, R68 ;  /* 0x000000281048723c */ /* 0x050fe20000041844 */
[----:B------:R-:W-:Y:S05]  /*2760*/  LDSM.16.M88.4 R68, [R237+0x800] ;  /* 0x00080000ed44783b */ /* 0x000fea0000000200 */
[C---:B------:R-:W-:Y:S01]  /*2770*/  HMMA.16816.F32.BF16 R60, R16.reuse, R28, R88 ;  /* 0x0000001c103c723c */ /* 0x040fe20000041858 */
[----:B------:R-:W-:Y:S05]  /*2780*/  LDSM.16.M88.4 R88, [R237+0x1000] ;  /* 0x00100000ed58783b */ /* 0x000fea0000000200 */
[C---:B------:R-:W-:Y:S06]  /*2790*/  HMMA.16816.F32.BF16 R80, R16.reuse, R46, R120 ;  /* 0x0000002e1050723c */ /* 0x040fec0000041878 */
[C---:B------:R-:W-:Y:S06]  /*27a0*/  HMMA.16816.F32.BF16 R76, R16.reuse, R106, R116 ;  /* 0x0000006a104c723c */ /* 0x040fec0000041874 */
[C---:B------:R-:W-:Y:S01]  /*27b0*/  HMMA.16816.F32.BF16 R64, R16.reuse, R42, R96 ;  /* 0x0000002a1040723c */ /* 0x040fe20000041860 */
[----:B------:R-:W-:Y:S05]  /*27c0*/  LDSM.16.M88.4 R96, [R237+0x1800] ;  /* 0x00180000ed60783b */ /* 0x000fea0000000200 */
[----:B------:R-:W-:Y:S06]  /*27d0*/  HMMA.16816.F32.BF16 R84, R16, R30, R84 ;  /* 0x0000001e1054723c */ /* 0x000fec0000041854 */
[C---:B-----5:R-:W-:Y:S06]  /*27e0*/  HMMA.16816.F32.BF16 R16, R8.reuse, R44, R112 ;  /* 0x0000002c0810723c */ /* 0x060fec0000041870 */
[C---:B------:R-:W-:Y:S01]  /*27f0*/  HMMA.16816.F32.BF16 R44, R8.reuse, R46, R56 ;  /* 0x0000002e082c723c */ /* 0x040fe20000041838 */
[----:B------:R-:W3:Y:S05]  /*2800*/  LDSM.16.M88.4 R56, [R232+0xa000] ;  /* 0x00a00000e838783b */ /* 0x000eea0000000200 */
[C---:B------:R-:W-:Y:S06]  /*2810*/  HMMA.16816.F32.BF16 R124, R8.reuse, R28, R124 ;  /* 0x0000001c087c723c */ /* 0x040fec000004187c */
[----:B------:R-:W-:Y:S01]  /*2820*/  HMMA.16816.F32.BF16 R120, R8, R30, R20 ;  /* 0x0000001e0878723c */ /* 0x000fe20000041814 */
[----:B------:R-:W4:Y:S04]  /*2830*/  LDSM.16.M88.4 R28, [R239+0x6000] ;  /* 0x00600000ef1c783b */ /* 0x000f280000000200 */
[----:B------:R-:W-:Y:S01]  /*2840*/  LDSM.16.M88.4 R20, [R240+0x6000] ;  /* 0x00600000f014783b */ /* 0x000fe20000000200 */
[----:B-1----:R-:W-:Y:S06]  /*2850*/  HMMA.16816.F32.BF16 R16, R36, R12, R16 ;  /* 0x0000000c2410723c */ /* 0x002fec0000041810 */
[C---:B------:R-:W-:Y:S06]  /*2860*/  HMMA.16816.F32.BF16 R152, R8.reuse, R40, R128 ;  /* 0x000000280898723c */ /* 0x040fec0000041880 */
[----:B------:R-:W-:Y:S01]  /*2870*/  HMMA.16816.F32.BF16 R128, R8, R42, R24 ;  /* 0x0000002a0880723c */ /* 0x000fe20000041818 */
[----:B------:R-:W1:Y:S05]  /*2880*/  LDSM.16.M88.4 R24, [R240+0x4000] ;  /* 0x00400000f018783b */ /* 0x000e6a0000000200 */
[----:B--2---:R-:W-:Y:S06]  /*2890*/  HMMA.16816.F32.BF16 R40, R4, R12, R52 ;  /* 0x0000000c0428723c */ /* 0x004fec0000041834 */
[C---:B------:R-:W-:Y:S06]  /*28a0*/  HMMA.16816.F32.BF16 R108, R8.reuse, R104, R132 ;  /* 0x00000068086c723c */ /* 0x040fec0000041884 */
[----:B------:R-:W-:Y:S06]  /*28b0*/  HMMA.16816.F32.BF16 R100, R8, R106, R100 ;  /* 0x0000006a0864723c */ /* 0x000fec0000041864 */
[----:B---3--:R-:W-:Y:S01]  /*28c0*/  HMMA.16816.F32.BF16 R8, R32, R56, R16 ;  /* 0x000000382008723c */ /* 0x008fe20000041810 */
[----:B------:R-:W-:Y:S05]  /*28d0*/  LDSM.16.M88.4 R16, [R242+0x4000] ;  /* 0x00400000f210783b */ /* 0x000fea0000000200 */
[----:B------:R-:W-:Y:S01]  /*28e0*/  HMMA.16816.F32.BF16 R136, R4, R90, R64 ;  /* 0x0000005a0488723c */ /* 0x000fe20000041840 */
[----:B------:R-:W2:Y:S05]  /*28f0*/  LDSM.16.M88.4 R64, [R238+0xa000] ;  /* 0x00a00000ee40783b */ /* 0x000eaa0000000200 */
[----:B----4-:R-:W-:Y:S06]  /*2900*/  HMMA.16816.F32.BF16 R40, R28, R56, R40 ;  /* 0x000000381c28723c */ /* 0x010fec0000041828 */
[-C--:B------:R-:W-:Y:S01]  /*2910*/  HMMA.16816.F32.BF16 R52, R36, R14.reuse, R44 ;  /* 0x0000000e2434723c */ /* 0x080fe2000004182c */
[----:B------:R-:W-:Y:S05]  /*2920*/  LDSM.16.M88.4 R44, [R232+0xa800] ;  /* 0x00a80000e82c783b */ /* 0x000fea0000000200 */
[C---:B------:R-:W-:Y:S01]  /*2930*/  HMMA.16816.F32.BF16 R116, R4.reuse, R14, R80 ;  /* 0x0000000e0474723c */ /* 0x040fe20000041850 */
[----:B------:R-:W3:Y:S05]  /*2940*/  LDSM.16.M88.4 R12, [R242+0x6000] ;  /* 0x00600000f20c783b */ /* 0x000eea0000000200 */
[C---:B------:R-:W-:Y:S06]  /*2950*/  HMMA.16816.F32.BF16 R148, R4.reuse, R68, R92 ;  /* 0x000000440494723c */ /* 0x040fec000004185c */
[C---:B------:R-:W-:Y:S06]  /*2960*/  HMMA.16816.F32.BF16 R144, R4.reuse, R70, R76 ;  /* 0x000000460490723c */ /* 0x040fec000004184c */
[C---:B------:R-:W-:Y:S06]  /*2970*/  HMMA.16816.F32.BF16 R140, R4.reuse, R88, R72 ;  /* 0x00000058048c723c */ /* 0x040fec0000041848 */
[C---:B------:R-:W-:Y:S01]  /*2980*/  HMMA.16816.F32.BF16 R132, R4.reuse, R96, R60 ;  /* 0x000000600484723c */ /* 0x040fe2000004183c */
[----:B------:R-:W-:Y:S05]  /*2990*/  LDSM.16.M88.4 R60, [R237+0x2000] ;  /* 0x00200000ed3c783b */ /* 0x000fea0000000200 */
[----:B------:R-:W-:Y:S06]  /*29a0*/  HMMA.16816.F32.BF16 R112, R4, R98, R84 ;  /* 0x000000620470723c */ /* 0x000fec0000041854 */
[-C--:B-1----:R-:W-:Y:S01]  /*29b0*/  HMMA.16816.F32.BF16 R4, R24, R48.reuse, R8 ;  /* 0x000000301804723c */ /* 0x082fe20000041808 */
[----:B------:R-:W1:Y:S05]  /*29c0*/  LDSM.16.M88.4 R8, [R241+0x4000] ;  /* 0x00400000f108783b */ /* 0x000e6a0000000200 */
[----:B------:R-:W-:Y:S01]  /*29d0*/  HMMA.16816.F32.BF16 R76, R20, R48, R40 ;  /* 0x00000030144c723c */ /* 0x000fe20000041828 */
[----:B------:R-:W4:Y:S05]  /*29e0*/  LDSM.16.M88.4 R40, [R232+0xb000] ;  /* 0x00b00000e828783b */ /* 0x000f2a0000000200 */
[----:B------:R-:W-:Y:S01]  /*29f0*/  HMMA.16816.F32.BF16 R80, R32, R58, R52 ;  /* 0x0000003a2050723c */ /* 0x000fe20000041834 */
[----:B------:R-:W5:Y:S05]  /*2a00*/  LDSM.16.M88.4 R52, [R232+0xb800] ;  /* 0x00b80000e834783b */ /* 0x000f6a0000000200 */
[----:B------:R-:W-:Y:S06]  /*2a10*/  HMMA.16816.F32.BF16 R104, R36, R68, R108 ;  /* 0x000000442468723c */ /* 0x000fec000004186c */
[----:B--2---:R-:W-:Y:S01]  /*2a20*/  HMMA.16816.F32.BF16 R72, R16, R64, R4 ;  /* 0x000000401048723c */ /* 0x004fe20000041804 */
[----:B------:R-:W2:Y:S05]  /*2a30*/  LDSM.16.M88.4 R4, [R241+0x6000] ;  /* 0x00600000f104783b */ /* 0x000eaa0000000200 */
[C---:B------:R-:W-:Y:S06]  /*2a40*/  HMMA.16816.F32.BF16 R92, R36.reuse, R88, R152 ;  /* 0x00000058245c723c */ /* 0x040fec0000041898 */
[C---:B------:R-:W-:Y:S06]  /*2a50*/  HMMA.16816.F32.BF16 R100, R36.reuse, R70, R100 ;  /* 0x000000462464723c */ /* 0x040fec0000041864 */
[C---:B------:R-:W-:Y:S06]  /*2a60*/  HMMA.16816.F32.BF16 R88, R36.reuse, R90, R128 ;  /* 0x0000005a2458723c */ /* 0x040fec0000041880 */
[C---:B------:R-:W-:Y:S06]  /*2a70*/  HMMA.16816.F32.BF16 R84, R36.reuse, R96, R124 ;  /* 0x000000602454723c */ /* 0x040fec000004187c */
[----:B------:R-:W-:Y:S06]  /*2a80*/  HMMA.16816.F32.BF16 R108, R36, R98, R120 ;  /* 0x00000062246c723c */ /* 0x000fec0000041878 */
[----:B------:R-:W-:Y:S01]  /*2a90*/  HMMA.16816.F32.BF16 R36, R28, R58, R116 ;  /* 0x0000003a1c24723c */ /* 0x000fe20000041874 */
[----:B------:R-:W2:Y:S05]  /*2aa0*/  LDSM.16.M88.4 R56, [R243+0x2800] ;  /* 0x00280000f338783b */ /* 0x000eaa0000000200 */
[----:B---3--:R-:W-:Y:S06]  /*2ab0*/  HMMA.16816.F32.BF16 R68, R12, R64, R76 ;  /* 0x000000400c44723c */ /* 0x008fec000004184c */
[----:B------:R-:W-:Y:S06]  /*2ac0*/  HMMA.16816.F32.BF16 R76, R24, R50, R80 ;  /* 0x00000032184c723c */ /* 0x000fec0000041850 */
[----:B-1----:R-:W-:Y:S06]  /*2ad0*/  HMMA.16816.F32.BF16 R96, R8, R60, R72 ;  /* 0x0000003c0860723c */ /* 0x002fec0000041848 */
[----:B------:R-:W-:Y:S06]  /*2ae0*/  HMMA.16816.F32.BF16 R72, R32, R44, R104 ;  /* 0x0000002c2048723c */ /* 0x000fec0000041868 */
[----:B------:R-:W-:Y:S01]  /*2af0*/  HMMA.16816.F32.BF16 R48, R20, R50, R36 ;  /* 0x000000321430723c */ /* 0x000fe20000041824 */
[----:B------:R-:W1:Y:S05]  /*2b00*/  LDSM.16.M88.4 R36, [R238+0xa800] ;  /* 0x00a80000ee24783b */ /* 0x000e6a0000000200 */
[C---:B------:R-:W-:Y:S06]  /*2b10*/  HMMA.16816.F32.BF16 R80, R28.reuse, R44, R148 ;  /* 0x0000002c1c50723c */ /* 0x040fec0000041894 */
[----:B------:R-:W-:Y:S01]  /*2b20*/  HMMA.16816.F32.BF16 R104, R28, R46, R144 ;  /* 0x0000002e1c68723c */ /* 0x000fe20000041890 */
[----:B------:R-:W-:-:S05]  /*2b30*/  FMUL.FTZ R2, R96, UR22 ;  /* 0x0000001660027c20 */ /* 0x000fca0008410000 */
[C---:B----4-:R-:W-:Y:S01]  /*2b40*/  HMMA.16816.F32.BF16 R116, R28.reuse, R40, R140 ;  /* 0x000000281c74723c */ /* 0x050fe2000004188c */
[----:B------:R3:W4:Y:S05]  /*2b50*/  MUFU.TANH R140, R2 ;  /* 0x00000002008c7308 */ /* 0x00072a0000002400 */
[C---:B------:R-:W-:Y:S06]  /*2b60*/  HMMA.16816.F32.BF16 R120, R28.reuse, R42, R136 ;  /* 0x0000002a1c78723c */ /* 0x040fec0000041888 */
[C---:B-----5:R-:W-:Y:S06]  /*2b70*/  HMMA.16816.F32.BF16 R132, R28.reuse, R52, R132 ;  /* 0x000000341c84723c */ /* 0x060fec0000041884 */
[----:B------:R-:W-:Y:S01]  /*2b80*/  HMMA.16816.F32.BF16 R112, R28, R54, R112 ;  /* 0x000000361c70723c */ /* 0x000fe20000041870 */
[----:B---3--:R-:W-:-:S04]  /*2b90*/  FMUL.FTZ R2, R97, UR22 ;  /* 0x0000001661027c20 */ /* 0x008fc80008410000 */
[----:B------:R3:W1:Y:S01]  /*2ba0*/  MUFU.TANH R139, R2 ;  /* 0x00000002008b7308 */ /* 0x0006620000002400 */
[----:B------:R-:W-:Y:S06]  /*2bb0*/  HMMA.16816.F32.BF16 R28, R16, R66, R76 ;  /* 0x00000042101c723c */ /* 0x000fec000004184c */
[----:B--2---:R-:W-:Y:S06]  /*2bc0*/  HMMA.16816.F32.BF16 R68, R4, R60, R68 ;  /* 0x0000003c0444723c */ /* 0x004fec0000041844 */
[----:B------:R-:W-:Y:S01]  /*2bd0*/  HMMA.16816.F32.BF16 R100, R32, R46, R100 ;  /* 0x0000002e2064723c */ /* 0x000fe20000041864 */
[----:B---3--:R-:W-:-:S05]  /*2be0*/  FMUL.FTZ R2, R98, UR22 ;  /* 0x0000001662027c20 */ /* 0x008fca0008410000 */
[----:B------:R-:W-:Y:S01]  /*2bf0*/  HMMA.16816.F32.BF16 R44, R24, R56, R72 ;  /* 0x00000038182c723c */ /* 0x000fe20000041848 */
[----:B------:R2:W3:Y:S05]  /*2c00*/  MUFU.TANH R141, R2 ;  /* 0x00000002008d7308 */ /* 0x0004ea0000002400 */
[----:B------:R-:W-:Y:S06]  /*2c10*/  HMMA.16816.F32.BF16 R64, R12, R66, R48 ;  /* 0x000000420c40723c */ /* 0x000fec0000041830 */
[----:B------:R-:W-:Y:S06]  /*2c20*/  HMMA.16816.F32.BF16 R72, R20, R56, R80 ;  /* 0x000000381448723c */ /* 0x000fec0000041850 */
[----:B------:R-:W-:Y:S01]  /*2c30*/  HMMA.16816.F32.BF16 R92, R32, R40, R92 ;  /* 0x00000028205c723c */ /* 0x000fe2000004185c */
[----:B--2---:R-:W-:-:S04]  /*2c40*/  FMUL.FTZ R2, R99, UR22 ;  /* 0x0000001663027c20 */ /* 0x004fc80008410000 */
[----:B------:R2:W2:Y:S01]  /*2c50*/  MUFU.TANH R138, R2 ;  /* 0x00000002008a7308 */ /* 0x0004a20000002400 */
[----:B------:R-:W-:Y:S01]  /*2c60*/  HMMA.16816.F32.BF16 R88, R32, R42, R88 ;  /* 0x0000002a2058723c */ /* 0x000fe20000041858 */
[----:B------:R-:W5:Y:S05]  /*2c70*/  LDSM.16.M88.4 R40, [R237+0x2800] ;  /* 0x00280000ed28783b */ /* 0x000f6a0000000200 */
[----:B------:R-:W-:Y:S01]  /*2c80*/  HMMA.16816.F32.BF16 R76, R8, R62, R28 ;  /* 0x0000003e084c723c */ /* 0x000fe2000004181c */
[----:B------:R-:W4:Y:S05]  /*2c90*/  LDSM.16.M88.4 R28, [R243+0x3000] ;  /* 0x00300000f31c783b */ /* 0x000f2a0000000200 */
[----:B-1----:R-:W-:Y:S01]  /*2ca0*/  HMMA.16816.F32.BF16 R48, R16, R36, R44 ;  /* 0x000000241030723c */ /* 0x002fe2000004182c */
[----:B------:R-:W1:Y:S01]  /*2cb0*/  LDSM.16.M88.4 R44, [R243+0x3800] ;  /* 0x00380000f32c783b */ /* 0x000e620000000200 */
[----:B--2---:R-:W-:-:S04]  /*2cc0*/  FMUL.FTZ R2, R68, UR22 ;  /* 0x0000001644027c20 */ /* 0x004fc80008410000 */
[C---:B------:R-:W-:Y:S01]  /*2cd0*/  HMMA.16816.F32.BF16 R124, R32.reuse, R52, R84 ;  /* 0x00000034207c723c */ /* 0x040fe20000041854 */
[----:B------:R2:W1:Y:S05]  /*2ce0*/  MUFU.TANH R131, R2 ;  /* 0x0000000200837308 */ /* 0x00046a0000002400 */
[----:B------:R-:W-:Y:S06]  /*2cf0*/  HMMA.16816.F32.BF16 R108, R32, R54, R108 ;  /* 0x00000036206c723c */ /* 0x000fec000004186c */
[----:B------:R-:W-:Y:S06]  /*2d00*/  HMMA.16816.F32.BF16 R60, R4, R62, R64 ;  /* 0x0000003e043c723c */ /* 0x000fec0000041840 */
[----:B------:R-:W-:Y:S01]  /*2d10*/  HMMA.16816.F32.BF16 R32, R12, R36, R72 ;  /* 0x000000240c20723c */ /* 0x000fe20000041848 */
[----:B--2---:R-:W-:-:S04]  /*2d20*/  FMUL.FTZ R2, R69, UR22 ;  /* 0x0000001645027c20 */ /* 0x004fc80008410000 */
[----:B------:R2:W1:Y:S01]  /*2d30*/  MUFU.TANH R129, R2 ;  /* 0x0000000200817308 */ /* 0x0004620000002400 */
[-C--:B------:R-:W-:Y:S06]  /*2d40*/  HMMA.16816.F32.BF16 R64, R20, R58.reuse, R104 ;  /* 0x0000003a1440723c */ /* 0x080fec0000041868 */
[----:B------:R-:W-:Y:S06]  /*2d50*/  HMMA.16816.F32.BF16 R56, R24, R58, R100 ;  /* 0x0000003a1838723c */ /* 0x000fec0000041864 */
[----:B-----5:R-:W-:Y:S01]  /*2d60*/  HMMA.16816.F32.BF16 R52, R8, R40, R48 ;  /* 0x000000280834723c */ /* 0x020fe20000041830 */
[----:B--2---:R-:W-:-:S05]  /*2d70*/  FMUL.FTZ R2, R70, UR22 ;  /* 0x0000001646027c20 */ /* 0x004fca0008410000 */
[-C--:B----4-:R-:W-:Y:S01]  /*2d80*/  HMMA.16816.F32.BF16 R48, R24, R28.reuse, R92 ;  /* 0x0000001c1830723c */ /* 0x090fe2000004185c */
[----:B------:R2:W4:Y:S05]  /*2d90*/  MUFU.TANH R130, R2 ;  /* 0x0000000200827308 */ /* 0x00052a0000002400 */
[----:B------:R-:W-:Y:S06]  /*2da0*/  HMMA.16816.F32.BF16 R72, R20, R28, R116 ;  /* 0x0000001c1448723c */ /* 0x000fec0000041874 */
[-C--:B------:R-:W-:Y:S06]  /*2db0*/  HMMA.16816.F32.BF16 R56, R16, R38.reuse, R56 ;  /* 0x000000261038723c */ /* 0x080fec0000041838 */
[----:B------:R-:W-:Y:S01]  /*2dc0*/  HMMA.16816.F32.BF16 R36, R12, R38, R64 ;  /* 0x000000260c24723c */ /* 0x000fe20000041840 */
[----:B--2---:R-:W-:-:S04]  /*2dd0*/  FMUL.FTZ R2, R71, UR22 ;  /* 0x0000001647027c20 */ /* 0x004fc80008410000 */
[----:B------:R2:W2:Y:S01]  /*2de0*/  MUFU.TANH R128, R2 ;  /* 0x0000000200807308 */ /* 0x0004a20000002400 */
[----:B------:R-:W-:Y:S01]  /*2df0*/  HMMA.16816.F32.BF16 R68, R4, R40, R32 ;  /* 0x000000280444723c */ /* 0x000fe20000041820 */
[----:B------:R-:W-:Y:S05]  /*2e00*/  LDSM.16.M88.4 R32, [R238+0xb000] ;  /* 0x00b00000ee20783b */ /* 0x000fea0000000200 */
[C---:B-1----:R-:W-:Y:S06]  /*2e10*/  HMMA.16816.F32.BF16 R80, R20.reuse, R44, R132 ;  /* 0x0000002c1450723c */ /* 0x042fec0000041884 */
[----:B------:R-:W-:Y:S01]  /*2e20*/  HMMA.16816.F32.BF16 R84, R20, R46, R112 ;  /* 0x0000002e1454723c */ /* 0x000fe20000041870 */
[----:B--2---:R-:W-:-:S05]  /*2e30*/  FMUL.FTZ R2, R76, UR22 ;  /* 0x000000164c027c20 */ /* 0x004fca0008410000 */
[----:B------:R-:W-:Y:S01]  /*2e40*/  HMMA.16816.F32.BF16 R56, R8, R42, R56 ;  /* 0x0000002a0838723c */ /* 0x000fe20000041838 */
[----:B------:R1:W2:Y:S05]  /*2e50*/  MUFU.TANH R136, R2 ;  /* 0x0000000200887308 */ /* 0x0002aa0000002400 */
[C---:B------:R-:W-:Y:S06]  /*2e60*/  HMMA.16816.F32.BF16 R64, R24.reuse, R44, R124 ;  /* 0x0000002c1840723c */ /* 0x040fec000004187c */
[----:B------:R-:W-:Y:S01]  /*2e70*/  HMMA.16816.F32.BF16 R44, R24, R46, R108 ;  /* 0x0000002e182c723c */ /* 0x000fe2000004186c */
[----:B-1----:R-:W-:-:S04]  /*2e80*/  FMUL.FTZ R2, R77, UR22 ;  /* 0x000000164d027c20 */ /* 0x002fc80008410000 */
[----:B------:R1:W1:Y:S02]  /*2e90*/  MUFU.TANH R105, R2 ;  /* 0x0000000200697308 */ /* 0x0002640000002400 */
[----:B-1----:R-:W-:-:S06]  /*2ea0*/  FMUL.FTZ R2, R78, UR22 ;  /* 0x000000164e027c20 */ /* 0x002fcc0008410000 */
[----:B------:R1:W1:Y:S02]  /*2eb0*/  MUFU.TANH R103, R2 ;  /* 0x0000000200677308 */ /* 0x0002640000002400 */
[----:B-1----:R-:W-:Y:S02]  /*2ec0*/  FMUL.FTZ R2, R79, UR22 ;  /* 0x000000164f027c20 */ /* 0x002fe40008410000 */
[----:B------:R-:W-:Y:S01]  /*2ed0*/  HMMA.16816.F32.BF16 R76, R20, R30, R120 ;  /* 0x0000001e144c723c */ /* 0x000fe20000041878 */
[----:B------:R-:W1:Y:S03]  /*2ee0*/  LDSM.16.M88.4 R20, [R238+0xb800] ;  /* 0x00b80000ee14783b */ /* 0x000e660000000200 */
[----:B------:R5:W1:Y:S02]  /*2ef0*/  MUFU.TANH R104, R2 ;  /* 0x0000000200687308 */ /* 0x000a640000002400 */
[----:B-----5:R-:W-:-:S06]  /*2f00*/  FMUL.FTZ R2, R60, UR22 ;  /* 0x000000163c027c20 */ /* 0x020fcc0008410000 */
[----:B------:R5:W1:Y:S02]  /*2f10*/  MUFU.TANH R99, R2 ;  /* 0x0000000200637308 */ /* 0x000a640000002400 */
[----:B-----5:R-:W-:Y:S01]  /*2f20*/  FMUL.FTZ R2, R61, UR22 ;  /* 0x000000163d027c20 */ /* 0x020fe20008410000 */
[----:B-1----:R-:W-:Y:S05]  /*2f30*/  HMMA.16816.F32.BF16 R64, R16, R20, R64 ;  /* 0x000000141040723c */ /* 0x002fea0000041840 */
[----:B------:R1:W1:Y:S02]  /*2f40*/  MUFU.TANH R98, R2 ;  /* 0x0000000200627308 */ /* 0x0002640000002400 */
[----:B-1----:R-:W-:-:S06]  /*2f50*/  FMUL.FTZ R2, R62, UR22 ;  /* 0x000000163e027c20 */ /* 0x002fcc0008410000 */
[----:B------:R1:W1:Y:S02]  /*2f60*/  MUFU.TANH R97, R2 ;  /* 0x0000000200617308 */ /* 0x0002640000002400 */
[----:B-1----:R-:W-:Y:S02]  /*2f70*/  FMUL.FTZ R2, R63, UR22 ;  /* 0x000000163f027c20 */ /* 0x002fe40008410000 */
[----:B------:R-:W-:Y:S01]  /*2f80*/  HMMA.16816.F32.BF16 R60, R24, R30, R88 ;  /* 0x0000001e183c723c */ /* 0x000fe20000041858 */
[----:B------:R-:W-:Y:S03]  /*2f90*/  LDSM.16.M88.4 R28, [R237+0x3000] ;  /* 0x00300000ed1c783b */ /* 0x000fe60000000200 */
[----:B------:R1:W1:Y:S01]  /*2fa0*/  MUFU.TANH R96, R2 ;  /* 0x0000000200607308 */ /* 0x0002620000002400 */
[----:B------:R-:W5:Y:S01]  /*2fb0*/  LDSM.16.M88.4 R24, [R237+0x3800] ;  /* 0x00380000ed18783b */ /* 0x000f620000000200 */
[----:B------:R-:W-:-:S04]  /*2fc0*/  DEPBAR.LE SB0, 0x0 ;  /* 0x000080000000791a */ /* 0x000fc80000000000 */
[----:B-1----:R-:W-:-:S04]  /*2fd0*/  FMUL.FTZ R2, R52, UR22 ;  /* 0x0000001634027c20 */ /* 0x002fc80008410000 */
[----:B------:R1:W1:Y:S10]  /*2fe0*/  MUFU.TANH R102, R2 ;  /* 0x0000000200667308 */ /* 0x0002740000002400 */
[----:B------:R-:W-:Y:S01]  /*2ff0*/  HMMA.16816.F32.BF16 R60, R16, R34, R60 ;  /* 0x00000022103c723c */ /* 0x000fe2000004183c */
[----:B-1----:R-:W-:-:S04]  /*3000*/  FMUL.FTZ R2, R53, UR22 ;  /* 0x0000001635027c20 */ /* 0x002fc80008410000 */
[----:B------:R1:W1:Y:S01]  /*3010*/  MUFU.TANH R101, R2 ;  /* 0x0000000200657308 */ /* 0x0002620000002400 */
[----:B-----5:R-:W-:-:S15]  /*3020*/  HMMA.16816.F32.BF16 R64, R8, R24, R64 ;  /* 0x000000180840723c */ /* 0x020fde0000041840 */
[----:B------:R-:W-:-:S03]  /*3030*/  NOP ;  /* 0x0000000000007918 */ /* 0x000fc60000000000 */
[----:B------:R-:W-:Y:S01]  /*3040*/  HMMA.16816.F32.BF16 R60, R8, R30, R60 ;  /* 0x0000001e083c723c */ /* 0x000fe2000004183c */
[----:B-1----:R-:W-:-:S04]  /*3050*/  FMUL.FTZ R2, R54, UR22 ;  /* 0x0000001636027c20 */ /* 0x002fc80008410000 */
[----:B------:R1:W1:Y:S02]  /*3060*/  MUFU.TANH R100, R2 ;  /* 0x0000000200647308 */ /* 0x0002640000002400 */
[----:B-1----:R-:W-:Y:S02]  /*3070*/  FMUL.FTZ R2, R55, UR22 ;  /* 0x0000001637027c20 */ /* 0x002fe40008410000 */
[----:B------:R-:W-:Y:S04]  /*3080*/  HMMA.16816.F32.BF16 R52, R4, R42, R36 ;  /* 0x0000002a0434723c */ /* 0x000fe80000041824 */
[----:B------:R1:W1:Y:S02]  /*3090*/  MUFU.TANH R95, R2 ;  /* 0x00000002005f7308 */ /* 0x0002640000002400 */
[-C--:B------:R-:W-:Y:S06]  /*30a0*/  HMMA.16816.F32.BF16 R40, R16, R32.reuse, R48 ;  /* 0x000000201028723c */ /* 0x080fec0000041830 */
[C---:B------:R-:W-:Y:S06]  /*30b0*/  HMMA.16816.F32.BF16 R36, R12.reuse, R32, R72 ;  /* 0x000000200c24723c */ /* 0x040fec0000041848 */
[----:B------:R-:W-:Y:S01]  /*30c0*/  HMMA.16816.F32.BF16 R48, R12, R34, R76 ;  /* 0x000000220c30723c */ /* 0x000fe2000004184c */
[----:B-1----:R-:W-:-:S04]  /*30d0*/  FMUL.FTZ R2, R68, UR22 ;  /* 0x0000001644027c20 */ /* 0x002fc80008410000 */
[----:B------:R1:W1:Y:S01]  /*30e0*/  MUFU.TANH R92, R2 ;  /* 0x00000002005c7308 */ /* 0x0002620000002400 */
[----:B------:R-:W-:Y:S01]  /*30f0*/  FMUL.FTZ R53, R53, UR22 ;  /* 0x0000001635357c20 */ /* 0x000fe20008410000 */
[----:B------:R-:W-:Y:S01]  /*3100*/  FMUL.FTZ R55, R55, UR22 ;  /* 0x0000001637377c20 */ /* 0x000fe20008410000 */
[----:B------:R-:W-:Y:S05]  /*3110*/  HMMA.16816.F32.BF16 R16, R16, R22, R44 ;  /* 0x000000161010723c */ /* 0x000fea000004182c */
[----:B------:R-:W2:Y:S01]  /*3120*/  MUFU.TANH R73, R53 ;  /* 0x0000003500497308 */ /* 0x000ea20000002400 */
[----:B------:R-:W-:Y:S01]  /*3130*/  HMMA.16816.F32.BF16 R40, R8, R28, R40 ;  /* 0x0000001c0828723c */ /* 0x000fe20000041828 */
[----:B-1----:R-:W-:-:S06]  /*3140*/  FMUL.FTZ R2, R69, UR22 ;  /* 0x0000001645027c20 */ /* 0x002fcc0008410000 */
[----:B------:R1:W1:Y:S11]  /*3150*/  MUFU.TANH R90, R2 ;  /* 0x00000002005a7308 */ /* 0x0002760000002400 */
[----:B------:R-:W-:Y:S06]  /*3160*/  HMMA.16816.F32.BF16 R76, R8, R26, R16 ;  /* 0x0000001a084c723c */ /* 0x000fec0000041810 */
[----:B------:R-:W-:Y:S01]  /*3170*/  FMUL.FTZ R40, R40, UR22 ;  /* 0x0000001628287c20 */ /* 0x000fe20008410000 */
[----:B------:R-:W-:Y:S01]  /*3180*/  FMUL.FTZ R42, R42, UR22 ;  /* 0x000000162a2a7c20 */ /* 0x000fe20008410000 */
[----:B-1----:R-:W-:-:S03]  /*3190*/  FMUL.FTZ R2, R70, UR22 ;  /* 0x0000001646027c20 */ /* 0x002fc60008410000 */
[----:B------:R-:W1:Y:S08]  /*31a0*/  MUFU.TANH R137, R42 ;  /* 0x0000002a00897308 */ /* 0x000e700000002400 */
[----:B------:R5:W1:Y:S02]  /*31b0*/  MUFU.TANH R89, R2 ;  /* 0x0000000200597308 */ /* 0x000a640000002400 */
[----:B-----5:R-:W-:-:S06]  /*31c0*/  FMUL.FTZ R2, R71, UR22 ;  /* 0x0000001647027c20 */ /* 0x020fcc0008410000 */
[----:B------:R-:W1:Y:S08]  /*31d0*/  MUFU.TANH R71, R55 ;  /* 0x0000003700477308 */ /* 0x000e700000002400 */
[----:B------:R5:W1:Y:S02]  /*31e0*/  MUFU.TANH R88, R2 ;  /* 0x0000000200587308 */ /* 0x000a640000002400 */
[----:B-----5:R-:W-:-:S06]  /*31f0*/  FMUL.FTZ R2, R56, UR22 ;  /* 0x0000001638027c20 */ /* 0x020fcc0008410000 */
[----:B------:R5:W1:Y:S02]  /*3200*/  MUFU.TANH R94, R2 ;  /* 0x00000002005e7308 */ /* 0x000a640000002400 */
[----:B-----5:R-:W-:-:S06]  /*3210*/  FMUL.FTZ R2, R57, UR22 ;  /* 0x0000001639027c20 */ /* 0x020fcc0008410000 */
[----:B------:R5:W1:Y:S02]  /*3220*/  MUFU.TANH R93, R2 ;  /* 0x00000002005d7308 */ /* 0x000a640000002400 */
[----:B-----5:R-:W-:-:S06]  /*3230*/  FMUL.FTZ R2, R58, UR22 ;  /* 0x000000163a027c20 */ /* 0x020fcc0008410000 */
[----:B------:R5:W1:Y:S02]  /*3240*/  MUFU.TANH R112, R2 ;  /* 0x0000000200707308 */ /* 0x000a640000002400 */
[----:B-----5:R-:W-:Y:S02]  /*3250*/  FMUL.FTZ R2, R59, UR22 ;  /* 0x000000163b027c20 */ /* 0x020fe40008410000 */
[C---:B------:R-:W-:Y:S04]  /*3260*/  HMMA.16816.F32.BF16 R56, R12.reuse, R20, R80 ;  /* 0x000000140c38723c */ /* 0x040fe80000041850 */
[----:B------:R-:W1:Y:S02]  /*3270*/  MUFU.TANH R80, R40 ;  /* 0x0000002800507308 */ /* 0x000e640000002400 */
[----:B------:R-:W-:Y:S06]  /*3280*/  HMMA.16816.F32.BF16 R12, R12, R22, R84 ;  /* 0x000000160c0c723c */ /* 0x000fec0000041854 */
[----:B------:R5:W1:Y:S01]  /*3290*/  MUFU.TANH R81, R2 ;  /* 0x0000000200517308 */ /* 0x000a620000002400 */
[----:B------:R-:W-:Y:S01]  /*32a0*/  HMMA.16816.F32.BF16 R20, R4, R30, R48 ;  /* 0x0000001e0414723c */ /* 0x000fe20000041830 */
[----:B-----5:R-:W-:-:S06]  /*32b0*/  FMUL.FTZ R2, R52, UR22 ;  /* 0x0000001634027c20 */ /* 0x020fcc0008410000 */
[----:B------:R5:W1:Y:S10]  /*32c0*/  MUFU.TANH R74, R2 ;  /* 0x00000002004a7308 */ /* 0x000a740000002400 */
[----:B------:R-:W-:Y:S07]  /*32d0*/  HMMA.16816.F32.BF16 R32, R4, R26, R12 ;  /* 0x0000001a0420723c */ /* 0x000fee000004180c */
[----:B------:R-:W-:Y:S01]  /*32e0*/  FMUL.FTZ R19, R23, UR22 ;  /* 0x0000001617137c20 */ /* 0x000fe20008410000 */
[----:B------:R-:W-:Y:S01]  /*32f0*/  FMUL.FTZ R13, R20, UR22 ;  /* 0x00000016140d7c20 */ /* 0x000fe20008410000 */
[----:B------:R-:W-:Y:S01]  /*3300*/  FMUL.FTZ R14, R21, UR22 ;  /* 0x00000016150e7c20 */ /* 0x000fe20008410000 */
[----:B------:R-:W-:Y:S01]  /*3310*/  FMUL.FTZ R20, R22, UR22 ;  /* 0x0000001616147c20 */ /* 0x000fe20008410000 */
[----:B------:R-:W-:Y:S01]  /*3320*/  FMUL.FTZ R12, R61, UR22 ;  /* 0x000000163d0c7c20 */ /* 0x000fe20008410000 */
[----:B-----5:R-:W-:-:S02]  /*3330*/  FMUL.FTZ R2, R54, UR22 ;  /* 0x0000001636027c20 */ /* 0x020fc40008410000 */
[C---:B------:R-:W-:Y:S02]  /*3340*/  HMMA.16816.F32.BF16 R52, R4.reuse, R28, R36 ;  /* 0x0000001c0434723c */ /* 0x040fe40000041824 */
[----:B------:R5:W1:Y:S04]  /*3350*/  MUFU.TANH R72, R2 ;  /* 0x0000000200487308 */ /* 0x000a680000002400 */
[----:B------:R-:W-:Y:S04]  /*3360*/  HMMA.16816.F32.BF16 R36, R4, R24, R56 ;  /* 0x000000180424723c */ /* 0x000fe80000041838 */
[----:B------:R-:W-:Y:S01]  /*3370*/  FMUL.FTZ R22, R32, UR22 ;  /* 0x0000001620167c20 */ /* 0x000fe20008410000 */
[----:B------:R-:W-:Y:S01]  /*3380*/  FMUL.FTZ R23, R33, UR22 ;  /* 0x0000001621177c20 */ /* 0x000fe20008410000 */
[----:B------:R-:W-:Y:S01]  /*3390*/  FMUL.FTZ R42, R34, UR22 ;  /* 0x00000016222a7c20 */ /* 0x000fe20008410000 */
[----:B------:R-:W-:Y:S01]  /*33a0*/  FMUL.FTZ R4, R43, UR22 ;  /* 0x000000162b047c20 */ /* 0x000fe20008410000 */
[----:B------:R-:W-:-:S03]  /*33b0*/  FMUL.FTZ R43, R35, UR22 ;  /* 0x00000016232b7c20 */ /* 0x000fc60008410000 */
[----:B------:R3:W1:Y:S01]  /*33c0*/  MUFU.TANH R132, R4 ;  /* 0x0000000400847308 */ /* 0x0006620000002400 */
[----:B-----5:R-:W-:-:S07]  /*33d0*/  FMUL.FTZ R2, R41, UR22 ;  /* 0x0000001629027c20 */ /* 0x020fce0008410000 */
[----:B------:R5:W1:Y:S05]  /*33e0*/  MUFU.TANH R75, R2 ;  /* 0x00000002004b7308 */ /* 0x000a6a0000002400 */
[----:B------:R-:W-:Y:S01]  /*33f0*/  FMUL.FTZ R18, R36, UR22 ;  /* 0x0000001624127c20 */ /* 0x000fe20008410000 */
[----:B------:R-:W-:Y:S01]  /*3400*/  FMUL.FTZ R17, R37, UR22 ;  /* 0x0000001625117c20 */ /* 0x000fe20008410000 */
[----:B------:R-:W-:Y:S01]  /*3410*/  FMUL.FTZ R21, R38, UR22 ;  /* 0x0000001626157c20 */ /* 0x000fe20008410000 */
[----:B------:R-:W-:Y:S01]  /*3420*/  FMUL.FTZ R41, R39, UR22 ;  /* 0x0000001627297c20 */ /* 0x000fe20008410000 */
[----:B---3--:R-:W-:Y:S02]  /*3430*/  LEA R4, R158, UR23, 0x4 ;  /* 0x000000179e047c11 */ /* 0x008fe4000f8e20ff */
[----:B-----5:R-:W-:-:S04]  /*3440*/  LOP3.LUT R2, R161, 0xffffffe0, RZ, 0xc0, !PT ;  /* 0xffffffe0a1027812 */ /* 0x020fc800078ec0ff */
[----:B------:R-:W-:Y:S02]  /*3450*/  IADD3 R2, -R2, R160, RZ ;  /* 0x000000a002027210 */ /* 0x000fe40007ffe1ff */
[----:B------:R-:W-:Y:S02]  /*3460*/  SHF.L.U32 R160, R160, 0x1, RZ ;  /* 0x00000001a0a07819 */ /* 0x000fe400000006ff */
[----:B------:R-:W-:Y:S02]  /*3470*/  SHF.R.S32.HI R5, RZ, 0x1f, R2 ;  /* 0x0000001fff057819 */ /* 0x000fe40000011402 */
[----:B------:R-:W-:Y:S02]  /*3480*/  LOP3.LUT R164, R160, 0x6, RZ, 0xc0, !PT ;  /* 0x00000006a0a47812 */ /* 0x000fe400078ec0ff */
[----:B------:R-:W-:Y:S01]  /*3490*/  LEA.HI R2, R5, R2, RZ, 0x2 ;  /* 0x0000000205027211 */ /* 0x000fe200078f10ff */
[----:B------:R-:W-:-:S03]  /*34a0*/  FMUL.FTZ R5, R52, UR22 ;  /* 0x0000001634057c20 */ /* 0x000fc60008410000 */
[----:B------:R-:W-:Y:S01]  /*34b0*/  SHF.R.S32.HI R2, RZ, 0x2, R2 ;  /* 0x00000002ff027819 */ /* 0x000fe20000011402 */
[----:B------:R3:W1:Y:S03]  /*34c0*/  MUFU.TANH R52, R5 ;  /* 0x0000000500347308 */ /* 0x0006660000002400 */
[----:B------:R-:W-:Y:S01]  /*34d0*/  IADD3 R4, R4, 0x1, R2 ;  /* 0x0000000104047810 */ /* 0x000fe20007ffe002 */
[----:B------:R-:W-:-:S05]  /*34e0*/  IMAD.U32 R2, RZ, RZ, UR24 ;  /* 0x00000018ff027e24 */ /* 0x000fca000f8e00ff */
[----:B------:R-:W-:Y:S01]  /*34f0*/  IADD3 R15, R4, UR21, -R2 ;  /* 0x00000015040f7c10 */ /* 0x000fe2000fffe802 */
[----:B------:R-:W-:Y:S01]  /*3500*/  FMUL.FTZ R4, R54, UR22 ;  /* 0x0000001636047c20 */ /* 0x000fe20008410000 */
[----:B------:R-:W-:-:S03]  /*3510*/  FMUL.FTZ R2, R55, UR22 ;  /* 0x0000001637027c20 */ /* 0x000fc60008410000 */
[----:B------:R5:W1:Y:S01]  /*3520*/  MUFU.TANH R51, R4 ;  /* 0x0000000400337308 */ /* 0x000a620000002400 */
[----:B---3--:R-:W-:-:S07]  /*3530*/  FMUL.FTZ R5, R53, UR22 ;  /* 0x0000001635057c20 */ /* 0x008fce0008410000 */
[----:B------:R-:W3:Y:S08]  /*3540*/  MUFU.TANH R49, R5 ;  /* 0x0000000500317308 */ /* 0x000ef00000002400 */
[----:B------:R4:W1:Y:S01]  /*3550*/  MUFU.TANH R47, R2 ;  /* 0x00000002002f7308 */ /* 0x0008620000002400 */
[----:B-----5:R-:W-:-:S07]  /*3560*/  FMUL.FTZ R4, R60, UR22 ;  /* 0x000000163c047c20 */ /* 0x020fce0008410000 */
[----:B------:R1:W1:Y:S01]  /*3570*/  MUFU.TANH R70, R4 ;  /* 0x0000000400467308 */ /* 0x0002620000002400 */
[----:B----4-:R-:W-:-:S05]  /*3580*/  IMAD.U32 R2, RZ, RZ, UR5 ;  /* 0x00000005ff027e24 */ /* 0x010fca000f8e00ff */
[----:B------:R-:W-:Y:S01]  /*3590*/  LEA R2, R2, R164, 0x6 ;  /* 0x000000a402027211 */ /* 0x000fe200078e30ff */
[----:B------:R-:W-:Y:S06]  /*35a0*/  BAR.SYNC.DEFER_BLOCKING 0x0 ;  /* 0x0000000000007b1d */ /* 0x000fec0000010000 */
[----:B--23--:R-:W-:Y:S05]  /*35b0*/  @!P0 BRA `(.L_x_120) ;  /* 0x0000000000748947 */ /* 0x00cfea0003800000 */
        /* <DEDUP_REMOVED lines=29> */
.L_x_120:
[----:B------:R-:W-:Y:S01]  /*3790*/  IMAD.U32 R27, RZ, RZ, UR21 ;  /* 0x00000015ff1b7e24 */ /* 0x000fe2000f8e00ff */
[C---:B------:R-:W-:Y:S01]  /*37a0*/  IADD3 R28, R2.reuse, 0x9, RZ ;  /* 0x00000009021c7810 */ /* 0x040fe20007ffe0ff */
[----:B--2---:R-:W-:Y:S01]  /*37b0*/  VIADD R7, R15, UR20 ;  /* 0x000000140f077c36 */ /* 0x004fe20008000000 */
[----:B------:R2:W-:Y:S01]  /*37c0*/  MUFU.TANH R25, R20 ;  /* 0x0000001400197308 */ /* 0x0005e20000002400 */
[C---:B------:R-:W-:Y:S01]  /*37d0*/  VIADD R30, R2.reuse, 0x1 ;  /* 0x00000001021e7836 */ /* 0x040fe20000000000 */
[C---:B------:R-:W-:Y:S01]  /*37e0*/  IADD3 R39, R2.reuse, 0x19, RZ ;  /* 0x0000001902277810 */ /* 0x040fe20007ffe0ff */
[C---:B------:R-:W-:Y:S01]  /*37f0*/  VIADD R29, R2.reuse, 0x8 ;  /* 0x00000008021d7836 */ /* 0x040fe20000000000 */
[C-C-:B------:R-:W-:Y:S01]  /*3800*/  VIADDMNMX R15, R7.reuse, 0x48, R27.reuse, PT ;  /* 0x00000048070f7846 */ /* 0x140fe2000380011b */
[C---:B------:R-:W-:Y:S01]  /*3810*/  VIADD R33, R2.reuse, 0x10 ;  /* 0x0000001002217836 */ /* 0x040fe20000000000 */
[----:B------:R-:W-:Y:S01]  /*3820*/  VIADDMNMX R16, R7, 0x40, R27, PT ;  /* 0x0000004007107846 */ /* 0x000fe2000380011b */
[----:B------:R-:W-:Y:S01]  /*3830*/  VIADD R32, R2, 0x11 ;  /* 0x0000001102207836 */ /* 0x000fe20000000000 */
[-C--:B------:R-:W-:Y:S01]  /*3840*/  ISETP.GE.AND P6, PT, R28, R15.reuse, PT ;  /* 0x0000000f1c00720c */ /* 0x080fe20003fc6270 */
[----:B------:R3:W-:Y:S01]  /*3850*/  MUFU.TANH R9, R18 ;  /* 0x0000001200097308 */ /* 0x0007e20000002400 */
[-C--:B------:R-:W-:Y:S01]  /*3860*/  ISETP.GE.AND P2, PT, R30, R16.reuse, PT ;  /* 0x000000101e00720c */ /* 0x080fe20003f46270 */
[----:B------:R-:W-:Y:S01]  /*3870*/  VIADD R37, R2, 0x18 ;  /* 0x0000001802257836 */ /* 0x000fe20000000000 */
[----:B------:R-:W-:Y:S01]  /*3880*/  FSEL R40, R96, -INF , !P6 ;  /* 0xff80000060287808 */ /* 0x000fe20007000000 */
[C---:B------:R-:W-:Y:S01]  /*3890*/  VIADD R36, R2.reuse, 0x20 ;  /* 0x0000002002247836 */ /* 0x040fe20000000000 */
[CC--:B------:R-:W-:Y:S01]  /*38a0*/  ISETP.GE.AND P6, PT, R2.reuse, R16.reuse, PT ;  /* 0x000000100200720c */ /* 0x0c0fe20003fc6270 */
[C---:B------:R-:W-:Y:S01]  /*38b0*/  VIADD R38, R2.reuse, 0x21 ;  /* 0x0000002102267836 */ /* 0x040fe20000000000 */
[-C--:B------:R-:W-:Y:S01]  /*38c0*/  ISETP.GE.AND P1, PT, R29, R16.reuse, PT ;  /* 0x000000101d00720c */ /* 0x080fe20003f26270 */
[----:B------:R-:W4:Y:S01]  /*38d0*/  MUFU.TANH R6, R13 ;  /* 0x0000000d00067308 */ /* 0x000f220000002400 */
[----:B--2---:R-:W-:Y:S01]  /*38e0*/  FSEL R20, R129, -INF , !P2 ;  /* 0xff80000081147808 */ /* 0x004fe20005000000 */
[----:B------:R-:W-:Y:S01]  /*38f0*/  VIADD R48, R2, 0x28 ;  /* 0x0000002802307836 */ /* 0x000fe20000000000 */
[-C--:B------:R-:W-:Y:S01]  /*3900*/  ISETP.GE.AND P5, PT, R28, R16.reuse, PT ;  /* 0x000000101c00720c */ /* 0x080fe20003fa6270 */
[C---:B------:R-:W-:Y:S01]  /*3910*/  VIADD R60, R2.reuse, 0x30 ;  /* 0x00000030023c7836 */ /* 0x040fe20000000000 */
[----:B------:R-:W-:Y:S01]  /*3920*/  FSEL R24, R99, -INF , !P1 ;  /* 0xff80000063187808 */ /* 0x000fe20004800000 */
[----:B------:R-:W-:Y:S01]  /*3930*/  VIADD R61, R2, 0x31 ;  /* 0x00000031023d7836 */ /* 0x000fe20000000000 */
[----:B------:R-:W-:Y:S01]  /*3940*/  ISETP.GE.AND P2, PT, R33, R16, PT ;  /* 0x000000102100720c */ /* 0x000fe20003f46270 */
[----:B------:R-:W2:Y:S01]  /*3950*/  MUFU.TANH R8, R14 ;  /* 0x0000000e00087308 */ /* 0x000ea20000002400 */
[----:B---3--:R-:W-:Y:S01]  /*3960*/  FSEL R18, R131, -INF , !P6 ;  /* 0xff80000083127808 */ /* 0x008fe20007000000 */
[----:B------:R3:W-:Y:S01]  /*3970*/  STL [R1+0x138], R243 ;  /* 0x000138f301007387 */ /* 0x0007e20000100800 */
[----:B------:R-:W-:Y:S01]  /*3980*/  FSEL R26, R98, -INF , !P5 ;  /* 0xff800000621a7808 */ /* 0x000fe20006800000 */
[----:B------:R-:W-:Y:S01]  /*3990*/  VIADD R69, R2, 0x39 ;  /* 0x0000003902457836 */ /* 0x000fe20000000000 */
[----:B-1----:R-:W-:Y:S01]  /*39a0*/  FMNMX.FTZ R4, R18, R20, !PT ;  /* 0x0000001412047209 */ /* 0x002fe20007810000 */
[----:B------:R1:W-:Y:S01]  /*39b0*/  STL [R1+0x134], R251 ;  /* 0x000134fb01007387 */ /* 0x0003e20000100800 */
[-C--:B------:R-:W-:Y:S01]  /*39c0*/  ISETP.GE.AND P4, PT, R30, R15.reuse, PT ;  /* 0x0000000f1e00720c */ /* 0x080fe20003f86270 */
[----:B------:R4:W-:Y:S01]  /*39d0*/  MUFU.TANH R14, R21 ;  /* 0x00000015000e7308 */ /* 0x0009e20000002400 */
[----:B------:R-:W-:Y:S01]  /*39e0*/  FMNMX.FTZ R4, R24, R4, !PT ;  /* 0x0000000418047209 */ /* 0x000fe20007810000 */
[----:B------:R-:W-:Y:S01]  /*39f0*/  STL [R1+0x130], R242 ;  /* 0x000130f201007387 */ /* 0x000fe20000100800 */
[----:B------:R-:W-:Y:S01]  /*3a00*/  ISETP.GE.AND P1, PT, R32, R16, PT ;  /* 0x000000102000720c */ /* 0x000fe20003f26270 */
[----:B------:R-:W-:Y:S01]  /*3a10*/  ULDC UR20, c[0x0][0x2ec] ;  /* 0x0000bb0000147ab9 */ /* 0x000fe20000000800 */
[----:B------:R-:W-:Y:S01]  /*3a20*/  FSEL R44, R92, -INF , !P2 ;  /* 0xff8000005c2c7808 */ /* 0x000fe20005000000 */
[----:B------:R1:W-:Y:S01]  /*3a30*/  STL [R1+0x12c], R241 ;  /* 0x00012cf101007387 */ /* 0x0003e20000100800 */
[----:B------:R-:W-:Y:S01]  /*3a40*/  FMNMX.FTZ R4, R26, R4, !PT ;  /* 0x000000041a047209 */ /* 0x000fe20007810000 */
[----:B------:R2:W-:Y:S01]  /*3a50*/  MUFU.TANH R31, R19 ;  /* 0x00000013001f7308 */ /* 0x0005e20000002400 */
[----:B------:R-:W-:Y:S01]  /*3a60*/  FSEL R34, R128, -INF , !P4 ;  /* 0xff80000080227808 */ /* 0x000fe20006000000 */
[----:B------:R-:W-:Y:S01]  /*3a70*/  STL [R1+0x128], R240 ;  /* 0x000128f001007387 */ /* 0x000fe20000100800 */
[----:B------:R-:W-:-:S02]  /*3a80*/  ISETP.GE.AND P4, PT, R33, R15, PT ;  /* 0x0000000f2100720c */ /* 0x000fc40003f86270 */
[-C--:B------:R-:W-:Y:S01]  /*3a90*/  ISETP.GE.AND P5, PT, R37, R16.reuse, PT ;  /* 0x000000102500720c */ /* 0x080fe20003fa6270 */
[----:B------:R-:W-:Y:S01]  /*3aa0*/  STL [R1+0x124], R239 ;  /* 0x000124ef01007387 */ /* 0x000fe20000100800 */
[----:B------:R-:W-:Y:S01]  /*3ab0*/  FSEL R45, R90, -INF , !P1 ;  /* 0xff8000005a2d7808 */ /* 0x000fe20004800000 */
[----:B------:R-:W1:Y:S01]  /*3ac0*/  MUFU.TANH R10, R17 ;  /* 0x00000011000a7308 */ /* 0x000e620000002400 */
[----:B------:R-:W-:Y:S01]  /*3ad0*/  ISETP.GE.AND P6, PT, R36, R16, PT ;  /* 0x000000102400720c */ /* 0x000fe20003fc6270 */
[----:B------:R-:W-:Y:S01]  /*3ae0*/  STL [R1+0x120], R238 ;  /* 0x000120ee01007387 */ /* 0x000fe20000100800 */
[----:B------:R-:W-:Y:S02]  /*3af0*/  FMNMX.FTZ R4, R44, R4, !PT ;  /* 0x000000042c047209 */ /* 0x000fe40007810000 */
[----:B------:R-:W-:Y:S01]  /*3b00*/  FSEL R50, R89, -INF , !P4 ;  /* 0xff80000059327808 */ /* 0x000fe20006000000 */
[----:B------:R-:W-:Y:S01]  /*3b10*/  STL [R1+0x11c], R237 ;  /* 0x00011ced01007387 */ /* 0x000fe20000100800 */
[----:B------:R-:W-:Y:S01]  /*3b20*/  ISETP.GE.AND P4, PT, R39, R16, PT ;  /* 0x000000102700720c */ /* 0x000fe20003f86270 */
[----:B------:R-:W-:Y:S01]  /*3b30*/  MUFU.TANH R59, R12 ;  /* 0x0000000c003b7308 */ /* 0x000fe20000002400 */
[----:B------:R-:W-:Y:S01]  /*3b40*/  FSEL R46, R74, -INF , !P5 ;  /* 0xff8000004a2e7808 */ /* 0x000fe20006800000 */
[----:B------:R-:W-:Y:S01]  /*3b50*/  STL [R1+0x118], R232 ;  /* 0x000118e801007387 */ /* 0x000fe20000100800 */
[----:B------:R-:W-:-:S02]  /*3b60*/  FMNMX.FTZ R4, R45, R4, !PT ;  /* 0x000000042d047209 */ /* 0x000fc40007810000 */
[----:B------:R-:W-:Y:S01]  /*3b70*/  FSEL R185, R52, -INF , !P6 ;  /* 0xff80000034b97808 */ /* 0x000fe20007000000 */
[----:B------:R1:W-:Y:S01]  /*3b80*/  STL [R1+0x13c], R16 ;  /* 0x00013c1001007387 */ /* 0x0003e20000100800 */
[-C--:B------:R-:W-:Y:S01]  /*3b90*/  ISETP.GE.AND P6, PT, R2, R15.reuse, PT ;  /* 0x0000000f0200720c */ /* 0x080fe20003fc6270 */
[----:B------:R-:W1:Y:S01]  /*3ba0*/  MUFU.TANH R12, R22 ;  /* 0x00000016000c7308 */ /* 0x000e620000002400 */
[----:B----4-:R-:W-:Y:S02]  /*3bb0*/  FSEL R21, R73, -INF , !P4 ;  /* 0xff80000049157808 */ /* 0x010fe40006000000 */
[----:B------:R-:W-:Y:S02]  /*3bc0*/  FMNMX.FTZ R4, R46, R4, !PT ;  /* 0x000000042e047209 */ /* 0x000fe40007810000 */
[----:B------:R-:W-:Y:S02]  /*3bd0*/  ISETP.GE.AND P3, PT, R29, R15, PT ;  /* 0x0000000f1d00720c */ /* 0x000fe40003f66270 */
[----:B--2---:R-:W-:Y:S01]  /*3be0*/  FSEL R19, R130, -INF , !P6 ;  /* 0xff80000082137808 */ /* 0x004fe20007000000 */
[----:B------:R-:W2:Y:S01]  /*3bf0*/  MUFU.TANH R11, R23 ;  /* 0x00000017000b7308 */ /* 0x000ea20000002400 */
[----:B------:R-:W-:-:S02]  /*3c00*/  ISETP.GE.AND P5, PT, R38, R16, PT ;  /* 0x000000102600720c */ /* 0x000fc40003fa6270 */
[----:B------:R-:W-:Y:S02]  /*3c10*/  FMNMX.FTZ R5, R21, R4, !PT ;  /* 0x0000000415057209 */ /* 0x000fe40007810000 */
[----:B------:R-:W-:Y:S02]  /*3c20*/  FSEL R35, R97, -INF , !P3 ;  /* 0xff80000061237808 */ /* 0x000fe40005800000 */
[----:B------:R-:W-:Y:S01]  /*3c30*/  FMNMX.FTZ R4, R19, R34, !PT ;  /* 0x0000002213047209 */ /* 0x000fe20007810000 */
[----:B------:R-:W4:Y:S01]  /*3c40*/  MUFU.TANH R13, R41 ;  /* 0x00000029000d7308 */ /* 0x000f220000002400 */
[----:B------:R-:W-:Y:S02]  /*3c50*/  ISETP.GE.AND P4, PT, R48, R16, PT ;  /* 0x000000103000720c */ /* 0x000fe40003f86270 */
[----:B------:R-:W-:Y:S02]  /*3c60*/  IADD3 R57, R2, 0x29, RZ ;  /* 0x0000002902397810 */ /* 0x000fe40007ffe0ff */
[----:B------:R-:W-:-:S02]  /*3c70*/  FSEL R184, R49, -INF , !P5 ;  /* 0xff80000031b87808 */ /* 0x000fc40006800000 */
[----:B------:R-:W-:Y:S02]  /*3c80*/  FMNMX.FTZ R5, R185, R5, !PT ;  /* 0x00000005b9057209 */ /* 0x000fe40007810000 */
[----:B------:R-:W-:Y:S02]  /*3c90*/  FMNMX.FTZ R4, R35, R4, !PT ;  /* 0x0000000423047209 */ /* 0x000fe40007810000 */
[----:B------:R-:W-:Y:S02]  /*3ca0*/  FSEL R186, R6, -INF , !P4 ;  /* 0xff80000006ba7808 */ /* 0x000fe40006000000 */
[----:B------:R-:W-:Y:S02]  /*3cb0*/  ISETP.GE.AND P5, PT, R57, R16, PT ;  /* 0x000000103900720c */ /* 0x000fe40003fa6270 */
[----:B------:R-:W-:Y:S02]  /*3cc0*/  FMNMX.FTZ R6, R184, R5, !PT ;  /* 0x00000005b8067209 */ /* 0x000fe40007810000 */
[----:B------:R-:W-:-:S02]  /*3cd0*/  ISETP.GE.AND P3, PT, R32, R15, PT ;  /* 0x0000000f2000720c */ /* 0x000fc40003f66270 */
[----:B------:R-:W-:Y:S02]  /*3ce0*/  FMNMX.FTZ R4, R40, R4, !PT ;  /* 0x0000000428047209 */ /* 0x000fe40007810000 */
[----:B------:R-:W-:Y:S02]  /*3cf0*/  ISETP.GE.AND P6, PT, R60, R16, PT ;  /* 0x000000103c00720c */ /* 0x000fe40003fc6270 */
[----:B------:R-:W-:Y:S02]  /*3d00*/  FSEL R187, R8, -INF , !P5 ;  /* 0xff80000008bb7808 */ /* 0x000fe40006800000 */
[----:B------:R-:W-:Y:S01]  /*3d10*/  FMNMX.FTZ R6, R186, R6, !PT ;  /* 0x00000006ba067209 */ /* 0x000fe20007810000 */
[----:B------:R-:W-:Y:S01]  /*3d20*/  MUFU.TANH R8, R43 ;  /* 0x0000002b00087308 */ /* 0x000fe20000002400 */
[----:B------:R-:W-:Y:S02]  /*3d30*/  ISETP.GE.AND P2, PT, R37, R15, PT ;  /* 0x0000000f2500720c */ /* 0x000fe40003f46270 */
[----:B------:R-:W-:-:S02]  /*3d40*/  FSEL R56, R88, -INF , !P3 ;  /* 0xff80000058387808 */ /* 0x000fc40005800000 */
[----:B------:R-:W-:Y:S02]  /*3d50*/  FMNMX.FTZ R4, R50, R4, !PT ;  /* 0x0000000432047209 */ /* 0x000fe40007810000 */
[----:B------:R-:W-:Y:S02]  /*3d60*/  IADD3 R68, R2, 0x38, RZ ;  /* 0x0000003802447810 */ /* 0x000fe40007ffe0ff */
[----:B------:R-:W-:Y:S02]  /*3d70*/  ISETP.GE.AND P4, PT, R61, R16, PT ;  /* 0x000000103d00720c */ /* 0x000fe40003f86270 */
[----:B---3--:R-:W-:Y:S02]  /*3d80*/  FSEL R243, R9, -INF , !P6 ;  /* 0xff80000009f37808 */ /* 0x008fe40007000000 */
[----:B------:R-:W-:Y:S02]  /*3d90*/  FMNMX.FTZ R6, R187, R6, !PT ;  /* 0x00000006bb067209 */ /* 0x000fe40007810000 */
[----:B------:R-:W-:Y:S01]  /*3da0*/  ISETP.GE.AND P1, PT, R39, R15, PT ;  /* 0x0000000f2700720c */ /* 0x000fe20003f26270 */
[----:B------:R-:W-:Y:S01]  /*3db0*/  STL [R1+0x144], R243 ;  /* 0x000144f301007387 */ /* 0x000fe20000100800 */
[----:B------:R-:W-:-:S02]  /*3dc0*/  FSEL R58, R72, -INF , !P2 ;  /* 0xff800000483a7808 */ /* 0x000fc40005000000 */
[----:B------:R-:W-:Y:S02]  /*3dd0*/  FMNMX.FTZ R4, R56, R4, !PT ;  /* 0x0000000438047209 */ /* 0x000fe40007810000 */
[----:B------:R-:W-:Y:S02]  /*3de0*/  ISETP.GE.AND P5, PT, R68, R16, PT ;  /* 0x000000104400720c */ /* 0x000fe40003fa6270 */
[----:B-1----:R-:W-:Y:S02]  /*3df0*/  FSEL R251, R10, -INF , !P4 ;  /* 0xff8000000afb7808 */ /* 0x002fe40006000000 */
[----:B------:R-:W-:Y:S01]  /*3e00*/  FMNMX.FTZ R6, R243, R6, !PT ;  /* 0x00000006f3067209 */ /* 0x000fe20007810000 */
[----:B------:R-:W1:Y:S01]  /*3e10*/  MUFU.TANH R10, R42 ;  /* 0x0000002a000a7308 */ /* 0x000e620000002400 */
[----:B------:R-:W-:Y:S01]  /*3e20*/  ISETP.GE.AND P3, PT, R36, R15, PT ;  /* 0x0000000f2400720c */ /* 0x000fe20003f66270 */
[----:B------:R-:W-:Y:S01]  /*3e30*/  STL [R1+0x140], R251 ;  /* 0x000140fb01007387 */ /* 0x000fe20000100800 */
[----:B------:R-:W-:-:S02]  /*3e40*/  FSEL R72, R71, -INF , !P1 ;  /* 0xff80000047487808 */ /* 0x000fc40004800000 */
[----:B------:R-:W-:Y:S02]  /*3e50*/  FMNMX.FTZ R4, R58, R4, !PT ;  /* 0x000000043a047209 */ /* 0x000fe40007810000 */
[----:B------:R-:W-:Y:S02]  /*3e60*/  ISETP.GE.AND P6, PT, R69, R16, PT ;  /* 0x000000104500720c */ /* 0x000fe40003fc6270 */
[----:B------:R-:W-:Y:S02]  /*3e70*/  FSEL R53, R12, -INF , !P5 ;  /* 0xff8000000c357808 */ /* 0x000fe40006800000 */
[----:B------:R-:W-:Y:S02]  /*3e80*/  FMNMX.FTZ R6, R251, R6, !PT ;  /* 0x00000006fb067209 */ /* 0x000fe40007810000 */
[----:B------:R-:W-:Y:S01]  /*3e90*/  ISETP.GE.AND P2, PT, R38, R15, PT ;  /* 0x0000000f2600720c */ /* 0x000fe20003f46270 */
[----:B------:R-:W-:Y:S01]  /*3ea0*/  STL [R1+0x54], R53 ;  /* 0x0000543501007387 */ /* 0x000fe20000100800 */
[----:B------:R-:W-:-:S02]  /*3eb0*/  FSEL R179, R51, -INF , !P3 ;  /* 0xff80000033b37808 */ /* 0x000fc40005800000 */
[----:B------:R-:W-:Y:S02]  /*3ec0*/  FMNMX.FTZ R4, R72, R4, !PT ;  /* 0x0000000448047209 */ /* 0x000fe40007810000 */
[----:B--2---:R-:W-:Y:S02]  /*3ed0*/  FSEL R241, R11, -INF , !P6 ;  /* 0xff8000000bf17808 */ /* 0x004fe40007000000 */
[----:B------:R-:W-:Y:S02]  /*3ee0*/  FMNMX.FTZ R6, R53, R6, !PT ;  /* 0x0000000635067209 */ /* 0x000fe40007810000 */
[----:B------:R-:W-:Y:S01]  /*3ef0*/  ISETP.GE.AND P1, PT, R48, R15, PT ;  /* 0x0000000f3000720c */ /* 0x000fe20003f26270 */
[----:B------:R-:W-:Y:S01]  /*3f00*/  STL [R1+0x148], R241 ;  /* 0x000148f101007387 */ /* 0x000fe20000100800 */
[----:B------:R-:W-:Y:S02]  /*3f10*/  FSEL R178, R47, -INF , !P2 ;  /* 0xff8000002fb27808 */ /* 0x000fe40005000000 */
[----:B------:R-:W-:-:S02]  /*3f20*/  FMNMX.FTZ R5, R179, R4, !PT ;  /* 0x00000004b3057209 */ /* 0x000fc40007810000 */
[----:B------:R-:W-:Y:S01]  /*3f30*/  FMNMX.FTZ R4, R241, R6, !PT ;  /* 0x00000006f1047209 */ /* 0x000fe20007810000 */
[----:B------:R-:W-:Y:S01]  /*3f40*/  FMUL.FTZ R6, R62, UR22 ;  /* 0x000000163e067c20 */ /* 0x000fe20008410000 */
[----:B------:R-:W-:Y:S02]  /*3f50*/  ISETP.GE.AND P3, PT, R57, R15, PT ;  /* 0x0000000f3900720c */ /* 0x000fe40003f66270 */
[----:B------:R-:W-:Y:S01]  /*3f60*/  FSEL R177, R25, -INF , !P1 ;  /* 0xff80000019b17808 */ /* 0x000fe20004800000 */
[----:B------:R-:W2:Y:S01]  /*3f70*/  SHFL.BFLY PT, R9, R4, 0x2, 0x1f ;  /* 0x0c401f0004097f89 */ /* 0x000ea200000e0000 */
[----:B------:R-:W-:Y:S01]  /*3f80*/  FMNMX.FTZ R5, R178, R5, !PT ;  /* 0x00000005b2057209 */ /* 0x000fe20007810000 */
[----:B------:R3:W-:Y:S01]  /*3f90*/  MUFU.TANH R175, R6 ;  /* 0x0000000600af7308 */ /* 0x0007e20000002400 */
[----:B------:R-:W-:Y:S02]  /*3fa0*/  ISETP.GE.AND P2, PT, R60, R15, PT ;  /* 0x0000000f3c00720c */ /* 0x000fe40003f46270 */
[----:B------:R-:W-:-:S02]  /*3fb0*/  FSEL R176, R31, -INF , !P3 ;  /* 0xff8000001fb07808 */ /* 0x000fc40005800000 */
[----:B------:R-:W-:Y:S02]  /*3fc0*/  FMNMX.FTZ R5, R177, R5, !PT ;  /* 0x00000005b1057209 */ /* 0x000fe40007810000 */
[----:B------:R-:W-:Y:S02]  /*3fd0*/  ISETP.GE.AND P1, PT, R61, R15, PT ;  /* 0x0000000f3d00720c */ /* 0x000fe40003f26270 */
[----:B------:R-:W-:Y:S02]  /*3fe0*/  FSEL R16, R14, -INF , !P2 ;  /* 0xff8000000e107808 */ /* 0x000fe40005000000 */
[----:B------:R-:W-:Y:S02]  /*3ff0*/  FMNMX.FTZ R5, R176, R5, !PT ;  /* 0x00000005b0057209 */ /* 0x000fe40007810000 */
[----:B------:R-:W-:Y:S01]  /*4000*/  ISETP.GE.AND P2, PT, R68, R15, PT ;  /* 0x0000000f4400720c */ /* 0x000fe20003f46270 */
[----:B------:R-:W-:Y:S01]  /*4010*/  STL [R1+0x14c], R16 ;  /* 0x00014c1001007387 */ /* 0x000fe20000100800 */
[----:B----4-:R-:W-:-:S02]  /*4020*/  FSEL R240, R13, -INF , !P1 ;  /* 0xff8000000df07808 */ /* 0x010fc40004800000 */
[----:B------:R-:W-:Y:S01]  /*4030*/  FMNMX.FTZ R5, R16, R5, !PT ;  /* 0x0000000510057209 */ /* 0x000fe20007810000 */
[----:B------:R-:W-:Y:S01]  /*4040*/  STL [R1+0x150], R15 ;  /* 0x0001500f01007387 */ /* 0x000fe20000100800 */
[----:B------:R-:W-:Y:S01]  /*4050*/  ISETP.GE.AND P1, PT, R69, R15, PT ;  /* 0x0000000f4500720c */ /* 0x000fe20003f26270 */
[----:B---3--:R-:W-:Y:S01]  /*4060*/  FMUL.FTZ R6, R63, UR22 ;  /* 0x000000163f067c20 */ /* 0x008fe20008410000 */
[----:B-1----:R-:W-:Y:S01]  /*4070*/  FSEL R242, R10, -INF , !P2 ;  /* 0xff8000000af27808 */ /* 0x002fe20005000000 */
[----:B------:R-:W-:Y:S01]  /*4080*/  STL [R1+0x154], R240 ;  /* 0x000154f001007387 */ /* 0x000fe20000100800 */
[----:B------:R-:W-:Y:S01]  /*4090*/  FMNMX.FTZ R5, R240, R5, !PT ;  /* 0x00000005f0057209 */ /* 0x000fe20007810000 */
[----:B------:R1:W-:Y:S01]  /*40a0*/  MUFU.TANH R174, R6 ;  /* 0x0000000600ae7308 */ /* 0x0003e20000002400 */
[----:B------:R-:W-:Y:S01]  /*40b0*/  FSEL R239, R8, -INF , !P1 ;  /* 0xff80000008ef7808 */ /* 0x000fe20004800000 */
[----:B------:R-:W-:Y:S01]  /*40c0*/  STL [R1+0x158], R242 ;  /* 0x000158f201007387 */ /* 0x000fe20000100800 */
[----:B------:R-:W-:-:S02]  /*40d0*/  FMNMX.FTZ R5, R242, R5, !PT ;  /* 0x00000005f2057209 */ /* 0x000fc40007810000 */
[----:B--2---:R-:W-:Y:S01]  /*40e0*/  FMNMX.FTZ R4, R4, R9, !PT ;  /* 0x0000000904047209 */ /* 0x004fe20007810000 */
[----:B------:R-:W-:Y:S01]  /*40f0*/  STL [R1+0x15c], R239 ;  /* 0x00015cef01007387 */ /* 0x000fe20000100800 */
[----:B------:R-:W-:Y:S02]  /*4100*/  FMNMX.FTZ R5, R239, R5, !PT ;  /* 0x00000005ef057209 */ /* 0x000fe40007810000 */
[C---:B------:R-:W-:Y:S01]  /*4110*/  VIMNMX R14, R7.reuse, UR21, PT ;  /* 0x00000015070e7c48 */ /* 0x040fe2000bfe0100 */
[----:B------:R-:W2:Y:S01]  /*4120*/  SHFL.BFLY PT, R9, R4, 0x1, 0x1f ;  /* 0x0c201f0004097f89 */ /* 0x000ea200000e0000 */
[----:B------:R-:W-:Y:S02]  /*4130*/  VIADDMNMX R17, R7, 0x8, R27, PT ;  /* 0x0000000807117846 */ /* 0x000fe4000380011b */
[-C--:B------:R-:W-:Y:S01]  /*4140*/  ISETP.GE.AND P1, PT, R28, R14.reuse, PT ;  /* 0x0000000e1c00720c */ /* 0x080fe20003f26270 */
[----:B------:R-:W3:Y:S01]  /*4150*/  SHFL.BFLY PT, R8, R5, 0x2, 0x1f ;  /* 0x0c401f0005087f89 */ /* 0x000ee200000e0000 */
[----:B------:R-:W-:-:S02]  /*4160*/  ISETP.GE.AND P5, PT, R29, R14, PT ;  /* 0x0000000e1d00720c */ /* 0x000fc40003fa6270 */
[----:B------:R-:W-:Y:S01]  /*4170*/  FSEL R84, R105, -INF , !P1 ;  /* 0xff80000069547808 */ /* 0x000fe20004800000 */
[----:B-1----:R-:W-:Y:S01]  /*4180*/  FMUL.FTZ R6, R64, UR22 ;  /* 0x0000001640067c20 */ /* 0x002fe20008410000 */
[----:B------:R-:W-:Y:S02]  /*4190*/  FSEL R85, R136, -INF , !P5 ;  /* 0xff80000088557808 */ /* 0x000fe40006800000 */
[-C--:B------:R-:W-:Y:S01]  /*41a0*/  ISETP.GE.AND P5, PT, R32, R14.reuse, PT ;  /* 0x0000000e2000720c */ /* 0x080fe20003fa6270 */
[----:B------:R1:W-:Y:S01]  /*41b0*/  MUFU.TANH R10, R6 ;  /* 0x00000006000a7308 */ /* 0x0003e20000002400 */
[-C--:B------:R-:W-:Y:S02]  /*41c0*/  ISETP.GE.AND P4, PT, R30, R14.reuse, PT ;  /* 0x0000000e1e00720c */ /* 0x080fe40003f86270 */
[----:B------:R-:W-:Y:S02]  /*41d0*/  FSEL R53, R101, -INF , !P5 ;  /* 0xff80000065357808 */ /* 0x000fe40006800000 */
[----:B------:R-:W-:-:S02]  /*41e0*/  ISETP.GE.AND P5, PT, R36, R14, PT ;  /* 0x0000000e2400720c */ /* 0x000fc40003fa6270 */
[----:B------:R-:W-:Y:S02]  /*41f0*/  FSEL R86, R139, -INF , !P4 ;  /* 0xff8000008b567808 */ /* 0x000fe40006000000 */
[----:B------:R-:W-:Y:S02]  /*4200*/  FSEL R173, R80, -INF , !P5 ;  /* 0xff80000050ad7808 */ /* 0x000fe40006800000 */
[----:B------:R-:W-:Y:S02]  /*4210*/  ISETP.GE.AND P5, PT, R2, R14, PT ;  /* 0x0000000e0200720c */ /* 0x000fe40003fa6270 */
[----:B--2---:R-:W-:Y:S01]  /*4220*/  FMNMX.FTZ R134, R4, R9, !PT ;  /* 0x0000000904867209 */ /* 0x004fe20007810000 */
[----:B------:R-:W-:Y:S01]  /*4230*/  FMUL.FTZ R4, R77, UR22 ;  /* 0x000000164d047c20 */ /* 0x000fe20008410000 */
[----:B------:R-:W-:Y:S02]  /*4240*/  FSEL R9, R140, -INF , !P5 ;  /* 0xff8000008c097808 */ /* 0x000fe40006800000 */
[----:B---3--:R-:W-:Y:S01]  /*4250*/  FMNMX.FTZ R5, R5, R8, !PT ;  /* 0x0000000805057209 */ /* 0x008fe20007810000 */
[C---:B------:R-:W-:Y:S01]  /*4260*/  FMUL.FTZ R13, R134.reuse, UR20 ;  /* 0x00000014860d7c20 */ /* 0x040fe20008410000 */
[----:B------:R-:W-:Y:S01]  /*4270*/  FSETP.NEU.FTZ.AND P1, PT, R134, -INF , PT ;  /* 0xff8000008600780b */ /* 0x000fe20003f3d000 */
[----:B------:R2:W-:Y:S01]  /*4280*/  MUFU.TANH R8, R4 ;  /* 0x0000000400087308 */ /* 0x0005e20000002400 */
[----:B------:R-:W-:Y:S01]  /*4290*/  ISETP.GE.AND P4, PT, R33, R14, PT ;  /* 0x0000000e2100720c */ /* 0x000fe20003f86270 */
[----:B------:R-:W3:Y:S01]  /*42a0*/  SHFL.BFLY PT, R133, R5, 0x1, 0x1f ;  /* 0x0c201f0005857f89 */ /* 0x000ee200000e0000 */
[----:B------:R-:W-:Y:S01]  /*42b0*/  FSEL R13, R13, RZ, P1 ;  /* 0x000000ff0d0d7208 */ /* 0x000fe20000800000 */
[----:B-1----:R-:W-:Y:S01]  /*42c0*/  FMUL.FTZ R6, R65, UR22 ;  /* 0x0000001641067c20 */ /* 0x002fe20008410000 */
[----:B------:R-:W-:Y:S01]  /*42d0*/  ISETP.GE.AND P6, PT, R28, R17, PT ;  /* 0x000000111c00720c */ /* 0x000fe20003fc6270 */
[----:B------:R1:W-:Y:S01]  /*42e0*/  STL [R1+0x160], R134 ;  /* 0x0001608601007387 */ /* 0x0003e20000100800 */
[----:B------:R-:W-:Y:S01]  /*42f0*/  FSEL R55, R102, -INF , !P4 ;  /* 0xff80000066377808 */ /* 0x000fe20006000000 */
[----:B------:R4:W-:Y:S01]  /*4300*/  MUFU.TANH R11, R6 ;  /* 0x00000006000b7308 */ /* 0x0009e20000002400 */
[----:B------:R-:W-:-:S02]  /*4310*/  FSEL R89, R104, -INF , !P6 ;  /* 0xff80000068597808 */ /* 0x000fc40007000000 */
[-C--:B------:R-:W-:Y:S02]  /*4320*/  ISETP.GE.AND P6, PT, R37, R14.reuse, PT ;  /* 0x0000000e2500720c */ /* 0x080fe40003fc6270 */
[-C--:B------:R-:W-:Y:S02]  /*4330*/  ISETP.GE.AND P1, PT, R39, R14.reuse, PT ;  /* 0x0000000e2700720c */ /* 0x080fe40003f26270 */
[----:B------:R-:W-:Y:S01]  /*4340*/  FSEL R52, R94, -INF , !P6 ;  /* 0xff8000005e347808 */ /* 0x000fe20007000000 */
[----:B--2---:R-:W-:Y:S01]  /*4350*/  FFMA.FTZ R4, R18, UR20, -R13 ;  /* 0x0000001412047c23 */ /* 0x004fe2000801080d */
[----:B------:R-:W-:Y:S02]  /*4360*/  ISETP.GE.AND P6, PT, R38, R14, PT ;  /* 0x0000000e2600720c */ /* 0x000fe40003fc6270 */
[----:B------:R-:W-:Y:S01]  /*4370*/  FSEL R54, R93, -INF , !P1 ;  /* 0xff8000005d367808 */ /* 0x000fe20004800000 */
[----:B------:R2:W1:Y:S01]  /*4380*/  MUFU.EX2 R41, R4 ;  /* 0x0000000400297308 */ /* 0x0004620000000800 */
[----:B------:R-:W-:-:S02]  /*4390*/  FSEL R172, R75, -INF , !P6 ;  /* 0xff8000004bac7808 */ /* 0x000fc40007000000 */
[----:B------:R-:W-:Y:S01]  /*43a0*/  ISETP.GE.AND P6, PT, R48, R14, PT ;  /* 0x0000000e3000720c */ /* 0x000fe20003fc6270 */
[----:B----4-:R-:W-:Y:S01]  /*43b0*/  FMUL.FTZ R6, R66, UR22 ;  /* 0x0000001642067c20 */ /* 0x010fe20008410000 */
[----:B---3--:R-:W-:Y:S02]  /*43c0*/  FMNMX.FTZ R133, R5, R133, !PT ;  /* 0x0000008505857209 */ /* 0x008fe40007810000 */
[----:B------:R-:W-:Y:S01]  /*43d0*/  FMNMX.FTZ R5, R9, R86, !PT ;  /* 0x0000005609057209 */ /* 0x000fe20007810000 */
[----:B------:R3:W-:Y:S01]  /*43e0*/  MUFU.TANH R22, R6 ;  /* 0x0000000600167308 */ /* 0x0007e20000002400 */
[C---:B------:R-:W-:Y:S01]  /*43f0*/  FSETP.NEU.FTZ.AND P5, PT, R133.reuse, -INF , PT ;  /* 0xff8000008500780b */ /* 0x040fe20003fbd000 */
[----:B------:R-:W-:Y:S01]  /*4400*/  FMUL.FTZ R12, R133, UR20 ;  /* 0x00000014850c7c20 */ /* 0x000fe20008410000 */
[----:B------:R-:W-:Y:S02]  /*4410*/  ISETP.GE.AND P3, PT, R30, R17, PT ;  /* 0x000000111e00720c */ /* 0x000fe40003f66270 */
[----:B------:R-:W-:-:S02]  /*4420*/  FSEL R139, R70, -INF , !P6 ;  /* 0xff800000468b7808 */ /* 0x000fc40007000000 */
[----:B------:R-:W-:Y:S01]  /*4430*/  FSEL R12, R12, RZ, P5 ;  /* 0x000000ff0c0c7208 */ /* 0x000fe20002800000 */
[----:B--2---:R-:W-:Y:S01]  /*4440*/  FFMA.FTZ R4, R20, UR20, -R13 ;  /* 0x0000001414047c23 */ /* 0x004fe2000801080d */
[----:B------:R-:W-:Y:S01]  /*4450*/  ISETP.GE.AND P5, PT, R2, R17, PT ;  /* 0x000000110200720c */ /* 0x000fe20003fa6270 */
[----:B------:R-:W-:Y:S01]  /*4460*/  IMAD.IADD R2, R156, 0x1, R157 ;  /* 0x000000019c027824 */ /* 0x000fe200078e029d */
[----:B------:R-:W-:Y:S01]  /*4470*/  ISETP.GE.AND P6, PT, R57, R14, PT ;  /* 0x0000000e3900720c */ /* 0x000fe20003fc6270 */
[----:B------:R2:W-:Y:S01]  /*4480*/  MUFU.EX2 R42, R4 ;  /* 0x00000004002a7308 */ /* 0x0005e20000000800 */
[----:B------:R-:W-:Y:S01]  /*4490*/  FSEL R91, R138, -INF , !P3 ;  /* 0xff8000008a5b7808 */ /* 0x000fe20005800000 */
[----:B-1----:R-:W-:Y:S01]  /*44a0*/  STL [R1+0x84], R41 ;  /* 0x0000842901007387 */ /* 0x002fe20000100800 */
[----:B------:R-:W-:Y:S01]  /*44b0*/  LEA R233, R2, UR4, 0x1 ;  /* 0x0000000402e97c11 */ /* 0x000fe2000f8e08ff */
[----:B---3--:R-:W-:Y:S01]  /*44c0*/  FMUL.FTZ R6, R67, UR22 ;  /* 0x0000001643067c20 */ /* 0x008fe20008410000 */
[----:B------:R-:W-:-:S02]  /*44d0*/  FSEL R138, R59, -INF , !P6 ;  /* 0xff8000003b8a7808 */ /* 0x000fc40007000000 */
[----:B------:R-:W-:Y:S01]  /*44e0*/  LEA R236, R0, R233, 0x1 ;  /* 0x000000e900ec7211 */ /* 0x000fe200078e08ff */
[----:B------:R1:W-:Y:S01]  /*44f0*/  MUFU.TANH R23, R6 ;  /* 0x0000000600177308 */ /* 0x0003e20000002400 */
[----:B------:R-:W-:Y:S01]  /*4500*/  IMAD R234, R3, 0x2, R233 ;  /* 0x0000000203ea7824 */ /* 0x000fe200078e02e9 */
[-C--:B------:R-:W-:Y:S01]  /*4510*/  ISETP.GE.AND P6, PT, R60, R14.reuse, PT ;  /* 0x0000000e3c00720c */ /* 0x080fe20003fc6270 */
[----:B------:R-:W3:Y:S01]  /*4520*/  LDSM.16.MT88.4 R108, [R233+0xe000] ;  /* 0x00e00000e96c783b */ /* 0x000ee20000004200 */
[----:B------:R-:W-:Y:S01]  /*4530*/  ISETP.GE.AND P2, PT, R29, R17, PT ;  /* 0x000000111d00720c */ /* 0x000fe20003f46270 */
[----:B------:R-:W-:Y:S02]  /*4540*/  IMAD R235, R0, 0x2, R234 ;  /* 0x0000000200eb7824 */ /* 0x000fe400078e02ea */
[--C-:B------:R-:W-:Y:S01]  /*4550*/  FFMA.FTZ R0, R40, UR20, -R12.reuse ;  /* 0x0000001428007c23 */ /* 0x100fe2000801080c */
[----:B------:R-:W-:Y:S01]  /*4560*/  FSEL R229, R10, -INF , !P6 ;  /* 0xff8000000ae57808 */ /* 0x000fe20007000000 */
[----:B------:R-:W-:Y:S01]  /*4570*/  FFMA.FTZ R3, R35, UR20, -R12 ;  /* 0x0000001423037c23 */ /* 0x000fe2000801080c */
[----:B--2---:R-:W-:Y:S01]  /*4580*/  FFMA.FTZ R4, R24, UR20, -R13 ;  /* 0x0000001418047c23 */ /* 0x004fe2000801080d */
[----:B------:R-:W-:Y:S01]  /*4590*/  MUFU.EX2 R243, R0 ;  /* 0x0000000000f37308 */ /* 0x000fe20000000800 */
[----:B------:R-:W-:Y:S01]  /*45a0*/  ISETP.GE.AND P6, PT, R61, R14, PT ;  /* 0x0000000e3d00720c */ /* 0x000fe20003fc6270 */
[----:B------:R-:W2:Y:S01]  /*45b0*/  LDSM.16.MT88.4 R148, [R235+0xe000] ;  /* 0x00e00000eb94783b */ /* 0x000ea20000004200 */
[----:B------:R-:W-:-:S02]  /*45c0*/  FSEL R90, R103, -INF , !P2 ;  /* 0xff800000675a7808 */ /* 0x000fc40005000000 */
[----:B------:R-:W-:Y:S01]  /*45d0*/  FSEL R207, R11, -INF , !P6 ;  /* 0xff8000000bcf7808 */ /* 0x000fe20007000000 */
[----:B------:R-:W-:Y:S01]  /*45e0*/  LDSM.16.MT88.4 R96, [R234+0xc000] ;  /* 0x00c00000ea60783b */ /* 0x000fe20000004200 */
[----:B-1----:R-:W-:Y:S01]  /*45f0*/  FMUL.FTZ R6, R76, UR22 ;  /* 0x000000164c067c20 */ /* 0x002fe20008410000 */
[----:B------:R1:W-:Y:S01]  /*4600*/  MUFU.EX2 R240, R4 ;  /* 0x0000000400f07308 */ /* 0x0003e20000000800 */
[----:B------:R-:W-:Y:S01]  /*4610*/  ISETP.GE.AND P6, PT, R68, R14, PT ;  /* 0x0000000e4400720c */ /* 0x000fe20003fc6270 */
[----:B------:R-:W-:Y:S01]  /*4620*/  LDSM.16.MT88.4 R104, [R236+0xc000] ;  /* 0x00c00000ec68783b */ /* 0x000fe20000004200 */
[-C--:B------:R-:W-:Y:S02]  /*4630*/  ISETP.GE.AND P3, PT, R33, R17.reuse, PT ;  /* 0x000000112100720c */ /* 0x080fe40003f66270 */
[-C--:B------:R-:W-:Y:S01]  /*4640*/  ISETP.GE.AND P2, PT, R32, R17.reuse, PT ;  /* 0x000000112000720c */ /* 0x080fe20003f46270 */
[----:B------:R-:W-:Y:S01]  /*4650*/  LDSM.16.MT88.4 R116, [R234+0xe000] ;  /* 0x00e00000ea74783b */ /* 0x000fe20000004200 */
[----:B------:R-:W-:Y:S01]  /*4660*/  FSEL R88, R100, -INF , !P3 ;  /* 0xff80000064587808 */ /* 0x000fe20005800000 */
[----:B------:R-:W4:Y:S01]  /*4670*/  MUFU.TANH R6, R6 ;  /* 0x0000000600067308 */ /* 0x000f220000002400 */
[----:B------:R-:W-:Y:S01]  /*4680*/  ISETP.GE.AND P4, PT, R37, R17, PT ;  /* 0x000000112500720c */ /* 0x000fe20003f86270 */
[----:B------:R-:W-:Y:S01]  /*4690*/  LDSM.16.MT88.4 R100, [R235+0xc000] ;  /* 0x00c00000eb64783b */ /* 0x000fe20000004200 */
[----:B------:R-:W-:-:S02]  /*46a0*/  FSEL R87, R95, -INF , !P2 ;  /* 0xff8000005f577808 */ /* 0x000fc40005000000 */
[-C--:B------:R-:W-:Y:S01]  /*46b0*/  ISETP.GE.AND P3, PT, R39, R17.reuse, PT ;  /* 0x000000112700720c */ /* 0x080fe20003f66270 */
[----:B------:R-:W2:Y:S01]  /*46c0*/  LDSM.16.MT88.4 R92, [R233+0xc000] ;  /* 0x00c00000e95c783b */ /* 0x000ea20000004200 */
[----:B------:R-:W-:Y:S01]  /*46d0*/  FSEL R32, R112, -INF , !P4 ;  /* 0xff80000070207808 */ /* 0x000fe20006000000 */
[----:B------:R3:W-:Y:S01]  /*46e0*/  MUFU.EX2 R232, R3 ;  /* 0x0000000300e87308 */ /* 0x0007e20000000800 */
[----:B-1----:R-:W-:Y:S01]  /*46f0*/  FFMA.FTZ R4, R26, UR20, -R13 ;  /* 0x000000141a047c23 */ /* 0x002fe2000801080d */
[-C--:B------:R-:W-:Y:S01]  /*4700*/  ISETP.GE.AND P2, PT, R36, R17.reuse, PT ;  /* 0x000000112400720c */ /* 0x080fe20003f46270 */
[----:B------:R-:W-:Y:S01]  /*4710*/  LDSM.16.MT88.4 R120, [R236+0xe000] ;  /* 0x00e00000ec78783b */ /* 0x000fe20000004200 */
[----:B------:R-:W-:Y:S02]  /*4720*/  FSEL R33, R81, -INF , !P3 ;  /* 0xff80000051217808 */ /* 0x000fe40005800000 */
[----:B------:R-:W-:Y:S01]  /*4730*/  ISETP.GE.AND P1, PT, R38, R17, PT ;  /* 0x000000112600720c */ /* 0x000fe20003f26270 */
[----:B------:R-:W-:Y:S01]  /*4740*/  LDSM.16.MT88.4 R112, [R235+0xe800] ;  /* 0x00e80000eb70783b */ /* 0x000fe20000004200 */
[----:B------:R1:W2:Y:S01]  /*4750*/  MUFU.EX2 R237, R4 ;  /* 0x0000000400ed7308 */ /* 0x0002a20000000800 */
[----:B----4-:R-:W-:-:S02]  /*4760*/  FSEL R206, R6, -INF , !P6 ;  /* 0xff80000006ce7808 */ /* 0x010fc40007000000 */
[----:B------:R-:W-:Y:S01]  /*4770*/  FSEL R137, R137, -INF , !P2 ;  /* 0xff80000089897808 */ /* 0x000fe20005000000 */
[----:B------:R-:W-:Y:S01]  /*4780*/  STL [R1+0x7c], R42 ;  /* 0x00007c2a01007387 */ /* 0x000fe20000100800 */
[-C--:B------:R-:W-:Y:S02]  /*4790*/  ISETP.GE.AND P6, PT, R48, R17.reuse, PT ;  /* 0x000000113000720c */ /* 0x080fe40003fc6270 */
[----:B------:R-:W-:Y:S01]  /*47a0*/  FSEL R132, R132, -INF , !P1 ;  /* 0xff80000084847808 */ /* 0x000fe20004800000 */
[----:B------:R-:W-:Y:S01]  /*47b0*/  LDSM.16.MT88.4 R80, [R233+0xc800] ;  /* 0x00c80000e950783b */ /* 0x000fe20000004200 */
[----:B---3--:R-:W-:Y:S01]  /*47c0*/  FFMA.FTZ R3, R44, UR20, -R13 ;  /* 0x000000142c037c23 */ /* 0x008fe2000801080d */
[----:B------:R-:W-:Y:S02]  /*47d0*/  FSEL R175, R175, -INF , !P6 ;  /* 0xff800000afaf7808 */ /* 0x000fe40007000000 */
[-C--:B------:R-:W-:Y:S01]  /*47e0*/  ISETP.GE.AND P4, PT, R60, R17.reuse, PT ;  /* 0x000000113c00720c */ /* 0x080fe20003f86270 */
[----:B------:R3:W-:Y:S01]  /*47f0*/  MUFU.EX2 R241, R3 ;  /* 0x0000000300f17308 */ /* 0x0007e20000000800 */
[----:B------:R-:W-:Y:S01]  /*4800*/  ISETP.GE.AND P3, PT, R61, R17, PT ;  /* 0x000000113d00720c */ /* 0x000fe20003f66270 */
[----:B------:R-:W-:Y:S01]  /*4810*/  LDSM.16.MT88.4 R64, [R235+0xc800] ;  /* 0x00c80000eb40783b */ /* 0x000fe20000004200 */
[----:B------:R-:W-:-:S02]  /*4820*/  FSEL R180, R22, -INF , !P4 ;  /* 0xff80000016b47808 */ /* 0x000fc40006000000 */
[----:B-1----:R-:W-:Y:S01]  /*4830*/  FMNMX.FTZ R4, R85, R5, !PT ;  /* 0x0000000555047209 */ /* 0x002fe20007810000 */
[--C-:B------:R-:W-:Y:S01]  /*4840*/  FFMA.FTZ R5, R19, UR20, -R12.reuse ;  /* 0x0000001413057c23 */ /* 0x100fe2000801080c */
[----:B------:R-:W-:Y:S01]  /*4850*/  FSEL R19, R141, -INF , !P5 ;  /* 0xff8000008d137808 */ /* 0x000fe20006800000 */
[----:B------:R-:W-:Y:S01]  /*4860*/  LDSM.16.MT88.4 R60, [R233+0xe800] ;  /* 0x00e80000e93c783b */ /* 0x000fe20000004200 */
[----:B------:R-:W-:Y:S01]  /*4870*/  FMNMX.FTZ R4, R84, R4, !PT ;  /* 0x0000000454047209 */ /* 0x000fe20007810000 */
[----:B------:R-:W-:Y:S01]  /*4880*/  MUFU.EX2 R239, R5 ;  /* 0x0000000500ef7308 */ /* 0x000fe20000000800 */
[----:B------:R-:W-:Y:S02]  /*4890*/  ISETP.GE.AND P5, PT, R69, R14, PT ;  /* 0x0000000e4500720c */ /* 0x000fe40003fa6270 */
[----:B------:R-:W-:Y:S01]  /*48a0*/  FMNMX.FTZ R2, R55, R4, !PT ;  /* 0x0000000437027209 */ /* 0x000fe20007810000 */
[----:B------:R-:W-:Y:S01]  /*48b0*/  FFMA.FTZ R4, R34, UR20, -R12 ;  /* 0x0000001422047c23 */ /* 0x000fe2000801080c */
[----:B------:R-:W-:-:S02]  /*48c0*/  FSEL R205, R8, -INF , !P5 ;  /* 0xff80000008cd7808 */ /* 0x000fc40006800000 */
[----:B------:R-:W-:Y:S01]  /*48d0*/  FMNMX.FTZ R2, R53, R2, !PT ;  /* 0x0000000235027209 */ /* 0x000fe20007810000 */
[----:B---3--:R-:W-:Y:S01]  /*48e0*/  FFMA.FTZ R3, R45, UR20, -R13 ;  /* 0x000000142d037c23 */ /* 0x008fe2000801080d */
[-C--:B------:R-:W-:Y:S01]  /*48f0*/  ISETP.GE.AND P5, PT, R57, R17.reuse, PT ;  /* 0x000000113900720c */ /* 0x080fe20003fa6270 */
[----:B------:R1:W3:Y:S01]  /*4900*/  MUFU.EX2 R134, R4 ;  /* 0x0000000400867308 */ /* 0x0002e20000000800 */
[----:B------:R-:W-:Y:S02]  /*4910*/  FMNMX.FTZ R2, R52, R2, !PT ;  /* 0x0000000234027209 */ /* 0x000fe40007810000 */
[----:B------:R-:W-:Y:S02]  /*4920*/  FSEL R174, R174, -INF , !P5 ;  /* 0xff800000aeae7808 */ /* 0x000fe40006800000 */
[----:B------:R-:W-:Y:S02]  /*4930*/  FMNMX.FTZ R2, R54, R2, !PT ;  /* 0x0000000236027209 */ /* 0x000fe40007810000 */
[----:B------:R-:W-:Y:S01]  /*4940*/  ISETP.GE.AND P2, PT, R68, R17, PT ;  /* 0x000000114400720c */ /* 0x000fe20003f46270 */
[----:B------:R4:W-:Y:S01]  /*4950*/  MUFU.EX2 R183, R3 ;  /* 0x0000000300b77308 */ /* 0x0009e20000000800 */
[----:B------:R-:W-:-:S02]  /*4960*/  FMNMX.FTZ R2, R173, R2, !PT ;  /* 0x00000002ad027209 */ /* 0x000fc40007810000 */
[----:B------:R-:W-:Y:S02]  /*4970*/  FSEL R181, R23, -INF , !P3 ;  /* 0xff80000017b57808 */ /* 0x000fe40005800000 */
[----:B------:R-:W-:Y:S02]  /*4980*/  FMNMX.FTZ R2, R172, R2, !PT ;  /* 0x00000002ac027209 */ /* 0x000fe40007810000 */
[----:B------:R-:W-:Y:S02]  /*4990*/  ISETP.GE.AND P1, PT, R69, R17, PT ;  /* 0x000000114500720c */ /* 0x000fe40003f26270 */
[----:B------:R-:W-:Y:S01]  /*49a0*/  FMNMX.FTZ R0, R139, R2, !PT ;  /* 0x000000028b007209 */ /* 0x000fe20007810000 */
[----:B------:R-:W-:Y:S01]  /*49b0*/  FMUL.FTZ R2, R78, UR22 ;  /* 0x000000164e027c20 */ /* 0x000fe20008410000 */
[----:B-1----:R-:W-:Y:S01]  /*49c0*/  F2FP.BF16.F32.PACK_AB R4, R42, R41 ;  /* 0x000000292a04723e */ /* 0x002fe200000010ff */
[----:B------:R-:W-:Y:S01]  /*49d0*/  LDSM.16.MT88.4 R68, [R236+0xc800] ;  /* 0x00c80000ec44783b */ /* 0x000fe20000004200 */
[----:B------:R-:W-:Y:S01]  /*49e0*/  FMNMX.FTZ R0, R138, R0, !PT ;  /* 0x000000008a007209 */ /* 0x000fe20007810000 */
[----:B------:R1:W1:Y:S01]  /*49f0*/  MUFU.TANH R11, R2 ;  /* 0x00000002000b7308 */ /* 0x0002620000002400 */
[----:B--2---:R-:W-:-:S02]  /*4a00*/  F2FP.BF16.F32.PACK_AB R6, R237, R240 ;  /* 0x000000f0ed06723e */ /* 0x004fc400000010ff */
[----:B------:R-:W-:Y:S01]  /*4a10*/  FMNMX.FTZ R0, R229, R0, !PT ;  /* 0x00000000e5007209 */ /* 0x000fe20007810000 */
[----:B----4-:R-:W-:Y:S01]  /*4a20*/  FFMA.FTZ R3, R46, UR20, -R13 ;  /* 0x000000142e037c23 */ /* 0x010fe2000801080d */
[----:B---3--:R-:W-:Y:S02]  /*4a30*/  F2FP.BF16.F32.PACK_AB R5, R134, R239 ;  /* 0x000000ef8605723e */ /* 0x008fe400000010ff */
[----:B------:R-:W-:Y:S01]  /*4a40*/  FMNMX.FTZ R0, R207, R0, !PT ;  /* 0x00000000cf007209 */ /* 0x000fe20007810000 */
[----:B------:R2:W-:Y:S01]  /*4a50*/  MUFU.EX2 R209, R3 ;  /* 0x0000000300d17308 */ /* 0x0005e20000000800 */
[----:B------:R-:W-:Y:S02]  /*4a60*/  F2FP.BF16.F32.PACK_AB R7, R243, R232 ;  /* 0x000000e8f307723e */ /* 0x000fe400000010ff */
[----:B------:R-:W-:-:S04]  /*4a70*/  FMNMX.FTZ R0, R206, R0, !PT ;  /* 0x00000000ce007209 */ /* 0x000fc80007810000 */
[----:B------:R-:W-:Y:S01]  /*4a80*/  FMNMX.FTZ R0, R205, R0, !PT ;  /* 0x00000000cd007209 */ /* 0x000fe20007810000 */
[C---:B------:R-:W-:Y:S01]  /*4a90*/  HMMA.16816.F32.BF16 R152, R4.reuse, R108, RZ ;  /* 0x0000006c0498723c */ /* 0x040fe200000418ff */
[----:B-1----:R-:W-:Y:S01]  /*4aa0*/  FMUL.FTZ R2, R79, UR22 ;  /* 0x000000164f027c20 */ /* 0x002fe20008410000 */
[----:B------:R-:W-:Y:S01]  /*4ab0*/  FSEL R182, R11, -INF , !P2 ;  /* 0xff8000000bb67808 */ /* 0x000fe20005000000 */
[----:B------:R-:W-:Y:S02]  /*4ac0*/  LDSM.16.MT88.4 R76, [R234+0xc800] ;  /* 0x00c80000ea4c783b */ /* 0x000fe40000004200 */
[----:B------:R1:W3:Y:S01]  /*4ad0*/  MUFU.TANH R10, R2 ;  /* 0x00000002000a7308 */ /* 0x0002e20000002400 */
[----:B------:R-:W-:Y:S01]  /*4ae0*/  HMMA.16816.F32.BF16 R128, R4, R148, RZ ;  /* 0x000000940480723c */ /* 0x000fe200000418ff */
[----:B------:R-:W4:Y:S01]  /*4af0*/  SHFL.BFLY PT, R8, R0, 0x2, 0x1f ;  /* 0x0c401f0000087f89 */ /* 0x000f2200000e0000 */
[----:B--2---:R-:W-:-:S04]  /*4b00*/  FFMA.FTZ R3, R21, UR20, -R13 ;  /* 0x0000001415037c23 */ /* 0x004fc8000801080d */
[C---:B------:R-:W-:Y:S01]  /*4b10*/  HMMA.16816.F32.BF16 R168, R4.reuse, R92, RZ ;  /* 0x0000005c04a8723c */ /* 0x040fe200000418ff */
[----:B------:R2:W4:Y:S05]  /*4b20*/  MUFU.EX2 R15, R3 ;  /* 0x00000003000f7308 */ /* 0x00052a0000000800 */
[----:B------:R-:W-:Y:S01]  /*4b30*/  HMMA.16816.F32.BF16 R164, R4, R96, RZ ;  /* 0x0000006004a4723c */ /* 0x000fe200000418ff */
[----:B-1----:R-:W-:Y:S02]  /*4b40*/  FMNMX.FTZ R2, R19, R91, !PT ;  /* 0x0000005b13027209 */ /* 0x002fe40007810000 */
[----:B---3--:R-:W-:-:S03]  /*4b50*/  FSEL R251, R10, -INF , !P1 ;  /* 0xff8000000afb7808 */ /* 0x008fc60004800000 */
[----:B------:R-:W-:Y:S01]  /*4b60*/  HMMA.16816.F32.BF16 R160, R4, R104, RZ ;  /* 0x0000006804a0723c */ /* 0x000fe200000418ff */
[----:B------:R-:W-:-:S04]  /*4b70*/  FMNMX.FTZ R2, R90, R2, !PT ;  /* 0x000000025a027209 */ /* 0x000fc80007810000 */
[----:B------:R-:W-:Y:S01]  /*4b80*/  FMNMX.FTZ R2, R89, R2, !PT ;  /* 0x0000000259027209 */ /* 0x000fe20007810000 */
[----:B--2---:R-:W-:Y:S01]  /*4b90*/  FFMA.FTZ R3, R50, UR20, -R12 ;  /* 0x0000001432037c23 */ /* 0x004fe2000801080c */
[----:B----4-:R-:W-:Y:S01]  /*4ba0*/  FMNMX.FTZ R0, R0, R8, !PT ;  /* 0x0000000800007209 */ /* 0x010fe20007810000 */
[C---:B------:R-:W-:Y:S01]  /*4bb0*/  HMMA.16816.F32.BF16 R156, R4.reuse, R100, RZ ;  /* 0x00000064049c723c */ /* 0x040fe200000418ff */
[----:B------:R-:W-:Y:S01]  /*4bc0*/  FMNMX.FTZ R2, R88, R2, !PT ;  /* 0x0000000258027209 */ /* 0x000fe20007810000 */
[----:B------:R1:W-:Y:S01]  /*4bd0*/  MUFU.EX2 R238, R3 ;  /* 0x0000000300ee7308 */ /* 0x0003e20000000800 */
[----:B------:R-:W-:Y:S01]  /*4be0*/  F2FP.BF16.F32.PACK_AB R10, R15, R209 ;  /* 0x000000d10f0a723e */ /* 0x000fe200000010ff */
[----:B------:R-:W2:Y:S01]  /*4bf0*/  SHFL.BFLY PT, R8, R0, 0x1, 0x1f ;  /* 0x0c201f0000087f89 */ /* 0x000ea200000e0000 */
[----:B------:R-:W-:Y:S01]  /*4c00*/  FMNMX.FTZ R2, R87, R2, !PT ;  /* 0x0000000257027209 */ /* 0x000fe20007810000 */
[----:B------:R-:W-:Y:S03]  /*4c10*/  HMMA.16816.F32.BF16 R144, R4, R116, RZ ;  /* 0x000000740490723c */ /* 0x000fe600000418ff */
[----:B------:R-:W-:-:S03]  /*4c20*/  FMNMX.FTZ R2, R32, R2, !PT ;  /* 0x0000000220027209 */ /* 0x000fc60007810000 */
[----:B------:R-:W-:Y:S01]  /*4c30*/  HMMA.16816.F32.BF16 R140, R4, R120, RZ ;  /* 0x00000078048c723c */ /* 0x000fe200000418ff */
[----:B------:R-:W-:-:S04]  /*4c40*/  FMNMX.FTZ R2, R33, R2, !PT ;  /* 0x0000000221027209 */ /* 0x000fc80007810000 */
[----:B------:R-:W-:Y:S01]  /*4c50*/  FMNMX.FTZ R2, R137, R2, !PT ;  /* 0x0000000289027209 */ /* 0x000fe20007810000 */
[C---:B------:R-:W-:Y:S01]  /*4c60*/  HMMA.16816.F32.BF16 R124, R4.reuse, R94, RZ ;  /* 0x0000005e047c723c */ /* 0x040fe200000418ff */
[----:B-1----:R-:W-:Y:S02]  /*4c70*/  FFMA.FTZ R3, R56, UR20, -R12 ;  /* 0x0000001438037c23 */ /* 0x002fe4000801080c */
[----:B------:R-:W-:Y:S02]  /*4c80*/  FMNMX.FTZ R2, R132, R2, !PT ;  /* 0x0000000284027209 */ /* 0x000fe40007810000 */
[----:B------:R1:W-:Y:S01]  /*4c90*/  MUFU.EX2 R210, R3 ;  /* 0x0000000300d27308 */ /* 0x0003e20000000800 */
[----:B------:R-:W-:Y:S01]  /*4ca0*/  HMMA.16816.F32.BF16 R48, R4, R98, RZ ;  /* 0x000000620430723c */ /* 0x000fe200000418ff */
[----:B------:R-:W-:Y:S02]  /*4cb0*/  FMNMX.FTZ R2, R175, R2, !PT ;  /* 0x00000002af027209 */ /* 0x000fe40007810000 */
[----:B--2---:R-:W-:-:S02]  /*4cc0*/  FMNMX.FTZ R136, R0, R8, !PT ;  /* 0x0000000800887209 */ /* 0x004fc40007810000 */
[----:B------:R-:W-:Y:S01]  /*4cd0*/  FMNMX.FTZ R2, R174, R2, !PT ;  /* 0x00000002ae027209 */ /* 0x000fe20007810000 */
[C---:B------:R-:W-:Y:S01]  /*4ce0*/  HMMA.16816.F32.BF16 R44, R4.reuse, R106, RZ ;  /* 0x0000006a042c723c */ /* 0x040fe200000418ff */
[----:B------:R-:W-:Y:S02]  /*4cf0*/  FSETP.NEU.FTZ.AND P1, PT, R136, -INF , PT ;  /* 0xff8000008800780b */ /* 0x000fe40003f3d000 */
[----:B------:R-:W-:Y:S02]  /*4d00*/  FMNMX.FTZ R2, R180, R2, !PT ;  /* 0x00000002b4027209 */ /* 0x000fe40007810000 */
[----:B------:R-:W-:Y:S01]  /*4d10*/  F2FP.BF16.F32.PACK_AB R8, R183, R241 ;  /* 0x000000f1b708723e */ /* 0x000fe200000010ff */
[----:B------:R-:W-:Y:S01]  /*4d20*/  HMMA.16816.F32.BF16 R40, R4, R102, RZ ;  /* 0x000000660428723c */ /* 0x000fe200000418ff */
[----:B------:R-:W-:Y:S01]  /*4d30*/  FMNMX.FTZ R2, R181, R2, !PT ;  /* 0x00000002b5027209 */ /* 0x000fe20007810000 */
[----:B-1----:R-:W-:-:S03]  /*4d40*/  FFMA.FTZ R3, R58, UR20, -R12 ;  /* 0x000000143a037c23 */ /* 0x002fc6000801080c */
[----:B------:R-:W-:Y:S01]  /*4d50*/  FMNMX.FTZ R2, R182, R2, !PT ;  /* 0x00000002b6027209 */ /* 0x000fe20007810000 */
[----:B------:R-:W-:Y:S01]  /*4d60*/  LDSM.16.MT88.4 R56, [R234+0xe800] ;  /* 0x00e80000ea38783b */ /* 0x000fe20000004200 */
[----:B------:R1:W-:Y:S01]  /*4d70*/  MUFU.EX2 R208, R3 ;  /* 0x0000000300d07308 */ /* 0x0003e20000000800 */
[C---:B------:R-:W-:Y:S01]  /*4d80*/  HMMA.16816.F32.BF16 R36, R4.reuse, R110, RZ ;  /* 0x0000006e0424723c */ /* 0x040fe200000418ff */
[----:B------:R-:W-:Y:S01]  /*4d90*/  FMNMX.FTZ R0, R251, R2, !PT ;  /* 0x00000002fb007209 */ /* 0x000fe20007810000 */
[----:B------:R-:W-:Y:S02]  /*4da0*/  FFMA.FTZ R2, R72, UR20, -R12 ;  /* 0x0000001448027c23 */ /* 0x000fe4000801080c */
[----:B------:R-:W-:Y:S02]  /*4db0*/  LDSM.16.MT88.4 R72, [R236+0xe800] ;  /* 0x00e80000ec48783b */ /* 0x000fe40000004200 */
[C---:B------:R-:W-:Y:S01]  /*4dc0*/  HMMA.16816.F32.BF16 R28, R4.reuse, R118, RZ ;  /* 0x00000076041c723c */ /* 0x040fe200000418ff */
[----:B------:R2:W3:Y:S01]  /*4dd0*/  MUFU.EX2 R16, R2 ;  /* 0x0000000200107308 */ /* 0x0004e20000000800 */
[----:B------:R-:W4:Y:S04]  /*4de0*/  SHFL.BFLY PT, R18, R0, 0x2, 0x1f ;  /* 0x0c401f0000127f89 */ /* 0x000f2800000e0000 */
[----:B------:R-:W-:Y:S01]  /*4df0*/  HMMA.16816.F32.BF16 R24, R4, R122, RZ ;  /* 0x0000007a0418723c */ /* 0x000fe200000418ff */
[----:B-1----:R-:W-:-:S05]  /*4e00*/  FMUL.FTZ R3, R136, UR20 ;  /* 0x0000001488037c20 */ /* 0x002fca0008410000 */
[----:B------:R-:W-:Y:S01]  /*4e10*/  HMMA.16816.F32.BF16 R20, R4, R150, RZ ;  /* 0x000000960414723c */ /* 0x000fe200000418ff */
[----:B--2---:R-:W-:Y:S02]  /*4e20*/  FSEL R2, R3, RZ, P1 ;  /* 0x000000ff03027208 */ /* 0x004fe40000800000 */
[----:B---3--:R-:W-:-:S03]  /*4e30*/  F2FP.BF16.F32.PACK_AB R11, R16, R208 ;  /* 0x000000d0100b723e */ /* 0x008fc600000010ff */
[--C-:B------:R-:W-:Y:S01]  /*4e40*/  FFMA.FTZ R3, R9, UR20, -R2.reuse ;  /* 0x0000001409037c23 */ /* 0x100fe20008010802 */
[----:B------:R-:W-:Y:S02]  /*4e50*/  F2FP.BF16.F32.PACK_AB R9, R210, R238 ;  /* 0x000000eed209723e */ /* 0x000fe400000010ff */
[----:B----4-:R-:W-:Y:S01]  /*4e60*/  FMNMX.FTZ R0, R0, R18, !PT ;  /* 0x0000001200007209 */ /* 0x010fe20007810000 */
[----:B------:R1:W-:Y:S04]  /*4e70*/  MUFU.EX2 R228, R3 ;  /* 0x0000000300e47308 */ /* 0x0003e80000000800 */
[C---:B------:R-:W-:Y:S01]  /*4e80*/  HMMA.16816.F32.BF16 R152, R8.reuse, R60, R152 ;  /* 0x0000003c0898723c */ /* 0x040fe20000041898 */
[----:B------:R-:W2:Y:S05]  /*4e90*/  SHFL.BFLY PT, R4, R0, 0x1, 0x1f ;  /* 0x0c201f0000047f89 */ /* 0x000eaa00000e0000 */
[C---:B------:R-:W-:Y:S06]  /*4ea0*/  HMMA.16816.F32.BF16 R128, R8.reuse, R112, R128 ;  /* 0x000000700880723c */ /* 0x040fec0000041880 */
[----:B------:R-:W-:Y:S01]  /*4eb0*/  HMMA.16816.F32.BF16 R192, R8, R80, R168 ;  /* 0x0000005008c0723c */ /* 0x000fe200000418a8 */
[----:B-1----:R-:W-:-:S04]  /*4ec0*/  FFMA.FTZ R3, R86, UR20, -R2 ;  /* 0x0000001456037c23 */ /* 0x002fc80008010802 */
[----:B------:R1:W3:Y:S01]  /*4ed0*/  MUFU.EX2 R204, R3 ;  /* 0x0000000300cc7308 */ /* 0x0002e20000000800 */
[C---:B------:R-:W-:Y:S06]  /*4ee0*/  HMMA.16816.F32.BF16 R168, R8.reuse, R78, R48 ;  /* 0x0000004e08a8723c */ /* 0x040fec0000041830 */
[----:B------:R-:W-:Y:S01]  /*4ef0*/  IMAD.MOV.U32 R214, RZ, RZ, R154 ;  /* 0x000000ffffd67224 */ /* 0x000fe200078e009a */
[----:B------:R-:W-:Y:S01]  /*4f00*/  MOV R212, R153 ;  /* 0x0000009900d47202 */ /* 0x000fe20000000f00 */
[----:B------:R-:W-:Y:S01]  /*4f10*/  IMAD.MOV.U32 R213, RZ, RZ, R155 ;  /* 0x000000ffffd57224 */ /* 0x000fe200078e009b */
[----:B--2---:R-:W-:Y:S01]  /*4f20*/  FMNMX.FTZ R135, R0, R4, !PT ;  /* 0x0000000400877209 */ /* 0x004fe20007810000 */
[----:B------:R-:W-:Y:S01]  /*4f30*/  IMAD.MOV.U32 R211, RZ, RZ, R152 ;  /* 0x000000ffffd37224 */ /* 0x000fe200078e0098 */
[C---:B------:R-:W-:Y:S01]  /*4f40*/  HMMA.16816.F32.BF16 R40, R8.reuse, R66, R40 ;  /* 0x000000420828723c */ /* 0x040fe20000041828 */
[----:B------:R-:W-:Y:S01]  /*4f50*/  IMAD.MOV.U32 R4, RZ, RZ, R129 ;  /* 0x000000ffff047224 */ /* 0x000fe200078e0081 */
[C---:B------:R-:W-:Y:S01]  /*4f60*/  FSETP.NEU.FTZ.AND P1, PT, R135.reuse, -INF , PT ;  /* 0xff8000008700780b */ /* 0x040fe20003f3d000 */
[----:B------:R-:W-:Y:S01]  /*4f70*/  FMUL.FTZ R0, R135, UR20 ;  /* 0x0000001487007c20 */ /* 0x000fe20008410000 */
[----:B------:R-:W-:Y:S01]  /*4f80*/  MOV R7, R131 ;  /* 0x0000008300077202 */ /* 0x000fe20000000f00 */
[----:B-1----:R-:W-:Y:S01]  /*4f90*/  FFMA.FTZ R3, R85, UR20, -R2 ;  /* 0x0000001455037c23 */ /* 0x002fe20008010802 */
[C---:B------:R-:W-:Y:S01]  /*4fa0*/  HMMA.16816.F32.BF16 R152, R8.reuse, R56, R144 ;  /* 0x000000380898723c */ /* 0x040fe20000041890 */
[----:B------:R-:W-:Y:S01]  /*4fb0*/  MOV R49, R4 ;  /* 0x0000000400317202 */ /* 0x000fe20000000f00 */
[----:B------:R-:W-:Y:S01]  /*4fc0*/  IMAD.MOV.U32 R215, RZ, RZ, R128 ;  /* 0x000000ffffd77224 */ /* 0x000fe200078e0080 */
[----:B------:R1:W-:Y:S01]  /*4fd0*/  MUFU.EX2 R242, R3 ;  /* 0x0000000300f27308 */ /* 0x0003e20000000800 */
[----:B------:R-:W-:Y:S01]  /*4fe0*/  FSEL R0, R0, RZ, P1 ;  /* 0x000000ff00007208 */ /* 0x000fe20000800000 */
[----:B------:R-:W-:Y:S01]  /*4ff0*/  IMAD.MOV.U32 R51, RZ, RZ, R7 ;  /* 0x000000ffff337224 */ /* 0x000fe200078e0007 */
[C---:B------:R-:W-:Y:S06]  /*5000*/  HMMA.16816.F32.BF16 R188, R8.reuse, R64, R156 ;  /* 0x0000004008bc723c */ /* 0x040fec000004189c */
[C---:B------:R-:W-:Y:S06]  /*5010*/  HMMA.16816.F32.BF16 R200, R8.reuse, R76, R164 ;  /* 0x0000004c08c8723c */ /* 0x040fec00000418a4 */
[----:B------:R-:W-:Y:S01]  /*5020*/  HMMA.16816.F32.BF16 R224, R8, R68, R160 ;  /* 0x0000004408e0723c */ /* 0x000fe200000418a0 */
[----:B------:R-:W-:-:S02]  /*5030*/  IMAD.MOV.U32 R34, RZ, RZ, R42 ;  /* 0x000000ffff227224 */ /* 0x000fc400078e002a */
[----:B-1----:R-:W-:Y:S01]  /*5040*/  FFMA.FTZ R3, R84, UR20, -R2 ;  /* 0x0000001454037c23 */ /* 0x002fe20008010802 */
[----:B------:R-:W-:-:S03]  /*5050*/  IMAD.MOV.U32 R48, RZ, RZ, R40 ;  /* 0x000000ffff307224 */ /* 0x000fc600078e0028 */
[----:B------:R1:W2:Y:S01]  /*5060*/  MUFU.EX2 R18, R3 ;  /* 0x0000000300127308 */ /* 0x0002a20000000800 */
[----:B------:R-:W-:Y:S01]  /*5070*/  IMAD.MOV.U32 R147, RZ, RZ, R153 ;  /* 0x000000ffff937224 */ /* 0x000fe200078e0099 */
[----:B------:R-:W-:Y:S01]  /*5080*/  MOV R145, R155 ;  /* 0x0000009b00917202 */ /* 0x000fe20000000f00 */
[----:B------:R-:W-:Y:S01]  /*5090*/  IMAD.MOV.U32 R146, RZ, RZ, R154 ;  /* 0x000000ffff927224 */ /* 0x000fe200078e009a */
[C---:B------:R-:W-:Y:S01]  /*50a0*/  HMMA.16816.F32.BF16 R156, R8.reuse, R70, R44 ;  /* 0x00000046089c723c */ /* 0x040fe2000004182c */
[----:B------:R-:W-:Y:S01]  /*50b0*/  IMAD.MOV.U32 R144, RZ, RZ, R152 ;  /* 0x000000ffff907224 */ /* 0x000fe200078e0098 */
[----:B------:R-:W-:Y:S01]  /*50c0*/  MOV R161, R190 ;  /* 0x000000be00a17202 */ /* 0x000fe20000000f00 */
[----:B------:R-:W-:Y:S02]  /*50d0*/  IMAD.MOV.U32 R163, RZ, RZ, R188 ;  /* 0x000000ffffa37224 */ /* 0x000fe400078e00bc */
[----:B------:R-:W-:Y:S01]  /*50e0*/  IMAD.MOV.U32 R162, RZ, RZ, R189 ;  /* 0x000000ffffa27224 */ /* 0x000fe200078e00bd */
[----:B------:R-:W-:Y:S01]  /*50f0*/  HMMA.16816.F32.BF16 R152, R8, R72, R140 ;  /* 0x000000480898723c */ /* 0x000fe2000004188c */
[----:B------:R-:W-:-:S05]  /*5100*/  IMAD.MOV.U32 R160, RZ, RZ, R191 ;  /* 0x000000ffffa07224 */ /* 0x000fca00078e00bf */
[----:B------:R-:W-:Y:S01]  /*5110*/  HMMA.16816.F32.BF16 R244, R8, R62, R36 ;  /* 0x0000003e08f4723c */ /* 0x000fe20000041824 */
[----:B-1----:R-:W-:-:S04]  /*5120*/  FFMA.FTZ R3, R55, UR20, -R2 ;  /* 0x0000001437037c23 */ /* 0x002fc80008010802 */
[----:B------:R1:W-:Y:S01]  /*5130*/  MUFU.EX2 R6, R3 ;  /* 0x0000000300067308 */ /* 0x0003e20000000800 */
[C---:B------:R-:W-:Y:S06]  /*5140*/  HMMA.16816.F32.BF16 R220, R8.reuse, R58, R28 ;  /* 0x0000003a08dc723c */ /* 0x040fec000004181c */
[C---:B------:R-:W-:Y:S06]  /*5150*/  HMMA.16816.F32.BF16 R216, R8.reuse, R74, R24 ;  /* 0x0000004a08d8723c */ /* 0x040fec0000041818 */
[----:B------:R-:W-:Y:S01]  /*5160*/  IMAD.MOV.U32 R143, RZ, RZ, R153 ;  /* 0x000000ffff8f7224 */ /* 0x000fe200078e0099 */
[----:B------:R-:W-:Y:S01]  /*5170*/  MOV R141, R155 ;  /* 0x0000009b008d7202 */ /* 0x000fe20000000f00 */
[----:B------:R-:W-:Y:S01]  /*5180*/  IMAD.MOV.U32 R142, RZ, RZ, R154 ;  /* 0x000000ffff8e7224 */ /* 0x000fe200078e009a */
[----:B------:R-:W-:Y:S01]  /*5190*/  HMMA.16816.F32.BF16 R196, R8, R114, R20 ;  /* 0x0000007208c4723c */ /* 0x000fe20000041814 */
[----:B-1----:R-:W-:Y:S01]  /*51a0*/  FFMA.FTZ R3, R53, UR20, -R2 ;  /* 0x0000001435037c23 */ /* 0x002fe20008010802 */
[----:B------:R-:W-:-:S03]  /*51b0*/  IMAD.MOV.U32 R140, RZ, RZ, R152 ;  /* 0x000000ffff8c7224 */ /* 0x000fc600078e0098 */
[----:B------:R1:W-:Y:S01]  /*51c0*/  MUFU.EX2 R84, R3 ;  /* 0x0000000300547308 */ /* 0x0003e20000000800 */
[----:B------:R-:W-:Y:S07]  /*51d0*/  HMMA.16816.F32.BF16 R152, R8, R82, R124 ;  /* 0x000000520898723c */ /* 0x000fee000004187c */
[----:B---3--:R-:W-:Y:S02]  /*51e0*/  F2FP.BF16.F32.PACK_AB R8, R204, R228 ;  /* 0x000000e4cc08723e */ /* 0x008fe400000010ff */
[----:B--2---:R-:W-:Y:S01]  /*51f0*/  F2FP.BF16.F32.PACK_AB R10, R18, R242 ;  /* 0x000000f2120a723e */ /* 0x004fe200000010ff */
[----:B-1----:R-:W-:Y:S01]  /*5200*/  FFMA.FTZ R3, R52, UR20, -R2 ;  /* 0x0000001434037c23 */ /* 0x002fe20008010802 */
[----:B------:R-:W-:-:S03]  /*5210*/  IMAD.MOV.U32 R52, RZ, RZ, R130 ;  /* 0x000000ffff347224 */ /* 0x000fc600078e0082 */
[----:B------:R1:W-:Y:S01]  /*5220*/  MUFU.EX2 R53, R3 ;  /* 0x0000000300357308 */ /* 0x0003e20000000800 */
[----:B------:R-:W-:Y:S02]  /*5230*/  IMAD.MOV.U32 R50, RZ, RZ, R52 ;  /* 0x000000ffff327224 */ /* 0x000fe400078e0034 */
[----:B-1----:R-:W-:-:S05]  /*5240*/  FFMA.FTZ R3, R54, UR20, -R2 ;  /* 0x0000001436037c23 */ /* 0x002fca0008010802 */
[----:B------:R1:W2:Y:S02]  /*5250*/  MUFU.EX2 R5, R3 ;  /* 0x0000000300057308 */ /* 0x0002a40000000800 */
[----:B-1----:R-:W-:Y:S01]  /*5260*/  FFMA.FTZ R3, R19, UR20, -R0 ;  /* 0x0000001413037c23 */ /* 0x002fe20008010800 */
[----:B--2---:R-:W-:-:S05]  /*5270*/  IMAD.MOV.U32 R19, RZ, RZ, R5 ;  /* 0x000000ffff137224 */ /* 0x004fca00078e0005 */
[----:B------:R1:W-:Y:S02]  /*5280*/  MUFU.EX2 R5, R3 ;  /* 0x0000000300057308 */ /* 0x0003e40000000800 */
[----:B-1----:R-:W-:Y:S01]  /*5290*/  FFMA.FTZ R3, R91, UR20, -R0 ;  /* 0x000000145b037c23 */ /* 0x002fe20008010800 */
[----:B------:R-:W-:-:S05]  /*52a0*/  IMAD.MOV.U32 R91, RZ, RZ, R43 ;  /* 0x000000ffff5b7224 */ /* 0x000fca00078e002b */
[----:B------:R1:W2:Y:S02]  /*52b0*/  MUFU.EX2 R4, R3 ;  /* 0x0000000300047308 */ /* 0x0002a40000000800 */
[----:B-1----:R-:W-:Y:S01]  /*52c0*/  FFMA.FTZ R3, R90, UR20, -R0 ;  /* 0x000000145a037c23 */ /* 0x002fe20008010800 */
[----:B--2---:R-:W-:Y:S02]  /*52d0*/  F2FP.BF16.F32.PACK_AB R9, R4, R5 ;  /* 0x000000050409723e */ /* 0x004fe400000010ff */
[----:B------:R-:W-:-:S03]  /*52e0*/  MOV R90, R41 ;  /* 0x00000029005a7202 */ /* 0x000fc60000000f00 */
        /* <DEDUP_REMOVED lines=8> */
[C---:B------:R-:W-:Y:S06]  /*5370*/  HMMA.16816.F32.BF16 R24, R8.reuse, R116, RZ ;  /* 0x000000740818723c */ /* 0x040fec00000418ff */
[----:B------:R-:W-:Y:S01]  /*5380*/  HMMA.16816.F32.BF16 R28, R8, R108, RZ ;  /* 0x0000006c081c723c */ /* 0x000fe200000418ff */
[----:B------:R-:W-:Y:S02]  /*5390*/  MOV R117, R53 ;  /* 0x0000003500757202 */ /* 0x000fe40000000f00 */
[----:B------:R-:W-:-:S02]  /*53a0*/  MOV R116, R6 ;  /* 0x0000000600747202 */ /* 0x000fc40000000f00 */
[----:B------:R-:W-:Y:S01]  /*53b0*/  F2FP.BF16.F32.PACK_AB R6, R19, R117 ;  /* 0x000000751306723e */ /* 0x000fe200000010ff */
[C---:B------:R-:W-:Y:S01]  /*53c0*/  HMMA.16816.F32.BF16 R40, R8.reuse, R96, RZ ;  /* 0x000000600828723c */ /* 0x040fe200000418ff */
[----:B-1----:R-:W-:Y:S01]  /*53d0*/  FFMA.FTZ R3, R87, UR20, -R0 ;  /* 0x0000001457037c23 */ /* 0x002fe20008010800 */
[----:B------:R-:W-:Y:S02]  /*53e0*/  IMAD.MOV.U32 R109, RZ, RZ, R182 ;  /* 0x000000ffff6d7224 */ /* 0x000fe400078e00b6 */
[----:B------:R-:W-:Y:S01]  /*53f0*/  IMAD.MOV.U32 R108, RZ, RZ, R181 ;  /* 0x000000ffff6c7224 */ /* 0x000fe200078e00b5 */
[----:B------:R1:W2:Y:S01]  /*5400*/  MUFU.EX2 R231, R3 ;  /* 0x0000000300e77308 */ /* 0x0002a20000000800 */
[----:B------:R-:W-:Y:S01]  /*5410*/  HMMA.16816.F32.BF16 R44, R8, R92, RZ ;  /* 0x0000005c082c723c */ /* 0x000fe200000418ff */
[----:B------:R-:W-:Y:S02]  /*5420*/  IMAD.MOV.U32 R96, RZ, RZ, R5 ;  /* 0x000000ffff607224 */ /* 0x000fe400078e0005 */
[----:B------:R-:W-:Y:S01]  /*5430*/  IMAD.MOV.U32 R97, RZ, RZ, R4 ;  /* 0x000000ffff617224 */ /* 0x000fe200078e0004 */
[----:B------:R-:W-:-:S02]  /*5440*/  F2FP.BF16.F32.PACK_AB R4, R84, R116 ;  /* 0x000000745404723e */ /* 0x000fc400000010ff */
[C---:B------:R-:W-:Y:S06]  /*5450*/  HMMA.16816.F32.BF16 R36, R8.reuse, R104, RZ ;  /* 0x000000680824723c */ /* 0x040fec00000418ff */
[----:B------:R-:W-:Y:S01]  /*5460*/  HMMA.16816.F32.BF16 R20, R8, R120, RZ ;  /* 0x000000780814723c */ /* 0x000fe200000418ff */
[----:B------:R-:W-:Y:S02]  /*5470*/  IMAD.MOV.U32 R105, RZ, RZ, R143 ;  /* 0x000000ffff697224 */ /* 0x000fe400078e008f */
[----:B------:R-:W-:Y:S02]  /*5480*/  IMAD.MOV.U32 R104, RZ, RZ, R140 ;  /* 0x000000ffff687224 */ /* 0x000fe400078e008c */
[----:B-1----:R-:W-:Y:S01]  /*5490*/  FFMA.FTZ R3, R32, UR20, -R0 ;  /* 0x0000001420037c23 */ /* 0x002fe20008010800 */
[----:B--2---:R-:W-:-:S02]  /*54a0*/  F2FP.BF16.F32.PACK_AB R5, R231, R250 ;  /* 0x000000fae705723e */ /* 0x004fc400000010ff */
[----:B------:R-:W-:Y:S01]  /*54b0*/  MOV R120, R215 ;  /* 0x000000d700787202 */ /* 0x000fe20000000f00 */
[----:B------:R1:W-:Y:S01]  /*54c0*/  MUFU.EX2 R248, R3 ;  /* 0x0000000300f87308 */ /* 0x0003e20000000800 */
[----:B------:R-:W-:Y:S01]  /*54d0*/  MOV R121, R49 ;  /* 0x0000003100797202 */ /* 0x000fe20000000f00 */
[----:B-1----:R-:W-:Y:S02]  /*54e0*/  FFMA.FTZ R3, R33, UR20, -R0 ;  /* 0x0000001421037c23 */ /* 0x002fe40008010800 */
[----:B------:R-:W-:Y:S04]  /*54f0*/  HMMA.16816.F32.BF16 R32, R8, R100, RZ ;  /* 0x000000640820723c */ /* 0x000fe800000418ff */
[----:B------:R-:W1:Y:S03]  /*5500*/  MUFU.EX2 R230, R3 ;  /* 0x0000000300e67308 */ /* 0x000e660000000800 */
[----:B------:R-:W-:Y:S01]  /*5510*/  MOV R101, R208 ;  /* 0x000000d000657202 */ /* 0x000fe20000000f00 */
[----:B------:R-:W-:Y:S01]  /*5520*/  IMAD.MOV.U32 R100, RZ, RZ, R209 ;  /* 0x000000ffff647224 */ /* 0x000fe200078e00d1 */
[----:B-1----:R-:W-:Y:S01]  /*5530*/  F2FP.BF16.F32.PACK_AB R7, R230, R248 ;  /* 0x000000f8e607723e */ /* 0x002fe200000010ff */
[----:B------:R-:W-:Y:S01]  /*5540*/  FFMA.FTZ R3, R173, UR20, -R2 ;  /* 0x00000014ad037c23 */ /* 0x000fe20008010802 */
[----:B------:R-:W-:-:S05]  /*5550*/  IMAD.MOV.U32 R173, RZ, RZ, R162 ;  /* 0x000000ffffad7224 */ /* 0x000fca00078e00a2 */
[----:B------:R-:W-:Y:S06]  /*5560*/  HMMA.16816.F32.BF16 R124, R4, R56, R24 ;  /* 0x00000038047c723c */ /* 0x000fec0000041818 */
[----:B------:R-:W-:Y:S06]  /*5570*/  HMMA.16816.F32.BF16 R24, R8, R118, RZ ;  /* 0x000000760818723c */ /* 0x000fec00000418ff */
[----:B------:R-:W-:Y:S01]  /*5580*/  HMMA.16816.F32.BF16 R128, R4, R60, R28 ;  /* 0x0000003c0480723c */ /* 0x000fe2000004181c */
[----:B------:R-:W-:Y:S01]  /*5590*/  IMAD.MOV.U32 R119, RZ, RZ, R212 ;  /* 0x000000ffff777224 */ /* 0x000fe200078e00d4 */
[----:B------:R-:W-:Y:S01]  /*55a0*/  MOV R118, R211 ;  /* 0x000000d300767202 */ /* 0x000fe20000000f00 */
[----:B------:R1:W-:Y:S03]  /*55b0*/  MUFU.EX2 R212, R3 ;  /* 0x0000000300d47308 */ /* 0x0003e60000000800 */
[----:B------:R-:W-:Y:S06]  /*55c0*/  HMMA.16816.F32.BF16 R28, R8, R110, RZ ;  /* 0x0000006e081c723c */ /* 0x000fec00000418ff */
[----:B------:R-:W-:Y:S01]  /*55d0*/  HMMA.16816.F32.BF16 R52, R4, R80, R44 ;  /* 0x000000500434723c */ /* 0x000fe2000004182c */
[----:B------:R-:W-:Y:S01]  /*55e0*/  IMAD.MOV.U32 R111, RZ, RZ, R213 ;  /* 0x000000ffff6f7224 */ /* 0x000fe200078e00d5 */
[----:B------:R-:W-:-:S04]  /*55f0*/  MOV R110, R214 ;  /* 0x000000d6006e7202 */ /* 0x000fc80000000f00 */
[C---:B------:R-:W-:Y:S01]  /*5600*/  HMMA.16816.F32.BF16 R164, R4.reuse, R76, R40 ;  /* 0x0000004c04a4723c */ /* 0x040fe20000041828 */
[----:B------:R-:W-:Y:S01]  /*5610*/  MOV R81, R183 ;  /* 0x000000b700517202 */ /* 0x000fe20000000f00 */
[----:B-1----:R-:W-:Y:S01]  /*5620*/  FFMA.FTZ R3, R172, UR20, -R2 ;  /* 0x00000014ac037c23 */ /* 0x002fe20008010802 */
[----:B------:R-:W-:Y:S01]  /*5630*/  MOV R80, R180 ;  /* 0x000000b400507202 */ /* 0x000fe20000000f00 */
[----:B------:R-:W-:Y:S02]  /*5640*/  IMAD.MOV.U32 R172, RZ, RZ, R163 ;  /* 0x000000ffffac7224 */ /* 0x000fe400078e00a3 */
[----:B------:R1:W2:Y:S01]  /*5650*/  MUFU.EX2 R213, R3 ;  /* 0x0000000300d57308 */ /* 0x0002a20000000800 */
[----:B------:R-:W-:Y:S06]  /*5660*/  HMMA.16816.F32.BF16 R180, R4, R68, R36 ;  /* 0x0000004404b4723c */ /* 0x000fec0000041824 */
[----:B------:R-:W-:Y:S01]  /*5670*/  HMMA.16816.F32.BF16 R36, R8, R106, RZ ;  /* 0x0000006a0824723c */ /* 0x000fe200000418ff */
[----:B------:R-:W-:-:S02]  /*5680*/  IMAD.MOV.U32 R69, RZ, RZ, R210 ;  /* 0x000000ffff457224 */ /* 0x000fc400078e00d2 */
[----:B------:R-:W-:-:S03]  /*5690*/  IMAD.MOV.U32 R68, RZ, RZ, R84 ;  /* 0x000000ffff447224 */ /* 0x000fc600078e0054 */
[----:B------:R-:W-:Y:S01]  /*56a0*/  HMMA.16816.F32.BF16 R84, R4, R64, R32 ;  /* 0x000000400454723c */ /* 0x000fe20000041820 */
[----:B------:R-:W-:Y:S01]  /*56b0*/  IMAD.MOV.U32 R106, RZ, RZ, R142 ;  /* 0x000000ffff6a7224 */ /* 0x000fe200078e008e */
[----:B------:R-:W-:Y:S01]  /*56c0*/  MOV R107, R141 ;  /* 0x0000008d006b7202 */ /* 0x000fe20000000f00 */
[----:B-1----:R-:W-:-:S03]  /*56d0*/  FFMA.FTZ R3, R139, UR20, -R2 ;  /* 0x000000148b037c23 */ /* 0x002fc60008010802 */
[----:B------:R-:W-:Y:S01]  /*56e0*/  HMMA.16816.F32.BF16 R32, R8, R102, RZ ;  /* 0x000000660820723c */ /* 0x000fe200000418ff */
[----:B------:R1:W-:Y:S05]  /*56f0*/  MUFU.EX2 R214, R3 ;  /* 0x0000000300d67308 */ /* 0x0003ea0000000800 */
[----:B------:R-:W-:Y:S01]  /*5700*/  HMMA.16816.F32.BF16 R60, R4, R62, R28 ;  /* 0x0000003e043c723c */ /* 0x000fe2000004181c */
[----:B------:R-:W-:Y:S01]  /*5710*/  LDSM.16.MT88.4 R28, [R233+0xd000] ;  /* 0x00d00000e91c783b */ /* 0x000fe20000004200 */
[----:B------:R-:W-:Y:S02]  /*5720*/  IMAD.MOV.U32 R102, RZ, RZ, R50 ;  /* 0x000000ffff667224 */ /* 0x000fe400078e0032 */
[----:B------:R-:W-:-:S02]  /*5730*/  IMAD.MOV.U32 R103, RZ, RZ, R51 ;  /* 0x000000ffff677224 */ /* 0x000fc400078e0033 */
[----:B------:R-:W-:Y:S06]  /*5740*/  HMMA.16816.F32.BF16 R40, R8, R98, RZ ;  /* 0x000000620828723c */ /* 0x000fec00000418ff */
[C---:B------:R-:W-:Y:S01]  /*5750*/  HMMA.16816.F32.BF16 R188, R4.reuse, R72, R20 ;  /* 0x0000004804bc723c */ /* 0x040fe20000041814 */
[----:B-1----:R-:W-:Y:S01]  /*5760*/  FFMA.FTZ R3, R138, UR20, -R2 ;  /* 0x000000148a037c23 */ /* 0x002fe20008010802 */
[----:B------:R-:W-:Y:S02]  /*5770*/  IMAD.MOV.U32 R98, RZ, RZ, R48 ;  /* 0x000000ffff627224 */ /* 0x000fe400078e0030 */
[----:B------:R-:W-:Y:S01]  /*5780*/  IMAD.MOV.U32 R99, RZ, RZ, R90 ;  /* 0x000000ffff637224 */ /* 0x000fe200078e005a */
[----:B------:R1:W-:Y:S01]  /*5790*/  MUFU.EX2 R215, R3 ;  /* 0x0000000300d77308 */ /* 0x0003e20000000800 */
[----:B------:R-:W-:Y:S01]  /*57a0*/  HMMA.16816.F32.BF16 R64, R4, R66, R32 ;  /* 0x000000420440723c */ /* 0x000fe20000041820 */
[----:B------:R-:W-:Y:S01]  /*57b0*/  LDSM.16.MT88.4 R32, [R235+0xd000] ;  /* 0x00d00000eb20783b */ /* 0x000fe20000004200 */
[----:B------:R-:W-:Y:S01]  /*57c0*/  IMAD.MOV.U32 R72, RZ, RZ, R89 ;  /* 0x000000ffff487224 */ /* 0x000fe200078e0059 */
[----:B------:R-:W-:Y:S01]  /*57d0*/  MOV R73, R91 ;  /* 0x0000005b00497202 */ /* 0x000fe20000000f00 */
[----:B------:R-:W-:Y:S01]  /*57e0*/  IMAD.MOV.U32 R89, RZ, RZ, R147 ;  /* 0x000000ffff597224 */ /* 0x000fe200078e0093 */
[----:B------:R-:W-:Y:S01]  /*57f0*/  MOV R90, R146 ;  /* 0x00000092005a7202 */ /* 0x000fe20000000f00 */
[----:B------:R-:W-:Y:S01]  /*5800*/  HMMA.16816.F32.BF16 R44, R8, R94, RZ ;  /* 0x0000005e082c723c */ /* 0x000fe200000418ff */
[----:B------:R-:W-:-:S05]  /*5810*/  IMAD.MOV.U32 R91, RZ, RZ, R145 ;  /* 0x000000ffff5b7224 */ /* 0x000fca00078e0091 */
[----:B------:R-:W-:Y:S01]  /*5820*/  HMMA.16816.F32.BF16 R20, R8, R148, RZ ;  /* 0x000000940814723c */ /* 0x000fe200000418ff */
[----:B-1----:R-:W-:-:S05]  /*5830*/  FFMA.FTZ R3, R137, UR20, -R0 ;  /* 0x0000001489037c23 */ /* 0x002fca0008010800 */
[C---:B------:R-:W-:Y:S01]  /*5840*/  HMMA.16816.F32.BF16 R48, R8.reuse, R122, RZ ;  /* 0x0000007a0830723c */ /* 0x040fe200000418ff */
[----:B------:R1:W-:Y:S05]  /*5850*/  MUFU.EX2 R208, R3 ;  /* 0x0000000300d07308 */ /* 0x0003ea0000000800 */
[----:B------:R-:W-:Y:S01]  /*5860*/  HMMA.16816.F32.BF16 R8, R8, R150, RZ ;  /* 0x000000960808723c */ /* 0x000fe200000418ff */
[----:B------:R-:W-:Y:S01]  /*5870*/  MOV R122, R102 ;  /* 0x00000066007a7202 */ /* 0x000fe20000000f00 */
[----:B------:R-:W-:Y:S01]  /*5880*/  IMAD.MOV.U32 R123, RZ, RZ, R103 ;  /* 0x000000ffff7b7224 */ /* 0x000fe200078e0067 */
[----:B------:R-:W-:Y:S01]  /*5890*/  MOV R103, R68 ;  /* 0x0000004400677202 */ /* 0x000fe20000000f00 */
[----:B------:R-:W-:-:S02]  /*58a0*/  IMAD.MOV.U32 R102, RZ, RZ, R81 ;  /* 0x000000ffff667224 */ /* 0x000fc400078e0051 */
[C---:B------:R-:W-:Y:S01]  /*58b0*/  HMMA.16816.F32.BF16 R76, R4.reuse, R78, R40 ;  /* 0x0000004e044c723c */ /* 0x040fe20000041828 */
[----:B------:R-:W3:Y:S05]  /*58c0*/  LDL.LU R81, [R1+0x7c] ;  /* 0x00007c0001517983 */ /* 0x000eea0000300800 */
[----:B------:R-:W-:Y:S01]  /*58d0*/  HMMA.16816.F32.BF16 R92, R4, R112, R20 ;  /* 0x00000070045c723c */ /* 0x000fe20000041814 */
[----:B-1----:R-:W-:-:S05]  /*58e0*/  FFMA.FTZ R3, R132, UR20, -R0 ;  /* 0x0000001484037c23 */ /* 0x002fca0008010800 */
[C---:B------:R-:W-:Y:S01]  /*58f0*/  HMMA.16816.F32.BF16 R44, R4.reuse, R82, R44 ;  /* 0x00000052042c723c */ /* 0x040fe2000004182c */
[----:B------:R1:W4:Y:S01]  /*5900*/  MUFU.EX2 R209, R3 ;  /* 0x0000000300d17308 */ /* 0x0003220000000800 */
[----:B------:R-:W-:Y:S01]  /*5910*/  IMAD.MOV.U32 R112, RZ, RZ, R98 ;  /* 0x000000ffff707224 */ /* 0x000fe200078e0062 */
[----:B------:R-:W-:Y:S01]  /*5920*/  MOV R113, R99 ;  /* 0x0000006300717202 */ /* 0x000fe20000000f00 */
[----:B------:R-:W-:Y:S02]  /*5930*/  LDSM.16.MT88.4 R20, [R236+0xd000] ;  /* 0x00d00000ec14783b */ /* 0x000fe40000004200 */
[C---:B------:R-:W-:Y:S06]  /*5940*/  HMMA.16816.F32.BF16 R36, R4.reuse, R70, R36 ;  /* 0x000000460424723c */ /* 0x040fec0000041824 */
[----:B------:R-:W-:Y:S01]  /*5950*/  HMMA.16816.F32.BF16 R56, R4, R58, R24 ;  /* 0x0000003a0438723c */ /* 0x000fe20000041818 */
[----:B-1----:R-:W-:-:S05]  /*5960*/  FFMA.FTZ R3, R175, UR20, -R0 ;  /* 0x00000014af037c23 */ /* 0x002fca0008010800 */
[----:B------:R-:W-:Y:S01]  /*5970*/  HMMA.16816.F32.BF16 R48, R4, R74, R48 ;  /* 0x0000004a0430723c */ /* 0x000fe20000041830 */
[----:B------:R-:W-:-:S05]  /*5980*/  IMAD.MOV.U32 R175, RZ, RZ, R160 ;  /* 0x000000ffffaf7224 */ /* 0x000fca00078e00a0 */
[----:B------:R-:W-:Y:S01]  /*5990*/  HMMA.16816.F32.BF16 R40, R4, R114, R8 ;  /* 0x000000720428723c */ /* 0x000fe20000041808 */
[----:B------:R1:W-:Y:S01]  /*59a0*/  MUFU.EX2 R210, R3 ;  /* 0x0000000300d27308 */ /* 0x0003e20000000800 */
[----:B------:R-:W-:Y:S01]  /*59b0*/  MOV R99, R134 ;  /* 0x0000008600637202 */ /* 0x000fe20000000f00 */
[----:B------:R-:W-:Y:S01]  /*59c0*/  IMAD.MOV.U32 R98, RZ, RZ, R239 ;  /* 0x000000ffff627224 */ /* 0x000fe200078e00ef */
[----:B------:R-:W-:Y:S01]  /*59d0*/  MOV R68, R240 ;  /* 0x000000f000447202 */ /* 0x000fe20000000f00 */
[----:B------:R-:W-:Y:S01]  /*59e0*/  IMAD.MOV.U32 R70, RZ, RZ, R112 ;  /* 0x000000ffff467224 */ /* 0x000fe200078e0070 */
[----:B------:R-:W1:Y:S01]  /*59f0*/  LDSM.16.MT88.4 R24, [R234+0xd000] ;  /* 0x00d00000ea18783b */ /* 0x000e620000004200 */
[----:B------:R-:W-:Y:S01]  /*5a00*/  IMAD.MOV.U32 R71, RZ, RZ, R113 ;  /* 0x000000ffff477224 */ /* 0x000fe200078e0071 */
[----:B--2---:R-:W-:Y:S02]  /*5a10*/  F2FP.BF16.F32.PACK_AB R8, R213, R212 ;  /* 0x000000d4d508723e */ /* 0x004fe400000010ff */
[----:B----4-:R-:W-:-:S02]  /*5a20*/  F2FP.BF16.F32.PACK_AB R9, R209, R208 ;  /* 0x000000d0d109723e */ /* 0x010fc400000010ff */
[----:B------:R-:W-:Y:S01]  /*5a30*/  F2FP.BF16.F32.PACK_AB R10, R215, R214 ;  /* 0x000000d6d70a723e */ /* 0x000fe200000010ff */
[----:B-1----:R-:W-:Y:S01]  /*5a40*/  FFMA.FTZ R3, R174, UR20, -R0 ;  /* 0x00000014ae037c23 */ /* 0x002fe20008010800 */
[----:B------:R-:W-:-:S03]  /*5a50*/  MOV R174, R161 ;  /* 0x000000a100ae7202 */ /* 0x000fc60000000f00 */
[----:B------:R1:W2:Y:S02]  /*5a60*/  MUFU.EX2 R211, R3 ;  /* 0x0000000300d37308 */ /* 0x0002a40000000800 */
[----:B-1----:R-:W-:Y:S01]  /*5a70*/  FFMA.FTZ R3, R185, UR20, -R13 ;  /* 0x00000014b9037c23 */ /* 0x002fe2000801080d */
[----:B------:R-:W-:Y:S01]  /*5a80*/  IMAD.MOV.U32 R112, RZ, RZ, R117 ;  /* 0x000000ffff707224 */ /* 0x000fe200078e0075 */
[----:B--2---:R-:W-:-:S04]  /*5a90*/  F2FP.BF16.F32.PACK_AB R11, R211, R210 ;  /* 0x000000d2d30b723e */ /* 0x004fc800000010ff */
[----:B------:R1:W-:Y:S01]  /*5aa0*/  MUFU.EX2 R143, R3 ;  /* 0x00000003008f7308 */ /* 0x0003e20000000800 */
[----:B------:R-:W-:Y:S01]  /*5ab0*/  MOV R117, R15 ;  /* 0x0000000f00757202 */ /* 0x000fe20000000f00 */
[----:B------:R-:W-:Y:S01]  /*5ac0*/  IMAD.MOV.U32 R113, RZ, RZ, R69 ;  /* 0x000000ffff717224 */ /* 0x000fe200078e0045 */
[C---:B------:R-:W-:Y:S06]  /*5ad0*/  HMMA.16816.F32.BF16 R164, R8.reuse, R24, R164 ;  /* 0x0000001808a4723c */ /* 0x040fec00000418a4 */
[----:B------:R-:W-:Y:S01]  /*5ae0*/  HMMA.16816.F32.BF16 R76, R8, R26, R76 ;  /* 0x0000001a084c723c */ /* 0x000fe2000004184c */
[----:B-1----:R-:W-:-:S05]  /*5af0*/  FFMA.FTZ R3, R184, UR20, -R13 ;  /* 0x00000014b8037c23 */ /* 0x002fca000801080d */
[----:B------:R-:W-:Y:S01]  /*5b00*/  HMMA.16816.F32.BF16 R148, R8, R28, R52 ;  /* 0x0000001c0894723c */ /* 0x000fe20000041834 */
[----:B------:R1:W2:Y:S01]  /*5b10*/  MUFU.EX2 R142, R3 ;  /* 0x00000003008e7308 */ /* 0x0002a20000000800 */
[----:B------:R-:W-:-:S04]  /*5b20*/  IMAD.MOV.U32 R69, RZ, RZ, R19 ;  /* 0x000000ffff457224 */ /* 0x000fc800078e0013 */
[C---:B------:R-:W-:Y:S06]  /*5b30*/  HMMA.16816.F32.BF16 R180, R8.reuse, R20, R180 ;  /* 0x0000001408b4723c */ /* 0x040fec00000418b4 */
[C---:B------:R-:W-:Y:S06]  /*5b40*/  HMMA.16816.F32.BF16 R52, R8.reuse, R22, R36 ;  /* 0x000000160834723c */ /* 0x040fec0000041824 */
[----:B------:R-:W-:Y:S01]  /*5b50*/  HMMA.16816.F32.BF16 R44, R8, R30, R44 ;  /* 0x0000001e082c723c */ /* 0x000fe2000004182c */
[--C-:B-1----:R-:W-:Y:S01]  /*5b60*/  FFMA.FTZ R3, R186, UR20, -R13.reuse ;  /* 0x00000014ba037c23 */ /* 0x102fe2000801080d */
[----:B--2---:R-:W-:Y:S01]  /*5b70*/  F2FP.BF16.F32.PACK_AB R4, R142, R143 ;  /* 0x0000008f8e04723e */ /* 0x004fe200000010ff */
[----:B------:R-:W-:Y:S02]  /*5b80*/  LDSM.16.MT88.4 R36, [R235+0xf000] ;  /* 0x00f00000eb24783b */ /* 0x000fe40000004200 */
        /* <DEDUP_REMOVED lines=12> */
[----:B------:R-:W1:Y:S02]  /*5c50*/  MUFU.EX2 R139, R3 ;  /* 0x00000003008b7308 */ /* 0x000e640000000800 */
[----:B-1----:R-:W-:-:S07]  /*5c60*/  F2FP.BF16.F32.PACK_AB R7, R139, R138 ;  /* 0x0000008a8b07723e */ /* 0x002fce00000010ff */
[C---:B------:R-:W-:Y:S06]  /*5c70*/  HMMA.16816.F32.BF16 R144, R4.reuse, R28, R192 ;  /* 0x0000001c0490723c */ /* 0x040fec00000418c0 */
[----:B------:R-:W-:Y:S01]  /*5c80*/  HMMA.16816.F32.BF16 R192, R4, R32, R172 ;  /* 0x0000002004c0723c */ /* 0x000fe200000418ac */
[----:B------:R-:W-:-:S05]  /*5c90*/  MOV R19, R243 ;  /* 0x000000f300137202 */ /* 0x000fca0000000f00 */
[C---:B------:R-:W-:Y:S01]  /*5ca0*/  HMMA.16816.F32.BF16 R160, R4.reuse, R24, R200 ;  /* 0x0000001804a0723c */ /* 0x040fe200000418c8 */
[----:B------:R-:W-:Y:S01]  /*5cb0*/  IMAD.MOV.U32 R172, RZ, RZ, R118 ;  /* 0x000000ffffac7224 */ /* 0x000fe200078e0076 */
[----:B------:R-:W-:Y:S01]  /*5cc0*/  MOV R173, R119 ;  /* 0x0000007700ad7202 */ /* 0x000fe20000000f00 */
[----:B------:R-:W-:Y:S02]  /*5cd0*/  IMAD.MOV.U32 R174, RZ, RZ, R110 ;  /* 0x000000ffffae7224 */ /* 0x000fe400078e006e */
[----:B------:R-:W-:Y:S01]  /*5ce0*/  IMAD.MOV.U32 R175, RZ, RZ, R111 ;  /* 0x000000ffffaf7224 */ /* 0x000fe200078e006f */
[C---:B------:R-:W-:Y:S01]  /*5cf0*/  HMMA.16816.F32.BF16 R168, R4.reuse, R26, R168 ;  /* 0x0000001a04a8723c */ /* 0x040fe200000418a8 */
[----:B------:R-:W-:Y:S01]  /*5d00*/  IMAD.MOV.U32 R118, RZ, RZ, R72 ;  /* 0x000000ffff767224 */ /* 0x000fe200078e0048 */
[----:B------:R-:W1:Y:S01]  /*5d10*/  LDSM.16.MT88.4 R24, [R233+0xf000] ;  /* 0x00f00000e918783b */ /* 0x000e620000004200 */
[----:B------:R-:W-:Y:S02]  /*5d20*/  IMAD.MOV.U32 R119, RZ, RZ, R73 ;  /* 0x000000ffff777224 */ /* 0x000fe400078e0049 */
[----:B------:R-:W-:Y:S01]  /*5d30*/  IMAD.MOV.U32 R111, RZ, RZ, R80 ;  /* 0x000000ffff6f7224 */ /* 0x000fe200078e0050 */
[----:B------:R-:W-:Y:S01]  /*5d40*/  HMMA.16816.F32.BF16 R176, R4, R20, R224 ;  /* 0x0000001404b0723c */ /* 0x000fe200000418e0 */
[----:B------:R-:W-:Y:S01]  /*5d50*/  IMAD.MOV.U32 R110, RZ, RZ, R242 ;  /* 0x000000ffff6e7224 */ /* 0x000fe200078e00f2 */
[----:B------:R-:W2:Y:S01]  /*5d60*/  LDL.LU R80, [R1+0x84] ;  /* 0x0000840001507983 */ /* 0x000ea20000300800 */
[----:B------:R-:W-:Y:S01]  /*5d70*/  IMAD.MOV.U32 R83, RZ, RZ, R119 ;  /* 0x000000ffff537224 */ /* 0x000fe200078e0077 */
[----:B------:R-:W-:-:S02]  /*5d80*/  MOV R82, R118 ;  /* 0x0000007600527202 */ /* 0x000fc40000000f00 */
[----:B------:R4:W5:Y:S01]  /*5d90*/  LDL.LU R134, [R1+0x160] ;  /* 0x0001600001867983 */ /* 0x0009620000300800 */
[----:B------:R-:W-:Y:S01]  /*5da0*/  IMAD.MOV.U32 R119, RZ, RZ, R110 ;  /* 0x000000ffff777224 */ /* 0x000fe200078e006e */
[----:B------:R-:W-:Y:S01]  /*5db0*/  MOV R118, R68 ;  /* 0x0000004400767202 */ /* 0x000fe20000000f00 */
[C---:B------:R-:W-:Y:S01]  /*5dc0*/  HMMA.16816.F32.BF16 R184, R4.reuse, R22, R156 ;  /* 0x0000001604b8723c */ /* 0x040fe2000004189c */
[----:B------:R-:W3:Y:S01]  /*5dd0*/  LDL.LU R239, [R1+0x15c] ;  /* 0x00015c0001ef7983 */ /* 0x000ee20000300800 */
[----:B------:R-:W-:Y:S01]  /*5de0*/  MOV R110, R100 ;  /* 0x00000064006e7202 */ /* 0x000fe20000000f00 */
[----:B------:R-:W-:Y:S02]  /*5df0*/  IMAD.MOV.U32 R68, RZ, RZ, R101 ;  /* 0x000000ffff447224 */ /* 0x000fe400078e0065 */
[----:B------:R-:W4:Y:S01]  /*5e00*/  LDL.LU R242, [R1+0x158] ;  /* 0x0001580001f27983 */ /* 0x000f220000300800 */
[----:B------:R-:W-:Y:S01]  /*5e10*/  IMAD.MOV.U32 R100, RZ, RZ, R16 ;  /* 0x000000ffff647224 */ /* 0x000fe200078e0010 */
[----:B------:R-:W-:Y:S02]  /*5e20*/  HMMA.16816.F32.BF16 R152, R4, R30, R152 ;  /* 0x0000001e0498723c */ /* 0x000fe40000041898 */
[----:B------:R-:W2:Y:S01]  /*5e30*/  LDL.LU R240, [R1+0x154] ;  /* 0x0001540001f07983 */ /* 0x000ea20000300800 */
[----:B------:R-:W-:-:S03]  /*5e40*/  IMAD.MOV.U32 R101, RZ, RZ, R241 ;  /* 0x000000ffff657224 */ /* 0x000fc600078e00f1 */
[----:B------:R2:W5:Y:S01]  /*5e50*/  LDL.LU R15, [R1+0x150] ;  /* 0x00015000010f7983 */ /* 0x0005620000300800 */
[----:B------:R-:W-:Y:S03]  /*5e60*/  HMMA.16816.F32.BF16 R224, R8, R32, R84 ;  /* 0x0000002008e0723c */ /* 0x000fe60000041854 */
[----:B------:R-:W3:Y:S04]  /*5e70*/  LDL.LU R16, [R1+0x14c] ;  /* 0x00014c0001107983 */ /* 0x000ee80000300800 */
[----:B------:R-:W4:Y:S04]  /*5e80*/  LDL.LU R241, [R1+0x148] ;  /* 0x0001480001f17983 */ /* 0x000f280000300800 */
[----:B------:R-:W2:Y:S01]  /*5e90*/  LDL.LU R243, [R1+0x144] ;  /* 0x0001440001f37983 */ /* 0x000ea20000300800 */
[----:B-1----:R-:W-:Y:S03]  /*5ea0*/  HMMA.16816.F32.BF16 R72, R4, R24, R172 ;  /* 0x000000180448723c */ /* 0x002fe600000418ac */
[----:B------:R-:W1:Y:S04]  /*5eb0*/  LDSM.16.MT88.4 R20, [R234+0xf000] ;  /* 0x00f00000ea14783b */ /* 0x000e680000004200 */
[----:B------:R-:W1:Y:S01]  /*5ec0*/  LDSM.16.MT88.4 R28, [R236+0xf000] ;  /* 0x00f00000ec1c783b */ /* 0x000e620000004200 */
[----:B------:R-:W-:-:S02]  /*5ed0*/  MOV R172, R82 ;  /* 0x0000005200ac7202 */ /* 0x000fc40000000f00 */
[----:B------:R-:W-:Y:S01]  /*5ee0*/  MOV R82, R68 ;  /* 0x0000004400527202 */ /* 0x000fe20000000f00 */
[----:B------:R-:W-:Y:S02]  /*5ef0*/  IMAD.MOV.U32 R68, RZ, RZ, R251 ;  /* 0x000000ffff447224 */ /* 0x000fe400078e00fb */
[----:B------:R-:W4:Y:S01]  /*5f00*/  LDL.LU R251, [R1+0x140] ;  /* 0x0001400001fb7983 */ /* 0x000f220000300800 */
[----:B------:R-:W-:Y:S02]  /*5f10*/  IMAD.MOV.U32 R173, RZ, RZ, R83 ;  /* 0x000000ffffad7224 */ /* 0x000fe400078e0053 */
[----:B------:R-:W-:Y:S01]  /*5f20*/  IMAD.MOV.U32 R83, RZ, RZ, R110 ;  /* 0x000000ffff537224 */ /* 0x000fe200078e006e */
[----:B------:R-:W-:Y:S01]  /*5f30*/  MOV R110, R100 ;  /* 0x00000064006e7202 */ /* 0x000fe20000000f00 */
[----:B------:R-:W-:Y:S02]  /*5f40*/  IMAD.MOV.U32 R100, RZ, RZ, R19 ;  /* 0x000000ffff647224 */ /* 0x000fe400078e0013 */
[----:B------:R-:W4:Y:S01]  /*5f50*/  LDL.LU R19, [R1+0x54] ;  /* 0x0000540001137983 */ /* 0x000f220000300800 */
[----:B------:R-:W-:-:S02]  /*5f60*/  IMAD.MOV.U32 R174, RZ, RZ, R70 ;  /* 0x000000ffffae7224 */ /* 0x000fc400078e0046 */
[----:B------:R-:W-:Y:S02]  /*5f70*/  IMAD.MOV.U32 R175, RZ, RZ, R71 ;  /* 0x000000ffffaf7224 */ /* 0x000fe400078e0047 */
[----:B------:R-:W-:Y:S02]  /*5f80*/  IMAD.MOV.U32 R70, RZ, RZ, R69 ;  /* 0x000000ffff467224 */ /* 0x000fe400078e0045 */
[----:B------:R-:W-:Y:S02]  /*5f90*/  IMAD.MOV.U32 R71, RZ, RZ, R117 ;  /* 0x000000ffff477224 */ /* 0x000fe400078e0075 */
[----:B------:R-:W-:Y:S02]  /*5fa0*/  IMAD.MOV.U32 R202, RZ, RZ, R172 ;  /* 0x000000ffffca7224 */ /* 0x000fe400078e00ac */
[----:B------:R-:W-:Y:S01]  /*5fb0*/  IMAD.MOV.U32 R203, RZ, RZ, R173 ;  /* 0x000000ffffcb7224 */ /* 0x000fe200078e00ad */
[----:B------:R-:W-:Y:S01]  /*5fc0*/  MOV R173, R70 ;  /* 0x0000004600ad7202 */ /* 0x000fe20000000f00 */
[----:B------:R-:W-:Y:S01]  /*5fd0*/  IMAD.MOV.U32 R200, RZ, RZ, R174 ;  /* 0x000000ffffc87224 */ /* 0x000fe200078e00ae */
[----:B------:R-:W-:Y:S01]  /*5fe0*/  MOV R174, R68 ;  /* 0x0000004400ae7202 */ /* 0x000fe20000000f00 */
[----:B------:R-:W-:-:S02]  /*5ff0*/  IMAD.MOV.U32 R172, RZ, RZ, R71 ;  /* 0x000000ffffac7224 */ /* 0x000fc400078e0047 */
[----:B------:R-:W-:Y:S01]  /*6000*/  FFMA.FTZ R3, R229, UR20, -R2 ;  /* 0x00000014e5037c23 */ /* 0x000fe20008010802 */
[----:B-1----:R-:W-:Y:S06]  /*6010*/  HMMA.16816.F32.BF16 R84, R4, R22, R220 ;  /* 0x000000160454723c */ /* 0x002fec00000418dc */
[C---:B------:R-:W-:Y:S06]  /*6020*/  HMMA.16816.F32.BF16 R220, R8.reuse, R34, R64 ;  /* 0x0000002208dc723c */ /* 0x040fec0000041840 */
[----:B------:R-:W-:Y:S01]  /*6030*/  HMMA.16816.F32.BF16 R64, R8, R26, R60 ;  /* 0x0000001a0840723c */ /* 0x000fe2000004183c */
[----:B------:R-:W-:Y:S01]  /*6040*/  MOV R201, R175 ;  /* 0x000000af00c97202 */ /* 0x000fe20000000f00 */
[----:B------:R-:W-:-:S02]  /*6050*/  IMAD.MOV.U32 R175, RZ, RZ, R110 ;  /* 0x000000ffffaf7224 */ /* 0x000fc400078e006e */
[----:B------:R-:W-:Y:S02]  /*6060*/  IMAD.MOV.U32 R156, RZ, RZ, R174 ;  /* 0x000000ffff9c7224 */ /* 0x000fe400078e00ae */
[----:B------:R-:W-:Y:S06]  /*6070*/  HMMA.16816.F32.BF16 R56, R8, R22, R56 ;  /* 0x000000160838723c */ /* 0x000fec0000041838 */
[C---:B------:R-:W-:Y:S06]  /*6080*/  HMMA.16816.F32.BF16 R88, R4.reuse, R20, R88 ;  /* 0x000000140458723c */ /* 0x040fec0000041858 */
[C---:B------:R-:W-:Y:S06]  /*6090*/  HMMA.16816.F32.BF16 R104, R4.reuse, R28, R104 ;  /* 0x0000001c0468723c */ /* 0x040fec0000041868 */
[C---:B------:R-:W-:Y:S06]  /*60a0*/  HMMA.16816.F32.BF16 R120, R4.reuse, R36, R120 ;  /* 0x000000240478723c */ /* 0x040fec0000041878 */
[C---:B------:R-:W-:Y:S06]  /*60b0*/  HMMA.16816.F32.BF16 R200, R4.reuse, R34, R200 ;  /* 0x0000002204c8723c */ /* 0x040fec00000418c8 */
[----:B------:R-:W-:Y:S06]  /*60c0*/  HMMA.16816.F32.BF16 R196, R4, R38, R196 ;  /* 0x0000002604c4723c */ /* 0x000fec00000418c4 */
[C---:B------:R-:W-:Y:S06]  /*60d0*/  HMMA.16816.F32.BF16 R60, R8.reuse, R20, R124 ;  /* 0x00000014083c723c */ /* 0x040fec000004187c */
[C---:B------:R-:W-:Y:S06]  /*60e0*/  HMMA.16816.F32.BF16 R48, R8.reuse, R30, R48 ;  /* 0x0000001e0830723c */ /* 0x040fec0000041830 */
[----:B------:R-:W-:Y:S01]  /*60f0*/  HMMA.16816.F32.BF16 R40, R8, R38, R40 ;  /* 0x000000260828723c */ /* 0x000fe20000041828 */
[----:B---3--:R-:W-:-:S02]  /*6100*/  MOV R69, R16 ;  /* 0x0000001000457202 */ /* 0x008fc40000000f00 */
[----:B------:R1:W5:Y:S01]  /*6110*/  LDL.LU R16, [R1+0x13c] ;  /* 0x00013c0001107983 */ /* 0x0003620000300800 */
[----:B--2---:R-:W-:-:S03]  /*6120*/  IMAD.MOV.U32 R117, RZ, RZ, R243 ;  /* 0x000000ffff757224 */ /* 0x004fc600078e00f3 */
[----:B------:R-:W2:Y:S01]  /*6130*/  LDL.LU R243, [R1+0x138] ;  /* 0x0001380001f37983 */ /* 0x000ea20000300800 */
[----:B------:R-:W-:Y:S01]  /*6140*/  IMAD.MOV.U32 R70, RZ, RZ, R69 ;  /* 0x000000ffff467224 */ /* 0x000fe200078e0045 */
[----:B------:R-:W-:Y:S01]  /*6150*/  MOV R69, R240 ;  /* 0x000000f000457202 */ /* 0x000fe20000000f00 */
[----:B------:R-:W-:Y:S02]  /*6160*/  IMAD.MOV.U32 R71, RZ, RZ, R117 ;  /* 0x000000ffff477224 */ /* 0x000fe400078e0075 */
[----:B----4-:R-:W-:Y:S01]  /*6170*/  IMAD.MOV.U32 R68, RZ, RZ, R241 ;  /* 0x000000ffff447224 */ /* 0x010fe200078e00f1 */
[----:B------:R-:W-:Y:S01]  /*6180*/  MOV R115, R69 ;  /* 0x0000004500737202 */ /* 0x000fe20000000f00 */
[----:B------:R-:W-:Y:S01]  /*6190*/  IMAD.MOV.U32 R157, RZ, RZ, R70 ;  /* 0x000000ffff9d7224 */ /* 0x000fe200078e0046 */
[----:B------:R-:W-:Y:S01]  /*61a0*/  MOV R158, R71 ;  /* 0x00000047009e7202 */ /* 0x000fe20000000f00 */
[----:B------:R-:W-:Y:S02]  /*61b0*/  IMAD.MOV.U32 R114, RZ, RZ, R68 ;  /* 0x000000ffff727224 */ /* 0x000fe400078e0044 */
[----:B------:R-:W-:Y:S01]  /*61c0*/  HMMA.16816.F32.BF16 R68, R4, R26, R244 ;  /* 0x0000001a0444723c */ /* 0x000fe200000418f4 */
[----:B------:R3:W-:Y:S01]  /*61d0*/  MUFU.EX2 R27, R3 ;  /* 0x00000003001b7308 */ /* 0x0007e20000000800 */
[----:B------:R-:W-:Y:S01]  /*61e0*/  MOV R110, R251 ;  /* 0x000000fb006e7202 */ /* 0x000fe20000000f00 */
[----:B------:R-:W-:Y:S01]  /*61f0*/  IMAD.MOV.U32 R174, RZ, RZ, R239 ;  /* 0x000000ffffae7224 */ /* 0x000fe200078e00ef */
[----:B------:R1:W5:Y:S03]  /*6200*/  LDL.LU R251, [R1+0x134] ;  /* 0x0001340001fb7983 */ /* 0x0003660000300800 */
[----:B------:R-:W-:Y:S01]  /*6210*/  IMAD.MOV.U32 R245, RZ, RZ, R111 ;  /* 0x000000fffff57224 */ /* 0x000fe200078e006f */
[----:B------:R-:W-:Y:S01]  /*6220*/  MOV R246, R108 ;  /* 0x0000006c00f67202 */ /* 0x000fe20000000f00 */
[----:B------:R-:W-:-:S02]  /*6230*/  IMAD.MOV.U32 R247, RZ, RZ, R109 ;  /* 0x000000fffff77224 */ /* 0x000fc400078e006d */
[----:B---3--:R-:W-:-:S04]  /*6240*/  FFMA.FTZ R3, R207, UR20, -R2 ;  /* 0x00000014cf037c23 */ /* 0x008fc80008010802 */
[----:B------:R3:W-:Y:S01]  /*6250*/  MUFU.EX2 R33, R3 ;  /* 0x0000000300217308 */ /* 0x0007e20000000800 */
[----:B------:R-:W-:Y:S02]  /*6260*/  IMAD.MOV.U32 R159, RZ, RZ, R110 ;  /* 0x000000ffff9f7224 */ /* 0x000fe400078e006e */
[--C-:B---3--:R-:W-:Y:S01]  /*6270*/  FFMA.FTZ R3, R206, UR20, -R2.reuse ;  /* 0x00000014ce037c23 */ /* 0x108fe20008010802 */
[----:B------:R-:W-:-:S04]  /*6280*/  FFMA.FTZ R2, R205, UR20, -R2 ;  /* 0x00000014cd027c23 */ /* 0x000fc80008010802 */
[----:B------:R3:W-:Y:S01]  /*6290*/  MUFU.EX2 R32, R2 ;  /* 0x0000000200207308 */ /* 0x0007e20000000800 */
[----:B------:R-:W-:Y:S01]  /*62a0*/  HMMA.16816.F32.BF16 R108, R4, R30, R216 ;  /* 0x0000001e046c723c */ /* 0x000fe200000418d8 */
[----:B---3--:R-:W-:Y:S01]  /*62b0*/  FFMA.FTZ R2, R245, UR20, -R0 ;  /* 0x00000014f5027c23 */ /* 0x008fe20008010800 */
[----:B------:R-:W-:Y:S01]  /*62c0*/  IMAD.MOV.U32 R245, RZ, RZ, R246 ;  /* 0x000000fffff57224 */ /* 0x000fe200078e00f6 */
[----:B------:R-:W-:Y:S01]  /*62d0*/  MOV R246, R247 ;  /* 0x000000f700f67202 */ /* 0x000fe20000000f00 */
[----:B------:R-:W-:-:S03]  /*62e0*/  IMAD.MOV.U32 R247, RZ, RZ, R156 ;  /* 0x000000fffff77224 */ /* 0x000fc600078e009c */
[----:B------:R3:W-:Y:S01]  /*62f0*/  MUFU.EX2 R23, R2 ;  /* 0x0000000200177308 */ /* 0x0007e20000000800 */
[----:B------:R-:W-:Y:S01]  /*6300*/  IMAD.MOV.U32 R156, RZ, RZ, R157 ;  /* 0x000000ffff9c7224 */ /* 0x000fe200078e009d */
[----:B------:R-:W-:Y:S01]  /*6310*/  MOV R157, R158 ;  /* 0x0000009e009d7202 */ /* 0x000fe20000000f00 */
[----:B------:R-:W-:Y:S01]  /*6320*/  IMAD.MOV.U32 R158, RZ, RZ, R159 ;  /* 0x000000ffff9e7224 */ /* 0x000fe200078e009f */
[----:B------:R-:W-:Y:S01]  /*6330*/  HMMA.16816.F32.BF16 R216, R8, R24, R128 ;  /* 0x0000001808d8723c */ /* 0x000fe20000041880 */
[----:B------:R-:W-:Y:S01]  /*6340*/  IMAD.MOV.U32 R159, RZ, RZ, R114 ;  /* 0x000000ffff9f7224 */ /* 0x000fe200078e0072 */
[----:B------:R-:W-:Y:S01]  /*6350*/  MOV R114, R115 ;  /* 0x0000007300727202 */ /* 0x000fe20000000f00 */
[----:B------:R-:W-:Y:S02]  /*6360*/  IMAD.MOV.U32 R115, RZ, RZ, R174 ;  /* 0x000000ffff737224 */ /* 0x000fe400078e00ae */
[----:B---3--:R-:W-:Y:S01]  /*6370*/  FFMA.FTZ R2, R245, UR20, -R0 ;  /* 0x00000014f5027c23 */ /* 0x008fe20008010800 */
[----:B------:R-:W-:Y:S01]  /*6380*/  IMAD.MOV.U32 R245, RZ, RZ, R246 ;  /* 0x000000fffff57224 */ /* 0x000fe200078e00f6 */
[----:B------:R-:W-:Y:S01]  /*6390*/  MOV R246, R247 ;  /* 0x000000f700f67202 */ /* 0x000fe20000000f00 */
[----:B------:R-:W-:-:S02]  /*63a0*/  IMAD.MOV.U32 R247, RZ, RZ, R156 ;  /* 0x000000fffff77224 */ /* 0x000fc400078e009c */
[----:B------:R-:W-:Y:S01]  /*63b0*/  IMAD.MOV.U32 R156, RZ, RZ, R157 ;  /* 0x000000ffff9c7224 */ /* 0x000fe200078e009d */
[----:B------:R-:W-:Y:S01]  /*63c0*/  MOV R157, R158 ;  /* 0x0000009e009d7202 */ /* 0x000fe20000000f00 */
[----:B------:R3:W-:Y:S01]  /*63d0*/  MUFU.EX2 R24, R2 ;  /* 0x0000000200187308 */ /* 0x0007e20000000800 */
[----:B------:R-:W-:Y:S01]  /*63e0*/  IMAD.MOV.U32 R174, RZ, RZ, R175 ;  /* 0x000000ffffae7224 */ /* 0x000fe200078e00af */
[----:B------:R-:W-:Y:S01]  /*63f0*/  MOV R175, R172 ;  /* 0x000000ac00af7202 */ /* 0x000fe20000000f00 */
[----:B------:R-:W-:Y:S02]  /*6400*/  IMAD.MOV.U32 R6, RZ, RZ, R156 ;  /* 0x000000ffff067224 */ /* 0x000fe400078e009c */
[----:B------:R-:W-:Y:S02]  /*6410*/  IMAD.MOV.U32 R7, RZ, RZ, R157 ;  /* 0x000000ffff077224 */ /* 0x000fe400078e009d */
[----:B------:R-:W-:Y:S02]  /*6420*/  IMAD.MOV.U32 R172, RZ, RZ, R173 ;  /* 0x000000ffffac7224 */ /* 0x000fe400078e00ad */
[----:B------:R-:W-:-:S02]  /*6430*/  IMAD.MOV.U32 R158, RZ, RZ, R159 ;  /* 0x000000ffff9e7224 */ /* 0x000fc400078e009f */
[----:B------:R-:W-:Y:S02]  /*6440*/  IMAD.MOV.U32 R173, RZ, RZ, R82 ;  /* 0x000000ffffad7224 */ /* 0x000fe400078e0052 */
[--C-:B---3--:R-:W-:Y:S01]  /*6450*/  FFMA.FTZ R2, R245, UR20, -R0.reuse ;  /* 0x00000014f5027c23 */ /* 0x108fe20008010800 */
[----:B------:R-:W-:Y:S01]  /*6460*/  FFMA.FTZ R0, R246, UR20, -R0 ;  /* 0x00000014f6007c23 */ /* 0x000fe20008010800 */
[----:B------:R-:W-:Y:S01]  /*6470*/  IMAD.MOV.U32 R159, RZ, RZ, R114 ;  /* 0x000000ffff9f7224 */ /* 0x000fe200078e0072 */
[----:B------:R-:W-:Y:S02]  /*6480*/  MOV R82, R83 ;  /* 0x0000005300527202 */ /* 0x000fe40000000f00 */
[----:B------:R3:W-:Y:S01]  /*6490*/  MUFU.EX2 R25, R0 ;  /* 0x0000000000197308 */ /* 0x0007e20000000800 */
[----:B------:R-:W-:Y:S01]  /*64a0*/  MOV R114, R115 ;  /* 0x0000007300727202 */ /* 0x000fe20000000f00 */
[----:B------:R-:W-:Y:S02]  /*64b0*/  IMAD.MOV.U32 R83, RZ, RZ, R112 ;  /* 0x000000ffff537224 */ /* 0x000fe400078e0070 */
[----:B------:R-:W-:-:S02]  /*64c0*/  IMAD.MOV.U32 R115, RZ, RZ, R174 ;  /* 0x000000ffff737224 */ /* 0x000fc400078e00ae */
[----:B------:R-:W-:Y:S01]  /*64d0*/  IMAD.MOV.U32 R112, RZ, RZ, R113 ;  /* 0x000000ffff707224 */ /* 0x000fe200078e0071 */
[----:B------:R-:W-:Y:S01]  /*64e0*/  MOV R113, R118 ;  /* 0x0000007600717202 */ /* 0x000fe20000000f00 */
[----:B------:R-:W-:Y:S01]  /*64f0*/  IMAD.MOV.U32 R174, RZ, RZ, R175 ;  /* 0x000000ffffae7224 */ /* 0x000fe200078e00af */
[----:B------:R-:W-:Y:S01]  /*6500*/  MOV R175, R172 ;  /* 0x000000ac00af7202 */ /* 0x000fe20000000f00 */
[----:B------:R-:W-:Y:S02]  /*6510*/  IMAD.MOV.U32 R118, RZ, RZ, R119 ;  /* 0x000000ffff767224 */ /* 0x000fe400078e0077 */
[----:B------:R-:W-:Y:S02]  /*6520*/  IMAD.MOV.U32 R172, RZ, RZ, R173 ;  /* 0x000000ffffac7224 */ /* 0x000fe400078e00ad */
[----:B---3--:R-:W-:Y:S01]  /*6530*/  FFMA.FTZ R0, R6, UR20, -R13 ;  /* 0x0000001406007c23 */ /* 0x008fe2000801080d */
[----:B------:R-:W-:Y:S01]  /*6540*/  MOV R6, R7 ;  /* 0x0000000700067202 */ /* 0x000fe20000000f00 */
[----:B------:R-:W-:-:S02]  /*6550*/  IMAD.MOV.U32 R7, RZ, RZ, R19 ;  /* 0x000000ffff077224 */ /* 0x000fc400078e0013 */
[----:B------:R-:W-:Y:S01]  /*6560*/  IMAD.MOV.U32 R119, RZ, RZ, R102 ;  /* 0x000000ffff777224 */ /* 0x000fe200078e0066 */
[----:B------:R3:W-:Y:S01]  /*6570*/  MUFU.EX2 R19, R0 ;  /* 0x0000000000137308 */ /* 0x0007e20000000800 */
[----:B------:R-:W-:Y:S01]  /*6580*/  IMAD.MOV.U32 R173, RZ, RZ, R82 ;  /* 0x000000ffffad7224 */ /* 0x000fe200078e0052 */
[----:B------:R-:W-:Y:S01]  /*6590*/  MOV R102, R103 ;  /* 0x0000006700667202 */ /* 0x000fe20000000f00 */
[----:B------:R-:W-:Y:S01]  /*65a0*/  IMAD.MOV.U32 R103, RZ, RZ, R238 ;  /* 0x000000ffff677224 */ /* 0x000fe200078e00ee */
[----:B------:R-:W-:Y:S01]  /*65b0*/  MOV R82, R83 ;  /* 0x0000005300527202 */ /* 0x000fe20000000f00 */
[----:B------:R-:W-:Y:S02]  /*65c0*/  IMAD.MOV.U32 R83, RZ, RZ, R112 ;  /* 0x000000ffff537224 */ /* 0x000fe400078e0070 */
[----:B------:R-:W-:Y:S01]  /*65d0*/  IMAD.MOV.U32 R112, RZ, RZ, R113 ;  /* 0x000000ffff707224 */ /* 0x000fe200078e0071 */
[----:B------:R-:W-:Y:S01]  /*65e0*/  MOV R113, R118 ;  /* 0x0000007600717202 */ /* 0x000fe20000000f00 */
[----:B------:R-:W-:Y:S01]  /*65f0*/  IMAD.MOV.U32 R118, RZ, RZ, R119 ;  /* 0x000000ffff767224 */ /* 0x000fe200078e0077 */
[----:B------:R-:W-:Y:S01]  /*6600*/  MOV R245, R158 ;  /* 0x0000009e00f57202 */ /* 0x000fe20000000f00 */
[----:B------:R-:W-:-:S02]  /*6610*/  IMAD.MOV.U32 R119, RZ, RZ, R102 ;  /* 0x000000ffff777224 */ /* 0x000fc400078e0066 */
[----:B---3--:R-:W-:Y:S01]  /*6620*/  FFMA.FTZ R0, R6, UR20, -R13 ;  /* 0x0000001406007c23 */ /* 0x008fe2000801080d */
[----:B------:R-:W-:-:S03]  /*6630*/  MOV R102, R103 ;  /* 0x0000006700667202 */ /* 0x000fc60000000f00 */
[----:B------:R3:W4:Y:S01]  /*6640*/  MUFU.EX2 R21, R0 ;  /* 0x0000000000157308 */ /* 0x0007220000000800 */
[----:B------:R-:W-:Y:S01]  /*6650*/  MOV R244, R247 ;  /* 0x000000f700f47202 */ /* 0x000fe20000000f00 */
[----:B------:R-:W-:Y:S01]  /*6660*/  IMAD.MOV.U32 R103, RZ, RZ, R101 ;  /* 0x000000ffff677224 */ /* 0x000fe200078e0065 */
[----:B------:R-:W-:Y:S01]  /*6670*/  MOV R156, R115 ;  /* 0x00000073009c7202 */ /* 0x000fe20000000f00 */
[----:B------:R-:W-:Y:S02]  /*6680*/  IMAD.MOV.U32 R101, RZ, RZ, R237 ;  /* 0x000000ffff657224 */ /* 0x000fe400078e00ed */
[----:B------:R-:W-:Y:S01]  /*6690*/  IMAD.MOV.U32 R246, RZ, RZ, R159 ;  /* 0x000000fffff67224 */ /* 0x000fe200078e009f */
[----:B------:R-:W-:Y:S01]  /*66a0*/  MOV R159, R172 ;  /* 0x000000ac009f7202 */ /* 0x000fe20000000f00 */
[----:B------:R-:W-:Y:S02]  /*66b0*/  IMAD.MOV.U32 R247, RZ, RZ, R114 ;  /* 0x000000fffff77224 */ /* 0x000fe400078e0072 */
[----:B------:R-:W-:Y:S01]  /*66c0*/  IMAD.MOV.U32 R157, RZ, RZ, R174 ;  /* 0x000000ffff9d7224 */ /* 0x000fe200078e00ae */
[----:B------:R-:W-:Y:S01]  /*66d0*/  MOV R174, R83 ;  /* 0x0000005300ae7202 */ /* 0x000fe20000000f00 */
[----:B------:R-:W-:-:S02]  /*66e0*/  IMAD.MOV.U32 R114, RZ, RZ, R173 ;  /* 0x000000ffff727224 */ /* 0x000fc400078e00ad */
[----:B---3--:R-:W-:Y:S01]  /*66f0*/  FFMA.FTZ R0, R7, UR20, -R13 ;  /* 0x0000001407007c23 */ /* 0x008fe2000801080d */
[----:B------:R-:W-:Y:S01]  /*6700*/  IMAD.MOV.U32 R115, RZ, RZ, R82 ;  /* 0x000000ffff737224 */ /* 0x000fe200078e0052 */
[----:B------:R-:W-:Y:S02]  /*6710*/  MOV R173, R102 ;  /* 0x0000006600ad7202 */ /* 0x000fe40000000f00 */
[----:B------:R3:W-:Y:S01]  /*6720*/  MUFU.EX2 R22, R0 ;  /* 0x0000000000167308 */ /* 0x0007e20000000800 */
[----:B------:R-:W-:Y:S02]  /*6730*/  IMAD.MOV.U32 R172, RZ, RZ, R119 ;  /* 0x000000ffffac7224 */ /* 0x000fe400078e0077 */
[----:B------:R-:W-:Y:S02]  /*6740*/  IMAD.MOV.U32 R82, RZ, RZ, R103 ;  /* 0x000000ffff527224 */ /* 0x000fe400078e0067 */
[----:B------:R-:W-:Y:S02]  /*6750*/  IMAD.MOV.U32 R130, RZ, RZ, R244 ;  /* 0x000000ffff827224 */ /* 0x000fe400078e00f4 */
[----:B------:R-:W-:-:S02]  /*6760*/  IMAD.MOV.U32 R158, RZ, RZ, R175 ;  /* 0x000000ffff9e7224 */ /* 0x000fc400078e00af */
[----:B------:R-:W-:Y:S01]  /*6770*/  IMAD.MOV.U32 R119, RZ, RZ, R101 ;  /* 0x000000ffff777224 */ /* 0x000fe200078e0065 */
[----:B------:R-:W-:Y:S01]  /*6780*/  MOV R131, R246 ;  /* 0x000000f600837202 */ /* 0x000fe20000000f00 */
[----:B------:R-:W-:Y:S02]  /*6790*/  IMAD.MOV.U32 R5, RZ, RZ, R115 ;  /* 0x000000ffff057224 */ /* 0x000fe400078e0073 */
[----:B---3--:R-:W-:Y:S01]  /*67a0*/  FFMA.FTZ R0, R245, UR20, -R13 ;  /* 0x00000014f5007c23 */ /* 0x008fe2000801080d */
[----:B------:R-:W-:Y:S01]  /*67b0*/  IMAD.MOV.U32 R6, RZ, RZ, R174 ;  /* 0x000000ffff067224 */ /* 0x000fe200078e00ae */
[----:B------:R-:W-:Y:S02]  /*67c0*/  MOV R174, R82 ;  /* 0x0000005200ae7202 */ /* 0x000fe40000000f00 */
[----:B------:R3:W1:Y:S01]  /*67d0*/  MUFU.EX2 R20, R0 ;  /* 0x0000000000147308 */ /* 0x0006620000000800 */
[----:B------:R-:W-:Y:S01]  /*67e0*/  IMAD.MOV.U32 R35, RZ, RZ, R247 ;  /* 0x000000ffff237224 */ /* 0x000fe200078e00f7 */
[----:B------:R-:W-:Y:S01]  /*67f0*/  MOV R246, R157 ;  /* 0x0000009d00f67202 */ /* 0x000fe20000000f00 */
[----:B------:R-:W-:Y:S01]  /*6800*/  IMAD.MOV.U32 R115, RZ, RZ, R173 ;  /* 0x000000ffff737224 */ /* 0x000fe200078e00ad */
[----:B------:R-:W-:Y:S01]  /*6810*/  MOV R82, R119 ;  /* 0x0000007700527202 */ /* 0x000fe20000000f00 */
[----:B------:R-:W-:-:S02]  /*6820*/  IMAD.MOV.U32 R117, RZ, RZ, R242 ;  /* 0x000000ffff757224 */ /* 0x000fc400078e00f2 */
[----:B------:R-:W-:Y:S02]  /*6830*/  IMAD.MOV.U32 R247, RZ, RZ, R156 ;  /* 0x000000fffff77224 */ /* 0x000fe400078e009c */
[----:B------:R-:W-:Y:S02]  /*6840*/  IMAD.MOV.U32 R245, RZ, RZ, R158 ;  /* 0x000000fffff57224 */ /* 0x000fe400078e009e */
[----:B------:R-:W-:Y:S02]  /*6850*/  IMAD.MOV.U32 R244, RZ, RZ, R159 ;  /* 0x000000fffff47224 */ /* 0x000fe400078e009f */
[----:B---3--:R-:W-:Y:S01]  /*6860*/  FFMA.FTZ R0, R130, UR20, -R12 ;  /* 0x0000001482007c23 */ /* 0x008fe2000801080c */
[----:B------:R-:W3:Y:S01]  /*6870*/  LDSM.16.MT88.4 R156, [R233+0xd800] ;  /* 0x00d80000e99c783b */ /* 0x000ee20000004200 */
[----:B------:R-:W-:Y:S02]  /*6880*/  IMAD.MOV.U32 R175, RZ, RZ, R118 ;  /* 0x000000ffffaf7224 */ /* 0x000fe400078e0076 */
        /* <DEDUP_REMOVED lines=10> */
[----:B------:R-:W-:Y:S01]  /*6930*/  MUFU.EX2 R34, R3 ;  /* 0x0000000300227308 */ /* 0x000fe20000000800 */
[----:B------:R-:W-:Y:S01]  /*6940*/  IMAD.MOV.U32 R82, RZ, RZ, R18 ;  /* 0x000000ffff527224 */ /* 0x000fe200078e0012 */
[----:B------:R-:W-:Y:S01]  /*6950*/  MOV R7, R175 ;  /* 0x000000af00077202 */ /* 0x000fe20000000f00 */
[----:B------:R1:W5:Y:S01]  /*6960*/  LDL.LU R242, [R1+0x130] ;  /* 0x0001300001f27983 */ /* 0x0003620000300800 */
[----:B----4-:R-:W-:Y:S01]  /*6970*/  FFMA.FTZ R0, R131, UR20, -R12 ;  /* 0x0000001483007c23 */ /* 0x010fe2000801080c */
[----:B------:R-:W-:Y:S01]  /*6980*/  IMAD.MOV.U32 R114, RZ, RZ, R172 ;  /* 0x000000ffff727224 */ /* 0x000fe200078e00ac */
[----:B------:R-:W-:Y:S01]  /*6990*/  HMMA.16816.F32.BF16 R100, R8, R28, R188 ;  /* 0x0000001c0864723c */ /* 0x000fe200000418bc */
[----:B------:R-:W-:Y:S01]  /*69a0*/  IMAD.MOV.U32 R175, RZ, RZ, R83 ;  /* 0x000000ffffaf7224 */ /* 0x000fe200078e0053 */
[----:B------:R4:W3:Y:S01]  /*69b0*/  MUFU.EX2 R18, R0 ;  /* 0x0000000000127308 */ /* 0x0008e20000000800 */
[----:B------:R-:W-:Y:S01]  /*69c0*/  IMAD.MOV.U32 R172, RZ, RZ, R118 ;  /* 0x000000ffffac7224 */ /* 0x000fe200078e0076 */
[----:B------:R-:W-:Y:S01]  /*69d0*/  MOV R130, R6 ;  /* 0x0000000600827202 */ /* 0x000fe20000000f00 */
[----:B------:R-:W-:-:S05]  /*69e0*/  IMAD.MOV.U32 R83, RZ, RZ, R116 ;  /* 0x000000ffff537224 */ /* 0x000fca00078e0074 */
[----:B------:R3:W3:Y:S01]  /*69f0*/  MUFU.EX2 R26, R2 ;  /* 0x00000002001a7308 */ /* 0x0006e20000000800 */
[----:B------:R-:W-:Y:S01]  /*6a00*/  HMMA.16816.F32.BF16 R116, R8, R36, R92 ;  /* 0x000000240874723c */ /* 0x000fe2000004185c */
[----:B------:R-:W-:Y:S02]  /*6a10*/  IMAD.MOV.U32 R35, RZ, RZ, R4 ;  /* 0x000000ffff237224 */ /* 0x000fe400078e0004 */
[----:B------:R-:W-:Y:S01]  /*6a20*/  IMAD.MOV.U32 R30, RZ, RZ, R5 ;  /* 0x000000ffff1e7224 */ /* 0x000fe200078e0005 */
[----:B------:R-:W-:Y:S01]  /*6a30*/  MOV R229, R129 ;  /* 0x0000008100e57202 */ /* 0x000fe20000000f00 */
[----:B------:R-:W-:Y:S01]  /*6a40*/  IMAD.MOV.U32 R131, RZ, RZ, R7 ;  /* 0x000000ffff837224 */ /* 0x000fe200078e0007 */
[----:B------:R-:W-:Y:S02]  /*6a50*/  F2FP.BF16.F32.PACK_AB R124, R21, R19 ;  /* 0x00000013157c723e */ /* 0x000fe400000010ff */
[----:B-1----:R-:W-:Y:S01]  /*6a60*/  F2FP.BF16.F32.PACK_AB R126, R20, R22 ;  /* 0x00000016147e723e */ /* 0x002fe200000010ff */
[----:B----4-:R-:W-:Y:S01]  /*6a70*/  FFMA.FTZ R0, R173, UR20, -R12 ;  /* 0x00000014ad007c23 */ /* 0x010fe2000801080c */
[----:B------:R-:W-:-:S02]  /*6a80*/  IMAD.MOV.U32 R4, RZ, RZ, R114 ;  /* 0x000000ffff047224 */ /* 0x000fc400078e0072 */
[----:B------:R-:W-:Y:S01]  /*6a90*/  FADD.FTZ R3, R228, R204 ;  /* 0x000000cce4037221 */ /* 0x000fe20000010000 */
[----:B------:R-:W-:Y:S01]  /*6aa0*/  IMAD.MOV.U32 R38, RZ, RZ, R115 ;  /* 0x000000ffff267224 */ /* 0x000fe200078e0073 */
[----:B------:R1:W-:Y:S01]  /*6ab0*/  MUFU.EX2 R10, R0 ;  /* 0x00000000000a7308 */ /* 0x0003e20000000800 */
[----:B------:R-:W-:Y:S01]  /*6ac0*/  IMAD.MOV.U32 R6, RZ, RZ, R174 ;  /* 0x000000ffff067224 */ /* 0x000fe200078e00ae */
[----:B------:R-:W-:Y:S01]  /*6ad0*/  LDSM.16.MT88.4 R188, [R236+0xd800] ;  /* 0x00d80000ecbc783b */ /* 0x000fe20000004200 */
[----:B------:R-:W-:Y:S01]  /*6ae0*/  IMAD.MOV.U32 R7, RZ, RZ, R175 ;  /* 0x000000ffff077224 */ /* 0x000fe200078e00af */
[----:B------:R-:W-:Y:S01]  /*6af0*/  MOV R31, R4 ;  /* 0x00000004001f7202 */ /* 0x000fe20000000f00 */
[----:B------:R-:W-:Y:S01]  /*6b00*/  IMAD.MOV.U32 R37, RZ, RZ, R6 ;  /* 0x000000ffff257224 */ /* 0x000fe200078e0006 */
[----:B------:R-:W-:Y:S01]  /*6b10*/  F2FP.BF16.F32.PACK_AB R129, R24, R23 ;  /* 0x000000171881723e */ /* 0x000fe200000010ff */
[----:B------:R-:W-:Y:S01]  /*6b20*/  IMAD.MOV.U32 R29, RZ, RZ, R130 ;  /* 0x000000ffff1d7224 */ /* 0x000fe200078e0082 */
[----:B------:R-:W-:Y:S01]  /*6b30*/  MOV R36, R7 ;  /* 0x0000000700247202 */ /* 0x000fe20000000f00 */
[----:B------:R-:W-:Y:S01]  /*6b40*/  IMAD.MOV.U32 R28, RZ, RZ, R131 ;  /* 0x000000ffff1c7224 */ /* 0x000fe200078e0083 */
[----:B------:R-:W4:Y:S01]  /*6b50*/  LDSM.16.MT88.4 R4, [R235+0xf800] ;  /* 0x00f80000eb04783b */ /* 0x000f220000004200 */
[----:B---3--:R-:W-:-:S02]  /*6b60*/  F2FP.BF16.F32.PACK_AB R125, R18, R13 ;  /* 0x0000000d127d723e */ /* 0x008fc400000010ff */
[----:B------:R-:W-:Y:S01]  /*6b70*/  MOV R2, R80 ;  /* 0x0000005000027202 */ /* 0x000fe20000000f00 */
[----:B------:R-:W-:Y:S01]  /*6b80*/  IMAD.MOV.U32 R8, RZ, RZ, R98 ;  /* 0x000000ffff087224 */ /* 0x000fe200078e0062 */
[----:B------:R-:W-:Y:S01]  /*6b90*/  MOV R9, R113 ;  /* 0x0000007100097202 */ /* 0x000fe20000000f00 */
[----:B------:R-:W-:Y:S02]  /*6ba0*/  IMAD.MOV.U32 R228, RZ, RZ, R83 ;  /* 0x000000ffffe47224 */ /* 0x000fe400078e0053 */
[----:B-1----:R-:W-:Y:S01]  /*6bb0*/  FFMA.FTZ R0, R128, UR20, -R12 ;  /* 0x0000001480007c23 */ /* 0x002fe2000801080c */
[----:B------:R-:W-:Y:S01]  /*6bc0*/  MOV R114, R172 ;  /* 0x000000ac00727202 */ /* 0x000fe20000000f00 */
[----:B------:R-:W-:Y:S02]  /*6bd0*/  LDSM.16.MT88.4 R204, [R235+0xd800] ;  /* 0x00d80000ebcc783b */ /* 0x000fe40000004200 */
[----:B------:R-:W1:Y:S01]  /*6be0*/  MUFU.EX2 R11, R0 ;  /* 0x00000000000b7308 */ /* 0x000e620000000800 */
[----:B------:R-:W-:Y:S01]  /*6bf0*/  F2FP.BF16.F32.PACK_AB R128, R33, R27 ;  /* 0x0000001b2180723e */ /* 0x000fe200000010ff */
[----:B------:R3:W5:Y:S01]  /*6c00*/  LDL.LU R241, [R1+0x12c] ;  /* 0x00012c0001f17983 */ /* 0x0007620000300800 */
[----:B------:R-:W-:-:S02]  /*6c10*/  F2FP.BF16.F32.PACK_AB R130, R32, R34 ;  /* 0x000000222082723e */ /* 0x000fc400000010ff */
[----:B------:R-:W-:Y:S01]  /*6c20*/  F2FP.BF16.F32.PACK_AB R131, R25, R26 ;  /* 0x0000001a1983723e */ /* 0x000fe200000010ff */
[----:B------:R-:W-:Y:S01]  /*6c30*/  FADD.FTZ R9, R9, R3 ;  /* 0x0000000309097221 */ /* 0x000fe20000010000 */
[----:B------:R-:W-:Y:S01]  /*6c40*/  MOV R12, R82 ;  /* 0x00000052000c7202 */ /* 0x000fe20000000f00 */
[----:B------:R-:W-:Y:S01]  /*6c50*/  IMAD.MOV.U32 R39, RZ, RZ, R114 ;  /* 0x000000ffff277224 */ /* 0x000fe200078e0072 */
[----:B------:R-:W2:Y:S01]  /*6c60*/  LDSM.16.MT88.4 R172, [R234+0xd800] ;  /* 0x00d80000eaac783b */ /* 0x000ea20000004200 */
[----:B-1----:R-:W-:Y:S02]  /*6c70*/  F2FP.BF16.F32.PACK_AB R127, R11, R10 ;  /* 0x0000000a0b7f723e */ /* 0x002fe400000010ff */
[-C--:B------:R-:W-:Y:S01]  /*6c80*/  HMMA.16816.F32.BF16 R148, R128, R156.reuse, R148 ;  /* 0x0000009c8094723c */ /* 0x080fe20000041894 */
[----:B------:R-:W-:Y:S01]  /*6c90*/  IMAD.MOV.U32 R0, RZ, RZ, R96 ;  /* 0x000000ffff007224 */ /* 0x000fe200078e0060 */
[----:B------:R3:W5:Y:S04]  /*6ca0*/  LDL.LU R240, [R1+0x128] ;  /* 0x0001280001f07983 */ /* 0x0007680000300800 */
[C---:B------:R-:W-:Y:S01]  /*6cb0*/  HMMA.16816.F32.BF16 R144, R124.reuse, R156, R144 ;  /* 0x0000009c7c90723c */ /* 0x040fe20000041890 */
[----:B------:R-:W-:Y:S01]  /*6cc0*/  FADD.FTZ R9, R12, R9 ;  /* 0x000000090c097221 */ /* 0x000fe20000010000 */
[----:B------:R3:W5:Y:S04]  /*6cd0*/  LDL.LU R239, [R1+0x124] ;  /* 0x0001240001ef7983 */ /* 0x0007680000300800 */
[-C--:B------:R-:W-:Y:S01]  /*6ce0*/  HMMA.16816.F32.BF16 R152, R124, R158.reuse, R152 ;  /* 0x0000009e7c98723c */ /* 0x080fe20000041898 */
[----:B------:R-:W-:Y:S01]  /*6cf0*/  FADD.FTZ R9, R36, R9 ;  /* 0x0000000924097221 */ /* 0x000fe20000010000 */
[----:B------:R3:W5:Y:S04]  /*6d00*/  LDL.LU R238, [R1+0x120] ;  /* 0x0001200001ee7983 */ /* 0x0007680000300800 */
[----:B------:R-:W-:Y:S01]  /*6d10*/  HMMA.16816.F32.BF16 R156, R128, R158, R44 ;  /* 0x0000009e809c723c */ /* 0x000fe2000004182c */
[----:B------:R3:W5:Y:S04]  /*6d20*/  LDL.LU R237, [R1+0x11c] ;  /* 0x00011c0001ed7983 */ /* 0x0007680000300800 */
[----:B------:R3:W5:Y:S02]  /*6d30*/  LDL.LU R232, [R1+0x118] ;  /* 0x0001180001e87983 */ /* 0x0007640000300800 */
[----:B------:R-:W-:Y:S01]  /*6d40*/  MOV R44, R97 ;  /* 0x00000061002c7202 */ /* 0x000fe20000000f00 */
[----:B------:R-:W-:-:S02]  /*6d50*/  IMAD.MOV.U32 R45, RZ, RZ, R81 ;  /* 0x000000ffff2d7224 */ /* 0x000fc400078e0051 */
[----:B------:R-:W-:Y:S01]  /*6d60*/  IMAD.MOV.U32 R46, RZ, RZ, R99 ;  /* 0x000000ffff2e7224 */ /* 0x000fe200078e0063 */
[-C--:B----4-:R-:W-:Y:S01]  /*6d70*/  HMMA.16816.F32.BF16 R120, R124, R4.reuse, R120 ;  /* 0x000000047c78723c */ /* 0x090fe20000041878 */
[----:B------:R-:W-:Y:S01]  /*6d80*/  FADD.FTZ R0, R0, R44 ;  /* 0x0000002c00007221 */ /* 0x000fe20000010000 */
[----:B------:R-:W-:Y:S02]  /*6d90*/  IMAD.MOV.U32 R47, RZ, RZ, R112 ;  /* 0x000000ffff2f7224 */ /* 0x000fe400078e0070 */
[----:B------:R-:W-:Y:S01]  /*6da0*/  FADD.FTZ R2, R2, R45 ;  /* 0x0000002d02027221 */ /* 0x000fe20000010000 */
[----:B------:R-:W-:Y:S01]  /*6db0*/  FADD.FTZ R8, R8, R46 ;  /* 0x0000002e08087221 */ /* 0x000fe20000010000 */
[----:B------:R-:W-:Y:S01]  /*6dc0*/  FADD.FTZ R3, R252, R0 ;  /* 0x00000000fc037221 */ /* 0x000fe20000010000 */
[----:B------:R-:W-:Y:S01]  /*6dd0*/  HMMA.16816.F32.BF16 R116, R128, R4, R116 ;  /* 0x000000048074723c */ /* 0x000fe20000041874 */
[----:B------:R-:W-:Y:S01]  /*6de0*/  FADD.FTZ R0, R47, R2 ;  /* 0x000000022f007221 */ /* 0x000fe20000010000 */
[----:B------:R-:W-:Y:S01]  /*6df0*/  FADD.FTZ R8, R228, R8 ;  /* 0x00000008e4087221 */ /* 0x000fe20000010000 */
[----:B------:R-:W-:Y:S01]  /*6e00*/  FADD.FTZ R3, R249, R3 ;  /* 0x00000003f9037221 */ /* 0x000fe20000010000 */
[----:B------:R-:W1:Y:S01]  /*6e10*/  LDSM.16.MT88.4 R80, [R233+0xf800] ;  /* 0x00f80000e950783b */ /* 0x000e620000004200 */
[----:B------:R-:W-:Y:S01]  /*6e20*/  FADD.FTZ R2, R38, R0 ;  /* 0x0000000026027221 */ /* 0x000fe20000010000 */
[----:B------:R-:W-:Y:S01]  /*6e30*/  FADD.FTZ R0, R39, R8 ;  /* 0x0000000827007221 */ /* 0x000fe20000010000 */
[----:B------:R-:W-:Y:S01]  /*6e40*/  FADD.FTZ R8, R250, R3 ;  /* 0x00000003fa087221 */ /* 0x000fe20000010000 */
        /* <DEDUP_REMOVED lines=24> */
[----:B------:R-:W3:Y:S01]  /*6fd0*/  LDSM.16.MT88.4 R112, [R236+0xf800] ;  /* 0x00f80000ec70783b */ /* 0x000ee20000004200 */
        /* <DEDUP_REMOVED lines=27> */
[-C--:B--2---:R-:W-:Y:S06]  /*7190*/  HMMA.16816.F32.BF16 R164, R128, R172.reuse, R164 ;  /* 0x000000ac80a4723c */ /* 0x084fec00000418a4 */
[C---:B------:R-:W-:Y:S06]  /*71a0*/  HMMA.16816.F32.BF16 R160, R124.reuse, R172, R160 ;  /* 0x000000ac7ca0723c */ /* 0x040fec00000418a0 */
[----:B------:R-:W-:Y:S01]  /*71b0*/  HMMA.16816.F32.BF16 R168, R124, R174, R168 ;  /* 0x000000ae7ca8723c */ /* 0x000fe200000418a8 */
[----:B------:R-:W-:-:S05]  /*71c0*/  UMOV UR21, UR5 ;  /* 0x0000000500157c82 */ /* 0x000fca0008000000 */
[----:B------:R-:W-:Y:S06]  /*71d0*/  HMMA.16816.F32.BF16 R172, R128, R174, R76 ;  /* 0x000000ae80ac723c */ /* 0x000fec000004184c */
[C---:B------:R-:W-:Y:S06]  /*71e0*/  HMMA.16816.F32.BF16 R176, R124.reuse, R188, R176 ;  /* 0x000000bc7cb0723c */ /* 0x040fec00000418b0 */
[C---:B------:R-:W-:Y:S06]  /*71f0*/  HMMA.16816.F32.BF16 R184, R124.reuse, R190, R184 ;  /* 0x000000be7cb8723c */ /* 0x040fec00000418b8 */
[C---:B------:R-:W-:Y:S06]  /*7200*/  HMMA.16816.F32.BF16 R192, R124.reuse, R204, R192 ;  /* 0x000000cc7cc0723c */ /* 0x040fec00000418c0 */
[C---:B------:R-:W-:Y:S06]  /*7210*/  HMMA.16816.F32.BF16 R200, R124.reuse, R206, R200 ;  /* 0x000000ce7cc8723c */ /* 0x040fec00000418c8 */
[C---:B-1----:R-:W-:Y:S06]  /*7220*/  HMMA.16816.F32.BF16 R72, R124.reuse, R80, R72 ;  /* 0x000000507c48723c */ /* 0x042fec0000041848 */
[C---:B------:R-:W-:Y:S06]  /*7230*/  HMMA.16816.F32.BF16 R76, R124.reuse, R82, R68 ;  /* 0x000000527c4c723c */ /* 0x040fec0000041844 */
[C---:B----4-:R-:W-:Y:S06]  /*7240*/  HMMA.16816.F32.BF16 R88, R124.reuse, R96, R88 ;  /* 0x000000607c58723c */ /* 0x050fec0000041858 */
[C---:B------:R-:W-:Y:S06]  /*7250*/  HMMA.16816.F32.BF16 R92, R124.reuse, R98, R84 ;  /* 0x000000627c5c723c */ /* 0x040fec0000041854 */
[C---:B---3--:R-:W-:Y:S06]  /*7260*/  HMMA.16816.F32.BF16 R104, R124.reuse, R112, R104 ;  /* 0x000000707c68723c */ /* 0x048fec0000041868 */
[C---:B------:R-:W-:Y:S06]  /*7270*/  HMMA.16816.F32.BF16 R108, R124.reuse, R114, R108 ;  /* 0x000000727c6c723c */ /* 0x040fec000004186c */
[----:B------:R-:W-:Y:S01]  /*7280*/  HMMA.16816.F32.BF16 R124, R124, R6, R196 ;  /* 0x000000067c7c723c */ /* 0x000fe200000418c4 */
[----:B------:R-:W-:-:S05]  /*7290*/  VIADD R250, R243, 0x800 ;  /* 0x00000800f3fa7836 */ /* 0x000fca0000000000 */
[----:B------:R-:W-:Y:S01]  /*72a0*/  HMMA.16816.F32.BF16 R180, R128, R188, R180 ;  /* 0x000000bc80b4723c */ /* 0x000fe200000418b4 */
[----:B------:R-:W-:-:S05]  /*72b0*/  VIADD R249, R243, 0x1000 ;  /* 0x00001000f3f97836 */ /* 0x000fca0000000000 */
[----:B------:R-:W-:Y:S01]  /*72c0*/  HMMA.16816.F32.BF16 R196, R128, R204, R224 ;  /* 0x000000cc80c4723c */ /* 0x000fe200000418e0 */
[----:B------:R-:W-:-:S05]  /*72d0*/  IADD3 R248, R243, 0x1800, RZ ;  /* 0x00001800f3f87810 */ /* 0x000fca0007ffe0ff */
[----:B------:R-:W-:Y:S01]  /*72e0*/  HMMA.16816.F32.BF16 R68, R128, R80, R216 ;  /* 0x000000508044723c */ /* 0x000fe200000418d8 */
[----:B------:R-:W-:-:S05]  /*72f0*/  VIADD R247, R243, 0x2000 ;  /* 0x00002000f3f77836 */ /* 0x000fca0000000000 */
[----:B------:R-:W-:Y:S01]  /*7300*/  HMMA.16816.F32.BF16 R84, R128, R96, R60 ;  /* 0x000000608054723c */ /* 0x000fe2000004183c */
[----:B------:R-:W-:-:S05]  /*7310*/  VIADD R246, R243, 0x2800 ;  /* 0x00002800f3f67836 */ /* 0x000fca0000000000 */
[----:B------:R-:W-:Y:S01]  /*7320*/  HMMA.16816.F32.BF16 R100, R128, R112, R100 ;  /* 0x000000708064723c */ /* 0x000fe20000041864 */
[C---:B------:R-:W-:Y:S01]  /*7330*/  IADD3 R245, R243.reuse, 0x3000, RZ ;  /* 0x00003000f3f57810 */ /* 0x040fe20007ffe0ff */
[----:B------:R-:W-:-:S04]  /*7340*/  VIADD R244, R243, 0x3800 ;  /* 0x00003800f3f47836 */ /* 0x000fc80000000000 */
[C---:B------:R-:W-:Y:S06]  /*7350*/  HMMA.16816.F32.BF16 R188, R128.reuse, R190, R52 ;  /* 0x000000be80bc723c */ /* 0x040fec0000041834 */
        /* <DEDUP_REMOVED lines=8> */
[----:B------:R-:W-:Y:S01]  /*73e0*/  UIADD3 UR21, UR17, -0x2, URZ ;  /* 0xfffffffe11157890 */ /* 0x000fe2000fffe03f */
[----:B------:R-:W-:-:S04]  /*73f0*/  DEPBAR.LE SB0, 0x0 ;  /* 0x000080000000791a */ /* 0x000fc80000000000 */
[----:B------:R-:W-:Y:S01]  /*7400*/  USHF.R.S32.HI UR4, URZ, 0x1f, UR21 ;  /* 0x0000001f3f047899 */ /* 0x000fe20008011415 */
[----:B------:R-:W-:Y:S01]  /*7410*/  IMAD.U32 R2, RZ, RZ, UR21 ;  /* 0x00000015ff027e24 */ /* 0x000fe2000f8e00ff */
[----:B------:R-:W-:Y:S01]  /*7420*/  UIMAD UR5, UR13, UR21, URZ ;  /* 0x000000150d0572a4 */ /* 0x000fe2000f8e023f */
[----:B------:R-:W-:Y:S01]  /*7430*/  STL.64 [R1+0x120], R70 ;  /* 0x0001204601007387 */ /* 0x000fe20000100a00 */
[----:B------:R-:W-:Y:S01]  /*7440*/  ULDC.64 UR10, c[0x0][0x220] ;  /* 0x00008800000a7ab9 */ /* 0x000fe20000000a00 */
[----:B------:R-:W-:Y:S02]  /*7450*/  USHF.L.U32 UR24, UR6, 0x5, URZ ;  /* 0x0000000506187899 */ /* 0x000fe4000800063f */
[----:B------:R-:W-:Y:S01]  /*7460*/  UIMAD UR4, UR4, UR14, UR5 ;  /* 0x0000000e040472a4 */ /* 0x000fe2000f8e0205 */
[----:B------:R-:W-:Y:S01]  /*7470*/  STL.64 [R1+0x118], R68 ;  /* 0x0001184401007387 */ /* 0x000fe20000100a00 */
[----:B------:R-:W-:Y:S01]  /*7480*/  USHF.L.U64.HI UR23, UR6, 0x5, UR7 ;  /* 0x0000000506177899 */ /* 0x000fe20008010207 */
[----:B------:R-:W-:Y:S01]  /*7490*/  BAR.SYNC.DEFER_BLOCKING 0x0 ;  /* 0x0000000000007b1d */ /* 0x000fe20000010000 */
[----:B--2---:R-:W-:-:S04]  /*74a0*/  IMAD.WIDE.U32 R2, R2, UR14, R28 ;  /* 0x0000000e02027c25 */ /* 0x004fc8000f8e001c */
[----:B------:R-:W-:Y:S01]  /*74b0*/  VIADD R0, R3, UR4 ;  /* 0x0000000403007c36 */ /* 0x000fe20008000000 */
[----:B------:R-:W-:-:S04]  /*74c0*/  LEA R6, P0, R2, UR10, 0x1 ;  /* 0x0000000a02067c11 */ /* 0x000fc8000f8008ff */
        /* <DEDUP_REMOVED lines=12> */
[----:B------:R1:W-:Y:S01]  /*7590*/  LDGSTS.E.BYPASS.LTC128B.128 [R251+0xe800], desc[UR18][R4.64+0x80] ;  /* 0x0e80008004fb7fae */ /* 0x0003e2000b901d52 */
[----:B------:R-:W-:-:S03]  /*75a0*/  IADD3.X R9, R3, UR23, RZ, P0, !PT ;  /* 0x0000001703097c10 */ /* 0x000fc600087fe4ff */
[----:B------:R-:W-:Y:S04]  /*75b0*/  LDGSTS.E.BYPASS.LTC128B.128 [R251+0xd000], desc[UR18][R2.64] ;  /* 0x0d00000002fb7fae */ /* 0x000fe8000b901d52 */
[----:B------:R-:W-:Y:S04]  /*75c0*/  LDGSTS.E.BYPASS.LTC128B.128 [R251+0xf000], desc[UR18][R2.64+0x80] ;  /* 0x0f00008002fb7fae */ /* 0x000fe8000b901d52 */
[----:B------:R-:W-:Y:S04]  /*75d0*/  LDGSTS.E.BYPASS.LTC128B.128 [R251+0xd800], desc[UR18][R8.64] ;  /* 0x0d80000008fb7fae */ /* 0x000fe8000b901d52 */
[----:B------:R2:W-:Y:S04]  /*75e0*/  LDGSTS.E.BYPASS.LTC128B.128 [R251+0xf800], desc[UR18][R8.64+0x80] ;  /* 0x0f80008008fb7fae */ /* 0x0005e8000b901d52 */
[----:B------:R-:W-:Y:S04]  /*75f0*/  LDSM.16.M88.4 R20, [R239+0x2000] ;  /* 0x00200000ef14783b */ /* 0x000fe80000000200 */
[----:B------:R-:W3:Y:S04]  /*7600*/  LDSM.16.M88.4 R52, [R232+0x8800] ;  /* 0x00880000e834783b */ /* 0x000ee80000000200 */
[----:B-1----:R-:W-:Y:S04]  /*7610*/  LDSM.16.M88.4 R4, [R240+0x2000] ;  /* 0x00200000f004783b */ /* 0x002fe80000000200 */
[----:B------:R-:W-:Y:S04]  /*7620*/  LDSM.16.M88.4 R36, [R250] ;  /* 0x00000000fa24783b */ /* 0x000fe80000000200 */
[----:B------:R-:W1:Y:S04]  /*7630*/  LDSM.16.M88.4 R48, [R232+0x9000] ;  /* 0x00900000e830783b */ /* 0x000e680000000200 */
[----:B------:R-:W4:Y:S04]  /*7640*/  LDSM.16.M88.4 R56, [R232+0x8000] ;  /* 0x00800000e838783b */ /* 0x000f280000000200 */
[----:B------:R-:W4:Y:S04]  /*7650*/  LDSM.16.M88.4 R44, [R232+0x9800] ;  /* 0x00980000e82c783b */ /* 0x000f280000000200 */
[----:B------:R-:W4:Y:S04]  /*7660*/  LDSM.16.M88.4 R24, [R239] ;  /* 0x00000000ef18783b */ /* 0x000f280000000200 */
[----:B------:R-:W-:Y:S04]  /*7670*/  LDSM.16.M88.4 R32, [R249] ;  /* 0x00000000f920783b */ /* 0x000fe80000000200 */
[----:B------:R-:W-:Y:S04]  /*7680*/  LDSM.16.M88.4 R28, [R248] ;  /* 0x00000000f81c783b */ /* 0x000fe80000000200 */
[----:B------:R-:W4:Y:S01]  /*7690*/  LDSM.16.M88.4 R40, [R243] ;  /* 0x00000000f328783b */ /* 0x000f220000000200 */
[C---:B---3--:R-:W-:Y:S03]  /*76a0*/  HMMA.16816.F32.BF16 R220, R20.reuse, R52, RZ ;  /* 0x0000003414dc723c */ /* 0x048fe600000418ff */
[----:B--2---:R-:W2:Y:S04]  /*76b0*/  LDSM.16.M88.4 R8, [R240] ;  /* 0x00000000f008783b */ /* 0x004ea80000000200 */
[----:B------:R-:W0:Y:S01]  /*76c0*/  LDGDEPBAR ;  /* 0x00000000000079af */ /* 0x000e220000000000 */
[C---:B------:R-:W-:Y:S06]  /*76d0*/  HMMA.16816.F32.BF16 R216, R20.reuse, R54, RZ ;  /* 0x0000003614d8723c */ /* 0x040fec00000418ff */
[C---:B-1----:R-:W-:Y:S06]  /*76e0*/  HMMA.16816.F32.BF16 R212, R20.reuse, R48, RZ ;  /* 0x0000003014d4723c */ /* 0x042fec00000418ff */
[----:B----4-:R-:W-:Y:S06]  /*76f0*/  HMMA.16816.F32.BF16 R228, R20, R56, RZ ;  /* 0x0000003814e4723c */ /* 0x010fec00000418ff */
[----:B------:R-:W-:Y:S06]  /*7700*/  HMMA.16816.F32.BF16 R68, R4, R36, R220 ;  /* 0x000000240444723c */ /* 0x000fec00000418dc */
[C---:B------:R-:W-:Y:S06]  /*7710*/  HMMA.16816.F32.BF16 R140, R20.reuse, R44, RZ ;  /* 0x0000002c148c723c */ /* 0x040fec00000418ff */
[C---:B------:R-:W-:Y:S06]  /*7720*/  HMMA.16816.F32.BF16 R224, R20.reuse, R58, RZ ;  /* 0x0000003a14e0723c */ /* 0x040fec00000418ff */
[C---:B------:R-:W-:Y:S06]  /*7730*/  HMMA.16816.F32.BF16 R208, R20.reuse, R50, RZ ;  /* 0x0000003214d0723c */ /* 0x040fec00000418ff */
[----:B------:R-:W-:Y:S06]  /*7740*/  HMMA.16816.F32.BF16 R64, R20, R46, RZ ;  /* 0x0000002e1440723c */ /* 0x000fec00000418ff */
[C---:B------:R-:W-:Y:S06]  /*7750*/  HMMA.16816.F32.BF16 R60, R24.reuse, R56, RZ ;  /* 0x00000038183c723c */ /* 0x040fec00000418ff */
[----:B------:R-:W-:Y:S01]  /*7760*/  HMMA.16816.F32.BF16 R20, R24, R52, RZ ;  /* 0x000000341814723c */ /* 0x000fe200000418ff */
[----:B------:R-:W-:Y:S01]  /*7770*/  IMAD.MOV.U32 R57, RZ, RZ, R68 ;  /* 0x000000ffff397224 */ /* 0x000fe200078e0044 */
[----:B------:R-:W-:-:S04]  /*7780*/  MOV R56, R69 ;  /* 0x0000004500387202 */ /* 0x000fc80000000f00 */
[----:B------:R-:W-:Y:S01]  /*7790*/  HMMA.16816.F32.BF16 R228, R4, R40, R228 ;  /* 0x0000002804e4723c */ /* 0x000fe200000418e4 */
[----:B------:R-:W-:Y:S02]  /*77a0*/  IMAD.MOV.U32 R53, RZ, RZ, R70 ;  /* 0x000000ffff357224 */ /* 0x000fe400078e0046 */
[----:B------:R-:W-:-:S03]  /*77b0*/  IMAD.MOV.U32 R52, RZ, RZ, R71 ;  /* 0x000000ffff347224 */ /* 0x000fc600078e0047 */
[C---:B------:R-:W-:Y:S06]  /*77c0*/  HMMA.16816.F32.BF16 R68, R4.reuse, R32, R212 ;  /* 0x000000200444723c */ /* 0x040fec00000418d4 */
[C---:B------:R-:W-:Y:S06]  /*77d0*/  HMMA.16816.F32.BF16 R224, R4.reuse, R42, R224 ;  /* 0x0000002a04e0723c */ /* 0x040fec00000418e0 */
[C---:B------:R-:W-:Y:S06]  /*77e0*/  HMMA.16816.F32.BF16 R212, R4.reuse, R38, R216 ;  /* 0x0000002604d4723c */ /* 0x040fec00000418d8 */
[----:B------:R-:W-:Y:S06]  /*77f0*/  HMMA.16816.F32.BF16 R220, R4, R30, R64 ;  /* 0x0000001e04dc723c */ /* 0x000fec0000041840 */
[----:B------:R-:W-:Y:S01]  /*7800*/  IMAD.MOV.U32 R252, RZ, RZ, R68 ;  /* 0x000000fffffc7224 */ /* 0x000fe200078e0044 */
[----:B------:R-:W-:Y:S01]  /*7810*/  MOV R139, R69 ;  /* 0x00000045008b7202 */ /* 0x000fe20000000f00 */
[----:B------:R-:W-:-:S02]  /*7820*/  IMAD.MOV.U32 R138, RZ, RZ, R70 ;  /* 0x000000ffff8a7224 */ /* 0x000fc400078e0046 */
[----:B------:R-:W-:Y:S02]  /*7830*/  IMAD.MOV.U32 R137, RZ, RZ, R71 ;  /* 0x000000ffff897224 */ /* 0x000fe400078e0047 */
[C---:B------:R-:W-:Y:S06]  /*7840*/  HMMA.16816.F32.BF16 R68, R4.reuse, R28, R140 ;  /* 0x0000001c0444723c */ /* 0x040fec000004188c */
[----:B------:R-:W-:Y:S01]  /*7850*/  HMMA.16816.F32.BF16 R140, R4, R34, R208 ;  /* 0x00000022048c723c */ /* 0x000fe200000418d0 */
[----:B------:R-:W-:Y:S01]  /*7860*/  IMAD.MOV.U32 R12, RZ, RZ, R212 ;  /* 0x000000ffff0c7224 */ /* 0x000fe200078e00d4 */
[----:B------:R-:W-:Y:S01]  /*7870*/  MOV R3, R213 ;  /* 0x000000d500037202 */ /* 0x000fe20000000f00 */
[----:B------:R-:W-:-:S02]  /*7880*/  IMAD.MOV.U32 R2, RZ, RZ, R214 ;  /* 0x000000ffff027224 */ /* 0x000fc400078e00d6 */
[----:B------:R-:W-:Y:S01]  /*7890*/  IMAD.MOV.U32 R0, RZ, RZ, R215 ;  /* 0x000000ffff007224 */ /* 0x000fe200078e00d7 */
[----:B--2---:R-:W-:Y:S06]  /*78a0*/  HMMA.16816.F32.BF16 R208, R8, R36, R20 ;  /* 0x0000002408d0723c */ /* 0x004fec0000041814 */
[C---:B------:R-:W-:Y:S06]  /*78b0*/  HMMA.16816.F32.BF16 R20, R24.reuse, R48, RZ ;  /* 0x000000301814723c */ /* 0x040fec00000418ff */
[C---:B------:R-:W-:Y:S06]  /*78c0*/  HMMA.16816.F32.BF16 R48, R24.reuse, R50, RZ ;  /* 0x000000321830723c */ /* 0x040fec00000418ff */
[----:B------:R-:W-:Y:S01]  /*78d0*/  IMAD.MOV.U32 R132, RZ, RZ, R140 ;  /* 0x000000ffff847224 */ /* 0x000fe200078e008c */
[----:B------:R-:W-:Y:S01]  /*78e0*/  MOV R19, R141 ;  /* 0x0000008d00137202 */ /* 0x000fe20000000f00 */
[----:B------:R-:W-:Y:S01]  /*78f0*/  IMAD.MOV.U32 R18, RZ, RZ, R142 ;  /* 0x000000ffff127224 */ /* 0x000fe200078e008e */
[----:B------:R-:W-:Y:S01]  /*7900*/  HMMA.16816.F32.BF16 R4, R24, R44, RZ ;  /* 0x0000002c1804723c */ /* 0x000fe200000418ff */
        /* <DEDUP_REMOVED lines=9> */
[----:B------:R-:W-:Y:S01]  /*79a0*/  MOV R36, R60 ;  /* 0x0000003c00247202 */ /* 0x000fe20000000f00 */
[----:B------:R-:W-:-:S04]  /*79b0*/  IMAD.MOV.U32 R37, RZ, RZ, R61 ;  /* 0x000000ffff257224 */ /* 0x000fc800078e003d */
[C---:B------:R-:W-:Y:S06]  /*79c0*/  HMMA.16816.F32.BF16 R52, R24.reuse, R54, RZ ;  /* 0x000000361834723c */ /* 0x040fec00000418ff */
[----:B------:R-:W-:Y:S06]  /*79d0*/  HMMA.16816.F32.BF16 R24, R24, R46, RZ ;  /* 0x0000002e1818723c */ /* 0x000fec00000418ff */
[C---:B------:R-:W-:Y:S06]  /*79e0*/  HMMA.16816.F32.BF16 R48, R8.reuse, R34, R48 ;  /* 0x000000220830723c */ /* 0x040fec0000041830 */
[C---:B------:R-:W-:Y:S01]  /*79f0*/  HMMA.16816.F32.BF16 R212, R8.reuse, R28, R4 ;  /* 0x0000001c08d4723c */ /* 0x040fe20000041804 */
[----:B------:R-:W1:Y:S05]  /*7a00*/  LDSM.16.M88.4 R4, [R242+0x2000] ;  /* 0x00200000f204783b */ /* 0x000e6a0000000200 */
[C---:B------:R-:W-:Y:S06]  /*7a10*/  HMMA.16816.F32.BF16 R40, R8.reuse, R42, R56 ;  /* 0x0000002a0828723c */ /* 0x040fec0000041838 */
[C---:B------:R-:W-:Y:S06]  /*7a20*/  HMMA.16816.F32.BF16 R64, R8.reuse, R38, R52 ;  /* 0x000000260840723c */ /* 0x040fec0000041834 */
[----:B------:R-:W-:Y:S01]  /*7a30*/  HMMA.16816.F32.BF16 R32, R8, R30, R24 ;  /* 0x0000001e0820723c */ /* 0x000fe20000041818 */
[----:B------:R-:W2:Y:S01]  /*7a40*/  LDSM.16.M88.4 R8, [R242] ;  /* 0x00000000f208783b */ /* 0x000ea20000000200 */
[----:B------:R-:W-:Y:S01]  /*7a50*/  IMAD.MOV.U32 R38, RZ, RZ, R62 ;  /* 0x000000ffff267224 */ /* 0x000fe200078e003e */
[----:B------:R-:W-:-:S02]  /*7a60*/  MOV R39, R63 ;  /* 0x0000003f00277202 */ /* 0x000fc40000000f00 */
[----:B------:R-:W3:Y:S04]  /*7a70*/  LDSM.16.M88.4 R28, [R238+0x8800] ;  /* 0x00880000ee1c783b */ /* 0x000ee80000000200 */
[----:B------:R-:W4:Y:S01]  /*7a80*/  LDSM.16.M88.4 R24, [R238+0x9000] ;  /* 0x00900000ee18783b */ /* 0x000f220000000200 */
[C---:B-1----:R-:W-:Y:S06]  /*7a90*/  HMMA.16816.F32.BF16 R60, R4.reuse, R20, R228 ;  /* 0x00000014043c723c */ /* 0x042fec00000418e4 */
[----:B------:R-:W-:Y:S01]  /*7aa0*/  HMMA.16816.F32.BF16 R52, R4, R22, R224 ;  /* 0x000000160434723c */ /* 0x000fe200000418e0 */
[----:B------:R-:W-:Y:S01]  /*7ab0*/  IMAD.MOV.U32 R228, RZ, RZ, R252 ;  /* 0x000000ffffe47224 */ /* 0x000fe200078e00fc */
[----:B------:R-:W-:Y:S01]  /*7ac0*/  MOV R230, R138 ;  /* 0x0000008a00e67202 */ /* 0x000fe20000000f00 */
[----:B------:R-:W-:-:S02]  /*7ad0*/  IMAD.MOV.U32 R229, RZ, RZ, R139 ;  /* 0x000000ffffe57224 */ /* 0x000fc400078e008b */
[----:B------:R-:W-:Y:S02]  /*7ae0*/  IMAD.MOV.U32 R231, RZ, RZ, R137 ;  /* 0x000000ffffe77224 */ /* 0x000fe400078e0089 */
[----:B------:R-:W-:Y:S01]  /*7af0*/  IMAD.MOV.U32 R224, RZ, RZ, R132 ;  /* 0x000000ffffe07224 */ /* 0x000fe200078e0084 */
[----:B------:R-:W-:Y:S01]  /*7b00*/  MOV R225, R19 ;  /* 0x0000001300e17202 */ /* 0x000fe20000000f00 */
[----:B------:R-:W-:Y:S02]  /*7b10*/  IMAD.MOV.U32 R226, RZ, RZ, R18 ;  /* 0x000000ffffe27224 */ /* 0x000fe400078e0012 */
[----:B------:R-:W-:Y:S01]  /*7b20*/  IMAD.MOV.U32 R227, RZ, RZ, R13 ;  /* 0x000000ffffe37224 */ /* 0x000fe200078e000d */
[C---:B--2---:R-:W-:Y:S06]  /*7b30*/  HMMA.16816.F32.BF16 R56, R8.reuse, R20, R140 ;  /* 0x000000140838723c */ /* 0x044fec000004188c */
[C---:B------:R-:W-:Y:S01]  /*7b40*/  HMMA.16816.F32.BF16 R44, R8.reuse, R22, R40 ;  /* 0x00000016082c723c */ /* 0x040fe20000041828 */
[----:B------:R-:W1:Y:S05]  /*7b50*/  LDSM.16.M88.4 R20, [R238+0x9800] ;  /* 0x00980000ee14783b */ /* 0x000e6a0000000200 */
[-C--:B---3--:R-:W-:Y:S06]  /*7b60*/  HMMA.16816.F32.BF16 R40, R8, R28.reuse, R208 ;  /* 0x0000001c0828723c */ /* 0x088fec00000418d0 */
[----:B------:R-:W-:Y:S01]  /*7b70*/  HMMA.16816.F32.BF16 R36, R4, R28, R36 ;  /* 0x0000001c0424723c */ /* 0x000fe20000041824 */
[----:B------:R-:W-:Y:S01]  /*7b80*/  MOV R208, R12 ;  /* 0x0000000c00d07202 */ /* 0x000fe20000000f00 */
[----:B------:R-:W-:Y:S01]  /*7b90*/  IMAD.MOV.U32 R209, RZ, RZ, R3 ;  /* 0x000000ffffd17224 */ /* 0x000fe200078e0003 */
[----:B------:R-:W-:Y:S01]  /*7ba0*/  MOV R211, R0 ;  /* 0x0000000000d37202 */ /* 0x000fe20000000f00 */
[----:B------:R-:W-:-:S02]  /*7bb0*/  IMAD.MOV.U32 R210, RZ, RZ, R2 ;  /* 0x000000ffffd27224 */ /* 0x000fc400078e0002 */
[C---:B----4-:R-:W-:Y:S06]  /*7bc0*/  HMMA.16816.F32.BF16 R140, R4.reuse, R24, R228 ;  /* 0x00000018048c723c */ /* 0x050fec00000418e4 */
[C---:B------:R-:W-:Y:S06]  /*7bd0*/  HMMA.16816.F32.BF16 R208, R4.reuse, R30, R208 ;  /* 0x0000001e04d0723c */ /* 0x040fec00000418d0 */
[----:B------:R-:W-:Y:S06]  /*7be0*/  HMMA.16816.F32.BF16 R224, R4, R26, R224 ;  /* 0x0000001a04e0723c */ /* 0x000fec00000418e0 */
[----:B------:R-:W-:Y:S06]  /*7bf0*/  HMMA.16816.F32.BF16 R64, R8, R30, R64 ;  /* 0x0000001e0840723c */ /* 0x000fec0000041840 */
[C---:B-1----:R-:W-:Y:S06]  /*7c00*/  HMMA.16816.F32.BF16 R68, R4.reuse, R20, R68 ;  /* 0x000000140444723c */ /* 0x042fec0000041844 */
[----:B------:R-:W-:Y:S06]  /*7c10*/  HMMA.16816.F32.BF16 R4, R4, R22, R220 ;  /* 0x000000160404723c */ /* 0x000fec00000418dc */
[----:B------:R-:W-:Y:S01]  /*7c20*/  IMAD.MOV.U32 R28, RZ, RZ, R224 ;  /* 0x000000ffff1c7224 */ /* 0x000fe200078e00e0 */
[----:B------:R-:W-:Y:S01]  /*7c30*/  MOV R19, R225 ;  /* 0x000000e100137202 */ /* 0x000fe20000000f00 */
[----:B------:R-:W-:-:S02]  /*7c40*/  IMAD.MOV.U32 R18, RZ, RZ, R226 ;  /* 0x000000ffff127224 */ /* 0x000fc400078e00e2 */
[----:B------:R-:W-:Y:S01]  /*7c50*/  IMAD.MOV.U32 R13, RZ, RZ, R227 ;  /* 0x000000ffff0d7224 */ /* 0x000fe200078e00e3 */
[C---:B------:R-:W-:Y:S06]  /*7c60*/  HMMA.16816.F32.BF16 R220, R8.reuse, R20, R212 ;  /* 0x0000001408dc723c */ /* 0x040fec00000418d4 */
[----:B------:R-:W-:Y:S01]  /*7c70*/  HMMA.16816.F32.BF16 R224, R8, R26, R48 ;  /* 0x0000001a08e0723c */ /* 0x000fe20000041830 */
[----:B------:R-:W-:Y:S01]  /*7c80*/  IMAD.MOV.U32 R231, RZ, RZ, R68 ;  /* 0x000000ffffe77224 */ /* 0x000fe200078e0044 */
[----:B------:R-:W-:Y:S01]  /*7c90*/  MOV R229, R70 ;  /* 0x0000004600e57202 */ /* 0x000fe20000000f00 */
[----:B------:R-:W-:-:S02]  /*7ca0*/  IMAD.MOV.U32 R228, RZ, RZ, R71 ;  /* 0x000000ffffe47224 */ /* 0x000fc400078e0047 */
[----:B------:R-:W-:Y:S01]  /*7cb0*/  IMAD.MOV.U32 R230, RZ, RZ, R69 ;  /* 0x000000ffffe67224 */ /* 0x000fe200078e0045 */
[----:B------:R-:W-:Y:S01]  /*7cc0*/  HMMA.16816.F32.BF16 R32, R8, R22, R32 ;  /* 0x000000160820723c */ /* 0x000fe20000041820 */
[----:B------:R-:W-:Y:S01]  /*7cd0*/  MOV R252, R4 ;  /* 0x0000000400fc7202 */ /* 0x000fe20000000f00 */
[----:B------:R-:W-:Y:S01]  /*7ce0*/  IMAD.MOV.U32 R139, RZ, RZ, R5 ;  /* 0x000000ffff8b7224 */ /* 0x000fe200078e0005 */
[----:B------:R-:W-:Y:S01]  /*7cf0*/  MOV R137, R7 ;  /* 0x0000000700897202 */ /* 0x000fe20000000f00 */
[----:B------:R-:W-:Y:S01]  /*7d00*/  IMAD.MOV.U32 R138, RZ, RZ, R6 ;  /* 0x000000ffff8a7224 */ /* 0x000fe200078e0006 */
[----:B------:R-:W-:Y:S01]  /*7d10*/  MOV R5, R66 ;  /* 0x0000004200057202 */ /* 0x000fe20000000f00 */
[----:B------:R-:W-:Y:S01]  /*7d20*/  IMAD.MOV.U32 R7, RZ, RZ, R64 ;  /* 0x000000ffff077224 */ /* 0x000fe200078e0040 */
[----:B------:R-:W-:Y:S01]  /*7d30*/  LDSM.16.M88.4 R20, [R237] ;  /* 0x00000000ed14783b */ /* 0x000fe20000000200 */
[----:B------:R-:W-:Y:S02]  /*7d40*/  IMAD.MOV.U32 R6, RZ, RZ, R65 ;  /* 0x000000ffff067224 */ /* 0x000fe400078e0041 */
[----:B------:R-:W-:Y:S01]  /*7d50*/  IMAD.MOV.U32 R4, RZ, RZ, R67 ;  /* 0x000000ffff047224 */ /* 0x000fe200078e0043 */
[----:B------:R-:W-:Y:S01]  /*7d60*/  MOV R48, R7 ;  /* 0x0000000700307202 */ /* 0x000fe20000000f00 */
[----:B------:R-:W-:Y:S01]  /*7d70*/  IMAD.MOV.U32 R49, RZ, RZ, R6 ;  /* 0x000000ffff317224 */ /* 0x000fe200078e0006 */
[----:B------:R1:W5:Y:S01]  /*7d80*/  LDL.LU.64 R70, [R1+0x120] ;  /* 0x0001200001467983 */ /* 0x0003620000300a00 */
[----:B------:R-:W-:Y:S01]  /*7d90*/  IMAD.MOV.U32 R50, RZ, RZ, R5 ;  /* 0x000000ffff327224 */ /* 0x000fe200078e0005 */
[----:B------:R-:W-:-:S02]  /*7da0*/  MOV R51, R4 ;  /* 0x0000000400337202 */ /* 0x000fc40000000f00 */
[----:B------:R-:W2:Y:S01]  /*7db0*/  LDSM.16.M88.4 R4, [R241+0x2000] ;  /* 0x00200000f104783b */ /* 0x000ea20000000200 */
[----:B------:R-:W-:Y:S03]  /*7dc0*/  HMMA.16816.F32.BF16 R64, R8, R24, R216 ;  /* 0x000000180840723c */ /* 0x000fe600000418d8 */
[----:B------:R-:W3:Y:S04]  /*7dd0*/  LDSM.16.M88.4 R8, [R241] ;  /* 0x00000000f108783b */ /* 0x000ee80000000200 */
[----:B------:R1:W5:Y:S01]  /*7de0*/  LDL.LU.64 R68, [R1+0x118] ;  /* 0x0001180001447983 */ /* 0x0003620000300a00 */
[----:B------:R-:W-:-:S15]  /*7df0*/  UISETP.NE.AND UP0, UPT, UR17, 0x2, UPT ;  /* 0x000000021100788c */ /* 0x000fde000bf05270 */
[----:B------:R-:W-:-:S01]  /*7e00*/  NOP ;  /* 0x0000000000007918 */ /* 0x000fc20000000000 */
[----:B------:R-:W-:Y:S01]  /*7e10*/  IMAD.MOV.U32 R12, RZ, RZ, R64 ;  /* 0x000000ffff0c7224 */ /* 0x000fe200078e0040 */
[----:B------:R-:W-:Y:S01]  /*7e20*/  MOV R3, R65 ;  /* 0x0000004100037202 */ /* 0x000fe20000000f00 */
[----:B------:R-:W-:Y:S02]  /*7e30*/  IMAD.MOV.U32 R64, RZ, RZ, R28 ;  /* 0x000000ffff407224 */ /* 0x000fe400078e001c */
[----:B------:R-:W4:Y:S01]  /*7e40*/  LDSM.16.M88.4 R28, [R237+0x800] ;  /* 0x00080000ed1c783b */ /* 0x000f220000000200 */
[----:B------:R-:W-:Y:S01]  /*7e50*/  IMAD.MOV.U32 R2, RZ, RZ, R66 ;  /* 0x000000ffff027224 */ /* 0x000fe200078e0042 */
[----:B------:R-:W-:Y:S01]  /*7e60*/  MOV R66, R18 ;  /* 0x0000001200427202 */ /* 0x000fe20000000f00 */
[----:B------:R-:W-:Y:S02]  /*7e70*/  IMAD.MOV.U32 R0, RZ, RZ, R67 ;  /* 0x000000ffff007224 */ /* 0x000fe400078e0043 */
[----:B------:R-:W-:Y:S02]  /*7e80*/  IMAD.MOV.U32 R65, RZ, RZ, R19 ;  /* 0x000000ffff417224 */ /* 0x000fe400078e0013 */
[----:B------:R-:W-:Y:S01]  /*7e90*/  IMAD.MOV.U32 R67, RZ, RZ, R13 ;  /* 0x000000ffff437224 */ /* 0x000fe200078e000d */
[C---:B--2---:R-:W-:Y:S06]  /*7ea0*/  HMMA.16816.F32.BF16 R24, R4.reuse, R20, R60 ;  /* 0x000000140418723c */ /* 0x044fec000004183c */
[----:B------:R-:W-:Y:S01]  /*7eb0*/  HMMA.16816.F32.BF16 R216, R4, R22, R52 ;  /* 0x0000001604d8723c */ /* 0x000fe20000041834 */
[----:B------:R-:W-:Y:S01]  /*7ec0*/  MOV R60, R231 ;  /* 0x000000e7003c7202 */ /* 0x000fe20000000f00 */
[----:B------:R-:W-:Y:S01]  /*7ed0*/  IMAD.MOV.U32 R61, RZ, RZ, R230 ;  /* 0x000000ffff3d7224 */ /* 0x000fe200078e00e6 */
[----:B------:R-:W-:Y:S01]  /*7ee0*/  MOV R63, R228 ;  /* 0x000000e4003f7202 */ /* 0x000fe20000000f00 */
[----:B------:R-:W-:-:S02]  /*7ef0*/  IMAD.MOV.U32 R62, RZ, RZ, R229 ;  /* 0x000000ffff3e7224 */ /* 0x000fc400078e00e5 */
[C---:B---3--:R-:W-:Y:S01]  /*7f00*/  HMMA.16816.F32.BF16 R228, R8.reuse, R20, R56 ;  /* 0x0000001408e4723c */ /* 0x048fe20000041838 */
[----:B------:R-:W-:Y:S01]  /*7f10*/  IMAD.MOV.U32 R52, RZ, RZ, R252 ;  /* 0x000000ffff347224 */ /* 0x000fe200078e00fc */
[----:B------:R-:W-:Y:S01]  /*7f20*/  MOV R54, R138 ;  /* 0x0000008a00367202 */ /* 0x000fe20000000f00 */
[----:B------:R-:W-:Y:S02]  /*7f30*/  IMAD.MOV.U32 R53, RZ, RZ, R139 ;  /* 0x000000ffff357224 */ /* 0x000fe400078e008b */
[----:B------:R-:W-:Y:S01]  /*7f40*/  IMAD.MOV.U32 R55, RZ, RZ, R137 ;  /* 0x000000ffff377224 */ /* 0x000fe200078e0089 */
[----:B------:R-:W-:Y:S01]  /*7f50*/  HMMA.16816.F32.BF16 R212, R8, R22, R44 ;  /* 0x0000001608d4723c */ /* 0x000fe2000004182c */
[----:B------:R-:W2:Y:S05]  /*7f60*/  LDSM.16.M88.4 R20, [R237+0x1800] ;  /* 0x00180000ed14783b */ /* 0x000eaa0000000200 */
[----:B------:R-:W-:Y:S01]  /*7f70*/  IMAD.MOV.U32 R132, RZ, RZ, R24 ;  /* 0x000000ffff847224 */ /* 0x000fe200078e0018 */
[----:B------:R-:W-:Y:S01]  /*7f80*/  MOV R19, R25 ;  /* 0x0000001900137202 */ /* 0x000fe20000000f00 */
[----:B------:R-:W-:-:S02]  /*7f90*/  IMAD.MOV.U32 R18, RZ, RZ, R26 ;  /* 0x000000ffff127224 */ /* 0x000fc400078e001a */
[----:B------:R-:W-:Y:S01]  /*7fa0*/  IMAD.MOV.U32 R13, RZ, RZ, R27 ;  /* 0x000000ffff0d7224 */ /* 0x000fe200078e001b */
[----:B----4-:R-:W-:Y:S01]  /*7fb0*/  HMMA.16816.F32.BF16 R208, R4, R30, R208 ;  /* 0x0000001e04d0723c */ /* 0x010fe200000418d0 */
[----:B------:R-:W3:Y:S05]  /*7fc0*/  LDSM.16.M88.4 R24, [R237+0x1000] ;  /* 0x00100000ed18783b */ /* 0x000eea0000000200 */
[-C--:B------:R-:W-:Y:S06]  /*7fd0*/  HMMA.16816.F32.BF16 R56, R8, R28.reuse, R40 ;  /* 0x0000001c0838723c */ /* 0x080fec0000041828 */
[----:B------:R-:W-:Y:S01]  /*7fe0*/  HMMA.16816.F32.BF16 R44, R4, R28, R36 ;  /* 0x0000001c042c723c */ /* 0x000fe20000041824 */
[----:B------:R-:W-:Y:S01]  /*7ff0*/  IMAD.MOV.U32 R40, RZ, RZ, R12 ;  /* 0x000000ffff287224 */ /* 0x000fe200078e000c */
[----:B------:R-:W-:Y:S01]  /*8000*/  MOV R41, R3 ;  /* 0x0000000300297202 */ /* 0x000fe20000000f00 */
[----:B------:R-:W-:-:S02]  /*8010*/  IMAD.MOV.U32 R42, RZ, RZ, R2 ;  /* 0x000000ffff2a7224 */ /* 0x000fc400078e0002 */
[----:B------:R-:W-:Y:S01]  /*8020*/  IMAD.MOV.U32 R43, RZ, RZ, R0 ;  /* 0x000000ffff2b7224 */ /* 0x000fe200078e0000 */
[----:B------:R-:W-:Y:S01]  /*8030*/  HMMA.16816.F32.BF16 R48, R8, R30, R48 ;  /* 0x0000001e0830723c */ /* 0x000fe20000041830 */
[----:B------:R-:W-:Y:S05]  /*8040*/  LDSM.16.M88.4 R28, [R232+0xa800] ;  /* 0x00a80000e81c783b */ /* 0x000fea0000000200 */
[----:B------:R-:W-:Y:S01]  /*8050*/  MOV R12, R208 ;  /* 0x000000d0000c7202 */ /* 0x000fe20000000f00 */
[----:B------:R-:W-:Y:S01]  /*8060*/  IMAD.MOV.U32 R3, RZ, RZ, R209 ;  /* 0x000000ffff037224 */ /* 0x000fe200078e00d1 */
[----:B------:R-:W-:Y:S01]  /*8070*/  MOV R0, R211 ;  /* 0x000000d300007202 */ /* 0x000fe20000000f00 */
[----:B------:R-:W-:Y:S01]  /*8080*/  IMAD.MOV.U32 R2, RZ, RZ, R210 ;  /* 0x000000ffff027224 */ /* 0x000fe200078e00d2 */
[C---:B--2---:R-:W-:Y:S06]  /*8090*/  HMMA.16816.F32.BF16 R60, R4.reuse, R20, R60 ;  /* 0x00000014043c723c */ /* 0x044fec000004183c */
[----:B------:R-:W-:Y:S06]  /*80a0*/  HMMA.16816.F32.BF16 R52, R4, R22, R52 ;  /* 0x000000160434723c */ /* 0x000fec0000041834 */
[C---:B---3--:R-:W-:Y:S06]  /*80b0*/  HMMA.16816.F32.BF16 R40, R8.reuse, R24, R40 ;  /* 0x000000180828723c */ /* 0x048fec0000041828 */
[C---:B------:R-:W-:Y:S06]  /*80c0*/  HMMA.16816.F32.BF16 R36, R8.reuse, R26, R224 ;  /* 0x0000001a0824723c */ /* 0x040fec00000418e0 */
[----:B------:R-:W-:Y:S01]  /*80d0*/  HMMA.16816.F32.BF16 R208, R8, R20, R220 ;  /* 0x0000001408d0723c */ /* 0x000fe200000418dc */
[----:B------:R-:W-:Y:S01]  /*80e0*/  IMAD.MOV.U32 R224, RZ, RZ, R132 ;  /* 0x000000ffffe07224 */ /* 0x000fe200078e0084 */
[----:B------:R-:W-:Y:S01]  /*80f0*/  MOV R226, R18 ;  /* 0x0000001200e27202 */ /* 0x000fe20000000f00 */
[----:B------:R-:W-:-:S02]  /*8100*/  IMAD.MOV.U32 R225, RZ, RZ, R19 ;  /* 0x000000ffffe17224 */ /* 0x000fc400078e0013 */
[----:B------:R-:W-:Y:S01]  /*8110*/  IMAD.MOV.U32 R227, RZ, RZ, R13 ;  /* 0x000000ffffe37224 */ /* 0x000fe200078e000d */
[----:B------:R-:W-:Y:S01]  /*8120*/  HMMA.16816.F32.BF16 R32, R8, R22, R32 ;  /* 0x000000160820723c */ /* 0x000fe20000041820 */
[----:B------:R-:W-:Y:S04]  /*8130*/  LDSM.16.M88.4 R20, [R232+0xa000] ;  /* 0x00a00000e814783b */ /* 0x000fe80000000200 */
[----:B------:R-:W2:Y:S01]  /*8140*/  LDSM.16.M88.4 R8, [R239+0x4000] ;  /* 0x00400000ef08783b */ /* 0x000ea20000000200 */
[C---:B------:R-:W-:Y:S06]  /*8150*/  HMMA.16816.F32.BF16 R140, R4.reuse, R24, R140 ;  /* 0x00000018048c723c */ /* 0x040fec000004188c */
[----:B------:R-:W-:Y:S01]  /*8160*/  HMMA.16816.F32.BF16 R64, R4, R26, R64 ;  /* 0x0000001a0440723c */ /* 0x000fe20000041840 */
[----:B------:R-:W3:Y:S05]  /*8170*/  LDSM.16.M88.4 R4, [R239+0x6000] ;  /* 0x00600000ef04783b */ /* 0x000eea0000000200 */
[C---:B--2---:R-:W-:Y:S06]  /*8180*/  HMMA.16816.F32.BF16 R24, R8.reuse, R20, R228 ;  /* 0x000000140818723c */ /* 0x044fec00000418e4 */
[----:B------:R-:W-:Y:S06]  /*8190*/  HMMA.16816.F32.BF16 R220, R8, R22, R212 ;  /* 0x0000001608dc723c */ /* 0x000fec00000418d4 */
[C---:B---3--:R-:W-:Y:S06]  /*81a0*/  HMMA.16816.F32.BF16 R224, R4.reuse, R20, R224 ;  /* 0x0000001404e0723c */ /* 0x048fec00000418e0 */
[----:B------:R-:W-:Y:S06]  /*81b0*/  HMMA.16816.F32.BF16 R212, R4, R28, R44 ;  /* 0x0000001c04d4723c */ /* 0x000fec000004182c */
[----:B------:R-:W-:Y:S01]  /*81c0*/  MOV R231, R24 ;  /* 0x0000001800e77202 */ /* 0x000fe20000000f00 */
[----:B------:R-:W-:Y:S01]  /*81d0*/  IMAD.MOV.U32 R230, RZ, RZ, R25 ;  /* 0x000000ffffe67224 */ /* 0x000fe200078e0019 */
[----:B------:R-:W-:Y:S01]  /*81e0*/  MOV R228, R27 ;  /* 0x0000001b00e47202 */ /* 0x000fe20000000f00 */
[----:B------:R-:W-:Y:S01]  /*81f0*/  IMAD.MOV.U32 R229, RZ, RZ, R26 ;  /* 0x000000ffffe57224 */ /* 0x000fe200078e001a */
[----:B------:R-:W-:Y:S01]  /*8200*/  HMMA.16816.F32.BF16 R48, R8, R30, R48 ;  /* 0x0000001e0830723c */ /* 0x000fe20000041830 */
[----:B------:R-:W2:Y:S07]  /*8210*/  LDSM.16.M88.4 R24, [R232+0xb000] ;  /* 0x00b00000e818783b */ /* 0x000eae0000000200 */
[----:B------:R-:W-:Y:S01]  /*8220*/  IMAD.MOV.U32 R139, RZ, RZ, R224 ;  /* 0x000000ffff8b7224 */ /* 0x000fe200078e00e0 */
[----:B------:R-:W-:Y:S01]  /*8230*/  MOV R138, R225 ;  /* 0x000000e1008a7202 */ /* 0x000fe20000000f00 */
[----:B------:R-:W-:-:S02]  /*8240*/  IMAD.MOV.U32 R137, RZ, RZ, R226 ;  /* 0x000000ffff897224 */ /* 0x000fc400078e00e2 */
[----:B------:R-:W-:Y:S02]  /*8250*/  IMAD.MOV.U32 R132, RZ, RZ, R227 ;  /* 0x000000ffff847224 */ /* 0x000fe400078e00e3 */
[----:B------:R-:W-:Y:S01]  /*8260*/  HMMA.16816.F32.BF16 R224, R4, R22, R216 ;  /* 0x0000001604e0723c */ /* 0x000fe200000418d8 */
[----:B------:R-:W3:Y:S05]  /*8270*/  LDSM.16.M88.4 R20, [R232+0xb800] ;  /* 0x00b80000e814783b */ /* 0x000eea0000000200 */
[----:B------:R-:W-:Y:S07]  /*8280*/  HMMA.16816.F32.BF16 R216, R8, R28, R56 ;  /* 0x0000001c08d8723c */ /* 0x000fee0000041838 */
[----:B------:R-:W-:Y:S01]  /*8290*/  IMAD.MOV.U32 R56, RZ, RZ, R12 ;  /* 0x000000ffff387224 */ /* 0x000fe200078e000c */
[----:B------:R-:W-:Y:S01]  /*82a0*/  MOV R58, R2 ;  /* 0x00000002003a7202 */ /* 0x000fe20000000f00 */
[----:B------:R-:W-:-:S02]  /*82b0*/  IMAD.MOV.U32 R57, RZ, RZ, R3 ;  /* 0x000000ffff397224 */ /* 0x000fc400078e0003 */
[----:B------:R-:W-:-:S07]  /*82c0*/  IMAD.MOV.U32 R59, RZ, RZ, R0 ;  /* 0x000000ffff3b7224 */ /* 0x000fce00078e0000 */
[C---:B------:R-:W-:Y:S06]  /*82d0*/  HMMA.16816.F32.BF16 R56, R4.reuse, R30, R56 ;  /* 0x0000001e0438723c */ /* 0x040fec0000041838 */
[----:B--2---:R-:W-:Y:S07]  /*82e0*/  HMMA.16816.F32.BF16 R44, R4, R24, R140 ;  /* 0x00000018042c723c */ /* 0x004fee000004188c */
[----:B------:R-:W-:Y:S01]  /*82f0*/  IMAD.MOV.U32 R140, RZ, RZ, R231 ;  /* 0x000000ffff8c7224 */ /* 0x000fe200078e00e7 */
[----:B------:R-:W-:Y:S01]  /*8300*/  MOV R142, R229 ;  /* 0x000000e5008e7202 */ /* 0x000fe20000000f00 */
[----:B------:R-:W-:-:S02]  /*8310*/  IMAD.MOV.U32 R141, RZ, RZ, R230 ;  /* 0x000000ffff8d7224 */ /* 0x000fc400078e00e6 */
[----:B------:R-:W-:Y:S01]  /*8320*/  IMAD.MOV.U32 R143, RZ, RZ, R228 ;  /* 0x000000ffff8f7224 */ /* 0x000fe200078e00e4 */
[----:B---3--:R-:W-:Y:S06]  /*8330*/  HMMA.16816.F32.BF16 R32, R8, R22, R32 ;  /* 0x000000160820723c */ /* 0x008fec0000041820 */
[----:B------:R-:W-:Y:S01]  /*8340*/  IMAD.MOV.U32 R12, RZ, RZ, R56 ;  /* 0x000000ffff0c7224 */ /* 0x000fe200078e0038 */
[----:B------:R-:W-:Y:S01]  /*8350*/  MOV R3, R57 ;  /* 0x0000003900037202 */ /* 0x000fe20000000f00 */
[----:B------:R-:W-:Y:S01]  /*8360*/  IMAD.MOV.U32 R2, RZ, RZ, R58 ;  /* 0x000000ffff027224 */ /* 0x000fe200078e003a */
[----:B------:R-:W-:Y:S01]  /*8370*/  HMMA.16816.F32.BF16 R228, R4, R26, R64 ;  /* 0x0000001a04e4723c */ /* 0x000fe20000041840 */
[----:B------:R-:W-:-:S02]  /*8380*/  IMAD.MOV.U32 R0, RZ, RZ, R59 ;  /* 0x000000ffff007224 */ /* 0x000fc400078e003b */
[----:B------:R-:W-:Y:S01]  /*8390*/  MOV R28, R44 ;  /* 0x0000002c001c7202 */ /* 0x000fe20000000f00 */
[----:B------:R-:W-:Y:S01]  /*83a0*/  IMAD.MOV.U32 R19, RZ, RZ, R45 ;  /* 0x000000ffff137224 */ /* 0x000fe200078e002d */
[----:B------:R-:W-:Y:S01]  /*83b0*/  MOV R13, R47 ;  /* 0x0000002f000d7202 */ /* 0x000fe20000000f00 */
[----:B------:R-:W-:Y:S01]  /*83c0*/  IMAD.MOV.U32 R18, RZ, RZ, R46 ;  /* 0x000000ffff127224 */ /* 0x000fe200078e002e */
[----:B------:R-:W-:Y:S06]  /*83d0*/  HMMA.16816.F32.BF16 R64, R4, R20, R60 ;  /* 0x000000140440723c */ /* 0x000fec000004183c */
[----:B------:R-:W-:Y:S01]  /*83e0*/  HMMA.16816.F32.BF16 R44, R8, R24, R40 ;  /* 0x00000018082c723c */ /* 0x000fe20000041828 */
[----:B------:R-:W-:Y:S01]  /*83f0*/  IMAD.MOV.U32 R60, RZ, RZ, R139 ;  /* 0x000000ffff3c7224 */ /* 0x000fe200078e008b */
[----:B------:R-:W-:Y:S01]  /*8400*/  MOV R61, R138 ;  /* 0x0000008a003d7202 */ /* 0x000fe20000000f00 */
[----:B------:R-:W-:-:S02]  /*8410*/  IMAD.MOV.U32 R62, RZ, RZ, R137 ;  /* 0x000000ffff3e7224 */ /* 0x000fc400078e0089 */
[----:B------:R-:W-:Y:S01]  /*8420*/  IMAD.MOV.U32 R63, RZ, RZ, R132 ;  /* 0x000000ffff3f7224 */ /* 0x000fe200078e0084 */
[----:B------:R-:W-:Y:S01]  /*8430*/  HMMA.16816.F32.BF16 R40, R8, R26, R36 ;  /* 0x0000001a0828723c */ /* 0x000fe20000041824 */
[----:B------:R-:W-:Y:S05]  /*8440*/  LDSM.16.M88.4 R24, [R245] ;  /* 0x00000000f518783b */ /* 0x000fea0000000200 */
[----:B------:R-:W-:Y:S01]  /*8450*/  HMMA.16816.F32.BF16 R56, R4, R22, R52 ;  /* 0x000000160438723c */ /* 0x000fe20000041834 */
[----:B------:R-:W2:Y:S05]  /*8460*/  LDSM.16.M88.4 R4, [R240+0x6000] ;  /* 0x00600000f004783b */ /* 0x000eaa0000000200 */
[----:B------:R-:W-:Y:S01]  /*8470*/  HMMA.16816.F32.BF16 R36, R8, R20, R208 ;  /* 0x000000140824723c */ /* 0x000fe200000418d0 */
[----:B------:R-:W3:Y:S04]  /*8480*/  LDSM.16.M88.4 R20, [R247] ;  /* 0x00000000f714783b */ /* 0x000ee80000000200 */
[----:B------:R-:W4:Y:S02]  /*8490*/  LDSM.16.M88.4 R8, [R240+0x4000] ;  /* 0x00400000f008783b */ /* 0x000f240000000200 */
[----:B------:R-:W-:Y:S01]  /*84a0*/  MOV R208, R28 ;  /* 0x0000001c00d07202 */ /* 0x000fe20000000f00 */
[----:B------:R-:W-:Y:S01]  /*84b0*/  IMAD.MOV.U32 R209, RZ, RZ, R19 ;  /* 0x000000ffffd17224 */ /* 0x000fe200078e0013 */
[----:B------:R-:W1:Y:S01]  /*84c0*/  LDSM.16.M88.4 R28, [R246] ;  /* 0x00000000f61c783b */ /* 0x000e620000000200 */
[----:B------:R-:W-:Y:S01]  /*84d0*/  IMAD.MOV.U32 R210, RZ, RZ, R18 ;  /* 0x000000ffffd27224 */ /* 0x000fe200078e0012 */
[----:B------:R-:W-:-:S07]  /*84e0*/  MOV R211, R13 ;  /* 0x0000000d00d37202 */ /* 0x000fce0000000f00 */
[C---:B--2---:R-:W-:Y:S06]  /*84f0*/  HMMA.16816.F32.BF16 R208, R4.reuse, R24, R208 ;  /* 0x0000001804d0723c */ /* 0x044fec00000418d0 */
[-C--:B---3--:R-:W-:Y:S06]  /*8500*/  HMMA.16816.F32.BF16 R52, R4, R20.reuse, R60 ;  /* 0x000000140434723c */ /* 0x088fec000004183c */
[----:B----4-:R-:W-:Y:S06]  /*8510*/  HMMA.16816.F32.BF16 R60, R8, R20, R140 ;  /* 0x00000014083c723c */ /* 0x010fec000004188c */
[-C--:B------:R-:W-:Y:S06]  /*8520*/  HMMA.16816.F32.BF16 R224, R4, R22.reuse, R224 ;  /* 0x0000001604e0723c */ /* 0x080fec00000418e0 */
[----:B------:R-:W-:Y:S01]  /*8530*/  HMMA.16816.F32.BF16 R220, R8, R22, R220 ;  /* 0x0000001608dc723c */ /* 0x000fe200000418dc */
[----:B------:R-:W2:Y:S05]  /*8540*/  LDSM.16.M88.4 R20, [R244] ;  /* 0x00000000f414783b */ /* 0x000eaa0000000200 */
[-C--:B-1----:R-:W-:Y:S06]  /*8550*/  HMMA.16816.F32.BF16 R140, R4, R28.reuse, R212 ;  /* 0x0000001c048c723c */ /* 0x082fec00000418d4 */
[----:B------:R-:W-:Y:S01]  /*8560*/  HMMA.16816.F32.BF16 R216, R8, R28, R216 ;  /* 0x0000001c08d8723c */ /* 0x000fe200000418d8 */
        /* <DEDUP_REMOVED lines=8> */
[C---:B------:R-:W-:Y:S06]  /*85f0*/  HMMA.16816.F32.BF16 R208, R4.reuse, R26, R228 ;  /* 0x0000001a04d0723c */ /* 0x040fec00000418e4 */
[C---:B------:R-:W-:Y:S06]  /*8600*/  HMMA.16816.F32.BF16 R212, R4.reuse, R30, R212 ;  /* 0x0000001e04d4723c */ /* 0x040fec00000418d4 */
[----:B--2---:R-:W-:-:S12]  /*8610*/  HMMA.16816.F32.BF16 R64, R4, R20, R64 ;  /* 0x000000140440723c */ /* 0x004fd80000041840 */
[----:B------:R-:W-:Y:S01]  /*8620*/  IMAD.MOV.U32 R132, RZ, RZ, R208 ;  /* 0x000000ffff847224 */ /* 0x000fe200078e00d0 */
[----:B------:R-:W-:Y:S01]  /*8630*/  MOV R18, R210 ;  /* 0x000000d200127202 */ /* 0x000fe20000000f00 */
[----:B------:R-:W-:Y:S01]  /*8640*/  IMAD.MOV.U32 R19, RZ, RZ, R209 ;  /* 0x000000ffff137224 */ /* 0x000fe200078e00d1 */
[C---:B------:R-:W-:Y:S01]  /*8650*/  HMMA.16816.F32.BF16 R36, R8.reuse, R20, R36 ;  /* 0x000000140824723c */ /* 0x040fe20000041824 */
[----:B------:R-:W-:Y:S02]  /*8660*/  IMAD.MOV.U32 R13, RZ, RZ, R211 ;  /* 0x000000ffff0d7224 */ /* 0x000fe400078e00d3 */
[----:B------:R-:W-:Y:S01]  /*8670*/  IMAD.MOV.U32 R138, RZ, RZ, R212 ;  /* 0x000000ffff8a7224 */ /* 0x000fe200078e00d4 */
[----:B------:R-:W-:Y:S01]  /*8680*/  MOV R137, R213 ;  /* 0x000000d500897202 */ /* 0x000fe20000000f00 */
[----:B------:R-:W-:Y:S01]  /*8690*/  IMAD.MOV.U32 R29, RZ, RZ, R214 ;  /* 0x000000ffff1d7224 */ /* 0x000fe200078e00d6 */
[----:B------:R-:W-:Y:S01]  /*86a0*/  HMMA.16816.F32.BF16 R208, R8, R30, R48 ;  /* 0x0000001e08d0723c */ /* 0x000fe20000041830 */
[----:B------:R-:W-:Y:S01]  /*86b0*/  IMAD.MOV.U32 R28, RZ, RZ, R215 ;  /* 0x000000ffff1c7224 */ /* 0x000fe200078e00d7 */
[----:B------:R-:W-:Y:S01]  /*86c0*/  MOV R229, R137 ;  /* 0x0000008900e57202 */ /* 0x000fe20000000f00 */
[----:B------:R-:W-:-:S02]  /*86d0*/  IMAD.MOV.U32 R228, RZ, RZ, R138 ;  /* 0x000000ffffe47224 */ /* 0x000fc400078e008a */
[----:B------:R-:W-:Y:S01]  /*86e0*/  IMAD.MOV.U32 R230, RZ, RZ, R29 ;  /* 0x000000ffffe67224 */ /* 0x000fe200078e001d */
[----:B------:R-:W-:Y:S01]  /*86f0*/  HMMA.16816.F32.BF16 R212, R4, R22, R56 ;  /* 0x0000001604d4723c */ /* 0x000fe20000041838 */
[----:B------:R-:W-:Y:S01]  /*8700*/  IMAD.MOV.U32 R231, RZ, RZ, R28 ;  /* 0x000000ffffe77224 */ /* 0x000fe200078e001c */
[----:B------:R-:W-:Y:S01]  /*8710*/  LDSM.16.M88.4 R4, [R242+0x6000] ;  /* 0x00600000f204783b */ /* 0x000fe20000000200 */
[----:B------:R-:W-:Y:S01]  /*8720*/  MOV R252, R64 ;  /* 0x0000004000fc7202 */ /* 0x000fe20000000f00 */
[----:B------:R-:W-:Y:S01]  /*8730*/  IMAD.MOV.U32 R139, RZ, RZ, R65 ;  /* 0x000000ffff8b7224 */ /* 0x000fe200078e0041 */
[----:B------:R-:W-:Y:S01]  /*8740*/  MOV R137, R67 ;  /* 0x0000004300897202 */ /* 0x000fe20000000f00 */
[----:B------:R-:W-:Y:S01]  /*8750*/  IMAD.MOV.U32 R138, RZ, RZ, R66 ;  /* 0x000000ffff8a7224 */ /* 0x000fe200078e0042 */
[C---:B------:R-:W-:Y:S01]  /*8760*/  HMMA.16816.F32.BF16 R56, R8.reuse, R26, R40 ;  /* 0x0000001a0838723c */ /* 0x040fe20000041828 */
[----:B------:R-:W1:Y:S05]  /*8770*/  LDSM.16.M88.4 R28, [R238+0xa800] ;  /* 0x00a80000ee1c783b */ /* 0x000e6a0000000200 */
[C---:B------:R-:W-:Y:S01]  /*8780*/  HMMA.16816.F32.BF16 R64, R8.reuse, R24, R44 ;  /* 0x000000180840723c */ /* 0x040fe2000004182c */
[----:B------:R-:W-:Y:S05]  /*8790*/  LDSM.16.M88.4 R24, [R238+0xb000] ;  /* 0x00b00000ee18783b */ /* 0x000fea0000000200 */
[----:B------:R-:W-:Y:S01]  /*87a0*/  HMMA.16816.F32.BF16 R32, R8, R22, R32 ;  /* 0x000000160820723c */ /* 0x000fe20000041820 */
[----:B------:R-:W2:Y:S04]  /*87b0*/  LDSM.16.M88.4 R20, [R238+0xa000] ;  /* 0x00a00000ee14783b */ /* 0x000ea80000000200 */
[----:B------:R-:W3:Y:S01]  /*87c0*/  LDSM.16.M88.4 R8, [R242+0x4000] ;  /* 0x00400000f208783b */ /* 0x000ee20000000200 */
[C---:B-1----:R-:W-:Y:S06]  /*87d0*/  HMMA.16816.F32.BF16 R140, R4.reuse, R28, R140 ;  /* 0x0000001c048c723c */ /* 0x042fec000004188c */
[C---:B------:R-:W-:Y:S06]  /*87e0*/  HMMA.16816.F32.BF16 R228, R4.reuse, R30, R228 ;  /* 0x0000001e04e4723c */ /* 0x040fec00000418e4 */
[-C--:B--2---:R-:W-:Y:S06]  /*87f0*/  HMMA.16816.F32.BF16 R52, R4, R20.reuse, R52 ;  /* 0x000000140434723c */ /* 0x084fec0000041834 */
[C---:B---3--:R-:W-:Y:S06]  /*8800*/  HMMA.16816.F32.BF16 R40, R8.reuse, R20, R60 ;  /* 0x000000140828723c */ /* 0x048fec000004183c */
[----:B------:R-:W-:Y:S06]  /*8810*/  HMMA.16816.F32.BF16 R60, R8, R28, R216 ;  /* 0x0000001c083c723c */ /* 0x000fec00000418d8 */
[----:B------:R-:W-:Y:S01]  /*8820*/  HMMA.16816.F32.BF16 R48, R4, R22, R224 ;  /* 0x000000160430723c */ /* 0x000fe200000418e0 */
[----:B------:R-:W-:Y:S01]  /*8830*/  MOV R216, R12 ;  /* 0x0000000c00d87202 */ /* 0x000fe20000000f00 */
[----:B------:R-:W-:Y:S01]  /*8840*/  IMAD.MOV.U32 R217, RZ, RZ, R3 ;  /* 0x000000ffffd97224 */ /* 0x000fe200078e0003 */
[----:B------:R-:W-:Y:S01]  /*8850*/  MOV R219, R0 ;  /* 0x0000000000db7202 */ /* 0x000fe20000000f00 */
[----:B------:R-:W-:-:S02]  /*8860*/  IMAD.MOV.U32 R218, RZ, RZ, R2 ;  /* 0x000000ffffda7224 */ /* 0x000fc400078e0002 */
[----:B------:R-:W-:Y:S01]  /*8870*/  HMMA.16816.F32.BF16 R44, R8, R22, R220 ;  /* 0x00000016082c723c */ /* 0x000fe200000418dc */
[----:B------:R-:W1:Y:S01]  /*8880*/  LDSM.16.M88.4 R20, [R238+0xb800] ;  /* 0x00b80000ee14783b */ /* 0x000e620000000200 */
[----:B------:R-:W-:Y:S01]  /*8890*/  IMAD.MOV.U32 R224, RZ, RZ, R252 ;  /* 0x000000ffffe07224 */ /* 0x000fe200078e00fc */
[----:B------:R-:W-:Y:S01]  /*88a0*/  MOV R226, R138 ;  /* 0x0000008a00e27202 */ /* 0x000fe20000000f00 */
[----:B------:R-:W-:Y:S02]  /*88b0*/  IMAD.MOV.U32 R225, RZ, RZ, R139 ;  /* 0x000000ffffe17224 */ /* 0x000fe400078e008b */
[----:B------:R-:W-:Y:S01]  /*88c0*/  HMMA.16816.F32.BF16 R216, R4, R24, R216 ;  /* 0x0000001804d8723c */ /* 0x000fe200000418d8 */
[----:B------:R-:W-:Y:S01]  /*88d0*/  IMAD.MOV.U32 R220, RZ, RZ, R132 ;  /* 0x000000ffffdc7224 */ /* 0x000fe200078e0084 */
[----:B------:R-:W-:Y:S01]  /*88e0*/  MOV R221, R19 ;  /* 0x0000001300dd7202 */ /* 0x000fe20000000f00 */
[----:B------:R-:W-:Y:S02]  /*88f0*/  IMAD.MOV.U32 R222, RZ, RZ, R18 ;  /* 0x000000ffffde7224 */ /* 0x000fe400078e0012 */
[----:B------:R-:W-:Y:S01]  /*8900*/  IMAD.MOV.U32 R223, RZ, RZ, R13 ;  /* 0x000000ffffdf7224 */ /* 0x000fe200078e000d */
[----:B------:R-:W-:Y:S01]  /*8910*/  HMMA.16816.F32.BF16 R56, R8, R26, R56 ;  /* 0x0000001a0838723c */ /* 0x000fe20000041838 */
[----:B------:R-:W-:-:S15]  /*8920*/  IMAD.MOV.U32 R227, RZ, RZ, R137 ;  /* 0x000000ffffe37224 */ /* 0x000fde00078e0089 */
[----:B------:R-:W-:-:S02]  /*8930*/  NOP ;  /* 0x0000000000007918 */ /* 0x000fc40000000000 */
[----:B------:R-:W-:Y:S01]  /*8940*/  IMAD.MOV.U32 R3, RZ, RZ, R216 ;  /* 0x000000ffff037224 */ /* 0x000fe200078e00d8 */
[----:B------:R-:W-:Y:S01]  /*8950*/  MOV R252, R218 ;  /* 0x000000da00fc7202 */ /* 0x000fe20000000f00 */
[----:B------:R-:W-:Y:S02]  /*8960*/  IMAD.MOV.U32 R2, RZ, RZ, R217 ;  /* 0x000000ffff027224 */ /* 0x000fe400078e00d9 */
[----:B------:R-:W-:Y:S02]  /*8970*/  IMAD.MOV.U32 R139, RZ, RZ, R219 ;  /* 0x000000ffff8b7224 */ /* 0x000fe400078e00db */
[----:B------:R-:W-:Y:S06]  /*8980*/  HMMA.16816.F32.BF16 R216, R4, R26, R220 ;  /* 0x0000001a04d8723c */ /* 0x000fec00000418dc */
[C---:B------:R-:W-:Y:S01]  /*8990*/  HMMA.16816.F32.BF16 R220, R8.reuse, R30, R208 ;  /* 0x0000001e08dc723c */ /* 0x040fe200000418d0 */
[----:B------:R-:W-:Y:S05]  /*89a0*/  LDSM.16.M88.4 R28, [R237+0x2800] ;  /* 0x00280000ed1c783b */ /* 0x000fea0000000200 */
[----:B-1----:R-:W-:-:S12]  /*89b0*/  HMMA.16816.F32.BF16 R208, R8, R22, R32 ;  /* 0x0000001608d0723c */ /* 0x002fd80000041820 */
[----:B------:R-:W-:Y:S01]  /*89c0*/  IMAD.MOV.U32 R18, RZ, RZ, R216 ;  /* 0x000000ffff127224 */ /* 0x000fe200078e00d8 */
[----:B------:R-:W-:Y:S01]  /*89d0*/  MOV R13, R217 ;  /* 0x000000d9000d7202 */ /* 0x000fe20000000f00 */
[----:B------:R-:W-:Y:S02]  /*89e0*/  IMAD.MOV.U32 R12, RZ, RZ, R218 ;  /* 0x000000ffff0c7224 */ /* 0x000fe400078e00da */
[----:B------:R-:W-:Y:S02]  /*89f0*/  IMAD.MOV.U32 R0, RZ, RZ, R219 ;  /* 0x000000ffff007224 */ /* 0x000fe400078e00db */
[C---:B------:R-:W-:Y:S06]  /*8a00*/  HMMA.16816.F32.BF16 R216, R4.reuse, R20, R224 ;  /* 0x0000001404d8723c */ /* 0x040fec00000418e0 */
[----:B------:R-:W-:Y:S01]  /*8a10*/  HMMA.16816.F32.BF16 R224, R4, R22, R212 ;  /* 0x0000001604e0723c */ /* 0x000fe200000418d4 */
[----:B------:R-:W1:Y:S05]  /*8a20*/  LDSM.16.M88.4 R4, [R241+0x6000] ;  /* 0x00600000f104783b */ /* 0x000e6a0000000200 */
[----:B------:R-:W-:Y:S01]  /*8a30*/  HMMA.16816.F32.BF16 R212, R8, R20, R36 ;  /* 0x0000001408d4723c */ /* 0x000fe20000041824 */
[----:B------:R-:W2:Y:S11]  /*8a40*/  LDSM.16.M88.4 R20, [R237+0x2000] ;  /* 0x00200000ed14783b */ /* 0x000eb60000000200 */
[----:B------:R-:W-:Y:S01]  /*8a50*/  MOV R138, R216 ;  /* 0x000000d8008a7202 */ /* 0x000fe20000000f00 */
[----:B------:R-:W-:Y:S01]  /*8a60*/  IMAD.MOV.U32 R137, RZ, RZ, R217 ;  /* 0x000000ffff897224 */ /* 0x000fe200078e00d9 */
[----:B------:R-:W-:Y:S01]  /*8a70*/  MOV R19, R219 ;  /* 0x000000db00137202 */ /* 0x000fe20000000f00 */
[----:B------:R-:W-:-:S02]  /*8a80*/  IMAD.MOV.U32 R132, RZ, RZ, R218 ;  /* 0x000000ffff847224 */ /* 0x000fc400078e00da */
[----:B------:R-:W-:Y:S01]  /*8a90*/  HMMA.16816.F32.BF16 R216, R8, R24, R64 ;  /* 0x0000001808d8723c */ /* 0x000fe20000041840 */
[----:B------:R-:W3:Y:S04]  /*8aa0*/  LDSM.16.M88.4 R8, [R241+0x4000] ;  /* 0x00400000f108783b */ /* 0x000ee80000000200 */
[----:B------:R-:W4:Y:S02]  /*8ab0*/  LDSM.16.M88.4 R24, [R237+0x3000] ;  /* 0x00300000ed18783b */ /* 0x000f240000000200 */
[----:B------:R-:W-:Y:S02]  /*8ac0*/  IMAD.MOV.U32 R67, RZ, RZ, R2 ;  /* 0x000000ffff437224 */ /* 0x000fe400078e0002 */
[----:B------:R-:W-:Y:S01]  /*8ad0*/  IMAD.MOV.U32 R66, RZ, RZ, R3 ;  /* 0x000000ffff427224 */ /* 0x000fe200078e0003 */
[C---:B-1----:R-:W-:Y:S06]  /*8ae0*/  HMMA.16816.F32.BF16 R36, R4.reuse, R28, R140 ;  /* 0x0000001c0424723c */ /* 0x042fec000004188c */
[----:B--2---:R-:W-:Y:S01]  /*8af0*/  HMMA.16816.F32.BF16 R52, R4, R20, R52 ;  /* 0x000000140434723c */ /* 0x004fe20000041834 */
[----:B------:R-:W-:Y:S01]  /*8b00*/  IMAD.MOV.U32 R143, RZ, RZ, R0 ;  /* 0x000000ffff8f7224 */ /* 0x000fe200078e0000 */
[----:B------:R-:W-:Y:S01]  /*8b10*/  MOV R142, R12 ;  /* 0x0000000c008e7202 */ /* 0x000fe20000000f00 */
[----:B------:R-:W-:-:S02]  /*8b20*/  IMAD.MOV.U32 R140, RZ, RZ, R18 ;  /* 0x000000ffff8c7224 */ /* 0x000fc400078e0012 */
[----:B------:R-:W-:Y:S01]  /*8b30*/  IMAD.MOV.U32 R141, RZ, RZ, R13 ;  /* 0x000000ffff8d7224 */ /* 0x000fe200078e000d */
[C---:B------:R-:W-:Y:S06]  /*8b40*/  HMMA.16816.F32.BF16 R48, R4.reuse, R22, R48 ;  /* 0x000000160430723c */ /* 0x040fec0000041830 */
[----:B------:R-:W-:Y:S06]  /*8b50*/  HMMA.16816.F32.BF16 R32, R4, R30, R228 ;  /* 0x0000001e0420723c */ /* 0x000fec00000418e4 */
[----:B---3--:R-:W-:Y:S05]  /*8b60*/  HMMA.16816.F32.BF16 R44, R8, R22, R44 ;  /* 0x00000016082c723c */ /* 0x008fea000004182c */
[----:B------:R1:W-:Y:S01]  /*8b70*/  STL [R1+0x2c], R52 ;  /* 0x00002c3401007387 */ /* 0x0003e20000100800 */
[----:B------:R-:W-:Y:S01]  /*8b80*/  MOV R3, R53 ;  /* 0x0000003500037202 */ /* 0x000fe20000000f00 */
[----:B------:R-:W-:Y:S01]  /*8b90*/  IMAD.MOV.U32 R2, RZ, RZ, R55 ;  /* 0x000000ffff027224 */ /* 0x000fe200078e0037 */
[----:B------:R-:W-:Y:S01]  /*8ba0*/  MOV R53, R67 ;  /* 0x0000004300357202 */ /* 0x000fe20000000f00 */
[----:B------:R2:W-:Y:S01]  /*8bb0*/  STL [R1+0x30], R54 ;  /* 0x0000303601007387 */ /* 0x0005e20000100800 */
[----:B------:R-:W-:Y:S01]  /*8bc0*/  IMAD.MOV.U32 R55, RZ, RZ, R139 ;  /* 0x000000ffff377224 */ /* 0x000fe200078e008b */
[-C--:B----4-:R-:W-:Y:S06]  /*8bd0*/  HMMA.16816.F32.BF16 R140, R4, R26.reuse, R140 ;  /* 0x0000001a048c723c */ /* 0x090fec000004188c */
[----:B------:R-:W-:Y:S01]  /*8be0*/  HMMA.16816.F32.BF16 R56, R8, R26, R56 ;  /* 0x0000001a0838723c */ /* 0x000fe20000041838 */
[----:B-1----:R-:W-:-:S05]  /*8bf0*/  IMAD.MOV.U32 R52, RZ, RZ, R66 ;  /* 0x000000ffff347224 */ /* 0x002fca00078e0042 */
[----:B------:R-:W-:Y:S01]  /*8c00*/  HMMA.16816.F32.BF16 R64, R8, R20, R40 ;  /* 0x000000140840723c */ /* 0x000fe20000041828 */
[----:B------:R-:W1:Y:S01]  /*8c10*/  LDSM.16.M88.4 R20, [R237+0x3800] ;  /* 0x00380000ed14783b */ /* 0x000e620000000200 */
[----:B--2---:R-:W-:Y:S01]  /*8c20*/  IMAD.MOV.U32 R54, RZ, RZ, R252 ;  /* 0x000000ffff367224 */ /* 0x004fe200078e00fc */
[----:B------:R-:W-:-:S04]  /*8c30*/  DEPBAR.LE SB0, 0x0 ;  /* 0x000080000000791a */ /* 0x000fc80000000000 */
[----:B------:R-:W-:Y:S01]  /*8c40*/  HMMA.16816.F32.BF16 R40, R8, R28, R60 ;  /* 0x0000001c0828723c */ /* 0x000fe2000004183c */
[----:B------:R-:W2:Y:S05]  /*8c50*/  S2R R252, SR_TID.X ;  /* 0x0000000000fc7919 */ /* 0x000eaa0000002100 */
[----:B------:R-:W-:Y:S01]  /*8c60*/  HMMA.16816.F32.BF16 R52, R4, R24, R52 ;  /* 0x000000180434723c */ /* 0x000fe20000041834 */
[----:B------:R-:W-:Y:S01]  /*8c70*/  IMAD.MOV.U32 R62, RZ, RZ, R132 ;  /* 0x000000ffff3e7224 */ /* 0x000fe200078e0084 */
[----:B------:R-:W-:Y:S01]  /*8c80*/  MOV R60, R138 ;  /* 0x0000008a003c7202 */ /* 0x000fe20000000f00 */
[----:B------:R-:W-:Y:S01]  /*8c90*/  IMAD.MOV.U32 R61, RZ, RZ, R137 ;  /* 0x000000ffff3d7224 */ /* 0x000fe200078e0089 */
[----:B------:R-:W-:-:S02]  /*8ca0*/  MOV R63, R19 ;  /* 0x00000013003f7202 */ /* 0x000fc40000000f00 */
[----:B------:R-:W-:Y:S05]  /*8cb0*/  HMMA.16816.F32.BF16 R28, R8, R30, R220 ;  /* 0x0000001e081c723c */ /* 0x000fea00000418dc */
[----:B------:R-:W-:-:S04]  /*8cc0*/  FMUL.FTZ R0, R64, UR22 ;  /* 0x0000001640007c20 */ /* 0x000fc80008410000 */
[----:B------:R3:W-:Y:S01]  /*8cd0*/  MUFU.TANH R132, R0 ;  /* 0x0000000000847308 */ /* 0x0007e20000002400 */
[----:B--2---:R-:W-:Y:S01]  /*8ce0*/  IMAD.SHL.U32 R252, R252, 0x2, RZ ;  /* 0x00000002fcfc7824 */ /* 0x004fe200078e00ff */
[----:B-1----:R-:W-:Y:S01]  /*8cf0*/  HMMA.16816.F32.BF16 R228, R4, R20, R60 ;  /* 0x0000001404e4723c */ /* 0x002fe2000004183c */
[----:B---3--:R-:W-:-:S03]  /*8d00*/  FMUL.FTZ R0, R65, UR22 ;  /* 0x0000001641007c20 */ /* 0x008fc60008410000 */
[----:B------:R-:W-:Y:S02]  /*8d10*/  LOP3.LUT R252, R252, 0x6, RZ, 0xc0, !PT ;  /* 0x00000006fcfc7812 */ /* 0x000fe400078ec0ff */
[----:B------:R-:W-:Y:S01]  /*8d20*/  HMMA.16816.F32.BF16 R224, R4, R22, R224 ;  /* 0x0000001604e0723c */ /* 0x000fe200000418e0 */
[----:B------:R1:W2:Y:S05]  /*8d30*/  MUFU.TANH R12, R0 ;  /* 0x00000000000c7308 */ /* 0x0002aa0000002400 */
[C---:B------:R-:W-:Y:S06]  /*8d40*/  HMMA.16816.F32.BF16 R4, R8.reuse, R24, R216 ;  /* 0x000000180804723c */ /* 0x040fec00000418d8 */
[C---:B------:R-:W-:Y:S06]  /*8d50*/  HMMA.16816.F32.BF16 R60, R8.reuse, R20, R212 ;  /* 0x00000014083c723c */ /* 0x040fec00000418d4 */
[----:B------:R-:W-:Y:S01]  /*8d60*/  HMMA.16816.F32.BF16 R8, R8, R22, R208 ;  /* 0x000000160808723c */ /* 0x000fe200000418d0 */
[----:B-1----:R-:W-:-:S04]  /*8d70*/  FMUL.FTZ R0, R66, UR22 ;  /* 0x0000001642007c20 */ /* 0x002fc80008410000 */
[----:B------:R1:W-:Y:S07]  /*8d80*/  MUFU.TANH R137, R0 ;  /* 0x0000000000897308 */ /* 0x0003ee0000002400 */
[----:B------:R-:W-:Y:S01]  /*8d90*/  FMUL.FTZ R7, R7, UR22 ;  /* 0x0000001607077c20 */ /* 0x000fe20008410000 */
[----:B-1----:R-:W-:-:S11]  /*8da0*/  FMUL.FTZ R0, R67, UR22 ;  /* 0x0000001643007c20 */ /* 0x002fd60008410000 */
[----:B------:R-:W-:Y:S01]  /*8db0*/  FMUL.FTZ R11, R11, UR22 ;  /* 0x000000160b0b7c20 */ /* 0x000fe20008410000 */
[----:B------:R1:W3:Y:S02]  /*8dc0*/  MUFU.TANH R19, R0 ;  /* 0x0000000000137308 */ /* 0x0002e40000002400 */
[----:B-1----:R-:W-:-:S06]  /*8dd0*/  FMUL.FTZ R0, R3, UR22 ;  /* 0x0000001603007c20 */ /* 0x002fcc0008410000 */
[----:B------:R1:W4:Y:S02]  /*8de0*/  MUFU.TANH R23, R0 ;  /* 0x0000000000177308 */ /* 0x0003240000002400 */
[----:B-1----:R-:W-:Y:S01]  /*8df0*/  FMUL.FTZ R0, R2, UR22 ;  /* 0x0000001602007c20 */ /* 0x002fe20008410000 */
[----:B------:R-:W-:-:S05]  /*8e00*/  FMUL.FTZ R2, R5, UR22 ;  /* 0x0000001605027c20 */ /* 0x000fca0008410000 */
        /* <DEDUP_REMOVED lines=16> */
[----:B------:R1:W4:Y:S02]  /*8f10*/  MUFU.TANH R27, R0 ;  /* 0x00000000001b7308 */ /* 0x0003240000002400 */
[----:B-1----:R-:W-:-:S06]  /*8f20*/  FMUL.FTZ R0, R40, UR22 ;  /* 0x0000001628007c20 */ /* 0x002fcc0008410000 */
[----:B------:R1:W-:Y:S08]  /*8f30*/  MUFU.TANH R40, R2 ;  /* 0x0000000200287308 */ /* 0x0003f00000002400 */
[----:B------:R2:W4:Y:S01]  /*8f40*/  MUFU.TANH R51, R0 ;  /* 0x0000000000337308 */ /* 0x0005220000002400 */
[----:B-1----:R-:W-:Y:S01]  /*8f50*/  FMUL.FTZ R2, R6, UR22 ;  /* 0x0000001606027c20 */ /* 0x002fe20008410000 */
[----:B--2---:R-:W-:-:S06]  /*8f60*/  FMUL.FTZ R0, R41, UR22 ;  /* 0x0000001629007c20 */ /* 0x004fcc0008410000 */
[----:B------:R1:W-:Y:S02]  /*8f70*/  MUFU.TANH R65, R0 ;  /* 0x0000000000417308 */ /* 0x0003e40000002400 */
[----:B-1----:R-:W-:-:S06]  /*8f80*/  FMUL.FTZ R0, R42, UR22 ;  /* 0x000000162a007c20 */ /* 0x002fcc0008410000 */
[----:B------:R1:W-:Y:S02]  /*8f90*/  MUFU.TANH R50, R0 ;  /* 0x0000000000327308 */ /* 0x0003e40000002400 */
[----:B-1----:R-:W-:-:S06]  /*8fa0*/  FMUL.FTZ R0, R43, UR22 ;  /* 0x000000162b007c20 */ /* 0x002fcc0008410000 */
[----:B------:R1:W-:Y:S02]  /*8fb0*/  MUFU.TANH R64, R0 ;  /* 0x0000000000407308 */ /* 0x0003e40000002400 */
[----:B-1----:R-:W-:-:S06]  /*8fc0*/  FMUL.FTZ R0, R36, UR22 ;  /* 0x0000001624007c20 */ /* 0x002fcc0008410000 */
[----:B------:R-:W-:Y:S08]  /*8fd0*/  MUFU.TANH R36, R2 ;  /* 0x0000000200247308 */ /* 0x000ff00000002400 */
[----:B------:R1:W-:Y:S02]  /*8fe0*/  MUFU.TANH R48, R0 ;  /* 0x0000000000307308 */ /* 0x0003e40000002400 */
[----:B-1----:R-:W-:-:S06]  /*8ff0*/  FMUL.FTZ R0, R37, UR22 ;  /* 0x0000001625007c20 */ /* 0x002fcc0008410000 */
[----:B------:R-:W-:Y:S08]  /*9000*/  MUFU.TANH R37, R7 ;  /* 0x0000000700257308 */ /* 0x000ff00000002400 */
[----:B------:R1:W-:Y:S02]  /*9010*/  MUFU.TANH R49, R0 ;  /* 0x0000000000317308 */ /* 0x0003e40000002400 */
[----:B-1----:R-:W-:-:S06]  /*9020*/  FMUL.FTZ R0, R38, UR22 ;  /* 0x0000001626007c20 */ /* 0x002fcc0008410000 */
[----:B------:R1:W2:Y:S02]  /*9030*/  MUFU.TANH R43, R0 ;  /* 0x00000000002b7308 */ /* 0x0002a40000002400 */
        /* <DEDUP_REMOVED lines=11> */
[----:B------:R1:W2:Y:S02]  /*90f0*/  MUFU.TANH R30, R0 ;  /* 0x00000000001e7308 */ /* 0x0002a40000002400 */
[----:B-1----:R-:W-:-:S06]  /*9100*/  FMUL.FTZ R0, R33, UR22 ;  /* 0x0000001621007c20 */ /* 0x002fcc0008410000 */
[----:B------:R1:W-:Y:S02]  /*9110*/  MUFU.TANH R41, R0 ;  /* 0x0000000000297308 */ /* 0x0003e40000002400 */
[----:B-1----:R-:W-:-:S06]  /*9120*/  FMUL.FTZ R0, R34, UR22 ;  /* 0x0000001622007c20 */ /* 0x002fcc0008410000 */
[----:B------:R1:W2:Y:S02]  /*9130*/  MUFU.TANH R29, R0 ;  /* 0x00000000001d7308 */ /* 0x0002a40000002400 */
[----:B-1----:R-:W-:-:S06]  /*9140*/  FMUL.FTZ R0, R35, UR22 ;  /* 0x0000001623007c20 */ /* 0x002fcc0008410000 */
[----:B------:R1:W-:Y:S02]  /*9150*/  MUFU.TANH R39, R0 ;  /* 0x0000000000277308 */ /* 0x0003e40000002400 */
[----:B-1----:R-:W-:Y:S01]  /*9160*/  FMUL.FTZ R0, R4, UR22 ;  /* 0x0000001604007c20 */ /* 0x002fe20008410000 */
[----:B------:R-:W-:-:S05]  /*9170*/  FMUL.FTZ R4, R55, UR22 ;  /* 0x0000001637047c20 */ /* 0x000fca0008410000 */
[----:B------:R1:W-:Y:S08]  /*9180*/  MUFU.TANH R38, R0 ;  /* 0x0000000000267308 */ /* 0x0003f00000002400 */
[----:B------:R-:W-:Y:S01]  /*9190*/  MUFU.TANH R34, R4 ;  /* 0x0000000400227308 */ /* 0x000fe20000002400 */
[----:B-1----:R-:W-:-:S05]  /*91a0*/  MOV R0, UR21 ;  /* 0x0000001500007c02 */ /* 0x002fca0008000f00 */
[----:B------:R-:W-:-:S04]  /*91b0*/  IMAD R0, R0, 0x40, R252 ;  /* 0x0000004000007824 */ /* 0x000fc800078e02fc */
[C---:B------:R-:W-:Y:S01]  /*91c0*/  VIADD R3, R0.reuse, 0x1 ;  /* 0x0000000100037836 */ /* 0x040fe20000000000 */
[----:B------:R-:W-:Y:S01]  /*91d0*/  IADD3 R2, R0, 0x8, RZ ;  /* 0x0000000800027810 */ /* 0x000fe20007ffe0ff */
[----:B------:R-:W-:Y:S03]  /*91e0*/  BAR.SYNC.DEFER_BLOCKING 0x0 ;  /* 0x0000000000007b1d */ /* 0x000fe60000010000 */
[C---:B------:R-:W-:Y:S02]  /*91f0*/  ISETP.GE.AND P4, PT, R3.reuse, R14, PT ;  /* 0x0000000e0300720c */ /* 0x040fe40003f86270 */
[C---:B------:R-:W-:Y:S02]  /*9200*/  ISETP.GE.AND P2, PT, R3.reuse, R17, PT ;  /* 0x000000110300720c */ /* 0x040fe40003f46270 */
[C---:B------:R-:W-:Y:S02]  /*9210*/  ISETP.GE.AND P6, PT, R3.reuse, R16, PT ;  /* 0x000000100300720c */ /* 0x040fe40003fc6270 */
[----:B------:R-:W-:Y:S01]  /*9220*/  ISETP.GE.AND P0, PT, R3, R15, PT ;  /* 0x0000000f0300720c */ /* 0x000fe20003f06270 */
[----:B------:R-:W-:Y:S01]  /*9230*/  FMUL.FTZ R3, R52, UR22 ;  /* 0x0000001634037c20 */ /* 0x000fe20008410000 */
[----:B------:R-:W-:-:S02]  /*9240*/  FSEL R12, R12, -INF , !P4 ;  /* 0xff8000000c0c7808 */ /* 0x000fc40006000000 */
[C---:B------:R-:W-:Y:S01]  /*9250*/  ISETP.GE.AND P5, PT, R2.reuse, R14, PT ;  /* 0x0000000e0200720c */ /* 0x040fe20003fa6270 */
[----:B------:R1:W2:Y:S01]  /*9260*/  MUFU.TANH R28, R3 ;  /* 0x00000003001c7308 */ /* 0x0002a20000002400 */
[C---:B------:R-:W-:Y:S02]  /*9270*/  ISETP.GE.AND P1, PT, R2.reuse, R17, PT ;  /* 0x000000110200720c */ /* 0x040fe40003f26270 */
[C---:B------:R-:W-:Y:S02]  /*9280*/  ISETP.GE.AND P3, PT, R2.reuse, R16, PT ;  /* 0x000000100200720c */ /* 0x040fe40003f66270 */
[----:B------:R-:W-:Y:S01]  /*9290*/  ISETP.GE.AND P4, PT, R2, R15, PT ;  /* 0x0000000f0200720c */ /* 0x000fe20003f86270 */
[----:B------:R-:W-:Y:S01]  /*92a0*/  VIADD R2, R0, 0x9 ;  /* 0x0000000900027836 */ /* 0x000fe20000000000 */
[----:B---3--:R-:W-:Y:S02]  /*92b0*/  FSEL R19, R19, -INF , !P2 ;  /* 0xff80000013137808 */ /* 0x008fe40005000000 */
[----:B----4-:R-:W-:-:S02]  /*92c0*/  FSEL R23, R23, -INF , !P6 ;  /* 0xff80000017177808 */ /* 0x010fc40007000000 */
[----:B------:R-:W-:Y:S02]  /*92d0*/  FSEL R25, R21, -INF , !P0 ;  /* 0xff80000015197808 */ /* 0x000fe40004000000 */
[----:B------:R-:W-:Y:S02]  /*92e0*/  FSEL R13, R13, -INF , !P5 ;  /* 0xff8000000d0d7808 */ /* 0x000fe40006800000 */
[C---:B------:R-:W-:Y:S01]  /*92f0*/  ISETP.GE.AND P2, PT, R2.reuse, R14, PT ;  /* 0x0000000e0200720c */ /* 0x040fe20003f46270 */
[----:B-1----:R-:W-:Y:S01]  /*9300*/  FMUL.FTZ R3, R53, UR22 ;  /* 0x0000001635037c20 */ /* 0x002fe20008410000 */
[C---:B------:R-:W-:Y:S02]  /*9310*/  ISETP.GE.AND P6, PT, R2.reuse, R17, PT ;  /* 0x000000110200720c */ /* 0x040fe40003fc6270 */
[C---:B------:R-:W-:Y:S01]  /*9320*/  ISETP.GE.AND P0, PT, R2.reuse, R16, PT ;  /* 0x000000100200720c */ /* 0x040fe20003f06270 */
[----:B------:R1:W-:Y:S01]  /*9330*/  MUFU.TANH R35, R3 ;  /* 0x0000000300237308 */ /* 0x0003e20000002400 */
        /* <DEDUP_REMOVED lines=8> */
[----:B------:R-:W-:Y:S01]  /*93c0*/  ISETP.GE.AND P4, PT, R2, R16, PT ;  /* 0x000000100200720c */ /* 0x000fe20003f86270 */
[----:B-1----:R-:W-:Y:S01]  /*93d0*/  FMUL.FTZ R3, R54, UR22 ;  /* 0x0000001636037c20 */ /* 0x002fe20008410000 */
[----:B------:R-:W-:-:S02]  /*93e0*/  ISETP.GE.AND P2, PT, R2, R15, PT ;  /* 0x0000000f0200720c */ /* 0x000fc40003f46270 */
[----:B------:R-:W-:Y:S01]  /*93f0*/  IADD3 R2, R0, 0x11, RZ ;  /* 0x0000001100027810 */ /* 0x000fe20007ffe0ff */
[----:B------:R1:W3:Y:S01]  /*9400*/  MUFU.TANH R6, R3 ;  /* 0x0000000300067308 */ /* 0x0002e20000002400 */
[----:B------:R-:W-:Y:S02]  /*9410*/  FSEL R21, R66, -INF , !P6 ;  /* 0xff80000042157808 */ /* 0x000fe40007000000 */
[----:B------:R-:W-:Y:S02]  /*9420*/  FSEL R24, R24, -INF , !P0 ;  /* 0xff80000018187808 */ /* 0x000fe40004000000 */
[----:B------:R-:W-:Y:S02]  /*9430*/  FSEL R27, R27, -INF , !P5 ;  /* 0xff8000001b1b7808 */ /* 0x000fe40006800000 */
[----:B------:R-:W-:Y:S02]  /*9440*/  FSEL R219, R51, -INF , !P1 ;  /* 0xff80000033db7808 */ /* 0x000fe40004800000 */
[----:B------:R-:W-:-:S02]  /*9450*/  ISETP.GE.AND P6, PT, R2, R14, PT ;  /* 0x0000000e0200720c */ /* 0x000fc40003fc6270 */
[C---:B------:R-:W-:Y:S02]  /*9460*/  ISETP.GE.AND P0, PT, R2.reuse, R17, PT ;  /* 0x000000110200720c */ /* 0x040fe40003f06270 */
[CC--:B------:R-:W-:Y:S02]  /*9470*/  ISETP.GE.AND P5, PT, R2.reuse, R16.reuse, PT ;  /* 0x000000100200720c */ /* 0x0c0fe40003fa6270 */
[----:B------:R-:W-:Y:S01]  /*9480*/  ISETP.GE.AND P1, PT, R2, R15, PT ;  /* 0x0000000f0200720c */ /* 0x000fe20003f26270 */
[----:B------:R-:W-:Y:S02]  /*9490*/  VIADD R2, R0, 0x18 ;  /* 0x0000001800027836 */ /* 0x000fe40000000000 */
[----:B-1----:R-:W-:Y:S01]  /*94a0*/  FMUL.FTZ R3, R56, UR22 ;  /* 0x0000001638037c20 */ /* 0x002fe20008410000 */
[----:B--2---:R-:W-:Y:S02]  /*94b0*/  FSEL R223, R43, -INF , !P2 ;  /* 0xff8000002bdf7808 */ /* 0x004fe40005000000 */
[----:B------:R-:W-:Y:S01]  /*94c0*/  FSEL R220, R50, -INF , !P3 ;  /* 0xff80000032dc7808 */ /* 0x000fe20005800000 */
[----:B------:R1:W2:Y:S01]  /*94d0*/  MUFU.TANH R32, R3 ;  /* 0x0000000300207308 */ /* 0x0002a20000002400 */
        /* <DEDUP_REMOVED lines=8> */
[----:B------:R-:W-:Y:S01]  /*9560*/  FSEL R215, R64, -INF , !P0 ;  /* 0xff80000040d77808 */ /* 0x000fe20004000000 */
[----:B-1----:R-:W-:Y:S01]  /*9570*/  FMUL.FTZ R3, R57, UR22 ;  /* 0x0000001639037c20 */ /* 0x002fe20008410000 */
[----:B------:R-:W-:Y:S02]  /*9580*/  FSEL R217, R49, -INF , !P5 ;  /* 0xff80000031d97808 */ /* 0x000fe40006800000 */
[----:B------:R-:W-:Y:S01]  /*9590*/  FSEL R221, R46, -INF , !P1 ;  /* 0xff8000002edd7808 */ /* 0x000fe20004800000 */
[----:B------:R1:W-:Y:S01]  /*95a0*/  MUFU.TANH R33, R3 ;  /* 0x0000000300217308 */ /* 0x0003e20000002400 */
[----:B------:R-:W-:Y:S02]  /*95b0*/  FSEL R208, R44, -INF , !P3 ;  /* 0xff8000002cd07808 */ /* 0x000fe40005800000 */
[C---:B------:R-:W-:Y:S02]  /*95c0*/  ISETP.GE.AND P0, PT, R2.reuse, R14, PT ;  /* 0x0000000e0200720c */ /* 0x040fe40003f06270 */
[----:B------:R-:W-:-:S02]  /*95d0*/  ISETP.GE.AND P5, PT, R2, R17, PT ;  /* 0x000000110200720c */ /* 0x000fc40003fa6270 */
[CC--:B------:R-:W-:Y:S02]  /*95e0*/  ISETP.GE.AND P1, PT, R2.reuse, R16.reuse, PT ;  /* 0x000000100200720c */ /* 0x0c0fe40003f26270 */
[----:B------:R-:W-:Y:S02]  /*95f0*/  ISETP.GE.AND P3, PT, R2, R15, PT ;  /* 0x0000000f0200720c */ /* 0x000fe40003f66270 */
[----:B------:R-:W-:Y:S02]  /*9600*/  IADD3 R2, R0, 0x20, RZ ;  /* 0x0000002000027810 */ /* 0x000fe40007ffe0ff */
[----:B------:R-:W-:Y:S02]  /*9610*/  FSEL R218, R29, -INF , !P6 ;  /* 0xff8000001dda7808 */ /* 0x000fe40007000000 */
[----:B------:R-:W-:Y:S01]  /*9620*/  ISETP.GE.AND P6, PT, R2, R16, PT ;  /* 0x000000100200720c */ /* 0x000fe20003fc6270 */
[----:B-1----:R-:W-:Y:S01]  /*9630*/  FMUL.FTZ R3, R58, UR22 ;  /* 0x000000163a037c20 */ /* 0x002fe20008410000 */
[----:B------:R-:W-:-:S02]  /*9640*/  FSEL R210, R42, -INF , !P4 ;  /* 0xff8000002ad27808 */ /* 0x000fc40006000000 */
[----:B------:R-:W-:Y:S01]  /*9650*/  FSEL R65, R47, -INF , !P0 ;  /* 0xff8000002f417808 */ /* 0x000fe20004000000 */
[----:B------:R1:W-:Y:S01]  /*9660*/  MUFU.TANH R7, R3 ;  /* 0x0000000300077308 */ /* 0x0003e20000002400 */
[C---:B------:R-:W-:Y:S02]  /*9670*/  ISETP.GE.AND P4, PT, R2.reuse, R14, PT ;  /* 0x0000000e0200720c */ /* 0x040fe40003f86270 */
[C---:B------:R-:W-:Y:S02]  /*9680*/  ISETP.GE.AND P2, PT, R2.reuse, R17, PT ;  /* 0x000000110200720c */ /* 0x040fe40003f46270 */
[----:B------:R-:W-:Y:S01]  /*9690*/  ISETP.GE.AND P0, PT, R2, R15, PT ;  /* 0x0000000f0200720c */ /* 0x000fe20003f06270 */
[----:B------:R-:W-:Y:S01]  /*96a0*/  VIADD R2, R0, 0x21 ;  /* 0x0000002100027836 */ /* 0x000fe20000000000 */
[----:B------:R-:W-:Y:S02]  /*96b0*/  FSEL R46, R28, -INF , !P6 ;  /* 0xff8000001c2e7808 */ /* 0x000fe40007000000 */
[----:B------:R-:W-:-:S02]  /*96c0*/  FSEL R64, R45, -INF , !P5 ;  /* 0xff8000002d407808 */ /* 0x000fc40006800000 */
[----:B------:R-:W-:Y:S02]  /*96d0*/  FSEL R66, R41, -INF , !P1 ;  /* 0xff80000029427808 */ /* 0x000fe40004800000 */
[----:B------:R-:W-:Y:S02]  /*96e0*/  FSEL R214, R39, -INF , !P3 ;  /* 0xff80000027d67808 */ /* 0x000fe40005800000 */
[----:B------:R-:W-:Y:S01]  /*96f0*/  FSEL R67, R38, -INF , !P4 ;  /* 0xff80000026437808 */ /* 0x000fe20006000000 */
[----:B-1----:R-:W-:Y:S01]  /*9700*/  FMUL.FTZ R3, R59, UR22 ;  /* 0x000000163b037c20 */ /* 0x002fe20008410000 */
[C---:B------:R-:W-:Y:S02]  /*9710*/  ISETP.GE.AND P5, PT, R2.reuse, R14, PT ;  /* 0x0000000e0200720c */ /* 0x040fe40003fa6270 */
[C---:B------:R-:W-:Y:S01]  /*9720*/  ISETP.GE.AND P1, PT, R2.reuse, R17, PT ;  /* 0x000000110200720c */ /* 0x040fe20003f26270 */
[----:B------:R1:W4:Y:S01]  /*9730*/  MUFU.TANH R31, R3 ;  /* 0x00000003001f7308 */ /* 0x0003220000002400 */
[----:B------:R-:W-:-:S02]  /*9740*/  ISETP.GE.AND P3, PT, R2, R16, PT ;  /* 0x000000100200720c */ /* 0x000fc40003f66270 */
[----:B------:R-:W-:Y:S01]  /*9750*/  ISETP.GE.AND P4, PT, R2, R15, PT ;  /* 0x0000000f0200720c */ /* 0x000fe20003f86270 */
[----:B------:R-:W-:Y:S01]  /*9760*/  VIADD R2, R0, 0x28 ;  /* 0x0000002800027836 */ /* 0x000fe20000000000 */
[----:B------:R-:W-:Y:S02]  /*9770*/  FSEL R211, R36, -INF , !P2 ;  /* 0xff80000024d37808 */ /* 0x000fe40005000000 */
[----:B---3--:R-:W-:Y:S01]  /*9780*/  FSEL R139, R6, -INF , !P0 ;  /* 0xff800000068b7808 */ /* 0x008fe20004000000 */
[----:B------:R-:W-:Y:S01]  /*9790*/  FMUL.FTZ R6, R63, UR22 ;  /* 0x000000163f067c20 */ /* 0x000fe20008410000 */
[----:B------:R-:W-:Y:S02]  /*97a0*/  FSEL R36, R40, -INF , !P5 ;  /* 0xff80000028247808 */ /* 0x000fe40006800000 */
[C---:B------:R-:W-:Y:S02]  /*97b0*/  ISETP.GE.AND P2, PT, R2.reuse, R14, PT ;  /* 0x0000000e0200720c */ /* 0x040fe40003f46270 */
[C---:B------:R-:W-:Y:S01]  /*97c0*/  ISETP.GE.AND P6, PT, R2.reuse, R17, PT ;  /* 0x000000110200720c */ /* 0x040fe20003fc6270 */
[----:B------:R-:W-:Y:S01]  /*97d0*/  MUFU.TANH R6, R6 ;  /* 0x0000000600067308 */ /* 0x000fe20000002400 */
[----:B------:R-:W-:Y:S01]  /*97e0*/  ISETP.GE.AND P0, PT, R2, R16, PT ;  /* 0x000000100200720c */ /* 0x000fe20003f06270 */
[----:B-1----:R-:W-:Y:S01]  /*97f0*/  FMUL.FTZ R3, R140, UR22 ;  /* 0x000000168c037c20 */ /* 0x002fe20008410000 */
[----:B------:R-:W-:-:S02]  /*9800*/  ISETP.GE.AND P5, PT, R2, R15, PT ;  /* 0x0000000f0200720c */ /* 0x000fc40003fa6270 */
[----:B------:R-:W-:-:S03]  /*9810*/  IADD3 R2, R0, 0x29, RZ ;  /* 0x0000002900027810 */ /* 0x000fc60007ffe0ff */
[----:B------:R1:W3:Y:S01]  /*9820*/  MUFU.TANH R5, R3 ;  /* 0x0000000300057308 */ /* 0x0002e20000002400 */
[----:B------:R-:W-:Y:S02]  /*9830*/  FSEL R138, R35, -INF , !P3 ;  /* 0xff800000238a7808 */ /* 0x000fe40005800000 */
[----:B------:R-:W-:Y:S02]  /*9840*/  FSEL R34, R34, -INF , !P4 ;  /* 0xff80000022227808 */ /* 0x000fe40006000000 */
[----:B--2---:R-:W-:Y:S02]  /*9850*/  FSEL R35, R32, -INF , !P2 ;  /* 0xff80000020237808 */ /* 0x004fe40005000000 */
[C---:B------:R-:W-:Y:S01]  /*9860*/  ISETP.GE.AND P3, PT, R2.reuse, R17, PT ;  /* 0x000000110200720c */ /* 0x040fe20003f66270 */
[----:B------:R2:W-:Y:S01]  /*9870*/  STL [R1+0x10], R34 ;  /* 0x0000102201007387 */ /* 0x0005e20000100800 */
[C---:B------:R-:W-:Y:S02]  /*9880*/  ISETP.GE.AND P4, PT, R2.reuse, R16, PT ;  /* 0x000000100200720c */ /* 0x040fe40003f86270 */
[----:B------:R-:W-:-:S02]  /*9890*/  ISETP.GE.AND P2, PT, R2, R15, PT ;  /* 0x0000000f0200720c */ /* 0x000fc40003f46270 */
[----:B----4-:R-:W-:Y:S02]  /*98a0*/  FSEL R59, R31, -INF , !P3 ;  /* 0xff8000001f3b7808 */ /* 0x010fe40005800000 */
[C---:B------:R-:W-:Y:S01]  /*98b0*/  ISETP.GE.AND P3, PT, R0.reuse, R14, PT ;  /* 0x0000000e0000720c */ /* 0x040fe20003f66270 */
[----:B-1----:R-:W-:Y:S01]  /*98c0*/  FMUL.FTZ R3, R141, UR22 ;  /* 0x000000168d037c20 */ /* 0x002fe20008410000 */
[----:B---3--:R-:W-:Y:S01]  /*98d0*/  FSEL R140, R5, -INF , !P0 ;  /* 0xff800000058c7808 */ /* 0x008fe20004000000 */
[----:B------:R-:W-:Y:S02]  /*98e0*/  VIADD R5, R0, 0x31 ;  /* 0x0000003100057836 */ /* 0x000fe40000000000 */
[----:B------:R1:W3:Y:S02]  /*98f0*/  MUFU.TANH R30, R3 ;  /* 0x00000003001e7308 */ /* 0x0002e40000002400 */
[----:B-1----:R-:W-:Y:S01]  /*9900*/  FMUL.FTZ R3, R142, UR22 ;  /* 0x000000168e037c20 */ /* 0x002fe20008410000 */
[----:B---3--:R-:W-:-:S02]  /*9910*/  FSEL R252, R30, -INF , !P4 ;  /* 0xff8000001efc7808 */ /* 0x008fc40006000000 */
[----:B------:R-:W-:-:S03]  /*9920*/  ISETP.GE.AND P4, PT, R0, R17, PT ;  /* 0x000000110000720c */ /* 0x000fc60003f86270 */
[----:B------:R1:W3:Y:S02]  /*9930*/  MUFU.TANH R4, R3 ;  /* 0x0000000300047308 */ /* 0x0002e40000002400 */
[----:B-1----:R-:W-:Y:S01]  /*9940*/  FMUL.FTZ R3, R60, UR22 ;  /* 0x000000163c037c20 */ /* 0x002fe20008410000 */
[----:B------:R-:W-:Y:S01]  /*9950*/  FSEL R60, R7, -INF , !P6 ;  /* 0xff800000073c7808 */ /* 0x000fe20007000000 */
[----:B------:R-:W-:Y:S01]  /*9960*/  FMUL.FTZ R7, R8, UR22 ;  /* 0x0000001608077c20 */ /* 0x000fe20008410000 */
[----:B---3--:R-:W-:-:S03]  /*9970*/  FSEL R4, R4, -INF , !P5 ;  /* 0xff80000004047808 */ /* 0x008fc60006800000 */
[----:B------:R1:W3:Y:S01]  /*9980*/  MUFU.TANH R29, R3 ;  /* 0x00000003001d7308 */ /* 0x0002e20000002400 */
[----:B------:R-:W-:Y:S02]  /*9990*/  FSEL R8, R132, -INF , !P3 ;  /* 0xff80000084087808 */ /* 0x000fe40005800000 */
[----:B------:R-:W-:Y:S01]  /*99a0*/  ISETP.GE.AND P3, PT, R0, R15, PT ;  /* 0x0000000f0000720c */ /* 0x000fe20003f66270 */
[----:B------:R4:W-:Y:S04]  /*99b0*/  STL [R1+0x4], R4 ;  /* 0x0000040401007387 */ /* 0x0009e80000100800 */
[----:B------:R-:W-:Y:S01]  /*99c0*/  MUFU.TANH R7, R7 ;  /* 0x0000000700077308 */ /* 0x000fe20000002400 */
[----:B-1----:R-:W-:Y:S01]  /*99d0*/  FMUL.FTZ R3, R61, UR22 ;  /* 0x000000163d037c20 */ /* 0x002fe20008410000 */
[----:B------:R-:W-:-:S02]  /*99e0*/  FSEL R61, R37, -INF , !P1 ;  /* 0xff800000253d7808 */ /* 0x000fc40004800000 */
[----:B------:R-:W-:-:S04]  /*99f0*/  ISETP.GE.AND P1, PT, R2, R14, PT ;  /* 0x0000000e0200720c */ /* 0x000fc80003f26270 */
[----:B------:R1:W1:Y:S01]  /*9a00*/  MUFU.TANH R28, R3 ;  /* 0x00000003001c7308 */ /* 0x0002620000002400 */
[----:B------:R-:W-:Y:S01]  /*9a10*/  VIADD R2, R0, 0x30 ;  /* 0x0000003000027836 */ /* 0x000fe20000000000 */
[----:B--2---:R-:W-:-:S04]  /*9a20*/  FSEL R34, R33, -INF , !P1 ;  /* 0xff80000021227808 */ /* 0x004fc80004800000 */
[----:B------:R-:W-:Y:S01]  /*9a30*/  ISETP.GE.AND P0, PT, R2, R17, PT ;  /* 0x000000110200720c */ /* 0x000fe20003f06270 */
[----:B----4-:R-:W-:Y:S01]  /*9a40*/  FMUL.FTZ R4, R10, UR22 ;  /* 0x000000160a047c20 */ /* 0x010fe20008410000 */
[C---:B------:R-:W-:Y:S02]  /*9a50*/  ISETP.GE.AND P6, PT, R2.reuse, R14, PT ;  /* 0x0000000e0200720c */ /* 0x040fe40003fc6270 */
[C---:B------:R-:W-:Y:S02]  /*9a60*/  ISETP.GE.AND P5, PT, R2.reuse, R16, PT ;  /* 0x000000100200720c */ /* 0x040fe40003fa6270 */
[----:B------:R-:W-:Y:S01]  /*9a70*/  ISETP.GE.AND P1, PT, R2, R15, PT ;  /* 0x0000000f0200720c */ /* 0x000fe20003f26270 */
[----:B------:R-:W-:Y:S01]  /*9a80*/  FMUL.FTZ R2, R9, UR22 ;  /* 0x0000001609027c20 */ /* 0x000fe20008410000 */
[----:B---3--:R-:W-:Y:S01]  /*9a90*/  FSEL R56, R29, -INF , !P6 ;  /* 0xff8000001d387808 */ /* 0x008fe20007000000 */
[----:B-1----:R-:W-:Y:S02]  /*9aa0*/  FMUL.FTZ R3, R62, UR22 ;  /* 0x000000163e037c20 */ /* 0x002fe40008410000 */
[----:B------:R1:W-:Y:S01]  /*9ab0*/  MUFU.TANH R10, R2 ;  /* 0x00000002000a7308 */ /* 0x0003e20000002400 */
[----:B------:R-:W-:-:S02]  /*9ac0*/  ISETP.GE.AND P6, PT, R5, R14, PT ;  /* 0x0000000e0500720c */ /* 0x000fc40003fc6270 */
[----:B------:R-:W-:Y:S02]  /*9ad0*/  FSEL R9, R137, -INF , !P4 ;  /* 0xff80000089097808 */ /* 0x000fe40006000000 */
[----:B------:R-:W-:Y:S02]  /*9ae0*/  FSEL R50, R28, -INF , !P6 ;  /* 0xff8000001c327808 */ /* 0x000fe40007000000 */
[----:B------:R-:W-:Y:S01]  /*9af0*/  ISETP.GE.AND P6, PT, R0, R16, PT ;  /* 0x000000100000720c */ /* 0x000fe20003fc6270 */
[----:B------:R-:W2:Y:S01]  /*9b00*/  MUFU.TANH R3, R3 ;  /* 0x0000000300037308 */ /* 0x000ea20000002400 */
[----:B-1----:R-:W-:-:S04]  /*9b10*/  FMNMX.FTZ R2, R136, R8, !PT ;  /* 0x0000000888027209 */ /* 0x002fc80007810000 */
[----:B------:R-:W-:Y:S02]  /*9b20*/  FMNMX.FTZ R2, R12, R2, !PT ;  /* 0x000000020c027209 */ /* 0x000fe40007810000 */
[----:B--2---:R-:W-:Y:S02]  /*9b30*/  FSEL R58, R3, -INF , !P0 ;  /* 0xff800000033a7808 */ /* 0x004fe40004000000 */
[----:B------:R1:W-:Y:S01]  /*9b40*/  MUFU.TANH R3, R4 ;  /* 0x0000000400037308 */ /* 0x0003e20000002400 */
[----:B------:R-:W-:Y:S02]  /*9b50*/  ISETP.GE.AND P0, PT, R5, R17, PT ;  /* 0x000000110500720c */ /* 0x000fe40003f06270 */
[----:B------:R-:W-:Y:S02]  /*9b60*/  FMNMX.FTZ R2, R13, R2, !PT ;  /* 0x000000020d027209 */ /* 0x000fe40007810000 */
[----:B------:R-:W-:Y:S02]  /*9b70*/  FSEL R57, R6, -INF , !P0 ;  /* 0xff80000006397808 */ /* 0x000fe40004000000 */
[----:B------:R-:W-:Y:S01]  /*9b80*/  FMNMX.FTZ R2, R18, R2, !PT ;  /* 0x0000000212027209 */ /* 0x000fe20007810000 */
[----:B------:R-:W2:Y:S03]  /*9b90*/  MUFU.TANH R6, R11 ;  /* 0x0000000b00067308 */ /* 0x000ea60000002400 */
[----:B------:R-:W-:-:S02]  /*9ba0*/  FMNMX.FTZ R2, R219, R2, !PT ;  /* 0x00000002db027209 */ /* 0x000fc40007810000 */
[C---:B-1----:R-:W-:Y:S01]  /*9bb0*/  IADD3 R4, R0.reuse, 0x38, RZ ;  /* 0x0000003800047810 */ /* 0x042fe20007ffe0ff */
[----:B------:R-:W-:-:S03]  /*9bc0*/  VIADD R0, R0, 0x39 ;  /* 0x0000003900007836 */ /* 0x000fc60000000000 */
[----:B------:R-:W-:Y:S02]  /*9bd0*/  ISETP.GE.AND P0, PT, R4, R14, PT ;  /* 0x0000000e0400720c */ /* 0x000fe40003f06270 */
[-C--:B------:R-:W-:Y:S02]  /*9be0*/  ISETP.GE.AND P4, PT, R0, R17.reuse, PT ;  /* 0x000000110000720c */ /* 0x080fe40003f86270 */
[----:B------:R-:W-:Y:S02]  /*9bf0*/  FSEL R48, R7, -INF , !P0 ;  /* 0xff80000007307808 */ /* 0x000fe40004000000 */
[----:B------:R-:W-:Y:S02]  /*9c00*/  ISETP.GE.AND P0, PT, R4, R17, PT ;  /* 0x000000110400720c */ /* 0x000fe40003f06270 */
[----:B--2---:R-:W-:Y:S02]  /*9c10*/  FSEL R49, R6, -INF , !P4 ;  /* 0xff80000006317808 */ /* 0x004fe40006000000 */
[----:B------:R-:W-:-:S02]  /*9c20*/  FSEL R51, R3, -INF , !P0 ;  /* 0xff80000003337808 */ /* 0x000fc40004000000 */
[----:B------:R-:W-:Y:S02]  /*9c30*/  ISETP.GE.AND P0, PT, R0, R14, PT ;  /* 0x0000000e0000720c */ /* 0x000fe40003f06270 */
[----:B------:R-:W-:Y:S02]  /*9c40*/  ISETP.GE.AND P4, PT, R5, R16, PT ;  /* 0x000000100500720c */ /* 0x000fe40003f86270 */
[----:B------:R-:W-:Y:S02]  /*9c50*/  FSEL R33, R10, -INF , !P0 ;  /* 0xff8000000a217808 */ /* 0x000fe40004000000 */
[----:B------:R-:W-:Y:S02]  /*9c60*/  PLOP3.LUT P0, PT, PT, PT, UP0, 0x80, 0x0 ;  /* 0x000000000000781c */ /* 0x000fe40003f0f008 */
[----:B------:R-:W-:-:S11]  /*9c70*/  FMNMX.FTZ R7, R216, R2, !PT ;  /* 0x00000002d8077209 */ /* 0x000fd60007810000 */
[----:B------:R-:W-:Y:S05]  /*9c80*/  @!P0 BRA `(.L_x_122) ;  /* 0x0000000000908947 */ /* 0x000fea0003800000 */
        /* <DEDUP_REMOVED lines=17> */
[----:B------:R-:W-:-:S04]  /*9da0*/  USHF.L.U64.HI UR5, UR8, 0x5, UR9 ;  /* 0x0000000508057899 */ /* 0x000fc80008010209 */
        /* <DEDUP_REMOVED lines=15> */
[----:B------:R1:W-:Y:S04]  /*9ea0*/  LDGSTS.E.BYPASS.LTC128B.128 [R251+0x9800], desc[UR18][R2.64] ;  /* 0x0980000002fb7fae */ /* 0x0003e8000b901d52 */
[----:B------:R1:W-:Y:S04]  /*9eb0*/  LDGSTS.E.BYPASS.LTC128B.128 [R251+0xb800], desc[UR18][R2.64+0x80] ;  /* 0x0b80008002fb7fae */ /* 0x0003e8000b901d52 */
[----:B------:R-:W0:Y:S02]  /*9ec0*/  LDGDEPBAR ;  /* 0x00000000000079af */ /* 0x000e240000000000 */
.L_x_122:
[----:B------:R-:W2:Y:S04]  /*9ed0*/  LDL.LU R6, [R1+0x2c] ;  /* 0x00002c0001067983 */ /* 0x000ea80000300800 */
[----:B------:R-:W3:Y:S01]  /*9ee0*/  LDL.LU R10, [R1+0x30] ;  /* 0x00003000010a7983 */ /* 0x000ee20000300800 */
        /* <DEDUP_REMOVED lines=8> */
[----:B------:R1:W-:Y:S01]  /*9f70*/  STL [R1+0x12c], R239 ;  /* 0x00012cef01007387 */ /* 0x0003e20000100800 */
[----:B------:R-:W-:Y:S02]  /*9f80*/  FMNMX.FTZ R2, R21, R2, !PT ;  /* 0x0000000215027209 */ /* 0x000fe40007810000 */
[----:B------:R-:W-:Y:S01]  /*9f90*/  FMNMX.FTZ R3, R36, R3, !PT ;  /* 0x0000000324037209 */ /* 0x000fe20007810000 */
[----:B------:R4:W-:Y:S01]  /*9fa0*/  STL [R1+0x128], R238 ;  /* 0x000128ee01007387 */ /* 0x0009e20000100800 */
        /* <DEDUP_REMOVED lines=12> */
[----:B------:R-:W-:-:S02]  /*a070*/  ISETP.GE.AND P0, PT, R5, R15, PT ;  /* 0x0000000f0500720c */ /* 0x000fc40003f06270 */
[----:B------:R-:W-:Y:S01]  /*a080*/  FMNMX.FTZ R2, R211, R2, !PT ;  /* 0x00000002d3027209 */ /* 0x000fe20007810000 */
[----:B-1----:R-:W3:Y:S01]  /*a090*/  LDL.LU R239, [R1+0x10] ;  /* 0x0000100001ef7983 */ /* 0x002ee20000300800 */
[----:B------:R-:W-:Y:S02]  /*a0a0*/  FMNMX.FTZ R5, R48, R3, !PT ;  /* 0x0000000330057209 */ /* 0x000fe40007810000 */
[----:B------:R-:W-:Y:S01]  /*a0b0*/  FMNMX.FTZ R3, R61, R2, !PT ;  /* 0x000000023d037209 */ /* 0x000fe20007810000 */
[----:B----4-:R-:W4:Y:S01]  /*a0c0*/  LDL.LU R238, [R1+0x4] ;  /* 0x0000040001ee7983 */ /* 0x010f220000300800 */
[----:B------:R-:W-:Y:S01]  /*a0d0*/  FMNMX.FTZ R2, R33, R5, !PT ;  /* 0x0000000521027209 */ /* 0x000fe20007810000 */
[----:B------:R-:W-:Y:S01]  /*a0e0*/  FMUL.FTZ R5, R228, UR22 ;  /* 0x00000016e4057c20 */ /* 0x000fe20008410000 */
[----:B------:R-:W-:Y:S02]  /*a0f0*/  FMNMX.FTZ R3, R60, R3, !PT ;  /* 0x000000033c037209 */ /* 0x000fe40007810000 */
[----:B------:R-:W-:Y:S01]  /*a100*/  MOV R62, R139 ;  /* 0x0000008b003e7202 */ /* 0x000fe20000000f00 */
[----:B------:R1:W1:Y:S01]  /*a110*/  MUFU.TANH R29, R5 ;  /* 0x00000005001d7308 */ /* 0x0002620000002400 */
[----:B------:R-:W-:-:S04]  /*a120*/  FMNMX.FTZ R3, R59, R3, !PT ;  /* 0x000000033b037209 */ /* 0x000fc80007810000 */
[----:B------:R-:W-:-:S04]  /*a130*/  FMNMX.FTZ R3, R58, R3, !PT ;  /* 0x000000033a037209 */ /* 0x000fc80007810000 */
[----:B------:R-:W-:-:S04]  /*a140*/  FMNMX.FTZ R3, R57, R3, !PT ;  /* 0x0000000339037209 */ /* 0x000fc80007810000 */
[----:B------:R-:W-:Y:S01]  /*a150*/  FMNMX.FTZ R3, R51, R3, !PT ;  /* 0x0000000333037209 */ /* 0x000fe20007810000 */
[----:B-1----:R-:W-:-:S04]  /*a160*/  FMUL.FTZ R5, R229, UR22 ;  /* 0x00000016e5057c20 */ /* 0x002fc80008410000 */
[----:B------:R-:W1:Y:S01]  /*a170*/  MUFU.TANH R28, R5 ;  /* 0x00000005001c7308 */ /* 0x000e620000002400 */
[----:B------:R-:W-:Y:S02]  /*a180*/  FMNMX.FTZ R3, R49, R3, !PT ;  /* 0x0000000331037209 */ /* 0x000fe40007810000 */
[----:B------:R-:W-:Y:S02]  /*a190*/  FSEL R229, R29, -INF , !P5 ;  /* 0xff8000001de57808 */ /* 0x000fe40006800000 */
[----:B------:R-:W-:Y:S02]  /*a1a0*/  ISETP.GE.AND P5, PT, R4, R15, PT ;  /* 0x0000000f0400720c */ /* 0x000fe40003fa6270 */
[----:B-1----:R-:W-:Y:S02]  /*a1b0*/  FSEL R228, R28, -INF , !P4 ;  /* 0xff8000001ce47808 */ /* 0x002fe40006000000 */
[----:B------:R-:W-:Y:S01]  /*a1c0*/  ISETP.GE.AND P4, PT, R0, R16, PT ;  /* 0x000000100000720c */ /* 0x000fe20003f86270 */
[----:B--2---:R-:W-:-:S04]  /*a1d0*/  FMUL.FTZ R6, R6, UR22 ;  /* 0x0000001606067c20 */ /* 0x004fc80008410000 */
[----:B------:R1:W2:Y:S01]  /*a1e0*/  MUFU.TANH R7, R6 ;  /* 0x0000000600077308 */ /* 0x0002a20000002400 */
[----:B---3--:R-:W-:Y:S01]  /*a1f0*/  FMUL.FTZ R5, R10, UR22 ;  /* 0x000000160a057c20 */ /* 0x008fe20008410000 */
[----:B-1----:R-:W1:Y:S06]  /*a200*/  SHFL.BFLY PT, R6, R2, 0x2, 0x1f ;  /* 0x0c401f0002067f89 */ /* 0x002e6c00000e0000 */
[----:B------:R-:W3:Y:S01]  /*a210*/  MUFU.TANH R5, R5 ;  /* 0x0000000500057308 */ /* 0x000ee20000002400 */
[----:B--2---:R-:W-:Y:S02]  /*a220*/  FSEL R7, R7, -INF , !P6 ;  /* 0xff80000007077808 */ /* 0x004fe40007000000 */
[----:B------:R-:W-:-:S02]  /*a230*/  ISETP.GE.AND P6, PT, R4, R16, PT ;  /* 0x000000100400720c */ /* 0x000fc40003fc6270 */
[----:B------:R-:W-:Y:S01]  /*a240*/  FMNMX.FTZ R4, R134, R7, !PT ;  /* 0x0000000786047209 */ /* 0x000fe20007810000 */
[----:B------:R-:W2:Y:S03]  /*a250*/  SHFL.BFLY PT, R10, R3, 0x2, 0x1f ;  /* 0x0c401f00030a7f89 */ /* 0x000ea600000e0000 */
[----:B------:R-:W-:Y:S02]  /*a260*/  FMNMX.FTZ R4, R23, R4, !PT ;  /* 0x0000000417047209 */ /* 0x000fe40007810000 */
[----:B-1----:R-:W-:-:S05]  /*a270*/  FMNMX.FTZ R2, R2, R6, !PT ;  /* 0x0000000602027209 */ /* 0x002fca0007810000 */
[----:B------:R-:W1:Y:S01]  /*a280*/  SHFL.BFLY PT, R11, R2, 0x1, 0x1f ;  /* 0x0c201f00020b7f89 */ /* 0x000e6200000e0000 */
[----:B---3--:R-:W-:Y:S02]  /*a290*/  FSEL R6, R5, -INF , !P3 ;  /* 0xff80000005067808 */ /* 0x008fe40005800000 */
[----:B------:R-:W-:Y:S02]  /*a2a0*/  ISETP.GE.AND P3, PT, R0, R15, PT ;  /* 0x0000000f0000720c */ /* 0x000fe40003f66270 */
[----:B------:R-:W-:-:S04]  /*a2b0*/  FMNMX.FTZ R0, R22, R4, !PT ;  /* 0x0000000416007209 */ /* 0x000fc80007810000 */
[----:B------:R-:W-:-:S04]  /*a2c0*/  FMNMX.FTZ R0, R24, R0, !PT ;  /* 0x0000000018007209 */ /* 0x000fc80007810000 */
[----:B------:R-:W-:Y:S02]  /*a2d0*/  FMNMX.FTZ R0, R222, R0, !PT ;  /* 0x00000000de007209 */ /* 0x000fe40007810000 */
[----:B--2---:R-:W-:Y:S02]  /*a2e0*/  FMNMX.FTZ R4, R3, R10, !PT ;  /* 0x0000000a03047209 */ /* 0x004fe40007810000 */
[----:B-1----:R-:W-:Y:S02]  /*a2f0*/  FMNMX.FTZ R37, R2, R11, !PT ;  /* 0x0000000b02257209 */ /* 0x002fe40007810000 */
[----:B------:R-:W-:Y:S02]  /*a300*/  FMNMX.FTZ R2, R217, R0, !PT ;  /* 0x00000000d9027209 */ /* 0x000fe40007810000 */
[----:B------:R-:W-:Y:S02]  /*a310*/  FMNMX.FTZ R0, R133, R6, !PT ;  /* 0x0000000685007209 */ /* 0x000fe40007810000 */
[----:B------:R-:W-:-:S02]  /*a320*/  FMNMX.FTZ R2, R212, R2, !PT ;  /* 0x00000002d4027209 */ /* 0x000fc40007810000 */
[----:B------:R-:W-:Y:S01]  /*a330*/  FMNMX.FTZ R0, R25, R0, !PT ;  /* 0x0000000019007209 */ /* 0x000fe20007810000 */
[----:B------:R-:W-:Y:S01]  /*a340*/  FMUL.FTZ R3, R224, UR22 ;  /* 0x00000016e0037c20 */ /* 0x000fe20008410000 */
[----:B------:R-:W-:Y:S02]  /*a350*/  FMNMX.FTZ R2, R66, R2, !PT ;  /* 0x0000000242027209 */ /* 0x000fe40007810000 */
[----:B------:R-:W-:Y:S01]  /*a360*/  FMNMX.FTZ R0, R26, R0, !PT ;  /* 0x000000001a007209 */ /* 0x000fe20007810000 */
[----:B------:R1:W2:Y:S01]  /*a370*/  MUFU.TANH R11, R3 ;  /* 0x00000003000b7308 */ /* 0x0002a20000002400 */
[----:B------:R-:W-:Y:S02]  /*a380*/  FMNMX.FTZ R2, R46, R2, !PT ;  /* 0x000000022e027209 */ /* 0x000fe40007810000 */
[----:B------:R-:W-:Y:S02]  /*a390*/  FMNMX.FTZ R0, R27, R0, !PT ;  /* 0x000000001b007209 */ /* 0x000fe40007810000 */
[----:B------:R-:W-:-:S02]  /*a3a0*/  FMNMX.FTZ R2, R138, R2, !PT ;  /* 0x000000028a027209 */ /* 0x000fc40007810000 */
[----:B------:R-:W-:Y:S01]  /*a3b0*/  FMNMX.FTZ R0, R223, R0, !PT ;  /* 0x00000000df007209 */ /* 0x000fe20007810000 */
[----:B------:R-:W-:Y:S01]  /*a3c0*/  FMUL.FTZ R5, R143, UR22 ;  /* 0x000000168f057c20 */ /* 0x000fe20008410000 */
[----:B------:R-:W-:Y:S01]  /*a3d0*/  FMNMX.FTZ R2, R140, R2, !PT ;  /* 0x000000028c027209 */ /* 0x000fe20007810000 */
[----:B-1----:R-:W-:-:S04]  /*a3e0*/  FMUL.FTZ R3, R225, UR22 ;  /* 0x00000016e1037c20 */ /* 0x002fc80008410000 */
[----:B------:R1:W3:Y:S01]  /*a3f0*/  MUFU.TANH R10, R3 ;  /* 0x00000003000a7308 */ /* 0x0002e20000002400 */
[----:B------:R-:W-:Y:S02]  /*a400*/  FMNMX.FTZ R0, R221, R0, !PT ;  /* 0x00000000dd007209 */ /* 0x000fe40007810000 */
[----:B------:R-:W-:Y:S02]  /*a410*/  FMNMX.FTZ R2, R252, R2, !PT ;  /* 0x00000002fc027209 */ /* 0x000fe40007810000 */
[----:B------:R-:W-:-:S03]  /*a420*/  FMNMX.FTZ R0, R218, R0, !PT ;  /* 0x00000000da007209 */ /* 0x000fc60007810000 */
[----:B------:R-:W4:Y:S01]  /*a430*/  MUFU.TANH R29, R5 ;  /* 0x00000005001d7308 */ /* 0x000f220000002400 */
[----:B-1----:R-:W-:-:S07]  /*a440*/  FMUL.FTZ R3, R230, UR22 ;  /* 0x00000016e6037c20 */ /* 0x002fce0008410000 */
[----:B------:R1:W4:Y:S01]  /*a450*/  MUFU.TANH R28, R3 ;  /* 0x00000003001c7308 */ /* 0x0003220000002400 */
[----:B------:R-:W-:Y:S02]  /*a460*/  FMNMX.FTZ R0, R214, R0, !PT ;  /* 0x00000000d6007209 */ /* 0x000fe40007810000 */
[----:B--2---:R-:W-:Y:S02]  /*a470*/  FSEL R137, R11, -INF , !P6 ;  /* 0xff8000000b897808 */ /* 0x004fe40007000000 */
[----:B------:R-:W-:Y:S01]  /*a480*/  FMNMX.FTZ R0, R62, R0, !PT ;  /* 0x000000003e007209 */ /* 0x000fe20007810000 */
[----:B-1----:R-:W-:-:S04]  /*a490*/  FMUL.FTZ R3, R231, UR22 ;  /* 0x00000016e7037c20 */ /* 0x002fc80008410000 */
[----:B------:R1:W2:Y:S01]  /*a4a0*/  MUFU.TANH R5, R3 ;  /* 0x0000000300057308 */ /* 0x0002a20000002400 */
[----:B------:R-:W-:Y:S02]  /*a4b0*/  FMNMX.FTZ R0, R239, R0, !PT ;  /* 0x00000000ef007209 */ /* 0x000fe40007810000 */
[----:B---3--:R-:W-:Y:S02]  /*a4c0*/  FSEL R240, R10, -INF , !P4 ;  /* 0xff8000000af07808 */ /* 0x008fe40006000000 */
[----:B-1----:R-:W-:Y:S01]  /*a4d0*/  FMNMX.FTZ R3, R229, R2, !PT ;  /* 0x00000002e5037209 */ /* 0x002fe20007810000 */
[----:B------:R-:W-:-:S03]  /*a4e0*/  FMUL.FTZ R2, R226, UR22 ;  /* 0x00000016e2027c20 */ /* 0x000fc60008410000 */
[----:B------:R-:W-:Y:S01]  /*a4f0*/  FMNMX.FTZ R3, R228, R3, !PT ;  /* 0x00000003e4037209 */ /* 0x000fe20007810000 */
[----:B------:R1:W3:Y:S01]  /*a500*/  MUFU.TANH R11, R2 ;  /* 0x00000002000b7308 */ /* 0x0002e20000002400 */
[----:B----4-:R-:W-:Y:S02]  /*a510*/  FSEL R225, R29, -INF , !P2 ;  /* 0xff8000001de17808 */ /* 0x010fe40005000000 */
[----:B------:R-:W-:Y:S02]  /*a520*/  FMNMX.FTZ R0, R238, R0, !PT ;  /* 0x00000000ee007209 */ /* 0x000fe40007810000 */
[----:B------:R-:W-:Y:S02]  /*a530*/  FSEL R224, R28, -INF , !P1 ;  /* 0xff8000001ce07808 */ /* 0x000fe40004800000 */
[----:B------:R-:W-:Y:S02]  /*a540*/  FMNMX.FTZ R0, R225, R0, !PT ;  /* 0x00000000e1007209 */ /* 0x000fe40007810000 */
[----:B-1----:R-:W-:Y:S01]  /*a550*/  FMNMX.FTZ R2, R137, R3, !PT ;  /* 0x0000000389027209 */ /* 0x002fe20007810000 */
[----:B------:R-:W-:-:S04]  /*a560*/  FMUL.FTZ R3, R227, UR22 ;  /* 0x00000016e3037c20 */ /* 0x000fc80008410000 */
[----:B------:R1:W4:Y:S01]  /*a570*/  MUFU.TANH R10, R3 ;  /* 0x00000003000a7308 */ /* 0x0003220000002400 */
[----:B------:R-:W-:Y:S02]  /*a580*/  FMNMX.FTZ R2, R240, R2, !PT ;  /* 0x00000002f0027209 */ /* 0x000fe40007810000 */
[----:B--2---:R-:W-:Y:S02]  /*a590*/  FSEL R44, R5, -INF , !P0 ;  /* 0xff800000052c7808 */ /* 0x004fe40004000000 */
[----:B------:R-:W-:Y:S01]  /*a5a0*/  FMNMX.FTZ R5, R224, R0, !PT ;  /* 0x00000000e0057209 */ /* 0x000fe20007810000 */
[C---:B------:R-:W-:Y:S01]  /*a5b0*/  FMUL.FTZ R0, R37.reuse, UR20 ;  /* 0x0000001425007c20 */ /* 0x040fe20008410000 */
[----:B------:R-:W-:Y:S02]  /*a5c0*/  FSETP.NEU.FTZ.AND P0, PT, R37, -INF , PT ;  /* 0xff8000002500780b */ /* 0x000fe40003f1d000 */
[----:B---3--:R-:W-:Y:S02]  /*a5d0*/  FSEL R237, R11, -INF , !P5 ;  /* 0xff8000000bed7808 */ /* 0x008fe40006800000 */
[----:B------:R-:W-:Y:S01]  /*a5e0*/  FMNMX.FTZ R5, R44, R5, !PT ;  /* 0x000000052c057209 */ /* 0x000fe20007810000 */
[----:B-1----:R-:W1:Y:S01]  /*a5f0*/  SHFL.BFLY PT, R3, R2, 0x2, 0x1f ;  /* 0x0c401f0002037f89 */ /* 0x002e6200000e0000 */
[----:B------:R-:W-:-:S02]  /*a600*/  FSEL R0, R0, RZ, P0 ;  /* 0x000000ff00007208 */ /* 0x000fc40000000000 */
[----:B----4-:R-:W-:Y:S02]  /*a610*/  FSEL R232, R10, -INF , !P3 ;  /* 0xff8000000ae87808 */ /* 0x010fe40005800000 */
[----:B------:R-:W-:Y:S01]  /*a620*/  FMNMX.FTZ R5, R237, R5, !PT ;  /* 0x00000005ed057209 */ /* 0x000fe20007810000 */
[----:B------:R-:W2:Y:S01]  /*a630*/  SHFL.BFLY PT, R11, R4, 0x1, 0x1f ;  /* 0x0c201f00040b7f89 */ /* 0x000ea200000e0000 */
[----:B------:R-:W-:Y:S02]  /*a640*/  FFMA.FTZ R8, R8, UR20, -R0 ;  /* 0x0000001408087c23 */ /* 0x000fe40008010800 */
[----:B------:R-:W-:Y:S02]  /*a650*/  FMNMX.FTZ R5, R232, R5, !PT ;  /* 0x00000005e8057209 */ /* 0x000fe40007810000 */
[----:B------:R3:W-:Y:S03]  /*a660*/  MUFU.EX2 R39, R8 ;  /* 0x0000000800277308 */ /* 0x0007e60000000800 */
[----:B---3--:R-:W3:Y:S01]  /*a670*/  SHFL.BFLY PT, R8, R5, 0x2, 0x1f ;  /* 0x0c401f0005087f89 */ /* 0x008ee200000e0000 */
[----:B-1----:R-:W-:-:S05]  /*a680*/  FMNMX.FTZ R3, R2, R3, !PT ;  /* 0x0000000302037209 */ /* 0x002fca0007810000 */
[----:B------:R-:W1:Y:S01]  /*a690*/  SHFL.BFLY PT, R10, R3, 0x1, 0x1f ;  /* 0x0c201f00030a7f89 */ /* 0x000e6200000e0000 */
[--C-:B------:R-:W-:Y:S01]  /*a6a0*/  FFMA.FTZ R2, R12, UR20, -R0.reuse ;  /* 0x000000140c027c23 */ /* 0x100fe20008010800 */
[----:B--2---:R-:W-:Y:S01]  /*a6b0*/  FMNMX.FTZ R231, R4, R11, !PT ;  /* 0x0000000b04e77209 */ /* 0x004fe20007810000 */
[----:B------:R-:W-:Y:S02]  /*a6c0*/  FFMA.FTZ R4, R18, UR20, -R0 ;  /* 0x0000001412047c23 */ /* 0x000fe40008010800 */
[----:B------:R2:W4:Y:S01]  /*a6d0*/  MUFU.EX2 R132, R2 ;  /* 0x0000000200847308 */ /* 0x0005220000000800 */
[----:B------:R-:W-:-:S07]  /*a6e0*/  FSETP.NEU.FTZ.AND P3, PT, R231, -INF , PT ;  /* 0xff800000e700780b */ /* 0x000fce0003f7d000 */
[----:B------:R3:W-:Y:S01]  /*a6f0*/  MUFU.EX2 R40, R4 ;  /* 0x0000000400287308 */ /* 0x0007e20000000800 */
[----:B--2---:R-:W-:-:S07]  /*a700*/  FFMA.FTZ R2, R13, UR20, -R0 ;  /* 0x000000140d027c23 */ /* 0x004fce0008010800 */
[----:B------:R2:W-:Y:S01]  /*a710*/  MUFU.EX2 R42, R2 ;  /* 0x00000002002a7308 */ /* 0x0005e20000000800 */
[----:B---3--:R-:W-:-:S05]  /*a720*/  FMNMX.FTZ R4, R5, R8, !PT ;  /* 0x0000000805047209 */ /* 0x008fca0007810000 */
[----:B------:R-:W3:Y:S01]  /*a730*/  SHFL.BFLY PT, R5, R4, 0x1, 0x1f ;  /* 0x0c201f0004057f89 */ /* 0x000ee200000e0000 */
[----:B--2---:R-:W-:Y:S01]  /*a740*/  FMUL.FTZ R2, R231, UR20 ;  /* 0x00000014e7027c20 */ /* 0x004fe20008410000 */
[----:B-1----:R-:W-:-:S04]  /*a750*/  FMNMX.FTZ R31, R3, R10, !PT ;  /* 0x0000000a031f7209 */ /* 0x002fc80007810000 */
[----:B------:R-:W-:-:S05]  /*a760*/  FSEL R2, R2, RZ, P3 ;  /* 0x000000ff02027208 */ /* 0x000fca0001800000 */
[--C-:B------:R-:W-:Y:S01]  /*a770*/  FFMA.FTZ R3, R19, UR20, -R2.reuse ;  /* 0x0000001413037c23 */ /* 0x100fe20008010802 */
[C---:B------:R-:W-:Y:S01]  /*a780*/  FMUL.FTZ R12, R31.reuse, UR20 ;  /* 0x000000141f0c7c20 */ /* 0x040fe20008410000 */
[----:B------:R-:W-:Y:S02]  /*a790*/  FSETP.NEU.FTZ.AND P2, PT, R31, -INF , PT ;  /* 0xff8000001f00780b */ /* 0x000fe40003f5d000 */
[----:B------:R1:W-:Y:S02]  /*a7a0*/  MUFU.EX2 R141, R3 ;  /* 0x00000003008d7308 */ /* 0x0003e40000000800 */
[----:B------:R-:W-:Y:S02]  /*a7b0*/  FSEL R12, R12, RZ, P2 ;  /* 0x000000ff0c0c7208 */ /* 0x000fe40001000000 */
[----:B---3--:R-:W-:Y:S01]  /*a7c0*/  FMNMX.FTZ R30, R4, R5, !PT ;  /* 0x00000005041e7209 */ /* 0x008fe20007810000 */
[----:B-1----:R-:W-:-:S04]  /*a7d0*/  FFMA.FTZ R3, R20, UR20, -R2 ;  /* 0x0000001414037c23 */ /* 0x002fc80008010802 */
[----:B------:R1:W-:Y:S01]  /*a7e0*/  MUFU.EX2 R241, R3 ;  /* 0x0000000300f17308 */ /* 0x0003e20000000800 */
[----:B------:R-:W-:Y:S01]  /*a7f0*/  FFMA.FTZ R4, R22, UR20, -R12 ;  /* 0x0000001416047c23 */ /* 0x000fe2000801080c */
[----:B------:R-:W-:Y:S01]  /*a800*/  FSETP.NEU.FTZ.AND P1, PT, R30, -INF , PT ;  /* 0xff8000001e00780b */ /* 0x000fe20003f3d000 */
[----:B-1----:R-:W-:-:S05]  /*a810*/  FFMA.FTZ R3, R21, UR20, -R2 ;  /* 0x0000001415037c23 */ /* 0x002fca0008010802 */
[----:B------:R1:W-:Y:S08]  /*a820*/  MUFU.EX2 R45, R3 ;  /* 0x00000003002d7308 */ /* 0x0003f00000000800 */
[----:B------:R2:W-:Y:S01]  /*a830*/  MUFU.EX2 R41, R4 ;  /* 0x0000000400297308 */ /* 0x0005e20000000800 */
[--C-:B-1----:R-:W-:Y:S01]  /*a840*/  FFMA.FTZ R3, R23, UR20, -R12.reuse ;  /* 0x0000001417037c23 */ /* 0x102fe2000801080c */
[----:B------:R-:W-:Y:S01]  /*a850*/  FSEL R5, R37, RZ, P0 ;  /* 0x000000ff25057208 */ /* 0x000fe20000000000 */
[----:B------:R-:W1:Y:S05]  /*a860*/  LDSM.16.MT88.4 R20, [R233+0xc000] ;  /* 0x00c00000e914783b */ /* 0x000e6a0000004200 */
[----:B------:R3:W-:Y:S01]  /*a870*/  MUFU.EX2 R43, R3 ;  /* 0x00000003002b7308 */ /* 0x0007e20000000800 */
[----:B--2---:R-:W-:-:S07]  /*a880*/  FFMA.FTZ R4, R24, UR20, -R12 ;  /* 0x0000001418047c23 */ /* 0x004fce000801080c */
[----:B------:R2:W-:Y:S01]  /*a890*/  MUFU.EX2 R63, R4 ;  /* 0x00000004003f7308 */ /* 0x0005e20000000800 */
[----:B---3--:R-:W-:-:S05]  /*a8a0*/  FMUL.FTZ R3, R30, UR20 ;  /* 0x000000141e037c20 */ /* 0x008fca0008410000 */
[----:B------:R-:W-:-:S05]  /*a8b0*/  FSEL R3, R3, RZ, P1 ;  /* 0x000000ff03037208 */ /* 0x000fca0000800000 */
[----:B--2---:R-:W-:-:S04]  /*a8c0*/  FFMA.FTZ R4, R25, UR20, -R3 ;  /* 0x0000001419047c23 */ /* 0x004fc80008010803 */
[----:B------:R2:W-:Y:S01]  /*a8d0*/  MUFU.EX2 R14, R4 ;  /* 0x00000004000e7308 */ /* 0x0005e20000000800 */
[----:B------:R-:W-:-:S04]  /*a8e0*/  FADD.FTZ R5, R136, -R5 ;  /* 0x8000000588057221 */ /* 0x000fc80000010000 */
[----:B------:R-:W-:Y:S01]  /*a8f0*/  FMUL.FTZ R18, R5, UR20 ;  /* 0x0000001405127c20 */ /* 0x000fe20008410000 */
[----:B--2---:R-:W-:-:S04]  /*a900*/  FFMA.FTZ R4, R26, UR20, -R3 ;  /* 0x000000141a047c23 */ /* 0x004fc80008010803 */
[----:B------:R2:W-:Y:S02]  /*a910*/  MUFU.EX2 R17, R4 ;  /* 0x0000000400117308 */ /* 0x0005e40000000800 */
[----:B--2---:R-:W-:-:S05]  /*a920*/  FSEL R4, R231, RZ, P3 ;  /* 0x000000ffe7047208 */ /* 0x004fca0001800000 */
[----:B------:R-:W-:Y:S01]  /*a930*/  FADD.FTZ R5, R135, -R4 ;  /* 0x8000000487057221 */ /* 0x000fe20000010000 */
[----:B------:R-:W-:-:S03]  /*a940*/  FSEL R4, R31, RZ, P2 ;  /* 0x000000ff1f047208 */ /* 0x000fc60001000000 */
[----:B------:R-:W-:Y:S02]  /*a950*/  FMUL.FTZ R13, R5, UR20 ;  /* 0x00000014050d7c20 */ /* 0x000fe40008410000 */
[----:B------:R-:W-:Y:S01]  /*a960*/  FADD.FTZ R5, R134, -R4 ;  /* 0x8000000486057221 */ /* 0x000fe20000010000 */
[----:B------:R-:W-:-:S05]  /*a970*/  FSEL R4, R30, RZ, P1 ;  /* 0x000000ff1e047208 */ /* 0x000fca0000800000 */
[----:B------:R-:W-:-:S04]  /*a980*/  FADD.FTZ R4, R133, -R4 ;  /* 0x8000000485047221 */ /* 0x000fc80000010000 */
[----:B------:R-:W-:Y:S01]  /*a990*/  FMUL.FTZ R4, R4, UR20 ;  /* 0x0000001404047c20 */ /* 0x000fe20008410000 */
[----:B------:R-:W-:Y:S01]  /*a9a0*/  FFMA.FTZ R9, R9, UR20, -R2 ;  /* 0x0000001409097c23 */ /* 0x000fe20008010802 */
[----:B------:R-:W-:Y:S01]  /*a9b0*/  FFMA.FTZ R7, R7, UR20, -R12 ;  /* 0x0000001407077c23 */ /* 0x000fe2000801080c */
[----:B------:R-:W-:Y:S01]  /*a9c0*/  FFMA.FTZ R6, R6, UR20, -R3 ;  /* 0x0000001406067c23 */ /* 0x000fe20008010803 */
[----:B------:R2:W3:Y:S01]  /*a9d0*/  MUFU.EX2 R32, R4 ;  /* 0x0000000400207308 */ /* 0x0004e20000000800 */
[----:B------:R-:W-:-:S07]  /*a9e0*/  FMUL.FTZ R5, R5, UR20 ;  /* 0x0000001405057c20 */ /* 0x000fce0008410000 */
[----:B------:R-:W1:Y:S01]  /*a9f0*/  MUFU.EX2 R38, R9 ;  /* 0x0000000900267308 */ /* 0x000e620000000800 */
[----:B--2---:R-:W-:-:S07]  /*aa00*/  FFMA.FTZ R4, R27, UR20, -R3 ;  /* 0x000000141b047c23 */ /* 0x004fce0008010803 */
[----:B------:R-:W-:Y:S08]  /*aa10*/  MUFU.EX2 R209, R7 ;  /* 0x0000000700d17308 */ /* 0x000ff00000000800 */
[----:B------:R-:W-:Y:S08]  /*aa20*/  MUFU.EX2 R213, R6 ;  /* 0x0000000600d57308 */ /* 0x000ff00000000800 */
[----:B------:R-:W2:Y:S08]  /*aa30*/  MUFU.EX2 R18, R18 ;  /* 0x0000001200127308 */ /* 0x000eb00000000800 */
[----:B------:R-:W2:Y:S08]  /*aa40*/  MUFU.EX2 R13, R13 ;  /* 0x0000000d000d7308 */ /* 0x000eb00000000800 */
[----:B------:R-:W2:Y:S01]  /*aa50*/  MUFU.EX2 R19, R5 ;  /* 0x0000000500137308 */ /* 0x000ea20000000800 */
[----:B----4-:R-:W-:Y:S01]  /*aa60*/  F2FP.BF16.F32.PACK_AB R8, R132, R39 ;  /* 0x000000278408723e */ /* 0x010fe200000010ff */
[----:B---3--:R-:W-:Y:S01]  /*aa70*/  FMUL.FTZ R146, R146, R32 ;  /* 0x0000002092927220 */ /* 0x008fe20000410000 */
[----:B-1----:R-:W-:Y:S01]  /*aa80*/  F2FP.BF16.F32.PACK_AB R9, R141, R38 ;  /* 0x000000268d09723e */ /* 0x002fe200000010ff */
[----:B------:R-:W-:Y:S01]  /*aa90*/  FMUL.FTZ R147, R147, R32 ;  /* 0x0000002093937220 */ /* 0x000fe20000410000 */
[----:B------:R-:W-:Y:S01]  /*aaa0*/  F2FP.BF16.F32.PACK_AB R10, R40, R42 ;  /* 0x0000002a280a723e */ /* 0x000fe200000010ff */
[----:B------:R-:W-:Y:S01]  /*aab0*/  FMUL.FTZ R154, R154, R32 ;  /* 0x000000209a9a7220 */ /* 0x000fe20000410000 */
[----:B------:R-:W-:Y:S01]  /*aac0*/  F2FP.BF16.F32.PACK_AB R11, R45, R241 ;  /* 0x000000f12d0b723e */ /* 0x000fe200000010ff */
[----:B------:R1:W3:Y:S01]  /*aad0*/  MUFU.EX2 R47, R4 ;  /* 0x00000004002f7308 */ /* 0x0002e20000000800 */
[-C--:B--2---:R-:W-:Y:S01]  /*aae0*/  FMUL.FTZ R148, R148, R18.reuse ;  /* 0x0000001294947220 */ /* 0x084fe20000410000 */
[-C--:B------:R-:W-:Y:S01]  /*aaf0*/  FMUL.FTZ R149, R149, R18.reuse ;  /* 0x0000001295957220 */ /* 0x080fe20000410000 */
[-C--:B------:R-:W-:Y:S01]  /*ab00*/  FMUL.FTZ R150, R150, R13.reuse ;  /* 0x0000000d96967220 */ /* 0x080fe20000410000 */
[----:B------:R-:W-:Y:S01]  /*ab10*/  FMUL.FTZ R151, R151, R13 ;  /* 0x0000000d97977220 */ /* 0x000fe20000410000 */
[----:B------:R-:W-:Y:S01]  /*ab20*/  F2FP.BF16.F32.PACK_AB R6, R63, R41 ;  /* 0x000000293f06723e */ /* 0x000fe200000010ff */
[-C--:B------:R-:W-:Y:S01]  /*ab30*/  FMUL.FTZ R156, R156, R18.reuse ;  /* 0x000000129c9c7220 */ /* 0x080fe20000410000 */
[----:B------:R-:W-:Y:S01]  /*ab40*/  FMUL.FTZ R157, R157, R18 ;  /* 0x000000129d9d7220 */ /* 0x000fe20000410000 */
[----:B------:R-:W-:Y:S01]  /*ab50*/  FMUL.FTZ R158, R158, R13 ;  /* 0x0000000d9e9e7220 */ /* 0x000fe20000410000 */
[-C--:B------:R-:W-:Y:S01]  /*ab60*/  FMUL.FTZ R144, R144, R19.reuse ;  /* 0x0000001390907220 */ /* 0x080fe20000410000 */
[----:B------:R-:W-:Y:S01]  /*ab70*/  FMUL.FTZ R145, R145, R19 ;  /* 0x0000001391917220 */ /* 0x000fe20000410000 */
[----:B------:R-:W-:Y:S01]  /*ab80*/  F2FP.BF16.F32.PACK_AB R5, R14, R213 ;  /* 0x000000d50e05723e */ /* 0x000fe200000010ff */
[-C--:B------:R-:W-:Y:S01]  /*ab90*/  FMUL.FTZ R152, R152, R19.reuse ;  /* 0x0000001398987220 */ /* 0x080fe20000410000 */
[----:B------:R-:W-:Y:S01]  /*aba0*/  FMUL.FTZ R153, R153, R19 ;  /* 0x0000001399997220 */ /* 0x000fe20000410000 */
[-C--:B------:R-:W-:Y:S01]  /*abb0*/  FMUL.FTZ R155, R155, R32.reuse ;  /* 0x000000209b9b7220 */ /* 0x080fe20000410000 */
[----:B------:R-:W-:Y:S01]  /*abc0*/  FMUL.FTZ R159, R159, R13 ;  /* 0x0000000d9f9f7220 */ /* 0x000fe20000410000 */
[-C--:B------:R-:W-:Y:S01]  /*abd0*/  FMUL.FTZ R162, R162, R32.reuse ;  /* 0x00000020a2a27220 */ /* 0x080fe20000410000 */
[----:B-1----:R-:W-:Y:S01]  /*abe0*/  F2FP.BF16.F32.PACK_AB R4, R43, R209 ;  /* 0x000000d12b04723e */ /* 0x002fe200000010ff */
[-C--:B------:R-:W-:Y:S01]  /*abf0*/  FMUL.FTZ R163, R163, R32.reuse ;  /* 0x00000020a3a37220 */ /* 0x080fe20000410000 */
[----:B---3--:R-:W-:Y:S01]  /*ac00*/  F2FP.BF16.F32.PACK_AB R7, R47, R17 ;  /* 0x000000112f07723e */ /* 0x008fe200000010ff */
[-C--:B------:R-:W-:Y:S01]  /*ac10*/  HMMA.16816.F32.BF16 R148, R8, R20.reuse, R148 ;  /* 0x000000140894723c */ /* 0x080fe20000041894 */
[-C--:B------:R-:W-:Y:S01]  /*ac20*/  FMUL.FTZ R170, R170, R32.reuse ;  /* 0x00000020aaaa7220 */ /* 0x080fe20000410000 */
[-C--:B------:R-:W-:Y:S01]  /*ac30*/  FMUL.FTZ R171, R171, R32.reuse ;  /* 0x00000020abab7220 */ /* 0x080fe20000410000 */
[-C--:B------:R-:W-:Y:S01]  /*ac40*/  FMUL.FTZ R178, R178, R32.reuse ;  /* 0x00000020b2b27220 */ /* 0x080fe20000410000 */
[-C--:B------:R-:W-:Y:S01]  /*ac50*/  FMUL.FTZ R179, R179, R32.reuse ;  /* 0x00000020b3b37220 */ /* 0x080fe20000410000 */
[-C--:B------:R-:W-:Y:S01]  /*ac60*/  FMUL.FTZ R186, R186, R32.reuse ;  /* 0x00000020baba7220 */ /* 0x080fe20000410000 */
[C---:B------:R-:W-:Y:S01]  /*ac70*/  HMMA.16816.F32.BF16 R144, R4.reuse, R20, R144 ;  /* 0x000000140490723c */ /* 0x040fe20000041890 */
[-C--:B------:R-:W-:Y:S01]  /*ac80*/  FMUL.FTZ R187, R187, R32.reuse ;  /* 0x00000020bbbb7220 */ /* 0x080fe20000410000 */
[-C--:B------:R-:W-:Y:S01]  /*ac90*/  FMUL.FTZ R194, R194, R32.reuse ;  /* 0x00000020c2c27220 */ /* 0x080fe20000410000 */
[-C--:B------:R-:W-:Y:S01]  /*aca0*/  FMUL.FTZ R195, R195, R32.reuse ;  /* 0x00000020c3c37220 */ /* 0x080fe20000410000 */
[-C--:B------:R-:W-:Y:S01]  /*acb0*/  FMUL.FTZ R202, R202, R32.reuse ;  /* 0x00000020caca7220 */ /* 0x080fe20000410000 */
[-C--:B------:R-:W-:Y:S01]  /*acc0*/  FMUL.FTZ R203, R203, R32.reuse ;  /* 0x00000020cbcb7220 */ /* 0x080fe20000410000 */
[-C--:B------:R-:W-:Y:S01]  /*acd0*/  HMMA.16816.F32.BF16 R152, R4, R22.reuse, R152 ;  /* 0x000000160498723c */ /* 0x080fe20000041898 */
[-C--:B------:R-:W-:Y:S01]  /*ace0*/  FMUL.FTZ R74, R74, R32.reuse ;  /* 0x000000204a4a7220 */ /* 0x080fe20000410000 */
[-C--:B------:R-:W-:Y:S01]  /*acf0*/  FMUL.FTZ R75, R75, R32.reuse ;  /* 0x000000204b4b7220 */ /* 0x080fe20000410000 */
[-C--:B------:R-:W-:Y:S01]  /*ad00*/  FMUL.FTZ R78, R78, R32.reuse ;  /* 0x000000204e4e7220 */ /* 0x080fe20000410000 */
[----:B------:R-:W-:Y:S01]  /*ad10*/  FMUL.FTZ R79, R79, R32 ;  /* 0x000000204f4f7220 */ /* 0x000fe20000410000 */
[----:B------:R-:W-:Y:S01]  /*ad20*/  MOV R226, R138 ;  /* 0x0000008a00e27202 */ /* 0x000fe20000000f00 */
[C---:B------:R-:W-:Y:S01]  /*ad30*/  HMMA.16816.F32.BF16 R156, R8.reuse, R22, R156 ;  /* 0x00000016089c723c */ /* 0x040fe2000004189c */
[----:B------:R-:W1:Y:S01]  /*ad40*/  LDSM.16.MT88.4 R20, [R234+0xc000] ;  /* 0x00c00000ea14783b */ /* 0x000e620000004200 */
        /* <DEDUP_REMOVED lines=12> */
[----:B------:R-:W-:Y:S01]  /*ae10*/  STL [R1+0x64], R37 ;  /* 0x0000642501007387 */ /* 0x000fe20000100800 */
[-C--:B------:R-:W-:Y:S01]  /*ae20*/  FMUL.FTZ R90, R90, R32.reuse ;  /* 0x000000205a5a7220 */ /* 0x080fe20000410000 */
[-C--:B------:R-:W-:Y:S01]  /*ae30*/  FMUL.FTZ R91, R91, R32.reuse ;  /* 0x000000205b5b7220 */ /* 0x080fe20000410000 */
[-C--:B------:R-:W-:Y:S01]  /*ae40*/  FMUL.FTZ R94, R94, R32.reuse ;  /* 0x000000205e5e7220 */ /* 0x080fe20000410000 */
[----:B------:R-:W-:Y:S01]  /*ae50*/  FMUL.FTZ R95, R95, R32 ;  /* 0x000000205f5f7220 */ /* 0x000fe20000410000 */
[----:B------:R-:W-:Y:S01]  /*ae60*/  MOV R227, R140 ;  /* 0x0000008c00e37202 */ /* 0x000fe20000000f00 */
[----:B------:R-:W-:Y:S01]  /*ae70*/  LDSM.16.MT88.4 R24, [R236+0xe000] ;  /* 0x00e00000ec18783b */ /* 0x000fe20000004200 */
        /* <DEDUP_REMOVED lines=39> */
[-C--:B-----5:R-:W-:Y:S01]  /*b0f0*/  FMUL.FTZ R68, R68, R18.reuse ;  /* 0x0000001244447220 */ /* 0x0a0fe20000410000 */
[----:B------:R-:W-:Y:S01]  /*b100*/  FMUL.FTZ R69, R69, R18 ;  /* 0x0000001245457220 */ /* 0x000fe20000410000 */
[-C--:B------:R-:W-:Y:S01]  /*b110*/  FMUL.FTZ R70, R70, R13.reuse ;  /* 0x0000000d46467220 */ /* 0x080fe20000410000 */
[----:B------:R-:W-:Y:S01]  /*b120*/  FMUL.FTZ R71, R71, R13 ;  /* 0x0000000d47477220 */ /* 0x000fe20000410000 */
[-C--:B------:R-:W-:Y:S01]  /*b130*/  FMUL.FTZ R72, R72, R19.reuse ;  /* 0x0000001348487220 */ /* 0x080fe20000410000 */
[-C--:B------:R-:W-:Y:S01]  /*b140*/  FMUL.FTZ R73, R73, R19.reuse ;  /* 0x0000001349497220 */ /* 0x080fe20000410000 */
[-C--:B------:R-:W-:Y:S01]  /*b150*/  FMUL.FTZ R76, R76, R19.reuse ;  /* 0x000000134c4c7220 */ /* 0x080fe20000410000 */
[----:B------:R-:W-:Y:S01]  /*b160*/  FMUL.FTZ R77, R77, R19 ;  /* 0x000000134d4d7220 */ /* 0x000fe20000410000 */
[----:B------:R-:W-:Y:S01]  /*b170*/  MOV R179, R137 ;  /* 0x0000008900b37202 */ /* 0x000fe20000000f00 */
[----:B------:R-:W-:Y:S04]  /*b180*/  STL [R1+0x60], R231 ;  /* 0x000060e701007387 */ /* 0x000fe80000100800 */
[----:B------:R-:W-:Y:S04]  /*b190*/  STL [R1+0x5c], R31 ;  /* 0x00005c1f01007387 */ /* 0x000fe80000100800 */
[----:B------:R2:W-:Y:S01]  /*b1a0*/  STL [R1+0x58], R30 ;  /* 0x0000581e01007387 */ /* 0x0005e20000100800 */
[-C--:B-1----:R-:W-:Y:S07]  /*b1b0*/  HMMA.16816.F32.BF16 R136, R8, R20.reuse, R68 ;  /* 0x000000140888723c */ /* 0x082fee0000041844 */
[----:B------:R-:W-:Y:S01]  /*b1c0*/  MOV R71, R132 ;  /* 0x0000008400477202 */ /* 0x000fe20000000f00 */
[----:B------:R-:W-:Y:S01]  /*b1d0*/  IMAD.MOV.U32 R69, RZ, RZ, R42 ;  /* 0x000000ffff457224 */ /* 0x000fe200078e002a */
[----:B------:R-:W-:Y:S07]  /*b1e0*/  HMMA.16816.F32.BF16 R132, R4, R20, R72 ;  /* 0x000000140484723c */ /* 0x000fee0000041848 */
[----:B------:R-:W-:-:S02]  /*b1f0*/  MOV R74, R43 ;  /* 0x0000002b004a7202 */ /* 0x000fc40000000f00 */
[----:B------:R-:W-:Y:S02]  /*b200*/  MOV R73, R41 ;  /* 0x0000002900497202 */ /* 0x000fe40000000f00 */
[----:B------:R-:W-:Y:S02]  /*b210*/  MOV R72, R40 ;  /* 0x0000002800487202 */ /* 0x000fe40000000f00 */
[----:B------:R-:W-:Y:S01]  /*b220*/  HMMA.16816.F32.BF16 R40, R4, R22, R76 ;  /* 0x000000160428723c */ /* 0x000fe2000004184c */
[----:B------:R-:W3:Y:S04]  /*b230*/  LDL.LU R78, [R1+0x94] ;  /* 0x00009400014e7983 */ /* 0x000ee80000300800 */
[----:B------:R-:W4:Y:S01]  /*b240*/  LDL.LU R79, [R1+0x90] ;  /* 0x00009000014f7983 */ /* 0x000f220000300800 */
[-C--:B------:R-:W-:Y:S01]  /*b250*/  FMUL.FTZ R80, R80, R18.reuse ;  /* 0x0000001250507220 */ /* 0x080fe20000410000 */
[----:B------:R-:W-:Y:S01]  /*b260*/  FMUL.FTZ R81, R81, R18 ;  /* 0x0000001251517220 */ /* 0x000fe20000410000 */
[-C--:B------:R-:W-:Y:S01]  /*b270*/  FMUL.FTZ R82, R82, R13.reuse ;  /* 0x0000000d52527220 */ /* 0x080fe20000410000 */
[----:B------:R-:W-:Y:S01]  /*b280*/  FMUL.FTZ R83, R83, R13 ;  /* 0x0000000d53537220 */ /* 0x000fe20000410000 */
[----:B------:R-:W-:Y:S01]  /*b290*/  MOV R177, R31 ;  /* 0x0000001f00b17202 */ /* 0x000fe20000000f00 */
[----:B------:R-:W-:-:S05]  /*b2a0*/  IMAD.MOV.U32 R178, RZ, RZ, R30 ;  /* 0x000000ffffb27224 */ /* 0x000fca00078e001e */
[----:B--2---:R-:W-:Y:S01]  /*b2b0*/  HMMA.16816.F32.BF16 R28, R8, R22, R80 ;  /* 0x00000016081c723c */ /* 0x004fe20000041850 */
        /* <DEDUP_REMOVED lines=12> */
[----:B------:R-:W-:Y:S01]  /*b380*/  FMUL.FTZ R99, R99, R13 ;  /* 0x0000000d63637220 */ /* 0x000fe20000410000 */
[----:B------:R-:W-:Y:S01]  /*b390*/  IMAD.MOV.U32 R70, RZ, RZ, R141 ;  /* 0x000000ffff467224 */ /* 0x000fe200078e008d */
[----:B------:R-:W-:Y:S01]  /*b3a0*/  MOV R68, R47 ;  /* 0x0000002f00447202 */ /* 0x000fe20000000f00 */
[----:B------:R-:W-:Y:S01]  /*b3b0*/  IMAD.MOV.U32 R176, RZ, RZ, R45 ;  /* 0x000000ffffb07224 */ /* 0x000fe200078e002d */
[----:B------:R-:W-:-:S02]  /*b3c0*/  MOV R75, R44 ;  /* 0x0000002c004b7202 */ /* 0x000fc40000000f00 */
[----:B------:R-:W-:Y:S01]  /*b3d0*/  MOV R230, R46 ;  /* 0x0000002e00e67202 */ /* 0x000fe20000000f00 */
[-C--:B-1----:R-:W-:Y:S06]  /*b3e0*/  HMMA.16816.F32.BF16 R140, R8, R20.reuse, R84 ;  /* 0x00000014088c723c */ /* 0x082fec0000041854 */
[C---:B------:R-:W-:Y:S06]  /*b3f0*/  HMMA.16816.F32.BF16 R88, R4.reuse, R20, R88 ;  /* 0x000000140458723c */ /* 0x040fec0000041858 */
[-C--:B------:R-:W-:Y:S06]  /*b400*/  HMMA.16816.F32.BF16 R92, R4, R22.reuse, R92 ;  /* 0x00000016045c723c */ /* 0x080fec000004185c */
        /* <DEDUP_REMOVED lines=34> */
[C---:B------:R-:W-:Y:S06]  /*b630*/  HMMA.16816.F32.BF16 R104, R4.reuse, R24, R104 ;  /* 0x000000180468723c */ /* 0x040fec0000041868 */
[C---:B------:R-:W-:Y:S06]  /*b640*/  HMMA.16816.F32.BF16 R108, R4.reuse, R26, R108 ;  /* 0x0000001a046c723c */ /* 0x040fec000004186c */
[C---:B-1----:R-:W-:Y:S06]  /*b650*/  HMMA.16816.F32.BF16 R120, R4.reuse, R20, R120 ;  /* 0x000000140478723c */ /* 0x042fec0000041878 */
[----:B------:R-:W-:Y:S07]  /*b660*/  HMMA.16816.F32.BF16 R124, R4, R22, R124 ;  /* 0x00000016047c723c */ /* 0x000fee000004187c */
[--C-:B------:R-:W-:Y:S01]  /*b670*/  FFMA.FTZ R4, R219, UR20, -R0.reuse ;  /* 0x00000014db047c23 */ /* 0x100fe20008010800 */
[C---:B------:R-:W-:Y:S06]  /*b680*/  HMMA.16816.F32.BF16 R96, R8.reuse, R24, R100 ;  /* 0x000000180860723c */ /* 0x040fec0000041864 */
[C---:B------:R-:W-:Y:S06]  /*b690*/  HMMA.16816.F32.BF16 R112, R8.reuse, R26, R112 ;  /* 0x0000001a0870723c */ /* 0x040fec0000041870 */
[C---:B------:R-:W-:Y:S06]  /*b6a0*/  HMMA.16816.F32.BF16 R116, R8.reuse, R20, R116 ;  /* 0x000000140874723c */ /* 0x040fec0000041874 */
[----:B------:R-:W-:Y:S01]  /*b6b0*/  HMMA.16816.F32.BF16 R128, R8, R22, R128 ;  /* 0x000000160880723c */ /* 0x000fe20000041880 */
[----:B------:R1:W-:Y:S01]  /*b6c0*/  MUFU.EX2 R8, R4 ;  /* 0x0000000400087308 */ /* 0x0003e20000000800 */
[----:B------:R-:W2:Y:S01]  /*b6d0*/  LDSM.16.MT88.4 R20, [R233+0xc800] ;  /* 0x00c80000e914783b */ /* 0x000ea20000004200 */
[----:B-1----:R-:W-:-:S06]  /*b6e0*/  FFMA.FTZ R4, R216, UR20, -R0 ;  /* 0x00000014d8047c23 */ /* 0x002fcc0008010800 */
[----:B------:R1:W-:Y:S02]  /*b6f0*/  MUFU.EX2 R219, R4 ;  /* 0x0000000400db7308 */ /* 0x0003e40000000800 */
[----:B-1----:R-:W-:-:S06]  /*b700*/  FFMA.FTZ R4, R208, UR20, -R0 ;  /* 0x00000014d0047c23 */ /* 0x002fcc0008010800 */
[----:B------:R1:W2:Y:S02]  /*b710*/  MUFU.EX2 R5, R4 ;  /* 0x0000000400057308 */ /* 0x0002a40000000800 */
[--C-:B-1----:R-:W-:Y:S01]  /*b720*/  FFMA.FTZ R4, R65, UR20, -R0.reuse ;  /* 0x0000001441047c23 */ /* 0x102fe20008010800 */
[--C-:B------:R-:W-:Y:S01]  /*b730*/  FFMA.FTZ R36, R36, UR20, -R0.reuse ;  /* 0x0000001424247c23 */ /* 0x100fe20008010800 */
[--C-:B------:R-:W-:Y:S01]  /*b740*/  FFMA.FTZ R35, R35, UR20, -R0.reuse ;  /* 0x0000001423237c23 */ /* 0x100fe20008010800 */
[--C-:B------:R-:W-:Y:S01]  /*b750*/  FFMA.FTZ R34, R34, UR20, -R0.reuse ;  /* 0x0000001422227c23 */ /* 0x100fe20008010800 */
[----:B------:R-:W-:Y:S01]  /*b760*/  FFMA.FTZ R216, R48, UR20, -R0 ;  /* 0x0000001430d87c23 */ /* 0x000fe20008010800 */
[----:B----4-:R-:W-:Y:S01]  /*b770*/  FFMA.FTZ R38, R79, R13, R38 ;  /* 0x0000000d4f267223 */ /* 0x010fe20000010026 */
[----:B------:R-:W-:Y:S02]  /*b780*/  MOV R79, R73 ;  /* 0x00000049004f7202 */ /* 0x000fe40000000f00 */
[----:B------:R1:W-:Y:S01]  /*b790*/  MUFU.EX2 R73, R4 ;  /* 0x0000000400497308 */ /* 0x0003e20000000800 */
[----:B---3--:R-:W-:Y:S01]  /*b7a0*/  FFMA.FTZ R39, R78, R18, R39 ;  /* 0x000000124e277223 */ /* 0x008fe20000010027 */
[----:B------:R-:W-:-:S02]  /*b7b0*/  MOV R78, R72 ;  /* 0x00000048004e7202 */ /* 0x000fc40000000f00 */
[----:B------:R-:W-:Y:S01]  /*b7c0*/  MOV R72, R74 ;  /* 0x0000004a00487202 */ /* 0x000fe20000000f00 */
[----:B-1----:R-:W-:-:S04]  /*b7d0*/  FFMA.FTZ R4, R220, UR20, -R2 ;  /* 0x00000014dc047c23 */ /* 0x002fc80008010802 */
        /* <DEDUP_REMOVED lines=8> */
[----:B------:R1:W3:Y:S01]  /*b860*/  MUFU.EX2 R7, R4 ;  /* 0x0000000400077308 */ /* 0x0002e20000000800 */
[----:B--2---:R-:W-:Y:S02]  /*b870*/  IMAD.MOV.U32 R222, RZ, RZ, R5 ;  /* 0x000000ffffde7224 */ /* 0x004fe400078e0005 */
[----:B-1----:R-:W-:-:S05]  /*b880*/  FFMA.FTZ R4, R217, UR20, -R12 ;  /* 0x00000014d9047c23 */ /* 0x002fca000801080c */
[----:B------:R1:W-:Y:S01]  /*b890*/  MUFU.EX2 R5, R4 ;  /* 0x0000000400057308 */ /* 0x0003e20000000800 */
[----:B------:R-:W-:Y:S01]  /*b8a0*/  MOV R77, R79 ;  /* 0x0000004f004d7202 */ /* 0x000fe20000000f00 */
[----:B------:R-:W-:Y:S02]  /*b8b0*/  IMAD.MOV.U32 R79, RZ, RZ, R68 ;  /* 0x000000ffff4f7224 */ /* 0x000fe400078e0044 */
[----:B-1----:R-:W-:-:S04]  /*b8c0*/  FFMA.FTZ R4, R212, UR20, -R12 ;  /* 0x00000014d4047c23 */ /* 0x002fc8000801080c */
[----:B------:R1:W2:Y:S01]  /*b8d0*/  MUFU.EX2 R6, R4 ;  /* 0x0000000400067308 */ /* 0x0002a20000000800 */
[----:B------:R-:W-:Y:S02]  /*b8e0*/  MOV R68, R176 ;  /* 0x000000b000447202 */ /* 0x000fe40000000f00 */
[----:B------:R-:W-:Y:S02]  /*b8f0*/  MOV R176, R177 ;  /* 0x000000b100b07202 */ /* 0x000fe40000000f00 */
[----:B------:R-:W-:Y:S01]  /*b900*/  MOV R177, R178 ;  /* 0x000000b200b17202 */ /* 0x000fe20000000f00 */
[----:B-1----:R-:W-:-:S04]  /*b910*/  FFMA.FTZ R4, R66, UR20, -R12 ;  /* 0x0000001442047c23 */ /* 0x002fc8000801080c */
[----:B------:R1:W-:Y:S01]  /*b920*/  MUFU.EX2 R101, R4 ;  /* 0x0000000400657308 */ /* 0x0003e20000000800 */
[----:B------:R-:W-:Y:S02]  /*b930*/  IMAD.MOV.U32 R178, RZ, RZ, R37 ;  /* 0x000000ffffb27224 */ /* 0x000fe400078e0025 */
[--C-:B------:R-:W-:Y:S01]  /*b940*/  FFMA.FTZ R37, R67, UR20, -R0.reuse ;  /* 0x0000001443257c23 */ /* 0x100fe20008010800 */
[--C-:B------:R-:W-:Y:S01]  /*b950*/  FFMA.FTZ R215, R56, UR20, -R0.reuse ;  /* 0x0000001438d77c23 */ /* 0x100fe20008010800 */
[--C-:B------:R-:W-:Y:S01]  /*b960*/  FFMA.FTZ R217, R50, UR20, -R0.reuse ;  /* 0x0000001432d97c23 */ /* 0x100fe20008010800 */
[----:B------:R-:W-:Y:S01]  /*b970*/  FFMA.FTZ R212, R33, UR20, -R0 ;  /* 0x0000001421d47c23 */ /* 0x000fe20008010800 */
[--C-:B------:R-:W-:Y:S01]  /*b980*/  FFMA.FTZ R0, R214, UR20, -R3.reuse ;  /* 0x00000014d6007c23 */ /* 0x100fe20008010803 */
[----:B-1----:R-:W-:-:S04]  /*b990*/  FFMA.FTZ R4, R223, UR20, -R3 ;  /* 0x00000014df047c23 */ /* 0x002fc80008010803 */
[----:B------:R1:W-:Y:S01]  /*b9a0*/  MUFU.EX2 R80, R4 ;  /* 0x0000000400507308 */ /* 0x0003e20000000800 */
[----:B------:R-:W-:-:S07]  /*b9b0*/  MOV R76, R72 ;  /* 0x00000048004c7202 */ /* 0x000fce0000000f00 */
[----:B------:R-:W-:Y:S01]  /*b9c0*/  MUFU.EX2 R24, R0 ;  /* 0x0000000000187308 */ /* 0x000fe20000000800 */
[----:B-1----:R-:W-:-:S07]  /*b9d0*/  FFMA.FTZ R4, R221, UR20, -R3 ;  /* 0x00000014dd047c23 */ /* 0x002fce0008010803 */
[----:B------:R1:W4:Y:S01]  /*b9e0*/  MUFU.EX2 R223, R4 ;  /* 0x0000000400df7308 */ /* 0x0003220000000800 */
[----:B------:R-:W-:Y:S01]  /*b9f0*/  MOV R221, R8 ;  /* 0x0000000800dd7202 */ /* 0x000fe20000000f00 */
[----:B-1----:R-:W-:-:S06]  /*ba00*/  FFMA.FTZ R4, R218, UR20, -R3 ;  /* 0x00000014da047c23 */ /* 0x002fcc0008010803 */
[----:B------:R1:W1:Y:S01]  /*ba10*/  MUFU.EX2 R72, R4 ;  /* 0x0000000400487308 */ /* 0x0002620000000800 */
[----:B------:R-:W-:Y:S01]  /*ba20*/  FFMA.FTZ R33, R211, UR20, -R2 ;  /* 0x00000014d3217c23 */ /* 0x000fe20008010802 */
[----:B---3--:R-:W-:Y:S02]  /*ba30*/  MOV R218, R7 ;  /* 0x0000000700da7202 */ /* 0x008fe40000000f00 */
[----:B--2---:R-:W-:Y:S02]  /*ba40*/  MOV R214, R6 ;  /* 0x0000000600d67202 */ /* 0x004fe40000000f00 */
[----:B------:R-:W-:Y:S02]  /*ba50*/  MOV R211, R5 ;  /* 0x0000000500d37202 */ /* 0x000fe40000000f00 */
[----:B------:R-:W-:Y:S02]  /*ba60*/  F2FP.BF16.F32.PACK_AB R8, R219, R221 ;  /* 0x000000dddb08723e */ /* 0x000fe400000010ff */
[----:B------:R-:W-:-:S02]  /*ba70*/  F2FP.BF16.F32.PACK_AB R9, R74, R84 ;  /* 0x000000544a09723e */ /* 0x000fc400000010ff */
[----:B------:R-:W-:Y:S02]  /*ba80*/  F2FP.BF16.F32.PACK_AB R10, R73, R222 ;  /* 0x000000de490a723e */ /* 0x000fe400000010ff */
[----:B------:R-:W-:Y:S02]  /*ba90*/  F2FP.BF16.F32.PACK_AB R11, R85, R210 ;  /* 0x000000d2550b723e */ /* 0x000fe400000010ff */
[----:B----4-:R-:W-:Y:S02]  /*baa0*/  F2FP.BF16.F32.PACK_AB R5, R223, R80 ;  /* 0x00000050df05723e */ /* 0x010fe400000010ff */
[----:B-1----:R-:W-:Y:S02]  /*bab0*/  F2FP.BF16.F32.PACK_AB R4, R211, R218 ;  /* 0x000000dad304723e */ /* 0x002fe400000010ff */
[----:B------:R-:W-:Y:S02]  /*bac0*/  F2FP.BF16.F32.PACK_AB R6, R101, R214 ;  /* 0x000000d66506723e */ /* 0x000fe400000010ff */
[----:B------:R-:W-:-:S02]  /*bad0*/  F2FP.BF16.F32.PACK_AB R7, R24, R72 ;  /* 0x000000481807723e */ /* 0x000fc400000010ff */
[----:B------:R-:W-:Y:S01]  /*bae0*/  MOV R81, R176 ;  /* 0x000000b000517202 */ /* 0x000fe20000000f00 */
[--C-:B------:R-:W-:Y:S01]  /*baf0*/  FFMA.FTZ R176, R51, UR20, -R2.reuse ;  /* 0x0000001433b07c23 */ /* 0x100fe20008010802 */
[----:B------:R-:W-:Y:S01]  /*bb00*/  MOV R86, R178 ;  /* 0x000000b200567202 */ /* 0x000fe20000000f00 */
[--C-:B------:R-:W-:Y:S02]  /*bb10*/  FFMA.FTZ R178, R49, UR20, -R2.reuse ;  /* 0x0000001431b27c23 */ /* 0x100fe40008010802 */
[C---:B------:R-:W-:Y:S07]  /*bb20*/  HMMA.16816.F32.BF16 R48, R8.reuse, R22, R156 ;  /* 0x000000160830723c */ /* 0x040fee000004189c */
[----:B------:R-:W-:Y:S01]  /*bb30*/  MOV R157, R24 ;  /* 0x00000018009d7202 */ /* 0x000fe20000000f00 */
[-C--:B------:R-:W-:Y:S01]  /*bb40*/  HMMA.16816.F32.BF16 R148, R8, R20.reuse, R148 ;  /* 0x000000140894723c */ /* 0x080fe20000041894 */
[----:B------:R-:W1:Y:S05]  /*bb50*/  LDSM.16.MT88.4 R24, [R234+0xc800] ;  /* 0x00c80000ea18783b */ /* 0x000e6a0000004200 */
[C---:B------:R-:W-:Y:S06]  /*bb60*/  HMMA.16816.F32.BF16 R144, R4.reuse, R20, R144 ;  /* 0x000000140490723c */ /* 0x040fec0000041890 */
[----:B------:R-:W-:Y:S01]  /*bb70*/  HMMA.16816.F32.BF16 R152, R4, R22, R152 ;  /* 0x000000160498723c */ /* 0x000fe20000041898 */
[----:B------:R-:W2:Y:S01]  /*bb80*/  LDSM.16.MT88.4 R20, [R236+0xc800] ;  /* 0x00c80000ec14783b */ /* 0x000ea20000004200 */
[----:B------:R-:W-:Y:S01]  /*bb90*/  IMAD.MOV.U32 R103, RZ, RZ, R179 ;  /* 0x000000ffff677224 */ /* 0x000fe200078e00b3 */
[----:B------:R-:W-:Y:S01]  /*bba0*/  MOV R87, R177 ;  /* 0x000000b100577202 */ /* 0x000fe20000000f00 */
[--C-:B------:R-:W-:Y:S01]  /*bbb0*/  FFMA.FTZ R18, R61, UR20, -R2.reuse ;  /* 0x000000143d127c23 */ /* 0x100fe20008010802 */
[--C-:B------:R-:W-:Y:S01]  /*bbc0*/  FFMA.FTZ R13, R60, UR20, -R2.reuse ;  /* 0x000000143c0d7c23 */ /* 0x100fe20008010802 */
[--C-:B------:R-:W-:Y:S01]  /*bbd0*/  FFMA.FTZ R0, R59, UR20, -R2.reuse ;  /* 0x000000143b007c23 */ /* 0x100fe20008010802 */
[--C-:B------:R-:W-:Y:S01]  /*bbe0*/  FFMA.FTZ R179, R58, UR20, -R2.reuse ;  /* 0x000000143ab37c23 */ /* 0x100fe20008010802 */
[----:B------:R-:W-:Y:S01]  /*bbf0*/  FFMA.FTZ R177, R57, UR20, -R2 ;  /* 0x0000001439b17c23 */ /* 0x000fe20008010802 */
[----:B------:R-:W-:Y:S01]  /*bc00*/  IMAD.MOV.U32 R82, RZ, RZ, R68 ;  /* 0x000000ffff527224 */ /* 0x000fe200078e0044 */
[----:B------:R-:W-:Y:S01]  /*bc10*/  MOV R2, R69 ;  /* 0x0000004500027202 */ /* 0x000fe20000000f00 */
[----:B------:R-:W-:Y:S01]  /*bc20*/  IMAD.MOV.U32 R159, RZ, RZ, R71 ;  /* 0x000000ffff9f7224 */ /* 0x000fe200078e0047 */
[----:B------:R-:W-:-:S02]  /*bc30*/  MOV R158, R70 ;  /* 0x00000046009e7202 */ /* 0x000fc40000000f00 */
[----:B------:R-:W-:Y:S01]  /*bc40*/  MOV R102, R86 ;  /* 0x0000005600667202 */ /* 0x000fe20000000f00 */
[----:B------:R-:W-:Y:S01]  /*bc50*/  IMAD.MOV.U32 R208, RZ, RZ, R77 ;  /* 0x000000ffffd07224 */ /* 0x000fe200078e004d */
[----:B------:R-:W-:Y:S02]  /*bc60*/  MOV R86, R81 ;  /* 0x0000005100567202 */ /* 0x000fe40000000f00 */
[----:B------:R-:W-:Y:S02]  /*bc70*/  MOV R100, R76 ;  /* 0x0000004c00647202 */ /* 0x000fe40000000f00 */
[----:B------:R-:W-:Y:S02]  /*bc80*/  MOV R220, R78 ;  /* 0x0000004e00dc7202 */ /* 0x000fe40000000f00 */
[----:B------:R-:W-:Y:S02]  /*bc90*/  MOV R83, R79 ;  /* 0x0000004f00537202 */ /* 0x000fe40000000f00 */
[----:B------:R-:W-:Y:S01]  /*bca0*/  MOV R81, R63 ;  /* 0x0000003f00517202 */ /* 0x000fe20000000f00 */
[C---:B-1----:R-:W-:Y:S06]  /*bcb0*/  HMMA.16816.F32.BF16 R64, R4.reuse, R26, R168 ;  /* 0x0000001a0440723c */ /* 0x042fec00000418a8 */
[----:B------:R-:W-:Y:S01]  /*bcc0*/  HMMA.16816.F32.BF16 R68, R4, R24, R160 ;  /* 0x000000180444723c */ /* 0x000fe200000418a0 */
[----:B------:R-:W-:-:S02]  /*bcd0*/  MOV R169, R101 ;  /* 0x0000006500a97202 */ /* 0x000fc40000000f00 */
[----:B------:R-:W-:Y:S01]  /*bce0*/  MOV R101, R103 ;  /* 0x0000006700657202 */ /* 0x000fe20000000f00 */
[----:B------:R-:W-:Y:S02]  /*bcf0*/  IMAD.MOV.U32 R103, RZ, RZ, R87 ;  /* 0x000000ffff677224 */ /* 0x000fe400078e0057 */
[-C--:B--2---:R-:W-:Y:S01]  /*bd00*/  HMMA.16816.F32.BF16 R56, R8, R20.reuse, R180 ;  /* 0x000000140838723c */ /* 0x084fe200000418b4 */
[----:B------:R-:W-:Y:S01]  /*bd10*/  IMAD.MOV.U32 R162, RZ, RZ, R74 ;  /* 0x000000ffffa27224 */ /* 0x000fe200078e004a */
[----:B------:R-:W-:Y:S02]  /*bd20*/  MOV R160, R73 ;  /* 0x0000004900a07202 */ /* 0x000fe40000000f00 */
[----:B------:R-:W-:Y:S02]  /*bd30*/  MOV R161, R72 ;  /* 0x0000004800a17202 */ /* 0x000fe40000000f00 */
[----:B------:R-:W-:Y:S01]  /*bd40*/  MOV R87, R62 ;  /* 0x0000003e00577202 */ /* 0x000fe20000000f00 */
[----:B------:R-:W-:Y:S01]  /*bd50*/  HMMA.16816.F32.BF16 R52, R4, R20, R52 ;  /* 0x000000140434723c */ /* 0x000fe20000041834 */
[----:B------:R-:W-:-:S05]  /*bd60*/  MOV R180, R75 ;  /* 0x0000004b00b47202 */ /* 0x000fca0000000f00 */
[-C--:B------:R-:W-:Y:S06]  /*bd70*/  HMMA.16816.F32.BF16 R184, R4, R22.reuse, R184 ;  /* 0x0000001604b8723c */ /* 0x080fec00000418b8 */
[C---:B------:R-:W-:Y:S01]  /*bd80*/  HMMA.16816.F32.BF16 R72, R8.reuse, R22, R188 ;  /* 0x000000160848723c */ /* 0x040fe200000418bc */
[----:B------:R-:W1:Y:S05]  /*bd90*/  LDSM.16.MT88.4 R20, [R233+0xe800] ;  /* 0x00e80000e914783b */ /* 0x000e6a0000004200 */
[C---:B------:R-:W-:Y:S06]  /*bda0*/  HMMA.16816.F32.BF16 R76, R8.reuse, R24, R164 ;  /* 0x00000018084c723c */ /* 0x040fec00000418a4 */
[----:B------:R-:W-:Y:S01]  /*bdb0*/  HMMA.16816.F32.BF16 R60, R8, R26, R172 ;  /* 0x0000001a083c723c */ /* 0x000fe200000418ac */
[----:B------:R-:W2:Y:S01]  /*bdc0*/  LDSM.16.MT88.4 R24, [R235+0xc800] ;  /* 0x00c80000eb18783b */ /* 0x000ea20000004200 */
        /* <DEDUP_REMOVED lines=10> */
[----:B------:R-:W-:-:S02]  /*be70*/  MOV R173, R81 ;  /* 0x0000005100ad7202 */ /* 0x000fc40000000f00 */
[----:B------:R-:W-:Y:S02]  /*be80*/  MOV R170, R82 ;  /* 0x0000005200aa7202 */ /* 0x000fe40000000f00 */
[----:B------:R-:W-:Y:S01]  /*be90*/  MOV R223, R83 ;  /* 0x0000005300df7202 */ /* 0x000fe20000000f00 */
[-C--:B-1----:R-:W-:Y:S06]  /*bea0*/  HMMA.16816.F32.BF16 R156, R8, R20.reuse, R136 ;  /* 0x00000014089c723c */ /* 0x082fec0000041888 */
[----:B------:R-:W-:Y:S06]  /*beb0*/  HMMA.16816.F32.BF16 R80, R4, R20, R132 ;  /* 0x000000140450723c */ /* 0x000fec0000041884 */
[-C--:B--2---:R-:W-:Y:S06]  /*bec0*/  HMMA.16816.F32.BF16 R196, R8, R24.reuse, R196 ;  /* 0x0000001808c4723c */ /* 0x084fec00000418c4 */
[C---:B------:R-:W-:Y:S06]  /*bed0*/  HMMA.16816.F32.BF16 R192, R4.reuse, R24, R192 ;  /* 0x0000001804c0723c */ /* 0x040fec00000418c0 */
[-C--:B------:R-:W-:Y:S06]  /*bee0*/  HMMA.16816.F32.BF16 R200, R4, R26.reuse, R200 ;  /* 0x0000001a04c8723c */ /* 0x080fec00000418c8 */
[----:B------:R-:W-:Y:S01]  /*bef0*/  HMMA.16816.F32.BF16 R204, R8, R26, R204 ;  /* 0x0000001a08cc723c */ /* 0x000fe200000418cc */
[----:B------:R-:W1:Y:S05]  /*bf00*/  LDSM.16.MT88.4 R24, [R236+0xe800] ;  /* 0x00e80000ec18783b */ /* 0x000e6a0000004200 */
[-C--:B------:R-:W-:Y:S06]  /*bf10*/  HMMA.16816.F32.BF16 R84, R4, R22.reuse, R40 ;  /* 0x000000160454723c */ /* 0x080fec0000041828 */
[----:B------:R-:W-:Y:S01]  /*bf20*/  HMMA.16816.F32.BF16 R136, R8, R22, R28 ;  /* 0x000000160888723c */ /* 0x000fe2000004181c */
[----:B------:R-:W2:Y:S04]  /*bf30*/  LDSM.16.MT88.4 R28, [R234+0xe800] ;  /* 0x00e80000ea1c783b */ /* 0x000ea80000004200 */
[----:B------:R-:W3:Y:S01]  /*bf40*/  LDSM.16.MT88.4 R20, [R235+0xe800] ;  /* 0x00e80000eb14783b */ /* 0x000ee20000004200 */
[----:B------:R-:W-:-:S02]  /*bf50*/  MOV R43, R230 ;  /* 0x000000e6002b7202 */ /* 0x000fc40000000f00 */
[----:B------:R-:W-:Y:S02]  /*bf60*/  MOV R188, R226 ;  /* 0x000000e200bc7202 */ /* 0x000fe40000000f00 */
[----:B------:R-:W-:Y:S02]  /*bf70*/  MOV R189, R227 ;  /* 0x000000e300bd7202 */ /* 0x000fe40000000f00 */
[----:B------:R-:W-:Y:S01]  /*bf80*/  MOV R191, R101 ;  /* 0x0000006500bf7202 */ /* 0x000fe20000000f00 */
[----:B------:R-:W-:Y:S01]  /*bf90*/  IMAD.MOV.U32 R164, RZ, RZ, R211 ;  /* 0x000000ffffa47224 */ /* 0x000fe200078e00d3 */
[C---:B-1----:R-:W-:Y:S06]  /*bfa0*/  HMMA.16816.F32.BF16 R104, R4.reuse, R24, R104 ;  /* 0x000000180468723c */ /* 0x042fec0000041868 */
[C---:B------:R-:W-:Y:S06]  /*bfb0*/  HMMA.16816.F32.BF16 R108, R4.reuse, R26, R108 ;  /* 0x0000001a046c723c */ /* 0x040fec000004186c */
[C---:B--2---:R-:W-:Y:S06]  /*bfc0*/  HMMA.16816.F32.BF16 R88, R4.reuse, R28, R88 ;  /* 0x0000001c0458723c */ /* 0x044fec0000041858 */
[C---:B------:R-:W-:Y:S06]  /*bfd0*/  HMMA.16816.F32.BF16 R92, R4.reuse, R30, R92 ;  /* 0x0000001e045c723c */ /* 0x040fec000004185c */
[C---:B---3--:R-:W-:Y:S06]  /*bfe0*/  HMMA.16816.F32.BF16 R120, R4.reuse, R20, R120 ;  /* 0x000000140478723c */ /* 0x048fec0000041878 */
[----:B------:R-:W-:Y:S01]  /*bff0*/  HMMA.16816.F32.BF16 R124, R4, R22, R124 ;  /* 0x00000016047c723c */ /* 0x000fe2000004187c */
[----:B------:R1:W2:Y:S01]  /*c000*/  MUFU.EX2 R5, R0 ;  /* 0x0000000000057308 */ /* 0x0002a20000000800 */
[----:B------:R-:W-:-:S02]  /*c010*/  IMAD.MOV.U32 R211, RZ, RZ, R220 ;  /* 0x000000ffffd37224 */ /* 0x000fc400078e00dc */
[----:B-1----:R-:W-:Y:S01]  /*c020*/  FFMA.FTZ R0, R43, UR20, -R12 ;  /* 0x000000142b007c23 */ /* 0x002fe2000801080c */
[----:B------:R-:W-:Y:S02]  /*c030*/  MOV R43, R188 ;  /* 0x000000bc002b7202 */ /* 0x000fe40000000f00 */
[----:B------:R-:W-:Y:S01]  /*c040*/  MOV R188, R189 ;  /* 0x000000bd00bc7202 */ /* 0x000fe20000000f00 */
[----:B------:R-:W-:Y:S01]  /*c050*/  IMAD.MOV.U32 R189, RZ, RZ, R190 ;  /* 0x000000ffffbd7224 */ /* 0x000fe200078e00be */
[----:B------:R-:W-:Y:S02]  /*c060*/  MOV R190, R191 ;  /* 0x000000bf00be7202 */ /* 0x000fe40000000f00 */
[----:B------:R-:W-:Y:S02]  /*c070*/  MOV R191, R180 ;  /* 0x000000b400bf7202 */ /* 0x000fe40000000f00 */
[----:B------:R-:W-:Y:S01]  /*c080*/  MOV R180, R181 ;  /* 0x000000b500b47202 */ /* 0x000fe20000000f00 */
[----:B------:R-:W-:Y:S01]  /*c090*/  IMAD.MOV.U32 R181, RZ, RZ, R182 ;  /* 0x000000ffffb57224 */ /* 0x000fe200078e00b6 */
[----:B------:R-:W-:-:S02]  /*c0a0*/  MOV R182, R183 ;  /* 0x000000b700b67202 */ /* 0x000fc40000000f00 */
[----:B------:R-:W-:Y:S02]  /*c0b0*/  MOV R183, R169 ;  /* 0x000000a900b77202 */ /* 0x000fe40000000f00 */
[----:B------:R-:W-:Y:S02]  /*c0c0*/  MOV R169, R219 ;  /* 0x000000db00a97202 */ /* 0x000fe40000000f00 */
[----:B------:R1:W-:Y:S01]  /*c0d0*/  MUFU.EX2 R219, R0 ;  /* 0x0000000000db7308 */ /* 0x0003e20000000800 */
[----:B------:R-:W-:Y:S02]  /*c0e0*/  IMAD.MOV.U32 R220, RZ, RZ, R231 ;  /* 0x000000ffffdc7224 */ /* 0x000fe400078e00e7 */
[----:B-1----:R-:W-:Y:S01]  /*c0f0*/  FFMA.FTZ R0, R43, UR20, -R12 ;  /* 0x000000142b007c23 */ /* 0x002fe2000801080c */
[----:B------:R-:W-:Y:S01]  /*c100*/  MOV R43, R188 ;  /* 0x000000bc002b7202 */ /* 0x000fe20000000f00 */
[----:B------:R-:W-:Y:S01]  /*c110*/  IMAD.MOV.U32 R188, RZ, RZ, R189 ;  /* 0x000000ffffbc7224 */ /* 0x000fe200078e00bd */
[----:B------:R-:W-:-:S02]  /*c120*/  MOV R189, R190 ;  /* 0x000000be00bd7202 */ /* 0x000fc40000000f00 */
[----:B------:R-:W-:Y:S02]  /*c130*/  MOV R190, R191 ;  /* 0x000000bf00be7202 */ /* 0x000fe40000000f00 */
[----:B------:R-:W-:Y:S02]  /*c140*/  MOV R191, R180 ;  /* 0x000000b400bf7202 */ /* 0x000fe40000000f00 */
[----:B------:R-:W-:Y:S01]  /*c150*/  MOV R180, R181 ;  /* 0x000000b500b47202 */ /* 0x000fe20000000f00 */
[----:B------:R-:W-:Y:S01]  /*c160*/  IMAD.MOV.U32 R181, RZ, RZ, R182 ;  /* 0x000000ffffb57224 */ /* 0x000fe200078e00b6 */
[----:B------:R-:W-:Y:S02]  /*c170*/  MOV R182, R183 ;  /* 0x000000b700b67202 */ /* 0x000fe40000000f00 */
[----:B------:R-:W-:Y:S02]  /*c180*/  MOV R183, R220 ;  /* 0x000000dc00b77202 */ /* 0x000fe40000000f00 */
[----:B------:R1:W3:Y:S01]  /*c190*/  MUFU.EX2 R220, R0 ;  /* 0x0000000000dc7308 */ /* 0x0002e20000000800 */
[----:B------:R-:W-:Y:S01]  /*c1a0*/  MOV R41, R188 ;  /* 0x000000bc00297202 */ /* 0x000fe20000000f00 */
[----:B------:R-:W-:Y:S01]  /*c1b0*/  IMAD.MOV.U32 R188, RZ, RZ, R190 ;  /* 0x000000ffffbc7224 */ /* 0x000fe200078e00be */
[----:B------:R-:W-:-:S02]  /*c1c0*/  MOV R42, R189 ;  /* 0x000000bd002a7202 */ /* 0x000fc40000000f00 */
[----:B------:R-:W-:Y:S02]  /*c1d0*/  MOV R189, R191 ;  /* 0x000000bf00bd7202 */ /* 0x000fe40000000f00 */
[----:B------:R-:W-:Y:S01]  /*c1e0*/  MOV R191, R181 ;  /* 0x000000b500bf7202 */ /* 0x000fe20000000f00 */
[----:B------:R-:W-:Y:S01]  /*c1f0*/  IMAD.MOV.U32 R181, RZ, RZ, R183 ;  /* 0x000000ffffb57224 */ /* 0x000fe200078e00b7 */
[----:B------:R-:W-:Y:S01]  /*c200*/  MOV R190, R180 ;  /* 0x000000b400be7202 */ /* 0x000fe20000000f00 */
[----:B------:R-:W-:Y:S01]  /*c210*/  IMAD.MOV.U32 R7, RZ, RZ, R188 ;  /* 0x000000ffff077224 */ /* 0x000fe200078e00bc */
[----:B------:R-:W-:Y:S02]  /*c220*/  MOV R183, R221 ;  /* 0x000000dd00b77202 */ /* 0x000fe40000000f00 */
[----:B------:R-:W-:Y:S01]  /*c230*/  MOV R6, R42 ;  /* 0x0000002a00067202 */ /* 0x000fe20000000f00 */
[--C-:B-1----:R-:W-:Y:S01]  /*c240*/  FFMA.FTZ R0, R43, UR20, -R12.reuse ;  /* 0x000000142b007c23 */ /* 0x102fe2000801080c */
[----:B------:R-:W-:Y:S01]  /*c250*/  MOV R180, R182 ;  /* 0x000000b600b47202 */ /* 0x000fe20000000f00 */
[----:B------:R1:W-:Y:S01]  /*c260*/  MUFU.EX2 R226, R18 ;  /* 0x0000001200e27308 */ /* 0x0003e20000000800 */
[----:B------:R-:W-:Y:S01]  /*c270*/  MOV R42, R189 ;  /* 0x000000bd002a7202 */ /* 0x000fe20000000f00 */
[----:B------:R-:W-:Y:S01]  /*c280*/  FFMA.FTZ R40, R228, UR20, -R12 ;  /* 0x00000014e4287c23 */ /* 0x000fe2000801080c */
[----:B------:R-:W-:Y:S01]  /*c290*/  MOV R182, R172 ;  /* 0x000000ac00b67202 */ /* 0x000fe20000000f00 */
[----:B------:R-:W-:Y:S01]  /*c2a0*/  IMAD.MOV.U32 R174, RZ, RZ, R102 ;  /* 0x000000ffffae7224 */ /* 0x000fe200078e0066 */
[----:B------:R-:W-:Y:S01]  /*c2b0*/  MOV R188, R190 ;  /* 0x000000be00bc7202 */ /* 0x000fe20000000f00 */
[----:B------:R-:W4:Y:S02]  /*c2c0*/  LDL.LU R43, [R1+0x98] ;  /* 0x00009800012b7983 */ /* 0x000f240000300800 */
[----:B------:R2:W-:Y:S01]  /*c2d0*/  MUFU.EX2 R221, R0 ;  /* 0x0000000000dd7308 */ /* 0x0005e20000000800 */
[----:B------:R-:W-:-:S02]  /*c2e0*/  MOV R172, R223 ;  /* 0x000000df00ac7202 */ /* 0x000fc40000000f00 */
[----:B------:R-:W-:Y:S01]  /*c2f0*/  MOV R189, R191 ;  /* 0x000000bf00bd7202 */ /* 0x000fe20000000f00 */
[----:B------:R-:W-:Y:S01]  /*c300*/  IMAD.MOV.U32 R191, RZ, RZ, R181 ;  /* 0x000000ffffbf7224 */ /* 0x000fe200078e00b5 */
[----:B------:R-:W-:Y:S02]  /*c310*/  MOV R190, R180 ;  /* 0x000000b400be7202 */ /* 0x000fe40000000f00 */
[----:B------:R-:W-:Y:S01]  /*c320*/  MOV R180, R182 ;  /* 0x000000b600b47202 */ /* 0x000fe20000000f00 */
[----:B-1----:R-:W-:Y:S01]  /*c330*/  FFMA.FTZ R18, R6, UR20, -R12 ;  /* 0x0000001406127c23 */ /* 0x002fe2000801080c */
[----:B------:R-:W-:Y:S01]  /*c340*/  MOV R6, R7 ;  /* 0x0000000700067202 */ /* 0x000fe20000000f00 */
[----:B------:R1:W-:Y:S01]  /*c350*/  MUFU.EX2 R230, R13 ;  /* 0x0000000d00e67308 */ /* 0x0003e20000000800 */
[----:B------:R-:W-:Y:S02]  /*c360*/  IMAD.MOV.U32 R7, RZ, RZ, R42 ;  /* 0x000000ffff077224 */ /* 0x000fe400078e002a */
[----:B--2---:R-:W-:Y:S01]  /*c370*/  FFMA.FTZ R0, R252, UR20, -R12 ;  /* 0x00000014fc007c23 */ /* 0x004fe2000801080c */
[----:B------:R-:W-:-:S04]  /*c380*/  MOV R42, R188 ;  /* 0x000000bc002a7202 */ /* 0x000fc80000000f00 */
[----:B------:R2:W-:Y:S01]  /*c390*/  MUFU.EX2 R223, R0 ;  /* 0x0000000000df7308 */ /* 0x0005e20000000800 */
[----:B------:R-:W-:Y:S02]  /*c3a0*/  MOV R181, R183 ;  /* 0x000000b700b57202 */ /* 0x000fe40000000f00 */
[----:B------:R-:W-:Y:S02]  /*c3b0*/  MOV R188, R189 ;  /* 0x000000bd00bc7202 */ /* 0x000fe40000000f00 */
[----:B------:R-:W-:Y:S01]  /*c3c0*/  MOV R182, R172 ;  /* 0x000000ac00b67202 */ /* 0x000fe20000000f00 */
[----:B-1----:R-:W-:Y:S01]  /*c3d0*/  FFMA.FTZ R13, R240, UR20, -R12 ;  /* 0x00000014f00d7c23 */ /* 0x002fe2000801080c */
[----:B------:R-:W-:Y:S01]  /*c3e0*/  MOV R189, R190 ;  /* 0x000000be00bd7202 */ /* 0x000fe20000000f00 */
[----:B------:R-:W-:Y:S01]  /*c3f0*/  IMAD.MOV.U32 R172, RZ, RZ, R170 ;  /* 0x000000ffffac7224 */ /* 0x000fe200078e00aa */
[----:B------:R-:W-:Y:S02]  /*c400*/  MOV R183, R173 ;  /* 0x000000ad00b77202 */ /* 0x000fe40000000f00 */
[----:B------:R-:W-:Y:S01]  /*c410*/  MOV R190, R191 ;  /* 0x000000bf00be7202 */ /* 0x000fe20000000f00 */
[--C-:B--2---:R-:W-:Y:S01]  /*c420*/  FFMA.FTZ R0, R41, UR20, -R3.reuse ;  /* 0x0000001429007c23 */ /* 0x104fe20008010803 */
[----:B------:R-:W-:Y:S01]  /*c430*/  FFMA.FTZ R41, R229, UR20, -R12 ;  /* 0x00000014e5297c23 */ /* 0x000fe2000801080c */
[----:B------:R-:W-:Y:S01]  /*c440*/  FFMA.FTZ R12, R224, UR20, -R3 ;  /* 0x00000014e00c7c23 */ /* 0x000fe20008010803 */
[----:B------:R-:W-:Y:S01]  /*c450*/  IMAD.MOV.U32 R224, RZ, RZ, R5 ;  /* 0x000000ffffe07224 */ /* 0x000fe200078e0005 */
[----:B------:R-:W-:Y:S01]  /*c460*/  MOV R5, R6 ;  /* 0x0000000600057202 */ /* 0x000fe20000000f00 */
[----:B------:R-:W-:Y:S01]  /*c470*/  IMAD.MOV.U32 R191, RZ, RZ, R180 ;  /* 0x000000ffffbf7224 */ /* 0x000fe200078e00b4 */
[----:B------:R-:W-:-:S02]  /*c480*/  MOV R173, R241 ;  /* 0x000000f100ad7202 */ /* 0x000fc40000000f00 */
[----:B------:R-:W-:Y:S01]  /*c490*/  MOV R6, R7 ;  /* 0x0000000700067202 */ /* 0x000fe20000000f00 */
[----:B------:R1:W5:Y:S01]  /*c4a0*/  LDL.LU R241, [R1+0x134] ;  /* 0x0001340001f17983 */ /* 0x0003620000300800 */
[----:B------:R-:W-:Y:S02]  /*c4b0*/  MOV R180, R181 ;  /* 0x000000b500b47202 */ /* 0x000fe40000000f00 */
[----:B------:R-:W-:Y:S01]  /*c4c0*/  MOV R7, R42 ;  /* 0x0000002a00077202 */ /* 0x000fe20000000f00 */
[----:B------:R1:W5:Y:S01]  /*c4d0*/  LDL.LU R240, [R1+0x130] ;  /* 0x0001300001f07983 */ /* 0x0003620000300800 */
[----:B------:R-:W-:Y:S02]  /*c4e0*/  MOV R181, R182 ;  /* 0x000000b600b57202 */ /* 0x000fe40000000f00 */
[----:B------:R-:W-:Y:S01]  /*c4f0*/  MOV R42, R188 ;  /* 0x000000bc002a7202 */ /* 0x000fe20000000f00 */
[----:B------:R-:W-:Y:S01]  /*c500*/  IMAD.MOV.U32 R188, RZ, RZ, R189 ;  /* 0x000000ffffbc7224 */ /* 0x000fe200078e00bd */
[----:B------:R-:W-:-:S02]  /*c510*/  MOV R175, R103 ;  /* 0x0000006700af7202 */ /* 0x000fc40000000f00 */
[----:B------:R-:W-:Y:S02]  /*c520*/  MOV R182, R183 ;  /* 0x000000b700b67202 */ /* 0x000fe40000000f00 */
[----:B------:R-:W-:Y:S01]  /*c530*/  MOV R183, R172 ;  /* 0x000000ac00b77202 */ /* 0x000fe20000000f00 */
[----:B------:R-:W-:Y:S01]  /*c540*/  IMAD.MOV.U32 R172, RZ, RZ, R173 ;  /* 0x000000ffffac7224 */ /* 0x000fe200078e00ad */
[----:B------:R-:W-:Y:S02]  /*c550*/  MOV R189, R190 ;  /* 0x000000be00bd7202 */ /* 0x000fe40000000f00 */
[----:B------:R-:W-:Y:S02]  /*c560*/  MOV R190, R191 ;  /* 0x000000bf00be7202 */ /* 0x000fe40000000f00 */
[----:B------:R-:W-:Y:S02]  /*c570*/  MOV R173, R174 ;  /* 0x000000ae00ad7202 */ /* 0x000fe40000000f00 */
        /* <DEDUP_REMOVED lines=9> */
[----:B------:R-:W-:Y:S02]  /*c610*/  MOV R172, R173 ;  /* 0x000000ad00ac7202 */ /* 0x000fe40000000f00 */
[----:B------:R-:W-:Y:S02]  /*c620*/  MOV R171, R218 ;  /* 0x000000da00ab7202 */ /* 0x000fe40000000f00 */
[----:B------:R-:W-:Y:S01]  /*c630*/  MOV R173, R174 ;  /* 0x000000ae00ad7202 */ /* 0x000fe20000000f00 */
[----:B------:R2:W-:Y:S01]  /*c640*/  MUFU.EX2 R218, R0 ;  /* 0x0000000000da7308 */ /* 0x0005e20000000800 */
[----:B------:R-:W-:Y:S01]  /*c650*/  IMAD.MOV.U32 R174, RZ, RZ, R175 ;  /* 0x000000ffffae7224 */ /* 0x000fe200078e00af */
[----:B------:R-:W-:Y:S02]  /*c660*/  MOV R175, R168 ;  /* 0x000000a800af7202 */ /* 0x000fe40000000f00 */
[----:B------:R-:W-:-:S02]  /*c670*/  MOV R168, R160 ;  /* 0x000000a000a87202 */ /* 0x000fc40000000f00 */
[----:B------:R-:W-:Y:S02]  /*c680*/  MOV R160, R161 ;  /* 0x000000a100a07202 */ /* 0x000fe40000000f00 */
[----:B------:R-:W-:Y:S02]  /*c690*/  MOV R161, R214 ;  /* 0x000000d600a17202 */ /* 0x000fe40000000f00 */
[----:B------:R-:W-:Y:S01]  /*c6a0*/  MOV R167, R210 ;  /* 0x000000d200a77202 */ /* 0x000fe20000000f00 */
[--C-:B--2---:R-:W-:Y:S01]  /*c6b0*/  FFMA.FTZ R0, R239, UR20, -R3.reuse ;  /* 0x00000014ef007c23 */ /* 0x104fe20008010803 */
[----:B------:R-:W-:Y:S01]  /*c6c0*/  MOV R210, R208 ;  /* 0x000000d000d27202 */ /* 0x000fe20000000f00 */
[----:B------:R1:W5:Y:S02]  /*c6d0*/  LDL.LU R239, [R1+0x12c] ;  /* 0x00012c0001ef7983 */ /* 0x0003640000300800 */
[----:B------:R2:W-:Y:S01]  /*c6e0*/  MUFU.EX2 R214, R0 ;  /* 0x0000000000d67308 */ /* 0x0005e20000000800 */
[----:B------:R-:W-:Y:S01]  /*c6f0*/  MOV R208, R100 ;  /* 0x0000006400d07202 */ /* 0x000fe20000000f00 */
[--C-:B------:R-:W-:Y:S01]  /*c700*/  FFMA.FTZ R2, R238, UR20, -R3.reuse ;  /* 0x00000014ee027c23 */ /* 0x100fe20008010803 */
[C---:B------:R-:W-:Y:S01]  /*c710*/  HMMA.16816.F32.BF16 R100, R8.reuse, R30, R44 ;  /* 0x0000001e0864723c */ /* 0x040fe2000004182c */
[----:B------:R1:W5:Y:S05]  /*c720*/  LDL.LU R238, [R1+0x128] ;  /* 0x0001280001ee7983 */ /* 0x00036a0000300800 */
[----:B------:R-:W-:Y:S01]  /*c730*/  HMMA.16816.F32.BF16 R132, R8, R28, R140 ;  /* 0x0000001c0884723c */ /* 0x000fe2000004188c */
[--C-:B------:R-:W-:Y:S01]  /*c740*/  FFMA.FTZ R44, R232, UR20, -R3.reuse ;  /* 0x00000014e82c7c23 */ /* 0x100fe20008010803 */
[----:B------:R-:W1:Y:S01]  /*c750*/  LDSM.16.MT88.4 R28, [R233+0xd000] ;  /* 0x00d00000e91c783b */ /* 0x000e620000004200 */
[----:B--2---:R-:W-:Y:S01]  /*c760*/  FFMA.FTZ R0, R5, UR20, -R3 ;  /* 0x0000001405007c23 */ /* 0x004fe20008010803 */
[----:B------:R-:W-:Y:S01]  /*c770*/  IMAD.MOV.U32 R5, RZ, RZ, R6 ;  /* 0x000000ffff057224 */ /* 0x000fe200078e0006 */
[----:B------:R-:W-:-:S02]  /*c780*/  MOV R6, R7 ;  /* 0x0000000700067202 */ /* 0x000fc40000000f00 */
[----:B------:R-:W-:Y:S01]  /*c790*/  MOV R7, R42 ;  /* 0x0000002a00077202 */ /* 0x000fe20000000f00 */
[--C-:B------:R-:W-:Y:S02]  /*c7a0*/  FFMA.FTZ R42, R237, UR20, -R3.reuse ;  /* 0x00000014ed2a7c23 */ /* 0x100fe40008010803 */
[----:B------:R2:W5:Y:S04]  /*c7b0*/  LDL.LU R237, [R1+0x124] ;  /* 0x0001240001ed7983 */ /* 0x0005680000300800 */
[----:B------:R2:W5:Y:S04]  /*c7c0*/  LDL.LU R232, [R1+0x120] ;  /* 0x0001200001e87983 */ /* 0x0005680000300800 */
[----:B------:R-:W2:Y:S01]  /*c7d0*/  LDL.LU R143, [R1+0x9c] ;  /* 0x00009c00018f7983 */ /* 0x000ea20000300800 */
[----:B------:R-:W-:Y:S01]  /*c7e0*/  FFMA.FTZ R4, R225, UR20, -R3 ;  /* 0x00000014e1047c23 */ /* 0x000fe20008010803 */
[----:B------:R-:W-:Y:S01]  /*c7f0*/  MOV R166, R222 ;  /* 0x000000de00a67202 */ /* 0x000fe20000000f00 */
[----:B------:R-:W-:Y:S08]  /*c800*/  MUFU.EX2 R231, R36 ;  /* 0x0000002400e77308 */ /* 0x000ff00000000800 */
[----:B------:R-:W1:Y:S08]  /*c810*/  MUFU.EX2 R227, R37 ;  /* 0x0000002500e37308 */ /* 0x000e700000000800 */
[----:B------:R-:W-:Y:S08]  /*c820*/  MUFU.EX2 R35, R35 ;  /* 0x0000002300237308 */ /* 0x000ff00000000800 */
[----:B------:R-:W-:Y:S08]  /*c830*/  MUFU.EX2 R36, R34 ;  /* 0x0000002200247308 */ /* 0x000ff00000000800 */
[----:B------:R-:W1:Y:S08]  /*c840*/  MUFU.EX2 R222, R33 ;  /* 0x0000002100de7308 */ /* 0x000e700000000800 */
[----:B------:R3:W-:Y:S01]  /*c850*/  MUFU.EX2 R45, R4 ;  /* 0x00000004002d7308 */ /* 0x0007e20000000800 */
[C---:B------:R-:W-:Y:S06]  /*c860*/  HMMA.16816.F32.BF16 R96, R8.reuse, R24, R96 ;  /* 0x000000180860723c */ /* 0x040fec0000041860 */
[C---:B------:R-:W-:Y:S01]  /*c870*/  HMMA.16816.F32.BF16 R112, R8.reuse, R26, R112 ;  /* 0x0000001a0870723c */ /* 0x040fe20000041870 */
[----:B------:R-:W2:Y:S05]  /*c880*/  LDSM.16.MT88.4 R24, [R234+0xd000] ;  /* 0x00d00000ea18783b */ /* 0x000eaa0000004200 */
[----:B------:R-:W-:Y:S01]  /*c890*/  HMMA.16816.F32.BF16 R116, R8, R20, R116 ;  /* 0x000000140874723c */ /* 0x000fe20000041874 */
[----:B---3--:R-:W-:-:S05]  /*c8a0*/  F2FP.BF16.F32.PACK_AB R4, R220, R219 ;  /* 0x000000dbdc04723e */ /* 0x008fca00000010ff */
[----:B------:R-:W-:Y:S01]  /*c8b0*/  HMMA.16816.F32.BF16 R128, R8, R22, R128 ;  /* 0x000000160880723c */ /* 0x000fe20000041880 */
[----:B------:R-:W3:Y:S06]  /*c8c0*/  LDSM.16.MT88.4 R20, [R236+0xd000] ;  /* 0x00d00000ec14783b */ /* 0x000eec0000004200 */
[----:B-1----:R-:W-:Y:S02]  /*c8d0*/  F2FP.BF16.F32.PACK_AB R8, R231, R227 ;  /* 0x000000e3e708723e */ /* 0x002fe400000010ff */
[----:B------:R-:W-:Y:S02]  /*c8e0*/  F2FP.BF16.F32.PACK_AB R9, R226, R222 ;  /* 0x000000dee209723e */ /* 0x000fe400000010ff */
[----:B------:R-:W-:-:S02]  /*c8f0*/  F2FP.BF16.F32.PACK_AB R10, R36, R35 ;  /* 0x00000023240a723e */ /* 0x000fc400000010ff */
[----:B------:R-:W-:-:S07]  /*c900*/  F2FP.BF16.F32.PACK_AB R11, R224, R230 ;  /* 0x000000e6e00b723e */ /* 0x000fce00000010ff */
[C---:B------:R-:W-:Y:S06]  /*c910*/  HMMA.16816.F32.BF16 R148, R8.reuse, R28, R148 ;  /* 0x0000001c0894723c */ /* 0x040fec0000041894 */
[----:B------:R-:W-:Y:S01]  /*c920*/  HMMA.16816.F32.BF16 R48, R8, R30, R48 ;  /* 0x0000001e0830723c */ /* 0x000fe20000041830 */
[----:B------:R-:W-:Y:S01]  /*c930*/  MOV R3, R208 ;  /* 0x000000d000037202 */ /* 0x000fe20000000f00 */
[----:B----4-:R-:W-:-:S04]  /*c940*/  FFMA.FTZ R43, R43, R19, R209 ;  /* 0x000000132b2b7223 */ /* 0x010fc800000100d1 */
[----:B------:R-:W-:Y:S01]  /*c950*/  FADD.FTZ R3, R3, R43 ;  /* 0x0000002b03037221 */ /* 0x000fe20000010000 */
[----:B------:R-:W-:Y:S01]  /*c960*/  MUFU.EX2 R215, R215 ;  /* 0x000000d700d77308 */ /* 0x000fe20000000800 */
[----:B--2---:R-:W-:-:S07]  /*c970*/  FFMA.FTZ R19, R143, R32, R213 ;  /* 0x000000208f137223 */ /* 0x004fce00000100d5 */
[----:B------:R-:W1:Y:S01]  /*c980*/  MUFU.EX2 R213, R2 ;  /* 0x0000000200d57308 */ /* 0x000e620000000800 */
[----:B------:R-:W-:Y:S02]  /*c990*/  MOV R143, R5 ;  /* 0x00000005008f7202 */ /* 0x000fe40000000f00 */
[----:B------:R-:W-:Y:S01]  /*c9a0*/  MOV R5, R6 ;  /* 0x0000000600057202 */ /* 0x000fe20000000f00 */
[----:B------:R-:W-:Y:S01]  /*c9b0*/  IMAD.MOV.U32 R6, RZ, RZ, R7 ;  /* 0x000000ffff067224 */ /* 0x000fe200078e0007 */
[----:B------:R-:W-:-:S03]  /*c9c0*/  MOV R7, R188 ;  /* 0x000000bc00077202 */ /* 0x000fc60000000f00 */
[----:B------:R-:W-:Y:S01]  /*c9d0*/  FADD.FTZ R46, R5, R38 ;  /* 0x00000026052e7221 */ /* 0x000fe20000010000 */
[----:B------:R-:W-:Y:S02]  /*c9e0*/  MOV R141, R6 ;  /* 0x00000006008d7202 */ /* 0x000fe40000000f00 */
[----:B------:R-:W-:Y:S02]  /*c9f0*/  MOV R140, R7 ;  /* 0x00000007008c7202 */ /* 0x000fe40000000f00 */
[----:B------:R-:W-:Y:S02]  /*ca00*/  F2FP.BF16.F32.PACK_AB R5, R214, R218 ;  /* 0x000000dad605723e */ /* 0x000fe400000010ff */
[----:B------:R-:W-:Y:S02]  /*ca10*/  F2FP.BF16.F32.PACK_AB R6, R223, R221 ;  /* 0x000000dddf06723e */ /* 0x000fe400000010ff */
[----:B-1----:R-:W-:-:S07]  /*ca20*/  F2FP.BF16.F32.PACK_AB R7, R45, R213 ;  /* 0x000000d52d07723e */ /* 0x002fce00000010ff */
[C---:B------:R-:W-:Y:S06]  /*ca30*/  HMMA.16816.F32.BF16 R144, R4.reuse, R28, R144 ;  /* 0x0000001c0490723c */ /* 0x040fec0000041890 */
[----:B------:R-:W-:Y:S01]  /*ca40*/  HMMA.16816.F32.BF16 R152, R4, R30, R152 ;  /* 0x0000001e0498723c */ /* 0x000fe20000041898 */
[----:B------:R-:W1:Y:S01]  /*ca50*/  LDSM.16.MT88.4 R28, [R233+0xf000] ;  /* 0x00f00000e91c783b */ /* 0x000e620000004200 */
[----:B------:R-:W-:Y:S02]  /*ca60*/  MOV R188, R189 ;  /* 0x000000bd00bc7202 */ /* 0x000fe40000000f00 */
[----:B------:R-:W-:-:S02]  /*ca70*/  MOV R189, R190 ;  /* 0x000000be00bd7202 */ /* 0x000fc40000000f00 */
[----:B------:R-:W-:Y:S01]  /*ca80*/  MOV R190, R191 ;  /* 0x000000bf00be7202 */ /* 0x000fe20000000f00 */
[----:B------:R-:W-:Y:S01]  /*ca90*/  IMAD.MOV.U32 R191, RZ, RZ, R180 ;  /* 0x000000ffffbf7224 */ /* 0x000fe200078e00b4 */
[----:B------:R-:W-:Y:S02]  /*caa0*/  MOV R180, R181 ;  /* 0x000000b500b47202 */ /* 0x000fe40000000f00 */
[----:B------:R-:W-:Y:S02]  /*cab0*/  MOV R181, R182 ;  /* 0x000000b600b57202 */ /* 0x000fe40000000f00 */
[----:B------:R-:W-:Y:S02]  /*cac0*/  MOV R182, R183 ;  /* 0x000000b700b67202 */ /* 0x000fe40000000f00 */
        /* <DEDUP_REMOVED lines=8> */
[----:B------:R-:W-:Y:S01]  /*cb50*/  MOV R162, R17 ;  /* 0x0000001100a27202 */ /* 0x000fe20000000f00 */
[----:B------:R-:W-:Y:S02]  /*cb60*/  IMAD.MOV.U32 R209, RZ, RZ, R181 ;  /* 0x000000ffffd17224 */ /* 0x000fe400078e00b5 */
[----:B------:R-:W-:Y:S01]  /*cb70*/  FADD.FTZ R2, R143, R39 ;  /* 0x000000278f027221 */ /* 0x000fe20000010000 */
[----:B------:R-:W-:Y:S01]  /*cb80*/  MOV R252, R180 ;  /* 0x000000b400fc7202 */ /* 0x000fe20000000f00 */
[----:B------:R-:W-:Y:S01]  /*cb90*/  IMAD.MOV.U32 R47, RZ, RZ, R188 ;  /* 0x000000ffff2f7224 */ /* 0x000fe200078e00bc */
[----:B------:R-:W-:-:S02]  /*cba0*/  MOV R37, R189 ;  /* 0x000000bd00257202 */ /* 0x000fc40000000f00 */
[----:B------:R-:W-:Y:S01]  /*cbb0*/  MOV R38, R141 ;  /* 0x0000008d00267202 */ /* 0x000fe20000000f00 */
[C---:B------:R-:W-:Y:S01]  /*cbc0*/  HMMA.16816.F32.BF16 R64, R4.reuse, R26, R64 ;  /* 0x0000001a0440723c */ /* 0x040fe20000041840 */
[----:B------:R-:W-:Y:S01]  /*cbd0*/  MOV R34, R190 ;  /* 0x000000be00227202 */ /* 0x000fe20000000f00 */
[----:B------:R-:W-:Y:S01]  /*cbe0*/  IMAD.MOV.U32 R190, RZ, RZ, R174 ;  /* 0x000000ffffbe7224 */ /* 0x000fe200078e00ae */
[----:B------:R-:W-:Y:S01]  /*cbf0*/  MOV R33, R191 ;  /* 0x000000bf00217202 */ /* 0x000fe20000000f00 */
[----:B------:R-:W-:Y:S01]  /*cc00*/  MUFU.EX2 R217, R217 ;  /* 0x000000d900d97308 */ /* 0x000fe20000000800 */
[----:B------:R-:W-:Y:S01]  /*cc10*/  MOV R142, R182 ;  /* 0x000000b6008e7202 */ /* 0x000fe20000000f00 */
[----:B------:R-:W-:Y:S01]  /*cc20*/  IMAD.MOV.U32 R182, RZ, RZ, R162 ;  /* 0x000000ffffb67224 */ /* 0x000fe200078e00a2 */
[----:B------:R-:W-:Y:S01]  /*cc30*/  MOV R143, R183 ;  /* 0x000000b7008f7202 */ /* 0x000fe20000000f00 */
[----:B---3--:R-:W-:Y:S01]  /*cc40*/  HMMA.16816.F32.BF16 R52, R4, R20, R52 ;  /* 0x000000140434723c */ /* 0x008fe20000041834 */
[----:B------:R-:W-:Y:S01]  /*cc50*/  MOV R180, R168 ;  /* 0x000000a800b47202 */ /* 0x000fe20000000f00 */
[----:B------:R2:W5:Y:S01]  /*cc60*/  LDL.LU R17, [R1+0x11c] ;  /* 0x00011c0001117983 */ /* 0x0005620000300800 */
[----:B------:R-:W-:Y:S01]  /*cc70*/  MOV R188, R172 ;  /* 0x000000ac00bc7202 */ /* 0x000fe20000000f00 */
[----:B------:R-:W-:Y:S01]  /*cc80*/  IMAD.MOV.U32 R172, RZ, RZ, R167 ;  /* 0x000000ffffac7224 */ /* 0x000fe200078e00a7 */
[----:B------:R-:W-:-:S02]  /*cc90*/  MOV R189, R173 ;  /* 0x000000ad00bd7202 */ /* 0x000fc40000000f00 */
[----:B------:R-:W-:Y:S02]  /*cca0*/  MOV R191, R175 ;  /* 0x000000af00bf7202 */ /* 0x000fe40000000f00 */
[----:B------:R-:W-:Y:S02]  /*ccb0*/  MOV R181, R160 ;  /* 0x000000a000b57202 */ /* 0x000fe40000000f00 */
[----:B------:R-:W-:Y:S02]  /*ccc0*/  MOV R168, R161 ;  /* 0x000000a100a87202 */ /* 0x000fe40000000f00 */
[----:B------:R-:W-:Y:S02]  /*ccd0*/  MOV R183, R163 ;  /* 0x000000a300b77202 */ /* 0x000fe40000000f00 */
[----:B------:R-:W-:Y:S01]  /*cce0*/  MOV R175, R164 ;  /* 0x000000a400af7202 */ /* 0x000fe20000000f00 */
[----:B------:R-:W-:Y:S01]  /*ccf0*/  HMMA.16816.F32.BF16 R160, R4, R24, R68 ;  /* 0x0000001804a0723c */ /* 0x000fe20000041844 */
[----:B------:R-:W-:-:S02]  /*cd00*/  MOV R174, R165 ;  /* 0x000000a500ae7202 */ /* 0x000fc40000000f00 */
[----:B------:R-:W-:-:S03]  /*cd10*/  MOV R173, R166 ;  /* 0x000000a600ad7202 */ /* 0x000fc60000000f00 */
[C---:B------:R-:W-:Y:S01]  /*cd20*/  HMMA.16816.F32.BF16 R164, R8.reuse, R24, R76 ;  /* 0x0000001808a4723c */ /* 0x040fe2000004184c */
[----:B------:R-:W-:Y:S02]  /*cd30*/  MOV R70, R209 ;  /* 0x000000d100467202 */ /* 0x000fe40000000f00 */
[----:B------:R-:W-:Y:S02]  /*cd40*/  MOV R69, R211 ;  /* 0x000000d300457202 */ /* 0x000fe40000000f00 */
[----:B------:R-:W-:Y:S02]  /*cd50*/  MOV R68, R210 ;  /* 0x000000d200447202 */ /* 0x000fe40000000f00 */
[----:B------:R-:W-:Y:S01]  /*cd60*/  HMMA.16816.F32.BF16 R208, R8, R26, R60 ;  /* 0x0000001a08d0723c */ /* 0x000fe2000004183c */
[----:B------:R-:W-:Y:S01]  /*cd70*/  IMAD.MOV.U32 R79, RZ, RZ, R140 ;  /* 0x000000ffff4f7224 */ /* 0x000fe200078e008c */
[----:B------:R-:W-:Y:S02]  /*cd80*/  MOV R39, R35 ;  /* 0x0000002300277202 */ /* 0x000fe40000000f00 */
[----:B------:R-:W-:Y:S01]  /*cd90*/  MOV R228, R143 ;  /* 0x0000008f00e47202 */ /* 0x000fe20000000f00 */
[----:B------:R-:W-:Y:S01]  /*cda0*/  IMAD.MOV.U32 R229, RZ, RZ, R188 ;  /* 0x000000ffffe57224 */ /* 0x000fe200078e00bc */
[----:B------:R-:W-:Y:S01]  /*cdb0*/  MOV R225, R47 ;  /* 0x0000002f00e17202 */ /* 0x000fe20000000f00 */
[----:B------:R-:W-:Y:S01]  /*cdc0*/  HMMA.16816.F32.BF16 R184, R4, R22, R184 ;  /* 0x0000001604b8723c */ /* 0x000fe200000418b8 */
[----:B------:R-:W-:Y:S01]  /*cdd0*/  MOV R60, R37 ;  /* 0x00000025003c7202 */ /* 0x000fe20000000f00 */
[----:B------:R-:W3:Y:S01]  /*cde0*/  LDSM.16.MT88.4 R24, [R234+0xf000] ;  /* 0x00f00000ea18783b */ /* 0x000ee20000004200 */
[----:B------:R-:W-:-:S03]  /*cdf0*/  MOV R37, R142 ;  /* 0x0000008e00257202 */ /* 0x000fc60000000f00 */
[----:B------:R-:W-:Y:S01]  /*ce00*/  HMMA.16816.F32.BF16 R140, R8, R22, R72 ;  /* 0x00000016088c723c */ /* 0x000fe20000041848 */
[----:B------:R-:W-:Y:S01]  /*ce10*/  IMAD.MOV.U32 R63, RZ, RZ, R252 ;  /* 0x000000ffff3f7224 */ /* 0x000fe200078e00fc */
[----:B------:R-:W-:-:S04]  /*ce20*/  MOV R252, R189 ;  /* 0x000000bd00fc7202 */ /* 0x000fc80000000f00 */
[----:B-1----:R-:W-:Y:S01]  /*ce30*/  HMMA.16816.F32.BF16 R72, R4, R28, R80 ;  /* 0x0000001c0448723c */ /* 0x002fe20000041850 */
[----:B------:R-:W-:Y:S02]  /*ce40*/  MOV R188, R190 ;  /* 0x000000be00bc7202 */ /* 0x000fe40000000f00 */
[----:B------:R-:W-:-:S04]  /*ce50*/  MOV R189, R191 ;  /* 0x000000bf00bd7202 */ /* 0x000fc80000000f00 */
[----:B------:R-:W-:Y:S01]  /*ce60*/  MOV R83, R79 ;  /* 0x0000004f00537202 */ /* 0x000fe20000000f00 */
[----:B------:R-:W-:Y:S01]  /*ce70*/  IMAD.MOV.U32 R81, RZ, RZ, R39 ;  /* 0x000000ffff517224 */ /* 0x000fe200078e0027 */
[----:B------:R-:W-:Y:S01]  /*ce80*/  HMMA.16816.F32.BF16 R76, R4, R30, R84 ;  /* 0x0000001e044c723c */ /* 0x000fe20000041854 */
[----:B------:R-:W-:Y:S02]  /*ce90*/  MOV R82, R38 ;  /* 0x0000002600527202 */ /* 0x000fe40000000f00 */
[----:B------:R-:W-:Y:S01]  /*cea0*/  MOV R80, R36 ;  /* 0x0000002400507202 */ /* 0x000fe20000000f00 */
[----:B------:R-:W-:Y:S01]  /*ceb0*/  IMAD.MOV.U32 R191, RZ, RZ, R181 ;  /* 0x000000ffffbf7224 */ /* 0x000fe200078e00b5 */
[----:B------:R-:W-:Y:S02]  /*cec0*/  MOV R62, R33 ;  /* 0x00000021003e7202 */ /* 0x000fe40000000f00 */
[----:B------:R-:W-:Y:S02]  /*ced0*/  MOV R87, R37 ;  /* 0x0000002500577202 */ /* 0x000fe40000000f00 */
[----:B------:R-:W1:Y:S01]  /*cee0*/  LDSM.16.MT88.4 R36, [R235+0xf000] ;  /* 0x00f00000eb24783b */ /* 0x000e620000004200 */
[----:B------:R-:W-:-:S02]  /*cef0*/  MOV R61, R34 ;  /* 0x00000022003d7202 */ /* 0x000fc40000000f00 */
[----:B------:R-:W-:Y:S01]  /*cf00*/  MOV R190, R180 ;  /* 0x000000b400be7202 */ /* 0x000fe20000000f00 */
[----:B------:R-:W4:Y:S01]  /*cf10*/  LDSM.16.MT88.4 R32, [R235+0xd000] ;  /* 0x00d00000eb20783b */ /* 0x000f220000004200 */
[----:B------:R-:W-:Y:S02]  /*cf20*/  MOV R71, R182 ;  /* 0x000000b600477202 */ /* 0x000fe40000000f00 */
[----:B------:R-:W-:Y:S02]  /*cf30*/  MOV R47, R183 ;  /* 0x000000b7002f7202 */ /* 0x000fe40000000f00 */
[----:B------:R-:W-:Y:S01]  /*cf40*/  HMMA.16816.F32.BF16 R180, R8, R20, R56 ;  /* 0x0000001408b4723c */ /* 0x000fe20000041838 */
[----:B------:R-:W2:Y:S05]  /*cf50*/  LDSM.16.MT88.4 R20, [R236+0xf000] ;  /* 0x00f00000ec14783b */ /* 0x000eaa0000004200 */
[C---:B---3--:R-:W-:Y:S06]  /*cf60*/  HMMA.16816.F32.BF16 R88, R4.reuse, R24, R88 ;  /* 0x000000180458723c */ /* 0x048fec0000041858 */
[C---:B------:R-:W-:Y:S06]  /*cf70*/  HMMA.16816.F32.BF16 R92, R4.reuse, R26, R92 ;  /* 0x0000001a045c723c */ /* 0x040fec000004185c */
[----:B-1----:R-:W-:Y:S07]  /*cf80*/  HMMA.16816.F32.BF16 R56, R4, R38, R124 ;  /* 0x000000260438723c */ /* 0x002fee000004187c */
[----:B------:R-:W-:Y:S01]  /*cf90*/  MOV R127, R60 ;  /* 0x0000003c007f7202 */ /* 0x000fe20000000f00 */
[----:B------:R-:W-:Y:S01]  /*cfa0*/  IMAD.MOV.U32 R126, RZ, RZ, R61 ;  /* 0x000000ffff7e7224 */ /* 0x000fe200078e003d */
[----:B------:R-:W-:-:S02]  /*cfb0*/  MOV R125, R62 ;  /* 0x0000003e007d7202 */ /* 0x000fc40000000f00 */
[----:B------:R-:W-:Y:S01]  /*cfc0*/  MOV R124, R63 ;  /* 0x0000003f007c7202 */ /* 0x000fe20000000f00 */
[----:B----4-:R-:W-:Y:S06]  /*cfd0*/  HMMA.16816.F32.BF16 R192, R4, R32, R192 ;  /* 0x0000002004c0723c */ /* 0x010fec00000418c0 */
[-C--:B------:R-:W-:Y:S06]  /*cfe0*/  HMMA.16816.F32.BF16 R60, R8, R34.reuse, R204 ;  /* 0x00000022083c723c */ /* 0x080fec00000418cc */
[----:B------:R-:W-:Y:S01]  /*cff0*/  HMMA.16816.F32.BF16 R200, R4, R34, R200 ;  /* 0x0000002204c8723c */ /* 0x000fe200000418c8 */
[----:B------:R-:W-:-:S05]  /*d000*/  MOV R206, R47 ;  /* 0x0000002f00ce7202 */ /* 0x000fca0000000f00 */
[----:B--2---:R-:W-:Y:S01]  /*d010*/  HMMA.16816.F32.BF16 R104, R4, R20, R104 ;  /* 0x000000140468723c */ /* 0x004fe20000041868 */
[----:B------:R-:W-:-:S05]  /*d020*/  MOV R205, R206 ;  /* 0x000000ce00cd7202 */ /* 0x000fca0000000f00 */
[C---:B------:R-:W-:Y:S06]  /*d030*/  HMMA.16816.F32.BF16 R108, R4.reuse, R22, R108 ;  /* 0x00000016046c723c */ /* 0x040fec000004186c */
[----:B------:R-:W-:Y:S01]  /*d040*/  HMMA.16816.F32.BF16 R120, R4, R36, R120 ;  /* 0x000000240478723c */ /* 0x000fe20000041878 */
[----:B------:R-:W-:-:S06]  /*d050*/  MOV R207, R71 ;  /* 0x0000004700cf7202 */ /* 0x000fcc0000000f00 */
[----:B------:R-:W-:Y:S01]  /*d060*/  MOV R5, R87 ;  /* 0x0000005700057202 */ /* 0x000fe20000000f00 */
[C---:B------:R-:W-:Y:S01]  /*d070*/  HMMA.16816.F32.BF16 R196, R8.reuse, R32, R196 ;  /* 0x0000002008c4723c */ /* 0x040fe200000418c4 */
[----:B------:R-:W-:Y:S02]  /*d080*/  MOV R4, R68 ;  /* 0x0000004400047202 */ /* 0x000fe40000000f00 */
[----:B------:R-:W-:Y:S01]  /*d090*/  MOV R206, R5 ;  /* 0x0000000500ce7202 */ /* 0x000fe20000000f00 */
[----:B------:R-:W-:Y:S01]  /*d0a0*/  IMAD.MOV.U32 R7, RZ, RZ, R70 ;  /* 0x000000ffff077224 */ /* 0x000fe200078e0046 */
[----:B------:R-:W-:Y:S01]  /*d0b0*/  MOV R6, R69 ;  /* 0x0000004500067202 */ /* 0x000fe20000000f00 */
[----:B------:R-:W-:Y:S01]  /*d0c0*/  HMMA.16816.F32.BF16 R32, R8, R26, R100 ;  /* 0x0000001a0820723c */ /* 0x000fe20000041864 */
[----:B------:R-:W-:Y:S01]  /*d0d0*/  FADD.FTZ R5, R14, R19 ;  /* 0x000000130e057221 */ /* 0x000fe20000010000 */
[----:B------:R-:W-:Y:S01]  /*d0e0*/  FADD.FTZ R4, R4, R3 ;  /* 0x0000000304047221 */ /* 0x000fe20000010000 */
[----:B------:R-:W-:-:S03]  /*d0f0*/  FADD.FTZ R2, R205, R2 ;  /* 0x00000002cd027221 */ /* 0x000fc60000010000 */
[C---:B------:R-:W-:Y:S01]  /*d100*/  HMMA.16816.F32.BF16 R68, R8.reuse, R28, R156 ;  /* 0x0000001c0844723c */ /* 0x040fe2000004189c */
[----:B------:R-:W1:Y:S05]  /*d110*/  LDSM.16.MT88.4 R156, [R233+0xd800] ;  /* 0x00d80000e99c783b */ /* 0x000e6a0000004200 */
[----:B------:R-:W-:Y:S01]  /*d120*/  HMMA.16816.F32.BF16 R100, R8, R20, R96 ;  /* 0x000000140864723c */ /* 0x000fe20000041860 */
[----:B------:R-:W-:Y:S01]  /*d130*/  MUFU.EX2 R21, R13 ;  /* 0x0000000d00157308 */ /* 0x000fe20000000800 */
[----:B------:R-:W-:Y:S01]  /*d140*/  FADD.FTZ R3, R207, R5 ;  /* 0x00000005cf037221 */ /* 0x000fe20000010000 */
[----:B------:R-:W-:-:S03]  /*d150*/  FADD.FTZ R2, R6, R2 ;  /* 0x0000000206027221 */ /* 0x000fc60000010000 */
[C---:B------:R-:W-:Y:S03]  /*d160*/  HMMA.16816.F32.BF16 R84, R8.reuse, R30, R136 ;  /* 0x0000001e0854723c */ /* 0x040fe60000041888 */
[----:B------:R-:W-:Y:S03]  /*d170*/  MUFU.EX2 R216, R216 ;  /* 0x000000d800d87308 */ /* 0x000fe60000000800 */
[C---:B------:R-:W-:Y:S05]  /*d180*/  HMMA.16816.F32.BF16 R132, R8.reuse, R24, R132 ;  /* 0x000000180884723c */ /* 0x040fea0000041884 */
[----:B------:R-:W-:Y:S01]  /*d190*/  MUFU.EX2 R212, R212 ;  /* 0x000000d400d47308 */ /* 0x000fe20000000800 */
[C---:B------:R-:W-:Y:S07]  /*d1a0*/  HMMA.16816.F32.BF16 R28, R8.reuse, R22, R112 ;  /* 0x00000016081c723c */ /* 0x040fee0000041870 */
[----:B------:R-:W-:Y:S01]  /*d1b0*/  MUFU.EX2 R47, R179 ;  /* 0x000000b3002f7308 */ /* 0x000fe20000000800 */
[----:B------:R-:W-:Y:S01]  /*d1c0*/  FADD.FTZ R23, R124, R4 ;  /* 0x000000047c177221 */ /* 0x000fe20000010000 */
[----:B------:R-:W-:Y:S06]  /*d1d0*/  HMMA.16816.F32.BF16 R116, R8, R36, R116 ;  /* 0x000000240874723c */ /* 0x000fec0000041874 */
[----:B------:R-:W-:Y:S08]  /*d1e0*/  MUFU.EX2 R26, R178 ;  /* 0x000000b2001a7308 */ /* 0x000ff00000000800 */
[----:B------:R-:W-:Y:S01]  /*d1f0*/  MUFU.EX2 R12, R12 ;  /* 0x0000000c000c7308 */ /* 0x000fe20000000800 */
[----:B------:R-:W-:Y:S01]  /*d200*/  MOV R43, R172 ;  /* 0x000000ac002b7202 */ /* 0x000fe20000000f00 */
[----:B------:R-:W-:Y:S01]  /*d210*/  LDSM.16.MT88.4 R96, [R234+0xf800] ;  /* 0x00f80000ea60783b */ /* 0x000fe20000004200 */
[----:B------:R-:W-:-:S03]  /*d220*/  MOV R27, R82 ;  /* 0x00000052001b7202 */ /* 0x000fc60000000f00 */
[----:B------:R2:W5:Y:S02]  /*d230*/  LDL.LU R14, [R1+0x118] ;  /* 0x00011800010e7983 */ /* 0x0005640000300800 */
[----:B------:R3:W-:Y:S08]  /*d240*/  MUFU.EX2 R13, R0 ;  /* 0x00000000000d7308 */ /* 0x0007f00000000800 */
[----:B------:R-:W-:Y:S08]  /*d250*/  MUFU.EX2 R20, R18 ;  /* 0x0000001200147308 */ /* 0x000ff00000000800 */
[----:B------:R-:W-:Y:S01]  /*d260*/  MUFU.EX2 R136, R177 ;  /* 0x000000b100887308 */ /* 0x000fe20000000800 */
[----:B---3--:R-:W-:-:S07]  /*d270*/  FADD.FTZ R0, R206, R46 ;  /* 0x0000002ece007221 */ /* 0x008fce0000010000 */
[----:B------:R-:W-:Y:S01]  /*d280*/  MUFU.EX2 R137, R176 ;  /* 0x000000b000897308 */ /* 0x000fe20000000800 */
[----:B------:R-:W-:-:S07]  /*d290*/  FADD.FTZ R0, R7, R0 ;  /* 0x0000000007007221 */ /* 0x000fce0000010000 */
[----:B------:R-:W-:Y:S01]  /*d2a0*/  MUFU.EX2 R24, R41 ;  /* 0x0000002900187308 */ /* 0x000fe20000000800 */
[----:B------:R-:W3:Y:S07]  /*d2b0*/  LDSM.16.MT88.4 R4, [R235+0xf800] ;  /* 0x00f80000eb04783b */ /* 0x000eee0000004200 */
[----:B------:R-:W4:Y:S08]  /*d2c0*/  MUFU.EX2 R25, R40 ;  /* 0x0000002800197308 */ /* 0x000f300000000800 */
[----:B------:R-:W-:Y:S01]  /*d2d0*/  MUFU.EX2 R19, R44 ;  /* 0x0000002c00137308 */ /* 0x000fe20000000800 */
[----:B------:R-:W-:Y:S01]  /*d2e0*/  FADD.FTZ R22, R125, R3 ;  /* 0x000000037d167221 */ /* 0x000fe20000010000 */
[----:B------:R-:W-:Y:S01]  /*d2f0*/  MOV R138, R81 ;  /* 0x00000051008a7202 */ /* 0x000fe20000000f00 */
[----:B------:R-:W-:Y:S01]  /*d300*/  IMAD.MOV.U32 R139, RZ, RZ, R80 ;  /* 0x000000ffff8b7224 */ /* 0x000fe200078e0050 */
[----:B------:R-:W-:Y:S04]  /*d310*/  LDSM.16.MT88.4 R112, [R236+0xf800] ;  /* 0x00f80000ec70783b */ /* 0x000fe80000004200 */
[----:B------:R-:W1:Y:S01]  /*d320*/  MUFU.EX2 R18, R42 ;  /* 0x0000002a00127308 */ /* 0x000e620000000800 */
[----:B------:R-:W-:Y:S01]  /*d330*/  FADD.FTZ R3, R126, R2 ;  /* 0x000000027e037221 */ /* 0x000fe20000010000 */
[----:B------:R-:W-:Y:S01]  /*d340*/  HMMA.16816.F32.BF16 R8, R8, R38, R128 ;  /* 0x000000260808723c */ /* 0x000fe20000041880 */
[----:B------:R-:W-:Y:S01]  /*d350*/  FADD.FTZ R2, R127, R0 ;  /* 0x000000007f027221 */ /* 0x000fe20000010000 */
[----:B----4-:R-:W-:-:S02]  /*d360*/  F2FP.BF16.F32.PACK_AB R124, R25, R24 ;  /* 0x00000018197c723e */ /* 0x010fc400000010ff */
[----:B------:R-:W-:Y:S01]  /*d370*/  MOV R36, R190 ;  /* 0x000000be00247202 */ /* 0x000fe20000000f00 */
[----:B------:R-:W-:Y:S01]  /*d380*/  IMAD.MOV.U32 R37, RZ, RZ, R189 ;  /* 0x000000ffff257224 */ /* 0x000fe200078e00bd */
[----:B------:R-:W-:Y:S01]  /*d390*/  F2FP.BF16.F32.PACK_AB R125, R13, R12 ;  /* 0x0000000c0d7d723e */ /* 0x000fe200000010ff */
[----:B------:R-:W-:Y:S01]  /*d3a0*/  LDSM.16.MT88.4 R204, [R235+0xd800] ;  /* 0x00d80000ebcc783b */ /* 0x000fe20000004200 */
[----:B------:R-:W-:Y:S02]  /*d3b0*/  F2FP.BF16.F32.PACK_AB R128, R217, R215 ;  /* 0x000000d7d980723e */ /* 0x000fe400000010ff */
[----:B------:R-:W-:Y:S02]  /*d3c0*/  F2FP.BF16.F32.PACK_AB R129, R136, R47 ;  /* 0x0000002f8881723e */ /* 0x000fe400000010ff */
[----:B------:R-:W-:Y:S02]  /*d3d0*/  F2FP.BF16.F32.PACK_AB R130, R212, R216 ;  /* 0x000000d8d482723e */ /* 0x000fe400000010ff */
[----:B------:R-:W-:-:S02]  /*d3e0*/  F2FP.BF16.F32.PACK_AB R131, R26, R137 ;  /* 0x000000891a83723e */ /* 0x000fc400000010ff */
[----:B------:R-:W-:Y:S02]  /*d3f0*/  F2FP.BF16.F32.PACK_AB R126, R21, R20 ;  /* 0x00000014157e723e */ /* 0x000fe400000010ff */
[----:B-1----:R-:W-:Y:S01]  /*d400*/  F2FP.BF16.F32.PACK_AB R127, R19, R18 ;  /* 0x00000012137f723e */ /* 0x002fe200000010ff */
[----:B------:R-:W-:Y:S02]  /*d410*/  IMAD.MOV.U32 R0, RZ, RZ, R171 ;  /* 0x000000ffff007224 */ /* 0x000fe400078e00ab */
[----:B------:R-:W-:Y:S01]  /*d420*/  HMMA.16816.F32.BF16 R148, R128, R156, R148 ;  /* 0x0000009c8094723c */ /* 0x000fe20000041894 */
[----:B------:R-:W-:-:S05]  /*d430*/  MOV R38, R168 ;  /* 0x000000a800267202 */ /* 0x000fca0000000f00 */
[----:B------:R-:W-:Y:S01]  /*d440*/  HMMA.16816.F32.BF16 R144, R124, R156, R144 ;  /* 0x0000009c7c90723c */ /* 0x000fe20000041890 */
[----:B------:R-:W-:-:S05]  /*d450*/  MOV R39, R175 ;  /* 0x000000af00277202 */ /* 0x000fca0000000f00 */
[----:B------:R-:W-:Y:S01]  /*d460*/  HMMA.16816.F32.BF16 R152, R124, R158, R152 ;  /* 0x0000009e7c98723c */ /* 0x000fe20000041898 */
[----:B------:R-:W-:-:S05]  /*d470*/  FADD.FTZ R0, R0, R23 ;  /* 0x0000001700007221 */ /* 0x000fca0000010000 */
[----:B------:R-:W-:Y:S01]  /*d480*/  HMMA.16816.F32.BF16 R156, R128, R158, R48 ;  /* 0x0000009e809c723c */ /* 0x000fe20000041830 */
[----:B------:R-:W-:Y:S01]  /*d490*/  MOV R46, R173 ;  /* 0x000000ad002e7202 */ /* 0x000fe20000000f00 */
[----:B------:R-:W-:Y:S01]  /*d4a0*/  IMAD.MOV.U32 R44, RZ, RZ, R174 ;  /* 0x000000ffff2c7224 */ /* 0x000fe200078e00ae */
[----:B------:R-:W-:-:S03]  /*d4b0*/  MOV R42, R191 ;  /* 0x000000bf002a7202 */ /* 0x000fc60000000f00 */
[----:B---3--:R-:W-:Y:S01]  /*d4c0*/  HMMA.16816.F32.BF16 R120, R124, R4, R120 ;  /* 0x000000047c78723c */ /* 0x008fe20000041878 */
[----:B------:R-:W-:Y:S01]  /*d4d0*/  MOV R50, R170 ;  /* 0x000000aa00327202 */ /* 0x000fe20000000f00 */
[----:B------:R-:W-:Y:S01]  /*d4e0*/  FADD.FTZ R2, R38, R2 ;  /* 0x0000000226027221 */ /* 0x000fe20000010000 */
[----:B------:R-:W-:-:S03]  /*d4f0*/  MOV R51, R169 ;  /* 0x000000a900337202 */ /* 0x000fc60000000f00 */
[----:B------:R-:W-:Y:S01]  /*d500*/  HMMA.16816.F32.BF16 R116, R128, R4, R116 ;  /* 0x000000048074723c */ /* 0x000fe20000041874 */
[----:B------:R-:W-:Y:S01]  /*d510*/  FADD.FTZ R0, R39, R0 ;  /* 0x0000000027007221 */ /* 0x000fe20000010000 */
[----:B------:R-:W-:Y:S01]  /*d520*/  FADD.FTZ R3, R51, R3 ;  /* 0x0000000333037221 */ /* 0x000fe20000010000 */
[----:B------:R-:W-:Y:S01]  /*d530*/  MOV R40, R188 ;  /* 0x000000bc00287202 */ /* 0x000fe20000000f00 */
[----:B------:R-:W-:Y:S03]  /*d540*/  LDSM.16.MT88.4 R172, [R234+0xd800] ;  /* 0x00d80000eaac783b */ /* 0x000fe60000004200 */
[----:B------:R-:W-:Y:S01]  /*d550*/  FADD.FTZ R4, R50, R22 ;  /* 0x0000001632047221 */ /* 0x000fe20000010000 */
[----:B------:R-:W-:Y:S01]  /*d560*/  FADD.FTZ R5, R46, R3 ;  /* 0x000000032e057221 */ /* 0x000fe20000010000 */
[----:B------:R-:W-:Y:S01]  /*d570*/  MOV R41, R83 ;  /* 0x0000005300297202 */ /* 0x000fe20000000f00 */
[----:B------:R-:W-:Y:S01]  /*d580*/  LDSM.16.MT88.4 R188, [R236+0xd800] ;  /* 0x00d80000ecbc783b */ /* 0x000fe20000004200 */
        /* <DEDUP_REMOVED lines=42> */
[----:B------:R-:W-:-:S03]  /*d830*/  UISETP.GE.AND UP0, UPT, UR17, 0x3, UPT ;  /* 0x000000031100788c */ /* 0x000fc6000bf06270 */
[----:B------:R2:W-:Y:S04]  /*d840*/  STL [R1+0x90], R3 ;  /* 0x0000900301007387 */ /* 0x0005e80000100800 */
[----:B------:R2:W-:Y:S04]  /*d850*/  STL [R1+0x98], R2 ;  /* 0x0000980201007387 */ /* 0x0005e80000100800 */
[----:B------:R2:W-:Y:S01]  /*d860*/  STL [R1+0x9c], R0 ;  /* 0x00009c0001007387 */ /* 0x0005e20000100800 */
[----:B------:R-:W-:Y:S01]  /*d870*/  PLOP3.LUT P0, PT, PT, PT, UP0, 0x80, 0x0 ;  /* 0x000000000000781c */ /* 0x000fe20003f0f008 */
[C---:B-1----:R-:W-:Y:S06]  /*d880*/  HMMA.16816.F32.BF16 R72, R124.reuse, R80, R72 ;  /* 0x000000507c48723c */ /* 0x042fec0000041848 */
[----:B------:R-:W-:Y:S06]  /*d890*/  HMMA.16816.F32.BF16 R76, R124, R82, R76 ;  /* 0x000000527c4c723c */ /* 0x000fec000004184c */
[C---:B------:R-:W-:Y:S06]  /*d8a0*/  HMMA.16816.F32.BF16 R68, R128.reuse, R80, R68 ;  /* 0x000000508044723c */ /* 0x040fec0000041844 */
[----:B------:R-:W-:Y:S01]  /*d8b0*/  HMMA.16816.F32.BF16 R80, R128, R82, R84 ;  /* 0x000000528050723c */ /* 0x000fe20000041854 */
[----:B------:R-:W-:-:S05]  /*d8c0*/  MOV R136, R228 ;  /* 0x000000e400887202 */ /* 0x000fca0000000f00 */
        /* <DEDUP_REMOVED lines=14> */
[----:B------:R-:W-:Y:S01]  /*d9b0*/  HMMA.16816.F32.BF16 R100, R128, R112, R100 ;  /* 0x000000708064723c */ /* 0x000fe20000041864 */
[----:B------:R-:W-:-:S05]  /*d9c0*/  MOV R135, R225 ;  /* 0x000000e100877202 */ /* 0x000fca0000000f00 */
[----:B------:R-:W-:Y:S01]  /*d9d0*/  HMMA.16816.F32.BF16 R172, R128, R174, R208 ;  /* 0x000000ae80ac723c */ /* 0x000fe200000418d0 */
[----:B------:R-:W-:-:S05]  /*d9e0*/  MOV R133, R229 ;  /* 0x000000e500857202 */ /* 0x000fca0000000f00 */
[----:B------:R-:W-:Y:S01]  /*d9f0*/  HMMA.16816.F32.BF16 R188, R128, R190, R140 ;  /* 0x000000be80bc723c */ /* 0x000fe2000004188c */
[----:B------:R-:W-:-:S05]  /*da00*/  MOV R134, R252 ;  /* 0x000000fc00867202 */ /* 0x000fca0000000f00 */
[C---:B------:R-:W-:Y:S06]  /*da10*/  HMMA.16816.F32.BF16 R204, R128.reuse, R206, R60 ;  /* 0x000000ce80cc723c */ /* 0x040fec000004183c */
[C---:B------:R-:W-:Y:S06]  /*da20*/  HMMA.16816.F32.BF16 R96, R128.reuse, R98, R32 ;  /* 0x000000628060723c */ /* 0x040fec0000041820 */
[----:B------:R-:W-:Y:S06]  /*da30*/  HMMA.16816.F32.BF16 R112, R128, R114, R28 ;  /* 0x000000728070723c */ /* 0x000fec000004181c */
[-C--:B------:R-:W-:Y:S06]  /*da40*/  HMMA.16816.F32.BF16 R124, R124, R6.reuse, R56 ;  /* 0x000000067c7c723c */ /* 0x080fec0000041838 */
[----:B------:R-:W-:Y:S01]  /*da50*/  HMMA.16816.F32.BF16 R128, R128, R6, R8 ;  /* 0x000000068080723c */ /* 0x000fe20000041808 */
[----:B------:R-:W-:-:S08]  /*da60*/  NOP ;  /* 0x0000000000007918 */ /* 0x000fd00000000000 */
[----:B--2---:R-:W-:-:S15]  /*da70*/  @!P0 BRA `(.L_x_121) ;  /* 0x0000006c005c8947 */ /* 0x004fde0003800000 */
        /* <DEDUP_REMOVED lines=11> */
[----:B------:R-:W-:Y:S01]  /*db30*/  STL.64 [R1+0x178], R94 ;  /* 0x0001785e01007387 */ /* 0x000fe20000100a00 */
[----:B------:R-:W-:Y:S01]  /*db40*/  IMAD.U32 R3, RZ, RZ, UR27 ;  /* 0x0000001bff037e24 */ /* 0x000fe2000f8e00ff */
[----:B------:R-:W-:-:S02]  /*db50*/  UIADD3 UR4, UR27, UR4, URZ ;  /* 0x000000041b047290 */ /* 0x000fc4000fffe03f */
[----:B------:R-:W-:Y:S04]  /*db60*/  STL.64 [R1+0x170], R92 ;  /* 0x0001705c01007387 */ /* 0x000fe80000100a00 */
[----:B------:R-:W-:Y:S01]  /*db70*/  IMAD.U32 R3, RZ, RZ, UR4 ;  /* 0x00000004ff037e24 */ /* 0x000fe2000f8e00ff */
[----:B------:R-:W-:Y:S04]  /*db80*/  STL.64 [R1+0x168], R90 ;  /* 0x0001685a01007387 */ /* 0x000fe80000100a00 */
[----:B------:R-:W-:Y:S04]  /*db90*/  STL.64 [R1+0x160], R88 ;  /* 0x0001605801007387 */ /* 0x000fe80000100a00 */
        /* <DEDUP_REMOVED lines=39> */
[----:B-----5:R-:W-:Y:S04]  /*de10*/  LDSM.16.M88.4 R20, [R232+0x8000] ;  /* 0x00800000e814783b */ /* 0x020fe80000000200 */
[----:B------:R-:W3:Y:S04]  /*de20*/  LDSM.16.M88.4 R132, [R239+0x2000] ;  /* 0x00200000ef84783b */ /* 0x000ee80000000200 */
[----:B------:R-:W4:Y:S04]  /*de30*/  LDSM.16.M88.4 R136, [R239] ;  /* 0x00000000ef88783b */ /* 0x000f280000000200 */
[----:B-1----:R-:W-:Y:S04]  /*de40*/  LDSM.16.M88.4 R4, [R243] ;  /* 0x00000000f304783b */ /* 0x002fe80000000200 */
[----:B------:R-:W-:Y:S04]  /*de50*/  LDSM.16.M88.4 R60, [R240+0x2000] ;  /* 0x00200000f03c783b */ /* 0x000fe80000000200 */
[----:B------:R-:W-:Y:S04]  /*de60*/  LDSM.16.M88.4 R64, [R240] ;  /* 0x00000000f040783b */ /* 0x000fe80000000200 */
[----:B--2---:R-:W1:Y:S04]  /*de70*/  LDSM.16.M88.4 R8, [R232+0x8800] ;  /* 0x00880000e808783b */ /* 0x004e680000000200 */
[----:B------:R-:W2:Y:S04]  /*de80*/  LDSM.16.M88.4 R24, [R250] ;  /* 0x00000000fa18783b */ /* 0x000ea80000000200 */
[----:B------:R-:W-:Y:S04]  /*de90*/  LDSM.16.M88.4 R52, [R242+0x2000] ;  /* 0x00200000f234783b */ /* 0x000fe80000000200 */
[----:B------:R-:W-:Y:S04]  /*dea0*/  LDSM.16.M88.4 R56, [R242] ;  /* 0x00000000f238783b */ /* 0x000fe80000000200 */
[----:B------:R-:W-:Y:S01]  /*deb0*/  LDSM.16.M88.4 R48, [R241] ;  /* 0x00000000f130783b */ /* 0x000fe20000000200 */
[-C--:B---3--:R-:W-:Y:S03]  /*dec0*/  HMMA.16816.F32.BF16 R28, R132, R20.reuse, RZ ;  /* 0x00000014841c723c */ /* 0x088fe600000418ff */
[----:B------:R-:W0:Y:S03]  /*ded0*/  LDGDEPBAR ;  /* 0x00000000000079af */ /* 0x000e260000000000 */
[----:B----4-:R-:W-:Y:S06]  /*dee0*/  HMMA.16816.F32.BF16 R32, R136, R20, RZ ;  /* 0x000000148820723c */ /* 0x010fec00000418ff */
[-C--:B------:R-:W-:Y:S06]  /*def0*/  HMMA.16816.F32.BF16 R36, R132, R22.reuse, RZ ;  /* 0x000000168424723c */ /* 0x080fec00000418ff */
[C---:B------:R-:W-:Y:S01]  /*df00*/  HMMA.16816.F32.BF16 R44, R136.reuse, R22, RZ ;  /* 0x00000016882c723c */ /* 0x040fe200000418ff */
[----:B------:R-:W3:Y:S05]  /*df10*/  LDSM.16.M88.4 R20, [R238+0x8000] ;  /* 0x00800000ee14783b */ /* 0x000eea0000000200 */
[-C--:B-1----:R-:W-:Y:S06]  /*df20*/  HMMA.16816.F32.BF16 R208, R136, R8.reuse, RZ ;  /* 0x0000000888d0723c */ /* 0x082fec00000418ff */
[C---:B------:R-:W-:Y:S06]  /*df30*/  HMMA.16816.F32.BF16 R140, R132.reuse, R8, RZ ;  /* 0x00000008848c723c */ /* 0x040fec00000418ff */
[----:B------:R-:W-:Y:S06]  /*df40*/  HMMA.16816.F32.BF16 R40, R132, R10, RZ ;  /* 0x0000000a8428723c */ /* 0x000fec00000418ff */
[-C--:B------:R-:W-:Y:S01]  /*df50*/  HMMA.16816.F32.BF16 R216, R60, R4.reuse, R28 ;  /* 0x000000043cd8723c */ /* 0x080fe2000004181c */
[----:B------:R-:W1:Y:S05]  /*df60*/  LDSM.16.M88.4 R28, [R238+0x8800] ;  /* 0x00880000ee1c783b */ /* 0x000e6a0000000200 */
[----:B------:R-:W-:Y:S06]  /*df70*/  HMMA.16816.F32.BF16 R72, R64, R4, R32 ;  /* 0x000000044048723c */ /* 0x000fec0000041820 */
[----:B------:R-:W-:Y:S01]  /*df80*/  HMMA.16816.F32.BF16 R32, R136, R10, RZ ;  /* 0x0000000a8820723c */ /* 0x000fe200000418ff */
[----:B------:R-:W-:Y:S05]  /*df90*/  LDSM.16.M88.4 R8, [R237] ;  /* 0x00000000ed08783b */ /* 0x000fea0000000200 */
[-C--:B------:R-:W-:Y:S06]  /*dfa0*/  HMMA.16816.F32.BF16 R36, R60, R6.reuse, R36 ;  /* 0x000000063c24723c */ /* 0x080fec0000041824 */
[C---:B------:R-:W-:Y:S01]  /*dfb0*/  HMMA.16816.F32.BF16 R220, R64.reuse, R6, R44 ;  /* 0x0000000640dc723c */ /* 0x040fe2000004182c */
[----:B------:R-:W4:Y:S04]  /*dfc0*/  LDSM.16.M88.4 R44, [R241+0x2000] ;  /* 0x00200000f12c783b */ /* 0x000f280000000200 */
[----:B------:R-:W-:Y:S01]  /*dfd0*/  LDSM.16.M88.4 R4, [R232+0xa000] ;  /* 0x00a00000e804783b */ /* 0x000fe20000000200 */
[-C--:B--2---:R-:W-:Y:S06]  /*dfe0*/  HMMA.16816.F32.BF16 R68, R64, R24.reuse, R208 ;  /* 0x000000184044723c */ /* 0x084fec00000418d0 */
[C---:B------:R-:W-:Y:S06]  /*dff0*/  HMMA.16816.F32.BF16 R228, R60.reuse, R24, R140 ;  /* 0x000000183ce4723c */ /* 0x040fec000004188c */
[----:B------:R-:W-:Y:S01]  /*e000*/  HMMA.16816.F32.BF16 R224, R60, R26, R40 ;  /* 0x0000001a3ce0723c */ /* 0x000fe20000041828 */
[----:B------:R-:W-:Y:S05]  /*e010*/  LDSM.16.M88.4 R40, [R239+0x4000] ;  /* 0x00400000ef28783b */ /* 0x000fea0000000200 */
[----:B---3--:R-:W-:Y:S06]  /*e020*/  HMMA.16816.F32.BF16 R208, R52, R20, R216 ;  /* 0x0000001434d0723c */ /* 0x008fec00000418d8 */
[----:B------:R-:W-:Y:S01]  /*e030*/  HMMA.16816.F32.BF16 R212, R64, R26, R32 ;  /* 0x0000001a40d4723c */ /* 0x000fe20000041820 */
[----:B------:R-:W2:Y:S05]  /*e040*/  LDSM.16.M88.4 R24, [R237+0x800] ;  /* 0x00080000ed18783b */ /* 0x000eaa0000000200 */
[----:B------:R-:W-:Y:S06]  /*e050*/  HMMA.16816.F32.BF16 R140, R56, R20, R72 ;  /* 0x00000014388c723c */ /* 0x000fec0000041848 */
[-C--:B------:R-:W-:Y:S01]  /*e060*/  HMMA.16816.F32.BF16 R32, R52, R22.reuse, R36 ;  /* 0x000000163420723c */ /* 0x080fe20000041824 */
[----:B------:R-:W3:Y:S05]  /*e070*/  LDSM.16.M88.4 R36, [R239+0x6000] ;  /* 0x00600000ef24783b */ /* 0x000eea0000000200 */
[C---:B------:R-:W-:Y:S06]  /*e080*/  HMMA.16816.F32.BF16 R220, R56.reuse, R22, R220 ;  /* 0x0000001638dc723c */ /* 0x040fec00000418dc */
[-C--:B-1----:R-:W-:Y:S06]  /*e090*/  HMMA.16816.F32.BF16 R76, R56, R28.reuse, R68 ;  /* 0x0000001c384c723c */ /* 0x082fec0000041844 */
[C---:B------:R-:W-:Y:S06]  /*e0a0*/  HMMA.16816.F32.BF16 R72, R52.reuse, R28, R228 ;  /* 0x0000001c3448723c */ /* 0x040fec00000418e4 */
[----:B------:R-:W-:Y:S06]  /*e0b0*/  HMMA.16816.F32.BF16 R68, R52, R30, R224 ;  /* 0x0000001e3444723c */ /* 0x000fec00000418e0 */
[----:B----4-:R-:W-:Y:S01]  /*e0c0*/  HMMA.16816.F32.BF16 R224, R44, R8, R208 ;  /* 0x000000082ce0723c */ /* 0x010fe200000418d0 */
[----:B------:R-:W-:Y:S05]  /*e0d0*/  LDSM.16.M88.4 R208, [R247] ;  /* 0x00000000f7d0783b */ /* 0x000fea0000000200 */
[----:B------:R-:W-:Y:S01]  /*e0e0*/  HMMA.16816.F32.BF16 R228, R56, R30, R212 ;  /* 0x0000001e38e4723c */ /* 0x000fe200000418d4 */
[----:B------:R-:W-:Y:S05]  /*e0f0*/  LDSM.16.M88.4 R28, [R240+0x6000] ;  /* 0x00600000f01c783b */ /* 0x000fea0000000200 */
[----:B------:R-:W-:Y:S01]  /*e100*/  HMMA.16816.F32.BF16 R216, R48, R8, R140 ;  /* 0x0000000830d8723c */ /* 0x000fe2000004188c */
[----:B------:R-:W1:Y:S05]  /*e110*/  LDSM.16.M88.4 R140, [R232+0xa800] ;  /* 0x00a80000e88c783b */ /* 0x000e6a0000000200 */
[-C--:B------:R-:W-:Y:S01]  /*e120*/  HMMA.16816.F32.BF16 R20, R44, R10.reuse, R32 ;  /* 0x0000000a2c14723c */ /* 0x080fe20000041820 */
[----:B------:R-:W-:Y:S05]  /*e130*/  LDSM.16.M88.4 R32, [R240+0x4000] ;  /* 0x00400000f020783b */ /* 0x000fea0000000200 */
[C---:B------:R-:W-:Y:S01]  /*e140*/  HMMA.16816.F32.BF16 R212, R48.reuse, R10, R220 ;  /* 0x0000000a30d4723c */ /* 0x040fe200000418dc */
[----:B------:R-:W-:Y:S05]  /*e150*/  LDSM.16.M88.4 R8, [R246] ;  /* 0x00000000f608783b */ /* 0x000fea0000000200 */
[-C--:B--2---:R-:W-:Y:S06]  /*e160*/  HMMA.16816.F32.BF16 R88, R48, R24.reuse, R76 ;  /* 0x000000183058723c */ /* 0x084fec000004184c */
[C---:B------:R-:W-:Y:S06]  /*e170*/  HMMA.16816.F32.BF16 R80, R44.reuse, R24, R72 ;  /* 0x000000182c50723c */ /* 0x040fec0000041848 */
[----:B------:R-:W-:Y:S06]  /*e180*/  HMMA.16816.F32.BF16 R76, R44, R26, R68 ;  /* 0x0000001a2c4c723c */ /* 0x000fec0000041844 */
[----:B---3--:R-:W-:Y:S06]  /*e190*/  HMMA.16816.F32.BF16 R68, R36, R4, R224 ;  /* 0x000000042444723c */ /* 0x008fec00000418e0 */
[----:B------:R-:W-:Y:S01]  /*e1a0*/  HMMA.16816.F32.BF16 R72, R48, R26, R228 ;  /* 0x0000001a3048723c */ /* 0x000fe200000418e4 */
[----:B------:R-:W-:Y:S05]  /*e1b0*/  LDSM.16.M88.4 R24, [R242+0x4000] ;  /* 0x00400000f218783b */ /* 0x000fea0000000200 */
[----:B------:R-:W-:Y:S06]  /*e1c0*/  HMMA.16816.F32.BF16 R228, R40, R4, R216 ;  /* 0x0000000428e4723c */ /* 0x000fec00000418d8 */
[-C--:B------:R-:W-:Y:S01]  /*e1d0*/  HMMA.16816.F32.BF16 R224, R36, R6.reuse, R20 ;  /* 0x0000000624e0723c */ /* 0x080fe20000041814 */
[----:B------:R-:W-:Y:S05]  /*e1e0*/  LDSM.16.M88.4 R20, [R242+0x6000] ;  /* 0x00600000f214783b */ /* 0x000fea0000000200 */
[----:B------:R-:W-:Y:S01]  /*e1f0*/  HMMA.16816.F32.BF16 R220, R40, R6, R212 ;  /* 0x0000000628dc723c */ /* 0x000fe200000418d4 */
[----:B------:R-:W2:Y:S05]  /*e200*/  LDSM.16.M88.4 R4, [R238+0xa000] ;  /* 0x00a00000ee04783b */ /* 0x000eaa0000000200 */
[----:B-1----:R-:W-:Y:S06]  /*e210*/  HMMA.16816.F32.BF16 R212, R36, R140, R80 ;  /* 0x0000008c24d4723c */ /* 0x002fec0000041850 */
[----:B------:R-:W-:Y:S06]  /*e220*/  HMMA.16816.F32.BF16 R80, R28, R208, R68 ;  /* 0x000000d01c50723c */ /* 0x000fec0000041844 */
[C---:B------:R-:W-:Y:S06]  /*e230*/  HMMA.16816.F32.BF16 R216, R40.reuse, R140, R88 ;  /* 0x0000008c28d8723c */ /* 0x040fec0000041858 */
[----:B------:R-:W-:Y:S06]  /*e240*/  HMMA.16816.F32.BF16 R88, R40, R142, R72 ;  /* 0x0000008e2858723c */ /* 0x000fec0000041848 */
[----:B------:R-:W-:Y:S06]  /*e250*/  HMMA.16816.F32.BF16 R72, R28, R210, R224 ;  /* 0x000000d21c48723c */ /* 0x000fec00000418e0 */
[----:B------:R-:W-:Y:S01]  /*e260*/  HMMA.16816.F32.BF16 R92, R36, R142, R76 ;  /* 0x0000008e245c723c */ /* 0x000fe2000004184c */
[----:B------:R-:W1:Y:S05]  /*e270*/  LDSM.16.M88.4 R140, [R238+0xa800] ;  /* 0x00a80000ee8c783b */ /* 0x000e6a0000000200 */
[----:B--2---:R-:W-:Y:S06]  /*e280*/  HMMA.16816.F32.BF16 R80, R20, R4, R80 ;  /* 0x000000041450723c */ /* 0x004fec0000041850 */
[C---:B------:R-:W-:Y:S06]  /*e290*/  HMMA.16816.F32.BF16 R228, R32.reuse, R208, R228 ;  /* 0x000000d020e4723c */ /* 0x040fec00000418e4 */
[C---:B------:R-:W-:Y:S01]  /*e2a0*/  HMMA.16816.F32.BF16 R76, R32.reuse, R210, R220 ;  /* 0x000000d2204c723c */ /* 0x040fe200000418dc */
[----:B------:R-:W-:Y:S05]  /*e2b0*/  LDSM.16.M88.4 R208, [R237+0x2000] ;  /* 0x00200000edd0783b */ /* 0x000fea0000000200 */
[-C--:B------:R-:W-:Y:S01]  /*e2c0*/  HMMA.16816.F32.BF16 R68, R32, R8.reuse, R216 ;  /* 0x000000082044723c */ /* 0x080fe200000418d8 */
[----:B------:R-:W-:Y:S05]  /*e2d0*/  LDSM.16.M88.4 R216, [R232+0x9800] ;  /* 0x00980000e8d8783b */ /* 0x000fea0000000200 */
[----:B------:R-:W-:Y:S01]  /*e2e0*/  IMAD.MOV.U32 R13, RZ, RZ, R80 ;  /* 0x000000ffff0d7224 */ /* 0x000fe200078e0050 */
[----:B------:R-:W-:Y:S01]  /*e2f0*/  MOV R2, R82 ;  /* 0x0000005200027202 */ /* 0x000fe20000000f00 */
[----:B------:R-:W-:Y:S01]  /*e300*/  IMAD.MOV.U32 R12, RZ, RZ, R81 ;  /* 0x000000ffff0c7224 */ /* 0x000fe200078e0051 */
[----:B------:R-:W-:Y:S01]  /*e310*/  HMMA.16816.F32.BF16 R224, R28, R8, R212 ;  /* 0x000000081ce0723c */ /* 0x000fe200000418d4 */
[----:B------:R-:W-:-:S05]  /*e320*/  IMAD.MOV.U32 R0, RZ, RZ, R83 ;  /* 0x000000ffff007224 */ /* 0x000fca00078e0053 */
[----:B------:R-:W-:Y:S06]  /*e330*/  HMMA.16816.F32.BF16 R80, R20, R6, R72 ;  /* 0x000000061450723c */ /* 0x000fec0000041848 */
[-C--:B------:R-:W-:Y:S06]  /*e340*/  HMMA.16816.F32.BF16 R220, R28, R10.reuse, R92 ;  /* 0x0000000a1cdc723c */ /* 0x080fec000004185c */
[----:B------:R-:W-:Y:S01]  /*e350*/  HMMA.16816.F32.BF16 R212, R32, R10, R88 ;  /* 0x0000000a20d4723c */ /* 0x000fe20000041858 */
[----:B------:R-:W2:Y:S05]  /*e360*/  LDSM.16.M88.4 R8, [R241+0x4000] ;  /* 0x00400000f108783b */ /* 0x000eaa0000000200 */
[C---:B------:R-:W-:Y:S06]  /*e370*/  HMMA.16816.F32.BF16 R228, R24.reuse, R4, R228 ;  /* 0x0000000418e4723c */ /* 0x040fec00000418e4 */
[----:B------:R-:W-:Y:S01]  /*e380*/  IMAD.MOV.U32 R72, RZ, RZ, R80 ;  /* 0x000000ffff487224 */ /* 0x000fe200078e0050 */
[----:B------:R-:W-:Y:S01]  /*e390*/  HMMA.16816.F32.BF16 R92, R24, R6, R76 ;  /* 0x00000006185c723c */ /* 0x000fe2000004184c */
[----:B------:R-:W-:Y:S01]  /*e3a0*/  IMAD.MOV.U32 R19, RZ, RZ, R81 ;  /* 0x000000ffff137224 */ /* 0x000fe200078e0051 */
[----:B------:R-:W3:Y:S01]  /*e3b0*/  LDSM.16.M88.4 R4, [R241+0x6000] ;  /* 0x00600000f104783b */ /* 0x000ee20000000200 */
[----:B------:R-:W-:-:S02]  /*e3c0*/  IMAD.MOV.U32 R18, RZ, RZ, R82 ;  /* 0x000000ffff127224 */ /* 0x000fc400078e0052 */
[----:B------:R-:W-:Y:S01]  /*e3d0*/  IMAD.MOV.U32 R3, RZ, RZ, R83 ;  /* 0x000000ffff037224 */ /* 0x000fe200078e0053 */
[----:B-1----:R-:W-:Y:S06]  /*e3e0*/  HMMA.16816.F32.BF16 R88, R20, R142, R220 ;  /* 0x0000008e1458723c */ /* 0x002fec00000418dc */
[----:B------:R-:W-:Y:S01]  /*e3f0*/  HMMA.16816.F32.BF16 R80, R24, R140, R68 ;  /* 0x0000008c1850723c */ /* 0x000fe20000041844 */
[----:B------:R-:W-:Y:S01]  /*e400*/  MOV R220, R13 ;  /* 0x0000000d00dc7202 */ /* 0x000fe20000000f00 */
[----:B------:R-:W-:Y:S02]  /*e410*/  IMAD.MOV.U32 R221, RZ, RZ, R12 ;  /* 0x000000ffffdd7224 */ /* 0x000fe400078e000c */
[----:B------:R-:W-:-:S02]  /*e420*/  IMAD.MOV.U32 R222, RZ, RZ, R2 ;  /* 0x000000ffffde7224 */ /* 0x000fc400078e0002 */
[----:B------:R-:W-:Y:S01]  /*e430*/  HMMA.16816.F32.BF16 R68, R20, R140, R224 ;  /* 0x0000008c1444723c */ /* 0x000fe200000418e0 */
[----:B------:R-:W-:-:S05]  /*e440*/  IMAD.MOV.U32 R223, RZ, RZ, R0 ;  /* 0x000000ffffdf7224 */ /* 0x000fca00078e0000 */
[----:B------:R-:W-:Y:S01]  /*e450*/  HMMA.16816.F32.BF16 R224, R24, R142, R212 ;  /* 0x0000008e18e0723c */ /* 0x000fe200000418d4 */
[----:B------:R-:W1:Y:S04]  /*e460*/  LDSM.16.M88.4 R140, [R237+0x2800] ;  /* 0x00280000ed8c783b */ /* 0x000e680000000200 */
[----:B------:R-:W4:Y:S01]  /*e470*/  LDSM.16.M88.4 R212, [R248] ;  /* 0x00000000f8d4783b */ /* 0x000f220000000200 */
[----:B--2---:R-:W-:Y:S06]  /*e480*/  HMMA.16816.F32.BF16 R76, R8, R208, R228 ;  /* 0x000000d0084c723c */ /* 0x004fec00000418e4 */
[----:B------:R-:W-:Y:S01]  /*e490*/  HMMA.16816.F32.BF16 R96, R132, R216, RZ ;  /* 0x000000d88460723c */ /* 0x000fe200000418ff */
[----:B------:R-:W-:-:S02]  /*e4a0*/  IMAD.MOV.U32 R228, RZ, RZ, R72 ;  /* 0x000000ffffe47224 */ /* 0x000fc400078e0048 */
[----:B------:R-:W-:Y:S02]  /*e4b0*/  IMAD.MOV.U32 R229, RZ, RZ, R19 ;  /* 0x000000ffffe57224 */ /* 0x000fe400078e0013 */
[----:B------:R-:W-:Y:S02]  /*e4c0*/  IMAD.MOV.U32 R230, RZ, RZ, R18 ;  /* 0x000000ffffe67224 */ /* 0x000fe400078e0012 */
[----:B------:R-:W-:Y:S01]  /*e4d0*/  IMAD.MOV.U32 R231, RZ, RZ, R3 ;  /* 0x000000ffffe77224 */ /* 0x000fe200078e0003 */
[C---:B---3--:R-:W-:Y:S06]  /*e4e0*/  HMMA.16816.F32.BF16 R220, R4.reuse, R208, R220 ;  /* 0x000000d004dc723c */ /* 0x048fec00000418dc */
[-C--:B------:R-:W-:Y:S04]  /*e4f0*/  HMMA.16816.F32.BF16 R228, R4, R210.reuse, R228 ;  /* 0x000000d204e4723c */ /* 0x080fe800000418e4 */
[----:B------:R-:W-:Y:S01]  /*e500*/  IMAD.MOV.U32 R0, RZ, RZ, R76 ;  /* 0x000000ffff007224 */ /* 0x000fe200078e004c */
[----:B------:R-:W-:Y:S01]  /*e510*/  MOV R12, R78 ;  /* 0x0000004e000c7202 */ /* 0x000fe20000000f00 */
[----:B------:R-:W-:Y:S01]  /*e520*/  HMMA.16816.F32.BF16 R208, R8, R210, R92 ;  /* 0x000000d208d0723c */ /* 0x000fe2000004185c */
[----:B------:R-:W-:-:S02]  /*e530*/  IMAD.MOV.U32 R13, RZ, RZ, R77 ;  /* 0x000000ffff0d7224 */ /* 0x000fc400078e004d */
[----:B------:R-:W-:Y:S01]  /*e540*/  IMAD.MOV.U32 R2, RZ, RZ, R79 ;  /* 0x000000ffff027224 */ /* 0x000fe200078e004f */
[----:B------:R-:W-:Y:S01]  /*e550*/  MOV R75, R96 ;  /* 0x00000060004b7202 */ /* 0x000fe20000000f00 */
[----:B------:R-:W-:Y:S01]  /*e560*/  IMAD.MOV.U32 R18, RZ, RZ, R98 ;  /* 0x000000ffff127224 */ /* 0x000fe200078e0062 */
[----:B------:R-:W-:Y:S01]  /*e570*/  HMMA.16816.F32.BF16 R76, R136, R216, RZ ;  /* 0x000000d8884c723c */ /* 0x000fe200000418ff */
[----:B------:R-:W-:Y:S02]  /*e580*/  IMAD.MOV.U32 R19, RZ, RZ, R97 ;  /* 0x000000ffff137224 */ /* 0x000fe400078e0061 */
[----:B------:R-:W-:-:S03]  /*e590*/  IMAD.MOV.U32 R3, RZ, RZ, R99 ;  /* 0x000000ffff037224 */ /* 0x000fc600078e0063 */
[----:B-1----:R-:W-:Y:S06]  /*e5a0*/  HMMA.16816.F32.BF16 R92, R8, R140, R80 ;  /* 0x0000008c085c723c */ /* 0x002fec0000041850 */
[-C--:B------:R-:W-:Y:S06]  /*e5b0*/  HMMA.16816.F32.BF16 R88, R4, R142.reuse, R88 ;  /* 0x0000008e0458723c */ /* 0x080fec0000041858 */
[----:B------:R-:W-:Y:S01]  /*e5c0*/  HMMA.16816.F32.BF16 R224, R8, R142, R224 ;  /* 0x0000008e08e0723c */ /* 0x000fe200000418e0 */
[----:B------:R-:W-:Y:S01]  /*e5d0*/  FMUL.FTZ R0, R0, UR22 ;  /* 0x0000001600007c20 */ /* 0x000fe20008410000 */
[----:B------:R-:W1:Y:S01]  /*e5e0*/  S2R R216, SR_TID.X ;  /* 0x0000000000d87919 */ /* 0x000e620000002100 */
[----:B------:R2:W5:Y:S04]  /*e5f0*/  LDL.LU.64 R98, [R1+0x188] ;  /* 0x0001880001627983 */ /* 0x0005680000300a00 */
[----:B------:R-:W-:Y:S01]  /*e600*/  MOV R142, R18 ;  /* 0x00000012008e7202 */ /* 0x000fe20000000f00 */
[----:B------:R-:W-:Y:S01]  /*e610*/  IMAD.MOV.U32 R143, RZ, RZ, R3 ;  /* 0x000000ffff8f7224 */ /* 0x000fe200078e0003 */
[----:B------:R2:W5:Y:S03]  /*e620*/  LDL.LU.64 R96, [R1+0x180] ;  /* 0x0001800001607983 */ /* 0x0005660000300a00 */
[----:B------:R-:W-:Y:S01]  /*e630*/  IMAD.MOV.U32 R84, RZ, RZ, R92 ;  /* 0x000000ffff547224 */ /* 0x000fe200078e005c */
[----:B------:R-:W-:Y:S01]  /*e640*/  MOV R82, R94 ;  /* 0x0000005e00527202 */ /* 0x000fe20000000f00 */
[----:B------:R-:W-:-:S02]  /*e650*/  IMAD.MOV.U32 R83, RZ, RZ, R93 ;  /* 0x000000ffff537224 */ /* 0x000fc400078e005d */
[----:B------:R-:W-:Y:S02]  /*e660*/  IMAD.MOV.U32 R81, RZ, RZ, R95 ;  /* 0x000000ffff517224 */ /* 0x000fe400078e005f */
[----:B------:R-:W-:Y:S07]  /*e670*/  HMMA.16816.F32.BF16 R92, R4, R140, R68 ;  /* 0x0000008c045c723c */ /* 0x000fee0000041844 */
[----:B------:R-:W-:Y:S02]  /*e680*/  IMAD.MOV.U32 R140, RZ, RZ, R75 ;  /* 0x000000ffff8c7224 */ /* 0x000fe400078e004b */
[----:B------:R-:W-:-:S07]  /*e690*/  IMAD.MOV.U32 R141, RZ, RZ, R19 ;  /* 0x000000ffff8d7224 */ /* 0x000fce00078e0013 */
[-C--:B----4-:R-:W-:Y:S01]  /*e6a0*/  HMMA.16816.F32.BF16 R140, R60, R212.reuse, R140 ;  /* 0x000000d43c8c723c */ /* 0x090fe2000004188c */
[----:B------:R-:W-:Y:S01]  /*e6b0*/  MOV R73, R88 ;  /* 0x0000005800497202 */ /* 0x000fe20000000f00 */
[----:B------:R-:W-:Y:S02]  /*e6c0*/  IMAD.MOV.U32 R72, RZ, RZ, R89 ;  /* 0x000000ffff487224 */ /* 0x000fe400078e0059 */
[----:B------:R-:W-:Y:S02]  /*e6d0*/  IMAD.MOV.U32 R69, RZ, RZ, R90 ;  /* 0x000000ffff457224 */ /* 0x000fe400078e005a */
[----:B------:R-:W-:Y:S02]  /*e6e0*/  IMAD.MOV.U32 R68, RZ, RZ, R91 ;  /* 0x000000ffff447224 */ /* 0x000fe400078e005b */
[----:B------:R-:W-:Y:S01]  /*e6f0*/  HMMA.16816.F32.BF16 R88, R64, R212, R76 ;  /* 0x000000d44058723c */ /* 0x000fe2000004184c */
[----:B-1----:R-:W-:Y:S02]  /*e700*/  IMAD.SHL.U32 R216, R216, 0x2, RZ ;  /* 0x00000002d8d87824 */ /* 0x002fe400078e00ff */
[----:B------:R-:W-:-:S02]  /*e710*/  IMAD.MOV.U32 R71, RZ, RZ, R94 ;  /* 0x000000ffff477224 */ /* 0x000fc400078e005e */
[----:B------:R-:W-:Y:S02]  /*e720*/  IMAD.MOV.U32 R70, RZ, RZ, R95 ;  /* 0x000000ffff467224 */ /* 0x000fe400078e005f */
[----:B------:R-:W-:Y:S02]  /*e730*/  IMAD.MOV.U32 R80, RZ, RZ, R92 ;  /* 0x000000ffff507224 */ /* 0x000fe400078e005c */
[----:B------:R-:W-:-:S07]  /*e740*/  IMAD.MOV.U32 R74, RZ, RZ, R93 ;  /* 0x000000ffff4a7224 */ /* 0x000fce00078e005d */
[----:B------:R-:W-:Y:S01]  /*e750*/  IMAD.MOV.U32 R79, RZ, RZ, R143 ;  /* 0x000000ffff4f7224 */ /* 0x000fe200078e008f */
[----:B------:R-:W-:Y:S01]  /*e760*/  MOV R3, R142 ;  /* 0x0000008e00037202 */ /* 0x000fe20000000f00 */
[----:B------:R1:W-:Y:S01]  /*e770*/  MUFU.TANH R143, R0 ;  /* 0x00000000008f7308 */ /* 0x0003e20000002400 */
[----:B------:R-:W-:Y:S02]  /*e780*/  IMAD.MOV.U32 R213, RZ, RZ, R141 ;  /* 0x000000ffffd57224 */ /* 0x000fe400078e008d */
[----:B------:R-:W-:Y:S01]  /*e790*/  IMAD.MOV.U32 R212, RZ, RZ, R140 ;  /* 0x000000ffffd47224 */ /* 0x000fe200078e008c */
[----:B------:R-:W-:Y:S01]  /*e7a0*/  LOP3.LUT R216, R216, 0x6, RZ, 0xc0, !PT ;  /* 0x00000006d8d87812 */ /* 0x000fe200078ec0ff */
[----:B------:R2:W5:Y:S01]  /*e7b0*/  LDL.LU.64 R94, [R1+0x178] ;  /* 0x00017800015e7983 */ /* 0x0005620000300a00 */
[----:B------:R-:W-:Y:S02]  /*e7c0*/  IMAD.MOV.U32 R76, RZ, RZ, R90 ;  /* 0x000000ffff4c7224 */ /* 0x000fe400078e005a */
[----:B------:R-:W-:Y:S01]  /*e7d0*/  IMAD.MOV.U32 R75, RZ, RZ, R91 ;  /* 0x000000ffff4b7224 */ /* 0x000fe200078e005b */
[----:B------:R2:W5:Y:S01]  /*e7e0*/  LDL.LU.64 R92, [R1+0x170] ;  /* 0x00017000015c7983 */ /* 0x0005620000300a00 */
[----:B------:R-:W-:-:S02]  /*e7f0*/  IMAD.MOV.U32 R78, RZ, RZ, R88 ;  /* 0x000000ffff4e7224 */ /* 0x000fc400078e0058 */
[----:B------:R-:W-:Y:S01]  /*e800*/  IMAD.MOV.U32 R77, RZ, RZ, R89 ;  /* 0x000000ffff4d7224 */ /* 0x000fe200078e0059 */
[----:B------:R2:W5:Y:S01]  /*e810*/  LDL.LU.64 R90, [R1+0x168] ;  /* 0x00016800015a7983 */ /* 0x0005620000300a00 */
[----:B-1----:R-:W-:-:S03]  /*e820*/  FMUL.FTZ R0, R13, UR22 ;  /* 0x000000160d007c20 */ /* 0x002fc60008410000 */
[----:B------:R2:W5:Y:S01]  /*e830*/  LDL.LU.64 R88, [R1+0x160] ;  /* 0x0001600001587983 */ /* 0x0005620000300a00 */
[----:B------:R1:W-:Y:S02]  /*e840*/  MUFU.TANH R142, R0 ;  /* 0x00000000008e7308 */ /* 0x0003e40000002400 */
[----:B-1----:R-:W-:-:S06]  /*e850*/  FMUL.FTZ R0, R12, UR22 ;  /* 0x000000160c007c20 */ /* 0x002fcc0008410000 */
[----:B------:R1:W3:Y:S02]  /*e860*/  MUFU.TANH R12, R0 ;  /* 0x00000000000c7308 */ /* 0x0002e40000002400 */
[----:B-1----:R-:W-:Y:S01]  /*e870*/  FMUL.FTZ R0, R2, UR22 ;  /* 0x0000001602007c20 */ /* 0x002fe20008410000 */
[----:B------:R-:W-:-:S05]  /*e880*/  FMUL.FTZ R2, R229, UR22 ;  /* 0x00000016e5027c20 */ /* 0x000fca0008410000 */
[----:B------:R1:W-:Y:S02]  /*e890*/  MUFU.TANH R252, R0 ;  /* 0x0000000000fc7308 */ /* 0x0003e40000002400 */
[----:B-1----:R-:W-:-:S06]  /*e8a0*/  FMUL.FTZ R0, R220, UR22 ;  /* 0x00000016dc007c20 */ /* 0x002fcc0008410000 */
[----:B------:R1:W-:Y:S02]  /*e8b0*/  MUFU.TANH R220, R0 ;  /* 0x0000000000dc7308 */ /* 0x0003e40000002400 */
[----:B-1----:R-:W-:-:S06]  /*e8c0*/  FMUL.FTZ R0, R221, UR22 ;  /* 0x00000016dd007c20 */ /* 0x002fcc0008410000 */
[----:B------:R1:W-:Y:S02]  /*e8d0*/  MUFU.TANH R221, R0 ;  /* 0x0000000000dd7308 */ /* 0x0003e40000002400 */
[----:B-1----:R-:W-:-:S06]  /*e8e0*/  FMUL.FTZ R0, R222, UR22 ;  /* 0x00000016de007c20 */ /* 0x002fcc0008410000 */
[----:B------:R1:W-:Y:S02]  /*e8f0*/  MUFU.TANH R217, R0 ;  /* 0x0000000000d97308 */ /* 0x0003e40000002400 */
[----:B-1----:R-:W-:Y:S01]  /*e900*/  FMUL.FTZ R0, R208, UR22 ;  /* 0x00000016d0007c20 */ /* 0x002fe20008410000 */
[----:B------:R-:W-:Y:S02]  /*e910*/  IMAD.MOV.U32 R208, RZ, RZ, R3 ;  /* 0x000000ffffd07224 */ /* 0x000fe400078e0003 */
[----:B------:R-:W-:-:S03]  /*e920*/  FMUL.FTZ R3, R223, UR22 ;  /* 0x00000016df037c20 */ /* 0x000fc60008410000 */
[----:B------:R1:W4:Y:S02]  /*e930*/  MUFU.TANH R141, R0 ;  /* 0x00000000008d7308 */ /* 0x0003240000002400 */
[----:B-1----:R-:W-:Y:S01]  /*e940*/  FMUL.FTZ R0, R209, UR22 ;  /* 0x00000016d1007c20 */ /* 0x002fe20008410000 */
[----:B---3--:R-:W-:-:S05]  /*e950*/  IMAD.MOV.U32 R209, RZ, RZ, R12 ;  /* 0x000000ffffd17224 */ /* 0x008fca00078e000c */
[----:B------:R-:W-:Y:S08]  /*e960*/  MUFU.TANH R12, R2 ;  /* 0x00000002000c7308 */ /* 0x000ff00000002400 */
[----:B------:R1:W3:Y:S02]  /*e970*/  MUFU.TANH R19, R0 ;  /* 0x0000000000137308 */ /* 0x0002e40000002400 */
[----:B-1----:R-:W-:-:S06]  /*e980*/  FMUL.FTZ R0, R210, UR22 ;  /* 0x00000016d2007c20 */ /* 0x002fcc0008410000 */
[----:B------:R1:W2:Y:S02]  /*e990*/  MUFU.TANH R18, R0 ;  /* 0x0000000000127308 */ /* 0x0002a40000002400 */
[----:B-1----:R-:W-:-:S06]  /*e9a0*/  FMUL.FTZ R0, R211, UR22 ;  /* 0x00000016d3007c20 */ /* 0x002fcc0008410000 */
[----:B------:R1:W-:Y:S08]  /*e9b0*/  MUFU.TANH R211, R3 ;  /* 0x0000000300d37308 */ /* 0x0003f00000002400 */
[----:B------:R4:W2:Y:S01]  /*e9c0*/  MUFU.TANH R13, R0 ;  /* 0x00000000000d7308 */ /* 0x0008a20000002400 */
[----:B-1----:R-:W-:-:S07]  /*e9d0*/  FMUL.FTZ R3, R230, UR22 ;  /* 0x00000016e6037c20 */ /* 0x002fce0008410000 */
[----:B------:R1:W-:Y:S01]  /*e9e0*/  MUFU.TANH R210, R3 ;  /* 0x0000000300d27308 */ /* 0x0003e20000002400 */
[----:B----4-:R-:W-:Y:S01]  /*e9f0*/  FMUL.FTZ R0, R228, UR22 ;  /* 0x00000016e4007c20 */ /* 0x010fe20008410000 */
[----:B------:R-:W-:-:S06]  /*ea00*/  IMAD.MOV.U32 R228, RZ, RZ, R213 ;  /* 0x000000ffffe47224 */ /* 0x000fcc00078e00d5 */
[----:B------:R4:W2:Y:S01]  /*ea10*/  MUFU.TANH R140, R0 ;  /* 0x00000000008c7308 */ /* 0x0008a20000002400 */
[----:B-1----:R-:W-:Y:S01]  /*ea20*/  FMUL.FTZ R3, R231, UR22 ;  /* 0x00000016e7037c20 */ /* 0x002fe20008410000 */
[----:B----4-:R-:W-:-:S05]  /*ea30*/  MOV R0, UR21 ;  /* 0x0000001500007c02 */ /* 0x010fca0008000f00 */
[----:B------:R-:W-:Y:S02]  /*ea40*/  IMAD R0, R0, 0x40, R216 ;  /* 0x0000004000007824 */ /* 0x000fe400078e02d8 */
[----:B------:R1:W4:Y:S02]  /*ea50*/  MUFU.TANH R216, R3 ;  /* 0x0000000300d87308 */ /* 0x0003240000002400 */
[C---:B------:R-:W-:Y:S01]  /*ea60*/  VIADD R2, R0.reuse, 0x1 ;  /* 0x0000000100027836 */ /* 0x040fe20000000000 */
[----:B------:R-:W-:-:S04]  /*ea70*/  ISETP.GE.AND P4, PT, R0, R14, PT ;  /* 0x0000000e0000720c */ /* 0x000fc80003f86270 */
[C---:B------:R-:W-:Y:S02]  /*ea80*/  ISETP.GE.AND P6, PT, R2.reuse, R14, PT ;  /* 0x0000000e0200720c */ /* 0x040fe40003fc6270 */
[C---:B------:R-:W-:Y:S02]  /*ea90*/  ISETP.GE.AND P0, PT, R2.reuse, R17, PT ;  /* 0x000000110200720c */ /* 0x040fe40003f06270 */
[C---:B------:R-:W-:Y:S02]  /*eaa0*/  ISETP.GE.AND P3, PT, R2.reuse, R16, PT ;  /* 0x000000100200720c */ /* 0x040fe40003f66270 */
[----:B------:R-:W-:Y:S02]  /*eab0*/  ISETP.GE.AND P1, PT, R2, R15, PT ;  /* 0x0000000f0200720c */ /* 0x000fe40003f26270 */
[----:B------:R-:W-:Y:S02]  /*eac0*/  IADD3 R2, R0, 0x8, RZ ;  /* 0x0000000800027810 */ /* 0x000fe40007ffe0ff */
[----:B------:R-:W-:Y:S01]  /*ead0*/  FSEL R143, R143, -INF , !P4 ;  /* 0xff8000008f8f7808 */ /* 0x000fe20006000000 */
[----:B-1----:R-:W-:Y:S01]  /*eae0*/  FMUL.FTZ R3, R84, UR22 ;  /* 0x0000001654037c20 */ /* 0x002fe20008410000 */
[----:B------:R-:W-:-:S02]  /*eaf0*/  FSEL R142, R142, -INF , !P6 ;  /* 0xff8000008e8e7808 */ /* 0x000fc40007000000 */
[C---:B------:R-:W-:Y:S01]  /*eb00*/  ISETP.GE.AND P2, PT, R2.reuse, R14, PT ;  /* 0x0000000e0200720c */ /* 0x040fe20003f46270 */
[----:B------:R-:W-:Y:S01]  /*eb10*/  STL [R1+0x1c], R143 ;  /* 0x00001c8f01007387 */ /* 0x000fe20000100800 */
[C---:B------:R-:W-:Y:S02]  /*eb20*/  ISETP.GE.AND P5, PT, R2.reuse, R17, PT ;  /* 0x000000110200720c */ /* 0x040fe40003fa6270 */
[C---:B------:R-:W-:Y:S01]  /*eb30*/  ISETP.GE.AND P4, PT, R2.reuse, R16, PT ;  /* 0x000000100200720c */ /* 0x040fe20003f86270 */
[----:B------:R-:W-:Y:S01]  /*eb40*/  STL [R1+0x40], R142 ;  /* 0x0000408e01007387 */ /* 0x000fe20000100800 */
[----:B------:R-:W-:Y:S01]  /*eb50*/  ISETP.GE.AND P6, PT, R2, R15, PT ;  /* 0x0000000f0200720c */ /* 0x000fe20003fc6270 */
[----:B------:R-:W-:Y:S01]  /*eb60*/  VIADD R2, R0, 0x9 ;  /* 0x0000000900027836 */ /* 0x000fe20000000000 */
[----:B------:R-:W-:Y:S01]  /*eb70*/  FSEL R141, R141, -INF , !P2 ;  /* 0xff8000008d8d7808 */ /* 0x000fe20005000000 */
[----:B------:R1:W5:Y:S01]  /*eb80*/  LDL.LU R84, [R1+0x158] ;  /* 0x0001580001547983 */ /* 0x0003620000300800 */
[----:B------:R2:W1:Y:S02]  /*eb90*/  MUFU.TANH R213, R3 ;  /* 0x0000000300d57308 */ /* 0x0004640000002400 */
[----:B------:R-:W-:Y:S01]  /*eba0*/  ISETP.GE.AND P2, PT, R2, R14, PT ;  /* 0x0000000e0200720c */ /* 0x000fe20003f46270 */
[----:B------:R-:W-:Y:S03]  /*ebb0*/  STL [R1+0x3c], R141 ;  /* 0x00003c8d01007387 */ /* 0x000fe60000100800 */
[----:B---3--:R-:W-:-:S02]  /*ebc0*/  FSEL R19, R19, -INF , !P2 ;  /* 0xff80000013137808 */ /* 0x008fc40005000000 */
[----:B------:R-:W-:Y:S01]  /*ebd0*/  ISETP.GE.AND P2, PT, R0, R17, PT ;  /* 0x000000110000720c */ /* 0x000fe20003f46270 */
[----:B------:R-:W-:Y:S02]  /*ebe0*/  IMAD.MOV.U32 R222, RZ, RZ, R212 ;  /* 0x000000ffffde7224 */ /* 0x000fe400078e00d4 */
[----:B--2---:R-:W-:Y:S02]  /*ebf0*/  FMUL.FTZ R3, R83, UR22 ;  /* 0x0000001653037c20 */ /* 0x004fe40008410000 */
[----:B------:R2:W5:Y:S01]  /*ec00*/  LDL.LU R83, [R1+0x154] ;  /* 0x0001540001537983 */ /* 0x0005620000300800 */
[----:B------:R-:W-:Y:S01]  /*ec10*/  FSEL R18, R18, -INF , !P5 ;  /* 0xff80000012127808 */ /* 0x000fe20006800000 */
[----:B------:R3:W2:Y:S01]  /*ec20*/  MUFU.TANH R212, R3 ;  /* 0x0000000300d47308 */ /* 0x0006a20000002400 */
[----:B------:R-:W-:Y:S01]  /*ec30*/  ISETP.GE.AND P5, PT, R2, R15, PT ;  /* 0x0000000f0200720c */ /* 0x000fe20003fa6270 */
[----:B------:R4:W-:Y:S01]  /*ec40*/  STL [R1+0x44], R19 ;  /* 0x0000441301007387 */ /* 0x0009e20000100800 */
[----:B------:R-:W-:-:S02]  /*ec50*/  IMAD.MOV.U32 R229, RZ, RZ, R208 ;  /* 0x000000ffffe57224 */ /* 0x000fc400078e00d0 */
[----:B---3--:R-:W-:Y:S01]  /*ec60*/  FMUL.FTZ R3, R224, UR22 ;  /* 0x00000016e0037c20 */ /* 0x008fe20008410000 */
[----:B----4-:R-:W-:Y:S02]  /*ec70*/  FSEL R19, R209, -INF , !P2 ;  /* 0xff800000d1137808 */ /* 0x010fe40005000000 */
[----:B------:R-:W-:Y:S01]  /*ec80*/  ISETP.GE.AND P2, PT, R2, R17, PT ;  /* 0x000000110200720c */ /* 0x000fe20003f46270 */
[----:B------:R3:W-:Y:S02]  /*ec90*/  MUFU.TANH R209, R3 ;  /* 0x0000000300d17308 */ /* 0x0007e40000002400 */
[----:B------:R4:W-:Y:S01]  /*eca0*/  STL [R1+0x10], R19 ;  /* 0x0000101301007387 */ /* 0x0009e20000100800 */
[----:B---3--:R-:W-:Y:S02]  /*ecb0*/  FSEL R3, R13, -INF , !P2 ;  /* 0xff8000000d037808 */ /* 0x008fe40005000000 */
[----:B------:R-:W-:Y:S02]  /*ecc0*/  ISETP.GE.AND P2, PT, R0, R16, PT ;  /* 0x000000100000720c */ /* 0x000fe40003f46270 */
[----:B----4-:R-:W-:-:S02]  /*ecd0*/  FSEL R19, R252, -INF , !P0 ;  /* 0xff800000fc137808 */ /* 0x010fc40004000000 */
[----:B------:R-:W-:Y:S02]  /*ece0*/  FSEL R13, R140, -INF , !P4 ;  /* 0xff8000008c0d7808 */ /* 0x000fe40006000000 */
[----:B------:R-:W-:Y:S01]  /*ecf0*/  ISETP.GE.AND P0, PT, R2, R16, PT ;  /* 0x000000100200720c */ /* 0x000fe20003f06270 */
[----:B------:R-:W-:Y:S01]  /*ed00*/  STL [R1+0x48], R19 ;  /* 0x0000481301007387 */ /* 0x000fe20000100800 */
[----:B------:R-:W-:-:S03]  /*ed10*/  FMUL.FTZ R2, R225, UR22 ;  /* 0x00000016e1027c20 */ /* 0x000fc60008410000 */
[----:B------:R-:W-:Y:S01]  /*ed20*/  STL [R1+0x4c], R18 ;  /* 0x00004c1201007387 */ /* 0x000fe20000100800 */
[----:B------:R3:W-:Y:S03]  /*ed30*/  MUFU.TANH R208, R2 ;  /* 0x0000000200d07308 */ /* 0x0007e60000002400 */
[----:B------:R4:W-:Y:S04]  /*ed40*/  STL [R1+0x50], R3 ;  /* 0x0000500301007387 */ /* 0x0009e80000100800 */
[----:B------:R-:W2:Y:S01]  /*ed50*/  LDSM.16.M88.4 R140, [R232+0x9000] ;  /* 0x00900000e88c783b */ /* 0x000ea20000000200 */
[----:B------:R-:W-:Y:S02]  /*ed60*/  FSEL R211, R211, -INF , !P1 ;  /* 0xff800000d3d37808 */ /* 0x000fe40004800000 */
[----:B---3--:R-:W-:-:S02]  /*ed70*/  IADD3 R2, R0, 0x10, RZ ;  /* 0x0000001000027810 */ /* 0x008fc40007ffe0ff */
[----:B----4-:R-:W-:Y:S02]  /*ed80*/  FSEL R3, R220, -INF , !P2 ;  /* 0xff800000dc037808 */ /* 0x010fe40005000000 */
[----:B------:R-:W-:Y:S02]  /*ed90*/  FSEL R18, R221, -INF , !P3 ;  /* 0xff800000dd127808 */ /* 0x000fe40005800000 */
[----:B------:R-:W-:Y:S01]  /*eda0*/  ISETP.GE.AND P2, PT, R0, R15, PT ;  /* 0x0000000f0000720c */ /* 0x000fe20003f46270 */
[----:B------:R3:W-:Y:S01]  /*edb0*/  STL [R1+0xc], R3 ;  /* 0x00000c0301007387 */ /* 0x0007e20000100800 */
[C---:B------:R-:W-:Y:S02]  /*edc0*/  ISETP.GE.AND P3, PT, R2.reuse, R14, PT ;  /* 0x0000000e0200720c */ /* 0x040fe40003f66270 */
[----:B------:R-:W-:Y:S02]  /*edd0*/  FSEL R252, R217, -INF , !P2 ;  /* 0xff800000d9fc7808 */ /* 0x000fe40005000000 */
[----:B------:R-:W-:-:S02]  /*ede0*/  ISETP.GE.AND P4, PT, R2, R17, PT ;  /* 0x000000110200720c */ /* 0x000fc40003f86270 */
[----:B------:R-:W-:Y:S01]  /*edf0*/  ISETP.GE.AND P2, PT, R2, R15, PT ;  /* 0x0000000f0200720c */ /* 0x000fe20003f46270 */
[----:B---3--:R-:W-:Y:S02]  /*ee00*/  FMUL.FTZ R3, R82, UR22 ;  /* 0x0000001652037c20 */ /* 0x008fe40008410000 */
[----:B------:R3:W5:Y:S02]  /*ee10*/  LDL.LU R82, [R1+0x150] ;  /* 0x0001500001527983 */ /* 0x0007640000300800 */
[----:B------:R4:W2:Y:S02]  /*ee20*/  MUFU.TANH R19, R3 ;  /* 0x0000000300137308 */ /* 0x0008a40000002400 */
[----:B------:R1:W-:Y:S04]  /*ee30*/  STL [R1+0x24], R18 ;  /* 0x0000241201007387 */ /* 0x0003e80000100800 */
[----:B------:R-:W-:Y:S01]  /*ee40*/  STL [R1+0x38], R13 ;  /* 0x0000380d01007387 */ /* 0x000fe20000100800 */
[----:B----4-:R-:W-:-:S02]  /*ee50*/  FSEL R3, R12, -INF , !P0 ;  /* 0xff8000000c037808 */ /* 0x010fc40004000000 */
[----:B------:R-:W-:Y:S01]  /*ee60*/  ISETP.GE.AND P0, PT, R2, R16, PT ;  /* 0x000000100200720c */ /* 0x000fe20003f06270 */
[----:B------:R-:W-:Y:S02]  /*ee70*/  FMUL.FTZ R2, R81, UR22 ;  /* 0x0000001651027c20 */ /* 0x000fe40008410000 */
[----:B------:R4:W-:Y:S01]  /*ee80*/  STL [R1+0x28], R3 ;  /* 0x0000280301007387 */ /* 0x0009e20000100800 */
[----:B------:R-:W-:-:S03]  /*ee90*/  VIADD R12, R0, 0x11 ;  /* 0x00000011000c7836 */ /* 0x000fc60000000000 */
[----:B------:R3:W5:Y:S01]  /*eea0*/  LDL.LU R81, [R1+0x14c] ;  /* 0x00014c0001517983 */ /* 0x0007620000300800 */
[----:B-1----:R1:W3:Y:S01]  /*eeb0*/  MUFU.TANH R18, R2 ;  /* 0x0000000200127308 */ /* 0x0022e20000002400 */
[----:B------:R-:W-:Y:S02]  /*eec0*/  FSEL R216, R216, -INF , !P5 ;  /* 0xff800000d8d87808 */ /* 0x000fe40006800000 */
[----:B------:R3:W-:Y:S01]  /*eed0*/  STL [R1+0x20], R211 ;  /* 0x000020d301007387 */ /* 0x0007e20000100800 */
[----:B------:R-:W-:Y:S02]  /*eee0*/  ISETP.GE.AND P1, PT, R12, R14, PT ;  /* 0x0000000e0c00720c */ /* 0x000fe40003f26270 */
[----:B------:R-:W-:Y:S01]  /*eef0*/  FSEL R217, R213, -INF , !P3 ;  /* 0xff800000d5d97808 */ /* 0x000fe20005800000 */
[----:B-1----:R-:W-:Y:S01]  /*ef00*/  FMUL.FTZ R2, R227, UR22 ;  /* 0x00000016e3027c20 */ /* 0x002fe20008410000 */
[----:B----4-:R-:W-:-:S04]  /*ef10*/  FMUL.FTZ R3, R226, UR22 ;  /* 0x00000016e2037c20 */ /* 0x010fc80008410000 */
[----:B------:R1:W4:Y:S01]  /*ef20*/  MUFU.TANH R13, R3 ;  /* 0x00000003000d7308 */ /* 0x0003220000002400 */
[----:B--2---:R-:W-:Y:S02]  /*ef30*/  FSEL R220, R212, -INF , !P1 ;  /* 0xff800000d4dc7808 */ /* 0x004fe40004800000 */
[----:B------:R-:W-:Y:S01]  /*ef40*/  FSEL R19, R19, -INF , !P4 ;  /* 0xff80000013137808 */ /* 0x000fe20006000000 */
[----:B---3--:R-:W-:Y:S01]  /*ef50*/  FMUL.FTZ R211, R80, UR22 ;  /* 0x0000001650d37c20 */ /* 0x008fe20008410000 */
[----:B-1----:R-:W-:-:S03]  /*ef60*/  FSEL R3, R210, -INF , !P6 ;  /* 0xff800000d2037808 */ /* 0x002fc60007000000 */
[----:B------:R1:W2:Y:S01]  /*ef70*/  MUFU.TANH R210, R2 ;  /* 0x0000000200d27308 */ /* 0x0002a20000002400 */
[C---:B------:R-:W-:Y:S01]  /*ef80*/  ISETP.GE.AND P6, PT, R12.reuse, R17, PT ;  /* 0x000000110c00720c */ /* 0x040fe20003fc6270 */
[----:B------:R3:W-:Y:S01]  /*ef90*/  STL [R1+0x18], R3 ;  /* 0x0000180301007387 */ /* 0x0007e20000100800 */
[----:B------:R-:W-:-:S03]  /*efa0*/  ISETP.GE.AND P1, PT, R12, R16, PT ;  /* 0x000000100c00720c */ /* 0x000fc60003f26270 */
[----:B------:R2:W5:Y:S02]  /*efb0*/  LDL.LU R80, [R1+0x148] ;  /* 0x0001480001507983 */ /* 0x0005640000300800 */
[----:B------:R-:W2:Y:S01]  /*efc0*/  MUFU.TANH R211, R211 ;  /* 0x000000d300d37308 */ /* 0x000ea20000002400 */
[----:B------:R-:W-:Y:S01]  /*efd0*/  IMAD.MOV.U32 R213, RZ, RZ, R229 ;  /* 0x000000ffffd57224 */ /* 0x000fe200078e00e5 */
[----:B------:R-:W-:Y:S01]  /*efe0*/  MOV R212, R228 ;  /* 0x000000e400d47202 */ /* 0x000fe20000000f00 */
[----:B------:R-:W-:Y:S01]  /*eff0*/  STL [R1+0x14], R216 ;  /* 0x000014d801007387 */ /* 0x000fe20000100800 */
[----:B------:R-:W-:Y:S01]  /*f000*/  HMMA.16816.F32.BF16 R228, R132, R140, RZ ;  /* 0x0000008c84e4723c */ /* 0x000fe200000418ff */
[----:B-1----:R-:W-:-:S05]  /*f010*/  VIADD R2, R0, 0x19 ;  /* 0x0000001900027836 */ /* 0x002fca0000000000 */
[----:B------:R-:W-:Y:S01]  /*f020*/  HMMA.16816.F32.BF16 R224, R132, R218, RZ ;  /* 0x000000da84e0723c */ /* 0x000fe200000418ff */
[----:B------:R-:W-:Y:S01]  /*f030*/  ISETP.GE.AND P3, PT, R2, R14, PT ;  /* 0x0000000e0200720c */ /* 0x000fe20003f66270 */
[----:B---3--:R-:W-:-:S05]  /*f040*/  VIADD R3, R0, 0x18 ;  /* 0x0000001800037836 */ /* 0x008fca0000000000 */
[C---:B------:R-:W-:Y:S02]  /*f050*/  ISETP.GE.AND P5, PT, R3.reuse, R14, PT ;  /* 0x0000000e0300720c */ /* 0x040fe40003fa6270 */
[----:B------:R-:W-:Y:S02]  /*f060*/  ISETP.GE.AND P4, PT, R3, R16, PT ;  /* 0x000000100300720c */ /* 0x000fe40003f86270 */
[----:B------:R-:W-:Y:S02]  /*f070*/  FSEL R209, R209, -INF , !P5 ;  /* 0xff800000d1d17808 */ /* 0x000fe40006800000 */
[----:B------:R-:W-:Y:S02]  /*f080*/  ISETP.GE.AND P5, PT, R12, R15, PT ;  /* 0x0000000f0c00720c */ /* 0x000fe40003fa6270 */
[----:B------:R-:W-:Y:S01]  /*f090*/  FSEL R12, R208, -INF , !P3 ;  /* 0xff800000d00c7808 */ /* 0x000fe20005800000 */
[----:B------:R-:W-:Y:S01]  /*f0a0*/  STL [R1+0x78], R209 ;  /* 0x000078d101007387 */ /* 0x000fe20000100800 */
[----:B------:R-:W-:-:S07]  /*f0b0*/  ISETP.GE.AND P3, PT, R3, R17, PT ;  /* 0x000000110300720c */ /* 0x000fce0003f66270 */
[----:B------:R-:W-:Y:S01]  /*f0c0*/  HMMA.16816.F32.BF16 R224, R60, R214, R224 ;  /* 0x000000d63ce0723c */ /* 0x000fe200000418e0 */
[----:B------:R1:W-:Y:S04]  /*f0d0*/  STL [R1+0x7c], R12 ;  /* 0x00007c0c01007387 */ /* 0x0003e80000100800 */
[----:B------:R3:W-:Y:S01]  /*f0e0*/  STL [R1+0x80], R19 ;  /* 0x0000801301007387 */ /* 0x0007e20000100800 */
[----:B-1----:R-:W-:Y:S01]  /*f0f0*/  FSEL R12, R18, -INF , !P6 ;  /* 0xff800000120c7808 */ /* 0x002fe20007000000 */
[----:B------:R-:W-:Y:S01]  /*f100*/  IMAD.MOV.U32 R18, RZ, RZ, R222 ;  /* 0x000000ffff127224 */ /* 0x000fe200078e00de */
[----:B------:R-:W-:Y:S01]  /*f110*/  ISETP.GE.AND P6, PT, R3, R15, PT ;  /* 0x0000000f0300720c */ /* 0x000fe20003fc6270 */
[----:B---3--:R-:W-:Y:S01]  /*f120*/  IMAD.MOV.U32 R19, RZ, RZ, R220 ;  /* 0x000000ffff137224 */ /* 0x008fe200078e00dc */
[----:B----4-:R-:W-:Y:S01]  /*f130*/  FSEL R3, R13, -INF , !P3 ;  /* 0xff8000000d037808 */ /* 0x010fe20005800000 */
[----:B------:R-:W-:Y:S01]  /*f140*/  HMMA.16816.F32.BF16 R220, R132, R142, RZ ;  /* 0x0000008e84dc723c */ /* 0x000fe200000418ff */
[----:B------:R-:W-:Y:S01]  /*f150*/  ISETP.GE.AND P3, PT, R2, R17, PT ;  /* 0x000000110200720c */ /* 0x000fe20003f66270 */
[----:B------:R1:W-:Y:S04]  /*f160*/  STL [R1+0x84], R12 ;  /* 0x0000840c01007387 */ /* 0x0003e80000100800 */
[----:B------:R3:W-:Y:S01]  /*f170*/  STL [R1+0x8c], R3 ;  /* 0x00008c0301007387 */ /* 0x0007e20000100800 */
[----:B--2---:R-:W-:-:S02]  /*f180*/  FSEL R133, R210, -INF , !P3 ;  /* 0xff800000d2857808 */ /* 0x004fc40005800000 */
[----:B------:R-:W-:Y:S02]  /*f190*/  FSEL R132, R211, -INF , !P0 ;  /* 0xff800000d3847808 */ /* 0x000fe40004000000 */
[C---:B------:R-:W-:Y:S01]  /*f1a0*/  ISETP.GE.AND P3, PT, R2.reuse, R16, PT ;  /* 0x000000100200720c */ /* 0x040fe20003f66270 */
[----:B------:R-:W-:Y:S01]  /*f1b0*/  STL [R1+0x88], R133 ;  /* 0x0000888501007387 */ /* 0x000fe20000100800 */
[----:B------:R-:W-:-:S03]  /*f1c0*/  ISETP.GE.AND P0, PT, R2, R15, PT ;  /* 0x0000000f0200720c */ /* 0x000fc60003f06270 */
[----:B------:R-:W-:Y:S08]  /*f1d0*/  STL [R1+0x6c], R132 ;  /* 0x00006c8401007387 */ /* 0x000ff00000100800 */
[----:B------:R-:W-:Y:S01]  /*f1e0*/  IMAD.MOV.U32 R209, RZ, RZ, R220 ;  /* 0x000000ffffd17224 */ /* 0x000fe200078e00dc */
[----:B------:R-:W-:Y:S01]  /*f1f0*/  MOV R208, R221 ;  /* 0x000000dd00d07202 */ /* 0x000fe20000000f00 */
[----:B------:R-:W-:-:S02]  /*f200*/  IMAD.MOV.U32 R13, RZ, RZ, R222 ;  /* 0x000000ffff0d7224 */ /* 0x000fc400078e00de */
[----:B------:R-:W-:Y:S02]  /*f210*/  IMAD.MOV.U32 R135, RZ, RZ, R209 ;  /* 0x000000ffff877224 */ /* 0x000fe400078e00d1 */
[----:B-1----:R-:W-:Y:S02]  /*f220*/  IMAD.MOV.U32 R12, RZ, RZ, R217 ;  /* 0x000000ffff0c7224 */ /* 0x002fe400078e00d9 */
[----:B---3--:R-:W-:Y:S01]  /*f230*/  IMAD.MOV.U32 R3, RZ, RZ, R223 ;  /* 0x000000ffff037224 */ /* 0x008fe200078e00df */
[----:B------:R-:W-:Y:S01]  /*f240*/  HMMA.16816.F32.BF16 R216, R136, R218, RZ ;  /* 0x000000da88d8723c */ /* 0x000fe200000418ff */
[----:B------:R-:W-:-:S05]  /*f250*/  IMAD.MOV.U32 R2, RZ, RZ, R208 ;  /* 0x000000ffff027224 */ /* 0x000fca00078e00d0 */
[C---:B------:R-:W-:Y:S06]  /*f260*/  HMMA.16816.F32.BF16 R208, R136.reuse, R140, RZ ;  /* 0x0000008c88d0723c */ /* 0x040fec00000418ff */
[----:B------:R-:W-:Y:S07]  /*f270*/  HMMA.16816.F32.BF16 R220, R136, R142, RZ ;  /* 0x0000008e88dc723c */ /* 0x000fee00000418ff */
[----:B------:R-:W-:-:S02]  /*f280*/  MOV R139, R135 ;  /* 0x00000087008b7202 */ /* 0x000fc40000000f00 */
[----:B------:R-:W1:Y:S09]  /*f290*/  LDSM.16.M88.4 R132, [R249] ;  /* 0x00000000f984783b */ /* 0x000e720000000200 */
[----:B-1----:R-:W-:Y:S07]  /*f2a0*/  HMMA.16816.F32.BF16 R140, R64, R132, R208 ;  /* 0x00000084408c723c */ /* 0x002fee00000418d0 */
[----:B------:R-:W-:-:S02]  /*f2b0*/  IMAD.MOV.U32 R208, RZ, RZ, R139 ;  /* 0x000000ffffd07224 */ /* 0x000fc400078e008b */
[----:B------:R-:W-:Y:S01]  /*f2c0*/  IMAD.MOV.U32 R209, RZ, RZ, R2 ;  /* 0x000000ffffd17224 */ /* 0x000fe200078e0002 */
[----:B------:R-:W-:Y:S01]  /*f2d0*/  HMMA.16816.F32.BF16 R136, R60, R132, R228 ;  /* 0x000000843c88723c */ /* 0x000fe200000418e4 */
[----:B------:R-:W-:Y:S02]  /*f2e0*/  IMAD.MOV.U32 R210, RZ, RZ, R13 ;  /* 0x000000ffffd27224 */ /* 0x000fe400078e000d */
[----:B------:R-:W-:-:S07]  /*f2f0*/  IMAD.MOV.U32 R211, RZ, RZ, R3 ;  /* 0x000000ffffd37224 */ /* 0x000fce00078e0003 */
[-C--:B------:R-:W-:Y:S01]  /*f300*/  HMMA.16816.F32.BF16 R228, R60, R134.reuse, R208 ;  /* 0x000000863ce4723c */ /* 0x080fe200000418d0 */
[----:B------:R-:W1:Y:S05]  /*f310*/  LDSM.16.M88.4 R60, [R238+0x9000] ;  /* 0x00900000ee3c783b */ /* 0x000e6a0000000200 */
[C---:B------:R-:W-:Y:S06]  /*f320*/  HMMA.16816.F32.BF16 R208, R64.reuse, R134, R220 ;  /* 0x0000008640d0723c */ /* 0x040fec00000418dc */
[----:B------:R-:W-:Y:S01]  /*f330*/  HMMA.16816.F32.BF16 R64, R64, R214, R216 ;  /* 0x000000d64040723c */ /* 0x000fe200000418d8 */
[----:B------:R-:W-:Y:S01]  /*f340*/  MOV R220, R18 ;  /* 0x0000001200dc7202 */ /* 0x000fe20000000f00 */
[----:B------:R-:W-:-:S02]  /*f350*/  IMAD.MOV.U32 R221, RZ, RZ, R212 ;  /* 0x000000ffffdd7224 */ /* 0x000fc400078e00d4 */
[----:B------:R-:W-:Y:S02]  /*f360*/  IMAD.MOV.U32 R222, RZ, RZ, R213 ;  /* 0x000000ffffde7224 */ /* 0x000fe400078e00d5 */
[----:B------:R-:W-:-:S15]  /*f370*/  IMAD.MOV.U32 R223, RZ, RZ, R79 ;  /* 0x000000ffffdf7224 */ /* 0x000fde00078e004f */
[----:B------:R-:W-:-:S03]  /*f380*/  NOP ;  /* 0x0000000000007918 */ /* 0x000fc60000000000 */
[----:B------:R-:W-:Y:S01]  /*f390*/  IMAD.MOV.U32 R18, RZ, RZ, R64 ;  /* 0x000000ffff127224 */ /* 0x000fe200078e0040 */
[----:B------:R-:W-:Y:S01]  /*f3a0*/  MOV R13, R65 ;  /* 0x00000041000d7202 */ /* 0x000fe20000000f00 */
[----:B------:R-:W-:Y:S01]  /*f3b0*/  IMAD.MOV.U32 R3, RZ, RZ, R66 ;  /* 0x000000ffff037224 */ /* 0x000fe200078e0042 */
[-C--:B-1----:R-:W-:Y:S01]  /*f3c0*/  HMMA.16816.F32.BF16 R132, R52, R60.reuse, R136 ;  /* 0x0000003c3484723c */ /* 0x082fe20000041888 */
[----:B------:R-:W-:Y:S01]  /*f3d0*/  IMAD.MOV.U32 R2, RZ, RZ, R67 ;  /* 0x000000ffff027224 */ /* 0x000fe200078e0043 */
[----:B------:R-:W1:Y:S04]  /*f3e0*/  LDSM.16.M88.4 R136, [R238+0x9800] ;  /* 0x00980000ee88783b */ /* 0x000e680000000200 */
[----:B------:R-:W2:Y:S01]  /*f3f0*/  LDSM.16.M88.4 R64, [R237+0x1000] ;  /* 0x00100000ed40783b */ /* 0x000ea20000000200 */
[----:B------:R-:W-:Y:S06]  /*f400*/  HMMA.16816.F32.BF16 R140, R56, R60, R140 ;  /* 0x0000003c388c723c */ /* 0x000fec000004188c */
[-C--:B------:R-:W-:Y:S06]  /*f410*/  HMMA.16816.F32.BF16 R216, R52, R62.reuse, R228 ;  /* 0x0000003e34d8723c */ /* 0x080fec00000418e4 */
[----:B------:R-:W-:Y:S01]  /*f420*/  HMMA.16816.F32.BF16 R208, R56, R62, R208 ;  /* 0x0000003e38d0723c */ /* 0x000fe200000418d0 */
[----:B------:R-:W3:Y:S01]  /*f430*/  LDSM.16.M88.4 R60, [R232+0xb000] ;  /* 0x00b00000e83c783b */ /* 0x000ee20000000200 */
[----:B------:R-:W-:Y:S01]  /*f440*/  IMAD.MOV.U32 R212, RZ, RZ, R78 ;  /* 0x000000ffffd47224 */ /* 0x000fe200078e004e */
[----:B------:R-:W-:Y:S01]  /*f450*/  MOV R214, R76 ;  /* 0x0000004c00d67202 */ /* 0x000fe20000000f00 */
[----:B------:R-:W-:Y:S01]  /*f460*/  IMAD.MOV.U32 R213, RZ, RZ, R77 ;  /* 0x000000ffffd57224 */ /* 0x000fe200078e004d */
[----:B------:R-:W-:Y:S01]  /*f470*/  MOV R231, R2 ;  /* 0x0000000200e77202 */ /* 0x000fe20000000f00 */
[----:B------:R-:W-:Y:S01]  /*f480*/  IMAD.MOV.U32 R215, RZ, RZ, R75 ;  /* 0x000000ffffd77224 */ /* 0x000fe200078e004b */
[----:B------:R4:W5:Y:S01]  /*f490*/  LDL.LU R79, [R1+0x144] ;  /* 0x00014400014f7983 */ /* 0x0009620000300800 */
[----:B------:R-:W-:-:S02]  /*f4a0*/  IMAD.MOV.U32 R228, RZ, RZ, R18 ;  /* 0x000000ffffe47224 */ /* 0x000fc400078e0012 */
[----:B------:R-:W-:Y:S01]  /*f4b0*/  IMAD.MOV.U32 R229, RZ, RZ, R13 ;  /* 0x000000ffffe57224 */ /* 0x000fe200078e000d */
[C---:B-1----:R-:W-:Y:S06]  /*f4c0*/  HMMA.16816.F32.BF16 R220, R52.reuse, R136, R220 ;  /* 0x0000008834dc723c */ /* 0x042fec00000418dc */
[----:B------:R-:W-:Y:S01]  /*f4d0*/  HMMA.16816.F32.BF16 R224, R52, R138, R224 ;  /* 0x0000008a34e0723c */ /* 0x000fe200000418e0 */
[----:B------:R-:W-:-:S05]  /*f4e0*/  IMAD.MOV.U32 R230, RZ, RZ, R3 ;  /* 0x000000ffffe67224 */ /* 0x000fca00078e0003 */
[----:B--2---:R-:W-:Y:S06]  /*f4f0*/  HMMA.16816.F32.BF16 R140, R48, R64, R140 ;  /* 0x00000040308c723c */ /* 0x004fec000004188c */
[C---:B------:R-:W-:Y:S01]  /*f500*/  HMMA.16816.F32.BF16 R216, R44.reuse, R66, R216 ;  /* 0x000000422cd8723c */ /* 0x040fe200000418d8 */
[----:B------:R-:W-:Y:S01]  /*f510*/  FMUL.FTZ R2, R74, UR22 ;  /* 0x000000164a027c20 */ /* 0x000fe20008410000 */
[----:B------:R4:W5:Y:S04]  /*f520*/  LDL.LU R78, [R1+0x140] ;  /* 0x00014000014e7983 */ /* 0x0009680000300800 */
[----:B------:R-:W-:Y:S01]  /*f530*/  HMMA.16816.F32.BF16 R52, R44, R64, R132 ;  /* 0x000000402c34723c */ /* 0x000fe20000041884 */
[----:B------:R-:W1:Y:S04]  /*f540*/  LDSM.16.M88.4 R132, [R237+0x1800] ;  /* 0x00180000ed84783b */ /* 0x000e680000000200 */
[----:B------:R4:W5:Y:S01]  /*f550*/  LDL.LU R77, [R1+0x13c] ;  /* 0x00013c00014d7983 */ /* 0x0009620000300800 */
[C---:B------:R-:W-:Y:S03]  /*f560*/  HMMA.16816.F32.BF16 R212, R56.reuse, R136, R212 ;  /* 0x0000008838d4723c */ /* 0x040fe600000418d4 */
[----:B------:R4:W5:Y:S03]  /*f570*/  LDL.LU R76, [R1+0x138] ;  /* 0x00013800014c7983 */ /* 0x0009660000300800 */
[----:B------:R-:W-:Y:S01]  /*f580*/  HMMA.16816.F32.BF16 R56, R56, R138, R228 ;  /* 0x0000008a3838723c */ /* 0x000fe200000418e4 */
[----:B------:R4:W5:Y:S04]  /*f590*/  LDL.LU R75, [R1+0x134] ;  /* 0x00013400014b7983 */ /* 0x0009680000300800 */
[----:B------:R4:W5:Y:S01]  /*f5a0*/  LDL.LU R74, [R1+0x130] ;  /* 0x00013000014a7983 */ /* 0x0009620000300800 */
[----:B---3--:R-:W-:Y:S06]  /*f5b0*/  HMMA.16816.F32.BF16 R136, R40, R60, R140 ;  /* 0x0000003c2888723c */ /* 0x008fec000004188c */
[----:B------:R-:W-:Y:S06]  /*f5c0*/  HMMA.16816.F32.BF16 R64, R48, R66, R208 ;  /* 0x000000423040723c */ /* 0x000fec00000418d0 */
[----:B------:R-:W-:Y:S06]  /*f5d0*/  HMMA.16816.F32.BF16 R208, R36, R62, R216 ;  /* 0x0000003e24d0723c */ /* 0x000fec00000418d8 */
[C---:B-1----:R-:W-:Y:S06]  /*f5e0*/  HMMA.16816.F32.BF16 R220, R44.reuse, R132, R220 ;  /* 0x000000842cdc723c */ /* 0x042fec00000418dc */
[----:B------:R-:W-:Y:S06]  /*f5f0*/  HMMA.16816.F32.BF16 R224, R44, R134, R224 ;  /* 0x000000862ce0723c */ /* 0x000fec00000418e0 */
[----:B------:R-:W-:Y:S01]  /*f600*/  HMMA.16816.F32.BF16 R44, R36, R60, R52 ;  /* 0x0000003c242c723c */ /* 0x000fe20000041834 */
[----:B------:R-:W1:Y:S05]  /*f610*/  LDSM.16.M88.4 R52, [R245] ;  /* 0x00000000f534783b */ /* 0x000e6a0000000200 */
[C---:B------:R-:W-:Y:S06]  /*f620*/  HMMA.16816.F32.BF16 R140, R48.reuse, R132, R212 ;  /* 0x00000084308c723c */ /* 0x040fec00000418d4 */
[----:B------:R-:W-:Y:S01]  /*f630*/  HMMA.16816.F32.BF16 R48, R48, R134, R56 ;  /* 0x000000863030723c */ /* 0x000fe20000041838 */
[----:B------:R-:W2:Y:S05]  /*f640*/  LDSM.16.M88.4 R56, [R232+0xb800] ;  /* 0x00b80000e838783b */ /* 0x000eaa0000000200 */
[----:B------:R-:W-:Y:S06]  /*f650*/  HMMA.16816.F32.BF16 R64, R40, R62, R64 ;  /* 0x0000003e2840723c */ /* 0x000fec0000041840 */
[-C--:B-1----:R-:W-:Y:S01]  /*f660*/  HMMA.16816.F32.BF16 R132, R28, R52.reuse, R44 ;  /* 0x000000341c84723c */ /* 0x082fe2000004182c */
[----:B------:R-:W1:Y:S05]  /*f670*/  LDSM.16.M88.4 R44, [R238+0xb000] ;  /* 0x00b00000ee2c783b */ /* 0x000e6a0000000200 */
[----:B------:R-:W-:Y:S06]  /*f680*/  HMMA.16816.F32.BF16 R136, R32, R52, R136 ;  /* 0x000000342088723c */ /* 0x000fec0000041888 */
[C---:B--2---:R-:W-:Y:S01]  /*f690*/  HMMA.16816.F32.BF16 R60, R40.reuse, R58, R48 ;  /* 0x0000003a283c723c */ /* 0x044fe20000041830 */
[----:B------:R-:W2:Y:S05]  /*f6a0*/  LDSM.16.M88.4 R48, [R244] ;  /* 0x00000000f430783b */ /* 0x000eaa0000000200 */
[----:B------:R-:W-:Y:S01]  /*f6b0*/  HMMA.16816.F32.BF16 R140, R40, R56, R140 ;  /* 0x00000038288c723c */ /* 0x000fe2000004188c */
[----:B------:R-:W3:Y:S05]  /*f6c0*/  LDSM.16.M88.4 R40, [R237+0x3000] ;  /* 0x00300000ed28783b */ /* 0x000eea0000000200 */
[-C--:B------:R-:W-:Y:S06]  /*f6d0*/  HMMA.16816.F32.BF16 R208, R28, R54.reuse, R208 ;  /* 0x000000361cd0723c */ /* 0x080fec00000418d0 */
[----:B------:R-:W-:Y:S06]  /*f6e0*/  HMMA.16816.F32.BF16 R52, R32, R54, R64 ;  /* 0x000000362034723c */ /* 0x000fec0000041840 */
[-C--:B-1----:R-:W-:Y:S01]  /*f6f0*/  HMMA.16816.F32.BF16 R64, R24, R44.reuse, R136 ;  /* 0x0000002c1840723c */ /* 0x082fe20000041888 */
[----:B------:R1:W4:Y:S05]  /*f700*/  MUFU.TANH R217, R2 ;  /* 0x0000000200d97308 */ /* 0x00032a0000002400 */
[----:B------:R-:W-:Y:S06]  /*f710*/  HMMA.16816.F32.BF16 R132, R20, R44, R132 ;  /* 0x0000002c1484723c */ /* 0x000fec0000041884 */
[C---:B--2---:R-:W-:Y:S06]  /*f720*/  HMMA.16816.F32.BF16 R140, R32.reuse, R48, R140 ;  /* 0x00000030208c723c */ /* 0x044fec000004188c */
[----:B------:R-:W-:Y:S06]  /*f730*/  HMMA.16816.F32.BF16 R136, R32, R50, R60 ;  /* 0x000000322088723c */ /* 0x000fec000004183c */
[----:B------:R-:W-:Y:S01]  /*f740*/  HMMA.16816.F32.BF16 R32, R24, R46, R52 ;  /* 0x0000002e1820723c */ /* 0x000fe20000041834 */
[----:B-1----:R-:W-:Y:S01]  /*f750*/  FMUL.FTZ R2, R73, UR22 ;  /* 0x0000001649027c20 */ /* 0x002fe20008410000 */
[----:B------:R-:W-:Y:S01]  /*f760*/  IMAD.MOV.U32 R231, RZ, RZ, R19 ;  /* 0x000000ffffe77224 */ /* 0x000fe200078e0013 */
[----:B------:R1:W5:Y:S02]  /*f770*/  LDL.LU R73, [R1+0x12c] ;  /* 0x00012c0001497983 */ /* 0x0003640000300800 */
[----:B------:R2:W-:Y:S01]  /*f780*/  MUFU.TANH R213, R2 ;  /* 0x0000000200d57308 */ /* 0x0005e20000002400 */
[----:B---3--:R-:W-:Y:S01]  /*f790*/  HMMA.16816.F32.BF16 R60, R8, R40, R64 ;  /* 0x00000028083c723c */ /* 0x008fe20000041840 */
[----:B--2---:R-:W-:-:S15]  /*f7a0*/  FMUL.FTZ R2, R72, UR22 ;  /* 0x0000001648027c20 */ /* 0x004fde0008410000 */
[----:B------:R-:W-:-:S02]  /*f7b0*/  NOP ;  /* 0x0000000000007918 */ /* 0x000fc40000000000 */
[----:B------:R-:W-:Y:S01]  /*f7c0*/  HMMA.16816.F32.BF16 R52, R8, R42, R32 ;  /* 0x0000002a0834723c */ /* 0x000fe20000041820 */
[----:B------:R1:W5:Y:S01]  /*f7d0*/  LDL.LU R72, [R1+0x128] ;  /* 0x0001280001487983 */ /* 0x0003620000300800 */
[----:B------:R2:W-:Y:S04]  /*f7e0*/  MUFU.TANH R215, R2 ;  /* 0x0000000200d77308 */ /* 0x0005e80000002400 */
[----:B------:R-:W-:Y:S01]  /*f7f0*/  HMMA.16816.F32.BF16 R32, R20, R46, R208 ;  /* 0x0000002e1420723c */ /* 0x000fe200000418d0 */
[----:B------:R-:W3:Y:S01]  /*f800*/  LDSM.16.M88.4 R44, [R238+0xb800] ;  /* 0x00b80000ee2c783b */ /* 0x000ee20000000200 */
[----:B--2---:R-:W-:-:S04]  /*f810*/  FMUL.FTZ R2, R71, UR22 ;  /* 0x0000001647027c20 */ /* 0x004fc80008410000 */
[----:B------:R-:W-:Y:S01]  /*f820*/  HMMA.16816.F32.BF16 R64, R4, R40, R132 ;  /* 0x000000280440723c */ /* 0x000fe20000041884 */
[----:B------:R1:W5:Y:S01]  /*f830*/  LDL.LU R71, [R1+0x124] ;  /* 0x0001240001477983 */ /* 0x0003620000300800 */
[----:B------:R2:W1:Y:S02]  /*f840*/  MUFU.TANH R3, R2 ;  /* 0x0000000200037308 */ /* 0x0004640000002400 */
[----:B--2---:R-:W-:-:S14]  /*f850*/  FMUL.FTZ R2, R70, UR22 ;  /* 0x0000001646027c20 */ /* 0x004fdc0008410000 */
[----:B------:R-:W-:Y:S01]  /*f860*/  HMMA.16816.F32.BF16 R132, R4, R42, R32 ;  /* 0x0000002a0484723c */ /* 0x000fe20000041820 */
[----:B------:R-:W2:Y:S01]  /*f870*/  LDSM.16.M88.4 R32, [R237+0x3800] ;  /* 0x00380000ed20783b */ /* 0x000ea20000000200 */
[----:B------:R-:W-:Y:S01]  /*f880*/  IMAD.MOV.U32 R230, RZ, RZ, R12 ;  /* 0x000000ffffe67224 */ /* 0x000fe200078e000c */
[----:B------:R4:W-:Y:S03]  /*f890*/  MUFU.TANH R218, R2 ;  /* 0x0000000200da7308 */ /* 0x0009e60000002400 */
[----:B------:R-:W-:Y:S01]  /*f8a0*/  FMUL.FTZ R67, R67, UR22 ;  /* 0x0000001643437c20 */ /* 0x000fe20008410000 */
[----:B------:R1:W5:Y:S01]  /*f8b0*/  LDL.LU R70, [R1+0x120] ;  /* 0x0001200001467983 */ /* 0x0003620000300800 */
[----:B------:R-:W-:Y:S01]  /*f8c0*/  HMMA.16816.F32.BF16 R40, R36, R56, R220 ;  /* 0x000000382428723c */ /* 0x000fe200000418dc */
[----:B------:R-:W-:Y:S01]  /*f8d0*/  FMUL.FTZ R65, R65, UR22 ;  /* 0x0000001641417c20 */ /* 0x000fe20008410000 */
[----:B------:R-:W-:Y:S01]  /*f8e0*/  FMUL.FTZ R66, R66, UR22 ;  /* 0x0000001642427c20 */ /* 0x000fe20008410000 */
[----:B------:R-:W-:Y:S01]  /*f8f0*/  UISETP.NE.AND UP0, UPT, UR17, 0x3, UPT ;  /* 0x000000031100788c */ /* 0x000fe2000bf05270 */
[----:B------:R-:W-:-:S04]  /*f900*/  DEPBAR.LE SB0, 0x0 ;  /* 0x000080000000791a */ /* 0x000fc80000000000 */
[----:B----4-:R-:W-:Y:S01]  /*f910*/  FMUL.FTZ R2, R69, UR22 ;  /* 0x0000001645027c20 */ /* 0x010fe20008410000 */
[----:B------:R-:W-:Y:S01]  /*f920*/  HMMA.16816.F32.BF16 R36, R36, R58, R224 ;  /* 0x0000003a2424723c */ /* 0x000fe200000418e0 */
[----:B------:R4:W5:Y:S02]  /*f930*/  LDL.LU R69, [R1+0x11c] ;  /* 0x00011c0001457983 */ /* 0x0009640000300800 */
[----:B------:R3:W-:Y:S02]  /*f940*/  MUFU.TANH R214, R2 ;  /* 0x0000000200d67308 */ /* 0x0007e40000002400 */
[----:B---3--:R-:W-:-:S10]  /*f950*/  FMUL.FTZ R2, R68, UR22 ;  /* 0x0000001644027c20 */ /* 0x008fd40008410000 */
[----:B------:R-:W-:Y:S01]  /*f960*/  HMMA.16816.F32.BF16 R40, R28, R48, R40 ;  /* 0x000000301c28723c */ /* 0x000fe20000041828 */
[----:B------:R4:W5:Y:S01]  /*f970*/  LDL.LU R68, [R1+0x118] ;  /* 0x0001180001447983 */ /* 0x0009620000300800 */
[----:B------:R3:W-:Y:S02]  /*f980*/  MUFU.TANH R216, R2 ;  /* 0x0000000200d87308 */ /* 0x0007e40000002400 */
[----:B---3--:R-:W-:-:S06]  /*f990*/  FMUL.FTZ R2, R60, UR22 ;  /* 0x000000163c027c20 */ /* 0x008fcc0008410000 */
[----:B------:R3:W4:Y:S02]  /*f9a0*/  MUFU.TANH R212, R2 ;  /* 0x0000000200d47308 */ /* 0x0007240000002400 */
[----:B---3--:R-:W-:-:S06]  /*f9b0*/  FMUL.FTZ R2, R61, UR22 ;  /* 0x000000163d027c20 */ /* 0x008fcc0008410000 */
[----:B------:R3:W-:Y:S02]  /*f9c0*/  MUFU.TANH R211, R2 ;  /* 0x0000000200d37308 */ /* 0x0007e40000002400 */
[----:B---3--:R-:W-:-:S06]  /*f9d0*/  FMUL.FTZ R2, R52, UR22 ;  /* 0x0000001634027c20 */ /* 0x008fcc0008410000 */
[----:B------:R3:W4:Y:S02]  /*f9e0*/  MUFU.TANH R210, R2 ;  /* 0x0000000200d27308 */ /* 0x0007240000002400 */
[----:B---3--:R-:W-:-:S06]  /*f9f0*/  FMUL.FTZ R2, R53, UR22 ;  /* 0x0000001635027c20 */ /* 0x008fcc0008410000 */
[----:B------:R3:W4:Y:S02]  /*fa00*/  MUFU.TANH R209, R2 ;  /* 0x0000000200d17308 */ /* 0x0007240000002400 */
[----:B---3--:R-:W-:-:S06]  /*fa10*/  FMUL.FTZ R2, R62, UR22 ;  /* 0x000000163e027c20 */ /* 0x008fcc0008410000 */
[----:B------:R3:W-:Y:S01]  /*fa20*/  MUFU.TANH R208, R2 ;  /* 0x0000000200d07308 */ /* 0x0007e20000002400 */
[----:B------:R-:W-:Y:S01]  /*fa30*/  HMMA.16816.F32.BF16 R28, R28, R50, R36 ;  /* 0x000000321c1c723c */ /* 0x000fe20000041824 */
[----:B---3--:R-:W-:-:S05]  /*fa40*/  FMUL.FTZ R2, R63, UR22 ;  /* 0x000000163f027c20 */ /* 0x008fca0008410000 */
[C---:B------:R-:W-:Y:S06]  /*fa50*/  HMMA.16816.F32.BF16 R60, R24.reuse, R44, R140 ;  /* 0x0000002c183c723c */ /* 0x040fec000004188c */
[----:B------:R-:W-:Y:S01]  /*fa60*/  HMMA.16816.F32.BF16 R24, R24, R46, R136 ;  /* 0x0000002e1818723c */ /* 0x000fe20000041888 */
[----:B------:R3:W4:Y:S02]  /*fa70*/  MUFU.TANH R53, R2 ;  /* 0x0000000200357308 */ /* 0x0007240000002400 */
[----:B---3--:R-:W-:-:S06]  /*fa80*/  FMUL.FTZ R2, R54, UR22 ;  /* 0x0000001636027c20 */ /* 0x008fcc0008410000 */
[----:B------:R3:W4:-:S15]  /*fa90*/  MUFU.TANH R52, R2 ;  /* 0x0000000200347308 */ /* 0x00071e0000002400 */
[----:B--2---:R-:W-:Y:S01]  /*faa0*/  HMMA.16816.F32.BF16 R36, R8, R34, R24 ;  /* 0x000000220824723c */ /* 0x004fe20000041818 */
[----:B---3--:R-:W-:-:S04]  /*fab0*/  FMUL.FTZ R2, R55, UR22 ;  /* 0x0000001637027c20 */ /* 0x008fc80008410000 */
[----:B------:R2:W3:Y:S01]  /*fac0*/  MUFU.TANH R19, R2 ;  /* 0x0000000200137308 */ /* 0x0004e20000002400 */
[----:B------:R-:W-:Y:S07]  /*fad0*/  HMMA.16816.F32.BF16 R24, R20, R44, R40 ;  /* 0x0000002c1418723c */ /* 0x000fee0000041828 */
[----:B------:R-:W-:Y:S01]  /*fae0*/  FSEL R40, R217, -INF , !P1 ;  /* 0xff800000d9287808 */ /* 0x000fe20004800000 */
[----:B--2---:R-:W-:-:S04]  /*faf0*/  FMUL.FTZ R2, R64, UR22 ;  /* 0x0000001640027c20 */ /* 0x004fc80008410000 */
[----:B------:R2:W3:Y:S01]  /*fb00*/  MUFU.TANH R13, R2 ;  /* 0x00000002000d7308 */ /* 0x0004e20000002400 */
[----:B-1----:R-:W-:Y:S02]  /*fb10*/  FSEL R64, R3, -INF , !P2 ;  /* 0xff80000003407808 */ /* 0x002fe40005000000 */
[C---:B------:R-:W-:Y:S02]  /*fb20*/  IADD3 R3, R0.reuse, 0x28, RZ ;  /* 0x0000002800037810 */ /* 0x040fe40007ffe0ff */
[----:B------:R-:W-:Y:S02]  /*fb30*/  FSEL R41, R213, -INF , !P4 ;  /* 0xff800000d5297808 */ /* 0x000fe40006000000 */
[----:B------:R-:W-:Y:S01]  /*fb40*/  FSEL R43, R215, -INF , !P3 ;  /* 0xff800000d72b7808 */ /* 0x000fe20005800000 */
[----:B--2---:R-:W-:-:S05]  /*fb50*/  VIADD R2, R0, 0x20 ;  /* 0x0000002000027836 */ /* 0x004fca0000000000 */
[C---:B------:R-:W-:Y:S02]  /*fb60*/  ISETP.GE.AND P1, PT, R2.reuse, R14, PT ;  /* 0x0000000e0200720c */ /* 0x040fe40003f26270 */
[C---:B------:R-:W-:Y:S02]  /*fb70*/  ISETP.GE.AND P4, PT, R2.reuse, R17, PT ;  /* 0x000000110200720c */ /* 0x040fe40003f86270 */
[C---:B------:R-:W-:Y:S02]  /*fb80*/  ISETP.GE.AND P3, PT, R2.reuse, R16, PT ;  /* 0x000000100200720c */ /* 0x040fe40003f66270 */
[----:B------:R-:W-:Y:S01]  /*fb90*/  ISETP.GE.AND P2, PT, R2, R15, PT ;  /* 0x0000000f0200720c */ /* 0x000fe20003f46270 */
[----:B------:R-:W-:Y:S01]  /*fba0*/  VIADD R2, R0, 0x29 ;  /* 0x0000002900027836 */ /* 0x000fe20000000000 */
[----:B----4-:R-:W-:Y:S01]  /*fbb0*/  FSEL R212, R212, -INF , !P1 ;  /* 0xff800000d4d47808 */ /* 0x010fe20004800000 */
[----:B------:R-:W-:Y:S01]  /*fbc0*/  HMMA.16816.F32.BF16 R60, R8, R32, R60 ;  /* 0x00000020083c723c */ /* 0x000fe2000004183c */
[----:B------:R-:W-:-:S04]  /*fbd0*/  ISETP.GE.AND P1, PT, R3, R14, PT ;  /* 0x0000000e0300720c */ /* 0x000fc80003f26270 */
[----:B------:R-:W-:Y:S02]  /*fbe0*/  FSEL R210, R210, -INF , !P1 ;  /* 0xff800000d2d27808 */ /* 0x000fe40004800000 */
[----:B------:R-:W-:Y:S01]  /*fbf0*/  VIADD R8, R0, 0x21 ;  /* 0x0000002100087836 */ /* 0x000fe20000000000 */
[----:B------:R-:W-:Y:S01]  /*fc00*/  HMMA.16816.F32.BF16 R20, R20, R46, R28 ;  /* 0x0000002e1414723c */ /* 0x000fe2000004181c */
[----:B------:R-:W-:-:S06]  /*fc10*/  ISETP.GE.AND P1, PT, R2, R14, PT ;  /* 0x0000000e0200720c */ /* 0x000fcc0003f26270 */
[----:B------:R-:W-:Y:S02]  /*fc20*/  FSEL R47, R214, -INF , !P6 ;  /* 0xff800000d62f7808 */ /* 0x000fe40007000000 */
[-C--:B------:R-:W-:Y:S02]  /*fc30*/  ISETP.GE.AND P6, PT, R8, R17.reuse, PT ;  /* 0x000000110800720c */ /* 0x080fe40003fc6270 */
[----:B------:R-:W-:Y:S02]  /*fc40*/  FSEL R209, R209, -INF , !P1 ;  /* 0xff800000d1d17808 */ /* 0x000fe40004800000 */
[-C--:B------:R-:W-:Y:S02]  /*fc50*/  ISETP.GE.AND P1, PT, R3, R17.reuse, PT ;  /* 0x000000110300720c */ /* 0x080fe40003f26270 */
[----:B------:R-:W-:Y:S02]  /*fc60*/  FSEL R53, R53, -INF , !P6 ;  /* 0xff80000035357808 */ /* 0x000fe40007000000 */
[----:B------:R-:W-:-:S02]  /*fc70*/  ISETP.GE.AND P6, PT, R2, R17, PT ;  /* 0x000000110200720c */ /* 0x000fc40003fc6270 */
[----:B------:R-:W-:Y:S02]  /*fc80*/  FSEL R208, R208, -INF , !P4 ;  /* 0xff800000d0d07808 */ /* 0x000fe40006000000 */
[----:B------:R-:W-:Y:S02]  /*fc90*/  FSEL R54, R52, -INF , !P1 ;  /* 0xff80000034367808 */ /* 0x000fe40004800000 */
[C---:B------:R-:W-:Y:S02]  /*fca0*/  ISETP.GE.AND P4, PT, R3.reuse, R16, PT ;  /* 0x000000100300720c */ /* 0x040fe40003f86270 */
[----:B------:R-:W-:Y:S02]  /*fcb0*/  ISETP.GE.AND P1, PT, R3, R15, PT ;  /* 0x0000000f0300720c */ /* 0x000fe40003f26270 */
[----:B---3--:R-:W-:-:S05]  /*fcc0*/  FSEL R3, R19, -INF , !P6 ;  /* 0xff80000013037808 */ /* 0x008fca0007000000 */
[----:B------:R1:W-:Y:S01]  /*fcd0*/  STL [R1+0x68], R3 ;  /* 0x0000680301007387 */ /* 0x0003e20000100800 */
[----:B------:R-:W-:Y:S02]  /*fce0*/  IMAD.MOV.U32 R143, RZ, RZ, R231 ;  /* 0x000000ffff8f7224 */ /* 0x000fe400078e00e7 */
[----:B------:R-:W-:Y:S01]  /*fcf0*/  IMAD.MOV.U32 R57, RZ, RZ, R230 ;  /* 0x000000ffff397224 */ /* 0x000fe200078e00e6 */
[----:B-1----:R-:W-:-:S05]  /*fd00*/  FSEL R3, R13, -INF , !P3 ;  /* 0xff8000000d037808 */ /* 0x002fca0005800000 */
[----:B------:R1:W-:Y:S04]  /*fd10*/  STL [R1+0x34], R3 ;  /* 0x0000340301007387 */ /* 0x0003e80000100800 */
[----:B------:R-:W2:Y:S04]  /*fd20*/  LDL R219, [R1+0x1c] ;  /* 0x00001c0001db7983 */ /* 0x000ea80000100800 */
[----:B------:R-:W2:Y:S04]  /*fd30*/  LDL R231, [R1+0x64] ;  /* 0x0000640001e77983 */ /* 0x000ea80000100800 */
[----:B------:R-:W3:Y:S04]  /*fd40*/  LDL R228, [R1+0x40] ;  /* 0x0000400001e47983 */ /* 0x000ee80000100800 */
[----:B------:R-:W4:Y:S04]  /*fd50*/  LDL R229, [R1+0x3c] ;  /* 0x00003c0001e57983 */ /* 0x000f280000100800 */
[----:B------:R-:W4:Y:S01]  /*fd60*/  LDL R230, [R1+0x44] ;  /* 0x0000440001e67983 */ /* 0x000f220000100800 */
[----:B------:R-:W-:Y:S01]  /*fd70*/  FSEL R42, R218, -INF , !P5 ;  /* 0xff800000da2a7808 */ /* 0x000fe20006800000 */
[----:B------:R-:W-:Y:S01]  /*fd80*/  FMUL.FTZ R62, R62, UR22 ;  /* 0x000000163e3e7c20 */ /* 0x000fe20008410000 */
[----:B------:R-:W1:Y:S01]  /*fd90*/  MUFU.TANH R67, R67 ;  /* 0x0000004300437308 */ /* 0x000e620000002400 */
[----:B------:R-:W-:Y:S01]  /*fda0*/  FMUL.FTZ R134, R134, UR22 ;  /* 0x0000001686867c20 */ /* 0x000fe20008410000 */
[----:B------:R-:W-:Y:S01]  /*fdb0*/  ISETP.GE.AND P5, PT, R8, R14, PT ;  /* 0x0000000e0800720c */ /* 0x000fe20003fa6270 */
[----:B------:R-:W-:Y:S01]  /*fdc0*/  FMUL.FTZ R133, R133, UR22 ;  /* 0x0000001685857c20 */ /* 0x000fe20008410000 */
[----:B------:R-:W-:-:S02]  /*fdd0*/  FMUL.FTZ R63, R63, UR22 ;  /* 0x000000163f3f7c20 */ /* 0x000fc40008410000 */
[----:B------:R-:W-:Y:S02]  /*fde0*/  FSEL R211, R211, -INF , !P5 ;  /* 0xff800000d3d37808 */ /* 0x000fe40006800000 */
[----:B------:R1:W-:Y:S01]  /*fdf0*/  MUFU.TANH R12, R65 ;  /* 0x00000041000c7308 */ /* 0x0003e20000002400 */
[----:B------:R-:W-:Y:S01]  /*fe00*/  ISETP.GE.AND P5, PT, R8, R15, PT ;  /* 0x0000000f0800720c */ /* 0x000fe20003fa6270 */
[----:B------:R-:W-:Y:S01]  /*fe10*/  FMUL.FTZ R36, R36, UR22 ;  /* 0x0000001624247c20 */ /* 0x000fe20008410000 */
[----:B------:R-:W-:Y:S01]  /*fe20*/  FMUL.FTZ R37, R37, UR22 ;  /* 0x0000001625257c20 */ /* 0x000fe20008410000 */
[----:B------:R-:W-:-:S04]  /*fe30*/  FMUL.FTZ R132, R132, UR22 ;  /* 0x0000001684847c20 */ /* 0x000fc80008410000 */
[----:B------:R-:W1:Y:S01]  /*fe40*/  MUFU.TANH R62, R62 ;  /* 0x0000003e003e7308 */ /* 0x000e620000002400 */
[----:B------:R-:W-:Y:S01]  /*fe50*/  FMUL.FTZ R60, R60, UR22 ;  /* 0x000000163c3c7c20 */ /* 0x000fe20008410000 */
[----:B------:R-:W-:Y:S01]  /*fe60*/  HMMA.16816.F32.BF16 R20, R4, R34, R20 ;  /* 0x000000220414723c */ /* 0x000fe20000041814 */
[----:B-1----:R-:W-:-:S05]  /*fe70*/  FSEL R65, R216, -INF , !P0 ;  /* 0xff800000d8417808 */ /* 0x002fca0004000000 */
[----:B------:R-:W1:Y:S01]  /*fe80*/  MUFU.TANH R134, R134 ;  /* 0x0000008600867308 */ /* 0x000e620000002400 */
[----:B------:R-:W-:Y:S02]  /*fe90*/  ISETP.GE.AND P0, PT, R8, R16, PT ;  /* 0x000000100800720c */ /* 0x000fe40003f06270 */
[----:B------:R-:W-:Y:S01]  /*fea0*/  HMMA.16816.F32.BF16 R8, R4, R32, R24 ;  /* 0x000000200408723c */ /* 0x000fe20000041818 */
[----:B------:R-:W-:-:S04]  /*feb0*/  VIADD R3, R0, 0x30 ;  /* 0x0000003000037836 */ /* 0x000fc80000000000 */
[----:B------:R-:W1:Y:S01]  /*fec0*/  MUFU.TANH R133, R133 ;  /* 0x0000008500857308 */ /* 0x000e620000002400 */
[----:B------:R-:W-:-:S07]  /*fed0*/  FMUL.FTZ R38, R38, UR22 ;  /* 0x0000001626267c20 */ /* 0x000fce0008410000 */
[----:B------:R-:W1:Y:S01]  /*fee0*/  MUFU.TANH R66, R66 ;  /* 0x0000004200427308 */ /* 0x000e620000002400 */
[----:B------:R-:W-:-:S07]  /*fef0*/  FSEL R26, R67, -INF , !P5 ;  /* 0xff800000431a7808 */ /* 0x000fce0006800000 */
[----:B------:R-:W-:Y:S01]  /*ff00*/  MUFU.TANH R63, R63 ;  /* 0x0000003f003f7308 */ /* 0x000fe20000002400 */
[----:B------:R-:W-:Y:S02]  /*ff10*/  ISETP.GE.AND P5, PT, R3, R17, PT ;  /* 0x000000110300720c */ /* 0x000fe40003fa6270 */
[----:B------:R-:W-:-:S05]  /*ff20*/  ISETP.GE.AND P6, PT, R2, R16, PT ;  /* 0x000000100200720c */ /* 0x000fca0003fc6270 */
[----:B------:R-:W1:Y:S01]  /*ff30*/  MUFU.TANH R36, R36 ;  /* 0x0000002400247308 */ /* 0x000e620000002400 */
[----:B------:R-:W-:-:S07]  /*ff40*/  ISETP.GE.AND P3, PT, R2, R15, PT ;  /* 0x0000000f0200720c */ /* 0x000fce0003f66270 */
[----:B------:R-:W1:Y:S01]  /*ff50*/  MUFU.TANH R37, R37 ;  /* 0x0000002500257308 */ /* 0x000e620000002400 */
[C---:B------:R-:W-:Y:S01]  /*ff60*/  IADD3 R2, R0.reuse, 0x31, RZ ;  /* 0x0000003100027810 */ /* 0x040fe20007ffe0ff */
[----:B------:R-:W-:-:S06]  /*ff70*/  VIADD R6, R0, 0x38 ;  /* 0x0000003800067836 */ /* 0x000fcc0000000000 */
[----:B------:R-:W1:Y:S01]  /*ff80*/  MUFU.TANH R132, R132 ;  /* 0x0000008400847308 */ /* 0x000e620000002400 */
[----:B------:R-:W-:-:S07]  /*ff90*/  VIADD R0, R0, 0x39 ;  /* 0x0000003900007836 */ /* 0x000fce0000000000 */
[----:B------:R-:W1:Y:S01]  /*ffa0*/  MUFU.TANH R60, R60 ;  /* 0x0000003c003c7308 */ /* 0x000e620000002400 */
[----:B------:R-:W-:Y:S01]  /*ffb0*/  FSEL R5, R62, -INF , !P5 ;  /* 0xff8000003e057808 */ /* 0x000fe20006800000 */
[----:B------:R-:W-:Y:S01]  /*ffc0*/  FMUL.FTZ R61, R61, UR22 ;  /* 0x000000163d3d7c20 */ /* 0x000fe20008410000 */
[----:B-1----:R-:W-:-:S05]  /*ffd0*/  FSEL R56, R134, -INF , !P1 ;  /* 0xff80000086387808 */ /* 0x002fca0004800000 */
[----:B------:R-:W1:Y:S01]  /*ffe0*/  MUFU.TANH R4, R38 ;  /* 0x0000002600047308 */ /* 0x000e620000002400 */
[----:B------:R-:W-:Y:S01]  /*fff0*/  ISETP.GE.AND P1, PT, R2, R17, PT ;  /* 0x000000110200720c */ /* 0x000fe20003f26270 */
[----:B------:R1:W-:Y:S01]  /*10000*/  STL [R1+0x70], R5 ;  /* 0x0000700501007387 */ /* 0x0003e20000100800 */
[----:B------:R-:W-:Y:S02]  /*10010*/  FSEL R139, R133, -INF , !P6 ;  /* 0xff800000858b7808 */ /* 0x000fe40007000000 */
[----:B------:R-:W-:Y:S02]  /*10020*/  FSEL R25, R66, -INF , !P2 ;  /* 0xff80000042197808 */ /* 0x000fe40005000000 */
[----:B------:R-:W-:Y:S02]  /*10030*/  FSEL R137, R12, -INF , !P0 ;  /* 0xff8000000c897808 */ /* 0x000fe40004000000 */
[-C--:B------:R-:W-:Y:S02]  /*10040*/  ISETP.GE.AND P6, PT, R6, R14.reuse, PT ;  /* 0x0000000e0600720c */ /* 0x080fe40003fc6270 */
[-C--:B------:R-:W-:Y:S01]  /*10050*/  ISETP.GE.AND P2, PT, R0, R14.reuse, PT ;  /* 0x0000000e0000720c */ /* 0x080fe20003f46270 */
[----:B------:R-:W-:Y:S01]  /*10060*/  FMUL.FTZ R39, R39, UR22 ;  /* 0x0000001627277c20 */ /* 0x000fe20008410000 */
[----:B------:R-:W-:Y:S01]  /*10070*/  ISETP.GE.AND P0, PT, R3, R14, PT ;  /* 0x0000000e0300720c */ /* 0x000fe20003f06270 */
[----:B------:R-:W1:Y:S01]  /*10080*/  MUFU.TANH R61, R61 ;  /* 0x0000003d003d7308 */ /* 0x000e620000002400 */
[----:B------:R-:W-:Y:S01]  /*10090*/  FMUL.FTZ R9, R9, UR22 ;  /* 0x0000001609097c20 */ /* 0x000fe20008410000 */
[----:B------:R-:W-:-:S02]  /*100a0*/  FSEL R29, R36, -INF , !P6 ;  /* 0xff800000241d7808 */ /* 0x000fc40007000000 */
[----:B------:R-:W-:Y:S02]  /*100b0*/  FSEL R213, R37, -INF , !P2 ;  /* 0xff80000025d57808 */ /* 0x000fe40005000000 */
[----:B------:R-:W-:Y:S02]  /*100c0*/  FSEL R138, R132, -INF , !P4 ;  /* 0xff800000848a7808 */ /* 0x000fe40006000000 */
[----:B------:R-:W-:Y:S02]  /*100d0*/  FSEL R27, R60, -INF , !P0 ;  /* 0xff8000003c1b7808 */ /* 0x000fe40004000000 */
[----:B-1----:R-:W-:Y:S02]  /*100e0*/  FSEL R5, R63, -INF , !P1 ;  /* 0xff8000003f057808 */ /* 0x002fe40004800000 */
[C---:B------:R-:W-:Y:S02]  /*100f0*/  ISETP.GE.AND P6, PT, R3.reuse, R16, PT ;  /* 0x000000100300720c */ /* 0x040fe40003fc6270 */
[----:B------:R-:W-:Y:S01]  /*10100*/  ISETP.GE.AND P2, PT, R3, R15, PT ;  /* 0x0000000f0300720c */ /* 0x000fe20003f46270 */
[----:B------:R1:W-:Y:S01]  /*10110*/  STL [R1+0x74], R5 ;  /* 0x0000740501007387 */ /* 0x0003e20000100800 */
[----:B------:R-:W-:-:S02]  /*10120*/  ISETP.GE.AND P4, PT, R2, R14, PT ;  /* 0x0000000e0200720c */ /* 0x000fc40003f86270 */
[----:B------:R-:W-:Y:S01]  /*10130*/  ISETP.GE.AND P0, PT, R6, R17, PT ;  /* 0x000000110600720c */ /* 0x000fe20003f06270 */
[----:B------:R1:W-:Y:S01]  /*10140*/  MUFU.TANH R14, R9 ;  /* 0x00000009000e7308 */ /* 0x0003e20000002400 */
[----:B------:R-:W-:Y:S01]  /*10150*/  FMUL.FTZ R18, R135, UR22 ;  /* 0x0000001687127c20 */ /* 0x000fe20008410000 */
[----:B------:R-:W-:Y:S01]  /*10160*/  FMUL.FTZ R13, R20, UR22 ;  /* 0x00000016140d7c20 */ /* 0x000fe20008410000 */
[----:B------:R-:W-:Y:S02]  /*10170*/  FSEL R67, R4, -INF , !P0 ;  /* 0xff80000004437808 */ /* 0x000fe40004000000 */
[----:B------:R-:W-:-:S03]  /*10180*/  PLOP3.LUT P0, PT, PT, PT, UP0, 0x80, 0x0 ;  /* 0x000000000000781c */ /* 0x000fc60003f0f008 */
[----:B------:R-:W1:Y:S02]  /*10190*/  MUFU.TANH R39, R39 ;  /* 0x0000002700277308 */ /* 0x000e640000002400 */
[----:B-1----:R-:W-:-:S06]  /*101a0*/  FMUL.FTZ R9, R21, UR22 ;  /* 0x0000001615097c20 */ /* 0x002fcc0008410000 */
[----:B------:R-:W1:Y:S01]  /*101b0*/  MUFU.TANH R18, R18 ;  /* 0x0000001200127308 */ /* 0x000e620000002400 */
[----:B------:R-:W-:Y:S01]  /*101c0*/  ISETP.GE.AND P5, PT, R2, R16, PT ;  /* 0x000000100200720c */ /* 0x000fe20003fa6270 */
[----:B------:R-:W-:Y:S01]  /*101d0*/  FMUL.FTZ R8, R8, UR22 ;  /* 0x0000001608087c20 */ /* 0x000fe20008410000 */
[----:B------:R-:W-:Y:S01]  /*101e0*/  BAR.SYNC.DEFER_BLOCKING 0x0 ;  /* 0x0000000000007b1d */ /* 0x000fe20000010000 */
[----:B------:R-:W-:-:S05]  /*101f0*/  ISETP.GE.AND P1, PT, R2, R15, PT ;  /* 0x0000000f0200720c */ /* 0x000fca0003f26270 */
[----:B------:R-:W1:Y:S01]  /*10200*/  MUFU.TANH R13, R13 ;  /* 0x0000000d000d7308 */ /* 0x000e620000002400 */
[----:B------:R-:W-:-:S07]  /*10210*/  FSEL R24, R61, -INF , !P4 ;  /* 0xff8000003d187808 */ /* 0x000fce0006000000 */
[----:B------:R-:W1:Y:S01]  /*10220*/  MUFU.TANH R9, R9 ;  /* 0x0000000900097308 */ /* 0x000e620000002400 */
[----:B------:R-:W-:Y:S01]  /*10230*/  ISETP.GE.AND P4, PT, R0, R17, PT ;  /* 0x000000110000720c */ /* 0x000fe20003f86270 */
[----:B------:R-:W-:-:S03]  /*10240*/  IMAD.MOV.U32 R62, RZ, RZ, R143 ;  /* 0x000000ffff3e7224 */ /* 0x000fc600078e008f */
[----:B------:R-:W-:-:S03]  /*10250*/  FSEL R59, R39, -INF , !P4 ;  /* 0xff800000273b7808 */ /* 0x000fc60006000000 */
[----:B------:R1:W1:Y:S01]  /*10260*/  MUFU.TANH R12, R8 ;  /* 0x00000008000c7308 */ /* 0x0002620000002400 */
[----:B------:R-:W-:Y:S01]  /*10270*/  ISETP.GE.AND P4, PT, R6, R16, PT ;  /* 0x000000100600720c */ /* 0x000fe20003f86270 */
[----:B-1----:R-:W-:Y:S01]  /*10280*/  FMUL.FTZ R8, R10, UR22 ;  /* 0x000000160a087c20 */ /* 0x002fe20008410000 */
[----:B--2---:R-:W-:-:S04]  /*10290*/  FMNMX.FTZ R3, R231, R219, !PT ;  /* 0x000000dbe7037209 */ /* 0x004fc80007810000 */
[----:B---3--:R-:W-:-:S04]  /*102a0*/  FMNMX.FTZ R3, R228, R3, !PT ;  /* 0x00000003e4037209 */ /* 0x008fc80007810000 */
[----:B----4-:R-:W-:-:S04]  /*102b0*/  FMNMX.FTZ R3, R229, R3, !PT ;  /* 0x00000003e5037209 */ /* 0x010fc80007810000 */
[----:B------:R-:W-:-:S04]  /*102c0*/  FMNMX.FTZ R2, R230, R3, !PT ;  /* 0x00000003e6027209 */ /* 0x000fc80007810000 */
[----:B------:R-:W-:-:S04]  /*102d0*/  FMNMX.FTZ R2, R57, R2, !PT ;  /* 0x0000000239027209 */ /* 0x000fc80007810000 */
[----:B------:R-:W-:Y:S01]  /*102e0*/  FMNMX.FTZ R7, R62, R2, !PT ;  /* 0x000000023e077209 */ /* 0x000fe20007810000 */
[----:B------:R-:W-:Y:S06]  /*102f0*/  @!P0 BRA `(.L_x_123) ;  /* 0x0000000000908947 */ /* 0x000fec0003800000 */
        /* <DEDUP_REMOVED lines=9> */
[----:B------:R-:W-:Y:S02]  /*10390*/  UIADD3 UR4, UR11, UR4, URZ ;  /* 0x000000040b047290 */ /* 0x000fe4000fffe03f */
[----:B------:R-:W-:-:S04]  /*103a0*/  USHF.L.U32 UR10, UR8, 0x5, URZ ;  /* 0x00000005080a7899 */ /* 0x000fc8000800063f */
[----:B------:R-:W-:Y:S01]  /*103b0*/  IMAD.U32 R3, RZ, RZ, UR4 ;  /* 0x00000004ff037e24 */ /* 0x000fe2000f8e00ff */
[----:B------:R-:W-:Y:S01]  /*103c0*/  ULDC.64 UR4, c[0x0][0x218] ;  /* 0x0000860000047ab9 */ /* 0x000fe20000000a00 */
[----:B--2---:R-:W-:-:S04]  /*103d0*/  LEA R2, P0, R2, R140, 0x6 ;  /* 0x0000008c02027211 */ /* 0x004fc800078030ff */
[----:B---3--:R-:W-:Y:S02]  /*103e0*/  LEA.HI.X R3, R4, R143, R3, 0x6, P0 ;  /* 0x0000008f04037211 */ /* 0x008fe400000f3403 */
[----:B------:R-:W-:Y:S01]  /*103f0*/  LEA R4, P0, R2, UR4, 0x1 ;  /* 0x0000000402047c11 */ /* 0x000fe2000f8008ff */
[----:B------:R-:W-:-:S03]  /*10400*/  USHF.L.U64.HI UR4, UR8, 0x5, UR9 ;  /* 0x0000000508047899 */ /* 0x000fc60008010209 */
[----:B------:R-:W-:Y:S02]  /*10410*/  LEA.HI.X R5, R2, UR5, R3, 0x1, P0 ;  /* 0x0000000502057c11 */ /* 0x000fe400080f0c03 */
[----:B------:R-:W-:-:S03]  /*10420*/  IADD3 R2, P0, R4, UR10, RZ ;  /* 0x0000000a04027c10 */ /* 0x000fc6000ff1e0ff */
[----:B------:R-:W-:Y:S01]  /*10430*/  @!PT LDS RZ, [RZ] ;  /* 0x00000000fffff984 */ /* 0x000fe20000000800 */
[----:B------:R-:W-:Y:S01]  /*10440*/  @!PT LDS RZ, [RZ] ;  /* 0x00000000fffff984 */ /* 0x000fe20000000800 */
[----:B------:R-:W-:Y:S01]  /*10450*/  @!PT LDS RZ, [RZ] ;  /* 0x00000000fffff984 */ /* 0x000fe20000000800 */
[----:B------:R-:W-:Y:S01]  /*10460*/  LDGSTS.E.BYPASS.LTC128B.128 [R251+0x8000], desc[UR18][R4.64] ;  /* 0x0800000004fb7fae */ /* 0x000fe2000b901d52 */
[----:B------:R-:W-:-:S03]  /*10470*/  IADD3.X R3, R5, UR4, RZ, P0, !PT ;  /* 0x0000000405037c10 */ /* 0x000fc600087fe4ff */
        /* <DEDUP_REMOVED lines=12> */
.L_x_123:
[----:B------:R-:W2:Y:S04]  /*10540*/  LDL.LU R17, [R1+0x78] ;  /* 0x0000780001117983 */ /* 0x000ea80000300800 */
[----:B------:R-:W3:Y:S04]  /*10550*/  LDL.LU R10, [R1+0x80] ;  /* 0x00008000010a7983 */ /* 0x000ee80000300800 */
[----:B-1----:R-:W4:Y:S04]  /*10560*/  LDL.LU R2, [R1+0x88] ;  /* 0x0000880001027983 */ /* 0x002f280000300800 */
[----:B------:R-:W3:Y:S04]  /*10570*/  LDL.LU R3, [R1+0x8c] ;  /* 0x00008c0001037983 */ /* 0x000ee80000300800 */
[----:B------:R-:W4:Y:S04]  /*10580*/  LDL.LU R4, [R1+0x84] ;  /* 0x0000840001047983 */ /* 0x000f280000300800 */
[----:B------:R-:W3:Y:S04]  /*10590*/  LDL.LU R5, [R1+0x6c] ;  /* 0x00006c0001057983 */ /* 0x000ee80000300800 */
[----:B------:R1:W-:Y:S01]  /*105a0*/  STL [R1+0x154], R251 ;  /* 0x000154fb01007387 */ /* 0x0003e20000100800 */
[----:B------:R-:W3:Y:S01]  /*105b0*/  MUFU.TANH R8, R8 ;  /* 0x0000000800087308 */ /* 0x000ee20000002400 */
[----:B------:R-:W-:-:S02]  /*105c0*/  FSEL R61, R14, -INF , !P5 ;  /* 0xff8000000e3d7808 */ /* 0x000fc40006800000 */
[----:B------:R-:W-:Y:S01]  /*105d0*/  ISETP.GE.AND P0, PT, R0, R16, PT ;  /* 0x000000100000720c */ /* 0x000fe20003f06270 */
[----:B------:R-:W-:Y:S04]  /*105e0*/  LDSM.16.MT88.4 R48, [R236+0xe000] ;  /* 0x00e00000ec30783b */ /* 0x000fe80000004200 */
[----:B-1----:R-:W3:Y:S04]  /*105f0*/  LDL.LU R251, [R1+0x7c] ;  /* 0x00007c0001fb7983 */ /* 0x002ee80000300800 */
[----:B------:R1:W-:Y:S04]  /*10600*/  STL [R1+0x150], R250 ;  /* 0x000150fa01007387 */ /* 0x0003e80000100800 */
[----:B------:R-:W-:Y:S04]  /*10610*/  STL [R1+0x14c], R249 ;  /* 0x00014cf901007387 */ /* 0x000fe80000100800 */
[----:B------:R-:W-:Y:S04]  /*10620*/  STL [R1+0x148], R248 ;  /* 0x000148f801007387 */ /* 0x000fe80000100800 */
[----:B------:R1:W-:Y:S04]  /*10630*/  STL [R1+0x144], R247 ;  /* 0x000144f701007387 */ /* 0x0003e80000100800 */
[----:B------:R-:W3:Y:S04]  /*10640*/  LDL.LU R20, [R1+0x60] ;  /* 0x0000600001147983 */ /* 0x000ee80000300800 */
[----:B------:R-:W-:Y:S04]  /*10650*/  STL [R1+0x140], R246 ;  /* 0x000140f601007387 */ /* 0x000fe80000100800 */
[----:B------:R-:W3:Y:S04]  /*10660*/  LDL.LU R19, [R1+0x5c] ;  /* 0x00005c0001137983 */ /* 0x000ee80000300800 */
[----:B------:R-:W3:Y:S04]  /*10670*/  LDL.LU R21, [R1+0x48] ;  /* 0x0000480001157983 */ /* 0x000ee80000300800 */
[----:B------:R1:W-:Y:S04]  /*10680*/  STL [R1+0x13c], R245 ;  /* 0x00013cf501007387 */ /* 0x0003e80000100800 */
[----:B------:R1:W-:Y:S02]  /*10690*/  STL [R1+0x138], R244 ;  /* 0x000138f401007387 */ /* 0x0003e40000100800 */
[----:B-1----:R-:W-:-:S02]  /*106a0*/  MOV R250, R24 ;  /* 0x0000001800fa7202 */ /* 0x002fc40000000f00 */
[----:B------:R-:W-:Y:S01]  /*106b0*/  MOV R247, R212 ;  /* 0x000000d400f77202 */ /* 0x000fe20000000f00 */
[----:B------:R-:W-:Y:S04]  /*106c0*/  STL [R1+0x134], R243 ;  /* 0x000134f301007387 */ /* 0x000fe80000100800 */
[----:B------:R-:W3:Y:S04]  /*106d0*/  LDL.LU R32, [R1+0x10] ;  /* 0x0000100001207983 */ /* 0x000ee80000300800 */
[----:B------:R-:W3:Y:S04]  /*106e0*/  LDL.LU R31, [R1+0xc] ;  /* 0x00000c00011f7983 */ /* 0x000ee80000300800 */
[----:B------:R-:W3:Y:S04]  /*106f0*/  LDL.LU R28, [R1+0x4c] ;  /* 0x00004c00011c7983 */ /* 0x000ee80000300800 */
[----:B------:R-:W-:Y:S04]  /*10700*/  STL [R1+0x130], R242 ;  /* 0x000130f201007387 */ /* 0x000fe80000100800 */
[----:B------:R1:W-:Y:S04]  /*10710*/  STL [R1+0x12c], R241 ;  /* 0x00012cf101007387 */ /* 0x0003e80000100800 */
[----:B------:R-:W-:Y:S04]  /*10720*/  STL [R1+0x128], R240 ;  /* 0x000128f001007387 */ /* 0x000fe80000100800 */
[----:B------:R-:W-:Y:S04]  /*10730*/  STL [R1+0x124], R239 ;  /* 0x000124ef01007387 */ /* 0x000fe80000100800 */
[----:B------:R1:W-:Y:S04]  /*10740*/  STL [R1+0x120], R238 ;  /* 0x000120ee01007387 */ /* 0x0003e80000100800 */
[----:B------:R-:W3:Y:S04]  /*10750*/  LDL.LU R30, [R1+0x24] ;  /* 0x00002400011e7983 */ /* 0x000ee80000300800 */
[----:B------:R-:W3:Y:S01]  /*10760*/  LDL.LU R45, [R1+0x50] ;  /* 0x00005000012d7983 */ /* 0x000ee20000300800 */
[----:B------:R-:W-:-:S02]  /*10770*/  MOV R245, R27 ;  /* 0x0000001b00f57202 */ /* 0x000fc40000000f00 */
[----:B------:R-:W-:Y:S01]  /*10780*/  MOV R244, R25 ;  /* 0x0000001900f47202 */ /* 0x000fe20000000f00 */
[----:B-1----:R-:W-:Y:S01]  /*10790*/  IMAD.MOV.U32 R241, RZ, RZ, R26 ;  /* 0x000000fffff17224 */ /* 0x002fe200078e001a */
[----:B------:R-:W-:Y:S02]  /*107a0*/  MOV R238, R29 ;  /* 0x0000001d00ee7202 */ /* 0x000fe40000000f00 */
[----:B------:R-:W3:Y:S04]  /*107b0*/  LDL.LU R29, [R1+0x38] ;  /* 0x00003800011d7983 */ /* 0x000ee80000300800 */
[----:B------:R-:W-:Y:S04]  /*107c0*/  STL [R1+0x11c], R237 ;  /* 0x00011ced01007387 */ /* 0x000fe80000100800 */
[----:B------:R1:W-:Y:S04]  /*107d0*/  STL [R1+0x118], R232 ;  /* 0x000118e801007387 */ /* 0x0003e80000100800 */
[----:B------:R-:W3:Y:S04]  /*107e0*/  LDL.LU R27, [R1+0x28] ;  /* 0x00002800011b7983 */ /* 0x000ee80000300800 */
[----:B------:R-:W3:Y:S04]  /*107f0*/  LDL.LU R26, [R1+0x20] ;  /* 0x00002000011a7983 */ /* 0x000ee80000300800 */
[----:B------:R-:W3:Y:S04]  /*10800*/  LDL.LU R25, [R1+0x18] ;  /* 0x0000180001197983 */ /* 0x000ee80000300800 */
[----:B------:R-:W3:Y:S01]  /*10810*/  LDL.LU R24, [R1+0x14] ;  /* 0x0000140001187983 */ /* 0x000ee20000300800 */
[----:B------:R-:W-:Y:S01]  /*10820*/  MOV R243, R211 ;  /* 0x000000d300f37202 */ /* 0x000fe20000000f00 */
[----:B------:R-:W-:Y:S01]  /*10830*/  IMAD.MOV.U32 R239, RZ, RZ, R209 ;  /* 0x000000ffffef7224 */ /* 0x000fe200078e00d1 */
[----:B-1----:R-:W-:-:S02]  /*10840*/  MOV R232, R210 ;  /* 0x000000d200e87202 */ /* 0x002fc40000000f00 */
[----:B--2---:R-:W-:Y:S02]  /*10850*/  MOV R249, R17 ;  /* 0x0000001100f97202 */ /* 0x004fe40000000f00 */
[----:B------:R-:W2:Y:S01]  /*10860*/  LDL.LU R17, [R1+0x58] ;  /* 0x0000580001117983 */ /* 0x000ea20000300800 */
[----:B----4-:R-:W-:Y:S02]  /*10870*/  MOV R212, R4 ;  /* 0x0000000400d47202 */ /* 0x010fe40000000f00 */
[----:B------:R-:W-:Y:S01]  /*10880*/  FMNMX.FTZ R4, R249, R7, !PT ;  /* 0x00000007f9047209 */ /* 0x000fe20007810000 */
[----:B---3--:R-:W-:Y:S02]  /*10890*/  IMAD.MOV.U32 R214, RZ, RZ, R5 ;  /* 0x000000ffffd67224 */ /* 0x008fe400078e0005 */
[----:B------:R-:W-:-:S04]  /*108a0*/  FMUL.FTZ R7, R11, UR22 ;  /* 0x000000160b077c20 */ /* 0x000fc80008410000 */
[----:B------:R1:W3:Y:S01]  /*108b0*/  MUFU.TANH R11, R7 ;  /* 0x00000007000b7308 */ /* 0x0002e20000002400 */
[----:B------:R-:W-:Y:S01]  /*108c0*/  FMNMX.FTZ R5, R251, R4, !PT ;  /* 0x00000004fb057209 */ /* 0x000fe20007810000 */
[----:B------:R4:W-:Y:S03]  /*108d0*/  STL [R1+0x17c], R251 ;  /* 0x00017cfb01007387 */ /* 0x0009e60000100800 */
[----:B------:R-:W-:-:S04]  /*108e0*/  FMNMX.FTZ R5, R247, R5, !PT ;  /* 0x00000005f7057209 */ /* 0x000fc80007810000 */
[----:B------:R-:W-:-:S04]  /*108f0*/  FMNMX.FTZ R5, R243, R5, !PT ;  /* 0x00000005f3057209 */ /* 0x000fc80007810000 */
[----:B------:R-:W-:-:S04]  /*10900*/  FMNMX.FTZ R5, R232, R5, !PT ;  /* 0x00000005e8057209 */ /* 0x000fc80007810000 */
[----:B-1----:R-:W-:Y:S01]  /*10910*/  FMNMX.FTZ R7, R239, R5, !PT ;  /* 0x00000005ef077209 */ /* 0x002fe20007810000 */
[----:B----4-:R-:W4:Y:S04]  /*10920*/  LDL.LU R251, [R1+0x74] ;  /* 0x0000740001fb7983 */ /* 0x010f280000300800 */
[----:B------:R1:W-:Y:S04]  /*10930*/  STL [R1+0x178], R247 ;  /* 0x000178f701007387 */ /* 0x0003e80000100800 */
[----:B-1----:R-:W4:Y:S04]  /*10940*/  LDL.LU R247, [R1+0x70] ;  /* 0x0000700001f77983 */ /* 0x002f280000300800 */
[----:B------:R1:W-:Y:S04]  /*10950*/  STL [R1+0x180], R243 ;  /* 0x000180f301007387 */ /* 0x0003e80000100800 */
[----:B-1----:R-:W4:Y:S04]  /*10960*/  LDL.LU R243, [R1+0x34] ;  /* 0x0000340001f37983 */ /* 0x002f280000300800 */
[----:B------:R-:W-:Y:S04]  /*10970*/  STL [R1+0x184], R232 ;  /* 0x000184e801007387 */ /* 0x000fe80000100800 */
[----:B------:R1:W-:Y:S04]  /*10980*/  STL [R1+0x188], R239 ;  /* 0x000188ef01007387 */ /* 0x0003e80000100800 */
[----:B-1----:R-:W4:Y:S01]  /*10990*/  LDL.LU R239, [R1+0x68] ;  /* 0x0000680001ef7983 */ /* 0x002f220000300800 */
[----:B------:R-:W-:-:S02]  /*109a0*/  MOV R37, R3 ;  /* 0x0000000300257202 */ /* 0x000fc40000000f00 */
[----:B------:R-:W-:Y:S02]  /*109b0*/  FMNMX.FTZ R3, R20, R32, !PT ;  /* 0x0000002014037209 */ /* 0x000fe40007810000 */
[----:B------:R-:W-:Y:S02]  /*109c0*/  MOV R60, R2 ;  /* 0x00000002003c7202 */ /* 0x000fe40000000f00 */
[----:B------:R-:W-:Y:S02]  /*109d0*/  FMNMX.FTZ R3, R21, R3, !PT ;  /* 0x0000000315037209 */ /* 0x000fe40007810000 */
[----:B------:R-:W-:Y:S02]  /*109e0*/  FMNMX.FTZ R2, R19, R31, !PT ;  /* 0x0000001f13027209 */ /* 0x000fe40007810000 */
[----:B------:R-:W-:Y:S02]  /*109f0*/  FMNMX.FTZ R4, R28, R3, !PT ;  /* 0x000000031c047209 */ /* 0x000fe40007810000 */
[----:B------:R-:W-:-:S02]  /*10a00*/  FMNMX.FTZ R2, R30, R2, !PT ;  /* 0x000000021e027209 */ /* 0x000fc40007810000 */
[----:B------:R-:W-:Y:S02]  /*10a10*/  MOV R248, R10 ;  /* 0x0000000a00f87202 */ /* 0x000fe40000000f00 */
[----:B------:R-:W-:Y:S02]  /*10a20*/  FMNMX.FTZ R4, R45, R4, !PT ;  /* 0x000000042d047209 */ /* 0x000fe40007810000 */
[----:B------:R-:W-:Y:S01]  /*10a30*/  FMNMX.FTZ R2, R29, R2, !PT ;  /* 0x000000021d027209 */ /* 0x000fe20007810000 */
[----:B------:R-:W-:Y:S01]  /*10a40*/  FMUL.FTZ R3, R22, UR22 ;  /* 0x0000001616037c20 */ /* 0x000fe20008410000 */
[----:B------:R-:W-:Y:S02]  /*10a50*/  FMNMX.FTZ R4, R248, R4, !PT ;  /* 0x00000004f8047209 */ /* 0x000fe40007810000 */
[----:B------:R-:W-:Y:S01]  /*10a60*/  FMNMX.FTZ R2, R27, R2, !PT ;  /* 0x000000021b027209 */ /* 0x000fe20007810000 */
[----:B------:R1:W3:Y:S01]  /*10a70*/  MUFU.TANH R10, R3 ;  /* 0x00000003000a7308 */ /* 0x0002e20000002400 */
[----:B------:R-:W-:-:S02]  /*10a80*/  FMNMX.FTZ R4, R212, R4, !PT ;  /* 0x00000004d4047209 */ /* 0x000fc40007810000 */
[----:B------:R-:W-:Y:S02]  /*10a90*/  FMNMX.FTZ R7, R245, R7, !PT ;  /* 0x00000007f5077209 */ /* 0x000fe40007810000 */
[----:B------:R-:W-:Y:S01]  /*10aa0*/  FMNMX.FTZ R5, R37, R4, !PT ;  /* 0x0000000425057209 */ /* 0x000fe20007810000 */
[----:B------:R-:W-:Y:S01]  /*10ab0*/  IMAD.MOV.U32 R246, RZ, RZ, R208 ;  /* 0x000000fffff67224 */ /* 0x000fe200078e00d0 */
[----:B------:R-:W-:Y:S02]  /*10ac0*/  FMNMX.FTZ R7, R250, R7, !PT ;  /* 0x00000007fa077209 */ /* 0x000fe40007810000 */
[----:B------:R-:W-:Y:S02]  /*10ad0*/  FMNMX.FTZ R5, R60, R5, !PT ;  /* 0x000000053c057209 */ /* 0x000fe40007810000 */
[----:B-1----:R-:W-:-:S04]  /*10ae0*/  FMNMX.FTZ R3, R214, R2, !PT ;  /* 0x00000002d6037209 */ /* 0x002fc80007810000 */
[----:B------:R-:W-:Y:S02]  /*10af0*/  FMNMX.FTZ R3, R40, R3, !PT ;  /* 0x0000000328037209 */ /* 0x000fe40007810000 */
[----:B------:R-:W-:Y:S02]  /*10b00*/  MOV R240, R53 ;  /* 0x0000003500f07202 */ /* 0x000fe40000000f00 */
[----:B------:R-:W-:Y:S02]  /*10b10*/  FMNMX.FTZ R5, R246, R5, !PT ;  /* 0x00000005f6057209 */ /* 0x000fe40007810000 */
[----:B------:R-:W-:Y:S02]  /*10b20*/  FMNMX.FTZ R4, R41, R3, !PT ;  /* 0x0000000329047209 */ /* 0x000fe40007810000 */
[----:B------:R-:W-:Y:S01]  /*10b30*/  FMNMX.FTZ R7, R238, R7, !PT ;  /* 0x00000007ee077209 */ /* 0x000fe20007810000 */
[----:B------:R-:W-:Y:S01]  /*10b40*/  IMAD.MOV.U32 R242, RZ, RZ, R54 ;  /* 0x000000fffff27224 */ /* 0x000fe200078e0036 */
[----:B------:R-:W-:-:S02]  /*10b50*/  FMNMX.FTZ R5, R240, R5, !PT ;  /* 0x00000005f0057209 */ /* 0x000fc40007810000 */
[----:B------:R-:W-:Y:S02]  /*10b60*/  FMNMX.FTZ R4, R43, R4, !PT ;  /* 0x000000042b047209 */ /* 0x000fe40007810000 */
[----:B------:R-:W-:Y:S02]  /*10b70*/  FMNMX.FTZ R135, R242, R5, !PT ;  /* 0x00000005f2877209 */ /* 0x000fe40007810000 */
[----:B------:R-:W-:Y:S02]  /*10b80*/  FSEL R232, R12, -INF , !P6 ;  /* 0xff8000000ce87808 */ /* 0x000fe40007000000 */
[----:B------:R-:W-:Y:S02]  /*10b90*/  FSEL R39, R13, -INF , !P4 ;  /* 0xff8000000d277808 */ /* 0x000fe40006000000 */
[----:B------:R-:W-:Y:S02]  /*10ba0*/  FSEL R132, R18, -INF , !P3 ;  /* 0xff80000012847808 */ /* 0x000fe40005800000 */
[----:B------:R-:W-:-:S02]  /*10bb0*/  FSEL R58, R9, -INF , !P0 ;  /* 0xff800000093a7808 */ /* 0x000fc40004000000 */
[----:B------:R-:W-:Y:S02]  /*10bc0*/  FSEL R237, R8, -INF , !P2 ;  /* 0xff80000008ed7808 */ /* 0x000fe40005000000 */
[-C--:B------:R-:W-:Y:S02]  /*10bd0*/  ISETP.GE.AND P0, PT, R6, R15.reuse, PT ;  /* 0x0000000f0600720c */ /* 0x080fe40003f06270 */
[----:B---3--:R-:W-:Y:S02]  /*10be0*/  FSEL R63, R11, -INF , !P1 ;  /* 0xff8000000b3f7808 */ /* 0x008fe40004800000 */
[----:B------:R-:W-:Y:S02]  /*10bf0*/  ISETP.GE.AND P1, PT, R0, R15, PT ;  /* 0x0000000f0000720c */ /* 0x000fe40003f26270 */
[----:B------:R-:W-:Y:S01]  /*10c00*/  FSEL R38, R10, -INF , !P0 ;  /* 0xff8000000a267808 */ /* 0x000fe20004000000 */
[----:B------:R-:W-:Y:S01]  /*10c10*/  LDSM.16.MT88.4 R12, [R233+0xc000] ;  /* 0x00c00000e90c783b */ /* 0x000fe20000004200 */
[----:B--2---:R-:W-:-:S04]  /*10c20*/  FMNMX.FTZ R2, R17, R252, !PT ;  /* 0x000000fc11027209 */ /* 0x004fc80007810000 */
[----:B------:R-:W-:-:S04]  /*10c30*/  FMNMX.FTZ R2, R26, R2, !PT ;  /* 0x000000021a027209 */ /* 0x000fc80007810000 */
[----:B------:R-:W-:-:S04]  /*10c40*/  FMNMX.FTZ R2, R25, R2, !PT ;  /* 0x0000000219027209 */ /* 0x000fc80007810000 */
[----:B------:R-:W-:Y:S02]  /*10c50*/  FMNMX.FTZ R3, R24, R2, !PT ;  /* 0x0000000218037209 */ /* 0x000fe40007810000 */
[----:B------:R-:W-:Y:S02]  /*10c60*/  FMNMX.FTZ R2, R213, R7, !PT ;  /* 0x00000007d5027209 */ /* 0x000fe40007810000 */
[----:B------:R-:W-:-:S03]  /*10c70*/  FMNMX.FTZ R3, R64, R3, !PT ;  /* 0x0000000340037209 */ /* 0x000fc60007810000 */
[----:B------:R-:W1:Y:S01]  /*10c80*/  SHFL.BFLY PT, R5, R2, 0x2, 0x1f ;  /* 0x0c401f0002057f89 */ /* 0x000e6200000e0000 */
[----:B------:R-:W-:-:S04]  /*10c90*/  FMNMX.FTZ R3, R42, R3, !PT ;  /* 0x000000032a037209 */ /* 0x000fc80007810000 */
[----:B------:R-:W-:-:S04]  /*10ca0*/  FMNMX.FTZ R3, R47, R3, !PT ;  /* 0x000000032f037209 */ /* 0x000fc80007810000 */
[----:B------:R-:W-:Y:S01]  /*10cb0*/  FMNMX.FTZ R3, R65, R3, !PT ;  /* 0x0000000341037209 */ /* 0x000fe20007810000 */
[----:B------:R-:W-:-:S03]  /*10cc0*/  FMUL.FTZ R7, R23, UR22 ;  /* 0x0000001617077c20 */ /* 0x000fc60008410000 */
[----:B------:R-:W-:-:S04]  /*10cd0*/  FMNMX.FTZ R3, R244, R3, !PT ;  /* 0x00000003f4037209 */ /* 0x000fc80007810000 */
[----:B------:R-:W-:Y:S01]  /*10ce0*/  FMNMX.FTZ R3, R241, R3, !PT ;  /* 0x00000003f1037209 */ /* 0x000fe20007810000 */
[----:B------:R-:W2:Y:S03]  /*10cf0*/  MUFU.TANH R7, R7 ;  /* 0x0000000700077308 */ /* 0x000ea60000002400 */
[----:B------:R-:W-:Y:S02]  /*10d00*/  FMNMX.FTZ R3, R56, R3, !PT ;  /* 0x0000000338037209 */ /* 0x000fe40007810000 */
[----:B-1----:R-:W-:Y:S02]  /*10d10*/  FMNMX.FTZ R2, R2, R5, !PT ;  /* 0x0000000502027209 */ /* 0x002fe40007810000 */
[----:B------:R-:W-:-:S04]  /*10d20*/  FMNMX.FTZ R5, R132, R3, !PT ;  /* 0x0000000384057209 */ /* 0x000fc80007810000 */
[----:B------:R-:W-:Y:S01]  /*10d30*/  FMNMX.FTZ R5, R237, R5, !PT ;  /* 0x00000005ed057209 */ /* 0x000fe20007810000 */
[----:B------:R-:W1:Y:S03]  /*10d40*/  SHFL.BFLY PT, R136, R2, 0x1, 0x1f ;  /* 0x0c201f0002887f89 */ /* 0x000e6600000e0000 */
[----:B------:R-:W-:Y:S02]  /*10d50*/  FMNMX.FTZ R0, R63, R5, !PT ;  /* 0x000000053f007209 */ /* 0x000fe40007810000 */
[----:B--2---:R-:W-:Y:S02]  /*10d60*/  FSEL R66, R7, -INF , !P1 ;  /* 0xff80000007427808 */ /* 0x004fe40004800000 */
[----:B------:R-:W-:-:S04]  /*10d70*/  FMNMX.FTZ R0, R38, R0, !PT ;  /* 0x0000000026007209 */ /* 0x000fc80007810000 */
[----:B------:R-:W-:-:S05]  /*10d80*/  FMNMX.FTZ R0, R66, R0, !PT ;  /* 0x0000000042007209 */ /* 0x000fca0007810000 */
[----:B------:R-:W-:Y:S01]  /*10d90*/  SHFL.BFLY PT, R6, R0, 0x2, 0x1f ;  /* 0x0c401f0000067f89 */ /* 0x000fe200000e0000 */
[----:B----4-:R-:W-:-:S04]  /*10da0*/  FMNMX.FTZ R4, R243, R4, !PT ;  /* 0x00000004f3047209 */ /* 0x010fc80007810000 */
[----:B------:R-:W-:-:S04]  /*10db0*/  FMNMX.FTZ R4, R137, R4, !PT ;  /* 0x0000000489047209 */ /* 0x000fc80007810000 */
[----:B------:R-:W-:-:S04]  /*10dc0*/  FMNMX.FTZ R4, R138, R4, !PT ;  /* 0x000000048a047209 */ /* 0x000fc80007810000 */
[----:B------:R-:W-:-:S04]  /*10dd0*/  FMNMX.FTZ R4, R139, R4, !PT ;  /* 0x000000048b047209 */ /* 0x000fc80007810000 */
[----:B------:R-:W-:-:S04]  /*10de0*/  FMNMX.FTZ R4, R232, R4, !PT ;  /* 0x00000004e8047209 */ /* 0x000fc80007810000 */
[----:B------:R-:W-:Y:S02]  /*10df0*/  FMNMX.FTZ R134, R61, R4, !PT ;  /* 0x000000043d867209 */ /* 0x000fe40007810000 */
[----:B------:R-:W-:-:S04]  /*10e00*/  FMNMX.FTZ R135, R239, R135, !PT ;  /* 0x00000087ef877209 */ /* 0x000fc80007810000 */
[----:B------:R-:W-:-:S04]  /*10e10*/  FMNMX.FTZ R135, R247, R135, !PT ;  /* 0x00000087f7877209 */ /* 0x000fc80007810000 */
[----:B------:R-:W-:-:S04]  /*10e20*/  FMNMX.FTZ R135, R251, R135, !PT ;  /* 0x00000087fb877209 */ /* 0x000fc80007810000 */
[----:B------:R-:W-:Y:S02]  /*10e30*/  FMNMX.FTZ R135, R67, R135, !PT ;  /* 0x0000008743877209 */ /* 0x000fe40007810000 */
[----:B------:R-:W-:Y:S02]  /*10e40*/  FMNMX.FTZ R134, R39, R134, !PT ;  /* 0x0000008627867209 */ /* 0x000fe40007810000 */
[----:B------:R-:W-:Y:S02]  /*10e50*/  FMNMX.FTZ R135, R59, R135, !PT ;  /* 0x000000873b877209 */ /* 0x000fe40007810000 */
[----:B------:R-:W-:-:S03]  /*10e60*/  FMNMX.FTZ R134, R58, R134, !PT ;  /* 0x000000863a867209 */ /* 0x000fc60007810000 */
[----:B------:R-:W2:Y:S04]  /*10e70*/  SHFL.BFLY PT, R4, R135, 0x2, 0x1f ;  /* 0x0c401f0087047f89 */ /* 0x000ea800000e0000 */
[----:B------:R-:W3:Y:S01]  /*10e80*/  SHFL.BFLY PT, R3, R134, 0x2, 0x1f ;  /* 0x0c401f0086037f89 */ /* 0x000ee200000e0000 */
[----:B-1----:R-:W-:-:S04]  /*10e90*/  FMNMX.FTZ R136, R2, R136, !PT ;  /* 0x0000008802887209 */ /* 0x002fc80007810000 */
[----:B------:R-:W-:Y:S02]  /*10ea0*/  FSETP.NEU.FTZ.AND P3, PT, R136, -INF , PT ;  /* 0xff8000008800780b */ /* 0x000fe40003f7d000 */
[----:B--2---:R-:W-:Y:S02]  /*10eb0*/  FMNMX.FTZ R135, R135, R4, !PT ;  /* 0x0000000487877209 */ /* 0x004fe40007810000 */
[----:B---3--:R-:W-:-:S03]  /*10ec0*/  FMNMX.FTZ R134, R134, R3, !PT ;  /* 0x0000000386867209 */ /* 0x008fc60007810000 */
[----:B------:R-:W1:Y:S04]  /*10ed0*/  SHFL.BFLY PT, R4, R135, 0x1, 0x1f ;  /* 0x0c201f0087047f89 */ /* 0x000e6800000e0000 */
[----:B------:R-:W2:Y:S01]  /*10ee0*/  SHFL.BFLY PT, R5, R134, 0x1, 0x1f ;  /* 0x0c201f0086057f89 */ /* 0x000ea200000e0000 */
[----:B------:R-:W-:Y:S01]  /*10ef0*/  FMUL.FTZ R3, R136, UR20 ;  /* 0x0000001488037c20 */ /* 0x000fe20008410000 */
[----:B------:R-:W-:-:S04]  /*10f00*/  FMNMX.FTZ R0, R0, R6, !PT ;  /* 0x0000000600007209 */ /* 0x000fc80007810000 */
[----:B------:R-:W-:Y:S01]  /*10f10*/  FSEL R3, R3, RZ, P3 ;  /* 0x000000ff03037208 */ /* 0x000fe20001800000 */
[----:B------:R-:W3:Y:S04]  /*10f20*/  SHFL.BFLY PT, R133, R0, 0x1, 0x1f ;  /* 0x0c201f0000857f89 */ /* 0x000ee800000e0000 */
[----:B------:R-:W-:-:S04]  /*10f30*/  FFMA.FTZ R2, R219, UR20, -R3 ;  /* 0x00000014db027c23 */ /* 0x000fc80008010803 */
[----:B------:R4:W3:Y:S01]  /*10f40*/  MUFU.EX2 R141, R2 ;  /* 0x00000002008d7308 */ /* 0x0008e20000000800 */
[----:B-1----:R-:W-:Y:S02]  /*10f50*/  FMNMX.FTZ R135, R135, R4, !PT ;  /* 0x0000000487877209 */ /* 0x002fe40007810000 */
[----:B--2---:R-:W-:-:S03]  /*10f60*/  FMNMX.FTZ R134, R134, R5, !PT ;  /* 0x0000000586867209 */ /* 0x004fc60007810000 */
[C---:B------:R-:W-:Y:S01]  /*10f70*/  FMUL.FTZ R8, R135.reuse, UR20 ;  /* 0x0000001487087c20 */ /* 0x040fe20008410000 */
[----:B------:R-:W-:Y:S01]  /*10f80*/  FSETP.NEU.FTZ.AND P2, PT, R135, -INF , PT ;  /* 0xff8000008700780b */ /* 0x000fe20003f5d000 */
[----:B----4-:R-:W-:-:S04]  /*10f90*/  FFMA.FTZ R2, R228, UR20, -R3 ;  /* 0x00000014e4027c23 */ /* 0x010fc80008010803 */
[----:B------:R1:W-:Y:S01]  /*10fa0*/  MUFU.EX2 R140, R2 ;  /* 0x00000002008c7308 */ /* 0x0003e20000000800 */
[----:B------:R-:W-:Y:S01]  /*10fb0*/  FFMA.FTZ R4, R230, UR20, -R3 ;  /* 0x00000014e6047c23 */ /* 0x000fe20008010803 */
[----:B------:R-:W-:Y:S02]  /*10fc0*/  FSEL R8, R8, RZ, P2 ;  /* 0x000000ff08087208 */ /* 0x000fe40001000000 */
[----:B------:R-:W-:-:S04]  /*10fd0*/  FSETP.NEU.FTZ.AND P1, PT, R134, -INF , PT ;  /* 0xff8000008600780b */ /* 0x000fc80003f3d000 */
[----:B------:R2:W-:Y:S01]  /*10fe0*/  MUFU.EX2 R216, R4 ;  /* 0x0000000400d87308 */ /* 0x0005e20000000800 */
[----:B-1----:R-:W-:-:S07]  /*10ff0*/  FFMA.FTZ R2, R229, UR20, -R3 ;  /* 0x00000014e5027c23 */ /* 0x002fce0008010803 */
[----:B------:R1:W4:Y:S01]  /*11000*/  MUFU.EX2 R217, R2 ;  /* 0x0000000200d97308 */ /* 0x0003220000000800 */
[----:B--2---:R-:W-:Y:S01]  /*11010*/  FFMA.FTZ R4, R32, UR20, -R8 ;  /* 0x0000001420047c23 */ /* 0x004fe20008010808 */
[----:B---3--:R-:W-:Y:S01]  /*11020*/  FMNMX.FTZ R133, R0, R133, !PT ;  /* 0x0000008500857209 */ /* 0x008fe20007810000 */
[----:B------:R-:W-:Y:S05]  /*11030*/  STL [R1+0x108], R141 ;  /* 0x0001088d01007387 */ /* 0x000fea0000100800 */
[----:B------:R2:W3:Y:S01]  /*11040*/  MUFU.EX2 R143, R4 ;  /* 0x00000004008f7308 */ /* 0x0004e20000000800 */
[C---:B-1----:R-:W-:Y:S01]  /*11050*/  FMUL.FTZ R2, R134.reuse, UR20 ;  /* 0x0000001486027c20 */ /* 0x042fe20008410000 */
[----:B------:R-:W-:Y:S01]  /*11060*/  FSEL R5, R134, RZ, P1 ;  /* 0x000000ff86057208 */ /* 0x000fe20000800000 */
[----:B------:R-:W-:Y:S03]  /*11070*/  LDSM.16.MT88.4 R32, [R234+0xe000] ;  /* 0x00e00000ea20783b */ /* 0x000fe60000004200 */
[----:B------:R-:W-:-:S05]  /*11080*/  FSEL R2, R2, RZ, P1 ;  /* 0x000000ff02027208 */ /* 0x000fca0000800000 */
[--C-:B--2---:R-:W-:Y:S01]  /*11090*/  FFMA.FTZ R4, R31, UR20, -R2.reuse ;  /* 0x000000141f047c23 */ /* 0x104fe20008010802 */
[--C-:B------:R-:W-:Y:S01]  /*110a0*/  FFMA.FTZ R0, R30, UR20, -R2.reuse ;  /* 0x000000141e007c23 */ /* 0x100fe20008010802 */
[----:B------:R-:W-:Y:S02]  /*110b0*/  FSETP.NEU.FTZ.AND P0, PT, R133, -INF , PT ;  /* 0xff8000008500780b */ /* 0x000fe40003f1d000 */
[----:B------:R1:W2:Y:S08]  /*110c0*/  MUFU.EX2 R55, R4 ;  /* 0x0000000400377308 */ /* 0x0002b00000000800 */
[----:B------:R4:W2:Y:S01]  /*110d0*/  MUFU.EX2 R208, R0 ;  /* 0x0000000000d07308 */ /* 0x0008a20000000800 */
[----:B-1----:R-:W-:-:S07]  /*110e0*/  FFMA.FTZ R4, R29, UR20, -R2 ;  /* 0x000000141d047c23 */ /* 0x002fce0008010802 */
[----:B------:R1:W2:Y:S01]  /*110f0*/  MUFU.EX2 R46, R4 ;  /* 0x00000004002e7308 */ /* 0x0002a20000000800 */
[----:B----4-:R-:W-:-:S05]  /*11100*/  FMUL.FTZ R0, R133, UR20 ;  /* 0x0000001485007c20 */ /* 0x010fca0008410000 */
[----:B------:R-:W-:Y:S01]  /*11110*/  FSEL R0, R0, RZ, P0 ;  /* 0x000000ff00007208 */ /* 0x000fe20000000000 */
[----:B-1----:R-:W-:-:S04]  /*11120*/  FFMA.FTZ R4, R27, UR20, -R2 ;  /* 0x000000141b047c23 */ /* 0x002fc80008010802 */
[----:B------:R1:W4:Y:S01]  /*11130*/  MUFU.EX2 R52, R4 ;  /* 0x0000000400347308 */ /* 0x0003220000000800 */
[----:B------:R-:W-:Y:S01]  /*11140*/  FADD.FTZ R6, R19, -R5 ;  /* 0x8000000513067221 */ /* 0x000fe20000010000 */
[----:B------:R-:W-:Y:S01]  /*11150*/  FSEL R5, R133, RZ, P0 ;  /* 0x000000ff85057208 */ /* 0x000fe20000000000 */
[----:B-1----:R-:W-:-:S05]  /*11160*/  FFMA.FTZ R4, R252, UR20, -R0 ;  /* 0x00000014fc047c23 */ /* 0x002fca0008010800 */
[----:B------:R1:W4:Y:S02]  /*11170*/  MUFU.EX2 R53, R4 ;  /* 0x0000000400357308 */ /* 0x0003240000000800 */
[----:B-1----:R-:W-:-:S06]  /*11180*/  FFMA.FTZ R4, R26, UR20, -R0 ;  /* 0x000000141a047c23 */ /* 0x002fcc0008010800 */
[----:B------:R1:W4:Y:S02]  /*11190*/  MUFU.EX2 R54, R4 ;  /* 0x0000000400367308 */ /* 0x0003240000000800 */
[----:B-1----:R-:W-:-:S06]  /*111a0*/  FFMA.FTZ R4, R25, UR20, -R0 ;  /* 0x0000001419047c23 */ /* 0x002fcc0008010800 */
[----:B------:R1:W-:Y:S01]  /*111b0*/  MUFU.EX2 R7, R4 ;  /* 0x0000000400077308 */ /* 0x0003e20000000800 */
[----:B------:R-:W-:Y:S01]  /*111c0*/  FMUL.FTZ R6, R6, UR20 ;  /* 0x0000001406067c20 */ /* 0x000fe20008410000 */
[----:B-1----:R-:W-:-:S06]  /*111d0*/  FFMA.FTZ R4, R24, UR20, -R0 ;  /* 0x0000001418047c23 */ /* 0x002fcc0008010800 */
[----:B------:R-:W1:Y:S01]  /*111e0*/  MUFU.EX2 R44, R6 ;  /* 0x00000006002c7308 */ /* 0x000e620000000800 */
[----:B------:R-:W-:Y:S04]  /*111f0*/  STL [R1+0x100], R217 ;  /* 0x000100d901007387 */ /* 0x000fe80000100800 */
[----:B------:R-:W-:Y:S03]  /*11200*/  LDSM.16.MT88.4 R24, [R235+0xc000] ;  /* 0x00c00000eb18783b */ /* 0x000fe60000004200 */
[----:B------:R3:W-:Y:S02]  /*11210*/  MUFU.EX2 R9, R4 ;  /* 0x0000000400097308 */ /* 0x0007e40000000800 */
[----:B---3--:R-:W-:-:S02]  /*11220*/  FADD.FTZ R4, R17, -R5 ;  /* 0x8000000511047221 */ /* 0x008fc40000010000 */
[----:B------:R-:W3:Y:S02]  /*11230*/  LDSM.16.MT88.4 R16, [R234+0xc000] ;  /* 0x00c00000ea10783b */ /* 0x000ee40000004200 */
[----:B------:R-:W-:-:S04]  /*11240*/  FMUL.FTZ R4, R4, UR20 ;  /* 0x0000001404047c20 */ /* 0x000fc80008410000 */
[----:B------:R4:W1:Y:S01]  /*11250*/  MUFU.EX2 R11, R4 ;  /* 0x00000004000b7308 */ /* 0x0008620000000800 */
[----:B------:R-:W-:Y:S01]  /*11260*/  STL [R1+0x104], R216 ;  /* 0x000104d801007387 */ /* 0x000fe20000100800 */
[----:B------:R-:W-:-:S03]  /*11270*/  FSEL R6, R136, RZ, P3 ;  /* 0x000000ff88067208 */ /* 0x000fc60001800000 */
[----:B------:R-:W-:Y:S01]  /*11280*/  STL [R1+0xec], R143 ;  /* 0x0000ec8f01007387 */ /* 0x000fe20000100800 */
[----:B------:R-:W-:-:S03]  /*11290*/  FSEL R5, R135, RZ, P2 ;  /* 0x000000ff87057208 */ /* 0x000fc60001000000 */
[----:B--2---:R-:W-:Y:S04]  /*112a0*/  STL [R1+0xe8], R55 ;  /* 0x0000e83701007387 */ /* 0x004fe80000100800 */
[----:B------:R-:W-:Y:S01]  /*112b0*/  STL [R1+0xe4], R208 ;  /* 0x0000e4d001007387 */ /* 0x000fe20000100800 */
[----:B----4-:R-:W-:-:S03]  /*112c0*/  FFMA.FTZ R4, R21, UR20, -R8 ;  /* 0x0000001415047c23 */ /* 0x010fc60008010808 */
[----:B------:R-:W-:Y:S01]  /*112d0*/  STL [R1+0xf8], R46 ;  /* 0x0000f82e01007387 */ /* 0x000fe20000100800 */
[----:B------:R2:W4:Y:S03]  /*112e0*/  MUFU.EX2 R142, R4 ;  /* 0x00000004008e7308 */ /* 0x0005260000000800 */
[----:B------:R-:W-:Y:S01]  /*112f0*/  STL [R1+0xfc], R52 ;  /* 0x0000fc3401007387 */ /* 0x000fe20000100800 */
[----:B------:R-:W-:-:S03]  /*11300*/  FADD.FTZ R10, R231, -R6 ;  /* 0x80000006e70a7221 */ /* 0x000fc60000010000 */
[----:B------:R-:W-:Y:S01]  /*11310*/  STL [R1+0xd4], R53 ;  /* 0x0000d43501007387 */ /* 0x000fe20000100800 */
[----:B------:R-:W-:-:S03]  /*11320*/  FADD.FTZ R36, R20, -R5 ;  /* 0x8000000514247221 */ /* 0x000fc60000010000 */
[----:B------:R-:W-:Y:S01]  /*11330*/  STL [R1+0xd8], R54 ;  /* 0x0000d83601007387 */ /* 0x000fe20000100800 */
[----:B------:R-:W-:Y:S01]  /*11340*/  F2FP.BF16.F32.PACK_AB R5, R54, R53 ;  /* 0x000000353605723e */ /* 0x000fe200000010ff */
[----:B-1----:R-:W-:Y:S02]  /*11350*/  FMUL.FTZ R144, R144, R44 ;  /* 0x0000002c90907220 */ /* 0x002fe40000410000 */
[----:B------:R-:W-:Y:S01]  /*11360*/  STL [R1+0x158], R134 ;  /* 0x0001588601007387 */ /* 0x000fe20000100800 */
[----:B--2---:R-:W-:-:S03]  /*11370*/  FFMA.FTZ R4, R28, UR20, -R8 ;  /* 0x000000141c047c23 */ /* 0x004fc60008010808 */
[----:B------:R1:W-:Y:S01]  /*11380*/  STL [R1+0xe0], R7 ;  /* 0x0000e00701007387 */ /* 0x0003e20000100800 */
[----:B------:R-:W-:Y:S01]  /*11390*/  F2FP.BF16.F32.PACK_AB R6, R52, R46 ;  /* 0x0000002e3406723e */ /* 0x000fe200000010ff */
[-C--:B------:R-:W-:Y:S01]  /*113a0*/  FMUL.FTZ R145, R145, R44.reuse ;  /* 0x0000002c91917220 */ /* 0x080fe20000410000 */
[----:B------:R2:W4:Y:S01]  /*113b0*/  MUFU.EX2 R218, R4 ;  /* 0x0000000400da7308 */ /* 0x0005220000000800 */
        /* <DEDUP_REMOVED lines=10> */
[----:B------:R-:W4:Y:S01]  /*11460*/  LDSM.16.MT88.4 R20, [R236+0xc000] ;  /* 0x00c00000ec14783b */ /* 0x000f220000004200 */
[-C--:B------:R-:W-:Y:S01]  /*11470*/  FMUL.FTZ R168, R168, R44.reuse ;  /* 0x0000002ca8a87220 */ /* 0x080fe20000410000 */
[----:B------:R-:W-:Y:S01]  /*11480*/  FMUL.FTZ R169, R169, R44 ;  /* 0x0000002ca9a97220 */ /* 0x000fe20000410000 */
[----:B------:R-:W-:Y:S01]  /*11490*/  FMUL.FTZ R170, R170, R11 ;  /* 0x0000000baaaa7220 */ /* 0x000fe20000410000 */
[----:B------:R-:W-:Y:S01]  /*114a0*/  LDSM.16.MT88.4 R28, [R233+0xe000] ;  /* 0x00e00000e91c783b */ /* 0x000fe20000004200 */
[----:B--2---:R-:W-:-:S03]  /*114b0*/  F2FP.BF16.F32.PACK_AB R4, R208, R55 ;  /* 0x00000037d004723e */ /* 0x004fc600000010ff */
[----:B------:R-:W2:Y:S01]  /*114c0*/  LDSM.16.MT88.4 R52, [R235+0xe000] ;  /* 0x00e00000eb34783b */ /* 0x000ea20000004200 */
[----:B-1----:R-:W-:-:S07]  /*114d0*/  F2FP.BF16.F32.PACK_AB R7, R9, R7 ;  /* 0x000000070907723e */ /* 0x002fce00000010ff */
[C---:B------:R-:W-:Y:S06]  /*114e0*/  HMMA.16816.F32.BF16 R144, R4.reuse, R12, R144 ;  /* 0x0000000c0490723c */ /* 0x040fec0000041890 */
[C---:B------:R-:W-:Y:S06]  /*114f0*/  HMMA.16816.F32.BF16 R152, R4.reuse, R14, R152 ;  /* 0x0000000e0498723c */ /* 0x040fec0000041898 */
[----:B---3--:R-:W-:Y:S01]  /*11500*/  HMMA.16816.F32.BF16 R160, R4, R16, R160 ;  /* 0x0000001004a0723c */ /* 0x008fe200000418a0 */
[----:B------:R-:W-:Y:S01]  /*11510*/  FMUL.FTZ R171, R171, R11 ;  /* 0x0000000babab7220 */ /* 0x000fe20000410000 */
[----:B------:R-:W-:Y:S04]  /*11520*/  STL [R1+0x15c], R133 ;  /* 0x00015c8501007387 */ /* 0x000fe80000100800 */
[----:B------:R-:W-:Y:S04]  /*11530*/  STL [R1+0xdc], R9 ;  /* 0x0000dc0901007387 */ /* 0x000fe80000100800 */
[----:B------:R1:W-:Y:S02]  /*11540*/  STL [R1+0x160], R136 ;  /* 0x0001608801007387 */ /* 0x0003e40000100800 */
[----:B------:R-:W-:-:S12]  /*11550*/  MOV R134, R147 ;  /* 0x0000009300867202 */ /* 0x000fd80000000f00 */
[----:B------:R-:W-:Y:S02]  /*11560*/  MOV R147, R162 ;  /* 0x000000a200937202 */ /* 0x000fe40000000f00 */
[----:B------:R-:W-:Y:S02]  /*11570*/  MOV R252, R160 ;  /* 0x000000a000fc7202 */ /* 0x000fe40000000f00 */
[----:B------:R-:W-:Y:S01]  /*11580*/  MOV R215, R161 ;  /* 0x000000a100d77202 */ /* 0x000fe20000000f00 */
[----:B-1----:R-:W-:Y:S01]  /*11590*/  IMAD.MOV.U32 R136, RZ, RZ, R145 ;  /* 0x000000ffff887224 */ /* 0x002fe200078e0091 */
[----:B------:R-:W-:Y:S01]  /*115a0*/  MOV R145, R152 ;  /* 0x0000009800917202 */ /* 0x000fe20000000f00 */
[----:B------:R-:W-:Y:S02]  /*115b0*/  IMAD.MOV.U32 R152, RZ, RZ, R163 ;  /* 0x000000ffff987224 */ /* 0x000fe400078e00a3 */
[----:B------:R-:W-:Y:S01]  /*115c0*/  HMMA.16816.F32.BF16 R160, R4, R18, R168 ;  /* 0x0000001204a0723c */ /* 0x000fe200000418a8 */
[----:B------:R-:W-:Y:S01]  /*115d0*/  FFMA.FTZ R9, R45, UR20, -R8 ;  /* 0x000000142d097c23 */ /* 0x000fe20008010808 */
[----:B------:R-:W-:-:S03]  /*115e0*/  MOV R133, R144 ;  /* 0x0000009000857202 */ /* 0x000fc60000000f00 */
[----:B------:R1:W3:Y:S01]  /*115f0*/  MUFU.EX2 R144, R9 ;  /* 0x0000000900907308 */ /* 0x0002e20000000800 */
[----:B------:R-:W-:Y:S01]  /*11600*/  MOV R45, R154 ;  /* 0x0000009a002d7202 */ /* 0x000fe20000000f00 */
[----:B------:R-:W-:Y:S01]  /*11610*/  FMUL.FTZ R10, R10, UR20 ;  /* 0x000000140a0a7c20 */ /* 0x000fe20008410000 */
[-C--:B------:R-:W-:Y:S01]  /*11620*/  FMUL.FTZ R176, R176, R44.reuse ;  /* 0x0000002cb0b07220 */ /* 0x080fe20000410000 */
[----:B------:R-:W-:Y:S01]  /*11630*/  FMUL.FTZ R177, R177, R44 ;  /* 0x0000002cb1b17220 */ /* 0x000fe20000410000 */
[-C--:B------:R-:W-:Y:S01]  /*11640*/  FMUL.FTZ R178, R178, R11.reuse ;  /* 0x0000000bb2b27220 */ /* 0x080fe20000410000 */
[----:B------:R-:W-:Y:S01]  /*11650*/  FMUL.FTZ R179, R179, R11 ;  /* 0x0000000bb3b37220 */ /* 0x000fe20000410000 */
[----:B-1----:R-:W-:-:S05]  /*11660*/  MOV R9, R153 ;  /* 0x0000009900097202 */ /* 0x002fca0000000f00 */
[----:B------:R-:W-:Y:S02]  /*11670*/  IMAD.MOV.U32 R169, RZ, RZ, R9 ;  /* 0x000000ffffa97224 */ /* 0x000fe400078e0009 */
[----:B------:R-:W-:Y:S01]  /*11680*/  FMUL.FTZ R9, R36, UR20 ;  /* 0x0000001424097c20 */ /* 0x000fe20008410000 */
[----:B------:R-:W-:Y:S01]  /*11690*/  MOV R36, R45 ;  /* 0x0000002d00247202 */ /* 0x000fe20000000f00 */
[----:B------:R-:W1:Y:S01]  /*116a0*/  MUFU.EX2 R46, R10 ;  /* 0x0000000a002e7308 */ /* 0x000e620000000800 */
[-C--:B------:R-:W-:Y:S01]  /*116b0*/  FMUL.FTZ R192, R192, R44.reuse ;  /* 0x0000002cc0c07220 */ /* 0x080fe20000410000 */
[-C--:B------:R-:W-:Y:S01]  /*116c0*/  FMUL.FTZ R193, R193, R44.reuse ;  /* 0x0000002cc1c17220 */ /* 0x080fe20000410000 */
[-C--:B------:R-:W-:Y:S01]  /*116d0*/  FMUL.FTZ R194, R194, R11.reuse ;  /* 0x0000000bc2c27220 */ /* 0x080fe20000410000 */
[----:B------:R-:W-:Y:S01]  /*116e0*/  FMUL.FTZ R195, R195, R11 ;  /* 0x0000000bc3c37220 */ /* 0x000fe20000410000 */
[-C--:B------:R-:W-:Y:S01]  /*116f0*/  FMUL.FTZ R184, R184, R44.reuse ;  /* 0x0000002cb8b87220 */ /* 0x080fe20000410000 */
[----:B------:R-:W-:-:S02]  /*11700*/  FMUL.FTZ R185, R185, R44 ;  /* 0x0000002cb9b97220 */ /* 0x000fc40000410000 */
[----:B------:R2:W1:Y:S01]  /*11710*/  MUFU.EX2 R45, R9 ;  /* 0x00000009002d7308 */ /* 0x0004620000000800 */
        /* <DEDUP_REMOVED lines=10> */
[----:B------:R-:W-:Y:S01]  /*117c0*/  IMAD.MOV.U32 R211, RZ, RZ, R161 ;  /* 0x000000ffffd37224 */ /* 0x000fe200078e00a1 */
[----:B------:R-:W-:Y:S01]  /*117d0*/  MOV R210, R162 ;  /* 0x000000a200d27202 */ /* 0x000fe20000000f00 */
[----:B------:R3:W-:Y:S01]  /*117e0*/  STL [R1+0x164], R135 ;  /* 0x0001648701007387 */ /* 0x0007e20000100800 */
[----:B------:R-:W-:Y:S01]  /*117f0*/  MOV R209, R163 ;  /* 0x000000a300d17202 */ /* 0x000fe20000000f00 */
[----:B-----5:R-:W-:Y:S01]  /*11800*/  FMUL.FTZ R92, R92, R44 ;  /* 0x0000002c5c5c7220 */ /* 0x020fe20000410000 */
[----:B------:R-:W-:Y:S01]  /*11810*/  MOV R208, R160 ;  /* 0x000000a000d07202 */ /* 0x000fe20000000f00 */
[-C--:B------:R-:W-:Y:S01]  /*11820*/  FMUL.FTZ R93, R93, R44.reuse ;  /* 0x0000002c5d5d7220 */ /* 0x080fe20000410000 */
[C---:B----4-:R-:W-:Y:S01]  /*11830*/  HMMA.16816.F32.BF16 R160, R4.reuse, R20, R176 ;  /* 0x0000001404a0723c */ /* 0x050fe200000418b0 */
[-C--:B------:R-:W-:Y:S01]  /*11840*/  FMUL.FTZ R94, R94, R11.reuse ;  /* 0x0000000b5e5e7220 */ /* 0x080fe20000410000 */
[-C--:B------:R-:W-:Y:S01]  /*11850*/  FMUL.FTZ R95, R95, R11.reuse ;  /* 0x0000000b5f5f7220 */ /* 0x080fe20000410000 */
        /* <DEDUP_REMOVED lines=17> */
[----:B---3--:R-:W-:Y:S01]  /*11970*/  MOV R135, R146 ;  /* 0x0000009200877202 */ /* 0x008fe20000000f00 */
        /* <DEDUP_REMOVED lines=8> */
[----:B------:R-:W-:Y:S01]  /*11a00*/  STL [R1+0xd0], R142 ;  /* 0x0000d08e01007387 */ /* 0x000fe20000100800 */
[----:B------:R-:W-:Y:S01]  /*11a10*/  IMAD.MOV.U32 R146, RZ, RZ, R155 ;  /* 0x000000ffff927224 */ /* 0x000fe200078e009b */
[----:B------:R-:W-:Y:S01]  /*11a20*/  HMMA.16816.F32.BF16 R228, R4, R22, R184 ;  /* 0x0000001604e4723c */ /* 0x000fe200000418b8 */
[----:B------:R-:W-:Y:S01]  /*11a30*/  MOV R193, R140 ;  /* 0x0000008c00c17202 */ /* 0x000fe20000000f00 */
[----:B------:R3:W-:Y:S01]  /*11a40*/  STL [R1+0xcc], R218 ;  /* 0x0000ccda01007387 */ /* 0x0007e20000100800 */
[----:B--2---:R-:W-:Y:S01]  /*11a50*/  MOV R9, R218 ;  /* 0x000000da00097202 */ /* 0x004fe20000000f00 */
[----:B------:R-:W-:-:S03]  /*11a60*/  IMAD.MOV.U32 R194, RZ, RZ, R141 ;  /* 0x000000ffffc27224 */ /* 0x000fc600078e008d */
[----:B------:R-:W-:Y:S01]  /*11a70*/  IMAD.MOV.U32 R186, RZ, RZ, R217 ;  /* 0x000000ffffba7224 */ /* 0x000fe200078e00d9 */
[----:B------:R-:W-:Y:S02]  /*11a80*/  MOV R185, R216 ;  /* 0x000000d800b97202 */ /* 0x000fe40000000f00 */
[----:B------:R-:W-:Y:S01]  /*11a90*/  MOV R187, R144 ;  /* 0x0000009000bb7202 */ /* 0x000fe20000000f00 */
[----:B------:R2:W-:Y:S01]  /*11aa0*/  STL [R1+0xc8], R144 ;  /* 0x0000c89001007387 */ /* 0x0005e20000100800 */
[----:B------:R-:W-:Y:S01]  /*11ab0*/  MOV R184, R143 ;  /* 0x0000008f00b87202 */ /* 0x000fe20000000f00 */
[----:B------:R-:W-:Y:S01]  /*11ac0*/  IMAD.MOV.U32 R171, RZ, RZ, R152 ;  /* 0x000000ffffab7224 */ /* 0x000fe200078e0098 */
[----:B------:R-:W-:Y:S01]  /*11ad0*/  MOV R195, R142 ;  /* 0x0000008e00c37202 */ /* 0x000fe20000000f00 */
[----:B------:R-:W-:Y:S01]  /*11ae0*/  HMMA.16816.F32.BF16 R220, R4, R34, R92 ;  /* 0x0000002204dc723c */ /* 0x000fe2000004185c */
[----:B------:R-:W-:Y:S02]  /*11af0*/  MOV R170, R147 ;  /* 0x0000009300aa7202 */ /* 0x000fe40000000f00 */
[----:B------:R-:W-:-:S02]  /*11b00*/  MOV R168, R146 ;  /* 0x0000009200a87202 */ /* 0x000fc40000000f00 */
[----:B------:R-:W-:Y:S01]  /*11b10*/  MOV R10, R145 ;  /* 0x00000091000a7202 */ /* 0x000fe20000000f00 */
[C---:B------:R-:W-:Y:S06]  /*11b20*/  HMMA.16816.F32.BF16 R152, R4.reuse, R26, R200 ;  /* 0x0000001a0498723c */ /* 0x040fec00000418c8 */
[----:B---3--:R-:W-:Y:S01]  /*11b30*/  HMMA.16816.F32.BF16 R216, R4, R48, R104 ;  /* 0x0000003004d8723c */ /* 0x008fe20000041868 */
[----:B-1----:R-:W-:-:S05]  /*11b40*/  FMUL.FTZ R172, R172, R46 ;  /* 0x0000002eacac7220 */ /* 0x002fca0000410000 */
[----:B------:R-:W-:Y:S01]  /*11b50*/  HMMA.16816.F32.BF16 R104, R4, R52, R120 ;  /* 0x000000340468723c */ /* 0x000fe20000041878 */
[----:B------:R-:W-:Y:S01]  /*11b60*/  FMUL.FTZ R173, R173, R46 ;  /* 0x0000002eadad7220 */ /* 0x000fe20000410000 */
[-C--:B------:R-:W-:Y:S01]  /*11b70*/  FMUL.FTZ R174, R174, R45.reuse ;  /* 0x0000002daeae7220 */ /* 0x080fe20000410000 */
[----:B------:R-:W-:-:S04]  /*11b80*/  FMUL.FTZ R175, R175, R45 ;  /* 0x0000002dafaf7220 */ /* 0x000fc80000410000 */
[----:B------:R-:W-:Y:S01]  /*11b90*/  MOV R122, R193 ;  /* 0x000000c1007a7202 */ /* 0x000fe20000000f00 */
[C---:B------:R-:W-:Y:S06]  /*11ba0*/  HMMA.16816.F32.BF16 R224, R4.reuse, R28, R72 ;  /* 0x0000001c04e0723c */ /* 0x040fec0000041848 */
[C---:B--2---:R-:W-:Y:S06]  /*11bb0*/  HMMA.16816.F32.BF16 R144, R4.reuse, R30, R76 ;  /* 0x0000001e0490723c */ /* 0x044fec000004184c */
[C---:B------:R-:W-:Y:S06]  /*11bc0*/  HMMA.16816.F32.BF16 R140, R4.reuse, R32, R88 ;  /* 0x00000020048c723c */ /* 0x040fec0000041858 */
[C---:B------:R-:W-:Y:S06]  /*11bd0*/  HMMA.16816.F32.BF16 R108, R4.reuse, R50, R108 ;  /* 0x00000032046c723c */ /* 0x040fec000004186c */
[----:B------:R-:W-:Y:S07]  /*11be0*/  HMMA.16816.F32.BF16 R92, R4, R54, R124 ;  /* 0x00000036045c723c */ /* 0x000fee000004187c */
[----:B------:R-:W-:Y:S01]  /*11bf0*/  F2FP.BF16.F32.PACK_AB R7, R187, R9 ;  /* 0x00000009bb07723e */ /* 0x000fe200000010ff */
[----:B------:R-:W-:Y:S01]  /*11c00*/  IMAD.MOV.U32 R9, RZ, RZ, R214 ;  /* 0x000000ffff097224 */ /* 0x000fe200078e00d6 */
[----:B------:R-:W-:-:S02]  /*11c10*/  F2FP.BF16.F32.PACK_AB R4, R122, R194 ;  /* 0x000000c27a04723e */ /* 0x000fc400000010ff */
[----:B------:R-:W-:Y:S02]  /*11c20*/  F2FP.BF16.F32.PACK_AB R5, R195, R184 ;  /* 0x000000b8c305723e */ /* 0x000fe400000010ff */
[----:B------:R-:W-:Y:S01]  /*11c30*/  F2FP.BF16.F32.PACK_AB R6, R185, R186 ;  /* 0x000000bab906723e */ /* 0x000fe200000010ff */
[--C-:B------:R-:W-:Y:S01]  /*11c40*/  FFMA.FTZ R9, R9, UR20, -R2.reuse ;  /* 0x0000001409097c23 */ /* 0x100fe20008010802 */
[-C--:B------:R-:W-:Y:S01]  /*11c50*/  FMUL.FTZ R164, R164, R46.reuse ;  /* 0x0000002ea4a47220 */ /* 0x080fe20000410000 */
[----:B------:R-:W-:Y:S01]  /*11c60*/  FMUL.FTZ R165, R165, R46 ;  /* 0x0000002ea5a57220 */ /* 0x000fe20000410000 */
[-C--:B------:R-:W-:Y:S01]  /*11c70*/  FMUL.FTZ R166, R166, R45.reuse ;  /* 0x0000002da6a67220 */ /* 0x080fe20000410000 */
[----:B------:R-:W-:Y:S02]  /*11c80*/  FMUL.FTZ R167, R167, R45 ;  /* 0x0000002da7a77220 */ /* 0x000fe40000410000 */
[C---:B------:R-:W-:Y:S01]  /*11c90*/  HMMA.16816.F32.BF16 R200, R4.reuse, R18, R172 ;  /* 0x0000001204c8723c */ /* 0x040fe200000418ac */
[----:B------:R1:W2:Y:S05]  /*11ca0*/  MUFU.EX2 R18, R9 ;  /* 0x0000000900127308 */ /* 0x0002aa0000000800 */
[----:B------:R-:W-:Y:S01]  /*11cb0*/  HMMA.16816.F32.BF16 R88, R4, R16, R164 ;  /* 0x000000100458723c */ /* 0x000fe200000418a4 */
[----:B-1----:R-:W-:-:S04]  /*11cc0*/  FFMA.FTZ R9, R40, UR20, -R2 ;  /* 0x0000001428097c23 */ /* 0x002fc80008010802 */
[----:B------:R1:W3:Y:S02]  /*11cd0*/  MUFU.EX2 R19, R9 ;  /* 0x0000000900137308 */ /* 0x0002e40000000800 */
[----:B------:R-:W-:Y:S01]  /*11ce0*/  IMAD.MOV.U32 R166, RZ, RZ, R133 ;  /* 0x000000ffffa67224 */ /* 0x000fe200078e0085 */
[----:B------:R-:W-:Y:S01]  /*11cf0*/  MOV R165, R249 ;  /* 0x000000f900a57202 */ /* 0x000fe20000000f00 */
[----:B-1----:R-:W-:-:S04]  /*11d00*/  FFMA.FTZ R9, R41, UR20, -R2 ;  /* 0x0000001429097c23 */ /* 0x002fc80008010802 */
[----:B------:R1:W-:Y:S02]  /*11d10*/  MUFU.EX2 R133, R9 ;  /* 0x0000000900857308 */ /* 0x0003e40000000800 */
[----:B-1----:R-:W-:-:S06]  /*11d20*/  FFMA.FTZ R9, R43, UR20, -R2 ;  /* 0x000000142b097c23 */ /* 0x002fcc0008010802 */
[----:B------:R1:W-:Y:S01]  /*11d30*/  MUFU.EX2 R249, R9 ;  /* 0x0000000900f97308 */ /* 0x0003e20000000800 */
[-C--:B------:R-:W-:Y:S01]  /*11d40*/  FMUL.FTZ R148, R148, R46.reuse ;  /* 0x0000002e94947220 */ /* 0x080fe20000410000 */
[----:B------:R-:W-:Y:S01]  /*11d50*/  FMUL.FTZ R149, R149, R46 ;  /* 0x0000002e95957220 */ /* 0x000fe20000410000 */
[----:B-1----:R-:W-:-:S05]  /*11d60*/  FFMA.FTZ R9, R64, UR20, -R0 ;  /* 0x0000001440097c23 */ /* 0x002fca0008010800 */
[----:B------:R1:W4:Y:S01]  /*11d70*/  MUFU.EX2 R16, R9 ;  /* 0x0000000900107308 */ /* 0x0003220000000800 */
[-C--:B------:R-:W-:Y:S01]  /*11d80*/  FMUL.FTZ R150, R150, R45.reuse ;  /* 0x0000002d96967220 */ /* 0x080fe20000410000 */
[-C--:B------:R-:W-:Y:S01]  /*11d90*/  FMUL.FTZ R151, R151, R45.reuse ;  /* 0x0000002d97977220 */ /* 0x080fe20000410000 */
[-C--:B------:R-:W-:Y:S01]  /*11da0*/  FMUL.FTZ R156, R156, R46.reuse ;  /* 0x0000002e9c9c7220 */ /* 0x080fe20000410000 */
[-C--:B------:R-:W-:Y:S01]  /*11db0*/  FMUL.FTZ R157, R157, R46.reuse ;  /* 0x0000002e9d9d7220 */ /* 0x080fe20000410000 */
[-C--:B------:R-:W-:Y:S01]  /*11dc0*/  FMUL.FTZ R158, R158, R45.reuse ;  /* 0x0000002d9e9e7220 */ /* 0x080fe20000410000 */
[-C--:B------:R-:W-:Y:S01]  /*11dd0*/  FMUL.FTZ R159, R159, R45.reuse ;  /* 0x0000002d9f9f7220 */ /* 0x080fe20000410000 */
[----:B-1----:R-:W-:Y:S01]  /*11de0*/  FFMA.FTZ R9, R42, UR20, -R0 ;  /* 0x000000142a097c23 */ /* 0x002fe20008010800 */
[-C--:B------:R-:W-:Y:S01]  /*11df0*/  FMUL.FTZ R180, R180, R46.reuse ;  /* 0x0000002eb4b47220 */ /* 0x080fe20000410000 */
[-C--:B------:R-:W-:Y:S01]  /*11e00*/  FMUL.FTZ R181, R181, R46.reuse ;  /* 0x0000002eb5b57220 */ /* 0x080fe20000410000 */
[-C--:B------:R-:W-:Y:S01]  /*11e10*/  FMUL.FTZ R182, R182, R45.reuse ;  /* 0x0000002db6b67220 */ /* 0x080fe20000410000 */
[----:B------:R1:W4:Y:S01]  /*11e20*/  MUFU.EX2 R17, R9 ;  /* 0x0000000900117308 */ /* 0x0003220000000800 */
[-C--:B------:R-:W-:Y:S01]  /*11e30*/  FMUL.FTZ R183, R183, R45.reuse ;  /* 0x0000002db7b77220 */ /* 0x080fe20000410000 */
[-C--:B------:R-:W-:Y:S01]  /*11e40*/  FMUL.FTZ R188, R188, R46.reuse ;  /* 0x0000002ebcbc7220 */ /* 0x080fe20000410000 */
[----:B------:R-:W-:Y:S01]  /*11e50*/  FMUL.FTZ R189, R189, R46 ;  /* 0x0000002ebdbd7220 */ /* 0x000fe20000410000 */
[-C--:B------:R-:W-:Y:S01]  /*11e60*/  FMUL.FTZ R190, R190, R45.reuse ;  /* 0x0000002dbebe7220 */ /* 0x080fe20000410000 */
[----:B------:R-:W-:Y:S01]  /*11e70*/  FMUL.FTZ R191, R191, R45 ;  /* 0x0000002dbfbf7220 */ /* 0x000fe20000410000 */
[----:B------:R-:W-:Y:S01]  /*11e80*/  MOV R187, R36 ;  /* 0x0000002400bb7202 */ /* 0x000fe20000000f00 */
[----:B------:R-:W-:Y:S01]  /*11e90*/  IMAD.MOV.U32 R195, RZ, RZ, R210 ;  /* 0x000000ffffc37224 */ /* 0x000fe200078e00d2 */
[----:B------:R-:W-:Y:S01]  /*11ea0*/  MOV R194, R211 ;  /* 0x000000d300c27202 */ /* 0x000fe20000000f00 */
        /* <DEDUP_REMOVED lines=41> */
[----:B------:R-:W-:-:S02]  /*12140*/  MOV R186, R169 ;  /* 0x000000a900ba7202 */ /* 0x000fc40000000f00 */
[----:B------:R-:W-:Y:S02]  /*12150*/  MOV R193, R212 ;  /* 0x000000d400c17202 */ /* 0x000fe40000000f00 */
[----:B------:R-:W-:Y:S02]  /*12160*/  MOV R184, R209 ;  /* 0x000000d100b87202 */ /* 0x000fe40000000f00 */
[----:B------:R-:W-:Y:S01]  /*12170*/  MOV R185, R208 ;  /* 0x000000d000b97202 */ /* 0x000fe20000000f00 */
[----:B------:R-:W-:Y:S01]  /*12180*/  IMAD.MOV.U32 R175, RZ, RZ, R57 ;  /* 0x000000ffffaf7224 */ /* 0x000fe200078e0039 */
[----:B------:R-:W-:Y:S01]  /*12190*/  MOV R168, R252 ;  /* 0x000000fc00a87202 */ /* 0x000fe20000000f00 */
[C---:B------:R-:W-:Y:S01]  /*121a0*/  HMMA.16816.F32.BF16 R208, R4.reuse, R14, R156 ;  /* 0x0000000e04d0723c */ /* 0x040fe2000004189c */
[----:B------:R-:W-:Y:S01]  /*121b0*/  MOV R169, R215 ;  /* 0x000000d700a97202 */ /* 0x000fe20000000f00 */
[----:B-1----:R-:W-:Y:S01]  /*121c0*/  FFMA.FTZ R9, R65, UR20, -R0 ;  /* 0x0000001441097c23 */ /* 0x002fe20008010800 */
[----:B------:R-:W-:Y:S01]  /*121d0*/  MOV R252, R213 ;  /* 0x000000d500fc7202 */ /* 0x000fe20000000f00 */
[----:B--2---:R-:W-:Y:S01]  /*121e0*/  STL [R1+0xc4], R18 ;  /* 0x0000c41201007387 */ /* 0x004fe20000100800 */
[----:B------:R-:W-:Y:S01]  /*121f0*/  MOV R121, R193 ;  /* 0x000000c100797202 */ /* 0x000fe20000000f00 */
[C---:B------:R-:W-:Y:S01]  /*12200*/  HMMA.16816.F32.BF16 R212, R4.reuse, R12, R148 ;  /* 0x0000000c04d4723c */ /* 0x040fe20000041894 */
[----:B------:R-:W-:Y:S01]  /*12210*/  MOV R14, R135 ;  /* 0x00000087000e7202 */ /* 0x000fe20000000f00 */
[----:B------:R-:W-:Y:S01]  /*12220*/  IMAD.MOV.U32 R157, RZ, RZ, R186 ;  /* 0x000000ffff9d7224 */ /* 0x000fe200078e00ba */
[----:B------:R-:W-:Y:S01]  /*12230*/  MOV R164, R62 ;  /* 0x0000003e00a47202 */ /* 0x000fe20000000f00 */
[----:B------:R-:W-:Y:S01]  /*12240*/  IMAD.MOV.U32 R120, RZ, RZ, R61 ;  /* 0x000000ffff787224 */ /* 0x000fe200078e003d */
[----:B------:R-:W-:Y:S01]  /*12250*/  MOV R159, R187 ;  /* 0x000000bb009f7202 */ /* 0x000fe20000000f00 */
[C---:B------:R-:W-:Y:S01]  /*12260*/  HMMA.16816.F32.BF16 R76, R4.reuse, R22, R188 ;  /* 0x00000016044c723c */ /* 0x040fe200000418bc */
[----:B------:R-:W-:Y:S01]  /*12270*/  IMAD.MOV.U32 R148, RZ, RZ, R194 ;  /* 0x000000ffff947224 */ /* 0x000fe200078e00c2 */
[----:B------:R-:W-:Y:S01]  /*12280*/  MOV R149, R195 ;  /* 0x000000c300957202 */ /* 0x000fe20000000f00 */
[----:B---3--:R-:W-:Y:S01]  /*12290*/  STL [R1+0xc0], R19 ;  /* 0x0000c01301007387 */ /* 0x008fe20000100800 */
[----:B------:R-:W-:Y:S01]  /*122a0*/  MOV R150, R184 ;  /* 0x000000b800967202 */ /* 0x000fe20000000f00 */
[----:B------:R-:W-:Y:S01]  /*122b0*/  IMAD.MOV.U32 R158, RZ, RZ, R248 ;  /* 0x000000ffff9e7224 */ /* 0x000fe200078e00f8 */
[----:B------:R-:W-:Y:S01]  /*122c0*/  MOV R13, R185 ;  /* 0x000000b9000d7202 */ /* 0x000fe20000000f00 */
[----:B------:R-:W-:Y:S01]  /*122d0*/  HMMA.16816.F32.BF16 R192, R4, R20, R180 ;  /* 0x0000001404c0723c */ /* 0x000fe200000418b4 */
[----:B------:R-:W-:Y:S01]  /*122e0*/  MOV R135, R63 ;  /* 0x0000003f00877202 */ /* 0x000fe20000000f00 */
[----:B----4-:R-:W-:Y:S01]  /*122f0*/  STL [R1+0xbc], R16 ;  /* 0x0000bc1001007387 */ /* 0x010fe20000100800 */
[----:B------:R-:W-:-:S02]  /*12300*/  MOV R151, R60 ;  /* 0x0000003c00977202 */ /* 0x000fc40000000f00 */
[----:B------:R-:W-:Y:S01]  /*12310*/  MOV R124, R59 ;  /* 0x0000003b007c7202 */ /* 0x000fe20000000f00 */
[C---:B------:R-:W-:Y:S01]  /*12320*/  HMMA.16816.F32.BF16 R72, R4.reuse, R24, R196 ;  /* 0x000000180448723c */ /* 0x040fe200000418c4 */
[----:B------:R-:W-:Y:S02]  /*12330*/  MOV R125, R58 ;  /* 0x0000003a007d7202 */ /* 0x000fe40000000f00 */
[----:B------:R-:W-:Y:S01]  /*12340*/  MOV R123, R56 ;  /* 0x00000038007b7202 */ /* 0x000fe20000000f00 */
[----:B------:R1:W-:Y:S01]  /*12350*/  STL [R1+0xb8], R17 ;  /* 0x0000b81101007387 */ /* 0x0003e20000100800 */
[----:B------:R-:W-:Y:S01]  /*12360*/  MOV R167, R136 ;  /* 0x0000008800a77202 */ /* 0x000fe20000000f00 */
[C---:B------:R-:W-:Y:S01]  /*12370*/  HMMA.16816.F32.BF16 R204, R4.reuse, R26, R204 ;  /* 0x0000001a04cc723c */ /* 0x040fe200000418cc */
[----:B------:R2:W-:Y:S01]  /*12380*/  MUFU.EX2 R248, R9 ;  /* 0x0000000900f87308 */ /* 0x0005e20000000800 */
[----:B------:R-:W-:Y:S01]  /*12390*/  MOV R15, R134 ;  /* 0x00000086000f7202 */ /* 0x000fe20000000f00 */
[----:B------:R-:W-:Y:S01]  /*123a0*/  IMAD.MOV.U32 R126, RZ, RZ, R39 ;  /* 0x000000ffff7e7224 */ /* 0x000fe200078e0027 */
[----:B------:R-:W-:Y:S01]  /*123b0*/  MOV R127, R38 ;  /* 0x00000026007f7202 */ /* 0x000fe20000000f00 */
[----:B------:R-:W3:Y:S01]  /*123c0*/  LDSM.16.MT88.4 R40, [R233+0xc800] ;  /* 0x00c80000e928783b */ /* 0x000ee20000004200 */
[----:B------:R-:W-:Y:S01]  /*123d0*/  HMMA.16816.F32.BF16 R60, R4, R28, R68 ;  /* 0x0000001c043c723c */ /* 0x000fe20000041844 */
[----:B------:R-:W-:-:S05]  /*123e0*/  MOV R156, R10 ;  /* 0x0000000a009c7202 */ /* 0x000fca0000000f00 */
[C---:B------:R-:W-:Y:S06]  /*123f0*/  HMMA.16816.F32.BF16 R112, R4.reuse, R50, R112 ;  /* 0x000000320470723c */ /* 0x040fec0000041870 */
[----:B------:R-:W-:Y:S01]  /*12400*/  HMMA.16816.F32.BF16 R116, R4, R52, R116 ;  /* 0x000000340474723c */ /* 0x000fe20000041874 */
[----:B--2---:R-:W-:-:S05]  /*12410*/  FFMA.FTZ R9, R175, UR20, -R3 ;  /* 0x00000014af097c23 */ /* 0x004fca0008010803 */
[C---:B------:R-:W-:Y:S01]  /*12420*/  HMMA.16816.F32.BF16 R128, R4.reuse, R54, R128 ;  /* 0x000000360480723c */ /* 0x040fe20000041880 */
[----:B------:R-:W-:Y:S01]  /*12430*/  MOV R12, R36 ;  /* 0x00000024000c7202 */ /* 0x000fe20000000f00 */
[----:B------:R-:W-:Y:S04]  /*12440*/  LDSM.16.MT88.4 R20, [R234+0xe800] ;  /* 0x00e80000ea14783b */ /* 0x000fe80000004200 */
[C---:B------:R-:W-:Y:S06]  /*12450*/  HMMA.16816.F32.BF16 R56, R4.reuse, R30, R80 ;  /* 0x0000001e0438723c */ /* 0x040fec0000041850 */
[C---:B------:R-:W-:Y:S06]  /*12460*/  HMMA.16816.F32.BF16 R188, R4.reuse, R32, R84 ;  /* 0x0000002004bc723c */ /* 0x040fec0000041854 */
[C---:B------:R-:W-:Y:S06]  /*12470*/  HMMA.16816.F32.BF16 R184, R4.reuse, R34, R96 ;  /* 0x0000002204b8723c */ /* 0x040fec0000041860 */
[----:B------:R-:W-:Y:S01]  /*12480*/  HMMA.16816.F32.BF16 R180, R4, R48, R100 ;  /* 0x0000003004b4723c */ /* 0x000fe20000041864 */
[----:B------:R2:W4:Y:S01]  /*12490*/  MUFU.EX2 R4, R9 ;  /* 0x0000000900047308 */ /* 0x0005220000000800 */
[----:B------:R-:W-:Y:S01]  /*124a0*/  FFMA.FTZ R10, R47, UR20, -R0 ;  /* 0x000000142f0a7c23 */ /* 0x000fe20008010800 */
[----:B------:R-:W-:Y:S04]  /*124b0*/  LDSM.16.MT88.4 R24, [R233+0xe800] ;  /* 0x00e80000e918783b */ /* 0x000fe80000004200 */
[----:B------:R-:W-:Y:S01]  /*124c0*/  F2FP.BF16.F32.PACK_AB R5, R17, R16 ;  /* 0x000000101105723e */ /* 0x000fe200000010ff */
[----:B------:R-:W3:Y:S01]  /*124d0*/  LDSM.16.MT88.4 R32, [R236+0xc800] ;  /* 0x00c80000ec20783b */ /* 0x000ee20000004200 */
[----:B-1----:R-:W-:-:S02]  /*124e0*/  MOV R17, R164 ;  /* 0x000000a400117202 */ /* 0x002fc40000000f00 */
[----:B------:R-:W-:Y:S01]  /*124f0*/  MOV R164, R165 ;  /* 0x000000a500a47202 */ /* 0x000fe20000000f00 */
[----:B------:R-:W1:Y:S01]  /*12500*/  LDSM.16.MT88.4 R28, [R235+0xc800] ;  /* 0x00c80000eb1c783b */ /* 0x000e620000004200 */
[----:B------:R-:W-:Y:S01]  /*12510*/  MOV R165, R166 ;  /* 0x000000a600a57202 */ /* 0x000fe20000000f00 */
[----:B------:R-:W-:Y:S01]  /*12520*/  IMAD.MOV.U32 R166, RZ, RZ, R167 ;  /* 0x000000ffffa67224 */ /* 0x000fe200078e00a7 */
[----:B------:R-:W-:Y:S02]  /*12530*/  MOV R167, R14 ;  /* 0x0000000e00a77202 */ /* 0x000fe40000000f00 */
[----:B------:R-:W-:Y:S01]  /*12540*/  MOV R14, R15 ;  /* 0x0000000f000e7202 */ /* 0x000fe20000000f00 */
[----:B--2---:R-:W-:Y:S01]  /*12550*/  FFMA.FTZ R9, R17, UR20, -R3 ;  /* 0x0000001411097c23 */ /* 0x004fe20008010803 */
[----:B------:R-:W-:Y:S01]  /*12560*/  MOV R15, R156 ;  /* 0x0000009c000f7202 */ /* 0x000fe20000000f00 */
[----:B------:R-:W-:Y:S01]  /*12570*/  IMAD.MOV.U32 R156, RZ, RZ, R157 ;  /* 0x000000ffff9c7224 */ /* 0x000fe200078e009d */
[----:B------:R-:W-:-:S02]  /*12580*/  MOV R17, R164 ;  /* 0x000000a400117202 */ /* 0x000fc40000000f00 */
[----:B------:R-:W-:Y:S01]  /*12590*/  MOV R164, R165 ;  /* 0x000000a500a47202 */ /* 0x000fe20000000f00 */
[----:B------:R-:W2:Y:S01]  /*125a0*/  MUFU.EX2 R134, R10 ;  /* 0x0000000a00867308 */ /* 0x000ea20000000800 */
[----:B------:R-:W-:Y:S02]  /*125b0*/  MOV R157, R159 ;  /* 0x0000009f009d7202 */ /* 0x000fe40000000f00 */
[----:B------:R-:W-:Y:S01]  /*125c0*/  MOV R165, R166 ;  /* 0x000000a600a57202 */ /* 0x000fe20000000f00 */
[----:B------:R-:W-:Y:S01]  /*125d0*/  IMAD.MOV.U32 R166, RZ, RZ, R167 ;  /* 0x000000ffffa67224 */ /* 0x000fe200078e00a7 */
        /* <DEDUP_REMOVED lines=16> */
[----:B------:R-:W-:Y:S01]  /*126e0*/  MOV R150, R151 ;  /* 0x0000009700967202 */ /* 0x000fe20000000f00 */
[----:B------:R-:W-:Y:S01]  /*126f0*/  IMAD.MOV.U32 R151, RZ, RZ, R124 ;  /* 0x000000ffff977224 */ /* 0x000fe200078e007c */
[----:B----4-:R-:W-:Y:S01]  /*12700*/  STL [R1+0x6c], R4 ;  /* 0x00006c0401007387 */ /* 0x010fe20000100800 */
[----:B------:R-:W-:Y:S01]  /*12710*/  IMAD.MOV.U32 R121, RZ, RZ, R239 ;  /* 0x000000ffff797224 */ /* 0x000fe200078e00ef */
[----:B------:R-:W-:-:S02]  /*12720*/  MOV R124, R125 ;  /* 0x0000007d007c7202 */ /* 0x000fc40000000f00 */
[----:B------:R-:W4:Y:S01]  /*12730*/  LDL.LU R239, [R1+0x188] ;  /* 0x0001880001ef7983 */ /* 0x000f220000300800 */
[----:B------:R-:W-:Y:S02]  /*12740*/  MOV R125, R126 ;  /* 0x0000007e007d7202 */ /* 0x000fe40000000f00 */
[----:B------:R-:W-:Y:S01]  /*12750*/  MOV R172, R164 ;  /* 0x000000a400ac7202 */ /* 0x000fe20000000f00 */
[----:B------:R-:W-:Y:S01]  /*12760*/  STL [R1+0x170], R133 ;  /* 0x0001708501007387 */ /* 0x000fe20000100800 */
[----:B------:R-:W-:Y:S02]  /*12770*/  MOV R126, R127 ;  /* 0x0000007f007e7202 */ /* 0x000fe40000000f00 */
[----:B------:R-:W-:Y:S01]  /*12780*/  MOV R173, R165 ;  /* 0x000000a500ad7202 */ /* 0x000fe20000000f00 */
[----:B------:R-:W-:Y:S01]  /*12790*/  STL [R1+0x168], R249 ;  /* 0x000168f901007387 */ /* 0x000fe20000100800 */
[----:B------:R-:W-:Y:S02]  /*127a0*/  MOV R164, R14 ;  /* 0x0000000e00a47202 */ /* 0x000fe40000000f00 */
[----:B------:R-:W-:Y:S01]  /*127b0*/  MOV R165, R15 ;  /* 0x0000000f00a57202 */ /* 0x000fe20000000f00 */
[----:B--2---:R2:W-:Y:S01]  /*127c0*/  STL [R1+0x174], R134 ;  /* 0x0001748601007387 */ /* 0x0045e20000100800 */
[----:B------:R-:W-:Y:S01]  /*127d0*/  MOV R14, R159 ;  /* 0x0000009f000e7202 */ /* 0x000fe20000000f00 */
[----:B------:R-:W-:Y:S01]  /*127e0*/  IMAD.MOV.U32 R127, RZ, RZ, R232 ;  /* 0x000000ffff7f7224 */ /* 0x000fe200078e00e8 */
[----:B------:R-:W-:Y:S01]  /*127f0*/  MOV R15, R12 ;  /* 0x0000000c000f7202 */ /* 0x000fe20000000f00 */
[----:B------:R3:W-:Y:S01]  /*12800*/  STL [R1+0x16c], R248 ;  /* 0x00016cf801007387 */ /* 0x0007e20000100800 */
[----:B------:R-:W-:-:S02]  /*12810*/  MOV R159, R149 ;  /* 0x00000095009f7202 */ /* 0x000fc40000000f00 */
[----:B------:R-:W-:Y:S01]  /*12820*/  MOV R12, R150 ;  /* 0x00000096000c7202 */ /* 0x000fe20000000f00 */
[----:B------:R-:W4:Y:S01]  /*12830*/  LDL.LU R232, [R1+0x184] ;  /* 0x0001840001e87983 */ /* 0x000f220000300800 */
[----:B------:R-:W-:Y:S02]  /*12840*/  MOV R149, R125 ;  /* 0x0000007d00957202 */ /* 0x000fe40000000f00 */
[----:B------:R-:W-:Y:S02]  /*12850*/  MOV R150, R126 ;  /* 0x0000007e00967202 */ /* 0x000fe40000000f00 */
[----:B------:R-:W-:Y:S02]  /*12860*/  MOV R125, R243 ;  /* 0x000000f3007d7202 */ /* 0x000fe40000000f00 */
[----:B------:R-:W4:Y:S01]  /*12870*/  LDL.LU R243, [R1+0x180] ;  /* 0x0001800001f37983 */ /* 0x000f220000300800 */
[----:B------:R-:W-:-:S03]  /*12880*/  MOV R126, R251 ;  /* 0x000000fb007e7202 */ /* 0x000fc60000000f00 */
[----:B------:R-:W4:Y:S01]  /*12890*/  LDL.LU R251, [R1+0x17c] ;  /* 0x00017c0001fb7983 */ /* 0x000f220000300800 */
[----:B------:R-:W-:Y:S02]  /*128a0*/  MOV R174, R166 ;  /* 0x000000a600ae7202 */ /* 0x000fe40000000f00 */
[----:B------:R-:W-:Y:S02]  /*128b0*/  MOV R166, R156 ;  /* 0x0000009c00a67202 */ /* 0x000fe40000000f00 */
[----:B------:R-:W-:Y:S02]  /*128c0*/  MOV R156, R13 ;  /* 0x0000000d009c7202 */ /* 0x000fe40000000f00 */
[----:B------:R-:W-:Y:S02]  /*128d0*/  MOV R13, R151 ;  /* 0x00000097000d7202 */ /* 0x000fe40000000f00 */
[----:B------:R-:W-:Y:S01]  /*128e0*/  MOV R151, R127 ;  /* 0x0000007f00977202 */ /* 0x000fe20000000f00 */
[----:B------:R-:W-:Y:S01]  /*128f0*/  IMAD.MOV.U32 R199, RZ, RZ, R149 ;  /* 0x000000ffffc77224 */ /* 0x000fe200078e0095 */
[----:B------:R-:W-:-:S02]  /*12900*/  MOV R127, R67 ;  /* 0x00000043007f7202 */ /* 0x000fc40000000f00 */
[----:B------:R-:W-:Y:S01]  /*12910*/  MOV R149, R151 ;  /* 0x0000009700957202 */ /* 0x000fe20000000f00 */
[----:B------:R-:W-:Y:S01]  /*12920*/  IMAD.MOV.U32 R151, RZ, RZ, R125 ;  /* 0x000000ffff977224 */ /* 0x000fe200078e007d */
[----:B------:R-:W-:Y:S01]  /*12930*/  MOV R125, R127 ;  /* 0x0000007f007d7202 */ /* 0x000fe20000000f00 */
[----:B------:R-:W-:Y:S01]  /*12940*/  IMAD.MOV.U32 R127, RZ, RZ, R247 ;  /* 0x000000ffff7f7224 */ /* 0x000fe200078e00f7 */
[----:B------:R-:W-:Y:S01]  /*12950*/  F2FP.BF16.F32.PACK_AB R7, R248, R134 ;  /* 0x00000086f807723e */ /* 0x000fe200000010ff */
[----:B------:R-:W4:Y:S04]  /*12960*/  LDL.LU R247, [R1+0x178] ;  /* 0x0001780001f77983 */ /* 0x000f280000300800 */
[----:B--2---:R-:W2:Y:S01]  /*12970*/  LDL.LU R134, [R1+0x6c] ;  /* 0x00006c0001867983 */ /* 0x004ea20000300800 */
[----:B------:R-:W-:-:S02]  /*12980*/  IMAD.MOV.U32 R175, RZ, RZ, R167 ;  /* 0x000000ffffaf7224 */ /* 0x000fc400078e00a7 */
[----:B------:R-:W-:Y:S02]  /*12990*/  IMAD.MOV.U32 R167, RZ, RZ, R157 ;  /* 0x000000ffffa77224 */ /* 0x000fe400078e009d */
[----:B------:R-:W-:Y:S01]  /*129a0*/  IMAD.MOV.U32 R157, RZ, RZ, R148 ;  /* 0x000000ffff9d7224 */ /* 0x000fe200078e0094 */
[----:B------:R-:W-:Y:S01]  /*129b0*/  F2FP.BF16.F32.PACK_AB R4, R19, R18 ;  /* 0x000000121304723e */ /* 0x000fe200000010ff */
[----:B------:R-:W-:Y:S01]  /*129c0*/  IMAD.MOV.U32 R148, RZ, RZ, R124 ;  /* 0x000000ffff947224 */ /* 0x000fe200078e007c */
[----:B------:R-:W-:Y:S01]  /*129d0*/  F2FP.BF16.F32.PACK_AB R6, R249, R133 ;  /* 0x00000085f906723e */ /* 0x000fe200000010ff */
[----:B------:R-:W-:Y:S01]  /*129e0*/  IMAD.MOV.U32 R124, RZ, RZ, R135 ;  /* 0x000000ffff7c7224 */ /* 0x000fe200078e0087 */
[----:B---3--:R3:W2:Y:S01]  /*129f0*/  MUFU.EX2 R248, R9 ;  /* 0x0000000900f87308 */ /* 0x0086a20000000800 */
[----:B------:R-:W-:Y:S01]  /*12a00*/  IMAD.MOV.U32 R135, RZ, RZ, R66 ;  /* 0x000000ffff877224 */ /* 0x000fe200078e0042 */
[----:B------:R-:W-:Y:S02]  /*12a10*/  MOV R198, R148 ;  /* 0x0000009400c67202 */ /* 0x000fe40000000f00 */
[----:B------:R-:W-:Y:S01]  /*12a20*/  MOV R148, R150 ;  /* 0x0000009600947202 */ /* 0x000fe20000000f00 */
[----:B------:R-:W-:Y:S01]  /*12a30*/  HMMA.16816.F32.BF16 R64, R4, R40, R172 ;  /* 0x000000280440723c */ /* 0x000fe200000418ac */
[----:B------:R-:W-:-:S02]  /*12a40*/  MOV R150, R124 ;  /* 0x0000007c00967202 */ /* 0x000fc40000000f00 */
[----:B------:R-:W-:Y:S02]  /*12a50*/  MOV R124, R126 ;  /* 0x0000007e007c7202 */ /* 0x000fe40000000f00 */
[----:B------:R-:W-:Y:S02]  /*12a60*/  MOV R126, R135 ;  /* 0x00000087007e7202 */ /* 0x000fe40000000f00 */
[----:B------:R-:W-:Y:S02]  /*12a70*/  MOV R172, R164 ;  /* 0x000000a400ac7202 */ /* 0x000fe40000000f00 */
[----:B------:R-:W-:Y:S01]  /*12a80*/  MOV R173, R165 ;  /* 0x000000a500ad7202 */ /* 0x000fe20000000f00 */
[----:B---3--:R-:W-:Y:S01]  /*12a90*/  FFMA.FTZ R9, R17, UR20, -R3 ;  /* 0x0000001411097c23 */ /* 0x008fe20008010803 */
[----:B------:R-:W-:Y:S01]  /*12aa0*/  MOV R136, R37 ;  /* 0x0000002500887202 */ /* 0x000fe20000000f00 */
[----:B------:R-:W-:Y:S01]  /*12ab0*/  LDSM.16.MT88.4 R16, [R236+0xe800] ;  /* 0x00e80000ec10783b */ /* 0x000fe20000004200 */
[----:B------:R-:W-:Y:S01]  /*12ac0*/  MOV R164, R14 ;  /* 0x0000000e00a47202 */ /* 0x000fe20000000f00 */
[----:B------:R4:W-:Y:S01]  /*12ad0*/  MUFU.EX2 R135, R9 ;  /* 0x0000000900877308 */ /* 0x0009e20000000800 */
[----:B------:R-:W-:Y:S01]  /*12ae0*/  MOV R165, R15 ;  /* 0x0000000f00a57202 */ /* 0x000fe20000000f00 */
[----:B------:R-:W3:Y:S01]  /*12af0*/  LDSM.16.MT88.4 R36, [R234+0xc800] ;  /* 0x00c80000ea24783b */ /* 0x000ee20000004200 */
[----:B------:R-:W-:-:S02]  /*12b00*/  MOV R196, R12 ;  /* 0x0000000c00c47202 */ /* 0x000fc40000000f00 */
[----:B------:R-:W-:Y:S02]  /*12b10*/  MOV R197, R13 ;  /* 0x0000000d00c57202 */ /* 0x000fe40000000f00 */
[----:B------:R-:W3:Y:S01]  /*12b20*/  LDSM.16.MT88.4 R12, [R235+0xe800] ;  /* 0x00e80000eb0c783b */ /* 0x000ee20000004200 */
[----:B------:R-:W-:Y:S02]  /*12b30*/  MOV R52, R151 ;  /* 0x0000009700347202 */ /* 0x000fe40000000f00 */
[----:B------:R-:W-:Y:S01]  /*12b40*/  MOV R69, R199 ;  /* 0x000000c700457202 */ /* 0x000fe20000000f00 */
[----:B------:R-:W-:Y:S01]  /*12b50*/  IMAD.MOV.U32 R199, RZ, RZ, R250 ;  /* 0x000000ffffc77224 */ /* 0x000fe200078e00fa */
[----:B------:R-:W-:Y:S02]  /*12b60*/  MOV R71, R197 ;  /* 0x000000c500477202 */ /* 0x000fe40000000f00 */
[----:B------:R-:W-:Y:S02]  /*12b70*/  MOV R70, R198 ;  /* 0x000000c600467202 */ /* 0x000fe40000000f00 */
[----:B------:R-:W-:-:S02]  /*12b80*/  MOV R197, R149 ;  /* 0x0000009500c57202 */ /* 0x000fc40000000f00 */
        /* <DEDUP_REMOVED lines=11> */
[----:B------:R-:W-:Y:S02]  /*12c40*/  MOV R53, R121 ;  /* 0x0000007900357202 */ /* 0x000fe40000000f00 */
[----:B------:R-:W-:Y:S01]  /*12c50*/  MOV R10, R122 ;  /* 0x0000007a000a7202 */ /* 0x000fe20000000f00 */
[----:B------:R-:W-:Y:S01]  /*12c60*/  HMMA.16816.F32.BF16 R160, R4, R32, R160 ;  /* 0x0000002004a0723c */ /* 0x000fe200000418a0 */
[----:B------:R-:W-:-:S05]  /*12c70*/  MOV R68, R123 ;  /* 0x0000007b00447202 */ /* 0x000fca0000000f00 */
[C---:B-1----:R-:W-:Y:S06]  /*12c80*/  HMMA.16816.F32.BF16 R176, R4.reuse, R28, R176 ;  /* 0x0000001c04b0723c */ /* 0x042fec00000418b0 */
[C---:B---3--:R-:W-:Y:S06]  /*12c90*/  HMMA.16816.F32.BF16 R168, R4.reuse, R36, R168 ;  /* 0x0000002404a8723c */ /* 0x048fec00000418a8 */
        /* <DEDUP_REMOVED lines=8> */
[----:B------:R-:W-:Y:S01]  /*12d20*/  HMMA.16816.F32.BF16 R92, R4, R14, R92 ;  /* 0x0000000e045c723c */ /* 0x000fe2000004185c */
[----:B------:R-:W-:Y:S01]  /*12d30*/  MOV R223, R68 ;  /* 0x0000004400df7202 */ /* 0x000fe20000000f00 */
[----:B------:R-:W-:-:S04]  /*12d40*/  IMAD.MOV.U32 R221, RZ, RZ, R50 ;  /* 0x000000ffffdd7224 */ /* 0x000fc800078e0032 */
[----:B------:R-:W-:Y:S02]  /*12d50*/  IMAD.MOV.U32 R216, RZ, RZ, R221 ;  /* 0x000000ffffd87224 */ /* 0x000fe400078e00dd */
[----:B----4-:R-:W-:-:S04]  /*12d60*/  FFMA.FTZ R9, R251, UR20, -R3 ;  /* 0x00000014fb097c23 */ /* 0x010fc80008010803 */
[----:B------:R1:W-:Y:S02]  /*12d70*/  MUFU.EX2 R251, R9 ;  /* 0x0000000900fb7308 */ /* 0x0003e40000000800 */
[----:B-1----:R-:W-:-:S06]  /*12d80*/  FFMA.FTZ R9, R158, UR20, -R8 ;  /* 0x000000149e097c23 */ /* 0x002fcc0008010808 */
[----:B------:R1:W-:Y:S02]  /*12d90*/  MUFU.EX2 R133, R9 ;  /* 0x0000000900857308 */ /* 0x0003e40000000800 */
[----:B-1----:R-:W-:-:S06]  /*12da0*/  FFMA.FTZ R9, R159, UR20, -R8 ;  /* 0x000000149f097c23 */ /* 0x002fcc0008010808 */
[----:B------:R1:W3:Y:S02]  /*12db0*/  MUFU.EX2 R249, R9 ;  /* 0x0000000900f97308 */ /* 0x0002e40000000800 */
[----:B-1----:R-:W-:-:S06]  /*12dc0*/  FFMA.FTZ R9, R136, UR20, -R8 ;  /* 0x0000001488097c23 */ /* 0x002fcc0008010808 */
[----:B------:R1:W-:Y:S02]  /*12dd0*/  MUFU.EX2 R136, R9 ;  /* 0x0000000900887308 */ /* 0x0003e40000000800 */
[----:B-1----:R-:W-:Y:S01]  /*12de0*/  FFMA.FTZ R9, R196, UR20, -R8 ;  /* 0x00000014c4097c23 */ /* 0x002fe20008010808 */
[----:B------:R-:W-:-:S05]  /*12df0*/  IMAD.MOV.U32 R196, RZ, RZ, R148 ;  /* 0x000000ffffc47224 */ /* 0x000fca00078e0094 */
[----:B------:R1:W4:Y:S01]  /*12e00*/  MUFU.EX2 R250, R9 ;  /* 0x0000000900fa7308 */ /* 0x0003220000000800 */
[----:B------:R-:W-:Y:S07]  /*12e10*/  HMMA.16816.F32.BF16 R148, R4, R24, R224 ;  /* 0x000000180494723c */ /* 0x000fee00000418e0 */
[----:B------:R-:W-:Y:S01]  /*12e20*/  MOV R226, R245 ;  /* 0x000000f500e27202 */ /* 0x000fe20000000f00 */
[----:B-1----:R-:W-:-:S04]  /*12e30*/  FFMA.FTZ R9, R52, UR20, -R2 ;  /* 0x0000001434097c23 */ /* 0x002fc80008010802 */
[----:B------:R1:W-:Y:S01]  /*12e40*/  MUFU.EX2 R245, R9 ;  /* 0x0000000900f57308 */ /* 0x0003e20000000800 */
[----:B------:R-:W-:Y:S01]  /*12e50*/  MOV R227, R242 ;  /* 0x000000f200e37202 */ /* 0x000fe20000000f00 */
[----:B------:R-:W-:Y:S01]  /*12e60*/  IMAD.MOV.U32 R225, RZ, RZ, R239 ;  /* 0x000000ffffe17224 */ /* 0x000fe200078e00ef */
[----:B------:R-:W-:Y:S01]  /*12e70*/  HMMA.16816.F32.BF16 R156, R4, R34, R228 ;  /* 0x00000022049c723c */ /* 0x000fe200000418e4 */
[----:B------:R-:W-:Y:S01]  /*12e80*/  MOV R224, R232 ;  /* 0x000000e800e07202 */ /* 0x000fe20000000f00 */
[----:B-1----:R-:W-:-:S04]  /*12e90*/  FFMA.FTZ R9, R137, UR20, -R2 ;  /* 0x0000001489097c23 */ /* 0x002fc80008010802 */
[----:B------:R1:W1:Y:S01]  /*12ea0*/  MUFU.EX2 R242, R9 ;  /* 0x0000000900f27308 */ /* 0x0002620000000800 */
[----:B--2---:R-:W-:Y:S02]  /*12eb0*/  F2FP.BF16.F32.PACK_AB R4, R248, R134 ;  /* 0x00000086f804723e */ /* 0x004fe400000010ff */
[----:B---3--:R-:W-:Y:S02]  /*12ec0*/  F2FP.BF16.F32.PACK_AB R5, R249, R133 ;  /* 0x00000085f905723e */ /* 0x008fe400000010ff */
[----:B------:R-:W-:Y:S02]  /*12ed0*/  F2FP.BF16.F32.PACK_AB R6, R251, R135 ;  /* 0x00000087fb06723e */ /* 0x000fe400000010ff */
[----:B----4-:R-:W-:Y:S01]  /*12ee0*/  F2FP.BF16.F32.PACK_AB R7, R250, R136 ;  /* 0x00000088fa07723e */ /* 0x010fe200000010ff */
[----:B-1----:R-:W-:-:S04]  /*12ef0*/  FFMA.FTZ R9, R138, UR20, -R2 ;  /* 0x000000148a097c23 */ /* 0x002fc80008010802 */
[----:B------:R1:W-:Y:S02]  /*12f00*/  MUFU.EX2 R239, R9 ;  /* 0x0000000900ef7308 */ /* 0x0003e40000000800 */
[C---:B------:R-:W-:Y:S06]  /*12f10*/  HMMA.16816.F32.BF16 R100, R4.reuse, R40, R212 ;  /* 0x000000280464723c */ /* 0x040fec00000418d4 */
[----:B------:R-:W-:Y:S01]  /*12f20*/  HMMA.16816.F32.BF16 R96, R4, R42, R208 ;  /* 0x0000002a0460723c */ /* 0x000fe200000418d0 */
[----:B------:R-:W2:Y:S01]  /*12f30*/  LDSM.16.MT88.4 R40, [R233+0xd000] ;  /* 0x00d00000e928783b */ /* 0x000ea20000004200 */
[----:B-1----:R-:W-:-:S04]  /*12f40*/  FFMA.FTZ R9, R139, UR20, -R2 ;  /* 0x000000148b097c23 */ /* 0x002fc80008010802 */
[----:B------:R1:W-:Y:S01]  /*12f50*/  MUFU.EX2 R232, R9 ;  /* 0x0000000900e87308 */ /* 0x0003e20000000800 */
[----:B------:R-:W-:Y:S01]  /*12f60*/  MOV R229, R53 ;  /* 0x0000003500e57202 */ /* 0x000fe20000000f00 */
[----:B------:R-:W-:Y:S01]  /*12f70*/  HMMA.16816.F32.BF16 R88, R4, R36, R88 ;  /* 0x000000240458723c */ /* 0x000fe20000041858 */
[----:B------:R-:W-:Y:S02]  /*12f80*/  MOV R228, R10 ;  /* 0x0000000a00e47202 */ /* 0x000fe40000000f00 */
[----:B------:R-:W-:-:S03]  /*12f90*/  MOV R220, R229 ;  /* 0x000000e500dc7202 */ /* 0x000fc60000000f00 */
[----:B------:R-:W-:Y:S01]  /*12fa0*/  HMMA.16816.F32.BF16 R84, R4, R38, R200 ;  /* 0x000000260454723c */ /* 0x000fe200000418c8 */
[----:B------:R-:W3:Y:S01]  /*12fb0*/  LDSM.16.MT88.4 R36, [R234+0xd000] ;  /* 0x00d00000ea24783b */ /* 0x000ee20000004200 */
[----:B-1----:R-:W-:-:S04]  /*12fc0*/  FFMA.FTZ R9, R244, UR20, -R0 ;  /* 0x00000014f4097c23 */ /* 0x002fc80008010800 */
[----:B------:R1:W-:Y:S01]  /*12fd0*/  MUFU.EX2 R244, R9 ;  /* 0x0000000900f47308 */ /* 0x0003e20000000800 */
[----:B------:R-:W-:Y:S01]  /*12fe0*/  MOV R229, R238 ;  /* 0x000000ee00e57202 */ /* 0x000fe20000000f00 */
[----:B------:R-:W-:Y:S01]  /*12ff0*/  HMMA.16816.F32.BF16 R80, R4, R32, R192 ;  /* 0x000000200450723c */ /* 0x000fe200000418c0 */
[----:B------:R-:W-:Y:S01]  /*13000*/  IMAD.MOV.U32 R10, RZ, RZ, R69 ;  /* 0x000000ffff0a7224 */ /* 0x000fe200078e0045 */
[----:B------:R-:W-:Y:S02]  /*13010*/  MOV R231, R70 ;  /* 0x0000004600e77202 */ /* 0x000fe40000000f00 */
[----:B------:R-:W-:Y:S01]  /*13020*/  MOV R230, R71 ;  /* 0x0000004700e67202 */ /* 0x000fe20000000f00 */
[----:B-1----:R-:W-:-:S04]  /*13030*/  FFMA.FTZ R9, R241, UR20, -R0 ;  /* 0x00000014f1097c23 */ /* 0x002fc80008010800 */
[----:B------:R1:W4:Y:S01]  /*13040*/  MUFU.EX2 R241, R9 ;  /* 0x0000000900f17308 */ /* 0x0003220000000800 */
[----:B------:R-:W-:Y:S01]  /*13050*/  HMMA.16816.F32.BF16 R76, R4, R34, R76 ;  /* 0x00000022044c723c */ /* 0x000fe2000004184c */
[----:B------:R-:W-:Y:S01]  /*13060*/  MOV R222, R228 ;  /* 0x000000e400de7202 */ /* 0x000fe20000000f00 */
[----:B------:R-:W3:Y:S01]  /*13070*/  LDSM.16.MT88.4 R32, [R236+0xd000] ;  /* 0x00d00000ec20783b */ /* 0x000ee20000004200 */
[----:B------:R-:W-:-:S03]  /*13080*/  IMAD.MOV.U32 R228, RZ, RZ, R47 ;  /* 0x000000ffffe47224 */ /* 0x000fc600078e002f */
[----:B------:R-:W-:Y:S01]  /*13090*/  HMMA.16816.F32.BF16 R72, R4, R28, R72 ;  /* 0x0000001c0448723c */ /* 0x000fe20000041848 */
[----:B-1----:R-:W-:-:S05]  /*130a0*/  FFMA.FTZ R9, R223, UR20, -R0 ;  /* 0x00000014df097c23 */ /* 0x002fca0008010800 */
[----:B------:R-:W-:Y:S01]  /*130b0*/  HMMA.16816.F32.BF16 R68, R4, R30, R204 ;  /* 0x0000001e0444723c */ /* 0x000fe200000418cc */
[----:B------:R-:W1:Y:S01]  /*130c0*/  LDSM.16.MT88.4 R28, [R235+0xf000] ;  /* 0x00f00000eb1c783b */ /* 0x000e620000004200 */
[----:B------:R2:W-:Y:S01]  /*130d0*/  MUFU.EX2 R238, R9 ;  /* 0x0000000900ee7308 */ /* 0x0005e20000000800 */
[----:B------:R-:W-:Y:S01]  /*130e0*/  MOV R218, R224 ;  /* 0x000000e000da7202 */ /* 0x000fe20000000f00 */
[----:B------:R-:W-:Y:S01]  /*130f0*/  IMAD.MOV.U32 R219, RZ, RZ, R225 ;  /* 0x000000ffffdb7224 */ /* 0x000fe200078e00e1 */
[----:B------:R-:W-:Y:S01]  /*13100*/  MOV R225, R48 ;  /* 0x0000003000e17202 */ /* 0x000fe20000000f00 */
[----:B--2---:R-:W-:-:S04]  /*13110*/  FFMA.FTZ R9, R132, UR20, -R0 ;  /* 0x0000001484097c23 */ /* 0x004fc80008010800 */
[----:B------:R2:W3:Y:S01]  /*13120*/  MUFU.EX2 R47, R9 ;  /* 0x00000009002f7308 */ /* 0x0004e20000000800 */
[----:B------:R-:W-:Y:S02]  /*13130*/  MOV R223, R226 ;  /* 0x000000e200df7202 */ /* 0x000fe40000000f00 */
[----:B------:R-:W-:Y:S01]  /*13140*/  MOV R214, R219 ;  /* 0x000000db00d67202 */ /* 0x000fe20000000f00 */
[----:B------:R-:W-:Y:S01]  /*13150*/  HMMA.16816.F32.BF16 R52, R4, R26, R56 ;  /* 0x0000001a0434723c */ /* 0x000fe20000041838 */
[----:B------:R-:W-:Y:S01]  /*13160*/  MOV R224, R51 ;  /* 0x0000003300e07202 */ /* 0x000fe20000000f00 */
[----:B--2---:R-:W-:-:S04]  /*13170*/  FFMA.FTZ R9, R247, UR20, -R3 ;  /* 0x00000014f7097c23 */ /* 0x004fc80008010803 */
[----:B------:R2:W-:Y:S01]  /*13180*/  MUFU.EX2 R247, R9 ;  /* 0x0000000900f77308 */ /* 0x0005e20000000800 */
[----:B------:R-:W-:Y:S01]  /*13190*/  MOV R226, R49 ;  /* 0x0000003100e27202 */ /* 0x000fe20000000f00 */
[C---:B------:R-:W-:Y:S01]  /*131a0*/  HMMA.16816.F32.BF16 R60, R4.reuse, R24, R60 ;  /* 0x00000018043c723c */ /* 0x040fe2000004183c */
[----:B------:R-:W-:Y:S01]  /*131b0*/  MOV R221, R229 ;  /* 0x000000e500dd7202 */ /* 0x000fe20000000f00 */
[----:B------:R-:W-:Y:S04]  /*131c0*/  LDSM.16.MT88.4 R24, [R236+0xf000] ;  /* 0x00f00000ec18783b */ /* 0x000fe80000004200 */
[----:B------:R-:W-:Y:S01]  /*131d0*/  HMMA.16816.F32.BF16 R48, R4, R22, R184 ;  /* 0x000000160430723c */ /* 0x000fe200000418b8 */
[----:B--2---:R-:W-:-:S04]  /*131e0*/  FFMA.FTZ R9, R243, UR20, -R3 ;  /* 0x00000014f3097c23 */ /* 0x004fc80008010803 */
[----:B------:R2:W1:Y:S01]  /*131f0*/  MUFU.EX2 R243, R9 ;  /* 0x0000000900f37308 */ /* 0x0004620000000800 */
[----:B------:R-:W-:Y:S01]  /*13200*/  HMMA.16816.F32.BF16 R56, R4, R20, R188 ;  /* 0x000000140438723c */ /* 0x000fe200000418bc */
[----:B------:R-:W-:Y:S01]  /*13210*/  LDSM.16.MT88.4 R20, [R235+0xd000] ;  /* 0x00d00000eb14783b */ /* 0x000fe20000004200 */
[----:B------:R-:W-:-:S04]  /*13220*/  MOV R213, R221 ;  /* 0x000000dd00d57202 */ /* 0x000fc80000000f00 */
[----:B------:R-:W-:Y:S01]  /*13230*/  HMMA.16816.F32.BF16 R180, R4, R16, R180 ;  /* 0x0000001004b4723c */ /* 0x000fe200000418b4 */
[----:B------:R-:W-:-:S05]  /*13240*/  MOV R221, R237 ;  /* 0x000000ed00dd7202 */ /* 0x000fca0000000f00 */
[C---:B------:R-:W-:Y:S01]  /*13250*/  HMMA.16816.F32.BF16 R112, R4.reuse, R18, R112 ;  /* 0x000000120470723c */ /* 0x040fe20000041870 */
[----:B------:R-:W-:Y:S01]  /*13260*/  LDSM.16.MT88.4 R16, [R233+0xf000] ;  /* 0x00f00000e910783b */ /* 0x000fe20000004200 */
[----:B--2---:R-:W-:Y:S01]  /*13270*/  FFMA.FTZ R9, R218, UR20, -R3 ;  /* 0x00000014da097c23 */ /* 0x004fe20008010803 */
[----:B------:R-:W-:Y:S02]  /*13280*/  MOV R218, R225 ;  /* 0x000000e100da7202 */ /* 0x000fe40000000f00 */
[----:B------:R-:W-:Y:S01]  /*13290*/  MOV R225, R231 ;  /* 0x000000e700e17202 */ /* 0x000fe20000000f00 */
[C---:B------:R-:W-:Y:S01]  /*132a0*/  HMMA.16816.F32.BF16 R116, R4.reuse, R12, R116 ;  /* 0x0000000c0474723c */ /* 0x040fe20000041874 */
[----:B------:R-:W-:Y:S02]  /*132b0*/  MOV R231, R252 ;  /* 0x000000fc00e77202 */ /* 0x000fe40000000f00 */
[----:B------:R-:W-:Y:S02]  /*132c0*/  MOV R252, R240 ;  /* 0x000000f000fc7202 */ /* 0x000fe40000000f00 */
[----:B------:R2:W-:Y:S01]  /*132d0*/  MUFU.EX2 R240, R9 ;  /* 0x0000000900f07308 */ /* 0x0005e20000000800 */
[----:B------:R-:W-:Y:S01]  /*132e0*/  HMMA.16816.F32.BF16 R184, R4, R14, R128 ;  /* 0x0000000e04b8723c */ /* 0x000fe20000041880 */
[----:B------:R-:W1:Y:S06]  /*132f0*/  LDSM.16.MT88.4 R12, [R234+0xf000] ;  /* 0x00f00000ea0c783b */ /* 0x000e6c0000004200 */
[----:B------:R-:W-:-:S02]  /*13300*/  F2FP.BF16.F32.PACK_AB R4, R242, R245 ;  /* 0x000000f5f204723e */ /* 0x000fc400000010ff */
[----:B----4-:R-:W-:Y:S02]  /*13310*/  F2FP.BF16.F32.PACK_AB R5, R241, R244 ;  /* 0x000000f4f105723e */ /* 0x010fe400000010ff */
[----:B------:R-:W-:Y:S02]  /*13320*/  F2FP.BF16.F32.PACK_AB R6, R232, R239 ;  /* 0x000000efe806723e */ /* 0x000fe400000010ff */
[----:B---3--:R-:W-:Y:S01]  /*13330*/  F2FP.BF16.F32.PACK_AB R7, R47, R238 ;  /* 0x000000ee2f07723e */ /* 0x008fe200000010ff */
[----:B--2---:R-:W-:-:S04]  /*13340*/  FFMA.FTZ R9, R214, UR20, -R3 ;  /* 0x00000014d6097c23 */ /* 0x004fc80008010803 */
[----:B------:R2:W-:Y:S02]  /*13350*/  MUFU.EX2 R237, R9 ;  /* 0x0000000900ed7308 */ /* 0x0005e40000000800 */
[C---:B------:R-:W-:Y:S01]  /*13360*/  HMMA.16816.F32.BF16 R172, R4.reuse, R42, R172 ;  /* 0x0000002a04ac723c */ /* 0x040fe200000418ac */
[----:B------:R-:W-:Y:S02]  /*13370*/  MOV R215, R220 ;  /* 0x000000dc00d77202 */ /* 0x000fe40000000f00 */
[----:B------:R-:W-:Y:S01]  /*13380*/  MOV R217, R224 ;  /* 0x000000e000d97202 */ /* 0x000fe20000000f00 */
[----:B------:R-:W-:Y:S01]  /*13390*/  IMAD.MOV.U32 R220, RZ, RZ, R228 ;  /* 0x000000ffffdc7224 */ /* 0x000fe200078e00e4 */
[----:B------:R-:W-:Y:S01]  /*133a0*/  MOV R224, R230 ;  /* 0x000000e600e07202 */ /* 0x000fe20000000f00 */
[----:B------:R-:W-:Y:S01]  /*133b0*/  HMMA.16816.F32.BF16 R128, R4, R40, R64 ;  /* 0x000000280480723c */ /* 0x000fe20000041840 */
[----:B------:R-:W-:Y:S01]  /*133c0*/  MOV R219, R226 ;  /* 0x000000e200db7202 */ /* 0x000fe20000000f00 */
[----:B--2---:R-:W-:-:S04]  /*133d0*/  FFMA.FTZ R9, R246, UR20, -R8 ;  /* 0x00000014f6097c23 */ /* 0x004fc80008010808 */
[----:B------:R2:W-:Y:S01]  /*133e0*/  MUFU.EX2 R246, R9 ;  /* 0x0000000900f67308 */ /* 0x0005e20000000800 */
[----:B------:R-:W-:Y:S01]  /*133f0*/  HMMA.16816.F32.BF16 R64, R4, R36, R168 ;  /* 0x000000240440723c */ /* 0x000fe200000418a8 */
[----:B------:R-:W-:Y:S01]  /*13400*/  IMAD.MOV.U32 R230, RZ, RZ, R199 ;  /* 0x000000ffffe67224 */ /* 0x000fe200078e00c7 */
[----:B------:R-:W-:Y:S02]  /*13410*/  MOV R228, R197 ;  /* 0x000000c500e47202 */ /* 0x000fe40000000f00 */
[----:B------:R-:W-:Y:S02]  /*13420*/  MOV R229, R198 ;  /* 0x000000c600e57202 */ /* 0x000fe40000000f00 */
[----:B------:R-:W-:Y:S01]  /*13430*/  MOV R203, R215 ;  /* 0x000000d700cb7202 */ /* 0x000fe20000000f00 */
[----:B------:R-:W-:Y:S01]  /*13440*/  IMAD.MOV.U32 R212, RZ, RZ, R220 ;  /* 0x000000ffffd47224 */ /* 0x000fe200078e00dc */
[----:B------:R-:W-:Y:S01]  /*13450*/  MOV R209, R217 ;  /* 0x000000d900d17202 */ /* 0x000fe20000000f00 */
[----:B--2---:R-:W-:-:S04]  /*13460*/  FFMA.FTZ R9, R252, UR20, -R8 ;  /* 0x00000014fc097c23 */ /* 0x004fc80008010808 */
[----:B------:R2:W3:Y:S01]  /*13470*/  MUFU.EX2 R252, R9 ;  /* 0x0000000900fc7308 */ /* 0x0004e20000000800 */
[----:B------:R-:W-:Y:S01]  /*13480*/  MOV R210, R218 ;  /* 0x000000da00d27202 */ /* 0x000fe20000000f00 */
[----:B------:R-:W-:Y:S01]  /*13490*/  IMAD.MOV.U32 R220, RZ, RZ, R231 ;  /* 0x000000ffffdc7224 */ /* 0x000fe200078e00e7 */
[----:B------:R-:W-:Y:S02]  /*134a0*/  MOV R211, R219 ;  /* 0x000000db00d37202 */ /* 0x000fe40000000f00 */
[----:B------:R-:W-:Y:S02]  /*134b0*/  MOV R217, R228 ;  /* 0x000000e400d97202 */ /* 0x000fe40000000f00 */
[----:B------:R-:W-:Y:S02]  /*134c0*/  MOV R218, R229 ;  /* 0x000000e500da7202 */ /* 0x000fe40000000f00 */
[----:B------:R-:W-:Y:S02]  /*134d0*/  MOV R219, R230 ;  /* 0x000000e600db7202 */ /* 0x000fe40000000f00 */
[----:B------:R-:W-:Y:S01]  /*134e0*/  HMMA.16816.F32.BF16 R228, R4, R32, R160 ;  /* 0x0000002004e4723c */ /* 0x000fe200000418a0 */
[----:B--2---:R-:W-:-:S05]  /*134f0*/  FFMA.FTZ R9, R227, UR20, -R8 ;  /* 0x00000014e3097c23 */ /* 0x004fca0008010808 */
[----:B-1----:R-:W-:Y:S01]  /*13500*/  HMMA.16816.F32.BF16 R160, R4, R28, R104 ;  /* 0x0000001c04a0723c */ /* 0x002fe20000041868 */
[----:B------:R1:W-:Y:S01]  /*13510*/  MUFU.EX2 R139, R9 ;  /* 0x00000009008b7308 */ /* 0x0003e20000000800 */
[----:B------:R-:W-:Y:S01]  /*13520*/  IMAD.MOV.U32 R226, RZ, RZ, R10 ;  /* 0x000000ffffe27224 */ /* 0x000fe200078e000a */
[----:B------:R-:W-:Y:S02]  /*13530*/  MOV R197, R174 ;  /* 0x000000ae00c57202 */ /* 0x000fe40000000f00 */
[----:B------:R-:W-:Y:S01]  /*13540*/  MOV R174, R223 ;  /* 0x000000df00ae7202 */ /* 0x000fe20000000f00 */
[----:B-1----:R-:W-:-:S04]  /*13550*/  FFMA.FTZ R9, R203, UR20, -R8 ;  /* 0x00000014cb097c23 */ /* 0x002fc80008010808 */
[----:B------:R1:W2:Y:S01]  /*13560*/  MUFU.EX2 R138, R9 ;  /* 0x00000009008a7308 */ /* 0x0002a20000000800 */
[----:B------:R-:W-:Y:S01]  /*13570*/  IMAD.MOV.U32 R208, RZ, RZ, R216 ;  /* 0x000000ffffd07224 */ /* 0x000fe200078e00d8 */
[----:B------:R-:W-:Y:S01]  /*13580*/  MOV R214, R224 ;  /* 0x000000e000d67202 */ /* 0x000fe20000000f00 */
[----:B------:R-:W-:Y:S01]  /*13590*/  IMAD.MOV.U32 R216, RZ, RZ, R226 ;  /* 0x000000ffffd87224 */ /* 0x000fe200078e00e2 */
[----:B------:R-:W-:Y:S02]  /*135a0*/  MOV R10, R196 ;  /* 0x000000c4000a7202 */ /* 0x000fe40000000f00 */
        /* <DEDUP_REMOVED lines=8> */
[----:B-1----:R-:W-:Y:S01]  /*13630*/  FFMA.FTZ R9, R174, UR20, -R3 ;  /* 0x00000014ae097c23 */ /* 0x002fe20008010803 */
        /* <DEDUP_REMOVED lines=22> */
[----:B------:R1:W-:Y:S05]  /*137a0*/  MUFU.EX2 R137, R9 ;  /* 0x0000000900897308 */ /* 0x0003ea0000000800 */
[----:B------:R-:W-:Y:S01]  /*137b0*/  HMMA.16816.F32.BF16 R220, R4, R16, R148 ;  /* 0x0000001004dc723c */ /* 0x000fe20000041894 */
[----:B------:R-:W-:-:S05]  /*137c0*/  MOV R107, R160 ;  /* 0x000000a0006b7202 */ /* 0x000fca0000000f00 */
[----:B------:R-:W-:Y:S01]  /*137d0*/  HMMA.16816.F32.BF16 R216, R4, R18, R144 ;  /* 0x0000001204d8723c */ /* 0x000fe20000041890 */
[----:B------:R-:W-:-:S05]  /*137e0*/  MOV R106, R161 ;  /* 0x000000a1006a7202 */ /* 0x000fca0000000f00 */
[----:B------:R-:W-:Y:S01]  /*137f0*/  HMMA.16816.F32.BF16 R208, R4, R14, R124 ;  /* 0x0000000e04d0723c */ /* 0x000fe2000004187c */
[----:B-1----:R-:W-:Y:S01]  /*13800*/  FFMA.FTZ R9, R175, UR20, -R3 ;  /* 0x00000014af097c23 */ /* 0x002fe20008010803 */
[----:B------:R-:W-:-:S04]  /*13810*/  MOV R175, R132 ;  /* 0x0000008400af7202 */ /* 0x000fc80000000f00 */
[C---:B------:R-:W-:Y:S01]  /*13820*/  HMMA.16816.F32.BF16 R120, R4.reuse, R24, R120 ;  /* 0x000000180478723c */ /* 0x040fe20000041878 */
[----:B------:R1:W-:Y:S05]  /*13830*/  MUFU.EX2 R132, R9 ;  /* 0x0000000900847308 */ /* 0x0003ea0000000800 */
[C---:B------:R-:W-:Y:S06]  /*13840*/  HMMA.16816.F32.BF16 R108, R4.reuse, R26, R108 ;  /* 0x0000001a046c723c */ /* 0x040fec000004186c */
[----:B------:R-:W-:Y:S01]  /*13850*/  HMMA.16816.F32.BF16 R140, R4, R30, R92 ;  /* 0x0000001e048c723c */ /* 0x000fe2000004185c */
[----:B------:R-:W-:Y:S01]  /*13860*/  IMAD.MOV.U32 R105, RZ, RZ, R162 ;  /* 0x000000ffff697224 */ /* 0x000fe200078e00a2 */
[----:B------:R-:W-:-:S05]  /*13870*/  MOV R104, R163 ;  /* 0x000000a300687202 */ /* 0x000fca0000000f00 */
[----:B------:R-:W-:Y:S02]  /*13880*/  F2FP.BF16.F32.PACK_AB R4, R243, R247 ;  /* 0x000000f7f304723e */ /* 0x000fe400000010ff */
[----:B---3--:R-:W-:Y:S02]  /*13890*/  F2FP.BF16.F32.PACK_AB R5, R252, R246 ;  /* 0x000000f6fc05723e */ /* 0x008fe400000010ff */
[----:B------:R-:W-:Y:S02]  /*138a0*/  F2FP.BF16.F32.PACK_AB R6, R237, R240 ;  /* 0x000000f0ed06723e */ /* 0x000fe400000010ff */
[----:B--2---:R-:W-:Y:S01]  /*138b0*/  F2FP.BF16.F32.PACK_AB R7, R138, R139 ;  /* 0x0000008b8a07723e */ /* 0x004fe200000010ff */
[----:B------:R-:W-:Y:S01]  /*138c0*/  IMAD.MOV.U32 R161, RZ, RZ, R173 ;  /* 0x000000ffffa17224 */ /* 0x000fe200078e00ad */
[----:B------:R-:W-:Y:S01]  /*138d0*/  MOV R159, R167 ;  /* 0x000000a7009f7202 */ /* 0x000fe20000000f00 */
[----:B-1----:R-:W-:Y:S01]  /*138e0*/  FFMA.FTZ R9, R158, UR20, -R2 ;  /* 0x000000149e097c23 */ /* 0x002fe20008010802 */
[----:B------:R-:W-:Y:S01]  /*138f0*/  MOV R160, R172 ;  /* 0x000000ac00a07202 */ /* 0x000fe20000000f00 */
[----:B------:R-:W-:Y:S01]  /*13900*/  IMAD.MOV.U32 R172, RZ, RZ, R67 ;  /* 0x000000ffffac7224 */ /* 0x000fe200078e0043 */
[----:B------:R-:W-:Y:S01]  /*13910*/  MOV R162, R64 ;  /* 0x0000004000a27202 */ /* 0x000fe20000000f00 */
[----:B------:R-:W-:Y:S01]  /*13920*/  HMMA.16816.F32.BF16 R148, R4, R40, R100 ;  /* 0x000000280494723c */ /* 0x000fe20000041864 */
[----:B------:R-:W-:-:S02]  /*13930*/  MOV R163, R65 ;  /* 0x0000004100a37202 */ /* 0x000fc40000000f00 */
[----:B------:R-:W-:-:S03]  /*13940*/  MOV R173, R66 ;  /* 0x0000004200ad7202 */ /* 0x000fc60000000f00 */
[----:B------:R-:W-:Y:S01]  /*13950*/  HMMA.16816.F32.BF16 R64, R4, R42, R96 ;  /* 0x0000002a0440723c */ /* 0x000fe20000041860 */
[----:B------:R-:W-:Y:S01]  /*13960*/  IMAD.MOV.U32 R179, RZ, RZ, R160 ;  /* 0x000000ffffb37224 */ /* 0x000fe200078e00a0 */
[----:B------:R-:W-:-:S04]  /*13970*/  MOV R176, R161 ;  /* 0x000000a100b07202 */ /* 0x000fc80000000f00 */
[C---:B------:R-:W-:Y:S01]  /*13980*/  HMMA.16816.F32.BF16 R40, R4.reuse, R32, R80 ;  /* 0x000000200428723c */ /* 0x040fe20000041850 */
[----:B------:R1:W-:Y:S01]  /*13990*/  MUFU.EX2 R33, R9 ;  /* 0x0000000900217308 */ /* 0x0003e20000000800 */
[----:B------:R-:W-:Y:S01]  /*139a0*/  MOV R178, R162 ;  /* 0x000000a200b27202 */ /* 0x000fe20000000f00 */
[----:B------:R-:W-:Y:S01]  /*139b0*/  IMAD.MOV.U32 R160, RZ, RZ, R199 ;  /* 0x000000ffffa07224 */ /* 0x000fe200078e00c7 */
[----:B------:R-:W-:Y:S01]  /*139c0*/  MOV R177, R163 ;  /* 0x000000a300b17202 */ /* 0x000fe20000000f00 */
[----:B------:R-:W2:Y:S01]  /*139d0*/  LDSM.16.MT88.4 R80, [R233+0xf800] ;  /* 0x00f80000e950783b */ /* 0x000ea20000004200 */
[----:B------:R-:W-:Y:S02]  /*139e0*/  MOV R161, R198 ;  /* 0x000000c600a17202 */ /* 0x000fe40000000f00 */
[----:B------:R-:W-:Y:S01]  /*139f0*/  MOV R162, R197 ;  /* 0x000000c500a27202 */ /* 0x000fe20000000f00 */
[----:B------:R-:W-:Y:S01]  /*13a00*/  HMMA.16816.F32.BF16 R60, R4, R16, R60 ;  /* 0x00000010043c723c */ /* 0x000fe2000004183c */
[----:B------:R-:W-:Y:S01]  /*13a10*/  MOV R163, R196 ;  /* 0x000000c400a37202 */ /* 0x000fe20000000f00 */
[----:B------:R-:W-:Y:S01]  /*13a20*/  LDSM.16.MT88.4 R96, [R234+0xf800] ;  /* 0x00f80000ea60783b */ /* 0x000fe20000004200 */
[----:B-1----:R-:W-:-:S03]  /*13a30*/  FFMA.FTZ R9, R159, UR20, -R2 ;  /* 0x000000149f097c23 */ /* 0x002fc60008010802 */
[----:B------:R-:W-:Y:S01]  /*13a40*/  HMMA.16816.F32.BF16 R196, R4, R20, R72 ;  /* 0x0000001404c4723c */ /* 0x000fe20000041848 */
[----:B------:R-:W-:Y:S01]  /*13a50*/  MOV R152, R160 ;  /* 0x000000a000987202 */ /* 0x000fe20000000f00 */
[----:B------:R-:W-:Y:S01]  /*13a60*/  IMAD.MOV.U32 R155, RZ, RZ, R163 ;  /* 0x000000ffff9b7224 */ /* 0x000fe200078e00a3 */
[----:B------:R1:W3:Y:S01]  /*13a70*/  MUFU.EX2 R32, R9 ;  /* 0x0000000900207308 */ /* 0x0002e20000000800 */
[----:B------:R-:W-:Y:S01]  /*13a80*/  MOV R153, R161 ;  /* 0x000000a100997202 */ /* 0x000fe20000000f00 */
[----:B------:R-:W-:Y:S01]  /*13a90*/  LDSM.16.MT88.4 R156, [R233+0xd800] ;  /* 0x00d80000e99c783b */ /* 0x000fe20000004200 */
[--C-:B-1----:R-:W-:Y:S01]  /*13aa0*/  FFMA.FTZ R9, R172, UR20, -R2.reuse ;  /* 0x00000014ac097c23 */ /* 0x102fe20008010802 */
[----:B------:R-:W-:-:S04]  /*13ab0*/  FFMA.FTZ R2, R173, UR20, -R2 ;  /* 0x00000014ad027c23 */ /* 0x000fc80008010802 */
[----:B------:R1:W-:Y:S01]  /*13ac0*/  MUFU.EX2 R20, R2 ;  /* 0x0000000200147308 */ /* 0x0003e20000000800 */
[----:B------:R-:W-:Y:S01]  /*13ad0*/  MOV R154, R162 ;  /* 0x000000a2009a7202 */ /* 0x000fe20000000f00 */
[----:B------:R-:W-:Y:S01]  /*13ae0*/  IMAD.MOV.U32 R163, RZ, RZ, R188 ;  /* 0x000000ffffa37224 */ /* 0x000fe200078e00bc */
[----:B------:R-:W-:Y:S02]  /*13af0*/  MOV R160, R191 ;  /* 0x000000bf00a07202 */ /* 0x000fe40000000f00 */
[----:B------:R-:W-:Y:S02]  /*13b00*/  MOV R161, R190 ;  /* 0x000000be00a17202 */ /* 0x000fe40000000f00 */
[----:B------:R-:W-:Y:S02]  /*13b10*/  MOV R162, R189 ;  /* 0x000000bd00a27202 */ /* 0x000fe40000000f00 */
[----:B------:R-:W4:Y:S01]  /*13b20*/  LDSM.16.MT88.4 R188, [R236+0xd800] ;  /* 0x00d80000ecbc783b */ /* 0x000f220000004200 */
[----:B-1----:R-:W-:-:S04]  /*13b30*/  FFMA.FTZ R2, R174, UR20, -R0 ;  /* 0x00000014ae027c23 */ /* 0x002fc80008010800 */
[----:B------:R1:W-:Y:S08]  /*13b40*/  MUFU.EX2 R17, R2 ;  /* 0x0000000200117308 */ /* 0x0003f00000000800 */
[----:B------:R-:W-:Y:S01]  /*13b50*/  MUFU.EX2 R21, R9 ;  /* 0x0000000900157308 */ /* 0x000fe20000000800 */
[--C-:B-1----:R-:W-:Y:S01]  /*13b60*/  FFMA.FTZ R2, R175, UR20, -R0.reuse ;  /* 0x00000014af027c23 */ /* 0x102fe20008010800 */
[----:B------:R-:W-:Y:S01]  /*13b70*/  HMMA.16816.F32.BF16 R68, R4, R22, R68 ;  /* 0x000000160444723c */ /* 0x000fe20000041844 */
[----:B---3--:R-:W-:Y:S01]  /*13b80*/  F2FP.BF16.F32.PACK_AB R124, R32, R33 ;  /* 0x00000021207c723e */ /* 0x008fe200000010ff */
[----:B------:R-:W-:Y:S04]  /*13b90*/  LDSM.16.MT88.4 R172, [R234+0xd800] ;  /* 0x00d80000eaac783b */ /* 0x000fe80000004200 */
[----:B------:R1:W3:Y:S02]  /*13ba0*/  MUFU.EX2 R16, R2 ;  /* 0x0000000200107308 */ /* 0x0002e40000000800 */
[--C-:B-1----:R-:W-:Y:S01]  /*13bb0*/  FFMA.FTZ R2, R10, UR20, -R0.reuse ;  /* 0x000000140a027c23 */ /* 0x102fe20008010800 */
[----:B------:R-:W-:-:S05]  /*13bc0*/  FFMA.FTZ R0, R176, UR20, -R0 ;  /* 0x00000014b0007c23 */ /* 0x000fca0008010800 */
[----:B------:R-:W-:Y:S01]  /*13bd0*/  MUFU.EX2 R10, R2 ;  /* 0x00000002000a7308 */ /* 0x000fe20000000800 */
[----:B------:R-:W-:-:S07]  /*13be0*/  IMAD.MOV.U32 R176, RZ, RZ, R179 ;  /* 0x000000ffffb07224 */ /* 0x000fce00078e00b3 */
[----:B------:R1:W2:Y:S01]  /*13bf0*/  MUFU.EX2 R9, R0 ;  /* 0x0000000000097308 */ /* 0x0002a20000000800 */
[----:B------:R-:W-:Y:S01]  /*13c00*/  HMMA.16816.F32.BF16 R52, R4, R18, R52 ;  /* 0x000000120434723c */ /* 0x000fe20000041834 */
[----:B---3--:R-:W-:Y:S02]  /*13c10*/  F2FP.BF16.F32.PACK_AB R125, R16, R17 ;  /* 0x00000011107d723e */ /* 0x008fe400000010ff */
[----:B------:R-:W-:Y:S01]  /*13c20*/  F2FP.BF16.F32.PACK_AB R126, R20, R21 ;  /* 0x00000015147e723e */ /* 0x000fe200000010ff */
[----:B-1----:R-:W-:-:S04]  /*13c30*/  FFMA.FTZ R0, R204, UR20, -R3 ;  /* 0x00000014cc007c23 */ /* 0x002fc80008010803 */
[----:B------:R1:W-:Y:S01]  /*13c40*/  MUFU.EX2 R22, R0 ;  /* 0x0000000000167308 */ /* 0x0003e20000000800 */
[----:B--2---:R-:W-:Y:S01]  /*13c50*/  F2FP.BF16.F32.PACK_AB R127, R9, R10 ;  /* 0x0000000a097f723e */ /* 0x004fe200000010ff */
[----:B------:R-:W-:Y:S01]  /*13c60*/  HMMA.16816.F32.BF16 R48, R4, R14, R48 ;  /* 0x0000000e0430723c */ /* 0x000fe20000041830 */
[----:B------:R-:W-:Y:S01]  /*13c70*/  MOV R179, R205 ;  /* 0x000000cd00b37202 */ /* 0x000fe20000000f00 */
[----:B-1----:R-:W-:-:S04]  /*13c80*/  FFMA.FTZ R0, R176, UR20, -R8 ;  /* 0x00000014b0007c23 */ /* 0x002fc80008010808 */
[----:B------:R1:W-:Y:S01]  /*13c90*/  MUFU.EX2 R18, R0 ;  /* 0x0000000000127308 */ /* 0x0003e20000000800 */
[----:B------:R-:W-:Y:S01]  /*13ca0*/  HMMA.16816.F32.BF16 R164, R4, R36, R88 ;  /* 0x0000002404a4723c */ /* 0x000fe20000041858 */
[----:B------:R-:W-:-:S05]  /*13cb0*/  FFMA.FTZ R3, R206, UR20, -R3 ;  /* 0x00000014ce037c23 */ /* 0x000fca0008010803 */
[----:B------:R-:W-:Y:S01]  /*13cc0*/  HMMA.16816.F32.BF16 R84, R4, R38, R84 ;  /* 0x000000260454723c */ /* 0x000fe20000041854 */
[----:B-1----:R-:W-:-:S04]  /*13cd0*/  FFMA.FTZ R0, R177, UR20, -R8 ;  /* 0x00000014b1007c23 */ /* 0x002fc80008010808 */
[----:B------:R1:W2:Y:S01]  /*13ce0*/  MUFU.EX2 R15, R0 ;  /* 0x00000000000f7308 */ /* 0x0002a20000000800 */
[----:B------:R-:W-:Y:S06]  /*13cf0*/  HMMA.16816.F32.BF16 R36, R4, R34, R76 ;  /* 0x000000220424723c */ /* 0x000fec000004184c */
[----:B------:R-:W-:Y:S01]  /*13d00*/  HMMA.16816.F32.BF16 R76, R124, R82, R216 ;  /* 0x000000527c4c723c */ /* 0x000fe200000418d8 */
[----:B------:R-:W3:Y:S01]  /*13d10*/  LDL.LU R216, [R1+0x108] ;  /* 0x0001080001d87983 */ /* 0x000ee20000300800 */
[----:B-1----:R-:W-:-:S04]  /*13d20*/  FFMA.FTZ R0, R178, UR20, -R8 ;  /* 0x00000014b2007c23 */ /* 0x002fc80008010808 */
[----:B------:R1:W-:Y:S01]  /*13d30*/  MUFU.EX2 R14, R0 ;  /* 0x00000000000e7308 */ /* 0x0003e20000000800 */
[----:B------:R-:W-:Y:S07]  /*13d40*/  HMMA.16816.F32.BF16 R56, R4, R12, R56 ;  /* 0x0000000c0438723c */ /* 0x000fee0000041838 */
[----:B------:R4:W2:Y:S01]  /*13d50*/  MUFU.EX2 R19, R3 ;  /* 0x0000000300137308 */ /* 0x0008a20000000800 */
[----:B------:R-:W-:Y:S01]  /*13d60*/  HMMA.16816.F32.BF16 R72, R124, R80, R220 ;  /* 0x000000507c48723c */ /* 0x000fe200000418dc */
[----:B-1----:R-:W-:-:S02]  /*13d70*/  FFMA.FTZ R0, R179, UR20, -R8 ;  /* 0x00000014b3007c23 */ /* 0x002fc40008010808 */
[----:B------:R-:W3:Y:S04]  /*13d80*/  LDL.LU R8, [R1+0x94] ;  /* 0x0000940001087983 */ /* 0x000ee80000300800 */
[----:B------:R-:W2:Y:S01]  /*13d90*/  LDL.LU R217, [R1+0xec] ;  /* 0x0000ec0001d97983 */ /* 0x000ea20000300800 */
[----:B------:R1:W2:Y:S03]  /*13da0*/  MUFU.EX2 R13, R0 ;  /* 0x00000000000d7308 */ /* 0x0002a60000000800 */
[----:B------:R-:W2:Y:S04]  /*13db0*/  LDL.LU R2, [R1+0x90] ;  /* 0x0000900001027983 */ /* 0x000ea80000300800 */
[----:B------:R-:W2:Y:S04]  /*13dc0*/  LDL.LU R218, [R1+0xe8] ;  /* 0x0000e80001da7983 */ /* 0x000ea80000300800 */
[----:B----4-:R-:W4:Y:S01]  /*13dd0*/  LDL.LU R3, [R1+0x98] ;  /* 0x0000980001037983 */ /* 0x010f220000300800 */
[C---:B------:R-:W-:Y:S03]  /*13de0*/  HMMA.16816.F32.BF16 R116, R4.reuse, R28, R116 ;  /* 0x0000001c0474723c */ /* 0x040fe60000041874 */
[----:B------:R-:W4:Y:S04]  /*13df0*/  LDL.LU R219, [R1+0xd4] ;  /* 0x0000d40001db7983 */ /* 0x000f280000300800 */
[----:B-1----:R-:W4:Y:S01]  /*13e00*/  LDL.LU R0, [R1+0x9c] ;  /* 0x00009c0001007983 */ /* 0x002f220000300800 */
[----:B------:R-:W-:Y:S03]  /*13e10*/  HMMA.16816.F32.BF16 R28, R4, R30, R184 ;  /* 0x0000001e041c723c */ /* 0x000fe600000418b8 */
        /* <DEDUP_REMOVED lines=19> */
[----:B------:R-:W-:Y:S03]  /*13f50*/  HMMA.16816.F32.BF16 R100, R4, R24, R180 ;  /* 0x000000180464723c */ /* 0x000fe600000418b4 */
[----:B------:R-:W-:Y:S01]  /*13f60*/  LDSM.16.MT88.4 R204, [R235+0xd800] ;  /* 0x00d80000ebcc783b */ /* 0x000fe20000004200 */
[----:B---3--:R-:W-:-:S04]  /*13f70*/  FFMA.FTZ R8, R8, R46, R216 ;  /* 0x0000002e08087223 */ /* 0x008fc800000100d8 */
[----:B------:R-:W-:Y:S01]  /*13f80*/  FADD.FTZ R12, R12, R8 ;  /* 0x000000080c0c7221 */ /* 0x000fe20000010000 */
[----:B--2---:R-:W-:Y:S01]  /*13f90*/  FFMA.FTZ R2, R2, R45, R217 ;  /* 0x0000002d02027223 */ /* 0x004fe200000100d9 */
        /* <DEDUP_REMOVED lines=16> */
[----:B------:R-:W1:Y:S04]  /*140a0*/  LDSM.16.MT88.4 R112, [R236+0xf800] ;  /* 0x00f80000ec70783b */ /* 0x000e680000004200 */
[----:B------:R-:W1:Y:S01]  /*140b0*/  LDSM.16.MT88.4 R4, [R235+0xf800] ;  /* 0x00f80000eb04783b */ /* 0x000e620000004200 */
[----:B------:R-:W-:Y:S01]  /*140c0*/  HMMA.16816.F32.BF16 R144, R124, R156, R128 ;  /* 0x0000009c7c90723c */ /* 0x000fe20000041880 */
[----:B------:R-:W-:Y:S01]  /*140d0*/  MOV R180, R107 ;  /* 0x0000006b00b47202 */ /* 0x000fe20000000f00 */
[----:B------:R-:W-:Y:S01]  /*140e0*/  IMAD.MOV.U32 R181, RZ, RZ, R106 ;  /* 0x000000ffffb57224 */ /* 0x000fe200078e006a */
[----:B------:R-:W-:Y:S01]  /*140f0*/  MOV R182, R105 ;  /* 0x0000006900b67202 */ /* 0x000fe20000000f00 */
[----:B------:R-:W-:Y:S01]  /*14100*/  FFMA.FTZ R0, R0, R11, R219 ;  /* 0x0000000b00007223 */ /* 0x000fe200000100db */
[----:B------:R-:W-:-:S02]  /*14110*/  MOV R183, R104 ;  /* 0x0000006800b77202 */ /* 0x000fc40000000f00 */
[----:B------:R-:W-:Y:S02]  /*14120*/  F2FP.BF16.F32.PACK_AB R128, R132, R137 ;  /* 0x000000898480723e */ /* 0x000fe400000010ff */
[----:B------:R-:W-:Y:S02]  /*14130*/  F2FP.BF16.F32.PACK_AB R129, R15, R18 ;  /* 0x000000120f81723e */ /* 0x000fe400000010ff */
[----:B------:R-:W-:Y:S02]  /*14140*/  F2FP.BF16.F32.PACK_AB R130, R19, R22 ;  /* 0x000000161382723e */ /* 0x000fe400000010ff */
[----:B------:R-:W-:Y:S01]  /*14150*/  F2FP.BF16.F32.PACK_AB R131, R13, R14 ;  /* 0x0000000e0d83723e */ /* 0x000fe200000010ff */
[----:B------:R-:W-:Y:S01]  /*14160*/  FADD.FTZ R11, R222, R0 ;  /* 0x00000000de0b7221 */ /* 0x000fe20000010000 */
[----:B------:R-:W-:-:S04]  /*14170*/  FADD.FTZ R0, R225, R8 ;  /* 0x00000008e1007221 */ /* 0x000fc80000010000 */
[----:B------:R-:W-:-:S04]  /*14180*/  FADD.FTZ R0, R229, R0 ;  /* 0x00000000e5007221 */ /* 0x000fc80000010000 */
[----:B------:R-:W-:Y:S01]  /*14190*/  FADD.FTZ R0, R231, R0 ;  /* 0x00000000e7007221 */ /* 0x000fe20000010000 */
[C---:B-1----:R-:W-:Y:S06]  /*141a0*/  HMMA.16816.F32.BF16 R104, R124.reuse, R112, R120 ;  /* 0x000000707c68723c */ /* 0x042fec0000041878 */
[-C--:B------:R-:W-:Y:S06]  /*141b0*/  HMMA.16816.F32.BF16 R120, R124, R4.reuse, R180 ;  /* 0x000000047c78723c */ /* 0x080fec00000418b4 */
[----:B------:R-:W-:Y:S07]  /*141c0*/  HMMA.16816.F32.BF16 R116, R128, R4, R116 ;  /* 0x000000048074723c */ /* 0x000fee0000041874 */
[----:B------:R-:W-:-:S04]  /*141d0*/  FADD.FTZ R4, R226, R11 ;  /* 0x0000000be2047221 */ /* 0x000fc80000010000 */
[----:B------:R-:W-:Y:S01]  /*141e0*/  FADD.FTZ R4, R230, R4 ;  /* 0x00000004e6047221 */ /* 0x000fe20000010000 */
[----:B------:R-:W-:-:S03]  /*141f0*/  FADD.FTZ R0, R34, R0 ;  /* 0x0000000022007221 */ /* 0x000fc60000010000 */
        /* <DEDUP_REMOVED lines=20> */
[C---:B------:R-:W-:Y:S06]  /*14340*/  HMMA.16816.F32.BF16 R192, R124.reuse, R204, R192 ;  /* 0x000000cc7cc0723c */ /* 0x040fec00000418c0 */
[----:B------:R-:W-:Y:S06]  /*14350*/  HMMA.16816.F32.BF16 R200, R124, R206, R200 ;  /* 0x000000ce7cc8723c */ /* 0x000fec00000418c8 */
[C---:B------:R-:W-:Y:S06]  /*14360*/  HMMA.16816.F32.BF16 R164, R128.reuse, R172, R164 ;  /* 0x000000ac80a4723c */ /* 0x040fec00000418a4 */
[C---:B------:R-:W-:Y:S06]  /*14370*/  HMMA.16816.F32.BF16 R196, R128.reuse, R204, R196 ;  /* 0x000000cc80c4723c */ /* 0x040fec00000418c4 */
        /* <DEDUP_REMOVED lines=65> */
[C---:B------:R-:W-:Y:S06]  /*14790*/  HMMA.16816.F32.BF16 R96, R128.reuse, R98, R48 ;  /* 0x000000628060723c */ /* 0x040fec0000041830 */
[----:B------:R-:W-:Y:S06]  /*147a0*/  HMMA.16816.F32.BF16 R112, R128, R114, R24 ;  /* 0x000000728070723c */ /* 0x000fec0000041818 */
[-C--:B------:R-:W-:Y:S06]  /*147b0*/  HMMA.16816.F32.BF16 R124, R124, R6.reuse, R140 ;  /* 0x000000067c7c723c */ /* 0x080fec000004188c */
[----:B------:R-:W-:Y:S01]  /*147c0*/  HMMA.16816.F32.BF16 R128, R128, R6, R28 ;  /* 0x000000068080723c */ /* 0x000fe2000004181c */
[----:B------:R-:W-:-:S08]  /*147d0*/  NOP ;  /* 0x0000000000007918 */ /* 0x000fd00000000000 */
[----:B------:R-:W-:-:S15]  /*147e0*/  @P0 BRA `(.L_x_124) ;  /* 0x0000000000040947 */ /* 0x000fde0003800000 */
.L_x_121:
[----:B------:R-:W-:-:S12]  /*147f0*/  UIADD3 UR17, UR21, -0x1, URZ ;  /* 0xffffffff15117890 */ /* 0x000fd8000fffe03f */
.L_x_124:
        /* <DEDUP_REMOVED lines=20> */
.L_x_128:
[----:B------:R-:W2:Y:S01]  /*14940*/  LDL.64 R22, [R1+0xb0] ;  /* 0x0000b00001167983 */ /* 0x000ea20000100a00 */
[----:B------:R-:W-:Y:S03]  /*14950*/  UIADD3 UR25, UR17, -0x1, URZ ;  /* 0xffffffff11197890 */ /* 0x000fe6000fffe03f */
[----:B---3--:R-:W3:Y:S01]  /*14960*/  LDL.64 R10, [R1+0xa8] ;  /* 0x0000a800010a7983 */ /* 0x008ee20000100a00 */
        /* <DEDUP_REMOVED lines=31> */
.L_x_126:
[----:B------:R-:W2:Y:S01]  /*14b60*/  LDL.64 R6, [R1+0xa0] ;  /* 0x0000a00001067983 */ /* 0x000ea20000100a00 */
[----:B------:R-:W-:Y:S04]  /*14b70*/  DEPBAR.LE SB0, 0x0 ;  /* 0x000080000000791a */ /* 0x000fe80000000000 */
[----:B------:R-:W-:Y:S01]  /*14b80*/  USHF.R.S32.HI UR25, URZ, 0x1f, UR17 ;  /* 0x0000001f3f197899 */ /* 0x000fe20008011411 */
[----:B------:R-:W-:Y:S01]  /*14b90*/  BAR.SYNC.DEFER_BLOCKING 0x0 ;  /* 0x0000000000007b1d */ /* 0x000fe20000010000 */
[----:B------:R-:W-:Y:S01]  /*14ba0*/  UIMAD UR24, UR13, UR17, URZ ;  /* 0x000000110d1872a4 */ /* 0x000fe2000f8e023f */
[----:B-1----:R-:W-:Y:S03]  /*14bb0*/  IMAD.U32 R4, RZ, RZ, UR17 ;  /* 0x00000011ff047e24 */ /* 0x002fe6000f8e00ff */
        /* <DEDUP_REMOVED lines=11> */
[----:B------:R-:W-:Y:S04]  /*14c70*/  IADD3 R4, P0, R6, UR20, RZ ;  /* 0x0000001406047c10 */ /* 0x000fe8000ff1e0ff */
[----:B------:R-:W-:Y:S01]  /*14c80*/  IADD3.X R5, R7, UR5, RZ, P0, !PT ;  /* 0x0000000507057c10 */ /* 0x000fe200087fe4ff */
[----:B------:R-:W-:Y:S01]  /*14c90*/  LDGSTS.E.BYPASS.LTC128B.128 [R251+0xe000], desc[UR18][R8.64+0x80] ;  /* 0x0e00008008fb7fae */ /* 0x000fe2000b901d52 */
[----:B------:R-:W-:Y:S04]  /*14ca0*/  IADD3 R10, P0, R4, UR20, RZ ;  /* 0x00000014040a7c10 */ /* 0x000fe8000ff1e0ff */
[----:B------:R-:W-:Y:S02]  /*14cb0*/  IADD3.X R11, R5, UR5, RZ, P0, !PT ;  /* 0x00000005050b7c10 */ /* 0x000fe400087fe4ff */
[----:B------:R-:W-:Y:S01]  /*14cc0*/  ISETP.LT.AND P0, PT, RZ, UR17, PT ;  /* 0x00000011ff007c0c */ /* 0x000fe2000bf01270 */
[----:B------:R-:W-:Y:S08]  /*14cd0*/  LDGSTS.E.BYPASS.LTC128B.128 [R251+0xc800], desc[UR18][R6.64] ;  /* 0x0c80000006fb7fae */ /* 0x000ff0000b901d52 */
[----:B------:R-:W-:Y:S08]  /*14ce0*/  LDGSTS.E.BYPASS.LTC128B.128 [R251+0xe800], desc[UR18][R6.64+0x80] ;  /* 0x0e80008006fb7fae */ /* 0x000ff0000b901d52 */
[----:B------:R-:W-:Y:S08]  /*14cf0*/  LDGSTS.E.BYPASS.LTC128B.128 [R251+0xd000], desc[UR18][R4.64] ;  /* 0x0d00000004fb7fae */ /* 0x000ff0000b901d52 */
[----:B------:R1:W-:Y:S08]  /*14d00*/  LDGSTS.E.BYPASS.LTC128B.128 [R251+0xf000], desc[UR18][R4.64+0x80] ;  /* 0x0f00008004fb7fae */ /* 0x0003f0000b901d52 */
[----:B------:R-:W-:Y:S08]  /*14d10*/  LDGSTS.E.BYPASS.LTC128B.128 [R251+0xd800], desc[UR18][R10.64] ;  /* 0x0d8000000afb7fae */ /* 0x000ff0000b901d52 */
[----:B------:R2:W-:Y:S08]  /*14d20*/  LDGSTS.E.BYPASS.LTC128B.128 [R251+0xf800], desc[UR18][R10.64+0x80] ;  /* 0x0f8000800afb7fae */ /* 0x0005f0000b901d52 */
[----:B-----5:R-:W-:Y:S08]  /*14d30*/  LDSM.16.M88.4 R64, [R239] ;  /* 0x00000000ef40783b */ /* 0x020ff00000000200 */
[----:B------:R-:W1:Y:S08]  /*14d40*/  LDSM.16.M88.4 R16, [R232+0x8000] ;  /* 0x00800000e810783b */ /* 0x000e700000000200 */
[----:B------:R-:W2:Y:S08]  /*14d50*/  LDSM.16.M88.4 R60, [R239+0x2000] ;  /* 0x00200000ef3c783b */ /* 0x000eb00000000200 */
[----:B------:R-:W3:Y:S08]  /*14d60*/  LDSM.16.M88.4 R32, [R232+0x8800] ;  /* 0x00880000e820783b */ /* 0x000ef00000000200 */
[----:B------:R-:W0:Y:S08]  /*14d70*/  LDGDEPBAR ;  /* 0x00000000000079af */ /* 0x000e300000000000 */
[----:B------:R-:W4:Y:S08]  /*14d80*/  LDSM.16.M88.4 R48, [R232+0x9000] ;  /* 0x00900000e830783b */ /* 0x000f300000000200 */
[----:B------:R-:W5:Y:S01]  /*14d90*/  LDSM.16.M88.4 R208, [R232+0x9800] ;  /* 0x00980000e8d0783b */ /* 0x000f620000000200 */
        /* <DEDUP_REMOVED lines=8> */
[----:B------:R-:W3:Y:S03]  /*14e20*/  LDSM.16.M88.4 R224, [R250] ;  /* 0x00000000fae0783b */ /* 0x000ee60000000200 */
[C---:B------:R-:W-:Y:S05]  /*14e30*/  HMMA.16816.F32.BF16 R24, R60.reuse, R32, RZ ;  /* 0x000000203c18723c */ /* 0x040fea00000418ff */
[----:B------:R-:W3:Y:S01]  /*14e40*/  LDSM.16.M88.4 R228, [R249] ;  /* 0x00000000f9e4783b */ /* 0x000ee20000000200 */
        /* <DEDUP_REMOVED lines=10> */
[----:B------:R-:W4:Y:S05]  /*14ef0*/  LDSM.16.M88.4 R208, [R248] ;  /* 0x00000000f8d0783b */ /* 0x000f2a0000000200 */
        /* <DEDUP_REMOVED lines=14> */
[----:B------:R-:W-:Y:S05]  /*14fe0*/  LDSM.16.M88.4 R228, [R238+0x8800] ;  /* 0x00880000eee4783b */ /* 0x000fea0000000200 */
[-C--:B----4-:R-:W-:Y:S06]  /*14ff0*/  HMMA.16816.F32.BF16 R52, R212, R208.reuse, R52 ;  /* 0x000000d0d434723c */ /* 0x090fec0000041834 */
[C---:B------:R-:W-:Y:S06]  /*15000*/  HMMA.16816.F32.BF16 R56, R220.reuse, R208, R56 ;  /* 0x000000d0dc38723c */ /* 0x040fec0000041838 */
[-C--:B------:R-:W-:Y:S01]  /*15010*/  HMMA.16816.F32.BF16 R60, R220, R210.reuse, R60 ;  /* 0x000000d2dc3c723c */ /* 0x080fe2000004183c */
[----:B------:R-:W2:Y:S05]  /*15020*/  LDSM.16.M88.4 R220, [R242+0x2000] ;  /* 0x00200000f2dc783b */ /* 0x000eaa0000000200 */
        /* <DEDUP_REMOVED lines=8> */
[-C--:B------:R-:W-:Y:S06]  /*150b0*/  HMMA.16816.F32.BF16 R20, R216, R228.reuse, R20 ;  /* 0x000000e4d814723c */ /* 0x080fec0000041814 */
[C---:B------:R-:W-:Y:S06]  /*150c0*/  HMMA.16816.F32.BF16 R24, R220.reuse, R228, R24 ;  /* 0x000000e4dc18723c */ /* 0x040fec0000041818 */
[-C--:B------:R-:W-:Y:S06]  /*150d0*/  HMMA.16816.F32.BF16 R28, R220, R230.reuse, R28 ;  /* 0x000000e6dc1c723c */ /* 0x080fec000004181c */
[C---:B------:R-:W-:Y:S01]  /*150e0*/  HMMA.16816.F32.BF16 R32, R216.reuse, R230, R32 ;  /* 0x000000e6d820723c */ /* 0x040fe20000041820 */
[----:B------:R-:W-:Y:S05]  /*150f0*/  LDSM.16.M88.4 R228, [R237+0x800] ;  /* 0x00080000ede4783b */ /* 0x000fea0000000200 */
[-C--:B---3--:R-:W-:Y:S06]  /*15100*/  HMMA.16816.F32.BF16 R36, R216, R208.reuse, R36 ;  /* 0x000000d0d824723c */ /* 0x088fec0000041824 */
[C---:B------:R-:W-:Y:S06]  /*15110*/  HMMA.16816.F32.BF16 R40, R220.reuse, R208, R40 ;  /* 0x000000d0dc28723c */ /* 0x040fec0000041828 */
[-C--:B------:R-:W-:Y:S06]  /*15120*/  HMMA.16816.F32.BF16 R44, R220, R210.reuse, R44 ;  /* 0x000000d2dc2c723c */ /* 0x080fec000004182c */
[C---:B------:R-:W-:Y:S01]  /*15130*/  HMMA.16816.F32.BF16 R48, R216.reuse, R210, R48 ;  /* 0x000000d2d830723c */ /* 0x040fe20000041830 */
[----:B------:R-:W2:Y:S05]  /*15140*/  LDSM.16.M88.4 R208, [R241] ;  /* 0x00000000f1d0783b */ /* 0x000eaa0000000200 */
[-C--:B-1----:R-:W-:Y:S06]  /*15150*/  HMMA.16816.F32.BF16 R52, R216, R212.reuse, R52 ;  /* 0x000000d4d834723c */ /* 0x082fec0000041834 */
[C---:B------:R-:W-:Y:S06]  /*15160*/  HMMA.16816.F32.BF16 R56, R220.reuse, R212, R56 ;  /* 0x000000d4dc38723c */ /* 0x040fec0000041838 */
[-C--:B------:R-:W-:Y:S01]  /*15170*/  HMMA.16816.F32.BF16 R60, R220, R214.reuse, R60 ;  /* 0x000000d6dc3c723c */ /* 0x080fe2000004183c */
[----:B------:R-:W1:Y:S05]  /*15180*/  LDSM.16.M88.4 R220, [R241+0x2000] ;  /* 0x00200000f1dc783b */ /* 0x000e6a0000000200 */
[----:B------:R-:W-:Y:S03]  /*15190*/  HMMA.16816.F32.BF16 R64, R216, R214, R64 ;  /* 0x000000d6d840723c */ /* 0x000fe60000041840 */
[----:B------:R-:W3:Y:S08]  /*151a0*/  LDSM.16.M88.4 R212, [R237+0x1000] ;  /* 0x00100000edd4783b */ /* 0x000ef00000000200 */
[----:B------:R-:W4:Y:S01]  /*151b0*/  LDSM.16.M88.4 R216, [R237+0x1800] ;  /* 0x00180000edd8783b */ /* 0x000f220000000200 */
[-C--:B--2---:R-:W-:Y:S06]  /*151c0*/  HMMA.16816.F32.BF16 R4, R208, R224.reuse, R4 ;  /* 0x000000e0d004723c */ /* 0x084fec0000041804 */
[C---:B-1----:R-:W-:Y:S06]  /*151d0*/  HMMA.16816.F32.BF16 R8, R220.reuse, R224, R8 ;  /* 0x000000e0dc08723c */ /* 0x042fec0000041808 */
[-C--:B------:R-:W-:Y:S06]  /*151e0*/  HMMA.16816.F32.BF16 R12, R220, R226.reuse, R12 ;  /* 0x000000e2dc0c723c */ /* 0x080fec000004180c */
[C---:B------:R-:W-:Y:S01]  /*151f0*/  HMMA.16816.F32.BF16 R16, R208.reuse, R226, R16 ;  /* 0x000000e2d010723c */ /* 0x040fe20000041810 */
[----:B------:R-:W-:Y:S05]  /*15200*/  LDSM.16.M88.4 R224, [R232+0xa000] ;  /* 0x00a00000e8e0783b */ /* 0x000fea0000000200 */
        /* <DEDUP_REMOVED lines=9> */
[----:B------:R-:W1:Y:S05]  /*152a0*/  LDSM.16.M88.4 R212, [R239+0x4000] ;  /* 0x00400000efd4783b */ /* 0x000e6a0000000200 */
[-C--:B----4-:R-:W-:Y:S06]  /*152b0*/  HMMA.16816.F32.BF16 R52, R208, R216.reuse, R52 ;  /* 0x000000d8d034723c */ /* 0x090fec0000041834 */
[C---:B------:R-:W-:Y:S06]  /*152c0*/  HMMA.16816.F32.BF16 R56, R220.reuse, R216, R56 ;  /* 0x000000d8dc38723c */ /* 0x040fec0000041838 */
[-C--:B------:R-:W-:Y:S01]  /*152d0*/  HMMA.16816.F32.BF16 R60, R220, R218.reuse, R60 ;  /* 0x000000dadc3c723c */ /* 0x080fe2000004183c */
[----:B------:R-:W2:Y:S05]  /*152e0*/  LDSM.16.M88.4 R220, [R239+0x6000] ;  /* 0x00600000efdc783b */ /* 0x000eaa0000000200 */
[----:B------:R-:W-:Y:S03]  /*152f0*/  HMMA.16816.F32.BF16 R64, R208, R218, R64 ;  /* 0x000000dad040723c */ /* 0x000fe60000041840 */
[----:B------:R-:W3:Y:S08]  /*15300*/  LDSM.16.M88.4 R208, [R232+0xb000] ;  /* 0x00b00000e8d0783b */ /* 0x000ef00000000200 */
[----:B------:R-:W4:Y:S01]  /*15310*/  LDSM.16.M88.4 R216, [R232+0xb800] ;  /* 0x00b80000e8d8783b */ /* 0x000f220000000200 */
[-C--:B-1----:R-:W-:Y:S06]  /*15320*/  HMMA.16816.F32.BF16 R4, R212, R224.reuse, R4 ;  /* 0x000000e0d404723c */ /* 0x082fec0000041804 */
        /* <DEDUP_REMOVED lines=19> */
[----:B------:R-:W3:Y:S08]  /*15460*/  LDSM.16.M88.4 R212, [R245] ;  /* 0x00000000f5d4783b */ /* 0x000ef00000000200 */
[----:B------:R-:W4:Y:S01]  /*15470*/  LDSM.16.M88.4 R216, [R244] ;  /* 0x00000000f4d8783b */ /* 0x000f220000000200 */
[-C--:B-1----:R-:W-:Y:S06]  /*15480*/  HMMA.16816.F32.BF16 R4, R208, R224.reuse, R4 ;  /* 0x000000e0d004723c */ /* 0x082fec0000041804 */
[C---:B--2---:R-:W-:Y:S06]  /*15490*/  HMMA.16816.F32.BF16 R8, R220.reuse, R224, R8 ;  /* 0x000000e0dc08723c */ /* 0x044fec0000041808 */
        /* <DEDUP_REMOVED lines=21> */
[C---:B------:R-:W-:Y:S06]  /*155f0*/  HMMA.16816.F32.BF16 R8, R228.reuse, R224, R8 ;  /* 0x000000e0e408723c */ /* 0x040fec0000041808 */
[-C--:B------:R-:W-:Y:S06]  /*15600*/  HMMA.16816.F32.BF16 R12, R228, R226.reuse, R12 ;  /* 0x000000e2e40c723c */ /* 0x080fec000004180c */
[C---:B------:R-:W-:Y:S01]  /*15610*/  HMMA.16816.F32.BF16 R16, R212.reuse, R226, R16 ;  /* 0x000000e2d410723c */ /* 0x040fe20000041810 */
[----:B------:R-:W-:Y:S05]  /*15620*/  LDSM.16.M88.4 R224, [R237+0x2000] ;  /* 0x00200000ede0783b */ /* 0x000fea0000000200 */
[-C--:B--2---:R-:W-:Y:S06]  /*15630*/  HMMA.16816.F32.BF16 R20, R212, R220.reuse, R20 ;  /* 0x000000dcd414723c */ /* 0x084fec0000041814 */
[C---:B------:R-:W-:Y:S06]  /*15640*/  HMMA.16816.F32.BF16 R24, R228.reuse, R220, R24 ;  /* 0x000000dce418723c */ /* 0x040fec0000041818 */
[-C--:B------:R-:W-:Y:S06]  /*15650*/  HMMA.16816.F32.BF16 R28, R228, R222.reuse, R28 ;  /* 0x000000dee41c723c */ /* 0x080fec000004181c */
[C---:B------:R-:W-:Y:S01]  /*15660*/  HMMA.16816.F32.BF16 R32, R212.reuse, R222, R32 ;  /* 0x000000ded420723c */ /* 0x040fe20000041820 */
[----:B------:R-:W1:Y:S05]  /*15670*/  LDSM.16.M88.4 R220, [R241+0x4000] ;  /* 0x00400000f1dc783b */ /* 0x000e6a0000000200 */
[-C--:B---3--:R-:W-:Y:S06]  /*15680*/  HMMA.16816.F32.BF16 R36, R212, R208.reuse, R36 ;  /* 0x000000d0d424723c */ /* 0x088fec0000041824 */
[C---:B------:R-:W-:Y:S06]  /*15690*/  HMMA.16816.F32.BF16 R40, R228.reuse, R208, R40 ;  /* 0x000000d0e428723c */ /* 0x040fec0000041828 */
[-C--:B------:R-:W-:Y:S06]  /*156a0*/  HMMA.16816.F32.BF16 R44, R228, R210.reuse, R44 ;  /* 0x000000d2e42c723c */ /* 0x080fec000004182c */
[C---:B------:R-:W-:Y:S01]  /*156b0*/  HMMA.16816.F32.BF16 R48, R212.reuse, R210, R48 ;  /* 0x000000d2d430723c */ /* 0x040fe20000041830 */
[----:B------:R-:W2:Y:S05]  /*156c0*/  LDSM.16.M88.4 R208, [R241+0x6000] ;  /* 0x00600000f1d0783b */ /* 0x000eaa0000000200 */
[-C--:B----4-:R-:W-:Y:S06]  /*156d0*/  HMMA.16816.F32.BF16 R52, R212, R216.reuse, R52 ;  /* 0x000000d8d434723c */ /* 0x090fec0000041834 */
[C---:B------:R-:W-:Y:S06]  /*156e0*/  HMMA.16816.F32.BF16 R56, R228.reuse, R216, R56 ;  /* 0x000000d8e438723c */ /* 0x040fec0000041838 */
[-C--:B------:R-:W-:Y:S06]  /*156f0*/  HMMA.16816.F32.BF16 R60, R228, R218.reuse, R60 ;  /* 0x000000dae43c723c */ /* 0x080fec000004183c */
[----:B------:R-:W-:Y:S06]  /*15700*/  HMMA.16816.F32.BF16 R64, R212, R218, R64 ;  /* 0x000000dad440723c */ /* 0x000fec0000041840 */
[-C--:B-1----:R-:W-:Y:S06]  /*15710*/  HMMA.16816.F32.BF16 R4, R220, R224.reuse, R4 ;  /* 0x000000e0dc04723c */ /* 0x082fec0000041804 */
[C---:B--2---:R-:W-:Y:S06]  /*15720*/  HMMA.16816.F32.BF16 R8, R208.reuse, R224, R8 ;  /* 0x000000e0d008723c */ /* 0x044fec0000041808 */
        /* <DEDUP_REMOVED lines=19> */
[----:B------:R-:W3:Y:S10]  /*15860*/  MUFU.TANH R212, R8 ;  /* 0x0000000800d47308 */ /* 0x000ef40000002400 */
[----:B------:R-:W-:Y:S01]  /*15870*/  MUFU.TANH R213, R10 ;  /* 0x0000000a00d57308 */ /* 0x000fe20000002400 */
[----:B--2---:R-:W2:Y:S09]  /*15880*/  LDSM.16.M88.4 R4, [R237+0x2800] ;  /* 0x00280000ed04783b */ /* 0x004eb20000000200 */
[----:B------:R-:W-:Y:S10]  /*15890*/  MUFU.TANH R225, R9 ;  /* 0x0000000900e17308 */ /* 0x000ff40000002400 */
[----:B------:R4:W-:Y:S10]  /*158a0*/  MUFU.TANH R217, R11 ;  /* 0x0000000b00d97308 */ /* 0x0009f40000002400 */
[----:B------:R5:W-:Y:S10]  /*158b0*/  MUFU.TANH R141, R16 ;  /* 0x00000010008d7308 */ /* 0x000bf40000002400 */
[----:B------:R1:W-:Y:S01]  /*158c0*/  MUFU.TANH R215, R15 ;  /* 0x0000000f00d77308 */ /* 0x0003e20000002400 */
[----:B----4-:R-:W4:Y:S09]  /*158d0*/  LDSM.16.M88.4 R8, [R237+0x3000] ;  /* 0x00300000ed08783b */ /* 0x010f320000000200 */
[----:B------:R-:W-:Y:S01]  /*158e0*/  MUFU.TANH R224, R14 ;  /* 0x0000000e00e07308 */ /* 0x000fe20000002400 */
[-C--:B--2---:R-:W-:Y:S03]  /*158f0*/  HMMA.16816.F32.BF16 R20, R220, R4.reuse, R20 ;  /* 0x00000004dc14723c */ /* 0x084fe60000041814 */
[----:B-----5:R-:W-:Y:S03]  /*15900*/  FMUL.FTZ R16, R17, UR22 ;  /* 0x0000001611107c20 */ /* 0x020fe60008410000 */
        /* <DEDUP_REMOVED lines=14> */
[----:B------:R-:W-:Y:S01]  /*159f0*/  MUFU.TANH R226, R20 ;  /* 0x0000001400e27308 */ /* 0x000fe20000002400 */
[----:B------:R-:W-:Y:S01]  /*15a00*/  BAR.SYNC.DEFER_BLOCKING 0x0 ;  /* 0x0000000000007b1d */ /* 0x000fe20000010000 */
[-C--:B----4-:R-:W-:Y:S05]  /*15a10*/  HMMA.16816.F32.BF16 R36, R220, R8.reuse, R36 ;  /* 0x00000008dc24723c */ /* 0x090fea0000041824 */
[----:B------:R-:W-:Y:S03]  /*15a20*/  FMUL.FTZ R30, R30, UR22 ;  /* 0x000000161e1e7c20 */ /* 0x000fe60008410000 */
[----:B------:R-:W-:Y:S01]  /*15a30*/  MUFU.TANH R16, R16 ;  /* 0x0000001000107308 */ /* 0x000fe20000002400 */
[C---:B------:R-:W-:Y:S04]  /*15a40*/  HMMA.16816.F32.BF16 R40, R208.reuse, R8, R40 ;  /* 0x00000008d028723c */ /* 0x040fe80000041828 */
[----:B------:R-:W-:Y:S01]  /*15a50*/  FMUL.FTZ R35, R35, UR22 ;  /* 0x0000001623237c20 */ /* 0x000fe20008410000 */
[----:B------:R-:W-:Y:S01]  /*15a60*/  FMUL.FTZ R29, R29, UR22 ;  /* 0x000000161d1d7c20 */ /* 0x000fe20008410000 */
[-C--:B------:R-:W-:Y:S03]  /*15a70*/  HMMA.16816.F32.BF16 R44, R208, R10.reuse, R44 ;  /* 0x0000000ad02c723c */ /* 0x080fe6000004182c */
[----:B------:R-:W2:Y:S02]  /*15a80*/  MUFU.TANH R20, R30 ;  /* 0x0000001e00147308 */ /* 0x000ea40000002400 */
        /* <DEDUP_REMOVED lines=12> */
[----:B------:R-:W-:Y:S01]  /*15b50*/  FMUL.FTZ R50, R50, UR22 ;  /* 0x0000001632327c20 */ /* 0x000fe20008410000 */
[----:B------:R-:W-:Y:S05]  /*15b60*/  FMUL.FTZ R43, R43, UR22 ;  /* 0x000000162b2b7c20 */ /* 0x000fea0008410000 */
[----:B------:R-:W-:Y:S01]  /*15b70*/  MUFU.TANH R35, R40 ;  /* 0x0000002800237308 */ /* 0x000fe20000002400 */
[----:B------:R-:W-:Y:S04]  /*15b80*/  HMMA.16816.F32.BF16 R64, R220, R6, R64 ;  /* 0x00000006dc40723c */ /* 0x000fe80000041840 */
[----:B------:R-:W-:Y:S01]  /*15b90*/  FMUL.FTZ R55, R55, UR22 ;  /* 0x0000001637377c20 */ /* 0x000fe20008410000 */
[----:B------:R-:W-:Y:S01]  /*15ba0*/  FMUL.FTZ R39, R39, UR22 ;  /* 0x0000001627277c20 */ /* 0x000fe20008410000 */
[----:B------:R-:W-:Y:S03]  /*15bb0*/  FMUL.FTZ R51, R51, UR22 ;  /* 0x0000001633337c20 */ /* 0x000fe60008410000 */
[----:B------:R2:W-:Y:S02]  /*15bc0*/  MUFU.TANH R8, R48 ;  /* 0x0000003000087308 */ /* 0x0005e40000002400 */
[----:B------:R-:W-:Y:S01]  /*15bd0*/  FMUL.FTZ R58, R58, UR22 ;  /* 0x000000163a3a7c20 */ /* 0x000fe20008410000 */
[----:B------:R-:W-:Y:S01]  /*15be0*/  FMUL.FTZ R56, R56, UR22 ;  /* 0x0000001638387c20 */ /* 0x000fe20008410000 */
[----:B------:R-:W-:Y:S01]  /*15bf0*/  FMUL.FTZ R59, R59, UR22 ;  /* 0x000000163b3b7c20 */ /* 0x000fe20008410000 */
[----:B------:R-:W-:Y:S01]  /*15c00*/  FMUL.FTZ R46, R46, UR22 ;  /* 0x000000162e2e7c20 */ /* 0x000fe20008410000 */
[----:B------:R-:W-:Y:S04]  /*15c10*/  FMUL.FTZ R60, R60, UR22 ;  /* 0x000000163c3c7c20 */ /* 0x000fe80008410000 */
[----:B------:R-:W-:Y:S01]  /*15c20*/  MUFU.TANH R40, R50 ;  /* 0x0000003200287308 */ /* 0x000fe20000002400 */
[----:B------:R-:W-:Y:S01]  /*15c30*/  FMNMX.FTZ R4, R142, R3, !PT ;  /* 0x000000038e047209 */ /* 0x000fe20007810000 */
[----:B------:R-:W-:Y:S01]  /*15c40*/  FMUL.FTZ R32, R32, UR22 ;  /* 0x0000001620207c20 */ /* 0x000fe20008410000 */
[----:B---3--:R-:W-:Y:S01]  /*15c50*/  FMNMX.FTZ R5, R212, R139, !PT ;  /* 0x0000008bd4057209 */ /* 0x008fe20007810000 */
[----:B------:R-:W-:Y:S01]  /*15c60*/  FMUL.FTZ R25, R25, UR22 ;  /* 0x0000001619197c20 */ /* 0x000fe20008410000 */
[----:B------:R-:W-:Y:S01]  /*15c70*/  FMNMX.FTZ R7, R218, R4, !PT ;  /* 0x00000004da077209 */ /* 0x000fe20007810000 */
[----:B------:R-:W-:Y:S01]  /*15c80*/  FMUL.FTZ R28, R28, UR22 ;  /* 0x000000161c1c7c20 */ /* 0x000fe20008410000 */
[----:B------:R-:W-:Y:S03]  /*15c90*/  FMUL.FTZ R62, R62, UR22 ;  /* 0x000000163e3e7c20 */ /* 0x000fe60008410000 */
[----:B------:R-:W1:Y:S01]  /*15ca0*/  MUFU.TANH R0, R41 ;  /* 0x0000002900007308 */ /* 0x000e620000002400 */
[----:B--2---:R-:W-:Y:S01]  /*15cb0*/  MOV R48, R20 ;  /* 0x0000001400307202 */ /* 0x004fe20000000f00 */
[----:B------:R-:W-:Y:S01]  /*15cc0*/  FMUL.FTZ R27, R27, UR22 ;  /* 0x000000161b1b7c20 */ /* 0x000fe20008410000 */
[----:B------:R-:W-:Y:S01]  /*15cd0*/  FMNMX.FTZ R6, R213, R140, !PT ;  /* 0x0000008cd5067209 */ /* 0x000fe20007810000 */
[----:B------:R-:W-:Y:S01]  /*15ce0*/  FMUL.FTZ R34, R34, UR22 ;  /* 0x0000001622227c20 */ /* 0x000fe20008410000 */
[----:B------:R-:W-:Y:S01]  /*15cf0*/  FMUL.FTZ R33, R33, UR22 ;  /* 0x0000001621217c20 */ /* 0x000fe20008410000 */
[----:B------:R-:W-:Y:S01]  /*15d00*/  FMNMX.FTZ R7, R141, R7, !PT ;  /* 0x000000078d077209 */ /* 0x000fe20007810000 */
[----:B------:R-:W-:Y:S03]  /*15d10*/  FMUL.FTZ R31, R31, UR22 ;  /* 0x000000161f1f7c20 */ /* 0x000fe60008410000 */
[----:B------:R1:W-:Y:S01]  /*15d20*/  MUFU.TANH R20, R58 ;  /* 0x0000003a00147308 */ /* 0x0003e20000002400 */
[----:B------:R-:W-:Y:S01]  /*15d30*/  FMUL.FTZ R44, R44, UR22 ;  /* 0x000000162c2c7c20 */ /* 0x000fe20008410000 */
[----:B------:R-:W-:Y:S01]  /*15d40*/  FMNMX.FTZ R7, R16, R7, !PT ;  /* 0x0000000710077209 */ /* 0x000fe20007810000 */
[----:B------:R-:W-:Y:S01]  /*15d50*/  FMUL.FTZ R38, R38, UR22 ;  /* 0x0000001626267c20 */ /* 0x000fe20008410000 */
[----:B------:R-:W-:Y:S01]  /*15d60*/  FMUL.FTZ R37, R37, UR22 ;  /* 0x0000001625257c20 */ /* 0x000fe20008410000 */
[----:B------:R-:W-:Y:S01]  /*15d70*/  FMUL.FTZ R42, R42, UR22 ;  /* 0x000000162a2a7c20 */ /* 0x000fe20008410000 */
[----:B------:R-:W-:Y:S01]  /*15d80*/  FMUL.FTZ R49, R49, UR22 ;  /* 0x0000001631317c20 */ /* 0x000fe20008410000 */
[----:B------:R-:W-:Y:S03]  /*15d90*/  FMUL.FTZ R45, R45, UR22 ;  /* 0x000000162d2d7c20 */ /* 0x000fe60008410000 */
        /* <DEDUP_REMOVED lines=8> */
[----:B------:R-:W-:Y:S01]  /*15e20*/  MUFU.TANH R14, R43 ;  /* 0x0000002b000e7308 */ /* 0x000fe20000002400 */
[----:B-1----:R-:W-:Y:S01]  /*15e30*/  MOV R58, R0 ;  /* 0x00000000003a7202 */ /* 0x002fe20000000f00 */
[----:B------:R-:W-:Y:S01]  /*15e40*/  FMUL.FTZ R0, R63, UR22 ;  /* 0x000000163f007c20 */ /* 0x000fe20008410000 */
[----:B------:R-:W-:Y:S01]  /*15e50*/  MOV R63, R137 ;  /* 0x00000089003f7202 */ /* 0x000fe20000000f00 */
[----:B------:R-:W-:Y:S01]  /*15e60*/  FMUL.FTZ R64, R64, UR22 ;  /* 0x0000001640407c20 */ /* 0x000fe20008410000 */
[----:B------:R-:W-:Y:S01]  /*15e70*/  FMUL.FTZ R65, R65, UR22 ;  /* 0x0000001641417c20 */ /* 0x000fe20008410000 */
[----:B------:R-:W-:Y:S04]  /*15e80*/  FMUL.FTZ R67, R67, UR22 ;  /* 0x0000001643437c20 */ /* 0x000fe80008410000 */
[----:B------:R-:W-:Y:S01]  /*15e90*/  MUFU.TANH R43, R56 ;  /* 0x00000038002b7308 */ /* 0x000fe20000002400 */
[----:B--2---:R-:W-:Y:S01]  /*15ea0*/  IMAD.MOV.U32 R60, RZ, RZ, R2 ;  /* 0x000000ffff3c7224 */ /* 0x004fe200078e0002 */
[----:B------:R-:W-:Y:S04]  /*15eb0*/  FMNMX.FTZ R2, R143, R132, !PT ;  /* 0x000000848f027209 */ /* 0x000fe80007810000 */
[----:B------:R-:W-:Y:S04]  /*15ec0*/  FMNMX.FTZ R4, R214, R2, !PT ;  /* 0x00000002d6047209 */ /* 0x000fe80007810000 */
[----:B------:R-:W1:Y:S01]  /*15ed0*/  MUFU.TANH R138, R39 ;  /* 0x00000027008a7308 */ /* 0x000e620000002400 */
[----:B------:R-:W-:Y:S02]  /*15ee0*/  FMNMX.FTZ R2, R225, R5, !PT ;  /* 0x00000005e1027209 */ /* 0x000fe40007810000 */
[----:B------:R-:W-:Y:S02]  /*15ef0*/  FMNMX.FTZ R5, R217, R6, !PT ;  /* 0x00000006d9057209 */ /* 0x000fe40007810000 */
[----:B------:R-:W-:Y:S02]  /*15f00*/  FMNMX.FTZ R6, R18, R4, !PT ;  /* 0x0000000412067209 */ /* 0x000fe40007810000 */
[----:B------:R-:W-:Y:S03]  /*15f10*/  FMNMX.FTZ R4, R216, R2, !PT ;  /* 0x00000002d8047209 */ /* 0x000fe60007810000 */
[----:B------:R1:W-:Y:S01]  /*15f20*/  MUFU.TANH R56, R59 ;  /* 0x0000003b00387308 */ /* 0x0003e20000002400 */
[----:B------:R-:W-:Y:S09]  /*15f30*/  FMNMX.FTZ R2, R224, R5, !PT ;  /* 0x00000005e0027209 */ /* 0x000ff20007810000 */
[----:B------:R-:W2:Y:S10]  /*15f40*/  MUFU.TANH R219, R13 ;  /* 0x0000000d00db7308 */ /* 0x000eb40000002400 */
[----:B------:R-:W3:Y:S01]  /*15f50*/  MUFU.TANH R15, R15 ;  /* 0x0000000f000f7308 */ /* 0x000ee20000002400 */
[----:B-1----:R-:W-:Y:S09]  /*15f60*/  IMAD.MOV.U32 R59, RZ, RZ, R138 ;  /* 0x000000ffff3b7224 */ /* 0x002ff200078e008a */
[----:B------:R1:W-:Y:S01]  /*15f70*/  MUFU.TANH R11, R51 ;  /* 0x00000033000b7308 */ /* 0x0003e20000002400 */
[----:B--2---:R-:W-:Y:S09]  /*15f80*/  FMNMX.FTZ R4, R219, R4, !PT ;  /* 0x00000004db047209 */ /* 0x004ff20007810000 */
[----:B------:R-:W2:Y:S01]  /*15f90*/  MUFU.TANH R252, R22 ;  /* 0x0000001600fc7308 */ /* 0x000ea20000002400 */
[----:B---3--:R-:W-:Y:S02]  /*15fa0*/  FMNMX.FTZ R5, R15, R6, !PT ;  /* 0x000000060f057209 */ /* 0x008fe40007810000 */
[----:B------:R-:W-:Y:S07]  /*15fb0*/  FMNMX.FTZ R6, R226, R7, !PT ;  /* 0x00000007e2067209 */ /* 0x000fee0007810000 */
[----:B------:R-:W3:Y:S01]  /*15fc0*/  MUFU.TANH R135, R24 ;  /* 0x0000001800877308 */ /* 0x000ee20000002400 */
[----:B-1----:R-:W-:Y:S02]  /*15fd0*/  MOV R51, R8 ;  /* 0x0000000800337202 */ /* 0x002fe40000000f00 */
[----:B------:R-:W-:Y:S07]  /*15fe0*/  FMNMX.FTZ R8, R215, R2, !PT ;  /* 0x00000002d7087209 */ /* 0x000fee0007810000 */
[----:B------:R-:W1:Y:S01]  /*15ff0*/  MUFU.TANH R229, R21 ;  /* 0x0000001500e57308 */ /* 0x000e620000002400 */
[----:B--2---:R-:W-:Y:S09]  /*16000*/  FMNMX.FTZ R5, R252, R5, !PT ;  /* 0x00000005fc057209 */ /* 0x004ff20007810000 */
[----:B------:R-:W2:Y:S01]  /*16010*/  MUFU.TANH R22, R23 ;  /* 0x0000001700167308 */ /* 0x000ea20000002400 */
[----:B---3--:R3:W-:Y:S01]  /*16020*/  STL [R1], R135 ;  /* 0x0000008701007387 */ /* 0x0087e20000100800 */
[----:B------:R-:W-:Y:S08]  /*16030*/  FMNMX.FTZ R2, R135, R4, !PT ;  /* 0x0000000487027209 */ /* 0x000ff00007810000 */
[----:B------:R2:W-:Y:S01]  /*16040*/  MUFU.TANH R133, R46 ;  /* 0x0000002e00857308 */ /* 0x0005e20000002400 */
[----:B-1----:R-:W-:Y:S09]  /*16050*/  FMNMX.FTZ R4, R229, R6, !PT ;  /* 0x00000006e5047209 */ /* 0x002ff20007810000 */
[----:B------:R-:W1:Y:S10]  /*16060*/  MUFU.TANH R134, R26 ;  /* 0x0000001a00867308 */ /* 0x000e740000002400 */
[----:B------:R4:W-:Y:S01]  /*16070*/  MUFU.TANH R137, R0 ;  /* 0x0000000000897308 */ /* 0x0009e20000002400 */
[----:B--2---:R-:W-:Y:S04]  /*16080*/  MOV R46, R22 ;  /* 0x00000016002e7202 */ /* 0x004fe80000000f00 */
[----:B------:R-:W-:Y:S05]  /*16090*/  FMNMX.FTZ R5, R46, R5, !PT ;  /* 0x000000052e057209 */ /* 0x000fea0007810000 */
[----:B------:R-:W2:Y:S01]  /*160a0*/  MUFU.TANH R228, R32 ;  /* 0x0000002000e47308 */ /* 0x000ea20000002400 */
[----:B-1----:R3:W-:Y:S09]  /*160b0*/  STL [R1+0x8], R134 ;  /* 0x0000088601007387 */ /* 0x0027f20000100800 */
[----:B------:R-:W1:Y:S01]  /*160c0*/  MUFU.TANH R17, R25 ;  /* 0x0000001900117308 */ /* 0x000e620000002400 */
[----:B----4-:R-:W-:Y:S09]  /*160d0*/  FMNMX.FTZ R0, R134, R8, !PT ;  /* 0x0000000886007209 */ /* 0x010ff20007810000 */
[----:B------:R-:W4:Y:S01]  /*160e0*/  MUFU.TANH R136, R28 ;  /* 0x0000001c00887308 */ /* 0x000f220000002400 */
[----:B--2---:R-:W-:Y:S09]  /*160f0*/  FMNMX.FTZ R4, R228, R4, !PT ;  /* 0x00000004e4047209 */ /* 0x004ff20007810000 */
[----:B------:R4:W-:Y:S01]  /*16100*/  MUFU.TANH R138, R62 ;  /* 0x0000003e008a7308 */ /* 0x0009e20000002400 */
[----:B-1----:R-:W-:Y:S09]  /*16110*/  FMNMX.FTZ R6, R17, R2, !PT ;  /* 0x0000000211067209 */ /* 0x002ff20007810000 */
[----:B------:R-:W1:Y:S10]  /*16120*/  MUFU.TANH R26, R27 ;  /* 0x0000001b001a7308 */ /* 0x000e740000002400 */
[----:B------:R-:W2:Y:S01]  /*16130*/  MUFU.TANH R230, R34 ;  /* 0x0000002200e67308 */ /* 0x000ea20000002400 */
[----:B----4-:R-:W-:Y:S09]  /*16140*/  MOV R62, R136 ;  /* 0x00000088003e7202 */ /* 0x010ff20000000f00 */
[----:B------:R-:W4:Y:S01]  /*16150*/  MUFU.TANH R227, R33 ;  /* 0x0000002100e37308 */ /* 0x000f220000002400 */
[----:B-1----:R-:W-:Y:S09]  /*16160*/  FMNMX.FTZ R0, R26, R0, !PT ;  /* 0x000000001a007209 */ /* 0x002ff20007810000 */
[----:B------:R-:W1:Y:S01]  /*16170*/  MUFU.TANH R12, R31 ;  /* 0x0000001f000c7308 */ /* 0x000e620000002400 */
[----:B--2---:R-:W-:Y:S02]  /*16180*/  FMNMX.FTZ R2, R230, R5, !PT ;  /* 0x00000005e6027209 */ /* 0x004fe40007810000 */
[----:B------:R-:W-:Y:S02]  /*16190*/  FMNMX.FTZ R5, R62, R6, !PT ;  /* 0x000000063e057209 */ /* 0x000fe40007810000 */
[----:B------:R-:W-:Y:S02]  /*161a0*/  FMNMX.FTZ R6, R48, R0, !PT ;  /* 0x0000000030067209 */ /* 0x000fe40007810000 */
[----:B------:R-:W-:Y:S03]  /*161b0*/  FMNMX.FTZ R0, R231, R2, !PT ;  /* 0x00000002e7007209 */ /* 0x000fe60007810000 */
[----:B------:R1:W-:Y:S01]  /*161c0*/  MUFU.TANH R30, R44 ;  /* 0x0000002c001e7308 */ /* 0x0003e20000002400 */
[----:B----4-:R-:W-:Y:S02]  /*161d0*/  FMNMX.FTZ R4, R227, R4, !PT ;  /* 0x00000004e3047209 */ /* 0x010fe40007810000 */
[----:B------:R-:W-:Y:S02]  /*161e0*/  FMNMX.FTZ R5, R60, R5, !PT ;  /* 0x000000053c057209 */ /* 0x000fe40007810000 */
[----:B------:R-:W-:Y:S02]  /*161f0*/  FMNMX.FTZ R4, R63, R4, !PT ;  /* 0x000000043f047209 */ /* 0x000fe40007810000 */
[----:B------:R-:W-:Y:S03]  /*16200*/  FMNMX.FTZ R5, R35, R5, !PT ;  /* 0x0000000523057209 */ /* 0x000fe60007810000 */
[----:B------:R-:W2:Y:S01]  /*16210*/  MUFU.TANH R24, R38 ;  /* 0x0000002600187308 */ /* 0x000ea20000002400 */
[----:B------:R-:W-:Y:S09]  /*16220*/  FMNMX.FTZ R5, R58, R5, !PT ;  /* 0x000000053a057209 */ /* 0x000ff20007810000 */
[----:B------:R-:W4:Y:S01]  /*16230*/  MUFU.TANH R19, R37 ;  /* 0x0000002500137308 */ /* 0x000f220000002400 */
[----:B-1----:R-:W-:Y:S09]  /*16240*/  IMAD.MOV.U32 R44, RZ, RZ, R12 ;  /* 0x000000ffff2c7224 */ /* 0x002ff200078e000c */
[----:B------:R-:W1:Y:S01]  /*16250*/  MUFU.TANH R13, R42 ;  /* 0x0000002a000d7308 */ /* 0x000e620000002400 */
[----:B--2---:R-:W-:Y:S02]  /*16260*/  FMNMX.FTZ R2, R24, R0, !PT ;  /* 0x0000000018027209 */ /* 0x004fe40007810000 */
[----:B------:R-:W-:Y:S02]  /*16270*/  FMNMX.FTZ R0, R44, R6, !PT ;  /* 0x000000062c007209 */ /* 0x000fe40007810000 */
[----:B------:R-:W-:Y:S05]  /*16280*/  FMNMX.FTZ R2, R59, R2, !PT ;  /* 0x000000023b027209 */ /* 0x000fea0007810000 */
[----:B------:R1:W2:Y:S01]  /*16290*/  MUFU.TANH R28, R49 ;  /* 0x00000031001c7308 */ /* 0x0002a20000002400 */
[----:B----4-:R-:W-:Y:S02]  /*162a0*/  FMNMX.FTZ R4, R19, R4, !PT ;  /* 0x0000000413047209 */ /* 0x010fe40007810000 */
[----:B------:R-:W-:Y:S02]  /*162b0*/  FMNMX.FTZ R2, R40, R2, !PT ;  /* 0x0000000228027209 */ /* 0x000fe40007810000 */
[----:B------:R-:W-:Y:S05]  /*162c0*/  FMNMX.FTZ R4, R51, R4, !PT ;  /* 0x0000000433047209 */ /* 0x000fea0007810000 */
[----:B------:R-:W4:Y:S10]  /*162d0*/  MUFU.TANH R10, R55 ;  /* 0x00000037000a7308 */ /* 0x000f340000002400 */
[----:B------:R-:W-:Y:S01]  /*162e0*/  MUFU.TANH R25, R45 ;  /* 0x0000002d00197308 */ /* 0x000fe20000002400 */
[----:B-1----:R-:W-:Y:S01]  /*162f0*/  IMAD.MOV.U32 R49, RZ, RZ, R13 ;  /* 0x000000ffff317224 */ /* 0x002fe200078e000d */
[----:B--2---:R-:W-:Y:S04]  /*16300*/  FMNMX.FTZ R4, R28, R4, !PT ;  /* 0x000000041c047209 */ /* 0x004fe80007810000 */
[----:B------:R-:W-:Y:S04]  /*16310*/  FMNMX.FTZ R0, R49, R0, !PT ;  /* 0x0000000031007209 */ /* 0x000fe80007810000 */
[----:B------:R1:W-:Y:S01]  /*16320*/  MUFU.TANH R45, R57 ;  /* 0x00000039002d7308 */ /* 0x0003e20000002400 */
[----:B----4-:R3:W-:Y:S09]  /*16330*/  STL [R1+0x34], R10 ;  /* 0x0000340a01007387 */ /* 0x0107f20000100800 */
[----:B------:R2:W-:Y:S10]  /*16340*/  MUFU.TANH R222, R66 ;  /* 0x0000004200de7308 */ /* 0x0005f40000002400 */
[----:B------:R-:W4:Y:S01]  /*16350*/  MUFU.TANH R41, R52 ;  /* 0x0000003400297308 */ /* 0x000f220000002400 */
[----:B-1----:R-:W-:Y:S05]  /*16360*/  IMAD.MOV.U32 R57, RZ, RZ, R14 ;  /* 0x000000ffff397224 */ /* 0x002fea00078e000e */
[----:B------:R-:W-:Y:S04]  /*16370*/  FMNMX.FTZ R6, R57, R0, !PT ;  /* 0x0000000039067209 */ /* 0x000fe80007810000 */
[----:B------:R1:W-:Y:S01]  /*16380*/  MUFU.TANH R12, R47 ;  /* 0x0000002f000c7308 */ /* 0x0003e20000002400 */
[----:B--2---:R-:W-:Y:S04]  /*16390*/  MOV R66, R11 ;  /* 0x0000000b00427202 */ /* 0x004fe80000000f00 */
[----:B------:R-:W-:Y:S02]  /*163a0*/  FMNMX.FTZ R0, R66, R2, !PT ;  /* 0x0000000242007209 */ /* 0x000fe40007810000 */
[----:B------:R-:W-:Y:S03]  /*163b0*/  FMNMX.FTZ R2, R30, R5, !PT ;  /* 0x000000051e027209 */ /* 0x000fe60007810000 */
[----:B------:R-:W2:Y:S01]  /*163c0*/  MUFU.TANH R42, R54 ;  /* 0x00000036002a7308 */ /* 0x000ea20000002400 */
[----:B----4-:R-:W-:Y:S02]  /*163d0*/  FMNMX.FTZ R4, R41, R4, !PT ;  /* 0x0000000429047209 */ /* 0x010fe40007810000 */
[----:B------:R-:W-:Y:S07]  /*163e0*/  FMNMX.FTZ R2, R25, R2, !PT ;  /* 0x0000000219027209 */ /* 0x000fee0007810000 */
[----:B------:R-:W4:Y:S01]  /*163f0*/  MUFU.TANH R27, R53 ;  /* 0x00000035001b7308 */ /* 0x000f220000002400 */
[----:B-1----:R-:W-:Y:S05]  /*16400*/  IMAD.MOV.U32 R47, RZ, RZ, R133 ;  /* 0x000000ffff2f7224 */ /* 0x002fea00078e0085 */
[----:B------:R-:W-:Y:S04]  /*16410*/  FMNMX.FTZ R5, R47, R6, !PT ;  /* 0x000000062f057209 */ /* 0x000fe80007810000 */
[----:B------:R1:W-:Y:S01]  /*16420*/  MUFU.TANH R223, R61 ;  /* 0x0000003d00df7308 */ /* 0x0003e20000002400 */
[----:B--2---:R-:W-:Y:S04]  /*16430*/  FMNMX.FTZ R0, R42, R0, !PT ;  /* 0x000000002a007209 */ /* 0x004fe80007810000 */
[----:B------:R-:W-:Y:S05]  /*16440*/  FMNMX.FTZ R0, R10, R0, !PT ;  /* 0x000000000a007209 */ /* 0x000fea0007810000 */
[----:B------:R-:W2:Y:S01]  /*16450*/  MUFU.TANH R221, R64 ;  /* 0x0000004000dd7308 */ /* 0x000ea20000002400 */
[----:B----4-:R-:W-:Y:S02]  /*16460*/  FMNMX.FTZ R4, R27, R4, !PT ;  /* 0x000000041b047209 */ /* 0x010fe40007810000 */
[----:B------:R-:W-:Y:S07]  /*16470*/  FMNMX.FTZ R13, R222, R0, !PT ;  /* 0x00000000de0d7209 */ /* 0x000fee0007810000 */
[----:B------:R-:W4:Y:S01]  /*16480*/  MUFU.TANH R211, R65 ;  /* 0x0000004100d37308 */ /* 0x000f220000002400 */
[----:B-1----:R-:W-:Y:S02]  /*16490*/  MOV R61, R12 ;  /* 0x0000000c003d7202 */ /* 0x002fe40000000f00 */
[----:B------:R-:W-:Y:S02]  /*164a0*/  FMNMX.FTZ R12, R43, R2, !PT ;  /* 0x000000022b0c7209 */ /* 0x000fe40007810000 */
[----:B------:R-:W-:Y:S05]  /*164b0*/  FMNMX.FTZ R14, R61, R5, !PT ;  /* 0x000000053d0e7209 */ /* 0x000fea0007810000 */
[----:B------:R3:W1:Y:S01]  /*164c0*/  MUFU.TANH R220, R67 ;  /* 0x0000004300dc7308 */ /* 0x0006620000002400 */
[----:B--2---:R-:W-:Y:S04]  /*164d0*/  FMNMX.FTZ R136, R221, R4, !PT ;  /* 0x00000004dd887209 */ /* 0x004fe80007810000 */
[----:B----4-:R-:W-:Y:S01]  /*164e0*/  FMNMX.FTZ R136, R211, R136, !PT ;  /* 0x00000088d3887209 */ /* 0x010fe20007810000 */
[----:B------:R-:W-:Y:S06]  /*164f0*/  @P0 BRA `(.L_x_128) ;  /* 0xffffffe400100947 */ /* 0x000fec000383ffff */
.L_x_127:
[----:B------:R-:W-:Y:S01]  /*16500*/  STL [R1+0x140], R246 ;  /* 0x000140f601007387 */ /* 0x000fe20000100800 */
[----:B-12---:R-:W-:Y:S01]  /*16510*/  FMNMX.FTZ R5, R220, R13, !PT ;  /* 0x0000000ddc057209 */ /* 0x006fe20007810000 */
[----:B------:R-:W-:Y:S01]  /*16520*/  UIADD3 UR17, UR17, -0x1, URZ ;  /* 0xffffffff11117890 */ /* 0x000fe2000fffe03f */
[----:B------:R-:W-:Y:S01]  /*16530*/  FMNMX.FTZ R2, R45, R12, !PT ;  /* 0x0000000c2d027209 */ /* 0x000fe20007810000 */
[----:B------:R-:W-:Y:S01]  /*16540*/  STL [R1+0x13c], R245 ;  /* 0x00013cf501007387 */ /* 0x000fe20000100800 */
[----:B------:R-:W-:Y:S02]  /*16550*/  MOV R64, R26 ;  /* 0x0000001a00407202 */ /* 0x000fe40000000f00 */
[----:B------:R-:W-:Y:S01]  /*16560*/  FMNMX.FTZ R2, R50, R2, !PT ;  /* 0x0000000232027209 */ /* 0x000fe20007810000 */
[----:B------:R-:W-:Y:S01]  /*16570*/  STL [R1+0x138], R244 ;  /* 0x000138f401007387 */ /* 0x000fe20000100800 */
[----:B------:R-:W-:Y:S02]  /*16580*/  MOV R65, R24 ;  /* 0x0000001800417202 */ /* 0x000fe40000000f00 */
[----:B------:R-:W-:Y:S01]  /*16590*/  FMNMX.FTZ R4, R223, R2, !PT ;  /* 0x00000002df047209 */ /* 0x000fe20007810000 */
[----:B------:R-:W-:Y:S01]  /*165a0*/  STL [R1+0x134], R243 ;  /* 0x000134f301007387 */ /* 0x000fe20000100800 */
[----:B---3--:R-:W-:Y:S03]  /*165b0*/  MOV R67, R30 ;  /* 0x0000001e00437202 */ /* 0x008fe60000000f00 */
[----:B------:R-:W-:Y:S04]  /*165c0*/  STL [R1+0x130], R242 ;  /* 0x000130f201007387 */ /* 0x000fe80000100800 */
[----:B------:R1:W-:Y:S04]  /*165d0*/  STL [R1+0x12c], R241 ;  /* 0x00012cf101007387 */ /* 0x0003e80000100800 */
[----:B------:R-:W-:Y:S04]  /*165e0*/  STL [R1+0x128], R240 ;  /* 0x000128f001007387 */ /* 0x000fe80000100800 */
[----:B------:R-:W-:Y:S04]  /*165f0*/  STL [R1+0x124], R239 ;  /* 0x000124ef01007387 */ /* 0x000fe80000100800 */
[----:B------:R2:W-:Y:S04]  /*16600*/  STL [R1+0x120], R238 ;  /* 0x000120ee01007387 */ /* 0x0005e80000100800 */
[----:B------:R3:W-:Y:S04]  /*16610*/  STL [R1+0x11c], R237 ;  /* 0x00011ced01007387 */ /* 0x0007e80000100800 */
[----:B------:R4:W-:Y:S04]  /*16620*/  STL [R1+0x118], R232 ;  /* 0x000118e801007387 */ /* 0x0009e80000100800 */
[----:B------:R-:W4:Y:S01]  /*16630*/  SHFL.BFLY PT, R6, R136, 0x2, 0x1f ;  /* 0x0c401f0088067f89 */ /* 0x000f2200000e0000 */
[----:B-1----:R-:W-:Y:S07]  /*16640*/  MOV R241, R28 ;  /* 0x0000001c00f17202 */ /* 0x002fee0000000f00 */
[----:B------:R-:W1:Y:S08]  /*16650*/  SHFL.BFLY PT, R7, R5, 0x2, 0x1f ;  /* 0x0c401f0005077f89 */ /* 0x000e7000000e0000 */
[----:B------:R-:W1:Y:S08]  /*16660*/  SHFL.BFLY PT, R134, R4, 0x2, 0x1f ;  /* 0x0c401f0004867f89 */ /* 0x000e7000000e0000 */
[----:B------:R-:W-:Y:S01]  /*16670*/  LDSM.16.MT88.4 R36, [R234+0xc000] ;  /* 0x00c00000ea24783b */ /* 0x000fe20000004200 */
[----:B--2---:R-:W-:Y:S02]  /*16680*/  MOV R238, R27 ;  /* 0x0000001b00ee7202 */ /* 0x004fe40000000f00 */
[----:B---3--:R-:W-:Y:S05]  /*16690*/  MOV R237, R19 ;  /* 0x0000001300ed7202 */ /* 0x008fea0000000f00 */
[----:B------:R-:W-:Y:S01]  /*166a0*/  LDSM.16.MT88.4 R52, [R236+0xc000] ;  /* 0x00c00000ec34783b */ /* 0x000fe20000004200 */
[----:B----4-:R-:W-:Y:S04]  /*166b0*/  MOV R232, R20 ;  /* 0x0000001400e87202 */ /* 0x010fe80000000f00 */
[----:B------:R-:W-:Y:S03]  /*166c0*/  FMNMX.FTZ R0, R232, R14, !PT ;  /* 0x0000000ee8007209 */ /* 0x000fe60007810000 */
[----:B------:R-:W-:Y:S01]  /*166d0*/  LDSM.16.MT88.4 R20, [R233+0xc000] ;  /* 0x00c00000e914783b */ /* 0x000fe20000004200 */
[----:B------:R-:W-:Y:S04]  /*166e0*/  FMNMX.FTZ R0, R56, R0, !PT ;  /* 0x0000000038007209 */ /* 0x000fe80007810000 */
[----:B------:R-:W-:Y:S04]  /*166f0*/  FMNMX.FTZ R0, R138, R0, !PT ;  /* 0x000000008a007209 */ /* 0x000fe80007810000 */
[----:B------:R-:W-:Y:S05]  /*16700*/  FMNMX.FTZ R0, R137, R0, !PT ;  /* 0x0000000089007209 */ /* 0x000fea0007810000 */
[----:B------:R-:W2:Y:S01]  /*16710*/  SHFL.BFLY PT, R2, R0, 0x2, 0x1f ;  /* 0x0c401f0000027f89 */ /* 0x000ea200000e0000 */
[----:B------:R-:W-:Y:S02]  /*16720*/  FMNMX.FTZ R136, R136, R6, !PT ;  /* 0x0000000688887209 */ /* 0x000fe40007810000 */
[----:B-1----:R-:W-:Y:S02]  /*16730*/  FMNMX.FTZ R5, R5, R7, !PT ;  /* 0x0000000705057209 */ /* 0x002fe40007810000 */
[----:B------:R-:W-:Y:S03]  /*16740*/  FMNMX.FTZ R134, R4, R134, !PT ;  /* 0x0000008604867209 */ /* 0x000fe60007810000 */
        /* <DEDUP_REMOVED lines=8> */
[----:B------:R-:W-:Y:S02]  /*167d0*/  FSETP.NEU.FTZ.AND P1, PT, R136, -INF , PT ;  /* 0xff8000008800780b */ /* 0x000fe40003f3d000 */
[----:B----4-:R-:W-:Y:S01]  /*167e0*/  FMNMX.FTZ R134, R134, R7, !PT ;  /* 0x0000000786867209 */ /* 0x010fe20007810000 */
[----:B------:R-:W-:Y:S01]  /*167f0*/  FMUL.FTZ R3, R0, UR4 ;  /* 0x0000000400037c20 */ /* 0x000fe20008410000 */
[C---:B------:R-:W-:Y:S01]  /*16800*/  FADD.FTZ R0, -R135.reuse, R132 ;  /* 0x0000008487007221 */ /* 0x040fe20000010100 */
[----:B------:R-:W-:Y:S02]  /*16810*/  FMUL.FTZ R208, R135, UR4 ;  /* 0x0000000487d07c20 */ /* 0x000fe40008410000 */
[----:B------:R1:W3:Y:S01]  /*16820*/  MUFU.EX2 R132, R3 ;  /* 0x0000000300847308 */ /* 0x0002e20000000800 */
[----:B------:R-:W-:Y:S01]  /*16830*/  FMUL.FTZ R210, R134, UR4 ;  /* 0x0000000486d27c20 */ /* 0x000fe20008410000 */
[----:B--2---:R-:W-:Y:S05]  /*16840*/  FMNMX.FTZ R133, R2, R4, !PT ;  /* 0x0000000402857209 */ /* 0x004fea0007810000 */
[C---:B------:R-:W-:Y:S01]  /*16850*/  FMUL.FTZ R209, R133.reuse, UR4 ;  /* 0x0000000485d17c20 */ /* 0x040fe20008410000 */
[----:B-1----:R-:W-:Y:S01]  /*16860*/  FMUL.FTZ R3, R0, UR4 ;  /* 0x0000000400037c20 */ /* 0x002fe20008410000 */
[----:B------:R-:W-:Y:S01]  /*16870*/  FADD.FTZ R0, -R134, R139 ;  /* 0x0000008b86007221 */ /* 0x000fe20000010100 */
[----:B------:R-:W-:Y:S01]  /*16880*/  FMUL.FTZ R139, R136, UR4 ;  /* 0x00000004888b7c20 */ /* 0x000fe20008410000 */
[C---:B---3--:R-:W-:Y:S01]  /*16890*/  FMUL.FTZ R32, R132.reuse, R172 ;  /* 0x000000ac84207220 */ /* 0x048fe20000410000 */
[----:B------:R-:W-:Y:S01]  /*168a0*/  FMUL.FTZ R33, R132, R173 ;  /* 0x000000ad84217220 */ /* 0x000fe20000410000 */
[----:B------:R-:W-:Y:S01]  /*168b0*/  FMUL.FTZ R2, R0, UR4 ;  /* 0x0000000400027c20 */ /* 0x000fe20008410000 */
[----:B------:R-:W-:Y:S01]  /*168c0*/  FADD.FTZ R0, -R133, R140 ;  /* 0x0000008c85007221 */ /* 0x000fe20000010100 */
[----:B------:R-:W-:Y:S01]  /*168d0*/  FSEL R139, R139, RZ, P1 ;  /* 0x000000ff8b8b7208 */ /* 0x000fe20000800000 */
[----:B------:R-:W1:Y:S01]  /*168e0*/  MUFU.EX2 R3, R3 ;  /* 0x0000000300037308 */ /* 0x000e620000000800 */
[----:B------:R-:W-:Y:S01]  /*168f0*/  FSETP.NEU.FTZ.AND P1, PT, R135, -INF , PT ;  /* 0xff8000008700780b */ /* 0x000fe20003f3d000 */
[----:B------:R-:W-:Y:S01]  /*16900*/  FMUL.FTZ R0, R0, UR4 ;  /* 0x0000000400007c20 */ /* 0x000fe20008410000 */
[----:B------:R-:W-:Y:S01]  /*16910*/  MOV R172, R49 ;  /* 0x0000003100ac7202 */ /* 0x000fe20000000f00 */
[--C-:B------:R-:W-:Y:S01]  /*16920*/  FFMA.FTZ R4, R142, UR4, -R139.reuse ;  /* 0x000000048e047c23 */ /* 0x100fe2000801088b */
[----:B------:R-:W-:Y:S01]  /*16930*/  FSEL R208, R208, RZ, P1 ;  /* 0x000000ffd0d07208 */ /* 0x000fe20000800000 */
[----:B------:R-:W-:Y:S01]  /*16940*/  FMUL.FTZ R49, R132, R189 ;  /* 0x000000bd84317220 */ /* 0x000fe20000410000 */
[----:B------:R-:W-:Y:S03]  /*16950*/  FSETP.NEU.FTZ.AND P1, PT, R134, -INF , PT ;  /* 0xff8000008600780b */ /* 0x000fe60003f3d000 */
[----:B------:R2:W-:Y:S01]  /*16960*/  MUFU.EX2 R9, R4 ;  /* 0x0000000400097308 */ /* 0x0005e20000000800 */
[----:B------:R-:W-:Y:S01]  /*16970*/  MOV R173, R58 ;  /* 0x0000003a00ad7202 */ /* 0x000fe20000000f00 */
[----:B------:R-:W-:Y:S01]  /*16980*/  FFMA.FTZ R5, R15, UR4, -R208 ;  /* 0x000000040f057c23 */ /* 0x000fe200080108d0 */
[----:B------:R-:W-:Y:S01]  /*16990*/  FSEL R210, R210, RZ, P1 ;  /* 0x000000ffd2d27208 */ /* 0x000fe20000800000 */
[C---:B------:R-:W-:Y:S01]  /*169a0*/  FMUL.FTZ R68, R132.reuse, R68 ;  /* 0x0000004484447220 */ /* 0x040fe20000410000 */
[----:B------:R-:W-:Y:S01]  /*169b0*/  FSETP.NEU.FTZ.AND P1, PT, R133, -INF , PT ;  /* 0xff8000008500780b */ /* 0x000fe20003f3d000 */
[C---:B------:R-:W-:Y:S01]  /*169c0*/  FMUL.FTZ R69, R132.reuse, R69 ;  /* 0x0000004584457220 */ /* 0x040fe20000410000 */
[----:B------:R-:W-:Y:S01]  /*169d0*/  FMUL.FTZ R80, R132, R80 ;  /* 0x0000005084507220 */ /* 0x000fe20000410000 */
[----:B------:R-:W-:Y:S01]  /*169e0*/  FFMA.FTZ R7, R216, UR4, -R210 ;  /* 0x00000004d8077c23 */ /* 0x000fe200080108d2 */
[----:B------:R-:W-:Y:S01]  /*169f0*/  FSEL R209, R209, RZ, P1 ;  /* 0x000000ffd1d17208 */ /* 0x000fe20000800000 */
[----:B------:R3:W-:Y:S01]  /*16a00*/  MUFU.EX2 R8, R5 ;  /* 0x0000000500087308 */ /* 0x0007e20000000800 */
[C---:B-1----:R-:W-:Y:S01]  /*16a10*/  FMUL.FTZ R6, R3.reuse, R150 ;  /* 0x0000009603067220 */ /* 0x042fe20000410000 */
[C---:B------:R-:W-:Y:S01]  /*16a20*/  FMUL.FTZ R19, R3.reuse, R159 ;  /* 0x0000009f03137220 */ /* 0x040fe20000410000 */
[C---:B------:R-:W-:Y:S01]  /*16a30*/  FMUL.FTZ R34, R3.reuse, R174 ;  /* 0x000000ae03227220 */ /* 0x040fe20000410000 */
[----:B------:R-:W-:Y:S01]  /*16a40*/  MOV R174, R35 ;  /* 0x0000002300ae7202 */ /* 0x000fe20000000f00 */
[C---:B------:R-:W-:Y:S01]  /*16a50*/  FMUL.FTZ R35, R3.reuse, R175 ;  /* 0x000000af03237220 */ /* 0x040fe20000410000 */
[----:B------:R-:W-:Y:S01]  /*16a60*/  MOV R159, R59 ;  /* 0x0000003b009f7202 */ /* 0x000fe20000000f00 */
[--C-:B--2---:R-:W-:Y:S03]  /*16a70*/  FFMA.FTZ R4, R218, UR4, -R139.reuse ;  /* 0x00000004da047c23 */ /* 0x104fe6000801088b */
[----:B------:R-:W1:Y:S01]  /*16a80*/  MUFU.EX2 R2, R2 ;  /* 0x0000000200027308 */ /* 0x000e620000000800 */
[----:B------:R-:W-:Y:S01]  /*16a90*/  MOV R175, R66 ;  /* 0x0000004200af7202 */ /* 0x000fe20000000f00 */
[C---:B------:R-:W-:Y:S01]  /*16aa0*/  FMUL.FTZ R66, R3.reuse, R206 ;  /* 0x000000ce03427220 */ /* 0x040fe20000410000 */
[C---:B------:R-:W-:Y:S01]  /*16ab0*/  FMUL.FTZ R70, R3.reuse, R70 ;  /* 0x0000004603467220 */ /* 0x040fe20000410000 */
        /* <DEDUP_REMOVED lines=8> */
[C---:B------:R-:W-:Y:S01]  /*16b40*/  FMUL.FTZ R86, R3.reuse, R86 ;  /* 0x0000005603567220 */ /* 0x040fe20000410000 */
[----:B------:R-:W-:Y:S01]  /*16b50*/  FMUL.FTZ R87, R3, R87 ;  /* 0x0000005703577220 */ /* 0x000fe20000410000 */
[C---:B------:R-:W-:Y:S01]  /*16b60*/  FMUL.FTZ R96, R132.reuse, R96 ;  /* 0x0000006084607220 */ /* 0x040fe20000410000 */
[----:B------:R-:W-:Y:S03]  /*16b70*/  FMUL.FTZ R97, R132, R97 ;  /* 0x0000006184617220 */ /* 0x000fe60000410000 */
[----:B------:R-:W3:Y:S01]  /*16b80*/  MUFU.EX2 R0, R0 ;  /* 0x0000000000007308 */ /* 0x000ee20000000800 */
[C---:B-1----:R-:W-:Y:S01]  /*16b90*/  FMUL.FTZ R12, R2.reuse, R152 ;  /* 0x00000098020c7220 */ /* 0x042fe20000410000 */
[C---:B------:R-:W-:Y:S01]  /*16ba0*/  FMUL.FTZ R13, R2.reuse, R153 ;  /* 0x00000099020d7220 */ /* 0x040fe20000410000 */
[C---:B------:R-:W-:Y:S01]  /*16bb0*/  FMUL.FTZ R24, R2.reuse, R160 ;  /* 0x000000a002187220 */ /* 0x040fe20000410000 */
[C---:B------:R-:W-:Y:S01]  /*16bc0*/  FMUL.FTZ R28, R2.reuse, R168 ;  /* 0x000000a8021c7220 */ /* 0x040fe20000410000 */
[C---:B------:R-:W-:Y:S01]  /*16bd0*/  FMUL.FTZ R29, R2.reuse, R169 ;  /* 0x000000a9021d7220 */ /* 0x040fe20000410000 */
[----:B------:R-:W-:Y:S01]  /*16be0*/  MOV R168, R45 ;  /* 0x0000002d00a87202 */ /* 0x000fe20000000f00 */
[C---:B------:R-:W-:Y:S01]  /*16bf0*/  FMUL.FTZ R45, R2.reuse, R185 ;  /* 0x000000b9022d7220 */ /* 0x040fe20000410000 */
[----:B------:R-:W-:Y:S01]  /*16c00*/  MOV R169, R61 ;  /* 0x0000003d00a97202 */ /* 0x000fe20000000f00 */
[--C-:B--2---:R-:W-:Y:S01]  /*16c10*/  FFMA.FTZ R4, R143, UR4, -R208.reuse ;  /* 0x000000048f047c23 */ /* 0x104fe200080108d0 */
[C---:B------:R-:W-:Y:S01]  /*16c20*/  FMUL.FTZ R61, R2.reuse, R201 ;  /* 0x000000c9023d7220 */ /* 0x040fe20000410000 */
[----:B------:R-:W-:Y:S01]  /*16c30*/  MOV R160, R67 ;  /* 0x0000004300a07202 */ /* 0x000fe20000000f00 */
[C---:B------:R-:W-:Y:S01]  /*16c40*/  FMUL.FTZ R67, R3.reuse, R207 ;  /* 0x000000cf03437220 */ /* 0x040fe20000410000 */
[----:B------:R1:W-:Y:S01]  /*16c50*/  MUFU.EX2 R218, R4 ;  /* 0x0000000400da7308 */ /* 0x0003e20000000800 */
        /* <DEDUP_REMOVED lines=9> */
[----:B------:R-:W-:Y:S01]  /*16cf0*/  FMUL.FTZ R31, R0, R171 ;  /* 0x000000ab001f7220 */ /* 0x000fe20000410000 */
[----:B------:R-:W-:Y:S01]  /*16d00*/  MOV R162, R232 ;  /* 0x000000e800a27202 */ /* 0x000fe20000000f00 */
[----:B------:R-:W-:Y:S01]  /*16d10*/  LDSM.16.MT88.4 R152, [R233+0xe000] ;  /* 0x00e00000e998783b */ /* 0x000fe20000004200 */
[----:B------:R-:W-:Y:S01]  /*16d20*/  MOV R232, R44 ;  /* 0x0000002c00e87202 */ /* 0x000fe20000000f00 */
[----:B------:R-:W-:Y:S01]  /*16d30*/  FMUL.FTZ R44, R2, R184 ;  /* 0x000000b8022c7220 */ /* 0x000fe20000410000 */
[----:B------:R-:W-:Y:S01]  /*16d40*/  MOV R170, R47 ;  /* 0x0000002f00aa7202 */ /* 0x000fe20000000f00 */
[----:B------:R-:W-:Y:S01]  /*16d50*/  FMUL.FTZ R47, R0, R187 ;  /* 0x000000bb002f7220 */ /* 0x000fe20000410000 */
[--C-:B-1----:R-:W-:Y:S01]  /*16d60*/  FFMA.FTZ R4, R214, UR4, -R208.reuse ;  /* 0x00000004d6047c23 */ /* 0x102fe200080108d0 */
[----:B------:R-:W-:Y:S01]  /*16d70*/  MOV R184, R46 ;  /* 0x0000002e00b87202 */ /* 0x000fe20000000f00 */
[----:B------:R-:W-:Y:S01]  /*16d80*/  FMUL.FTZ R46, R0, R186 ;  /* 0x000000ba002e7220 */ /* 0x000fe20000410000 */
[----:B------:R-:W-:Y:S01]  /*16d90*/  MOV R171, R50 ;  /* 0x0000003200ab7202 */ /* 0x000fe20000000f00 */
[----:B------:R1:W2:Y:S01]  /*16da0*/  MUFU.EX2 R245, R4 ;  /* 0x0000000400f57308 */ /* 0x0002a20000000800 */
[----:B------:R-:W-:Y:S01]  /*16db0*/  FMUL.FTZ R50, R3, R190 ;  /* 0x000000be03327220 */ /* 0x000fe20000410000 */
[----:B------:R-:W-:Y:S01]  /*16dc0*/  MOV R163, R57 ;  /* 0x0000003900a37202 */ /* 0x000fe20000000f00 */
[----:B------:R-:W-:Y:S01]  /*16dd0*/  FMUL.FTZ R57, R2, R193 ;  /* 0x000000c102397220 */ /* 0x000fe20000410000 */
[C---:B------:R-:W-:Y:S01]  /*16de0*/  FMUL.FTZ R58, R0.reuse, R194 ;  /* 0x000000c2003a7220 */ /* 0x040fe20000410000 */
[C---:B------:R-:W-:Y:S01]  /*16df0*/  FMUL.FTZ R59, R0.reuse, R195 ;  /* 0x000000c3003b7220 */ /* 0x040fe20000410000 */
[C---:B------:R-:W-:Y:S01]  /*16e00*/  FMUL.FTZ R74, R0.reuse, R74 ;  /* 0x0000004a004a7220 */ /* 0x040fe20000410000 */
[----:B------:R-:W-:Y:S01]  /*16e10*/  FMUL.FTZ R75, R0, R75 ;  /* 0x0000004b004b7220 */ /* 0x000fe20000410000 */
        /* <DEDUP_REMOVED lines=12> */
[----:B------:R-:W-:Y:S01]  /*16ee0*/  FMUL.FTZ R95, R0, R95 ;  /* 0x0000005f005f7220 */ /* 0x000fe20000410000 */
[----:B------:R1:W-:Y:S01]  /*16ef0*/  MUFU.EX2 R243, R4 ;  /* 0x0000000400f37308 */ /* 0x0003e20000000800 */
[C---:B------:R-:W-:Y:S01]  /*16f00*/  FMUL.FTZ R98, R3.reuse, R98 ;  /* 0x0000006203627220 */ /* 0x040fe20000410000 */
[C---:B------:R-:W-:Y:S01]  /*16f10*/  FMUL.FTZ R99, R3.reuse, R99 ;  /* 0x0000006303637220 */ /* 0x040fe20000410000 */
        /* <DEDUP_REMOVED lines=15> */
[----:B------:R-:W-:Y:S01]  /*17010*/  FMUL.FTZ R16, R132, R156 ;  /* 0x0000009c84107220 */ /* 0x000fe20000410000 */
[----:B------:R-:W-:Y:S01]  /*17020*/  FFMA.FTZ R156, R226, UR4, -R139 ;  /* 0x00000004e29c7c23 */ /* 0x000fe2000801088b */
[C---:B------:R-:W-:Y:S01]  /*17030*/  FMUL.FTZ R114, R3.reuse, R114 ;  /* 0x0000007203727220 */ /* 0x040fe20000410000 */
[----:B------:R1:W2:Y:S01]  /*17040*/  MUFU.EX2 R10, R4 ;  /* 0x00000004000a7308 */ /* 0x0002a20000000800 */
        /* <DEDUP_REMOVED lines=16> */
[----:B-1----:R-:W-:Y:S01]  /*17150*/  FFMA.FTZ R4, R18, UR4, -R208 ;  /* 0x0000000412047c23 */ /* 0x002fe200080108d0 */
[C---:B------:R-:W-:Y:S01]  /*17160*/  FMUL.FTZ R18, R3.reuse, R158 ;  /* 0x0000009e03127220 */ /* 0x040fe20000410000 */
[----:B------:R-:W-:Y:S01]  /*17170*/  MOV R158, R63 ;  /* 0x0000003f009e7202 */ /* 0x000fe20000000f00 */
[----:B------:R-:W-:Y:S01]  /*17180*/  FMUL.FTZ R63, R0, R203 ;  /* 0x000000cb003f7220 */ /* 0x000fe20000410000 */
[----:B------:R1:W-:Y:S01]  /*17190*/  MUFU.EX2 R242, R4 ;  /* 0x0000000400f27308 */ /* 0x0003e20000000800 */
[----:B------:R-:W-:Y:S01]  /*171a0*/  FMUL.FTZ R131, R3, R131 ;  /* 0x0000008303837220 */ /* 0x000fe20000410000 */
[--C-:B------:R-:W-:Y:S01]  /*171b0*/  FFMA.FTZ R138, R138, UR4, -R209.reuse ;  /* 0x000000048a8a7c23 */ /* 0x100fe200080108d1 */
[--C-:B------:R-:W-:Y:S01]  /*171c0*/  FFMA.FTZ R168, R168, UR4, -R210.reuse ;  /* 0x00000004a8a87c23 */ /* 0x100fe200080108d2 */
[--C-:B-1----:R-:W-:Y:S06]  /*171d0*/  FFMA.FTZ R4, R212, UR4, -R210.reuse ;  /* 0x00000004d4047c23 */ /* 0x102fec00080108d2 */
[----:B------:R1:W-:Y:S02]  /*171e0*/  MUFU.EX2 R214, R4 ;  /* 0x0000000400d67308 */ /* 0x0003e40000000800 */
[--C-:B-1----:R-:W-:Y:S01]  /*171f0*/  FFMA.FTZ R4, R225, UR4, -R210.reuse ;  /* 0x00000004e1047c23 */ /* 0x102fe200080108d2 */
[----:B------:R-:W-:Y:S01]  /*17200*/  MOV R225, R9 ;  /* 0x0000000900e17202 */ /* 0x000fe20000000f00 */
[--C-:B------:R-:W-:Y:S01]  /*17210*/  FFMA.FTZ R9, R219, UR4, -R210.reuse ;  /* 0x00000004db097c23 */ /* 0x100fe200080108d2 */
[----:B--2---:R-:W-:Y:S05]  /*17220*/  MOV R219, R10 ;  /* 0x0000000a00db7202 */ /* 0x004fea0000000f00 */
[----:B------:R1:W-:Y:S01]  /*17230*/  MUFU.EX2 R244, R4 ;  /* 0x0000000400f47308 */ /* 0x0003e20000000800 */
[----:B------:R-:W-:Y:S01]  /*17240*/  F2FP.BF16.F32.PACK_AB R140, R246, R225 ;  /* 0x000000e1f68c723e */ /* 0x000fe200000010ff */
[----:B------:R-:W-:Y:S01]  /*17250*/  FMUL.FTZ R10, R0, R146 ;  /* 0x00000092000a7220 */ /* 0x000fe20000410000 */
[----:B------:R-:W-:Y:S07]  /*17260*/  F2FP.BF16.F32.PACK_AB R142, R219, R243 ;  /* 0x000000f3db8e723e */ /* 0x000fee00000010ff */
[----:B------:R2:W-:Y:S01]  /*17270*/  MUFU.EX2 R240, R9 ;  /* 0x0000000900f07308 */ /* 0x0005e20000000800 */
[--C-:B-1----:R-:W-:Y:S09]  /*17280*/  FFMA.FTZ R4, R213, UR4, -R209.reuse ;  /* 0x00000004d5047c23 */ /* 0x102ff200080108d1 */
[----:B------:R1:W-:Y:S01]  /*17290*/  MUFU.EX2 R212, R4 ;  /* 0x0000000400d47308 */ /* 0x0003e20000000800 */
[----:B--2---:R-:W-:Y:S01]  /*172a0*/  FMUL.FTZ R9, R2, R145 ;  /* 0x0000009102097220 */ /* 0x004fe20000410000 */
[--C-:B-1----:R-:W-:Y:S08]  /*172b0*/  FFMA.FTZ R4, R217, UR4, -R209.reuse ;  /* 0x00000004d9047c23 */ /* 0x102ff000080108d1 */
[----:B------:R1:W2:Y:S10]  /*172c0*/  MUFU.EX2 R217, R7 ;  /* 0x0000000700d97308 */ /* 0x0002b40000000800 */
[----:B------:R3:W4:Y:S01]  /*172d0*/  MUFU.EX2 R213, R4 ;  /* 0x0000000400d57308 */ /* 0x0007220000000800 */
[----:B-1----:R-:W-:Y:S01]  /*172e0*/  FMUL.FTZ R7, R3, R151 ;  /* 0x0000009703077220 */ /* 0x002fe20000410000 */
[----:B--2---:R-:W-:Y:S01]  /*172f0*/  F2FP.BF16.F32.PACK_AB R146, R240, R217 ;  /* 0x000000d9f092723e */ /* 0x004fe200000010ff */
[--C-:B---3--:R-:W-:Y:S01]  /*17300*/  FFMA.FTZ R4, R224, UR4, -R209.reuse ;  /* 0x00000004e0047c23 */ /* 0x108fe200080108d1 */
[----:B----4-:R-:W-:Y:S02]  /*17310*/  F2FP.BF16.F32.PACK_AB R145, R213, R212 ;  /* 0x000000d4d591723e */ /* 0x010fe400000010ff */
[----:B------:R-:W-:Y:S04]  /*17320*/  MOV R224, R17 ;  /* 0x0000001100e07202 */ /* 0x000fe80000000f00 */
[----:B------:R1:W-:Y:S01]  /*17330*/  MUFU.EX2 R216, R4 ;  /* 0x0000000400d87308 */ /* 0x0003e20000000800 */
[----:B------:R-:W-:Y:S01]  /*17340*/  FMUL.FTZ R17, R132, R157 ;  /* 0x0000009d84117220 */ /* 0x000fe20000410000 */
[----:B------:R-:W-:Y:S01]  /*17350*/  MOV R157, R60 ;  /* 0x0000003c009d7202 */ /* 0x000fe20000000f00 */
[C---:B------:R-:W-:Y:S04]  /*17360*/  FMUL.FTZ R60, R2.reuse, R200 ;  /* 0x000000c8023c7220 */ /* 0x040fe80000410000 */
[--C-:B------:R-:W-:Y:S01]  /*17370*/  FFMA.FTZ R157, R157, UR4, -R210.reuse ;  /* 0x000000049d9d7c23 */ /* 0x100fe200080108d2 */
[----:B-1----:R-:W-:Y:S01]  /*17380*/  FFMA.FTZ R4, R215, UR4, -R209 ;  /* 0x00000004d7047c23 */ /* 0x002fe200080108d1 */
[----:B------:R-:W-:Y:S01]  /*17390*/  MOV R215, R8 ;  /* 0x0000000800d77202 */ /* 0x000fe20000000f00 */
[----:B------:R-:W-:Y:S01]  /*173a0*/  FMUL.FTZ R8, R2, R144 ;  /* 0x0000009002087220 */ /* 0x000fe20000410000 */
[----:B------:R-:W-:Y:S01]  /*173b0*/  F2FP.BF16.F32.PACK_AB R144, R244, R214 ;  /* 0x000000d6f490723e */ /* 0x000fe200000010ff */
[----:B------:R1:W2:Y:S01]  /*173c0*/  MUFU.EX2 R239, R4 ;  /* 0x0000000400ef7308 */ /* 0x0002a20000000800 */
[----:B------:R-:W-:Y:S01]  /*173d0*/  F2FP.BF16.F32.PACK_AB R143, R215, R242 ;  /* 0x000000f2d78f723e */ /* 0x000fe200000010ff */
        /* <DEDUP_REMOVED lines=12> */
[----:B------:R-:W-:Y:S01]  /*174a0*/  MOV R166, R25 ;  /* 0x0000001900a67202 */ /* 0x000fe20000000f00 */
[----:B------:R-:W-:Y:S01]  /*174b0*/  FMUL.FTZ R25, R2, R161 ;  /* 0x000000a102197220 */ /* 0x000fe20000410000 */
[----:B------:R-:W-:Y:S01]  /*174c0*/  MOV R161, R241 ;  /* 0x000000f100a17202 */ /* 0x000fe20000000f00 */
[----:B------:R-:W-:Y:S01]  /*174d0*/  FMUL.FTZ R42, R0, R178 ;  /* 0x000000b2002a7220 */ /* 0x000fe20000410000 */
[-C--:B------:R-:W-:Y:S03]  /*174e0*/  HMMA.16816.F32.BF16 R20, R140, R36.reuse, R20 ;  /* 0x000000248c14723c */ /* 0x080fe60000041814 */
[----:B------:R-:W-:Y:S01]  /*174f0*/  MOV R241, R41 ;  /* 0x0000002900f17202 */ /* 0x000fe20000000f00 */
[----:B------:R-:W-:Y:S01]  /*17500*/  FMUL.FTZ R41, R2, R177 ;  /* 0x000000b102297220 */ /* 0x000fe20000410000 */
[----:B------:R-:W-:Y:S01]  /*17510*/  MOV R178, R64 ;  /* 0x0000004000b27202 */ /* 0x000fe20000000f00 */
[C---:B------:R-:W-:Y:S05]  /*17520*/  HMMA.16816.F32.BF16 R24, R144.reuse, R36, R24 ;  /* 0x000000249018723c */ /* 0x040fea0000041818 */
[C---:B------:R-:W-:Y:S01]  /*17530*/  FMUL.FTZ R64, R132.reuse, R204 ;  /* 0x000000cc84407220 */ /* 0x040fe20000410000 */
[-C--:B------:R-:W-:Y:S05]  /*17540*/  HMMA.16816.F32.BF16 R28, R144, R38.reuse, R28 ;  /* 0x00000026901c723c */ /* 0x080fea000004181c */
[C---:B------:R-:W-:Y:S01]  /*17550*/  FMUL.FTZ R36, R132.reuse, R180 ;  /* 0x000000b484247220 */ /* 0x040fe20000410000 */
[C---:B------:R-:W-:Y:S05]  /*17560*/  HMMA.16816.F32.BF16 R32, R140.reuse, R38, R32 ;  /* 0x000000268c20723c */ /* 0x040fea0000041820 */
[C---:B------:R-:W-:Y:S01]  /*17570*/  FMUL.FTZ R37, R132.reuse, R181 ;  /* 0x000000b584257220 */ /* 0x040fe20000410000 */
[----:B------:R-:W-:Y:S01]  /*17580*/  MOV R164, R43 ;  /* 0x0000002b00a47202 */ /* 0x000fe20000000f00 */
[C---:B------:R-:W-:Y:S01]  /*17590*/  FMUL.FTZ R39, R3.reuse, R183 ;  /* 0x000000b703277220 */ /* 0x040fe20000410000 */
[----:B------:R-:W-:Y:S03]  /*175a0*/  MOV R183, R48 ;  /* 0x0000003000b77202 */ /* 0x000fe60000000f00 */
[----:B------:R-:W-:Y:S01]  /*175b0*/  FMUL.FTZ R48, R132, R188 ;  /* 0x000000bc84307220 */ /* 0x000fe20000410000 */
[C---:B------:R-:W-:Y:S01]  /*175c0*/  FMUL.FTZ R38, R3.reuse, R182 ;  /* 0x000000b603267220 */ /* 0x040fe20000410000 */
[----:B------:R-:W2:Y:S01]  /*175d0*/  LDL.LU R188, [R1] ;  /* 0x0000000001bc7983 */ /* 0x000ea20000300800 */
[----:B------:R-:W-:Y:S01]  /*175e0*/  MOV R182, R40 ;  /* 0x0000002800b67202 */ /* 0x000fe20000000f00 */
[----:B------:R-:W-:Y:S01]  /*175f0*/  FMUL.FTZ R40, R2, R176 ;  /* 0x000000b002287220 */ /* 0x000fe20000410000 */
[----:B------:R-:W-:Y:S01]  /*17600*/  FMUL.FTZ R43, R0, R179 ;  /* 0x000000b3002b7220 */ /* 0x000fe20000410000 */
[----:B------:R-:W-:Y:S01]  /*17610*/  MOV R167, R238 ;  /* 0x000000ee00a77202 */ /* 0x000fe20000000f00 */
[----:B------:R-:W-:Y:S01]  /*17620*/  FFMA.FTZ R164, R164, UR4, -R210 ;  /* 0x00000004a4a47c23 */ /* 0x000fe200080108d2 */
[-C--:B------:R-:W-:Y:S01]  /*17630*/  HMMA.16816.F32.BF16 R36, R140, R52.reuse, R36 ;  /* 0x000000348c24723c */ /* 0x080fe20000041824 */
[----:B------:R3:W-:Y:S02]  /*17640*/  MUFU.EX2 R238, R156 ;  /* 0x0000009c00ee7308 */ /* 0x0007e40000000800 */
[----:B------:R-:W-:Y:S02]  /*17650*/  MOV R180, R237 ;  /* 0x000000ed00b47202 */ /* 0x000fe40000000f00 */
[----:B------:R-:W-:Y:S01]  /*17660*/  MOV R186, R178 ;  /* 0x000000b200ba7202 */ /* 0x000fe20000000f00 */
[C---:B------:R-:W-:Y:S05]  /*17670*/  HMMA.16816.F32.BF16 R40, R144.reuse, R52, R40 ;  /* 0x000000349028723c */ /* 0x040fea0000041828 */
[----:B------:R-:W-:Y:S01]  /*17680*/  MOV R176, R51 ;  /* 0x0000003300b07202 */ /* 0x000fe20000000f00 */
[-C--:B------:R-:W-:Y:S05]  /*17690*/  HMMA.16816.F32.BF16 R44, R144, R54.reuse, R44 ;  /* 0x00000036902c723c */ /* 0x080fea000004182c */
[C---:B------:R-:W-:Y:S01]  /*176a0*/  FMUL.FTZ R51, R3.reuse, R191 ;  /* 0x000000bf03337220 */ /* 0x040fe20000410000 */
[----:B------:R-:W-:Y:S01]  /*176b0*/  MOV R191, R158 ;  /* 0x0000009e00bf7202 */ /* 0x000fe20000000f00 */
[C---:B------:R-:W-:Y:S01]  /*176c0*/  FMUL.FTZ R52, R132.reuse, R196 ;  /* 0x000000c484347220 */ /* 0x040fe20000410000 */
[----:B------:R-:W-:Y:S03]  /*176d0*/  FMUL.FTZ R53, R132, R197 ;  /* 0x000000c584357220 */ /* 0x000fe60000410000 */
[--C-:B---3--:R-:W-:Y:S01]  /*176e0*/  FFMA.FTZ R156, R252, UR4, -R208.reuse ;  /* 0x00000004fc9c7c23 */ /* 0x108fe200080108d0 */
[C---:B------:R-:W-:Y:S03]  /*176f0*/  HMMA.16816.F32.BF16 R48, R140.reuse, R54, R48 ;  /* 0x000000368c30723c */ /* 0x040fe60000041830 */
[----:B------:R3:W-:Y:S01]  /*17700*/  MUFU.EX2 R237, R156 ;  /* 0x0000009c00ed7308 */ /* 0x0007e20000000800 */
[----:B------:R-:W-:Y:S02]  /*17710*/  MOV R181, R224 ;  /* 0x000000e000b57202 */ /* 0x000fe40000000f00 */
[----:B------:R-:W-:Y:S01]  /*17720*/  MOV R224, R56 ;  /* 0x0000003800e07202 */ /* 0x000fe20000000f00 */
[C---:B------:R-:W-:Y:S01]  /*17730*/  FMUL.FTZ R54, R3.reuse, R198 ;  /* 0x000000c603367220 */ /* 0x040fe20000410000 */
[----:B------:R-:W-:Y:S03]  /*17740*/  FMUL.FTZ R55, R3, R199 ;  /* 0x000000c703377220 */ /* 0x000fe60000410000 */
[----:B------:R-:W-:Y:S01]  /*17750*/  FMUL.FTZ R56, R2, R192 ;  /* 0x000000c002387220 */ /* 0x000fe20000410000 */
[----:B------:R-:W-:Y:S02]  /*17760*/  MOV R187, R181 ;  /* 0x000000b500bb7202 */ /* 0x000fe40000000f00 */
[----:B------:R-:W-:Y:S01]  /*17770*/  MOV R179, R62 ;  /* 0x0000003e00b37202 */ /* 0x000fe20000000f00 */
[-C--:B-1----:R-:W-:Y:S03]  /*17780*/  HMMA.16816.F32.BF16 R52, R140, R148.reuse, R52 ;  /* 0x000000948c34723c */ /* 0x082fe60000041834 */
[----:B------:R-:W-:Y:S01]  /*17790*/  FMUL.FTZ R62, R0, R202 ;  /* 0x000000ca003e7220 */ /* 0x000fe20000410000 */
[----:B------:R-:W-:Y:S01]  /*177a0*/  MOV R189, R187 ;  /* 0x000000bb00bd7202 */ /* 0x000fe20000000f00 */
[--C-:B---3--:R-:W-:Y:S01]  /*177b0*/  FFMA.FTZ R156, R184, UR4, -R208.reuse ;  /* 0x00000004b89c7c23 */ /* 0x108fe200080108d0 */
[C---:B------:R-:W-:Y:S03]  /*177c0*/  HMMA.16816.F32.BF16 R56, R144.reuse, R148, R56 ;  /* 0x000000949038723c */ /* 0x040fe60000041838 */
[----:B------:R1:W-:Y:S02]  /*177d0*/  MUFU.EX2 R203, R156 ;  /* 0x0000009c00cb7308 */ /* 0x0003e40000000800 */
[----:B------:R-:W-:Y:S01]  /*177e0*/  MOV R177, R65 ;  /* 0x0000004100b17202 */ /* 0x000fe20000000f00 */
[-C--:B------:R-:W-:Y:S05]  /*177f0*/  HMMA.16816.F32.BF16 R60, R144, R150.reuse, R60 ;  /* 0x00000096903c723c */ /* 0x080fea000004183c */
[----:B------:R-:W-:Y:S01]  /*17800*/  FMUL.FTZ R65, R132, R205 ;  /* 0x000000cd84417220 */ /* 0x000fe20000410000 */
[----:B------:R-:W-:Y:S02]  /*17810*/  MOV R184, R177 ;  /* 0x000000b100b87202 */ /* 0x000fe40000000f00 */
[----:B------:R-:W-:Y:S03]  /*17820*/  MOV R177, R182 ;  /* 0x000000b600b17202 */ /* 0x000fe60000000f00 */
[----:B------:R-:W-:Y:S01]  /*17830*/  MOV R185, R179 ;  /* 0x000000b300b97202 */ /* 0x000fe20000000f00 */
[C---:B------:R-:W-:Y:S01]  /*17840*/  HMMA.16816.F32.BF16 R64, R140.reuse, R150, R64 ;  /* 0x000000968c40723c */ /* 0x040fe20000041840 */
[----:B------:R-:W3:Y:S03]  /*17850*/  LDSM.16.MT88.4 R148, [R234+0xe000] ;  /* 0x00e00000ea94783b */ /* 0x000ee60000004200 */
[--C-:B-1----:R-:W-:Y:S01]  /*17860*/  FFMA.FTZ R156, R231, UR4, -R208.reuse ;  /* 0x00000004e79c7c23 */ /* 0x102fe200080108d0 */
[----:B------:R-:W-:Y:S01]  /*17870*/  MOV R187, R185 ;  /* 0x000000b900bb7202 */ /* 0x000fe20000000f00 */
[-C--:B------:R-:W-:Y:S02]  /*17880*/  HMMA.16816.F32.BF16 R68, R140, R152.reuse, R68 ;  /* 0x000000988c44723c */ /* 0x080fe40000041844 */
[----:B------:R-:W-:Y:S04]  /*17890*/  MUFU.EX2 R181, R156 ;  /* 0x0000009c00b57308 */ /* 0x000fe80000000800 */
[C---:B------:R-:W-:Y:S06]  /*178a0*/  HMMA.16816.F32.BF16 R72, R144.reuse, R152, R72 ;  /* 0x000000989048723c */ /* 0x040fec0000041848 */
[-C--:B------:R-:W-:Y:S05]  /*178b0*/  HMMA.16816.F32.BF16 R76, R144, R154.reuse, R76 ;  /* 0x0000009a904c723c */ /* 0x080fea000004184c */
[--C-:B------:R-:W-:Y:S01]  /*178c0*/  FFMA.FTZ R152, R229, UR4, -R139.reuse ;  /* 0x00000004e5987c23 */ /* 0x100fe2000801088b */
[C---:B------:R-:W-:Y:S03]  /*178d0*/  HMMA.16816.F32.BF16 R80, R140.reuse, R154, R80 ;  /* 0x0000009a8c50723c */ /* 0x040fe60000041850 */
[----:B------:R1:W4:Y:S03]  /*178e0*/  MUFU.EX2 R197, R152 ;  /* 0x0000009800c57308 */ /* 0x0003260000000800 */
[-C--:B---3--:R-:W-:Y:S01]  /*178f0*/  HMMA.16816.F32.BF16 R84, R140, R148.reuse, R84 ;  /* 0x000000948c54723c */ /* 0x088fe20000041854 */
[----:B-1----:R-:W1:Y:S05]  /*17900*/  LDSM.16.MT88.4 R152, [R236+0xe000] ;  /* 0x00e00000ec98783b */ /* 0x002e6a0000004200 */
[C---:B------:R-:W-:Y:S06]  /*17910*/  HMMA.16816.F32.BF16 R88, R144.reuse, R148, R88 ;  /* 0x000000949058723c */ /* 0x040fec0000041858 */
[-C--:B------:R-:W-:Y:S05]  /*17920*/  HMMA.16816.F32.BF16 R92, R144, R150.reuse, R92 ;  /* 0x00000096905c723c */ /* 0x080fea000004185c */
[--C-:B------:R-:W-:Y:S01]  /*17930*/  FFMA.FTZ R149, R227, UR4, -R139.reuse ;  /* 0x00000004e3957c23 */ /* 0x100fe2000801088b */
[C---:B------:R-:W-:Y:S03]  /*17940*/  HMMA.16816.F32.BF16 R96, R140.reuse, R150, R96 ;  /* 0x000000968c60723c */ /* 0x040fe60000041860 */
[----:B------:R-:W-:Y:S02]  /*17950*/  MUFU.EX2 R182, R149 ;  /* 0x0000009500b67308 */ /* 0x000fe40000000800 */
[----:B------:R-:W-:Y:S08]  /*17960*/  FFMA.FTZ R148, R228, UR4, -R139 ;  /* 0x00000004e4947c23 */ /* 0x000ff0000801088b */
[----:B------:R3:W4:Y:S01]  /*17970*/  MUFU.EX2 R179, R148 ;  /* 0x0000009400b37308 */ /* 0x0007220000000800 */
[-C--:B-1----:R-:W-:Y:S03]  /*17980*/  HMMA.16816.F32.BF16 R100, R140, R152.reuse, R100 ;  /* 0x000000988c64723c */ /* 0x082fe60000041864 */
[----:B---3--:R-:W-:Y:S03]  /*17990*/  FFMA.FTZ R148, R230, UR4, -R208 ;  /* 0x00000004e6947c23 */ /* 0x008fe600080108d0 */
[C---:B------:R-:W-:Y:S03]  /*179a0*/  HMMA.16816.F32.BF16 R104, R144.reuse, R152, R104 ;  /* 0x000000989068723c */ /* 0x040fe60000041868 */
[----:B------:R1:W3:Y:S03]  /*179b0*/  MUFU.EX2 R178, R148 ;  /* 0x0000009400b27308 */ /* 0x0002e60000000800 */
[-C--:B------:R-:W-:Y:S05]  /*179c0*/  HMMA.16816.F32.BF16 R108, R144, R154.reuse, R108 ;  /* 0x0000009a906c723c */ /* 0x080fea000004186c */
[--C-:B------:R-:W-:Y:S01]  /*179d0*/  FFMA.FTZ R152, R189, UR4, -R210.reuse ;  /* 0x00000004bd987c23 */ /* 0x100fe200080108d2 */
[C---:B------:R-:W-:Y:S03]  /*179e0*/  HMMA.16816.F32.BF16 R112, R140.reuse, R154, R112 ;  /* 0x0000009a8c70723c */ /* 0x040fe60000041870 */
[----:B------:R-:W-:Y:S01]  /*179f0*/  MUFU.EX2 R205, R152 ;  /* 0x0000009800cd7308 */ /* 0x000fe20000000800 */
[----:B-1----:R-:W1:Y:S02]  /*17a00*/  LDSM.16.MT88.4 R148, [R235+0xe000] ;  /* 0x00e00000eb94783b */ /* 0x002e640000004200 */
[-C--:B-1----:R-:W-:Y:S06]  /*17a10*/  HMMA.16816.F32.BF16 R116, R140, R148.reuse, R116 ;  /* 0x000000948c74723c */ /* 0x082fec0000041874 */
[C---:B------:R-:W-:Y:S06]  /*17a20*/  HMMA.16816.F32.BF16 R120, R144.reuse, R148, R120 ;  /* 0x000000949078723c */ /* 0x040fec0000041878 */
[-C--:B------:R-:W-:Y:S06]  /*17a30*/  HMMA.16816.F32.BF16 R124, R144, R150.reuse, R124 ;  /* 0x00000096907c723c */ /* 0x080fec000004187c */
[----:B------:R-:W-:Y:S07]  /*17a40*/  HMMA.16816.F32.BF16 R128, R140, R150, R128 ;  /* 0x000000968c80723c */ /* 0x000fee0000041880 */
[----:B----4-:R-:W-:Y:S04]  /*17a50*/  F2FP.BF16.F32.PACK_AB R140, R197, R238 ;  /* 0x000000eec58c723e */ /* 0x010fe800000010ff */
[----:B------:R-:W-:Y:S02]  /*17a60*/  F2FP.BF16.F32.PACK_AB R141, R203, R237 ;  /* 0x000000edcb8d723e */ /* 0x000fe400000010ff */
[----:B------:R-:W-:Y:S02]  /*17a70*/  F2FP.BF16.F32.PACK_AB R142, R182, R179 ;  /* 0x000000b3b68e723e */ /* 0x000fe400000010ff */
[----:B---3--:R-:W-:Y:S01]  /*17a80*/  F2FP.BF16.F32.PACK_AB R143, R181, R178 ;  /* 0x000000b2b58f723e */ /* 0x008fe200000010ff */
[--C-:B--2---:R-:W-:Y:S01]  /*17a90*/  FFMA.FTZ R156, R188, UR4, -R210.reuse ;  /* 0x00000004bc9c7c23 */ /* 0x104fe200080108d2 */
[----:B------:R-:W-:Y:S02]  /*17aa0*/  MOV R188, R186 ;  /* 0x000000ba00bc7202 */ /* 0x000fe40000000f00 */
[----:B------:R-:W-:Y:S01]  /*17ab0*/  MOV R186, R176 ;  /* 0x000000b000ba7202 */ /* 0x000fe20000000f00 */
[----:B------:R-:W-:Y:S01]  /*17ac0*/  MUFU.EX2 R185, R156 ;  /* 0x0000009c00b97308 */ /* 0x000fe20000000800 */
[----:B------:R-:W-:Y:S02]  /*17ad0*/  MOV R176, R183 ;  /* 0x000000b700b07202 */ /* 0x000fe40000000f00 */
[----:B------:R-:W-:Y:S02]  /*17ae0*/  MOV R183, R232 ;  /* 0x000000e800b77202 */ /* 0x000fe40000000f00 */
[----:B------:R-:W2:Y:S01]  /*17af0*/  LDL.LU R232, [R1+0x34] ;  /* 0x0000340001e87983 */ /* 0x000ea20000300800 */
[--C-:B------:R-:W-:Y:S03]  /*17b00*/  FFMA.FTZ R148, R176, UR4, -R209.reuse ;  /* 0x00000004b0947c23 */ /* 0x100fe600080108d1 */
[----:B------:R-:W3:Y:S01]  /*17b10*/  LDL.LU R189, [R1+0x8] ;  /* 0x0000080001bd7983 */ /* 0x000ee20000300800 */
[----:B------:R1:W-:Y:S03]  /*17b20*/  MUFU.EX2 R176, R148 ;  /* 0x0000009400b07308 */ /* 0x0003e60000000800 */
[----:B-1----:R-:W-:Y:S01]  /*17b30*/  LDSM.16.MT88.4 R148, [R236+0xc800] ;  /* 0x00c80000ec94783b */ /* 0x002fe20000004200 */
[--C-:B---3--:R-:W-:Y:S01]  /*17b40*/  FFMA.FTZ R153, R189, UR4, -R209.reuse ;  /* 0x00000004bd997c23 */ /* 0x108fe200080108d1 */
[----:B------:R-:W-:Y:S02]  /*17b50*/  MOV R189, R188 ;  /* 0x000000bc00bd7202 */ /* 0x000fe40000000f00 */
[----:B------:R-:W-:Y:S02]  /*17b60*/  MOV R188, R187 ;  /* 0x000000bb00bc7202 */ /* 0x000fe40000000f00 */
[----:B------:R-:W-:Y:S01]  /*17b70*/  MOV R187, R186 ;  /* 0x000000ba00bb7202 */ /* 0x000fe20000000f00 */
[--C-:B------:R-:W-:Y:S01]  /*17b80*/  FFMA.FTZ R152, R189, UR4, -R209.reuse ;  /* 0x00000004bd987c23 */ /* 0x100fe200080108d1 */
[----:B------:R-:W-:Y:S02]  /*17b90*/  MOV R186, R183 ;  /* 0x000000b700ba7202 */ /* 0x000fe40000000f00 */
[----:B------:R-:W-:Y:S01]  /*17ba0*/  MOV R189, R188 ;  /* 0x000000bc00bd7202 */ /* 0x000fe20000000f00 */
[----:B------:R-:W-:Y:S01]  /*17bb0*/  MUFU.EX2 R183, R153 ;  /* 0x0000009900b77308 */ /* 0x000fe20000000800 */
[----:B------:R-:W-:Y:S02]  /*17bc0*/  MOV R188, R186 ;  /* 0x000000ba00bc7202 */ /* 0x000fe40000000f00 */
[----:B------:R-:W-:Y:S01]  /*17bd0*/  MOV R186, R184 ;  /* 0x000000b800ba7202 */ /* 0x000fe20000000f00 */
[----:B------:R-:W-:Y:S01]  /*17be0*/  FFMA.FTZ R156, R189, UR4, -R210 ;  /* 0x00000004bd9c7c23 */ /* 0x000fe200080108d2 */
[----:B------:R-:W-:Y:S02]  /*17bf0*/  MOV R190, R188 ;  /* 0x000000bc00be7202 */ /* 0x000fe40000000f00 */
[----:B------:R-:W-:Y:S03]  /*17c00*/  MOV R189, R186 ;  /* 0x000000ba00bd7202 */ /* 0x000fe60000000f00 */
[----:B------:R1:W3:Y:S01]  /*17c10*/  MUFU.EX2 R184, R152 ;  /* 0x0000009800b87308 */ /* 0x0002e20000000800 */
[----:B------:R-:W-:Y:S01]  /*17c20*/  MOV R186, R177 ;  /* 0x000000b100ba7202 */ /* 0x000fe20000000f00 */
[----:B------:R-:W-:Y:S01]  /*17c30*/  FFMA.FTZ R144, R190, UR4, -R209 ;  /* 0x00000004be907c23 */ /* 0x000fe200080108d1 */
[----:B------:R-:W-:Y:S04]  /*17c40*/  MOV R188, R180 ;  /* 0x000000b400bc7202 */ /* 0x000fe80000000f00 */
[----:B------:R-:W-:Y:S03]  /*17c50*/  MOV R190, R188 ;  /* 0x000000bc00be7202 */ /* 0x000fe60000000f00 */
[----:B------:R-:W-:Y:S01]  /*17c60*/  MUFU.EX2 R177, R156 ;  /* 0x0000009c00b17308 */ /* 0x000fe20000000800 */
[----:B------:R-:W-:Y:S09]  /*17c70*/  MOV R188, R159 ;  /* 0x0000009f00bc7202 */ /* 0x000ff20000000f00 */
[----:B------:R4:W2:Y:S01]  /*17c80*/  MUFU.EX2 R180, R157 ;  /* 0x0000009d00b47308 */ /* 0x0008a20000000800 */
[----:B-1----:R-:W1:Y:S01]  /*17c90*/  LDSM.16.MT88.4 R152, [R233+0xc800] ;  /* 0x00c80000e998783b */ /* 0x002e620000004200 */
[----:B---3--:R-:W-:Y:S08]  /*17ca0*/  F2FP.BF16.F32.PACK_AB R145, R184, R183 ;  /* 0x000000b7b891723e */ /* 0x008ff000000010ff */
[----:B------:R3:W3:Y:S01]  /*17cb0*/  MUFU.EX2 R193, R144 ;  /* 0x0000009000c17308 */ /* 0x0006e20000000800 */
[----:B----4-:R-:W4:Y:S01]  /*17cc0*/  LDSM.16.MT88.4 R156, [R234+0xc800] ;  /* 0x00c80000ea9c783b */ /* 0x010f220000004200 */
[----:B--2---:R-:W-:Y:S02]  /*17cd0*/  F2FP.BF16.F32.PACK_AB R146, R180, R177 ;  /* 0x000000b1b492723e */ /* 0x004fe400000010ff */
[----:B---3--:R-:W-:Y:S02]  /*17ce0*/  F2FP.BF16.F32.PACK_AB R144, R205, R185 ;  /* 0x000000b9cd90723e */ /* 0x008fe400000010ff */
[----:B------:R-:W-:Y:S01]  /*17cf0*/  F2FP.BF16.F32.PACK_AB R147, R193, R176 ;  /* 0x000000b0c193723e */ /* 0x000fe200000010ff */
[-C--:B-1----:R-:W-:Y:S06]  /*17d00*/  HMMA.16816.F32.BF16 R4, R140, R152.reuse, R4 ;  /* 0x000000988c04723c */ /* 0x082fec0000041804 */
[C---:B------:R-:W-:Y:S06]  /*17d10*/  HMMA.16816.F32.BF16 R8, R144.reuse, R152, R8 ;  /* 0x000000989008723c */ /* 0x040fec0000041808 */
[-C--:B------:R-:W-:Y:S06]  /*17d20*/  HMMA.16816.F32.BF16 R12, R144, R154.reuse, R12 ;  /* 0x0000009a900c723c */ /* 0x080fec000004180c */
[C---:B------:R-:W-:Y:S01]  /*17d30*/  HMMA.16816.F32.BF16 R16, R140.reuse, R154, R16 ;  /* 0x0000009a8c10723c */ /* 0x040fe20000041810 */
[----:B------:R-:W1:Y:S05]  /*17d40*/  LDSM.16.MT88.4 R152, [R235+0xc800] ;  /* 0x00c80000eb98783b */ /* 0x000e6a0000004200 */
[-C--:B----4-:R-:W-:Y:S06]  /*17d50*/  HMMA.16816.F32.BF16 R20, R140, R156.reuse, R20 ;  /* 0x0000009c8c14723c */ /* 0x090fec0000041814 */
[C---:B------:R-:W-:Y:S06]  /*17d60*/  HMMA.16816.F32.BF16 R24, R144.reuse, R156, R24 ;  /* 0x0000009c9018723c */ /* 0x040fec0000041818 */
[-C--:B------:R-:W-:Y:S05]  /*17d70*/  HMMA.16816.F32.BF16 R28, R144, R158.reuse, R28 ;  /* 0x0000009e901c723c */ /* 0x080fea000004181c */
[--C-:B------:R-:W-:Y:S01]  /*17d80*/  FFMA.FTZ R156, R190, UR4, -R139.reuse ;  /* 0x00000004be9c7c23 */ /* 0x100fe2000801088b */
[C---:B------:R-:W-:Y:S03]  /*17d90*/  HMMA.16816.F32.BF16 R32, R140.reuse, R158, R32 ;  /* 0x0000009e8c20723c */ /* 0x040fe60000041820 */
[----:B------:R2:W-:Y:S03]  /*17da0*/  MUFU.EX2 R201, R156 ;  /* 0x0000009c00c97308 */ /* 0x0005e60000000800 */
[-C--:B------:R-:W-:Y:S06]  /*17db0*/  HMMA.16816.F32.BF16 R36, R140, R148.reuse, R36 ;  /* 0x000000948c24723c */ /* 0x080fec0000041824 */
[C---:B------:R-:W-:Y:S06]  /*17dc0*/  HMMA.16816.F32.BF16 R40, R144.reuse, R148, R40 ;  /* 0x000000949028723c */ /* 0x040fec0000041828 */
[-C--:B------:R-:W-:Y:S05]  /*17dd0*/  HMMA.16816.F32.BF16 R44, R144, R150.reuse, R44 ;  /* 0x00000096902c723c */ /* 0x080fea000004182c */
[--C-:B--2---:R-:W-:Y:S01]  /*17de0*/  FFMA.FTZ R156, R189, UR4, -R208.reuse ;  /* 0x00000004bd9c7c23 */ /* 0x104fe200080108d0 */
[C---:B------:R-:W-:Y:S01]  /*17df0*/  HMMA.16816.F32.BF16 R48, R140.reuse, R150, R48 ;  /* 0x000000968c30723c */ /* 0x040fe20000041830 */
[----:B------:R-:W2:Y:S02]  /*17e00*/  LDSM.16.MT88.4 R148, [R233+0xe800] ;  /* 0x00e80000e994783b */ /* 0x000ea40000004200 */
[----:B------:R3:W-:Y:S03]  /*17e10*/  MUFU.EX2 R195, R156 ;  /* 0x0000009c00c37308 */ /* 0x0007e60000000800 */
[-C--:B-1----:R-:W-:Y:S06]  /*17e20*/  HMMA.16816.F32.BF16 R52, R140, R152.reuse, R52 ;  /* 0x000000988c34723c */ /* 0x082fec0000041834 */
[C---:B------:R-:W-:Y:S06]  /*17e30*/  HMMA.16816.F32.BF16 R56, R144.reuse, R152, R56 ;  /* 0x000000989038723c */ /* 0x040fec0000041838 */
[-C--:B------:R-:W-:Y:S05]  /*17e40*/  HMMA.16816.F32.BF16 R60, R144, R154.reuse, R60 ;  /* 0x0000009a903c723c */ /* 0x080fea000004183c */
[--C-:B---3--:R-:W-:Y:S01]  /*17e50*/  FFMA.FTZ R156, R161, UR4, -R139.reuse ;  /* 0x00000004a19c7c23 */ /* 0x108fe2000801088b */
[C---:B------:R-:W-:Y:S01]  /*17e60*/  HMMA.16816.F32.BF16 R64, R140.reuse, R154, R64 ;  /* 0x0000009a8c40723c */ /* 0x040fe20000041840 */
[----:B------:R-:W1:Y:S04]  /*17e70*/  LDSM.16.MT88.4 R152, [R234+0xe800] ;  /* 0x00e80000ea98783b */ /* 0x000e680000004200 */
[----:B------:R-:W-:Y:S02]  /*17e80*/  MOV R161, R160 ;  /* 0x000000a000a17202 */ /* 0x000fe40000000f00 */
[----:B------:R-:W-:Y:S02]  /*17e90*/  MOV R160, R241 ;  /* 0x000000f100a07202 */ /* 0x000fe40000000f00 */
[----:B------:R3:W-:Y:S01]  /*17ea0*/  MUFU.EX2 R241, R156 ;  /* 0x0000009c00f17308 */ /* 0x0007e20000000800 */
[-C--:B--2---:R-:W-:Y:S06]  /*17eb0*/  HMMA.16816.F32.BF16 R68, R140, R148.reuse, R68 ;  /* 0x000000948c44723c */ /* 0x084fec0000041844 */
[C---:B------:R-:W-:Y:S05]  /*17ec0*/  HMMA.16816.F32.BF16 R72, R144.reuse, R148, R72 ;  /* 0x000000949048723c */ /* 0x040fea0000041848 */
[--C-:B---3--:R-:W-:Y:S01]  /*17ed0*/  FFMA.FTZ R156, R186, UR4, -R208.reuse ;  /* 0x00000004ba9c7c23 */ /* 0x108fe200080108d0 */
[-C--:B------:R-:W-:Y:S05]  /*17ee0*/  HMMA.16816.F32.BF16 R76, R144, R150.reuse, R76 ;  /* 0x00000096904c723c */ /* 0x080fea000004184c */
[--C-:B------:R-:W-:Y:S01]  /*17ef0*/  FFMA.FTZ R148, R191, UR4, -R139.reuse ;  /* 0x00000004bf947c23 */ /* 0x100fe2000801088b */
[C---:B------:R-:W-:Y:S03]  /*17f00*/  HMMA.16816.F32.BF16 R80, R140.reuse, R150, R80 ;  /* 0x000000968c50723c */ /* 0x040fe60000041850 */
[----:B------:R2:W-:Y:S02]  /*17f10*/  MUFU.EX2 R194, R148 ;  /* 0x0000009400c27308 */ /* 0x0005e40000000800 */
[----:B------:R-:W-:Y:S01]  /*17f20*/  MOV R186, R170 ;  /* 0x000000aa00ba7202 */ /* 0x000fe20000000f00 */
[-C--:B-1----:R-:W-:Y:S05]  /*17f30*/  HMMA.16816.F32.BF16 R84, R140, R152.reuse, R84 ;  /* 0x000000988c54723c */ /* 0x082fea0000041854 */
[--C-:B------:R-:W-:Y:S01]  /*17f40*/  FFMA.FTZ R170, R167, UR4, -R139.reuse ;  /* 0x00000004a7aa7c23 */ /* 0x100fe2000801088b */
[C---:B------:R-:W-:Y:S03]  /*17f50*/  HMMA.16816.F32.BF16 R88, R144.reuse, R152, R88 ;  /* 0x000000989058723c */ /* 0x040fe60000041858 */
[----:B------:R-:W-:Y:S02]  /*17f60*/  MUFU.EX2 R228, R170 ;  /* 0x000000aa00e47308 */ /* 0x000fe40000000800 */
[--C-:B------:R-:W-:Y:S01]  /*17f70*/  FFMA.FTZ R167, R165, UR4, -R208.reuse ;  /* 0x00000004a5a77c23 */ /* 0x100fe200080108d0 */
[-C--:B------:R-:W-:Y:S01]  /*17f80*/  HMMA.16816.F32.BF16 R92, R144, R154.reuse, R92 ;  /* 0x0000009a905c723c */ /* 0x080fe2000004185c */
[----:B--2---:R-:W1:Y:S04]  /*17f90*/  LDSM.16.MT88.4 R148, [R236+0xe800] ;  /* 0x00e80000ec94783b */ /* 0x004e680000004200 */
[--C-:B------:R-:W-:Y:S01]  /*17fa0*/  FFMA.FTZ R152, R188, UR4, -R208.reuse ;  /* 0x00000004bc987c23 */ /* 0x100fe200080108d0 */
[C---:B------:R-:W-:Y:S01]  /*17fb0*/  HMMA.16816.F32.BF16 R96, R140.reuse, R154, R96 ;  /* 0x0000009a8c60723c */ /* 0x040fe20000041860 */
[----:B------:R-:W-:Y:S02]  /*17fc0*/  MUFU.EX2 R226, R167 ;  /* 0x000000a700e27308 */ /* 0x000fe40000000800 */
[----:B------:R-:W2:Y:S02]  /*17fd0*/  LDL.LU R188, [R1+0x94] ;  /* 0x0000940001bc7983 */ /* 0x000ea40000300800 */
[--C-:B------:R-:W-:Y:S06]  /*17fe0*/  FFMA.FTZ R165, R222, UR4, -R208.reuse ;  /* 0x00000004dea57c23 */ /* 0x100fec00080108d0 */
[----:B------:R3:W-:Y:S10]  /*17ff0*/  MUFU.EX2 R202, R152 ;  /* 0x0000009800ca7308 */ /* 0x0007f40000000800 */
[----:B------:R-:W-:Y:S01]  /*18000*/  MUFU.EX2 R230, R165 ;  /* 0x000000a500e67308 */ /* 0x000fe20000000800 */
[--C-:B---3--:R-:W-:Y:S09]  /*18010*/  FFMA.FTZ R152, R187, UR4, -R139.reuse ;  /* 0x00000004bb987c23 */ /* 0x108ff2000801088b */
[----:B------:R3:W-:Y:S01]  /*18020*/  MUFU.EX2 R187, R156 ;  /* 0x0000009c00bb7308 */ /* 0x0007e20000000800 */
[-C--:B-1----:R-:W-:Y:S09]  /*18030*/  HMMA.16816.F32.BF16 R100, R140, R148.reuse, R100 ;  /* 0x000000948c64723c */ /* 0x082ff20000041864 */
[----:B------:R1:W-:Y:S01]  /*18040*/  MUFU.EX2 R196, R152 ;  /* 0x0000009800c47308 */ /* 0x0003e20000000800 */
[C---:B------:R-:W-:Y:S04]  /*18050*/  HMMA.16816.F32.BF16 R104, R144.reuse, R148, R104 ;  /* 0x000000949068723c */ /* 0x040fe80000041868 */
[----:B---3--:R-:W-:Y:S02]  /*18060*/  FFMA.FTZ R156, R175, UR4, -R208 ;  /* 0x00000004af9c7c23 */ /* 0x008fe400080108d0 */
[-C--:B------:R-:W-:Y:S01]  /*18070*/  HMMA.16816.F32.BF16 R108, R144, R150.reuse, R108 ;  /* 0x00000096906c723c */ /* 0x080fe2000004186c */
[----:B------:R-:W3:Y:S02]  /*18080*/  LDL.LU R175, [R1+0x90] ;  /* 0x0000900001af7983 */ /* 0x000ee40000300800 */
[----:B------:R4:W-:Y:S02]  /*18090*/  MUFU.EX2 R192, R156 ;  /* 0x0000009c00c07308 */ /* 0x0009e40000000800 */
[--C-:B------:R-:W-:Y:S01]  /*180a0*/  FFMA.FTZ R148, R173, UR4, -R210.reuse ;  /* 0x00000004ad947c23 */ /* 0x100fe200080108d2 */
[C---:B------:R-:W-:Y:S01]  /*180b0*/  HMMA.16816.F32.BF16 R112, R140.reuse, R150, R112 ;  /* 0x000000968c70723c */ /* 0x040fe20000041870 */
[----:B-1----:R-:W1:Y:S06]  /*180c0*/  LDSM.16.MT88.4 R152, [R235+0xe800] ;  /* 0x00e80000eb98783b */ /* 0x002e6c0000004200 */
[----:B------:R4:W4:Y:S01]  /*180d0*/  MUFU.EX2 R149, R148 ;  /* 0x0000009400957308 */ /* 0x0009220000000800 */
[----:B------:R-:W-:Y:S03]  /*180e0*/  MOV R173, R171 ;  /* 0x000000ab00ad7202 */ /* 0x000fe60000000f00 */
[--C-:B------:R-:W-:Y:S06]  /*180f0*/  FFMA.FTZ R171, R160, UR4, -R139.reuse ;  /* 0x00000004a0ab7c23 */ /* 0x100fec000801088b */
[----:B------:R1:W-:Y:S01]  /*18100*/  MUFU.EX2 R227, R171 ;  /* 0x000000ab00e37308 */ /* 0x0003e20000000800 */
[--C-:B----4-:R-:W-:Y:S01]  /*18110*/  FFMA.FTZ R156, R174, UR4, -R210.reuse ;  /* 0x00000004ae9c7c23 */ /* 0x110fe200080108d2 */
[----:B------:R-:W-:Y:S01]  /*18120*/  MOV R174, R169 ;  /* 0x000000a900ae7202 */ /* 0x000fe20000000f00 */
[--C-:B------:R-:W-:Y:S01]  /*18130*/  FFMA.FTZ R169, R221, UR4, -R139.reuse ;  /* 0x00000004dda97c23 */ /* 0x100fe2000801088b */
[----:B------:R-:W-:Y:S06]  /*18140*/  FFMA.FTZ R139, R211, UR4, -R139 ;  /* 0x00000004d38b7c23 */ /* 0x000fec000801088b */
[----:B------:R4:W-:Y:S01]  /*18150*/  MUFU.EX2 R199, R156 ;  /* 0x0000009c00c77308 */ /* 0x0009e20000000800 */
[--C-:B------:R-:W-:Y:S01]  /*18160*/  FFMA.FTZ R148, R172, UR4, -R209.reuse ;  /* 0x00000004ac947c23 */ /* 0x100fe200080108d1 */
[----:B------:R-:W-:Y:S02]  /*18170*/  MOV R211, R149 ;  /* 0x0000009500d37202 */ /* 0x000fe40000000f00 */
[----:B------:R-:W-:Y:S06]  /*18180*/  MOV R172, R162 ;  /* 0x000000a200ac7202 */ /* 0x000fec0000000f00 */
[----:B------:R4:W-:Y:S01]  /*18190*/  MUFU.EX2 R200, R148 ;  /* 0x0000009400c87308 */ /* 0x0009e20000000800 */
[--C-:B------:R-:W-:Y:S01]  /*181a0*/  FFMA.FTZ R172, R172, UR4, -R209.reuse ;  /* 0x00000004acac7c23 */ /* 0x100fe200080108d1 */
[----:B-1----:R-:W-:Y:S08]  /*181b0*/  MOV R171, R211 ;  /* 0x000000d300ab7202 */ /* 0x002ff00000000f00 */
[----:B------:R-:W-:Y:S01]  /*181c0*/  MUFU.EX2 R231, R169 ;  /* 0x000000a900e77308 */ /* 0x000fe20000000800 */
[----:B----4-:R-:W-:Y:S01]  /*181d0*/  LDSM.16.MT88.4 R156, [R234+0xd000] ;  /* 0x00d00000ea9c783b */ /* 0x010fe20000004200 */
[-C--:B------:R-:W-:Y:S08]  /*181e0*/  HMMA.16816.F32.BF16 R116, R140, R152.reuse, R116 ;  /* 0x000000988c74723c */ /* 0x080ff00000041874 */
[----:B------:R-:W-:Y:S03]  /*181f0*/  MUFU.EX2 R198, R139 ;  /* 0x0000008b00c67308 */ /* 0x000fe60000000800 */
[--C-:B------:R-:W-:Y:S01]  /*18200*/  FFMA.FTZ R148, R163, UR4, -R209.reuse ;  /* 0x00000004a3947c23 */ /* 0x100fe200080108d1 */
[C---:B------:R-:W-:Y:S06]  /*18210*/  HMMA.16816.F32.BF16 R120, R144.reuse, R152, R120 ;  /* 0x000000989078723c */ /* 0x040fec0000041878 */
[-C--:B------:R-:W-:Y:S01]  /*18220*/  HMMA.16816.F32.BF16 R124, R144, R154.reuse, R124 ;  /* 0x0000009a907c723c */ /* 0x080fe2000004187c */
[----:B------:R1:W4:Y:S04]  /*18230*/  MUFU.EX2 R207, R148 ;  /* 0x0000009400cf7308 */ /* 0x0003280000000800 */
[----:B------:R-:W-:Y:S01]  /*18240*/  FFMA.FTZ R152, R166, UR4, -R210 ;  /* 0x00000004a6987c23 */ /* 0x000fe200080108d2 */
[----:B------:R-:W-:Y:S05]  /*18250*/  HMMA.16816.F32.BF16 R128, R140, R154, R128 ;  /* 0x0000009a8c80723c */ /* 0x000fea0000041880 */
[----:B------:R-:W-:Y:S01]  /*18260*/  MUFU.EX2 R139, R138 ;  /* 0x0000008a008b7308 */ /* 0x000fe20000000800 */
[--C-:B------:R-:W-:Y:S01]  /*18270*/  FFMA.FTZ R144, R186, UR4, -R209.reuse ;  /* 0x00000004ba907c23 */ /* 0x100fe200080108d1 */
[--C-:B------:R-:W-:Y:S01]  /*18280*/  FFMA.FTZ R166, R232, UR4, -R208.reuse ;  /* 0x00000004e8a67c23 */ /* 0x100fe200080108d0 */
[----:B------:R-:W-:Y:S03]  /*18290*/  F2FP.BF16.F32.PACK_AB R142, R241, R196 ;  /* 0x000000c4f18e723e */ /* 0x000fe600000010ff */
[----:B------:R-:W-:Y:S04]  /*182a0*/  FFMA.FTZ R208, R220, UR4, -R208 ;  /* 0x00000004dcd07c23 */ /* 0x000fe800080108d0 */
[----:B------:R4:W4:Y:S01]  /*182b0*/  MUFU.EX2 R206, R144 ;  /* 0x0000009000ce7308 */ /* 0x0009220000000800 */
[--C-:B-1----:R-:W-:Y:S01]  /*182c0*/  FFMA.FTZ R148, R161, UR4, -R210.reuse ;  /* 0x00000004a1947c23 */ /* 0x102fe200080108d2 */
[----:B------:R-:W-:Y:S01]  /*182d0*/  F2FP.BF16.F32.PACK_AB R140, R201, R194 ;  /* 0x000000c2c98c723e */ /* 0x000fe200000010ff */
[----:B------:R-:W-:Y:S01]  /*182e0*/  LDSM.16.MT88.4 R160, [R236+0xd000] ;  /* 0x00d00000eca0783b */ /* 0x000fe20000004200 */
[----:B------:R-:W-:Y:S02]  /*182f0*/  F2FP.BF16.F32.PACK_AB R141, R202, R195 ;  /* 0x000000c3ca8d723e */ /* 0x000fe400000010ff */
[----:B------:R-:W-:Y:S04]  /*18300*/  F2FP.BF16.F32.PACK_AB R143, R192, R187 ;  /* 0x000000bbc08f723e */ /* 0x000fe800000010ff */
[----:B------:R1:W1:Y:S01]  /*18310*/  MUFU.EX2 R204, R148 ;  /* 0x0000009400cc7308 */ /* 0x0002620000000800 */
[----:B----4-:R-:W-:Y:S02]  /*18320*/  F2FP.BF16.F32.PACK_AB R145, R207, R200 ;  /* 0x000000c8cf91723e */ /* 0x010fe400000010ff */
[----:B------:R-:W-:Y:S02]  /*18330*/  MOV R170, R207 ;  /* 0x000000cf00aa7202 */ /* 0x000fe40000000f00 */
[----:B------:R-:W-:Y:S02]  /*18340*/  MOV R169, R196 ;  /* 0x000000c400a97202 */ /* 0x000fe40000000f00 */
[----:B------:R-:W-:Y:S03]  /*18350*/  MOV R196, R219 ;  /* 0x000000db00c47202 */ /* 0x000fe60000000f00 */
[----:B------:R-:W4:Y:S01]  /*18360*/  MUFU.EX2 R232, R152 ;  /* 0x0000009800e87308 */ /* 0x000f220000000800 */
[--C-:B------:R-:W-:Y:S01]  /*18370*/  FFMA.FTZ R144, R174, UR4, -R209.reuse ;  /* 0x00000004ae907c23 */ /* 0x100fe200080108d1 */
[--C-:B------:R-:W-:Y:S01]  /*18380*/  FFMA.FTZ R174, R173, UR4, -R210.reuse ;  /* 0x00000004adae7c23 */ /* 0x100fe200080108d2 */
[--C-:B------:R-:W-:Y:S01]  /*18390*/  FFMA.FTZ R173, R224, UR4, -R209.reuse ;  /* 0x00000004e0ad7c23 */ /* 0x100fe200080108d1 */
[----:B------:R-:W-:Y:S01]  /*183a0*/  FFMA.FTZ R209, R137, UR4, -R209 ;  /* 0x0000000489d17c23 */ /* 0x000fe200080108d1 */
[----:B------:R-:W-:Y:S01]  /*183b0*/  FFMA.FTZ R210, R223, UR4, -R210 ;  /* 0x00000004dfd27c23 */ /* 0x000fe200080108d2 */
[----:B------:R-:W-:Y:S04]  /*183c0*/  MOV R165, R206 ;  /* 0x000000ce00a57202 */ /* 0x000fe80000000f00 */
[----:B------:R-:W4:Y:S01]  /*183d0*/  MUFU.EX2 R186, R144 ;  /* 0x0000009000ba7308 */ /* 0x000f220000000800 */
[----:B-1----:R-:W1:Y:S01]  /*183e0*/  LDSM.16.MT88.4 R148, [R233+0xd000] ;  /* 0x00d00000e994783b */ /* 0x002e620000004200 */
[-C--:B------:R-:W-:Y:S08]  /*183f0*/  MOV R167, R204.reuse ;  /* 0x000000cc00a77202 */ /* 0x080ff00000000f00 */
[----:B------:R-:W-:Y:S01]  /*18400*/  MUFU.EX2 R223, R172 ;  /* 0x000000ac00df7308 */ /* 0x000fe20000000800 */
[----:B----4-:R-:W-:Y:S01]  /*18410*/  F2FP.BF16.F32.PACK_AB R146, R232, R204 ;  /* 0x000000cce892723e */ /* 0x010fe200000010ff */
[----:B------:R-:W4:Y:S08]  /*18420*/  LDSM.16.MT88.4 R152, [R235+0xd000] ;  /* 0x00d00000eb98783b */ /* 0x000f300000004200 */
[----:B------:R-:W-:Y:S01]  /*18430*/  MUFU.EX2 R222, R173 ;  /* 0x000000ad00de7308 */ /* 0x000fe20000000800 */
[----:B------:R-:W-:Y:S02]  /*18440*/  F2FP.BF16.F32.PACK_AB R147, R186, R206 ;  /* 0x000000ceba93723e */ /* 0x000fe400000010ff */
[----:B------:R-:W-:Y:S07]  /*18450*/  F2FP.BF16.F32.PACK_AB R144, R211, R199 ;  /* 0x000000c7d390723e */ /* 0x000fee00000010ff */
[----:B------:R-:W-:Y:S10]  /*18460*/  MUFU.EX2 R221, R174 ;  /* 0x000000ae00dd7308 */ /* 0x000ff40000000800 */
[----:B------:R4:W-:Y:S10]  /*18470*/  MUFU.EX2 R229, R166 ;  /* 0x000000a600e57308 */ /* 0x0009f40000000800 */
[----:B------:R-:W-:Y:S01]  /*18480*/  MUFU.EX2 R252, R208 ;  /* 0x000000d000fc7308 */ /* 0x000fe20000000800 */
[-C--:B-1----:R-:W-:Y:S06]  /*18490*/  HMMA.16816.F32.BF16 R4, R140, R148.reuse, R4 ;  /* 0x000000948c04723c */ /* 0x082fec0000041804 */
[C---:B------:R-:W-:Y:S03]  /*184a0*/  HMMA.16816.F32.BF16 R8, R144.reuse, R148, R8 ;  /* 0x000000949008723c */ /* 0x040fe60000041808 */
[----:B------:R-:W1:Y:S02]  /*184b0*/  MUFU.EX2 R220, R210 ;  /* 0x000000d200dc7308 */ /* 0x000e640000000800 */
[----:B----4-:R-:W-:Y:S01]  /*184c0*/  MOV R166, R205 ;  /* 0x000000cd00a67202 */ /* 0x010fe20000000f00 */
[-C--:B------:R-:W-:Y:S01]  /*184d0*/  HMMA.16816.F32.BF16 R12, R144, R150.reuse, R12 ;  /* 0x00000096900c723c */ /* 0x080fe2000004180c */
[----:B------:R-:W-:Y:S06]  /*184e0*/  LDSM.16.MT88.4 R204, [R235+0xd800] ;  /* 0x00d80000ebcc783b */ /* 0x000fec0000004200 */
[----:B------:R4:W4:Y:S01]  /*184f0*/  MUFU.EX2 R138, R209 ;  /* 0x000000d1008a7308 */ /* 0x0009220000000800 */
[C---:B------:R-:W-:Y:S01]  /*18500*/  HMMA.16816.F32.BF16 R16, R140.reuse, R150, R16 ;  /* 0x000000968c10723c */ /* 0x040fe20000041810 */
[----:B------:R-:W2:Y:S08]  /*18510*/  LDSM.16.MT88.4 R148, [R233+0xf000] ;  /* 0x00f00000e994783b */ /* 0x000eb00000004200 */
[----:B------:R4:W-:Y:S01]  /*18520*/  MUFU.EX2 R224, R168 ;  /* 0x000000a800e07308 */ /* 0x0009e20000000800 */
[-C--:B------:R-:W-:Y:S03]  /*18530*/  HMMA.16816.F32.BF16 R20, R140, R156.reuse, R20 ;  /* 0x0000009c8c14723c */ /* 0x080fe60000041814 */
[----:B-1----:R-:W-:Y:S03]  /*18540*/  F2FP.BF16.F32.PACK_AB R210, R220, R221 ;  /* 0x000000dddcd2723e */ /* 0x002fe600000010ff */
[C---:B------:R-:W-:Y:S05]  /*18550*/  HMMA.16816.F32.BF16 R24, R144.reuse, R156, R24 ;  /* 0x0000009c9018723c */ /* 0x040fea0000041818 */
[----:B----4-:R-:W-:Y:S01]  /*18560*/  F2FP.BF16.F32.PACK_AB R209, R222, R223 ;  /* 0x000000dfded1723e */ /* 0x010fe200000010ff */
[-C--:B------:R-:W-:Y:S05]  /*18570*/  HMMA.16816.F32.BF16 R28, R144, R158.reuse, R28 ;  /* 0x0000009e901c723c */ /* 0x080fea000004181c */
[----:B------:R-:W-:Y:S01]  /*18580*/  F2FP.BF16.F32.PACK_AB R211, R138, R139 ;  /* 0x0000008b8ad3723e */ /* 0x000fe200000010ff */
[C---:B------:R-:W-:Y:S01]  /*18590*/  HMMA.16816.F32.BF16 R32, R140.reuse, R158, R32 ;  /* 0x0000009e8c20723c */ /* 0x040fe20000041820 */
[----:B------:R-:W1:Y:S04]  /*185a0*/  LDSM.16.MT88.4 R156, [R234+0xf000] ;  /* 0x00f00000ea9c783b */ /* 0x000e680000004200 */
[----:B------:R-:W-:Y:S01]  /*185b0*/  MOV R168, R187 ;  /* 0x000000bb00a87202 */ /* 0x000fe20000000f00 */
[-C--:B------:R-:W-:Y:S05]  /*185c0*/  HMMA.16816.F32.BF16 R36, R140, R160.reuse, R36 ;  /* 0x000000a08c24723c */ /* 0x080fea0000041824 */
[----:B------:R-:W-:Y:S01]  /*185d0*/  MOV R187, R215 ;  /* 0x000000d700bb7202 */ /* 0x000fe20000000f00 */
        /* <DEDUP_REMOVED lines=8> */
[----:B------:R-:W3:Y:S05]  /*18660*/  LDSM.16.MT88.4 R152, [R235+0xf000] ;  /* 0x00f00000eb98783b */ /* 0x000eea0000004200 */
[-C--:B--2---:R-:W-:Y:S06]  /*18670*/  HMMA.16816.F32.BF16 R68, R140, R148.reuse, R68 ;  /* 0x000000948c44723c */ /* 0x084fec0000041844 */
[C---:B------:R-:W-:Y:S06]  /*18680*/  HMMA.16816.F32.BF16 R72, R144.reuse, R148, R72 ;  /* 0x000000949048723c */ /* 0x040fec0000041848 */
[-C--:B------:R-:W-:Y:S06]  /*18690*/  HMMA.16816.F32.BF16 R76, R144, R150.reuse, R76 ;  /* 0x00000096904c723c */ /* 0x080fec000004184c */
[C---:B------:R-:W-:Y:S05]  /*186a0*/  HMMA.16816.F32.BF16 R80, R140.reuse, R150, R80 ;  /* 0x000000968c50723c */ /* 0x040fea0000041850 */
[----:B------:R-:W-:Y:S01]  /*186b0*/  FFMA.FTZ R132, R132, R188, R225 ;  /* 0x000000bc84847223 */ /* 0x000fe200000100e1 */
[-C--:B-1----:R-:W-:Y:S01]  /*186c0*/  HMMA.16816.F32.BF16 R84, R140, R156.reuse, R84 ;  /* 0x0000009c8c54723c */ /* 0x082fe20000041854 */
[----:B------:R-:W-:Y:S01]  /*186d0*/  LDSM.16.MT88.4 R188, [R236+0xd800] ;  /* 0x00d80000ecbc783b */ /* 0x000fe20000004200 */
[----:B------:R-:W1:Y:S03]  /*186e0*/  MUFU.EX2 R225, R164 ;  /* 0x000000a400e17308 */ /* 0x000e660000000800 */
[----:B------:R-:W-:Y:S01]  /*186f0*/  FADD.FTZ R132, R246, R132 ;  /* 0x00000084f6847221 */ /* 0x000fe20000010000 */
[C---:B------:R-:W-:Y:S05]  /*18700*/  HMMA.16816.F32.BF16 R88, R144.reuse, R156, R88 ;  /* 0x0000009c9058723c */ /* 0x040fea0000041858 */
[----:B------:R-:W-:Y:S01]  /*18710*/  FADD.FTZ R132, R243, R132 ;  /* 0x00000084f3847221 */ /* 0x000fe20000010000 */
[-C--:B------:R-:W-:Y:S06]  /*18720*/  HMMA.16816.F32.BF16 R92, R144, R158.reuse, R92 ;  /* 0x0000009e905c723c */ /* 0x080fec000004185c */
[C---:B------:R-:W-:Y:S01]  /*18730*/  HMMA.16816.F32.BF16 R96, R140.reuse, R158, R96 ;  /* 0x0000009e8c60723c */ /* 0x040fe20000041860 */
[----:B------:R-:W2:Y:S04]  /*18740*/  LDSM.16.MT88.4 R156, [R233+0xd800] ;  /* 0x00d80000e99c783b */ /* 0x000ea80000004200 */
[----:B-1----:R-:W-:Y:S01]  /*18750*/  F2FP.BF16.F32.PACK_AB R208, R224, R225 ;  /* 0x000000e1e0d0723e */ /* 0x002fe200000010ff */
[-C--:B----4-:R-:W-:Y:S06]  /*18760*/  HMMA.16816.F32.BF16 R100, R140, R160.reuse, R100 ;  /* 0x000000a08c64723c */ /* 0x090fec0000041864 */
[C---:B------:R-:W-:Y:S06]  /*18770*/  HMMA.16816.F32.BF16 R104, R144.reuse, R160, R104 ;  /* 0x000000a09068723c */ /* 0x040fec0000041868 */
[-C--:B------:R-:W-:Y:S05]  /*18780*/  HMMA.16816.F32.BF16 R108, R144, R162.reuse, R108 ;  /* 0x000000a2906c723c */ /* 0x080fea000004186c */
[----:B---3--:R-:W-:Y:S01]  /*18790*/  FFMA.FTZ R3, R3, R175, R218 ;  /* 0x000000af03037223 */ /* 0x008fe200000100da */
[C---:B------:R-:W-:Y:S01]  /*187a0*/  HMMA.16816.F32.BF16 R112, R140.reuse, R162, R112 ;  /* 0x000000a28c70723c */ /* 0x040fe20000041870 */
[----:B------:R-:W3:Y:S04]  /*187b0*/  LDL.LU R175, [R1+0x98] ;  /* 0x0000980001af7983 */ /* 0x000ee80000300800 */
[----:B------:R-:W4:Y:S01]  /*187c0*/  LDL.LU R137, [R1+0x9c] ;  /* 0x00009c0001897983 */ /* 0x000f220000300800 */
[-C--:B------:R-:W-:Y:S03]  /*187d0*/  HMMA.16816.F32.BF16 R116, R140, R152.reuse, R116 ;  /* 0x000000988c74723c */ /* 0x080fe60000041874 */
[----:B------:R1:W5:Y:S02]  /*187e0*/  LDL.LU R246, [R1+0x140] ;  /* 0x0001400001f67983 */ /* 0x0003640000300800 */
[----:B------:R-:W-:Y:S01]  /*187f0*/  FADD.FTZ R3, R245, R3 ;  /* 0x00000003f5037221 */ /* 0x000fe20000010000 */
[C---:B------:R-:W-:Y:S01]  /*18800*/  HMMA.16816.F32.BF16 R120, R144.reuse, R152, R120 ;  /* 0x000000989078723c */ /* 0x040fe20000041878 */
[----:B------:R1:W5:Y:S05]  /*18810*/  LDL.LU R245, [R1+0x13c] ;  /* 0x00013c0001f57983 */ /* 0x00036a0000300800 */
[-C--:B------:R-:W-:Y:S06]  /*18820*/  HMMA.16816.F32.BF16 R124, R144, R154.reuse, R124 ;  /* 0x0000009a907c723c */ /* 0x080fec000004187c */
[----:B------:R-:W-:Y:S07]  /*18830*/  HMMA.16816.F32.BF16 R128, R140, R154, R128 ;  /* 0x0000009a8c80723c */ /* 0x000fee0000041880 */
[----:B------:R-:W-:Y:S04]  /*18840*/  F2FP.BF16.F32.PACK_AB R140, R228, R227 ;  /* 0x000000e3e48c723e */ /* 0x000fe800000010ff */
[----:B------:R-:W-:Y:S02]  /*18850*/  F2FP.BF16.F32.PACK_AB R141, R229, R226 ;  /* 0x000000e2e58d723e */ /* 0x000fe400000010ff */
[----:B------:R-:W-:Y:S02]  /*18860*/  F2FP.BF16.F32.PACK_AB R142, R198, R231 ;  /* 0x000000e7c68e723e */ /* 0x000fe400000010ff */
[----:B------:R-:W-:Y:S07]  /*18870*/  F2FP.BF16.F32.PACK_AB R143, R252, R230 ;  /* 0x000000e6fc8f723e */ /* 0x000fee00000010ff */
[-C--:B--2---:R-:W-:Y:S01]  /*18880*/  HMMA.16816.F32.BF16 R148, R140, R156.reuse, R4 ;  /* 0x0000009c8c94723c */ /* 0x084fe20000041804 */
[----:B------:R-:W-:Y:S05]  /*18890*/  LDSM.16.MT88.4 R4, [R236+0xf800] ;  /* 0x00f80000ec04783b */ /* 0x000fea0000004200 */
[C---:B------:R-:W-:Y:S03]  /*188a0*/  HMMA.16816.F32.BF16 R144, R208.reuse, R156, R8 ;  /* 0x0000009cd090723c */ /* 0x040fe60000041808 */
[----:B------:R-:W-:Y:S03]  /*188b0*/  LDSM.16.MT88.4 R8, [R235+0xf800] ;  /* 0x00f80000eb08783b */ /* 0x000fe60000004200 */
[-C--:B------:R-:W-:Y:S06]  /*188c0*/  HMMA.16816.F32.BF16 R152, R208, R158.reuse, R12 ;  /* 0x0000009ed098723c */ /* 0x080fec000004180c */
[C---:B------:R-:W-:Y:S05]  /*188d0*/  HMMA.16816.F32.BF16 R156, R140.reuse, R158, R16 ;  /* 0x0000009e8c9c723c */ /* 0x040fea0000041810 */
[----:B------:R-:W-:Y:S02]  /*188e0*/  MOV R13, R192 ;  /* 0x000000c0000d7202 */ /* 0x000fe40000000f00 */
[----:B------:R-:W-:Y:S04]  /*188f0*/  MOV R18, R165 ;  /* 0x000000a500127202 */ /* 0x000fe80000000f00 */
[----:B------:R-:W-:Y:S02]  /*18900*/  MOV R17, R166 ;  /* 0x000000a600117202 */ /* 0x000fe40000000f00 */
[----:B------:R-:W-:Y:S02]  /*18910*/  MOV R16, R167 ;  /* 0x000000a700107202 */ /* 0x000fe40000000f00 */
[----:B------:R-:W-:Y:S02]  /*18920*/  MOV R12, R196 ;  /* 0x000000c4000c7202 */ /* 0x000fe40000000f00 */
[----:B------:R-:W-:Y:S02]  /*18930*/  MOV R19, R186 ;  /* 0x000000ba00137202 */ /* 0x000fe40000000f00 */
[----:B------:R-:W-:Y:S01]  /*18940*/  MOV R15, R198 ;  /* 0x000000c6000f7202 */ /* 0x000fe20000000f00 */
[----:B------:R-:W-:Y:S01]  /*18950*/  FADD.FTZ R12, R12, R132 ;  /* 0x000000840c0c7221 */ /* 0x000fe20000010000 */
[----:B------:R-:W-:Y:S02]  /*18960*/  MOV R14, R197 ;  /* 0x000000c5000e7202 */ /* 0x000fe40000000f00 */
[----:B------:R-:W-:Y:S01]  /*18970*/  MOV R132, R135 ;  /* 0x0000008700847202 */ /* 0x000fe20000000f00 */
[----:B------:R-:W-:Y:S04]  /*18980*/  FADD.FTZ R12, R238, R12 ;  /* 0x0000000cee0c7221 */ /* 0x000fe80000010000 */
[----:B------:R-:W-:Y:S01]  /*18990*/  FADD.FTZ R14, R14, R12 ;  /* 0x0000000c0e0e7221 */ /* 0x000fe20000010000 */
[----:B---3--:R-:W-:Y:S02]  /*189a0*/  FFMA.FTZ R2, R2, R175, R214 ;  /* 0x000000af02027223 */ /* 0x008fe400000100d6 */
[----:B------:R-:W2:Y:S02]  /*189b0*/  LDSM.16.MT88.4 R172, [R234+0xd800] ;  /* 0x00d80000eaac783b */ /* 0x000ea40000004200 */
[----:B------:R-:W-:Y:S01]  /*189c0*/  FADD.FTZ R2, R244, R2 ;  /* 0x00000002f4027221 */ /* 0x000fe20000010000 */
[----:B----4-:R-:W-:Y:S01]  /*189d0*/  FFMA.FTZ R0, R0, R137, R212 ;  /* 0x0000008900007223 */ /* 0x010fe200000100d4 */
[----:B------:R-:W-:Y:S02]  /*189e0*/  FADD.FTZ R137, R242, R3 ;  /* 0x00000003f2897221 */ /* 0x000fe40000010000 */
[----:B------:R-:W-:Y:S01]  /*189f0*/  FADD.FTZ R3, R217, R2 ;  /* 0x00000002d9037221 */ /* 0x000fe20000010000 */
[----:B------:R-:W-:Y:S01]  /*18a00*/  FADD.FTZ R0, R213, R0 ;  /* 0x00000000d5007221 */ /* 0x000fe20000010000 */
[----:B------:R1:W5:Y:S03]  /*18a10*/  LDL.LU R244, [R1+0x138] ;  /* 0x0001380001f47983 */ /* 0x0003660000300800 */
[----:B------:R-:W-:Y:S01]  /*18a20*/  FADD.FTZ R2, R216, R0 ;  /* 0x00000000d8027221 */ /* 0x000fe20000010000 */
[----:B------:R-:W3:Y:S01]  /*18a30*/  LDSM.16.MT88.4 R212, [R233+0xf800] ;  /* 0x00f80000e9d4783b */ /* 0x000ee20000004200 */
[----:B------:R-:W-:Y:S02]  /*18a40*/  MOV R0, R187 ;  /* 0x000000bb00007202 */ /* 0x000fe40000000f00 */
[----:B------:R-:W-:Y:S03]  /*18a50*/  FADD.FTZ R2, R239, R2 ;  /* 0x00000002ef027221 */ /* 0x000fe60000010000 */
[----:B------:R-:W-:Y:S02]  /*18a60*/  FADD.FTZ R0, R0, R137 ;  /* 0x0000008900007221 */ /* 0x000fe40000010000 */
[----:B------:R-:W4:Y:S08]  /*18a70*/  LDSM.16.MT88.4 R216, [R234+0xf800] ;  /* 0x00f80000ead8783b */ /* 0x000f300000004200 */
[----:B------:R1:W5:Y:S04]  /*18a80*/  LDL.LU R243, [R1+0x134] ;  /* 0x0001340001f37983 */ /* 0x0003680000300800 */
[----:B------:R1:W5:Y:S01]  /*18a90*/  LDL.LU R242, [R1+0x130] ;  /* 0x0001300001f27983 */ /* 0x0003620000300800 */
[-C--:B--2---:R-:W-:Y:S06]  /*18aa0*/  HMMA.16816.F32.BF16 R164, R140, R172.reuse, R20 ;  /* 0x000000ac8ca4723c */ /* 0x084fec0000041814 */
[C---:B------:R-:W-:Y:S05]  /*18ab0*/  HMMA.16816.F32.BF16 R160, R208.reuse, R172, R24 ;  /* 0x000000acd0a0723c */ /* 0x040fea0000041818 */
[----:B------:R-:W-:Y:S02]  /*18ac0*/  MOV R23, R168 ;  /* 0x000000a800177202 */ /* 0x000fe40000000f00 */
[----:B------:R-:W-:Y:S04]  /*18ad0*/  MOV R22, R169 ;  /* 0x000000a900167202 */ /* 0x000fe80000000f00 */
[----:B------:R-:W-:Y:S02]  /*18ae0*/  MOV R21, R170 ;  /* 0x000000aa00157202 */ /* 0x000fe40000000f00 */
[----:B------:R-:W-:Y:S02]  /*18af0*/  MOV R20, R171 ;  /* 0x000000ab00147202 */ /* 0x000fe40000000f00 */
[-C--:B------:R-:W-:Y:S03]  /*18b00*/  HMMA.16816.F32.BF16 R168, R208, R174.reuse, R28 ;  /* 0x000000aed0a8723c */ /* 0x080fe6000004181c */
        /* <DEDUP_REMOVED lines=8> */
[-C--:B------:R-:W-:Y:S03]  /*18b90*/  HMMA.16816.F32.BF16 R180, R140, R188.reuse, R36 ;  /* 0x000000bc8cb4723c */ /* 0x080fe60000041824 */
[----:B------:R-:W-:Y:S02]  /*18ba0*/  MOV R29, R194 ;  /* 0x000000c2001d7202 */ /* 0x000fe40000000f00 */
[----:B------:R-:W-:Y:S02]  /*18bb0*/  MOV R30, R195 ;  /* 0x000000c3001e7202 */ /* 0x000fe40000000f00 */
[----:B------:R-:W-:Y:S04]  /*18bc0*/  MOV R36, R179 ;  /* 0x000000b300247202 */ /* 0x000fe80000000f00 */
[----:B------:R-:W-:Y:S02]  /*18bd0*/  MOV R37, R178 ;  /* 0x000000b200257202 */ /* 0x000fe40000000f00 */
[----:B------:R-:W-:Y:S02]  /*18be0*/  MOV R38, R177 ;  /* 0x000000b100267202 */ /* 0x000fe40000000f00 */
[----:B------:R-:W-:Y:S02]  /*18bf0*/  MOV R39, R176 ;  /* 0x000000b000277202 */ /* 0x000fe40000000f00 */
[C---:B------:R-:W-:Y:S04]  /*18c00*/  HMMA.16816.F32.BF16 R176, R208.reuse, R188, R40 ;  /* 0x000000bcd0b0723c */ /* 0x040fe80000041828 */
[----:B------:R-:W-:Y:S02]  /*18c10*/  MOV R31, R199 ;  /* 0x000000c7001f7202 */ /* 0x000fe40000000f00 */
[----:B------:R-:W-:Y:S02]  /*18c20*/  MOV R26, R202 ;  /* 0x000000ca001a7202 */ /* 0x000fe40000000f00 */
[----:B------:R-:W-:Y:S03]  /*18c30*/  MOV R42, R185 ;  /* 0x000000b9002a7202 */ /* 0x000fe60000000f00 */
        /* <DEDUP_REMOVED lines=38> */
[-C--:B------:R-:W-:Y:S03]  /*18ea0*/  HMMA.16816.F32.BF16 R184, R208, R190.reuse, R44 ;  /* 0x000000bed0b8723c */ /* 0x080fe6000004182c */
[----:B------:R1:W5:Y:S01]  /*18eb0*/  LDL.LU R239, [R1+0x124] ;  /* 0x0001240001ef7983 */ /* 0x0003620000300800 */
[----:B------:R-:W-:Y:S02]  /*18ec0*/  FADD.FTZ R3, R237, R0 ;  /* 0x00000000ed037221 */ /* 0x000fe40000010000 */
[C---:B------:R-:W-:Y:S01]  /*18ed0*/  HMMA.16816.F32.BF16 R188, R140.reuse, R190, R48 ;  /* 0x000000be8cbc723c */ /* 0x040fe20000041830 */
[----:B------:R1:W5:Y:S04]  /*18ee0*/  LDL.LU R238, [R1+0x120] ;  /* 0x0001200001ee7983 */ /* 0x0003680000300800 */
[----:B------:R-:W-:Y:S01]  /*18ef0*/  MOV R47, R40 ;  /* 0x00000028002f7202 */ /* 0x000fe20000000f00 */
[-C--:B------:R-:W-:Y:S01]  /*18f00*/  HMMA.16816.F32.BF16 R196, R140, R204.reuse, R52 ;  /* 0x000000cc8cc4723c */ /* 0x080fe20000041834 */
[----:B------:R1:W5:Y:S04]  /*18f10*/  LDL.LU R237, [R1+0x11c] ;  /* 0x00011c0001ed7983 */ /* 0x0003680000300800 */
[----:B------:R-:W-:Y:S01]  /*18f20*/  MOV R40, R41 ;  /* 0x0000002900287202 */ /* 0x000fe20000000f00 */
[C---:B------:R-:W-:Y:S05]  /*18f30*/  HMMA.16816.F32.BF16 R192, R208.reuse, R204, R56 ;  /* 0x000000ccd0c0723c */ /* 0x040fea0000041838 */
[----:B------:R-:W-:Y:S01]  /*18f40*/  MOV R41, R42 ;  /* 0x0000002a00297202 */ /* 0x000fe20000000f00 */
[-C--:B------:R-:W-:Y:S05]  /*18f50*/  HMMA.16816.F32.BF16 R200, R208, R206.reuse, R60 ;  /* 0x000000ced0c8723c */ /* 0x080fea000004183c */
[----:B------:R-:W-:Y:S01]  /*18f60*/  MOV R42, R23 ;  /* 0x00000017002a7202 */ /* 0x000fe20000000f00 */
[C---:B------:R-:W-:Y:S05]  /*18f70*/  HMMA.16816.F32.BF16 R204, R140.reuse, R206, R64 ;  /* 0x000000ce8ccc723c */ /* 0x040fea0000041840 */
[----:B------:R-:W-:Y:S01]  /*18f80*/  MOV R23, R16 ;  /* 0x0000001000177202 */ /* 0x000fe20000000f00 */
[-C--:B---3--:R-:W-:Y:S05]  /*18f90*/  HMMA.16816.F32.BF16 R68, R140, R212.reuse, R68 ;  /* 0x000000d48c44723c */ /* 0x088fea0000041844 */
[----:B------:R-:W-:Y:S01]  /*18fa0*/  MOV R16, R17 ;  /* 0x0000001100107202 */ /* 0x000fe20000000f00 */
[C---:B------:R-:W-:Y:S05]  /*18fb0*/  HMMA.16816.F32.BF16 R72, R208.reuse, R212, R72 ;  /* 0x000000d4d048723c */ /* 0x040fea0000041848 */
[----:B------:R-:W-:Y:S01]  /*18fc0*/  MOV R17, R18 ;  /* 0x0000001200117202 */ /* 0x000fe20000000f00 */
[-C--:B------:R-:W-:Y:S05]  /*18fd0*/  HMMA.16816.F32.BF16 R76, R208, R214.reuse, R76 ;  /* 0x000000d6d04c723c */ /* 0x080fea000004184c */
[----:B------:R-:W-:Y:S01]  /*18fe0*/  MOV R18, R232 ;  /* 0x000000e800127202 */ /* 0x000fe20000000f00 */
[C---:B------:R-:W-:Y:S01]  /*18ff0*/  HMMA.16816.F32.BF16 R80, R140.reuse, R214, R80 ;  /* 0x000000d68c50723c */ /* 0x040fe20000041850 */
[----:B------:R1:W5:Y:S04]  /*19000*/  LDL.LU R232, [R1+0x118] ;  /* 0x0001180001e87983 */ /* 0x0003680000300800 */
[----:B------:R-:W-:Y:S01]  /*19010*/  FADD.FTZ R0, R47, R13 ;  /* 0x0000000d2f007221 */ /* 0x000fe20000010000 */
[-C--:B----4-:R-:W-:Y:S05]  /*19020*/  HMMA.16816.F32.BF16 R84, R140, R216.reuse, R84 ;  /* 0x000000d88c54723c */ /* 0x090fea0000041854 */
        /* <DEDUP_REMOVED lines=13> */
[----:B------:R-:W-:Y:S01]  /*19100*/  FADD.FTZ R4, R38, R12 ;  /* 0x0000000c26047221 */ /* 0x000fe20000010000 */
[-C--:B------:R-:W-:Y:S03]  /*19110*/  HMMA.16816.F32.BF16 R108, R208, R6.reuse, R108 ;  /* 0x00000006d06c723c */ /* 0x080fe6000004186c */
[----:B------:R-:W-:Y:S01]  /*19120*/  FADD.FTZ R5, R33, R5 ;  /* 0x0000000521057221 */ /* 0x000fe20000010000 */
[----:B------:R-:W-:Y:S01]  /*19130*/  FADD.FTZ R4, R34, R4 ;  /* 0x0000000422047221 */ /* 0x000fe20000010000 */
[----:B------:R-:W-:Y:S01]  /*19140*/  FADD.FTZ R3, R35, R2 ;  /* 0x0000000223037221 */ /* 0x000fe20000010000 */
[----:B------:R-:W-:Y:S01]  /*19150*/  FADD.FTZ R12, R28, R0 ;  /* 0x000000001c0c7221 */ /* 0x000fe20000010000 */
[----:B------:R-:W-:Y:S01]  /*19160*/  FADD.FTZ R0, R29, R5 ;  /* 0x000000051d007221 */ /* 0x000fe20000010000 */
[----:B------:R-:W-:Y:S01]  /*19170*/  FADD.FTZ R2, R30, R4 ;  /* 0x000000041e027221 */ /* 0x000fe20000010000 */
[C---:B------:R-:W-:Y:S04]  /*19180*/  HMMA.16816.F32.BF16 R112, R140.reuse, R6, R112 ;  /* 0x000000068c70723c */ /* 0x040fe80000041870 */
[----:B------:R-:W-:Y:S01]  /*19190*/  FADD.FTZ R3, R31, R3 ;  /* 0x000000031f037221 */ /* 0x000fe20000010000 */
        /* <DEDUP_REMOVED lines=35> */
[----:B------:R2:W-:Y:S04]  /*193d0*/  STL [R1+0x90], R3 ;  /* 0x0000900301007387 */ /* 0x0005e80000100800 */
[----:B------:R1:W-:Y:S04]  /*193e0*/  STL [R1+0x98], R2 ;  /* 0x0000980201007387 */ /* 0x0003e80000100800 */
[----:B------:R1:W-:Y:S01]  /*193f0*/  STL [R1+0x9c], R0 ;  /* 0x00009c0001007387 */ /* 0x0003e20000100800 */
[----:B--2---:R-:W-:Y:S01]  /*19400*/  MOV R3, R136 ;  /* 0x0000008800037202 */ /* 0x004fe20000000f00 */
[----:B------:R-:W-:Y:S06]  /*19410*/  @P0 BRA `(.L_x_126) ;  /* 0xffffffb400d00947 */ /* 0x000fec000383ffff */
.L_x_125:
[----:B-1----:R-:W2:Y:S04]  /*19420*/  LDL.LU R2, [R1+0x94] ;  /* 0x0000940001027983 */ /* 0x002ea80000300800 */
        /* <DEDUP_REMOVED lines=13> */
[----:B------:R-:W-:Y:S01]  /*19500*/  SHF.R.S32.HI R10, RZ, 0x1f, R141 ;  /* 0x0000001fff0a7819 */ /* 0x000fe2000001148d */
[----:B--2---:R-:W1:Y:S04]  /*19510*/  SHFL.BFLY PT, R0, R2, 0x2, 0x1f ;  /* 0x0c401f0002007f89 */ /* 0x004e6800000e0000 */
[----:B---3--:R-:W2:Y:S04]  /*19520*/  SHFL.BFLY PT, R4, R5, 0x2, 0x1f ;  /* 0x0c401f0005047f89 */ /* 0x008ea800000e0000 */
[----:B----4-:R-:W3:Y:S01]  /*19530*/  SHFL.BFLY PT, R3, R8, 0x2, 0x1f ;  /* 0x0c401f0008037f89 */ /* 0x010ee200000e0000 */
[----:B-1----:R-:W-:-:S03]  /*19540*/  FADD.FTZ R0, R0, R2 ;  /* 0x0000000200007221 */ /* 0x002fc60000010000 */
[----:B------:R-:W1:Y:S01]  /*19550*/  SHFL.BFLY PT, R2, R6, 0x2, 0x1f ;  /* 0x0c401f0006027f89 */ /* 0x000e6200000e0000 */
[----:B--2---:R-:W-:-:S03]  /*19560*/  FADD.FTZ R4, R4, R5 ;  /* 0x0000000504047221 */ /* 0x004fc60000010000 */
[----:B------:R-:W2:Y:S01]  /*19570*/  SHFL.BFLY PT, R7, R0, 0x1, 0x1f ;  /* 0x0c201f0000077f89 */ /* 0x000ea200000e0000 */
[----:B---3--:R-:W-:Y:S01]  /*19580*/  FADD.FTZ R3, R3, R8 ;  /* 0x0000000803037221 */ /* 0x008fe20000010000 */
[----:B------:R-:W-:Y:S02]  /*19590*/  LEA.HI R8, R10, R141, RZ, 0x2 ;  /* 0x0000008d0a087211 */ /* 0x000fe400078f10ff */
[----:B------:R-:W3:Y:S02]  /*195a0*/  SHFL.BFLY PT, R5, R4, 0x1, 0x1f ;  /* 0x0c201f0004057f89 */ /* 0x000ee400000e0000 */
[----:B------:R-:W-:Y:S01]  /*195b0*/  SHF.R.S32.HI R9, RZ, 0x1f, R8 ;  /* 0x0000001fff097819 */ /* 0x000fe20000011408 */
[----:B-1----:R-:W-:Y:S02]  /*195c0*/  FADD.FTZ R2, R2, R6 ;  /* 0x0000000602027221 */ /* 0x002fe40000010000 */
[----:B------:R-:W1:Y:S01]  /*195d0*/  SHFL.BFLY PT, R6, R3, 0x1, 0x1f ;  /* 0x0c201f0003067f89 */ /* 0x000e6200000e0000 */
[----:B--2---:R-:W-:Y:S01]  /*195e0*/  FADD.FTZ R132, R0, R7 ;  /* 0x0000000700847221 */ /* 0x004fe20000010000 */
[----:B------:R-:W-:-:S02]  /*195f0*/  MOV R0, 0x3f800000 ;  /* 0x3f80000000007802 */ /* 0x000fc40000000f00 */
[----:B------:R-:W2:Y:S01]  /*19600*/  SHFL.BFLY PT, R7, R2, 0x1, 0x1f ;  /* 0x0c201f0002077f89 */ /* 0x000ea200000e0000 */
[----:B---3--:R-:W-:Y:S01]  /*19610*/  FADD.FTZ R137, R4, R5 ;  /* 0x0000000504897221 */ /* 0x008fe20000010000 */
[----:B------:R-:W-:Y:S02]  /*19620*/  FSETP.NE.FTZ.AND P0, PT, R132, RZ, PT ;  /* 0x000000ff8400720b */ /* 0x000fe40003f15000 */
[----:B------:R-:W-:Y:S02]  /*19630*/  SHF.R.S32.HI R5, RZ, 0x2, R8 ;  /* 0x00000002ff057819 */ /* 0x000fe40000011408 */
[----:B------:R-:W-:Y:S02]  /*19640*/  P2R R140, PR, RZ, 0x1 ;  /* 0x00000001ff8c7803 */ /* 0x000fe40000000000 */
[----:B------:R-:W-:-:S07]  /*19650*/  LEA.HI R4, R10, R141, RZ, 0x5 ;  /* 0x0000008d0a047211 */ /* 0x000fce00078f28ff */
[----:B------:R-:W3:Y:S01]  /*19660*/  @P0 MUFU.RCP R0, R132 ;  /* 0x0000008400000308 */ /* 0x000ee20000001000 */
[----:B------:R-:W-:Y:S01]  /*19670*/  FSETP.NE.FTZ.AND P0, PT, R137, RZ, PT ;  /* 0x000000ff8900720b */ /* 0x000fe20003f15000 */
[----:B-1----:R-:W-:Y:S01]  /*19680*/  FADD.FTZ R138, R3, R6 ;  /* 0x00000006038a7221 */ /* 0x002fe20000010000 */
[----:B------:R-:W-:Y:S02]  /*19690*/  LEA.HI R3, R9, R5, RZ, 0x3 ;  /* 0x0000000509037211 */ /* 0x000fe400078f18ff */
[----:B------:R-:W-:Y:S01]  /*196a0*/  LOP3.LUT R6, R8, 0x3ffffffc, RZ, 0xc0, !PT ;  /* 0x3ffffffc08067812 */ /* 0x000fe200078ec0ff */
[----:B--2---:R-:W-:Y:S01]  /*196b0*/  FADD.FTZ R139, R2, R7 ;  /* 0x00000007028b7221 */ /* 0x004fe20000010000 */
[----:B------:R-:W-:Y:S02]  /*196c0*/  LOP3.LUT R2, R3, 0xfffffff8, RZ, 0xc0, !PT ;  /* 0xfffffff803027812 */ /* 0x000fe400078ec0ff */
[----:B------:R-:W-:Y:S02]  /*196d0*/  MOV R3, 0x3f800000 ;  /* 0x3f80000000037802 */ /* 0x000fe40000000f00 */
[----:B------:R-:W-:-:S02]  /*196e0*/  IADD3 R2, R5, -R2, RZ ;  /* 0x8000000205027210 */ /* 0x000fc40007ffe0ff */
[----:B------:R-:W-:Y:S01]  /*196f0*/  IADD3 R6, -R6, R141, RZ ;  /* 0x0000008d06067210 */ /* 0x000fe20007ffe1ff */
        /* <DEDUP_REMOVED lines=33> */
[----:B------:R-:W1:Y:S01]  /*19910*/  @P0 MUFU.RCP R3, R137 ;  /* 0x0000008900030308 */ /* 0x000e620000001000 */
[----:B------:R-:W-:-:S02]  /*19920*/  SHF.R.S32.HI R80, RZ, 0x5, R4 ;  /* 0x00000005ff507819 */ /* 0x000fc40000011404 */
[----:B------:R-:W-:Y:S02]  /*19930*/  LOP3.LUT R0, R0, 0x1c0, RZ, 0xc0, !PT ;  /* 0x000001c000007812 */ /* 0x000fe400078ec0ff */
[----:B------:R-:W-:Y:S02]  /*19940*/  LEA R21, R80, R6, 0x9 ;  /* 0x0000000650157211 */ /* 0x000fe400078e48ff */
[----:B------:R-:W-:Y:S02]  /*19950*/  LEA.HI R0, R0, R0, RZ, 0x1d ;  /* 0x0000000000007211 */ /* 0x000fe400078fe8ff */
[----:B------:R-:W-:Y:S02]  /*19960*/  R2P PR, R2, 0x6 ;  /* 0x0000000602007804 */ /* 0x000fe40000000000 */
[----:B------:R-:W-:Y:S02]  /*19970*/  LEA R21, R21, R0, 0x1 ;  /* 0x0000000015157211 */ /* 0x000fe400078e08ff */
[----:B------:R-:W-:-:S02]  /*19980*/  LOP3.LUT R8, R4, 0xffffffe0, RZ, 0xc0, !PT ;  /* 0xffffffe004087812 */ /* 0x000fc400078ec0ff */
[----:B------:R-:W-:Y:S02]  /*19990*/  MOV R81, 0x20 ;  /* 0x0000002000517802 */ /* 0x000fe40000000f00 */
[----:B------:R-:W-:Y:S01]  /*199a0*/  LEA R21, R21, UR7, 0x1 ;  /* 0x0000000715157c11 */ /* 0x000fe2000f8e08ff */
[C---:B-1----:R-:W-:Y:S01]  /*199b0*/  FMUL.FTZ R150, R3.reuse, R150 ;  /* 0x0000009603967220 */ /* 0x042fe20000410000 */
[----:B------:R-:W-:Y:S01]  /*199c0*/  IADD3 R141, -R8, R141, RZ ;  /* 0x0000008d088d7210 */ /* 0x000fe20007ffe1ff */
[C---:B------:R-:W-:Y:S01]  /*199d0*/  FMUL.FTZ R151, R3.reuse, R151 ;  /* 0x0000009703977220 */ /* 0x040fe20000410000 */
[C---:B------:R-:W-:Y:S01]  /*199e0*/  FMUL.FTZ R158, R3.reuse, R158 ;  /* 0x0000009e039e7220 */ /* 0x040fe20000410000 */
[C---:B------:R-:W-:Y:S01]  /*199f0*/  FMUL.FTZ R159, R3.reuse, R159 ;  /* 0x0000009f039f7220 */ /* 0x040fe20000410000 */
[C---:B------:R-:W-:Y:S01]  /*19a00*/  FMUL.FTZ R166, R3.reuse, R166 ;  /* 0x000000a603a67220 */ /* 0x040fe20000410000 */
[C---:B------:R-:W-:Y:S01]  /*19a10*/  FMUL.FTZ R9, R3.reuse, R167 ;  /* 0x000000a703097220 */ /* 0x040fe20000410000 */
[----:B------:R-:W-:Y:S01]  /*19a20*/  FMUL.FTZ R174, R3, R174 ;  /* 0x000000ae03ae7220 */ /* 0x000fe20000410000 */
[----:B------:R-:W-:-:S02]  /*19a30*/  SEL R81, R81, 0xffffffe0, !P1 ;  /* 0xffffffe051517807 */ /* 0x000fc40004800000 */
        /* <DEDUP_REMOVED lines=9> */
.L_x_129:
        /* <DEDUP_REMOVED lines=25> */
.L_x_130:
        /* <DEDUP_REMOVED lines=112> */
[----:B------:R-:W-:Y:S01]  /*1a360*/  STS [R20+0x2000], R12 ;  /* 0x0020000c14007388 */ /* 0x000fe20000000800 */
        /* <DEDUP_REMOVED lines=18> */
[----:B------:R-:W-:Y:S02]  /*1a490*/  F2FP.BF16.F32.PACK_AB R18, R18, R176 ;  /* 0x000000b01212723e */ /* 0x000fe400000010ff */
[----:B------:R-:W-:Y:S01]  /*1a4a0*/  F2FP.BF16.F32.PACK_AB R17, R179, R17 ;  /* 0x00000011b311723e */ /* 0x000fe200000010ff */
[----:B------:R4:W-:Y:S01]  /*1a4b0*/  STS [R13], R7 ;  /* 0x000000070d007388 */ /* 0x0009e20000000800 */
        /* <DEDUP_REMOVED lines=26> */
[----:B------:R2:W-:Y:S01]  /*1a660*/  STS [R4+0x400], R15 ;  /* 0x0004000f04007388 */ /* 0x0005e20000000800 */
[----:B------:R-:W-:-:S02]  /*1a670*/  F2FP.BF16.F32.PACK_AB R33, R75, R33 ;  /* 0x000000214b21723e */ /* 0x000fc400000010ff */
[----:B------:R-:W-:Y:S01]  /*1a680*/  F2FP.BF16.F32.PACK_AB R30, R30, R76 ;  /* 0x0000004c1e1e723e */ /* 0x000fe200000010ff */
[----:B------:R4:W-:Y:S01]  /*1a690*/  STS [R3+0x2000], R18 ;  /* 0x0020001203007388 */ /* 0x0009e20000000800 */
[----:B------:R-:W-:Y:S01]  /*1a6a0*/  F2FP.BF16.F32.PACK_AB R29, R79, R29 ;  /* 0x0000001d4f1d723e */ /* 0x000fe200000010ff */
[----:B-----5:R-:W5:Y:S01]  /*1a6b0*/  @P2 LDC.64 R8, c[0x0][0x2c0] ;  /* 0x0000b000ff082b82 */ /* 0x020f620000000a00 */
[----:B------:R-:W-:Y:S01]  /*1a6c0*/  F2FP.BF16.F32.PACK_AB R28, R85, R84 ;  /* 0x00000054551c723e */ /* 0x000fe200000010ff */
[----:B------:R-:W-:Y:S01]  /*1a6d0*/  STS [R3+0x2400], R17 ;  /* 0x0024001103007388 */ /* 0x000fe20000000800 */
[----:B------:R-:W-:Y:S02]  /*1a6e0*/  F2FP.BF16.F32.PACK_AB R27, R27, R86 ;  /* 0x000000561b1b723e */ /* 0x000fe400000010ff */
[----:B------:R-:W-:Y:S01]  /*1a6f0*/  F2FP.BF16.F32.PACK_AB R25, R25, R98 ;  /* 0x000000621919723e */ /* 0x000fe200000010ff */
[----:B------:R-:W-:Y:S01]  /*1a700*/  STS [R4+0x2000], R46 ;  /* 0x0020002e04007388 */ /* 0x000fe20000000800 */
[----:B------:R-:W-:Y:S01]  /*1a710*/  F2FP.BF16.F32.PACK_AB R26, R97, R96 ;  /* 0x00000060611a723e */ /* 0x000fe200000010ff */
[----:B---3--:R-:W3:Y:S01]  /*1a720*/  @P1 LDC R6, c[0x0][0x2e4] ;  /* 0x0000b900ff061b82 */ /* 0x008ee20000000800 */
[----:B------:R-:W-:Y:S01]  /*1a730*/  F2FP.BF16.F32.PACK_AB R48, R48, R88 ;  /* 0x000000583030723e */ /* 0x000fe200000010ff */
[----:B------:R-:W-:Y:S01]  /*1a740*/  STS [R4+0x2400], R45 ;  /* 0x0024002d04007388 */ /* 0x000fe20000000800 */
[----:B------:R-:W-:-:S02]  /*1a750*/  F2FP.BF16.F32.PACK_AB R47, R91, R47 ;  /* 0x0000002f5b2f723e */ /* 0x000fc400000010ff */
[----:B------:R-:W-:Y:S01]  /*1a760*/  F2FP.BF16.F32.PACK_AB R58, R58, R92 ;  /* 0x0000005c3a3a723e */ /* 0x000fe200000010ff */
[----:B------:R-:W-:Y:S01]  /*1a770*/  STS [R2], R44 ;  /* 0x0000002c02007388 */ /* 0x000fe20000000800 */
[----:B------:R-:W-:Y:S01]  /*1a780*/  F2FP.BF16.F32.PACK_AB R57, R95, R57 ;  /* 0x000000395f39723e */ /* 0x000fe200000010ff */
[----:B------:R-:W-:Y:S01]  /*1a790*/  @!P2 IMAD.MOV.U32 R7, RZ, RZ, 0x1 ;  /* 0x00000001ff07a424 */ /* 0x000fe200078e00ff */
[----:B------:R-:W-:Y:S01]  /*1a7a0*/  F2FP.BF16.F32.PACK_AB R56, R56, R100 ;  /* 0x000000643838723e */ /* 0x000fe200000010ff */
[----:B------:R-:W-:Y:S01]  /*1a7b0*/  STS [R2+0x400], R43 ;  /* 0x0004002b02007388 */ /* 0x000fe20000000800 */
[----:B------:R-:W-:Y:S01]  /*1a7c0*/  F2FP.BF16.F32.PACK_AB R55, R55, R102 ;  /* 0x000000663737723e */ /* 0x000fe200000010ff */
[----:B-1----:R-:W1:Y:S01]  /*1a7d0*/  @P6 LDC R14, c[0x0][0x2e8] ;  /* 0x0000ba00ff0e6b82 */ /* 0x002e620000000800 */
[----:B------:R-:W-:Y:S01]  /*1a7e0*/  F2FP.BF16.F32.PACK_AB R52, R52, R112 ;  /* 0x000000703434723e */ /* 0x000fe200000010ff */
[----:B------:R-:W1:Y:S01]  /*1a7f0*/  S2R R11, SR_CTAID.Y ;  /* 0x00000000000b7919 */ /* 0x000e620000002600 */
[----:B------:R-:W-:-:S02]  /*1a800*/  F2FP.BF16.F32.PACK_AB R51, R51, R114 ;  /* 0x000000723333723e */ /* 0x000fc400000010ff */
[----:B------:R-:W-:Y:S01]  /*1a810*/  F2FP.BF16.F32.PACK_AB R54, R54, R104 ;  /* 0x000000683636723e */ /* 0x000fe200000010ff */
[----:B------:R-:W-:Y:S01]  /*1a820*/  STS [R5], R40 ;  /* 0x0000002805007388 */ /* 0x000fe20000000800 */
[----:B------:R-:W-:Y:S01]  /*1a830*/  F2FP.BF16.F32.PACK_AB R53, R107, R53 ;  /* 0x000000356b35723e */ /* 0x000fe200000010ff */
[----:B--2---:R-:W2:Y:S01]  /*1a840*/  @P5 LDC R15, c[0x0][0x2e8] ;  /* 0x0000ba00ff0f5b82 */ /* 0x004ea20000000800 */
        /* <DEDUP_REMOVED lines=15> */
[----:B------:R-:W-:Y:S01]  /*1a940*/  ISETP.NE.AND P4, PT, R140, RZ, PT ;  /* 0x000000ff8c00720c */ /* 0x000fe20003f85270 */
[----:B------:R-:W-:Y:S01]  /*1a950*/  STS [R21+0x4000], R36 ;  /* 0x0040002415007388 */ /* 0x000fe20000000800 */
[----:B------:R-:W-:Y:S02]  /*1a960*/  MOV R22, 0x7f800000 ;  /* 0x7f80000000167802 */ /* 0x000fe40000000f00 */
[----:B------:R-:W-:Y:S01]  /*1a970*/  MOV R19, 0x7f800000 ;  /* 0x7f80000000137802 */ /* 0x000fe20000000f00 */
[----:B------:R-:W-:Y:S01]  /*1a980*/  STS [R21+0x4400], R35 ;  /* 0x0044002315007388 */ /* 0x000fe20000000800 */
[----:B----4-:R-:W-:-:S03]  /*1a990*/  MOV R18, 0x7f800000 ;  /* 0x7f80000000127802 */ /* 0x010fc60000000f00 */
[----:B------:R-:W-:Y:S04]  /*1a9a0*/  STS [R20+0x4000], R32 ;  /* 0x0040002014007388 */ /* 0x000fe80000000800 */
[----:B------:R-:W-:Y:S01]  /*1a9b0*/  STS [R20+0x4400], R31 ;  /* 0x0044001f14007388 */ /* 0x000fe20000000800 */
[----:B------:R-:W4:Y:S03]  /*1a9c0*/  @P4 LDC R12, c[0x0][0x2e8] ;  /* 0x0000ba00ff0c4b82 */ /* 0x000f260000000800 */
[----:B------:R-:W-:Y:S04]  /*1a9d0*/  STS [R21+0x6000], R34 ;  /* 0x0060002215007388 */ /* 0x000fe80000000800 */
[----:B------:R5:W-:Y:S04]  /*1a9e0*/  STS [R21+0x6400], R33 ;  /* 0x0064002115007388 */ /* 0x000be80000000800 */
[----:B------:R-:W-:Y:S04]  /*1a9f0*/  STS [R20+0x6000], R30 ;  /* 0x0060001e14007388 */ /* 0x000fe80000000800 */
[----:B------:R-:W-:Y:S04]  /*1aa00*/  STS [R20+0x6400], R29 ;  /* 0x0064001d14007388 */ /* 0x000fe80000000800 */
[----:B------:R-:W-:Y:S04]  /*1aa10*/  STS [R0+0x4000], R28 ;  /* 0x0040001c00007388 */ /* 0x000fe80000000800 */
[----:B------:R-:W-:Y:S04]  /*1aa20*/  STS [R0+0x4400], R27 ;  /* 0x0044001b00007388 */ /* 0x000fe80000000800 */
[----:B------:R3:W-:Y:S04]  /*1aa30*/  STS [R13+0x4400], R25 ;  /* 0x004400190d007388 */ /* 0x0007e80000000800 */
[----:B------:R-:W-:Y:S01]  /*1aa40*/  STS [R13+0x4000], R26 ;  /* 0x0040001a0d007388 */ /* 0x000fe20000000800 */
[----:B-----5:R-:W-:-:S03]  /*1aa50*/  MOV R21, 0x7f800000 ;  /* 0x7f80000000157802 */ /* 0x020fc60000000f00 */
[----:B------:R-:W-:Y:S04]  /*1aa60*/  STS [R0+0x6000], R48 ;  /* 0x0060003000007388 */ /* 0x000fe80000000800 */
[----:B------:R5:W-:Y:S04]  /*1aa70*/  STS [R0+0x6400], R47 ;  /* 0x0064002f00007388 */ /* 0x000be80000000800 */
[----:B------:R-:W-:Y:S04]  /*1aa80*/  STS [R13+0x6000], R58 ;  /* 0x0060003a0d007388 */ /* 0x000fe80000000800 */
[----:B------:R1:W-:Y:S04]  /*1aa90*/  STS [R13+0x6400], R57 ;  /* 0x006400390d007388 */ /* 0x0003e80000000800 */
[----:B------:R-:W-:Y:S01]  /*1aaa0*/  STS [R3+0x4000], R56 ;  /* 0x0040003803007388 */ /* 0x000fe20000000800 */
[----:B---3--:R-:W3:Y:S03]  /*1aab0*/  S2R R25, SR_CTAID.Z ;  /* 0x0000000000197919 */ /* 0x008ee60000002700 */
[----:B------:R-:W-:Y:S04]  /*1aac0*/  STS [R3+0x4400], R55 ;  /* 0x0044003703007388 */ /* 0x000fe80000000800 */
[----:B------:R-:W-:Y:S01]  /*1aad0*/  STS [R4+0x4000], R52 ;  /* 0x0040003404007388 */ /* 0x000fe20000000800 */
[----:B-----5:R-:W-:Y:S01]  /*1aae0*/  @P2 IMAD R0, R9, R8, RZ ;  /* 0x0000000809002224 */ /* 0x020fe200078e02ff */
[----:B------:R-:W-:Y:S01]  /*1aaf0*/  @!P2 MOV R0, R6 ;  /* 0x000000060000a202 */ /* 0x000fe20000000f00 */
[----:B------:R-:W5:Y:S01]  /*1ab00*/  @P0 LDC R9, c[0x0][0x2e8] ;  /* 0x0000ba00ff090b82 */ /* 0x000f620000000800 */
[----:B------:R-:W-:Y:S01]  /*1ab10*/  STS [R4+0x4400], R51 ;  /* 0x0044003304007388 */ /* 0x000fe20000000800 */
[----:B------:R-:W2:Y:S01]  /*1ab20*/  S2R R16, SR_TID.X ;  /* 0x0000000000107919 */ /* 0x000ea20000002100 */
[----:B-1----:R-:W-:Y:S02]  /*1ab30*/  @P5 MUFU.LG2 R13, R139 ;  /* 0x0000008b000d5308 */ /* 0x002fe40000000c00 */
[----:B------:R-:W-:Y:S04]  /*1ab40*/  STS [R3+0x6000], R54 ;  /* 0x0060003603007388 */ /* 0x000fe80000000800 */
[----:B------:R1:W-:Y:S04]  /*1ab50*/  STS [R3+0x6400], R53 ;  /* 0x0064003503007388 */ /* 0x0003e80000000800 */
[----:B------:R-:W-:Y:S04]  /*1ab60*/  STS [R4+0x6000], R50 ;  /* 0x0060003204007388 */ /* 0x000fe80000000800 */
[----:B------:R4:W-:Y:S04]  /*1ab70*/  STS [R4+0x6400], R49 ;  /* 0x0064003104007388 */ /* 0x0009e80000000800 */
[----:B------:R-:W-:Y:S04]  /*1ab80*/  STS [R2+0x4000], R64 ;  /* 0x0040004002007388 */ /* 0x000fe80000000800 */
[----:B------:R-:W-:Y:S04]  /*1ab90*/  STS [R2+0x4400], R63 ;  /* 0x0044003f02007388 */ /* 0x000fe80000000800 */
[----:B------:R-:W-:Y:S04]  /*1aba0*/  STS [R5+0x4000], R60 ;  /* 0x0040003c05007388 */ /* 0x000fe80000000800 */
[----:B------:R-:W-:Y:S01]  /*1abb0*/  STS [R5+0x4400], R59 ;  /* 0x0044003b05007388 */ /* 0x000fe20000000800 */
[----:B-1----:R-:W-:Y:S01]  /*1abc0*/  @P2 MOV R3, 0x1 ;  /* 0x0000000100032802 */ /* 0x002fe20000000f00 */
[----:B------:R-:W-:-:S02]  /*1abd0*/  @!P2 IMAD R3, R6, R10, RZ ;  /* 0x0000000a0603a224 */ /* 0x000fc400078e02ff */
[----:B------:R-:W-:Y:S04]  /*1abe0*/  STS [R2+0x6000], R62 ;  /* 0x0060003e02007388 */ /* 0x000fe80000000800 */
[----:B------:R1:W-:Y:S01]  /*1abf0*/  STS [R2+0x6400], R61 ;  /* 0x0064003d02007388 */ /* 0x0003e20000000800 */
[----:B----4-:R-:W-:Y:S03]  /*1ac00*/  @P4 MUFU.LG2 R4, R132 ;  /* 0x0000008400044308 */ /* 0x010fe60000000c00 */
[----:B------:R-:W-:Y:S04]  /*1ac10*/  STS [R5+0x6000], R65 ;  /* 0x0060004105007388 */ /* 0x000fe80000000800 */
[----:B------:R4:W-:Y:S01]  /*1ac20*/  STS [R5+0x6400], R66 ;  /* 0x0064004205007388 */ /* 0x0009e20000000800 */
[----:B------:R-:W-:Y:S01]  /*1ac30*/  BAR.SYNC.DEFER_BLOCKING 0x0 ;  /* 0x0000000000007b1d */ /* 0x000fe20000010000 */
[----:B-1----:R-:W-:Y:S01]  /*1ac40*/  IMAD R2, R11, R3, RZ ;  /* 0x000000030b027224 */ /* 0x002fe200078e02ff */
[----:B--2---:R-:W-:Y:S01]  /*1ac50*/  SHF.R.S32.HI R11, RZ, 0x1f, R16 ;  /* 0x0000001fff0b7819 */ /* 0x004fe20000011410 */
[----:B------:R-:W-:-:S03]  /*1ac60*/  IMAD R3, R7, UR4, RZ ;  /* 0x0000000407037c24 */ /* 0x000fc6000f8e02ff */
[----:B------:R-:W-:Y:S02]  /*1ac70*/  SEL R2, R2, RZ, !P3 ;  /* 0x000000ff02027207 */ /* 0x000fe40005800000 */
[----:B------:R-:W-:Y:S01]  /*1ac80*/  LEA.HI R11, R11, R16, RZ, 0x3 ;  /* 0x000000100b0b7211 */ /* 0x000fe200078f18ff */
[----:B----4-:R-:W-:Y:S01]  /*1ac90*/  @P6 MUFU.LG2 R5, R138 ;  /* 0x0000008a00056308 */ /* 0x010fe20000000c00 */
[----:B------:R-:W-:Y:S01]  /*1aca0*/  LOP3.LUT P6, RZ, R141, 0x3, RZ, 0xc0, !PT ;  /* 0x000000038dff7812 */ /* 0x000fe200078cc0ff */
[----:B---3--:R-:W-:Y:S01]  /*1acb0*/  IMAD R0, R25, R0, R2 ;  /* 0x0000000019007224 */ /* 0x008fe200078e0202 */
[----:B------:R-:W-:Y:S01]  /*1acc0*/  SHF.L.U32 R2, R3, 0x7, RZ ;  /* 0x0000000703027819 */ /* 0x000fe200000006ff */
[----:B------:R1:W2:Y:S01]  /*1acd0*/  LDS.128 R32, [R251+0x3800] ;  /* 0x00380000fb207984 */ /* 0x0002a20000000c00 */
[----:B------:R-:W-:Y:S02]  /*1ace0*/  SHF.R.S32.HI R10, RZ, 0x3, R11 ;  /* 0x00000003ff0a7819 */ /* 0x000fe4000001140b */
[----:B------:R-:W-:Y:S01]  /*1acf0*/  SHF.R.S32.HI R8, RZ, 0x1f, R2 ;  /* 0x0000001fff087819 */ /* 0x000fe20000011402 */
[----:B------:R-:W3:Y:S01]  /*1ad00*/  @P0 MUFU.LG2 R3, R137 ;  /* 0x0000008900030308 */ /* 0x000ee20000000c00 */
[----:B------:R1:W4:Y:S01]  /*1ad10*/  LDS.128 R28, [R251+0x7800] ;  /* 0x00780000fb1c7984 */ /* 0x0003220000000c00 */
[----:B------:R-:W-:-:S02]  /*1ad20*/  IADD3 R6, P2, P1, R2, R68, R0 ;  /* 0x0000004402067210 */ /* 0x000fc4000795e000 */
[----:B------:R-:W-:Y:S01]  /*1ad30*/  SHF.R.S32.HI R2, RZ, 0x1f, R0 ;  /* 0x0000001fff027819 */ /* 0x000fe20000011400 */
[----:B------:R-:W-:-:S03]  /*1ad40*/  VIADD R0, R10, 0x10 ;  /* 0x000000100a007836 */ /* 0x000fc60000000000 */
[----:B------:R-:W-:Y:S01]  /*1ad50*/  IADD3.X R8, R8, R69, R2, P2, P1 ;  /* 0x0000004508087210 */ /* 0x000fe200017e2402 */
[----:B------:R-:W-:Y:S01]  /*1ad60*/  VIADD R2, R10, 0x20 ;  /* 0x000000200a027836 */ /* 0x000fe20000000000 */
[----:B------:R-:W-:Y:S02]  /*1ad70*/  ISETP.NE.AND P1, PT, R140, RZ, PT ;  /* 0x000000ff8c00720c */ /* 0x000fe40003f25270 */
[----:B------:R-:W-:Y:S02]  /*1ad80*/  ISETP.GE.AND P4, PT, R0, UR12, PT ;  /* 0x0000000c00007c0c */ /* 0x000fe4000bf86270 */
[----:B------:R-:W-:Y:S02]  /*1ad90*/  IADD3 R0, R10, 0x30, RZ ;  /* 0x000000300a007810 */ /* 0x000fe40007ffe0ff */
[----:B------:R-:W-:Y:S01]  /*1ada0*/  ISETP.GE.AND P3, PT, R2, UR12, PT ;  /* 0x0000000c02007c0c */ /* 0x000fe2000bf66270 */
[----:B---3--:R-:W-:Y:S01]  /*1adb0*/  @P0 FMUL.FTZ R3, R3, 0.69314718246459960938 ;  /* 0x3f31721803030820 */ /* 0x008fe20000410000 */
[----:B------:R-:W-:Y:S01]  /*1adc0*/  ISETP.GE.AND P2, PT, R0, UR12, PT ;  /* 0x0000000c00007c0c */ /* 0x000fe2000bf46270 */
[C---:B------:R-:W-:Y:S01]  /*1add0*/  VIADD R0, R10.reuse, 0x50 ;  /* 0x000000500a007836 */ /* 0x040fe20000000000 */
[----:B------:R-:W-:Y:S01]  /*1ade0*/  IADD3 R2, R10, 0x40, RZ ;  /* 0x000000400a027810 */ /* 0x000fe20007ffe0ff */
[----:B-----5:R-:W-:Y:S01]  /*1adf0*/  @P0 FFMA.FTZ R22, R135, R9, R3 ;  /* 0x0000000987160223 */ /* 0x020fe20000010003 */
[----:B------:R-:W-:Y:S01]  /*1ae00*/  ISETP.NE.AND P0, PT, R101, RZ, PT ;  /* 0x000000ff6500720c */ /* 0x000fe20003f05270 */
[----:B------:R-:W-:Y:S01]  /*1ae10*/  @P1 FMUL.FTZ R4, R4, 0.69314718246459960938 ;  /* 0x3f31721804041820 */ /* 0x000fe20000410000 */
[----:B------:R-:W-:-:S03]  /*1ae20*/  LOP3.LUT R3, R11, 0xfffffff8, RZ, 0xc0, !PT ;  /* 0xfffffff80b037812 */ /* 0x000fc600078ec0ff */
[----:B------:R-:W-:Y:S01]  /*1ae30*/  @P1 FFMA.FTZ R21, R136, R12, R4 ;  /* 0x0000000c88151223 */ /* 0x000fe20000010004 */
[----:B------:R-:W-:Y:S01]  /*1ae40*/  ISETP.GE.AND P1, PT, R2, UR12, PT ;  /* 0x0000000c02007c0c */ /* 0x000fe2000bf26270 */
[----:B------:R-:W-:-:S04]  /*1ae50*/  @P5 FMUL.FTZ R2, R13, 0.69314718246459960938 ;  /* 0x3f3172180d025820 */ /* 0x000fc80000410000 */
[----:B------:R-:W-:Y:S02]  /*1ae60*/  @P5 FFMA.FTZ R18, R133, R15, R2 ;  /* 0x0000000f85125223 */ /* 0x000fe40000010002 */
[----:B------:R-:W-:-:S04]  /*1ae70*/  @P0 FMUL.FTZ R4, R5, 0.69314718246459960938 ;  /* 0x3f31721805040820 */ /* 0x000fc80000410000 */
[----:B------:R-:W-:Y:S01]  /*1ae80*/  @P0 FFMA.FTZ R19, R134, R14, R4 ;  /* 0x0000000e86130223 */ /* 0x000fe20000010004 */
[----:B------:R-:W-:Y:S02]  /*1ae90*/  ISETP.GE.AND P0, PT, R0, UR12, PT ;  /* 0x0000000c00007c0c */ /* 0x000fe4000bf06270 */
[----:B------:R-:W-:-:S04]  /*1aea0*/  IADD3 R0, -R3, R16, RZ ;  /* 0x0000001003007210 */ /* 0x000fc80007ffe1ff */
[----:B------:R-:W-:Y:S01]  /*1aeb0*/  SHF.L.U32 R17, R0, 0x3, RZ ;  /* 0x0000000300117819 */ /* 0x000fe200000006ff */
[----:B-12-4-:R-:W-:Y:S06]  /*1aec0*/  @P6 BRA `(.L_x_132) ;  /* 0x0000000000dc6947 */ /* 0x016fec0003800000 */
[----:B------:R-:W1:Y:S01]  /*1aed0*/  S2R R3, SR_TID.X ;  /* 0x0000000000037919 */ /* 0x000e620000002100 */
[----:B------:R-:W-:Y:S02]  /*1aee0*/  SHF.R.S32.HI R2, RZ, 0x1f, R80 ;  /* 0x0000001fff027819 */ /* 0x000fe40000011450 */
[----:B------:R-:W-:Y:S02]  /*1aef0*/  P2R R24, PR, RZ, 0x2 ;  /* 0x00000002ff187803 */ /* 0x000fe40000000000 */
[----:B------:R-:W-:Y:S02]  /*1af00*/  LEA.HI R2, R2, R80, RZ, 0x2 ;  /* 0x0000005002027211 */ /* 0x000fe400078f10ff */
[----:B------:R-:W-:Y:S02]  /*1af10*/  P2R R23, PR, RZ, 0x1 ;  /* 0x00000001ff177803 */ /* 0x000fe40000000000 */
[----:B------:R-:W-:Y:S02]  /*1af20*/  LOP3.LUT R2, R2, 0xffffffc, RZ, 0xc0, !PT ;  /* 0x0ffffffc02027812 */ /* 0x000fe400078ec0ff */
[----:B------:R-:W-:-:S03]  /*1af30*/  P2R R20, PR, RZ, 0x4 ;  /* 0x00000004ff147803 */ /* 0x000fc60000000000 */
        /* <DEDUP_REMOVED lines=48> */
.L_x_132:
[----:B------:R-:W-:Y:S05]  /*1b240*/  BSYNC B0 ;  /* 0x0000000000007941 */ /* 0x000fea0003800000 */
.L_x_131:
[----:B--2---:R-:W-:Y:S01]  /*1b250*/  SHF.R.S32.HI R3, RZ, 0x1f, R17 ;  /* 0x0000001fff037819 */ /* 0x004fe20000011411 */
[----:B------:R-:W-:Y:S01]  /*1b260*/  IMAD.U32 R6, RZ, RZ, UR16 ;  /* 0x00000010ff067e24 */ /* 0x000fe2000f8e00ff */
[----:B------:R-:W-:Y:S01]  /*1b270*/  IADD3 R2, P5, R17, UR8, RZ ;  /* 0x0000000811027c10 */ /* 0x000fe2000ffbe0ff */
[C---:B------:R-:W-:Y:S01]  /*1b280*/  VIADD R0, R10.reuse, 0x60 ;  /* 0x000000600a007836 */ /* 0x040fe20000000000 */
[--C-:B------:R-:W-:Y:S01]  /*1b290*/  SHF.R.S32.HI R11, RZ, 0x1f, R10.reuse ;  /* 0x0000001fff0b7819 */ /* 0x100fe2000001140a */
[----:B------:R1:W2:Y:S01]  /*1b2a0*/  LDS.128 R12, [R251] ;  /* 0x00000000fb0c7984 */ /* 0x0002a20000000c00 */
[----:B------:R-:W-:Y:S01]  /*1b2b0*/  IADD3.X R3, R3, UR6, RZ, P5, !PT ;  /* 0x0000000603037c10 */ /* 0x000fe2000affe4ff */
[----:B------:R-:W-:Y:S01]  /*1b2c0*/  ULDC.64 UR4, c[0x0][0x2a0] ;  /* 0x0000a80000047ab9 */ /* 0x000fe20000000a00 */
[----:B------:R-:W-:Y:S01]  /*1b2d0*/  ISETP.GE.AND P5, PT, R10, UR12, PT ;  /* 0x0000000c0a007c0c */ /* 0x000fe2000bfa6270 */
[----:B------:R-:W-:Y:S01]  /*1b2e0*/  IMAD.WIDE R6, R6, 0x80, R10 ;  /* 0x0000008006067825 */ /* 0x000fe200078e020a */
[----:B------:R-:W-:Y:S01]  /*1b2f0*/  IADD3 R20, R10, 0x70, RZ ;  /* 0x000000700a147810 */ /* 0x000fe20007ffe0ff */
[----:B------:R-:W-:Y:S01]  /*1b300*/  BSSY B0, `(.L_x_133) ;  /* 0x0000014000007945 */ /* 0x000fe20003800000 */
[----:B------:R1:W3:Y:S01]  /*1b310*/  LDS.128 R8, [R251+0x4000] ;  /* 0x00400000fb087984 */ /* 0x0002e20000000c00 */
        /* <DEDUP_REMOVED lines=16> */
[----:B--2---:R4:W-:Y:S04]  /*1b420*/  STG.E.128 desc[UR18][R4.64], R12 ;  /* 0x0000000c04007986 */ /* 0x0049e8000c101d12 */
[----:B---3--:R4:W-:Y:S02]  /*1b430*/  STG.E.128 desc[UR18][R4.64+0x80], R8 ;  /* 0x0000800804007986 */ /* 0x0089e4000c101d12 */
.L_x_134:
[----:B------:R-:W-:Y:S05]  /*1b440*/  BSYNC B0 ;  /* 0x0000000000007941 */ /* 0x000fea0003800000 */
.L_x_133:
[----:B--2-4-:R2:W4:Y:S01]  /*1b450*/  LDS.128 R12, [R251+0x800] ;  /* 0x00080000fb0c7984 */ /* 0x0145220000000c00 */
[----:B------:R-:W-:Y:S01]  /*1b460*/  BSSY B0, `(.L_x_135) ;  /* 0x0000012000007945 */ /* 0x000fe20003800000 */
[----:B------:R-:W-:Y:S02]  /*1b470*/  ISETP.GE.AND P5, PT, R20, UR12, PT ;  /* 0x0000000c14007c0c */ /* 0x000fe4000bfa6270 */
[----:B---3--:R2:W3:Y:S01]  /*1b480*/  LDS.128 R8, [R251+0x4800] ;  /* 0x00480000fb087984 */ /* 0x0084e20000000c00 */
        /* <DEDUP_REMOVED lines=13> */
[----:B----4-:R4:W-:Y:S04]  /*1b560*/  STG.E.128 desc[UR18][R4.64], R12 ;  /* 0x0000000c04007986 */ /* 0x0109e8000c101d12 */
[----:B---3--:R4:W-:Y:S02]  /*1b570*/  STG.E.128 desc[UR18][R4.64+0x80], R8 ;  /* 0x0000800804007986 */ /* 0x0089e4000c101d12 */
.L_x_136:
[----:B------:R-:W-:Y:S05]  /*1b580*/  BSYNC B0 ;  /* 0x0000000000007941 */ /* 0x000fea0003800000 */
.L_x_135:
[----:B----4-:R4:W1:Y:S01]  /*1b590*/  LDS.128 R12, [R251+0x1000] ;  /* 0x00100000fb0c7984 */ /* 0x0108620000000c00 */
[----:B------:R-:W-:Y:S03]  /*1b5a0*/  BSSY B0, `(.L_x_137) ;  /* 0x0000011000007945 */ /* 0x000fe60003800000 */
        /* <DEDUP_REMOVED lines=15> */
[----:B---3--:R1:W-:Y:S02]  /*1b6a0*/  STG.E.128 desc[UR18][R4.64+0x80], R8 ;  /* 0x0000800804007986 */ /* 0x0083e4000c101d12 */
.L_x_138:
[----:B------:R-:W-:Y:S05]  /*1b6b0*/  BSYNC B0 ;  /* 0x0000000000007941 */ /* 0x000fea0003800000 */
.L_x_137:
[----:B-1----:R1:W1:Y:S01]  /*1b6c0*/  LDS.128 R12, [R251+0x1800] ;  /* 0x00180000fb0c7984 */ /* 0x0022620000000c00 */
[----:B------:R-:W-:Y:S03]  /*1b6d0*/  BSSY B0, `(.L_x_139) ;  /* 0x0000011000007945 */ /* 0x000fe60003800000 */
[----:B---3--:R3:W1:Y:S01]  /*1b6e0*/  LDS.128 R8, [R251+0x5800] ;  /* 0x00580000fb087984 */ /* 0x0086620000000c00 */
        /* <DEDUP_REMOVED lines=15> */
.L_x_140:
[----:B------:R-:W-:Y:S05]  /*1b7e0*/  BSYNC B0 ;  /* 0x0000000000007941 */ /* 0x000fea0003800000 */
.L_x_139:
        /* <DEDUP_REMOVED lines=18> */
.L_x_142:
[----:B------:R-:W-:Y:S05]  /*1b910*/  BSYNC B0 ;  /* 0x0000000000007941 */ /* 0x000fea0003800000 */
.L_x_141:
        /* <DEDUP_REMOVED lines=18> */
.L_x_144:
[----:B------:R-:W-:Y:S05]  /*1ba40*/  BSYNC B0 ;  /* 0x0000000000007941 */ /* 0x000fea0003800000 */
.L_x_143:
        /* <DEDUP_REMOVED lines=18> */
.L_x_146:
[----:B------:R-:W-:Y:S05]  /*1bb70*/  BSYNC B0 ;  /* 0x0000000000007941 */ /* 0x000fea0003800000 */
.L_x_145:
        /* <DEDUP_REMOVED lines=14> */
[----:B------:R-:W-:Y:S01]  /*1bc60*/  STG.E.128 desc[UR18][R2.64+0x80], R28 ;  /* 0x0000801c02007986 */ /* 0x000fe2000c101d12 */
[----:B------:R-:W-:Y:S05]  /*1bc70*/  EXIT ;  /* 0x000000000000794d */ /* 0x000fea0003800000 */
.L_x_117:
        /* <DEDUP_REMOVED lines=86> */
.L_x_148:
[----:B------:R-:W-:Y:S05]  /*1c1e0*/  BSYNC B0 ;  /* 0x0000000000007941 */ /* 0x000fea0003800000 */
.L_x_147:
        /* <DEDUP_REMOVED lines=18> */
.L_x_150:
[----:B------:R-:W-:Y:S05]  /*1c310*/  BSYNC B0 ;  /* 0x0000000000007941 */ /* 0x000fea0003800000 */
.L_x_149:
        /* <DEDUP_REMOVED lines=18> */
.L_x_152:
[----:B------:R-:W-:Y:S05]  /*1c440*/  BSYNC B0 ;  /* 0x0000000000007941 */ /* 0x000fea0003800000 */
.L_x_151:
        /* <DEDUP_REMOVED lines=17> */
.L_x_154:
[----:B------:R-:W-:Y:S05]  /*1c560*/  BSYNC B0 ;  /* 0x0000000000007941 */ /* 0x000fea0003800000 */
.L_x_153:
        /* <DEDUP_REMOVED lines=17> */
.L_x_156:
[----:B------:R-:W-:Y:S05]  /*1c680*/  BSYNC B0 ;  /* 0x0000000000007941 */ /* 0x000fea0003800000 */
.L_x_155:
        /* <DEDUP_REMOVED lines=17> */
.L_x_158:
[----:B------:R-:W-:Y:S05]  /*1c7a0*/  BSYNC B0 ;  /* 0x0000000000007941 */ /* 0x000fea0003800000 */
.L_x_157:
        /* <DEDUP_REMOVED lines=16> */
.L_x_160:
[----:B------:R-:W-:Y:S05]  /*1c8b0*/  BSYNC B0 ;  /* 0x0000000000007941 */ /* 0x000fea0003800000 */
.L_x_159:
        /* <DEDUP_REMOVED lines=16> */
.L_x_162:
[----:B------:R-:W-:Y:S05]  /*1c9c0*/  BSYNC B0 ;  /* 0x0000000000007941 */ /* 0x000fea0003800000 */
.L_x_161:
        /* <DEDUP_REMOVED lines=10> */
.L_x_164:
[----:B------:R-:W-:Y:S05]  /*1ca70*/  BSYNC B0 ;  /* 0x0000000000007941 */ /* 0x000fea0003800000 */
.L_x_163:
        /* <DEDUP_REMOVED lines=15> */
.L_x_166:
[----:B------:R-:W-:Y:S05]  /*1cb70*/  BSYNC B0 ;  /* 0x0000000000007941 */ /* 0x000fea0003800000 */
.L_x_165:
        /* <DEDUP_REMOVED lines=10> */
.L_x_168:
[----:B------:R-:W-:Y:S05]  /*1cc20*/  BSYNC B0 ;  /* 0x0000000000007941 */ /* 0x000fea0003800000 */
.L_x_167:
        /* <DEDUP_REMOVED lines=10> */
.L_x_170:
[----:B------:R-:W-:Y:S05]  /*1ccd0*/  BSYNC B0 ;  /* 0x0000000000007941 */ /* 0x000fea0003800000 */
.L_x_169:
        /* <DEDUP_REMOVED lines=10> */
.L_x_172:
[----:B------:R-:W-:Y:S05]  /*1cd80*/  BSYNC B0 ;  /* 0x0000000000007941 */ /* 0x000fea0003800000 */
.L_x_171:
        /* <DEDUP_REMOVED lines=10> */
.L_x_174:
[----:B------:R-:W-:Y:S05]  /*1ce30*/  BSYNC B0 ;  /* 0x0000000000007941 */ /* 0x000fea0003800000 */
.L_x_173:
        /* <DEDUP_REMOVED lines=10> */
.L_x_176:
[----:B------:R-:W-:Y:S05]  /*1cee0*/  BSYNC B0 ;  /* 0x0000000000007941 */ /* 0x000fea0003800000 */
.L_x_175:
        /* <DEDUP_REMOVED lines=10> */
.L_x_177:
        /* <DEDUP_REMOVED lines=15> */
.L_x_1740:


//--------------------- .text._ZN5flash16flash_fwd_kernelI23Flash_fwd_kernel_traitsILi128ELi128ELi64ELi4ELb0ELb0EN7cutlass10bfloat16_tE19Flash_kernel_traitsILi128ELi128ELi64ELi4ES3_EELb0ELb1ELb0ELb0ELb0ELb0ELb0ELb0EEEvNS_16Flash_fwd_paramsE --------------------------
	.section	.text._ZN5flash16flash_fwd_kernelI23Flash_fwd_kernel_traitsILi128ELi128ELi64ELi4ELb0ELb0EN7cutlass10bfloat16_tE19Flash_kernel_traitsILi128ELi128ELi64ELi4ES3_EELb0ELb1ELb0ELb0ELb0ELb0ELb0ELb0EEEvNS_16Flash_fwd_paramsE,"ax",@progbits
	.align	128
        .global         _ZN5flash16flash_fwd_kernelI23Flash_fwd_kernel_traitsILi128ELi128ELi64ELi4ELb0ELb0EN7cutlass10bfloat16_tE19Flash_kernel_traitsILi128ELi128ELi64ELi4ES3_EELb0ELb1ELb0ELb0ELb0ELb0ELb0ELb0EEEvNS_16Flash_fwd_paramsE
        .type           _ZN5flash16flash_fwd_kernelI23Flash_fwd_kernel_traitsILi128ELi128ELi64ELi4ELb0ELb0EN7cutlass10bfloat16_tE19Flash_kernel_traitsILi128ELi128ELi64ELi4ES3_EELb0ELb1ELb0ELb0ELb0ELb0ELb0ELb0EEEvNS_16Flash_fwd_paramsE,@function
        .size           _ZN5flash16flash_fwd_kernelI23Flash_fwd_kernel_traitsILi128ELi128ELi64ELi4ELb0ELb0EN7cutlass10bfloat16_tE19Flash_kernel_traitsILi128ELi128ELi64ELi4ES3_EELb0ELb1ELb0ELb0ELb0ELb0ELb0ELb0EEEvNS_16Flash_fwd_paramsE,(.L_x_1741 - _ZN5flash16flash_fwd_kernelI23Flash_fwd_kernel_traitsILi128ELi128ELi64ELi4ELb0ELb0EN7cutlass10bfloat16_tE19Flash_kernel_traitsILi128ELi128ELi64ELi4ES3_EELb0ELb1ELb0ELb0ELb0ELb0ELb0ELb0EEEvNS_16Flash_fwd_paramsE)
        .other          _ZN5flash16flash_fwd_kernelI23Flash_fwd_kernel_traitsILi128ELi128ELi64ELi4ELb0ELb0EN7cutlass10bfloat16_tE19Flash_kernel_traitsILi128ELi128ELi64ELi4ES3_EELb0ELb1ELb0ELb0ELb0ELb0ELb0ELb0EEEvNS_16Flash_fwd_paramsE,@"STO_CUDA_ENTRY STV_DEFAULT"
_ZN5flash16flash_fwd_kernelI23Flash_fwd_kernel_traitsILi128ELi128ELi64ELi4ELb0ELb0EN7cutlass10bfloat16_tE19Flash_kernel_traitsILi128ELi128ELi64ELi4ES3_EELb0ELb1ELb0ELb0ELb0ELb0ELb0ELb0EEEvNS_16Flash_fwd_paramsE:
.text._ZN5flash16flash_fwd_kernelI23Flash_fwd_kernel_traitsILi128ELi128ELi64ELi4ELb0ELb0EN7cutlass10bfloat16_tE19Flash_kernel_traitsILi128ELi128ELi64ELi4ES3_EELb0ELb1ELb0ELb0ELb0ELb0ELb0ELb0EEEvNS_16Flash_fwd_paramsE:
[----:B------:R-:W1:Y:S08]  /*0000*/  LDC R1, c[0x0][0x28] ;  /* 0x00000a00ff017b82 */ /* 0x000e700000000800 */
[----:B------:R-:W2:Y:S01]  /*0010*/  S2UR UR11, SR_CTAID.Y ;  /* 0x00000000000b79c3 */ /* 0x000ea20000002600 */
[----:B------:R-:W-:Y:S01]  /*0020*/  ULDC.64 UR4, c[0x0][0x300] ;  /* 0x0000c00000047ab9 */ /* 0x000fe20000000a00 */
[----:B------:R-:W-:Y:S01]  /*0030*/  ULDC.64 UR6, c[0x0][0x2f0] ;  /* 0x0000bc0000067ab9 */ /* 0x000fe20000000a00 */
[----:B------:R-:W-:Y:S01]  /*0040*/  UISETP.NE.U32.AND UP1, UPT, UR4, URZ, UPT ;  /* 0x0000003f0400728c */ /* 0x000fe2000bf25070 */
[----:B-1----:R-:W-:Y:S01]  /*0050*/  VIADD R1, R1, 0xffffff50 ;  /* 0xffffff5001017836 */ /* 0x002fe20000000000 */
[----:B------:R-:W-:-:S02]  /*0060*/  UISETP.NE.U32.AND UP2, UPT, UR6, URZ, UPT ;  /* 0x0000003f0600728c */ /* 0x000fc4000bf45070 */
[----:B------:R-:W-:Y:S02]  /*0070*/  UISETP.NE.AND.EX UP1, UPT, UR5, URZ, UPT, UP1 ;  /* 0x0000003f0500728c */ /* 0x000fe4000bf25310 */
[----:B------:R-:W-:Y:S01]  /*0080*/  UISETP.NE.AND.EX UP2, UPT, UR7, URZ, UPT, UP2 ;  /* 0x0000003f0700728c */ /* 0x000fe2000bf45320 */
[----:B------:R-:W-:Y:S01]  /*0090*/  ULDC.64 UR8, c[0x0][0x2f0] ;  /* 0x0000bc0000087ab9 */ /* 0x000fe20000000a00 */
[----:B------:R-:W-:Y:S02]  /*00a0*/  ULDC.U8 UR6, c[0x0][0x3c2] ;  /* 0x0000f08000067ab9 */ /* 0x000fe40000000000 */
[----:B------:R-:W-:Y:S01]  /*00b0*/  PLOP3.LUT P0, PT, PT, PT, UP1, 0x80, 0x0 ;  /* 0x000000000000781c */ /* 0x000fe20003f0f018 */
[----:B------:R-:W-:Y:S01]  /*00c0*/  ULDC.64 UR4, c[0x0][0x2f8] ;  /* 0x0000be0000047ab9 */ /* 0x000fe20000000a00 */
[----:B------:R-:W-:Y:S01]  /*00d0*/  PLOP3.LUT P2, PT, PT, PT, UP2, 0x80, 0x0 ;  /* 0x000000000000781c */ /* 0x000fe20003f4f028 */
[----:B------:R-:W-:Y:S02]  /*00e0*/  UISETP.NE.AND UP3, UPT, UR6, URZ, UPT ;  /* 0x0000003f0600728c */ /* 0x000fe4000bf65270 */
[----:B------:R-:W-:Y:S01]  /*00f0*/  UISETP.EQ.U32.AND UP0, UPT, UR4, URZ, UPT ;  /* 0x0000003f0400728c */ /* 0x000fe2000bf02070 */
[----:B------:R-:W-:Y:S01]  /*0100*/  ULDC.64 UR20, c[0x0][0x208] ;  /* 0x0000820000147ab9 */ /* 0x000fe20000000a00 */
[----:B------:R-:W-:-:S02]  /*0110*/  ULDC.64 UR6, c[0x0][0x2f8] ;  /* 0x0000be0000067ab9 */ /* 0x000fc40000000a00 */
        /* <DEDUP_REMOVED lines=8> */
[----:B------:R-:W3:Y:S01]  /*01a0*/  @P2 LDG.E R0, desc[UR20][R10.64+0x4] ;  /* 0x000004140a002981 */ /* 0x000ee2000c1e1900 */
[----:B------:R-:W-:Y:S01]  /*01b0*/  IMAD.U32 R9, RZ, RZ, UR9 ;  /* 0x00000009ff097e24 */ /* 0x000fe2000f8e00ff */
[----:B------:R-:W-:Y:S01]  /*01c0*/  PLOP3.LUT P1, PT, PT, PT, UP0, 0x80, 0x0 ;  /* 0x000000000000781c */ /* 0x000fe20003f2f008 */
[----:B------:R-:W-:-:S03]  /*01d0*/  UIMAD.WIDE UR6, UR11, 0x4, UR6 ;  /* 0x000000040b0678a5 */ /* 0x000fc6000f8e0206 */
[----:B------:R-:W4:Y:S03]  /*01e0*/  @P0 LDG.E R2, desc[UR20][R8.64] ;  /* 0x0000001408020981 */ /* 0x000f26000c1e1900 */
[----:B------:R-:W-:Y:S02]  /*01f0*/  IMAD.U32 R6, RZ, RZ, UR6 ;  /* 0x00000006ff067e24 */ /* 0x000fe4000f8e00ff */
        /* <DEDUP_REMOVED lines=12> */
[----:B------:R-:W-:Y:S01]  /*02c0*/  @UP2 UIADD3 UR17, UR17, -UR15, URZ ;  /* 0x8000000f11112290 */ /* 0x000fe2000fffe03f */
[----:B-----5:R-:W-:-:S06]  /*02d0*/  @!P1 R2UR UR6, R3 ;  /* 0x00000000030692ca */ /* 0x020fcc00000e0000 */
[----:B------:R-:W-:Y:S01]  /*02e0*/  @!UP2 ULDC UR17, c[0x0][0x2c4] ;  /* 0x0000b1000011aab9 */ /* 0x000fe20000000800 */
[----:B-1----:R-:W-:Y:S08]  /*02f0*/  @!P0 BRA `(.L_x_178) ;  /* 0x00000000001c8947 */ /* 0x002ff00003800000 */
[----:B------:R-:W-:-:S13]  /*0300*/  PLOP3.LUT P0, PT, PT, PT, UP3, 0x80, 0x0 ;  /* 0x000000000000781c */ /* 0x000fda0003f0f038 */
[----:B------:R-:W2:Y:S04]  /*0310*/  @P0 LDG.E R0, desc[UR20][R6.64+0x4] ;  /* 0x0000041406000981 */ /* 0x000ea8000c1e1900 */
[----:B------:R-:W3:Y:S01]  /*0320*/  @!P0 LDG.E R2, desc[UR20][R6.64] ;  /* 0x0000001406028981 */ /* 0x000ee2000c1e1900 */
[----:B--2---:R-:W-:-:S13]  /*0330*/  @P0 R2UR UR7, R0 ;  /* 0x00000000000702ca */ /* 0x004fda00000e0000 */
[----:B------:R-:W-:-:S07]  /*0340*/  @UP3 UIADD3 UR7, UR7, -UR6, URZ ;  /* 0x8000000607073290 */ /* 0x000fce000fffe03f */
[----:B---3--:R-:W-:Y:S01]  /*0350*/  @!P0 R2UR UR7, R2 ;  /* 0x00000000020782ca */ /* 0x008fe200000e0000 */
[----:B------:R-:W-:-:S14]  /*0360*/  BRA `(.L_x_179) ;  /* 0x0000000000047947 */ /* 0x000fdc0003800000 */
.L_x_178:
[----:B------:R-:W-:-:S05]  /*0370*/  ULDC UR7, c[0x0][0x2c8] ;  /* 0x0000b20000077ab9 */ /* 0x000fca0000000800 */
.L_x_179:
        /* <DEDUP_REMOVED lines=40> */
[----:B------:R-:W-:Y:S01]  /*0600*/  UISETP.NE.AND UP1, UPT, UR15, -0x1, UPT ;  /* 0xffffffff0f00788c */ /* 0x000fe2000bf25270 */
[----:B------:R-:W-:Y:S01]  /*0610*/  IMAD.U32 R23, RZ, RZ, UR16 ;  /* 0x00000010ff177e24 */ /* 0x000fe2000f8e00ff */
[----:B------:R-:W-:Y:S01]  /*0620*/  UIADD3 UR14, -UR22, UR17, URZ ;  /* 0x00000011160e7290 */ /* 0x000fe2000fffe13f */
[CC--:B------:R-:W-:Y:S01]  /*0630*/  LEA.HI R3, R13.reuse, R124.reuse, RZ, 0x3 ;  /* 0x0000007c0d037211 */ /* 0x0c0fe200078f18ff */
[----:B------:R-:W-:Y:S01]  /*0640*/  UISETP.NE.AND UP0, UPT, UR6, -0x1, UPT ;  /* 0xffffffff0600788c */ /* 0x000fe2000bf05270 */
[----:B------:R-:W-:Y:S02]  /*0650*/  LEA.HI R11, R13, R124, RZ, 0x4 ;  /* 0x0000007c0d0b7211 */ /* 0x000fe400078f20ff */
[----:B------:R-:W-:-:S03]  /*0660*/  SHF.R.S32.HI R14, RZ, 0x3, R3 ;  /* 0x00000003ff0e7819 */ /* 0x000fc60000011403 */
[----:B------:R-:W-:Y:S01]  /*0670*/  PLOP3.LUT P1, PT, PT, PT, UP0, 0x80, 0x0 ;  /* 0x000000000000781c */ /* 0x000fe20003f2f008 */
[----:B------:R-:W-:Y:S01]  /*0680*/  @UP1 ULDC.64 UR4, c[0x0][0x240] ;  /* 0x0000900000041ab9 */ /* 0x000fe20000000a00 */
[----:B------:R-:W-:Y:S01]  /*0690*/  VIADD R6, R14, 0x40 ;  /* 0x000000400e067836 */ /* 0x000fe20000000000 */
[----:B------:R-:W-:Y:S01]  /*06a0*/  @UP1 UIMAD.WIDE.U32 UR26, UR15, UR4, URZ ;  /* 0x000000040f1a12a5 */ /* 0x000fe2000f8e003f */
[--C-:B------:R-:W-:Y:S01]  /*06b0*/  SHF.R.S32.HI R15, RZ, 0x1f, R14.reuse ;  /* 0x0000001fff0f7819 */ /* 0x100fe2000001140e */
[----:B------:R-:W-:Y:S02]  /*06c0*/  @!UP1 USHF.R.S32.HI UR8, URZ, 0x1f, UR11 ;  /* 0x0000001f3f089899 */ /* 0x000fe4000801140b */
[----:B------:R-:W-:Y:S01]  /*06d0*/  ISETP.GE.AND P4, PT, R6, UR14, PT ;  /* 0x0000000e06007c0c */ /* 0x000fe2000bf86270 */
[----:B------:R-:W-:Y:S01]  /*06e0*/  IMAD.MOV.U32 R6, RZ, RZ, RZ ;  /* 0x000000ffff067224 */ /* 0x000fe200078e00ff */
[----:B------:R-:W-:Y:S01]  /*06f0*/  @UP1 UIMAD UR10, UR15, UR5, UR27 ;  /* 0x000000050f0a12a4 */ /* 0x000fe2000f8e021b */
[----:B------:R-:W-:Y:S01]  /*0700*/  IMAD.WIDE R22, R23, 0x80, R14 ;  /* 0x0000008017167825 */ /* 0x000fe200078e020e */
[----:B-1----:R-:W-:Y:S01]  /*0710*/  IABS R2, R0 ;  /* 0x0000000000027213 */ /* 0x002fe20000000000 */
[----:B------:R-:W-:Y:S01]  /*0720*/  @!UP1 ULDC.64 UR4, c[0x0][0x228] ;  /* 0x00008a0000049ab9 */ /* 0x000fe20000000a00 */
[----:B------:R-:W-:-:S02]  /*0730*/  @UP0 UIADD3 UR7, UR12, UR6, URZ ;  /* 0x000000060c070290 */ /* 0x000fc4000fffe03f */
[----:B------:R-:W1:Y:S01]  /*0740*/  I2F.RP R8, R2 ;  /* 0x0000000200087306 */ /* 0x000e620000209400 */
[----:B------:R-:W-:Y:S02]  /*0750*/  @!UP1 UIMAD UR8, UR8, UR4, URZ ;  /* 0x00000004080892a4 */ /* 0x000fe4000f8e023f */
[----:B------:R-:W-:Y:S01]  /*0760*/  @!UP1 UIMAD.WIDE.U32 UR28, UR11, UR4, URZ ;  /* 0x000000040b1c92a5 */ /* 0x000fe2000f8e003f */
[----:B--2---:R-:W-:Y:S01]  /*0770*/  IABS R4, R4 ;  /* 0x0000000400047213 */ /* 0x004fe20000000000 */
[----:B------:R-:W-:-:S03]  /*0780*/  @!UP1 UIMAD UR5, UR11, UR5, UR8 ;  /* 0x000000050b0592a4 */ /* 0x000fc6000f8e0208 */
[----:B------:R-:W-:Y:S01]  /*0790*/  @UP0 ULDC.64 UR8, c[0x0][0x248] ;  /* 0x0000920000080ab9 */ /* 0x000fe20000000a00 */
[----:B------:R-:W-:Y:S02]  /*07a0*/  @!UP1 UIADD3 UR10, UR29, UR5, URZ ;  /* 0x000000051d0a9290 */ /* 0x000fe4000fffe03f */
[----:B------:R-:W-:Y:S02]  /*07b0*/  @UP0 UIMAD.WIDE.U32 UR30, UR7, UR8, URZ ;  /* 0x00000008071e02a5 */ /* 0x000fe4000f8e003f */
[----:B------:R-:W-:Y:S01]  /*07c0*/  @UP0 UIMAD UR7, UR7, UR9, URZ ;  /* 0x00000009070702a4 */ /* 0x000fe2000f8e023f */
[----:B-1----:R-:W1:Y:S01]  /*07d0*/  MUFU.RCP R7, R8 ;  /* 0x0000000800077308 */ /* 0x002e620000001000 */
[----:B------:R-:W-:Y:S02]  /*07e0*/  @!UP1 UMOV UR26, UR28 ;  /* 0x0000001c001a9c82 */ /* 0x000fe40008000000 */
[----:B------:R-:W-:Y:S01]  /*07f0*/  @UP0 UIADD3 UR27, UR31, UR7, URZ ;  /* 0x000000071f1b0290 */ /* 0x000fe2000fffe03f */
[----:B-1----:R-:W-:-:S06]  /*0800*/  VIADD R7, R7, 0xffffffe ;  /* 0x0ffffffe07077836 */ /* 0x002fcc0000000000 */
[----:B------:R-:W1:Y:S02]  /*0810*/  F2I.FTZ.U32.TRUNC.NTZ R7, R7 ;  /* 0x0000000700077305 */ /* 0x000e64000021f000 */
[----:B-1----:R-:W-:-:S04]  /*0820*/  IMAD.MOV R5, RZ, RZ, -R7 ;  /* 0x000000ffff057224 */ /* 0x002fc800078e0a07 */
[----:B------:R-:W-:-:S04]  /*0830*/  IMAD R5, R5, R2, RZ ;  /* 0x0000000205057224 */ /* 0x000fc800078e02ff */
[----:B------:R-:W-:Y:S01]  /*0840*/  IMAD.HI.U32 R211, R7, R5, R6 ;  /* 0x0000000507d37227 */ /* 0x000fe200078e0006 */
[----:B------:R-:W-:-:S03]  /*0850*/  LOP3.LUT R7, R3, 0xfffffff8, RZ, 0xc0, !PT ;  /* 0xfffffff803077812 */ /* 0x000fc600078ec0ff */
[----:B------:R-:W-:Y:S02]  /*0860*/  VIADD R5, R14, 0x60 ;  /* 0x000000600e057836 */ /* 0x000fe40000000000 */
[----:B------:R-:W-:-:S03]  /*0870*/  IMAD.HI.U32 R211, R211, R4, RZ ;  /* 0x00000004d3d37227 */ /* 0x000fc600078e00ff */
[----:B------:R-:W-:Y:S01]  /*0880*/  ISETP.GE.AND P0, PT, R5, UR14, PT ;  /* 0x0000000e05007c0c */ /* 0x000fe2000bf06270 */
[----:B------:R-:W-:Y:S02]  /*0890*/  IMAD.MOV R5, RZ, RZ, -R211 ;  /* 0x000000ffff057224 */ /* 0x000fe400078e0ad3 */
[----:B------:R-:W-:Y:S02]  /*08a0*/  IMAD.SHL.U32 R3, R14, 0x40, RZ ;  /* 0x000000400e037824 */ /* 0x000fe400078e00ff */
[----:B------:R-:W-:Y:S02]  /*08b0*/  IMAD.IADD R10, R124, 0x1, -R7 ;  /* 0x000000017c0a7824 */ /* 0x000fe400078e0a07 */
[----:B------:R-:W-:Y:S01]  /*08c0*/  VIADD R6, R14, 0x50 ;  /* 0x000000500e067836 */ /* 0x000fe20000000000 */
[----:B------:R-:W-:Y:S01]  /*08d0*/  LOP3.LUT R3, R3, 0x1c0, RZ, 0xc0, !PT ;  /* 0x000001c003037812 */ /* 0x000fe200078ec0ff */
[----:B------:R-:W-:Y:S02]  /*08e0*/  IMAD R5, R2, R5, R4 ;  /* 0x0000000502057224 */ /* 0x000fe400078e0204 */
[----:B------:R-:W-:Y:S01]  /*08f0*/  IMAD.SHL.U32 R44, R10, 0x8, RZ ;  /* 0x000000080a2c7824 */ /* 0x000fe200078e00ff */
[----:B------:R-:W-:-:S02]  /*0900*/  ISETP.GE.AND P3, PT, R6, UR14, PT ;  /* 0x0000000e06007c0c */ /* 0x000fc4000bf66270 */
[----:B------:R-:W-:Y:S02]  /*0910*/  ISETP.GT.U32.AND P5, PT, R2, R5, PT ;  /* 0x000000050200720c */ /* 0x000fe40003fa4070 */
[----:B------:R-:W-:Y:S02]  /*0920*/  LOP3.LUT R7, R3, 0x38, R44, 0xf8, !PT ;  /* 0x0000003803077812 */ /* 0x000fe400078ef82c */
[----:B------:R-:W-:Y:S01]  /*0930*/  SHF.R.U32.HI R252, RZ, 0x3, R3 ;  /* 0x00000003fffc7819 */ /* 0x000fe20000011603 */
[----:B------:R-:W-:Y:S08]  /*0940*/  @P1 BRA `(.L_x_181) ;  /* 0x0000000000301947 */ /* 0x000ff00003800000 */
        /* <DEDUP_REMOVED lines=12> */
.L_x_181:
[----:B------:R-:W-:Y:S01]  /*0a10*/  LOP3.LUT R3, R11, 0xfffffff0, RZ, 0xc0, !PT ;  /* 0xfffffff00b037812 */ /* 0x000fe200078ec0ff */
[----:B------:R-:W-:Y:S01]  /*0a20*/  @UP0 UIADD3 UR13, UR12, UR6, URZ ;  /* 0x000000060c0d0290 */ /* 0x000fe2000fffe03f */
[----:B------:R-:W-:Y:S01]  /*0a30*/  @!P5 IMAD.IADD R5, R5, 0x1, -R2 ;  /* 0x000000010505d824 */ /* 0x000fe200078e0a02 */
[----:B------:R-:W-:Y:S01]  /*0a40*/  LOP3.LUT R4, R0, UR24, RZ, 0x3c, !PT ;  /* 0x0000001800047c12 */ /* 0x000fe2000f8e3cff */
[----:B------:R-:W-:Y:S01]  /*0a50*/  @UP0 ULDC.64 UR6, c[0x0][0x250] ;  /* 0x0000940000060ab9 */ /* 0x000fe20000000a00 */
[----:B------:R-:W-:Y:S01]  /*0a60*/  IMAD.IADD R3, R124, 0x1, -R3 ;  /* 0x000000017c037824 */ /* 0x000fe200078e0a03 */
[----:B------:R-:W-:Y:S01]  /*0a70*/  @UP0 UIMAD.WIDE.U32 UR28, UR13, UR6, URZ ;  /* 0x000000060d1c02a5 */ /* 0x000fe2000f8e003f */
[----:B------:R-:W-:Y:S01]  /*0a80*/  ISETP.GE.U32.AND P6, PT, R5, R2, PT ;  /* 0x000000020500720c */ /* 0x000fe20003fc6070 */
[----:B------:R-:W-:Y:S01]  /*0a90*/  @UP0 UIMAD UR13, UR13, UR7, URZ ;  /* 0x000000070d0d02a4 */ /* 0x000fe2000f8e023f */
[----:B------:R-:W-:Y:S01]  /*0aa0*/  @!P5 VIADD R211, R211, 0x1 ;  /* 0x00000001d3d3d836 */ /* 0x000fe20000000000 */
[----:B------:R-:W-:Y:S01]  /*0ab0*/  SHF.R.S32.HI R2, RZ, 0x1f, R3 ;  /* 0x0000001fff027819 */ /* 0x000fe20000011403 */
[----:B------:R-:W-:Y:S01]  /*0ac0*/  USHF.R.S32.HI UR25, URZ, 0x1f, UR24 ;  /* 0x0000001f3f197899 */ /* 0x000fe20008011418 */
[----:B------:R-:W-:Y:S01]  /*0ad0*/  LOP3.LUT R252, R7, R252, RZ, 0x3c, !PT ;  /* 0x000000fc07fc7212 */ /* 0x000fe200078e3cff */
[----:B------:R-:W-:Y:S01]  /*0ae0*/  @UP0 UIADD3 UR13, UR29, UR13, URZ ;  /* 0x0000000d1d0d0290 */ /* 0x000fe2000fffe03f */
[----:B------:R-:W-:-:S02]  /*0af0*/  ISETP.GE.AND P2, PT, R4, RZ, PT ;  /* 0x000000ff0400720c */ /* 0x000fc40003f46270 */
[----:B------:R-:W-:Y:S02]  /*0b00*/  ISETP.NE.AND P5, PT, R0, RZ, PT ;  /* 0x000000ff0000720c */ /* 0x000fe40003fa5270 */
[----:B------:R-:W-:Y:S02]  /*0b10*/  SHF.R.S32.HI R45, RZ, 0x1f, R44 ;  /* 0x0000001fff2d7819 */ /* 0x000fe4000001142c */
[----:B------:R-:W-:Y:S02]  /*0b20*/  LEA.HI R5, R13, R124, RZ, 0x6 ;  /* 0x0000007c0d057211 */ /* 0x000fe400078f30ff */
[----:B------:R-:W-:Y:S01]  /*0b30*/  LEA.HI R9, R2, R3, RZ, 0x3 ;  /* 0x0000000302097211 */ /* 0x000fe200078f18ff */
[----:B------:R-:W-:Y:S06]  /*0b40*/  @P1 BRA `(.L_x_182) ;  /* 0x0000000000301947 */ /* 0x000fec0003800000 */
        /* <DEDUP_REMOVED lines=11> */
[----:B------:R-:W-:-:S12]  /*0c00*/  UIADD3 UR13, UR29, UR5, URZ ;  /* 0x000000051d0d7290 */ /* 0x000fd8000fffe03f */
.L_x_182:
[----:B------:R-:W-:Y:S01]  /*0c10*/  IMAD R7, R15, UR8, RZ ;  /* 0x000000080f077c24 */ /* 0x000fe2000f8e02ff */
[----:B------:R-:W-:Y:S01]  /*0c20*/  LOP3.LUT R8, R9, 0xfffffff8, RZ, 0xc0, !PT ;  /* 0xfffffff809087812 */ /* 0x000fe200078ec0ff */
[----:B------:R-:W-:Y:S01]  /*0c30*/  IMAD.WIDE.U32 R16, R14, UR8, R44 ;  /* 0x000000080e107c25 */ /* 0x000fe2000f8e002c */
[----:B------:R-:W-:Y:S01]  /*0c40*/  ULDC.64 UR4, c[0x0][0x258] ;  /* 0x0000960000047ab9 */ /* 0x000fe20000000a00 */
[----:B------:R-:W-:Y:S01]  /*0c50*/  BSSY B0, `(.L_x_183) ;  /* 0x000004a000007945 */ /* 0x000fe20003800000 */
[----:B------:R-:W-:Y:S01]  /*0c60*/  MOV R18, UR4 ;  /* 0x0000000400127c02 */ /* 0x000fe20008000f00 */
[----:B------:R-:W-:Y:S01]  /*0c70*/  IMAD.SHL.U32 R5, R5, 0x8, RZ ;  /* 0x0000000805057824 */ /* 0x000fe200078e00ff */
[----:B------:R-:W-:Y:S01]  /*0c80*/  IADD3 R4, P1, R16, UR30, RZ ;  /* 0x0000001e10047c10 */ /* 0x000fe2000ff3e0ff */
[----:B------:R-:W-:Y:S01]  /*0c90*/  IMAD R2, R14, UR9, R7 ;  /* 0x000000090e027c24 */ /* 0x000fe2000f8e0207 */
[----:B------:R-:W-:Y:S01]  /*0ca0*/  UIMAD UR25, UR25, UR4, URZ ;  /* 0x00000004191972a4 */ /* 0x000fe2000f8e023f */
[----:B------:R-:W-:Y:S01]  /*0cb0*/  @P6 VIADD R211, R211, 0x1 ;  /* 0x00000001d3d36836 */ /* 0x000fe20000000000 */
[----:B------:R-:W-:Y:S01]  /*0cc0*/  LOP3.LUT R252, R252, 0xfffffe00, R5, 0xf8, !PT ;  /* 0xfffffe00fcfc7812 */ /* 0x000fe200078ef805 */
[----:B------:R-:W-:Y:S01]  /*0cd0*/  IMAD.IADD R8, R3, 0x1, -R8 ;  /* 0x0000000103087824 */ /* 0x000fe200078e0a08 */
[----:B------:R-:W-:Y:S01]  /*0ce0*/  IADD3.X R5, R17, UR27, R2, P1, !PT ;  /* 0x0000001b11057c10 */ /* 0x000fe20008ffe402 */
[----:B------:R-:W-:Y:S01]  /*0cf0*/  IMAD.WIDE.U32 R16, R14, UR6, R44 ;  /* 0x000000060e107c25 */ /* 0x000fe2000f8e002c */
[----:B------:R-:W-:Y:S01]  /*0d00*/  @!P2 IADD3 R211, -R211, RZ, RZ ;  /* 0x000000ffd3d3a210 */ /* 0x000fe20007ffe1ff */
[----:B------:R-:W1:Y:S01]  /*0d10*/  S2UR UR27, SR_CgaCtaId ;  /* 0x00000000001b79c3 */ /* 0x000e620000008800 */
[----:B------:R-:W-:Y:S01]  /*0d20*/  @!P5 LOP3.LUT R211, RZ, R0, RZ, 0x33, !PT ;  /* 0x00000000ffd3d212 */ /* 0x000fe200078e33ff */
[----:B------:R-:W-:Y:S01]  /*0d30*/  IMAD R3, R15, UR6, RZ ;  /* 0x000000060f037c24 */ /* 0x000fe2000f8e02ff */
[----:B------:R-:W-:Y:S01]  /*0d40*/  IADD3 R208, P2, R16, UR28, RZ ;  /* 0x0000001c10d07c10 */ /* 0x000fe2000ff5e0ff */
[C---:B------:R-:W-:Y:S01]  /*0d50*/  VIADD R138, R44.reuse, 0x40 ;  /* 0x000000402c8a7836 */ /* 0x040fe20000000000 */
[----:B------:R-:W-:Y:S01]  /*0d60*/  IADD3 R6, P1, R44, UR26, RZ ;  /* 0x0000001a2c067c10 */ /* 0x000fe2000ff3e0ff */
[C---:B------:R-:W-:Y:S01]  /*0d70*/  IMAD R2, R14.reuse, UR7, R3 ;  /* 0x000000070e027c24 */ /* 0x040fe2000f8e0203 */
[----:B------:R-:W-:Y:S01]  /*0d80*/  SHF.R.S32.HI R0, RZ, 0x1f, R211 ;  /* 0x0000001fff007819 */ /* 0x000fe200000114d3 */
[----:B------:R-:W-:Y:S01]  /*0d90*/  UIMAD UR5, UR24, UR5, UR25 ;  /* 0x00000005180572a4 */ /* 0x000fe2000f8e0219 */
[C---:B------:R-:W-:Y:S01]  /*0da0*/  ISETP.GE.AND P6, PT, R14.reuse, UR14, PT ;  /* 0x0000000e0e007c0c */ /* 0x040fe2000bfc6270 */
[----:B------:R-:W-:Y:S01]  /*0db0*/  UMOV UR4, 0x400 ;  /* 0x0000040000047882 */ /* 0x000fe20000000000 */
[----:B------:R-:W-:Y:S01]  /*0dc0*/  IADD3.X R209, R17, UR13, R2, P2, !PT ;  /* 0x0000000d11d17c10 */ /* 0x000fe200097fe402 */
[----:B------:R-:W-:Y:S01]  /*0dd0*/  ULDC.64 UR12, c[0x0][0x260] ;  /* 0x00009800000c7ab9 */ /* 0x000fe20000000a00 */
[C---:B------:R-:W-:Y:S01]  /*0de0*/  VIADD R17, R14.reuse, 0x10 ;  /* 0x000000100e117836 */ /* 0x040fe20000000000 */
[----:B------:R-:W-:Y:S01]  /*0df0*/  IADD3.X R7, R45, UR10, RZ, P1, !PT ;  /* 0x0000000a2d077c10 */ /* 0x000fe20008ffe4ff */
[----:B------:R-:W-:Y:S01]  /*0e00*/  IMAD.WIDE.U32 R30, R211, UR12, R4 ;  /* 0x0000000cd31e7c25 */ /* 0x000fe2000f8e0004 */
[----:B------:R-:W-:Y:S01]  /*0e10*/  ULDC.64 UR10, c[0x0][0x268] ;  /* 0x00009a00000a7ab9 */ /* 0x000fe20000000a00 */
[----:B------:R-:W-:-:S02]  /*0e20*/  IADD3 R16, R14, 0x20, RZ ;  /* 0x000000200e107810 */ /* 0x000fc40007ffe0ff */
[C---:B------:R-:W-:Y:S01]  /*0e30*/  IMAD R2, R0.reuse, UR12, RZ ;  /* 0x0000000c00027c24 */ /* 0x040fe2000f8e02ff */
[----:B------:R2:W-:Y:S01]  /*0e40*/  STL.64 [R1+0x28], R30 ;  /* 0x0000281e01007387 */ /* 0x0005e20000100a00 */
[----:B------:R-:W-:Y:S01]  /*0e50*/  IMAD R0, R0, UR10, RZ ;  /* 0x0000000a00007c24 */ /* 0x000fe2000f8e02ff */
[----:B------:R-:W-:Y:S01]  /*0e60*/  ISETP.GE.AND P5, PT, R17, UR14, PT ;  /* 0x0000000e11007c0c */ /* 0x000fe2000bfa6270 */
[----:B------:R-:W-:Y:S01]  /*0e70*/  IMAD.WIDE.U32 R18, R18, UR24, R6 ;  /* 0x0000001812127c25 */ /* 0x000fe2000f8e0006 */
[----:B------:R2:W-:Y:S01]  /*0e80*/  STL [R1+0x20], R138 ;  /* 0x0000208a01007387 */ /* 0x0005e20000100800 */
[----:B-1----:R-:W-:Y:S01]  /*0e90*/  ULEA UR4, UR27, UR4, 0x18 ;  /* 0x000000041b047291 */ /* 0x002fe2000f8ec03f */
[----:B------:R-:W-:Y:S01]  /*0ea0*/  R2P PR, R8, 0x6 ;  /* 0x0000000608007804 */ /* 0x000fe20000000000 */
[----:B------:R-:W-:Y:S01]  /*0eb0*/  IMAD R2, R211, UR13, R2 ;  /* 0x0000000dd3027c24 */ /* 0x000fe2000f8e0202 */
[----:B------:R-:W-:Y:S01]  /*0ec0*/  IADD3 R21, R19, UR5, RZ ;  /* 0x0000000513157c10 */ /* 0x000fe2000fffe0ff */
[----:B------:R-:W-:-:S02]  /*0ed0*/  IMAD.WIDE.U32 R208, R211, UR10, R208 ;  /* 0x0000000ad3d07c25 */ /* 0x000fc4000f8e00d0 */
[----:B------:R-:W-:Y:S02]  /*0ee0*/  LEA R252, R252, UR4, 0x1 ;  /* 0x00000004fcfc7c11 */ /* 0x000fe4000f8e08ff */
[----:B------:R-:W-:Y:S01]  /*0ef0*/  IMAD R211, R211, UR11, R0 ;  /* 0x0000000bd3d37c24 */ /* 0x000fe2000f8e0200 */
[----:B------:R-:W-:Y:S01]  /*0f00*/  MOV R0, 0x10 ;  /* 0x0000001000007802 */ /* 0x000fe20000000f00 */
[----:B------:R-:W-:-:S03]  /*0f10*/  IMAD.MOV.U32 R5, RZ, RZ, 0x20 ;  /* 0x00000020ff057424 */ /* 0x000fc600078e00ff */
[----:B------:R-:W-:Y:S02]  /*0f20*/  SEL R4, R0, 0xfffffff0, !P1 ;  /* 0xfffffff000047807 */ /* 0x000fe40004800000 */
[----:B------:R-:W-:Y:S01]  /*0f30*/  SEL R3, R5, 0xffffffe0, !P2 ;  /* 0xffffffe005037807 */ /* 0x000fe20005000000 */
[----:B------:R-:W-:Y:S06]  /*0f40*/  @P6 BRA `(.L_x_184) ;  /* 0x0000000000686947 */ /* 0x000fec0003800000 */
[----:B------:R-:W-:Y:S01]  /*0f50*/  ULDC UR5, c[0x0][0x2d0] ;  /* 0x0000b40000057ab9 */ /* 0x000fe20000000800 */
[----:B------:R-:W-:Y:S01]  /*0f60*/  ULDC.64 UR10, c[0x0][0x240] ;  /* 0x00009000000a7ab9 */ /* 0x000fe20000000a00 */
[----:B------:R-:W-:Y:S01]  /*0f70*/  ISETP.GE.AND P6, PT, R44, UR5, PT ;  /* 0x000000052c007c0c */ /* 0x000fe2000bfc6270 */
[----:B------:R-:W-:Y:S01]  /*0f80*/  IMAD R25, R23, UR10, RZ ;  /* 0x0000000a17197c24 */ /* 0x000fe2000f8e02ff */
[----:B------:R-:W-:Y:S01]  /*0f90*/  ISETP.GE.AND P2, PT, R138, UR5, PT ;  /* 0x000000058a007c0c */ /* 0x000fe2000bf46270 */
[----:B------:R-:W-:Y:S02]  /*0fa0*/  IMAD.MOV.U32 R20, RZ, RZ, R18 ;  /* 0x000000ffff147224 */ /* 0x000fe400078e0012 */
[C---:B------:R-:W-:Y:S02]  /*0fb0*/  IMAD R12, R22.reuse, UR11, R25 ;  /* 0x0000000b160c7c24 */ /* 0x040fe4000f8e0219 */
[----:B------:R-:W-:-:S05]  /*0fc0*/  IMAD.WIDE.U32 R26, R22, UR10, R20 ;  /* 0x0000000a161a7c25 */ /* 0x000fca000f8e0014 */
[----:B------:R-:W-:Y:S01]  /*0fd0*/  IADD3 R12, R27, R12, RZ ;  /* 0x0000000c1b0c7210 */ /* 0x000fe20007ffe0ff */
[----:B------:R-:W1:Y:S01]  /*0fe0*/  @!P6 LDC.64 R6, c[0x0][0x210] ;  /* 0x00008400ff06eb82 */ /* 0x000e620000000a00 */
[----:B------:R3:W-:Y:S01]  /*0ff0*/  @P6 STS.128 [R252], RZ ;  /* 0x000000fffc006388 */ /* 0x0007e20000000c00 */
[----:B-1----:R-:W-:-:S04]  /*1000*/  @!P6 LEA R6, P1, R26, R6, 0x1 ;  /* 0x000000061a06e211 */ /* 0x002fc800078208ff */
[----:B------:R-:W-:-:S05]  /*1010*/  @!P6 LEA.HI.X R7, R26, R7, R12, 0x1, P1 ;  /* 0x000000071a07e211 */ /* 0x000fca00008f0c0c */
[----:B------:R-:W-:Y:S01]  /*1020*/  @!PT LDS RZ, [RZ] ;  /* 0x00000000fffff984 */ /* 0x000fe20000000800 */
[----:B------:R-:W-:Y:S01]  /*1030*/  @!PT LDS RZ, [RZ] ;  /* 0x00000000fffff984 */ /* 0x000fe20000000800 */
[----:B------:R-:W-:Y:S01]  /*1040*/  @!PT LDS RZ, [RZ] ;  /* 0x00000000fffff984 */ /* 0x000fe20000000800 */
[----:B------:R3:W-:Y:S04]  /*1050*/  @!P6 LDGSTS.E.BYPASS.LTC128B.128 [R252], desc[UR20][R6.64] ;  /* 0x0000000006fcefae */ /* 0x0007e8000b901d54 */
[----:B------:R3:W-:Y:S01]  /*1060*/  @P2 STS.128 [R252+0x4000], RZ ;  /* 0x004000fffc002388 */ /* 0x0007e20000000c00 */
[----:B------:R-:W-:Y:S05]  /*1070*/  @P2 BRA `(.L_x_184) ;  /* 0x00000000001c2947 */ /* 0x000fea0003800000 */
[----:B------:R-:W-:Y:S02]  /*1080*/  ULDC.64 UR10, c[0x0][0x210] ;  /* 0x00008400000a7ab9 */ /* 0x000fe40000000a00 */
[----:B---3--:R-:W-:-:S04]  /*1090*/  LEA R6, P1, R26, UR10, 0x1 ;  /* 0x0000000a1a067c11 */ /* 0x008fc8000f8208ff */
[----:B------:R-:W-:-:S05]  /*10a0*/  LEA.HI.X R7, R26, UR11, R12, 0x1, P1 ;  /* 0x0000000b1a077c11 */ /* 0x000fca00088f0c0c */
[----:B------:R-:W-:Y:S01]  /*10b0*/  @!PT LDS RZ, [RZ] ;  /* 0x00000000fffff984 */ /* 0x000fe20000000800 */
[----:B------:R-:W-:Y:S01]  /*10c0*/  @!PT LDS RZ, [RZ] ;  /* 0x00000000fffff984 */ /* 0x000fe20000000800 */
[----:B------:R-:W-:Y:S01]  /*10d0*/  @!PT LDS RZ, [RZ] ;  /* 0x00000000fffff984 */ /* 0x000fe20000000800 */
[----:B------:R1:W-:Y:S04]  /*10e0*/  LDGSTS.E.BYPASS.LTC128B.128 [R252+0x4000], desc[UR20][R6.64+0x80] ;  /* 0x0400008006fc7fae */ /* 0x0003e8000b901d54 */
.L_x_184:
[----:B------:R-:W-:Y:S05]  /*10f0*/  BSYNC B0 ;  /* 0x0000000000007941 */ /* 0x000fea0003800000 */
.L_x_183:
[----:B------:R-:W-:Y:S01]  /*1100*/  BSSY B0, `(.L_x_185) ;  /* 0x0000021000007945 */ /* 0x000fe20003800000 */
[----:B------:R-:W-:Y:S02]  /*1110*/  ISETP.GE.AND P1, PT, R16, UR14, PT ;  /* 0x0000000e10007c0c */ /* 0x000fe4000bf26270 */
[----:B------:R-:W-:Y:S01]  /*1120*/  IADD3 R12, R14, 0x30, RZ ;  /* 0x000000300e0c7810 */ /* 0x000fe20007ffe0ff */
[----:B------:R-:W-:Y:S05]  /*1130*/  @P5 BRA `(.L_x_186) ;  /* 0x0000000000745947 */ /* 0x000fea0003800000 */
[----:B------:R-:W-:Y:S01]  /*1140*/  ULDC UR5, c[0x0][0x2d0] ;  /* 0x0000b40000057ab9 */ /* 0x000fe20000000800 */
[----:B------:R-:W-:Y:S01]  /*1150*/  IADD3 R25, P2, R22, 0x10, RZ ;  /* 0x0000001016197810 */ /* 0x000fe20007f5e0ff */
[----:B------:R-:W-:Y:S01]  /*1160*/  ULDC.64 UR10, c[0x0][0x240] ;  /* 0x00009000000a7ab9 */ /* 0x000fe20000000a00 */
[----:B------:R-:W-:Y:S01]  /*1170*/  ISETP.GE.AND P5, PT, R44, UR5, PT ;  /* 0x000000052c007c0c */ /* 0x000fe2000bfa6270 */
[----:B------:R-:W-:Y:S01]  /*1180*/  IMAD.MOV.U32 R26, RZ, RZ, R18 ;  /* 0x000000ffff1a7224 */ /* 0x000fe200078e0012 */
[----:B------:R-:W-:Y:S01]  /*1190*/  MOV R27, R21 ;  /* 0x00000015001b7202 */ /* 0x000fe20000000f00 */
[----:B------:R-:W-:Y:S01]  /*11a0*/  IMAD.X R24, RZ, RZ, R23, P2 ;  /* 0x000000ffff187224 */ /* 0x000fe200010e0617 */
[----:B------:R-:W-:-:S03]  /*11b0*/  ISETP.GE.AND P2, PT, R138, UR5, PT ;  /* 0x000000058a007c0c */ /* 0x000fc6000bf46270 */
[----:B------:R-:W-:Y:S02]  /*11c0*/  IMAD R24, R24, UR10, RZ ;  /* 0x0000000a18187c24 */ /* 0x000fe4000f8e02ff */
[----:B------:R-:W-:-:S04]  /*11d0*/  IMAD.WIDE.U32 R26, R25, UR10, R26 ;  /* 0x0000000a191a7c25 */ /* 0x000fc8000f8e001a */
[----:B-1-3--:R-:W1:Y:S01]  /*11e0*/  @!P5 LDC.64 R6, c[0x0][0x210] ;  /* 0x00008400ff06db82 */ /* 0x00ae620000000a00 */
[----:B------:R-:W-:Y:S01]  /*11f0*/  IMAD R24, R25, UR11, R24 ;  /* 0x0000000b19187c24 */ /* 0x000fe2000f8e0218 */
[----:B------:R4:W-:Y:S03]  /*1200*/  @P5 STS.128 [R252+0x800], RZ ;  /* 0x000800fffc005388 */ /* 0x0009e60000000c00 */
[----:B------:R-:W-:Y:S01]  /*1210*/  IMAD.IADD R24, R27, 0x1, R24 ;  /* 0x000000011b187824 */ /* 0x000fe200078e0218 */
[----:B-1----:R-:W-:-:S04]  /*1220*/  @!P5 LEA R6, P6, R26, R6, 0x1 ;  /* 0x000000061a06d211 */ /* 0x002fc800078c08ff */
[----:B------:R-:W-:-:S05]  /*1230*/  @!P5 LEA.HI.X R7, R26, R7, R24, 0x1, P6 ;  /* 0x000000071a07d211 */ /* 0x000fca00030f0c18 */
[----:B------:R-:W-:Y:S01]  /*1240*/  @!PT LDS RZ, [RZ] ;  /* 0x00000000fffff984 */ /* 0x000fe20000000800 */
[----:B------:R-:W-:Y:S01]  /*1250*/  @!PT LDS RZ, [RZ] ;  /* 0x00000000fffff984 */ /* 0x000fe20000000800 */
[----:B------:R-:W-:Y:S01]  /*1260*/  @!PT LDS RZ, [RZ] ;  /* 0x00000000fffff984 */ /* 0x000fe20000000800 */
[----:B------:R4:W-:Y:S04]  /*1270*/  @!P5 LDGSTS.E.BYPASS.LTC128B.128 [R252+0x800], desc[UR20][R6.64] ;  /* 0x0080000006fcdfae */ /* 0x0009e8000b901d54 */
[----:B------:R4:W-:Y:S01]  /*1280*/  @P2 STS.128 [R252+0x4800], RZ ;  /* 0x004800fffc002388 */ /* 0x0009e20000000c00 */
[----:B------:R-:W-:Y:S05]  /*1290*/  @P2 BRA `(.L_x_186) ;  /* 0x00000000001c2947 */ /* 0x000fea0003800000 */
[----:B------:R-:W-:Y:S02]  /*12a0*/  ULDC.64 UR10, c[0x0][0x210] ;  /* 0x00008400000a7ab9 */ /* 0x000fe40000000a00 */
[----:B----4-:R-:W-:-:S04]  /*12b0*/  LEA R6, P2, R26, UR10, 0x1 ;  /* 0x0000000a1a067c11 */ /* 0x010fc8000f8408ff */
[----:B------:R-:W-:-:S05]  /*12c0*/  LEA.HI.X R7, R26, UR11, R24, 0x1, P2 ;  /* 0x0000000b1a077c11 */ /* 0x000fca00090f0c18 */
[----:B------:R-:W-:Y:S01]  /*12d0*/  @!PT LDS RZ, [RZ] ;  /* 0x00000000fffff984 */ /* 0x000fe20000000800 */
[----:B------:R-:W-:Y:S01]  /*12e0*/  @!PT LDS RZ, [RZ] ;  /* 0x00000000fffff984 */ /* 0x000fe20000000800 */
[----:B------:R-:W-:Y:S01]  /*12f0*/  @!PT LDS RZ, [RZ] ;  /* 0x00000000fffff984 */ /* 0x000fe20000000800 */
[----:B------:R1:W-:Y:S04]  /*1300*/  LDGSTS.E.BYPASS.LTC128B.128 [R252+0x4800], desc[UR20][R6.64+0x80] ;  /* 0x0480008006fc7fae */ /* 0x0003e8000b901d54 */
.L_x_186:
[----:B------:R-:W-:Y:S05]  /*1310*/  BSYNC B0 ;  /* 0x0000000000007941 */ /* 0x000fea0003800000 */
.L_x_185:
[----:B------:R-:W-:Y:S01]  /*1320*/  UIADD3 UR12, UR18, -0x1, URZ ;  /* 0xffffffff120c7890 */ /* 0x000fe2000fffe03f */
        /* <DEDUP_REMOVED lines=14> */
[----:B-1-34-:R-:W1:Y:S01]  /*1410*/  @!P5 LDC.64 R6, c[0x0][0x210] ;  /* 0x00008400ff06db82 */ /* 0x01ae620000000a00 */
        /* <DEDUP_REMOVED lines=18> */
.L_x_188:
[----:B------:R-:W-:Y:S05]  /*1540*/  BSYNC B0 ;  /* 0x0000000000007941 */ /* 0x000fea0003800000 */
.L_x_187:
[----:B------:R-:W-:Y:S01]  /*1550*/  UIMAD UR5, UR12, -0x40, UR23 ;  /* 0xffffffc00c0578a4 */ /* 0x000fe2000f8e0217 */
[----:B------:R-:W-:Y:S01]  /*1560*/  BSSY B0, `(.L_x_189) ;  /* 0x0000020000007945 */ /* 0x000fe20003800000 */
[----:B------:R-:W-:-:S03]  /*1570*/  ISETP.GE.AND P1, PT, R26, UR14, PT ;  /* 0x0000000e1a007c0c */ /* 0x000fc6000bf26270 */
[----:B------:R-:W-:Y:S10]  /*1580*/  @P2 BRA `(.L_x_190) ;  /* 0x0000000000742947 */ /* 0x000ff40003800000 */
        /* <DEDUP_REMOVED lines=29> */
.L_x_190:
[----:B------:R-:W-:Y:S05]  /*1760*/  BSYNC B0 ;  /* 0x0000000000007941 */ /* 0x000fea0003800000 */
.L_x_189:
        /* <DEDUP_REMOVED lines=32> */
.L_x_192:
[----:B------:R-:W-:Y:S05]  /*1970*/  BSYNC B0 ;  /* 0x0000000000007941 */ /* 0x000fea0003800000 */
.L_x_191:
        /* <DEDUP_REMOVED lines=15> */
[----:B------:R3:W-:Y:S01]  /*1a70*/  @P4 STS.128 [R252+0x2800], RZ ;  /* 0x002800fffc004388 */ /* 0x0007e20000000c00 */
[----:B-1----:R-:W-:Y:S02]  /*1a80*/  @!P4 LEA R24, P6, R26, R6, 0x1 ;  /* 0x000000061a18c211 */ /* 0x002fe400078c08ff */
[----:B------:R-:W-:-:S05]  /*1a90*/  IMAD.IADD R6, R27, 0x1, R17 ;  /* 0x000000011b067824 */ /* 0x000fca00078e0211 */
        /* <DEDUP_REMOVED lines=14> */
.L_x_194:
[----:B------:R-:W-:Y:S05]  /*1b80*/  BSYNC B0 ;  /* 0x0000000000007941 */ /* 0x000fea0003800000 */
.L_x_193:
[----:B------:R-:W-:Y:S01]  /*1b90*/  BSSY B0, `(.L_x_195) ;  /* 0x0000020000007945 */ /* 0x000fe20003800000 */
[----:B------:R-:W-:-:S03]  /*1ba0*/  ISETP.GE.AND P3, PT, R16, UR5, PT ;  /* 0x0000000510007c0c */ /* 0x000fc6000bf66270 */
[----:B------:R-:W-:Y:S10]  /*1bb0*/  @P0 BRA `(.L_x_196) ;  /* 0x0000000000740947 */ /* 0x000ff40003800000 */
[----:B------:R-:W-:Y:S01]  /*1bc0*/  ULDC UR13, c[0x0][0x2d0] ;  /* 0x0000b400000d7ab9 */ /* 0x000fe20000000800 */
[----:B-1-3--:R-:W-:Y:S01]  /*1bd0*/  IADD3 R24, P0, R22, 0x60, RZ ;  /* 0x0000006016187810 */ /* 0x00afe20007f1e0ff */
        /* <DEDUP_REMOVED lines=8> */
[----:B----4-:R-:W1:Y:S01]  /*1c60*/  @!P4 LDC.64 R6, c[0x0][0x210] ;  /* 0x00008400ff06cb82 */ /* 0x010e620000000a00 */
        /* <DEDUP_REMOVED lines=18> */
.L_x_196:
[----:B------:R-:W-:Y:S05]  /*1d90*/  BSYNC B0 ;  /* 0x0000000000007941 */ /* 0x000fea0003800000 */
.L_x_195:
[----:B------:R-:W-:Y:S01]  /*1da0*/  USHF.L.U64.HI UR13, UR8, 0x6, UR9 ;  /* 0x00000006080d7899 */ /* 0x000fe20008010209 */
[----:B------:R-:W-:Y:S01]  /*1db0*/  BSSY B0, `(.L_x_197) ;  /* 0x0000020000007945 */ /* 0x000fe20003800000 */
[----:B------:R-:W-:Y:S01]  /*1dc0*/  USHF.L.U32 UR24, UR8, 0x6, URZ ;  /* 0x0000000608187899 */ /* 0x000fe2000800063f */
[----:B------:R-:W-:Y:S02]  /*1dd0*/  ISETP.GE.AND P4, PT, R16, UR5, PT ;  /* 0x0000000510007c0c */ /* 0x000fe4000bf86270 */
[----:B------:R-:W-:Y:S11]  /*1de0*/  @P1 BRA `(.L_x_198) ;  /* 0x0000000000701947 */ /* 0x000ff60003800000 */
[----:B------:R-:W-:Y:S01]  /*1df0*/  ULDC UR25, c[0x0][0x2d0] ;  /* 0x0000b40000197ab9 */ /* 0x000fe20000000800 */
[----:B------:R-:W-:Y:S01]  /*1e00*/  IADD3 R16, P0, R22, 0x70, RZ ;  /* 0x0000007016107810 */ /* 0x000fe20007f1e0ff */
[----:B------:R-:W-:Y:S01]  /*1e10*/  ULDC.64 UR10, c[0x0][0x240] ;  /* 0x00009000000a7ab9 */ /* 0x000fe20000000a00 */
[----:B------:R-:W-:Y:S02]  /*1e20*/  ISETP.GE.AND P1, PT, R44, UR25, PT ;  /* 0x000000192c007c0c */ /* 0x000fe4000bf26270 */
        /* <DEDUP_REMOVED lines=24> */
.L_x_198:
[----:B------:R-:W-:Y:S05]  /*1fb0*/  BSYNC B0 ;  /* 0x0000000000007941 */ /* 0x000fea0003800000 */
.L_x_197:
[----:B------:R-:W-:Y:S01]  /*1fc0*/  IMAD.IADD R137, R31, 0x1, R2 ;  /* 0x000000011f897824 */ /* 0x000fe200078e0202 */
[----:B------:R-:W-:Y:S01]  /*1fd0*/  MOV R136, R30 ;  /* 0x0000001e00887202 */ /* 0x000fe20000000f00 */
[----:B------:R-:W-:Y:S01]  /*1fe0*/  USHF.R.S32.HI UR28, URZ, 0x1f, UR12 ;  /* 0x0000001f3f1c7899 */ /* 0x000fe2000801140c */
[----:B------:R-:W-:Y:S01]  /*1ff0*/  ISETP.GE.AND P0, PT, R14, UR5, PT ;  /* 0x000000050e007c0c */ /* 0x000fe2000bf06270 */
[----:B------:R-:W-:Y:S01]  /*2000*/  UIMAD UR10, UR13, UR12, URZ ;  /* 0x0000000c0d0a72a4 */ /* 0x000fe2000f8e023f */
[----:B------:R-:W-:Y:S01]  /*2010*/  IMAD.U32 R2, RZ, RZ, UR24 ;  /* 0x00000018ff027e24 */ /* 0x000fe2000f8e00ff */
[----:B------:R2:W-:Y:S01]  /*2020*/  STL.64 [R1+0x30], R136 ;  /* 0x0000308801007387 */ /* 0x0005e20000100a00 */
[----:B------:R-:W-:Y:S01]  /*2030*/  LEA.HI R13, R13, R124, RZ, 0x5 ;  /* 0x0000007c0d0d7211 */ /* 0x000fe200078f28ff */
[----:B------:R-:W-:Y:S01]  /*2040*/  UIMAD UR10, UR28, UR24, UR10 ;  /* 0x000000181c0a72a4 */ /* 0x000fe2000f8e020a */
[----:B------:R-:W-:Y:S01]  /*2050*/  IMAD.WIDE.U32 R18, R2, UR12, R136 ;  /* 0x0000000c02127c25 */ /* 0x000fe2000f8e0088 */
[----:B------:R-:W-:Y:S01]  /*2060*/  BSSY B0, `(.L_x_199) ;  /* 0x0000018000007945 */ /* 0x000fe20003800000 */
[----:B-1-3--:R-:W-:-:S03]  /*2070*/  LOP3.LUT R25, R13, 0xffffffe0, RZ, 0xc0, !PT ;  /* 0xffffffe00d197812 */ /* 0x00afc600078ec0ff */
[----:B------:R-:W-:Y:S02]  /*2080*/  VIADD R21, R19, UR10 ;  /* 0x0000000a13157c36 */ /* 0x000fe40008000000 */
[----:B------:R-:W-:Y:S05]  /*2090*/  @P0 BRA `(.L_x_200) ;  /* 0x0000000000500947 */ /* 0x000fea0003800000 */
[----:B------:R-:W-:Y:S02]  /*20a0*/  ULDC UR10, c[0x0][0x2d0] ;  /* 0x0000b400000a7ab9 */ /* 0x000fe40000000800 */
[----:B------:R-:W-:Y:S02]  /*20b0*/  ISETP.GE.AND P1, PT, R44, UR10, PT ;  /* 0x0000000a2c007c0c */ /* 0x000fe4000bf26270 */
[----:B------:R-:W-:-:S11]  /*20c0*/  ISETP.GE.AND P0, PT, R138, UR10, PT ;  /* 0x0000000a8a007c0c */ /* 0x000fd6000bf06270 */
[----:B----4-:R-:W1:Y:S01]  /*20d0*/  @!P1 LDC.64 R6, c[0x0][0x218] ;  /* 0x00008600ff069b82 */ /* 0x010e620000000a00 */
[----:B------:R3:W-:Y:S01]  /*20e0*/  @P1 STS.128 [R252+0x8000], RZ ;  /* 0x008000fffc001388 */ /* 0x0007e20000000c00 */
        /* <DEDUP_REMOVED lines=15> */
.L_x_200:
[----:B------:R-:W-:Y:S05]  /*21e0*/  BSYNC B0 ;  /* 0x0000000000007941 */ /* 0x000fea0003800000 */
.L_x_199:
[----:B------:R-:W-:Y:S01]  /*21f0*/  USHF.L.U64.HI UR25, UR8, 0x4, UR9 ;  /* 0x0000000408197899 */ /* 0x000fe20008010209 */
[----:B------:R-:W-:Y:S01]  /*2200*/  BSSY B0, `(.L_x_201) ;  /* 0x000001a000007945 */ /* 0x000fe20003800000 */
[----:B------:R-:W-:Y:S01]  /*2210*/  USHF.L.U32 UR26, UR8, 0x4, URZ ;  /* 0x00000004081a7899 */ /* 0x000fe2000800063f */
[----:B------:R-:W-:Y:S02]  /*2220*/  SHF.R.S32.HI R16, RZ, 0x4, R11 ;  /* 0x00000004ff107819 */ /* 0x000fe4000001140b */
[----:B------:R-:W-:Y:S09]  /*2230*/  @P2 BRA `(.L_x_202) ;  /* 0x0000000000582947 */ /* 0x000ff20003800000 */
[----:B------:R-:W-:Y:S01]  /*2240*/  ULDC UR10, c[0x0][0x2d0] ;  /* 0x0000b400000a7ab9 */ /* 0x000fe20000000800 */
[----:B------:R-:W-:Y:S02]  /*2250*/  IADD3 R17, P2, R18, UR26, RZ ;  /* 0x0000001a12117c10 */ /* 0x000fe4000ff5e0ff */
[----:B------:R-:W-:Y:S02]  /*2260*/  ISETP.GE.AND P1, PT, R44, UR10, PT ;  /* 0x0000000a2c007c0c */ /* 0x000fe4000bf26270 */
[----:B------:R-:W-:Y:S02]  /*2270*/  ISETP.GE.AND P0, PT, R138, UR10, PT ;  /* 0x0000000a8a007c0c */ /* 0x000fe4000bf06270 */
[----:B------:R-:W-:-:S09]  /*2280*/  IADD3.X R22, R21, UR25, RZ, P2, !PT ;  /* 0x0000001915167c10 */ /* 0x000fd200097fe4ff */
[----:B-1-34-:R-:W1:Y:S01]  /*2290*/  @!P1 LDC.64 R6, c[0x0][0x218] ;  /* 0x00008600ff069b82 */ /* 0x01ae620000000a00 */
        /* <DEDUP_REMOVED lines=16> */
.L_x_202:
[----:B------:R-:W-:Y:S05]  /*23a0*/  BSYNC B0 ;  /* 0x0000000000007941 */ /* 0x000fea0003800000 */
.L_x_201:
[----:B------:R-:W-:Y:S01]  /*23b0*/  IMAD.IADD R25, R124, 0x1, -R25 ;  /* 0x000000017c197824 */ /* 0x000fe200078e0a19 */
[----:B------:R-:W-:Y:S01]  /*23c0*/  LEA.HI R23, R11, R16, RZ, 0x1 ;  /* 0x000000100b177211 */ /* 0x000fe200078f08ff */
[----:B------:R-:W-:Y:S01]  /*23d0*/  BSSY B0, `(.L_x_203) ;  /* 0x000001f000007945 */ /* 0x000fe20003800000 */
[C---:B------:R-:W-:Y:S02]  /*23e0*/  ISETP.GE.AND P1, PT, R12.reuse, UR5, PT ;  /* 0x000000050c007c0c */ /* 0x040fe4000bf26270 */
[----:B------:R-:W-:Y:S02]  /*23f0*/  ISETP.GE.AND P0, PT, R12, UR5, PT ;  /* 0x000000050c007c0c */ /* 0x000fe4000bf06270 */
[----:B------:R-:W-:Y:S02]  /*2400*/  LOP3.LUT R23, R23, 0xfffffffe, RZ, 0xc0, !PT ;  /* 0xfffffffe17177812 */ /* 0x000fe400078ec0ff */
[----:B------:R-:W-:Y:S01]  /*2410*/  SHF.R.S32.HI R22, RZ, 0x1f, R25 ;  /* 0x0000001fff167819 */ /* 0x000fe20000011419 */
[----:B------:R-:W-:Y:S08]  /*2420*/  @P3 BRA `(.L_x_204) ;  /* 0x0000000000643947 */ /* 0x000ff00003800000 */
[----:B------:R-:W-:Y:S01]  /*2430*/  ULDC UR10, c[0x0][0x2d0] ;  /* 0x0000b400000a7ab9 */ /* 0x000fe20000000800 */
[----:B------:R-:W-:Y:S01]  /*2440*/  IMAD.U32 R17, RZ, RZ, UR8 ;  /* 0x00000008ff117e24 */ /* 0x000fe2000f8e00ff */
[----:B------:R-:W-:Y:S01]  /*2450*/  ISETP.GE.AND P3, PT, R44, UR10, PT ;  /* 0x0000000a2c007c0c */ /* 0x000fe2000bf66270 */
[----:B------:R-:W-:Y:S01]  /*2460*/  IMAD.U32 R12, RZ, RZ, UR8 ;  /* 0x00000008ff0c7e24 */ /* 0x000fe2000f8e00ff */
[----:B------:R-:W-:Y:S01]  /*2470*/  ISETP.GE.AND P2, PT, R138, UR10, PT ;  /* 0x0000000a8a007c0c */ /* 0x000fe2000bf46270 */
[----:B------:R-:W-:Y:S01]  /*2480*/  IMAD.U32 R11, RZ, RZ, UR9 ;  /* 0x00000009ff0b7e24 */ /* 0x000fe2000f8e00ff */
[----:B------:R-:W-:-:S04]  /*2490*/  LEA R17, P6, R17, R18, 0x5 ;  /* 0x0000001211117211 */ /* 0x000fc800078c28ff */
[----:B------:R-:W-:-:S05]  /*24a0*/  LEA.HI.X R12, R12, R21, R11, 0x5, P6 ;  /* 0x000000150c0c7211 */ /* 0x000fca00030f2c0b */
        /* <DEDUP_REMOVED lines=17> */
.L_x_204:
[----:B------:R-:W-:Y:S05]  /*25c0*/  BSYNC B0 ;  /* 0x0000000000007941 */ /* 0x000fea0003800000 */
.L_x_203:
[----:B-1-34-:R-:W-:Y:S01]  /*25d0*/  IMAD.SHL.U32 R6, R10, 0x40, RZ ;  /* 0x000000400a067824 */ /* 0x01afe200078e00ff */
[----:B------:R-:W-:Y:S01]  /*25e0*/  BSSY B0, `(.L_x_205) ;  /* 0x0000021000007945 */ /* 0x000fe20003800000 */
[----:B------:R-:W-:Y:S01]  /*25f0*/  ISETP.GE.AND P6, PT, R14, UR5, PT ;  /* 0x000000050e007c0c */ /* 0x000fe2000bfc6270 */
[----:B------:R-:W-:Y:S01]  /*2600*/  IMAD.IADD R23, R16, 0x1, -R23 ;  /* 0x0000000110177824 */ /* 0x000fe200078e0a17 */
[----:B------:R-:W-:Y:S01]  /*2610*/  SHF.R.S32.HI R12, RZ, 0x5, R13 ;  /* 0x00000005ff0c7819 */ /* 0x000fe2000001140d */
[----:B------:R-:W-:Y:S01]  /*2620*/  IMAD.SHL.U32 R14, R14, 0x8, RZ ;  /* 0x000000080e0e7824 */ /* 0x000fe200078e00ff */
[----:B------:R-:W-:Y:S02]  /*2630*/  LEA.HI R22, R22, R25, RZ, 0x2 ;  /* 0x0000001916167211 */ /* 0x000fe400078f10ff */
[----:B------:R-:W-:Y:S01]  /*2640*/  LOP3.LUT R13, R6, 0x1c0, RZ, 0xc0, !PT ;  /* 0x000001c0060d7812 */ /* 0x000fe200078ec0ff */
[----:B------:R-:W-:Y:S06]  /*2650*/  @P1 BRA `(.L_x_206) ;  /* 0x0000000000641947 */ /* 0x000fec0003800000 */
[----:B------:R-:W-:Y:S01]  /*2660*/  ULDC UR10, c[0x0][0x2d0] ;  /* 0x0000b400000a7ab9 */ /* 0x000fe20000000800 */
[----:B------:R-:W-:Y:S01]  /*2670*/  IMAD.U32 R11, RZ, RZ, UR8 ;  /* 0x00000008ff0b7e24 */ /* 0x000fe2000f8e00ff */
[----:B------:R-:W-:Y:S01]  /*2680*/  ISETP.GE.AND P2, PT, R44, UR10, PT ;  /* 0x0000000a2c007c0c */ /* 0x000fe2000bf46270 */
[----:B------:R-:W-:Y:S01]  /*2690*/  IMAD.MOV.U32 R20, RZ, RZ, R18 ;  /* 0x000000ffff147224 */ /* 0x000fe200078e0012 */
[----:B------:R-:W-:Y:S01]  /*26a0*/  UIMAD UR11, UR9, 0x30, URZ ;  /* 0x00000030090b78a4 */ /* 0x000fe2000f8e023f */
[----:B------:R-:W-:Y:S02]  /*26b0*/  ISETP.GE.AND P1, PT, R138, UR10, PT ;  /* 0x0000000a8a007c0c */ /* 0x000fe4000bf26270 */
[----:B------:R-:W-:-:S04]  /*26c0*/  IMAD.WIDE.U32 R20, R11, 0x30, R20 ;  /* 0x000000300b147825 */ /* 0x000fc800078e0014 */
[----:B------:R-:W-:-:S04]  /*26d0*/  VIADD R16, R21, UR11 ;  /* 0x0000000b15107c36 */ /* 0x000fc80008000000 */
[----:B------:R-:W1:Y:S01]  /*26e0*/  @!P2 LDC.64 R6, c[0x0][0x218] ;  /* 0x00008600ff06ab82 */ /* 0x000e620000000a00 */
        /* <DEDUP_REMOVED lines=16> */
.L_x_206:
[----:B------:R-:W-:Y:S05]  /*27f0*/  BSYNC B0 ;  /* 0x0000000000007941 */ /* 0x000fea0003800000 */
.L_x_205:
[----:B------:R-:W0:Y:S01]  /*2800*/  LDGDEPBAR ;  /* 0x00000000000079af */ /* 0x000e220000000000 */
[----:B------:R-:W-:Y:S01]  /*2810*/  LEA R11, R12, UR22, 0x4 ;  /* 0x000000160c0b7c11 */ /* 0x000fe2000f8e20ff */
[----:B------:R-:W-:Y:S01]  /*2820*/  IMAD.SHL.U32 R47, R9, 0x40, RZ ;  /* 0x00000040092f7824 */ /* 0x000fe200078e00ff */
[----:B------:R-:W-:Y:S01]  /*2830*/  LOP3.LUT R14, R13, 0x8, R14, 0xf8, !PT ;  /* 0x000000080d0e7812 */ /* 0x000fe200078ef80e */
[----:B------:R-:W-:Y:S01]  /*2840*/  USHF.L.U64.HI UR22, UR6, 0x6, UR7 ;  /* 0x0000000606167899 */ /* 0x000fe20008010207 */
[----:B------:R-:W-:Y:S01]  /*2850*/  SHF.R.U32.HI R13, RZ, 0x3, R13 ;  /* 0x00000003ff0d7819 */ /* 0x000fe2000001160d */
[----:B-1-3--:R-:W-:Y:S01]  /*2860*/  IMAD.SHL.U32 R6, R8, 0x40, RZ ;  /* 0x0000004008067824 */ /* 0x00afe200078e00ff */
[----:B------:R-:W-:Y:S01]  /*2870*/  SHF.R.S32.HI R22, RZ, 0x2, R22 ;  /* 0x00000002ff167819 */ /* 0x000fe20000011416 */
[----:B------:R-:W-:Y:S01]  /*2880*/  USHF.L.U32 UR27, UR6, 0x6, URZ ;  /* 0x00000006061b7899 */ /* 0x000fe2000800063f */
[----:B------:R-:W-:Y:S01]  /*2890*/  LOP3.LUT R47, R47, 0xfffffe00, RZ, 0xc0, !PT ;  /* 0xfffffe002f2f7812 */ /* 0x000fe200078ec0ff */
[----:B------:R-:W-:Y:S01]  /*28a0*/  UIMAD UR10, UR22, UR12, URZ ;  /* 0x0000000c160a72a4 */ /* 0x000fe2000f8e023f */
[----:B------:R-:W-:Y:S01]  /*28b0*/  LOP3.LUT R250, R14, R13, RZ, 0x3c, !PT ;  /* 0x0000000d0efa7212 */ /* 0x000fe200078e3cff */
[----:B------:R-:W-:Y:S01]  /*28c0*/  IMAD.IADD R211, R209, 0x1, R211 ;  /* 0x00000001d1d37824 */ /* 0x000fe200078e02d3 */
[----:B------:R-:W-:Y:S01]  /*28d0*/  LOP3.LUT R6, R6, 0x1c0, RZ, 0xc0, !PT ;  /* 0x000001c006067812 */ /* 0x000fe200078ec0ff */
[----:B------:R-:W-:Y:S01]  /*28e0*/  IMAD.U32 R13, RZ, RZ, UR12 ;  /* 0x0000000cff0d7e24 */ /* 0x000fe2000f8e00ff */
[----:B------:R-:W-:Y:S01]  /*28f0*/  IADD3 R11, R11, 0x1, R22 ;  /* 0x000000010b0b7810 */ /* 0x000fe20007ffe016 */
[----:B------:R-:W-:Y:S01]  /*2900*/  IMAD.MOV.U32 R210, RZ, RZ, R208 ;  /* 0x000000ffffd27224 */ /* 0x000fe200078e00d0 */
[----:B------:R-:W-:Y:S01]  /*2910*/  UIMAD UR10, UR28, UR27, UR10 ;  /* 0x0000001b1c0a72a4 */ /* 0x000fe2000f8e020a */
[----:B------:R-:W-:Y:S01]  /*2920*/  IMAD.SHL.U32 R7, R23, 0x8, RZ ;  /* 0x0000000817077824 */ /* 0x000fe200078e00ff */
[----:B------:R-:W-:Y:S01]  /*2930*/  BSSY B0, `(.L_x_207) ;  /* 0x0000024000007945 */ /* 0x000fe20003800000 */
[----:B------:R-:W-:-:S02]  /*2940*/  IMAD.U32 R46, RZ, RZ, UR23 ;  /* 0x00000017ff2e7e24 */ /* 0x000fc4000f8e00ff */
[----:B------:R-:W-:Y:S01]  /*2950*/  IMAD R251, R12, 0x400, R47 ;  /* 0x000004000cfb7824 */ /* 0x000fe200078e022f */
[----:B------:R-:W-:Y:S01]  /*2960*/  LOP3.LUT R7, R6, 0x8, R7, 0xf8, !PT ;  /* 0x0000000806077812 */ /* 0x000fe200078ef807 */
[----:B------:R-:W-:-:S04]  /*2970*/  DEPBAR.LE SB0, 0x0 ;  /* 0x000080000000791a */ /* 0x000fc80000000000 */
[----:B------:R-:W-:Y:S01]  /*2980*/  BAR.SYNC.DEFER_BLOCKING 0x0 ;  /* 0x0000000000007b1d */ /* 0x000fe20000010000 */
[----:B------:R-:W-:Y:S01]  /*2990*/  IMAD.WIDE.U32 R12, R13, UR27, R210 ;  /* 0x0000001b0d0c7c25 */ /* 0x000fe2000f8e00d2 */
[----:B------:R-:W-:Y:S02]  /*29a0*/  IADD3 R46, R46, -UR17, R11 ;  /* 0x800000112e2e7c10 */ /* 0x000fe4000fffe00b */
[----:B------:R-:W-:Y:S01]  /*29b0*/  SHF.R.U32.HI R6, RZ, 0x3, R6 ;  /* 0x00000003ff067819 */ /* 0x000fe20000011606 */
[----:B------:R-:W-:Y:S02]  /*29c0*/  VIADD R11, R13, UR10 ;  /* 0x0000000a0d0b7c36 */ /* 0x000fe40008000000 */
[----:B------:R-:W-:Y:S01]  /*29d0*/  IMAD R250, R23, 0x200, R250 ;  /* 0x0000020017fa7824 */ /* 0x000fe200078e02fa */
[----:B------:R-:W-:Y:S01]  /*29e0*/  LOP3.LUT R6, R7, R6, RZ, 0x3c, !PT ;  /* 0x0000000607067212 */ /* 0x000fe200078e3cff */
[----:B------:R-:W-:Y:S01]  /*29f0*/  VIADD R46, R46, UR19 ;  /* 0x000000132e2e7c36 */ /* 0x000fe20008000000 */
[----:B------:R1:W-:Y:S04]  /*2a00*/  @P6 STS.128 [R252+0xc000], RZ ;  /* 0x00c000fffc006388 */ /* 0x0003e80000000c00 */
[----:B------:R1:W-:Y:S01]  /*2a10*/  @P6 STS.128 [R252+0xe000], RZ ;  /* 0x00e000fffc006388 */ /* 0x0003e20000000c00 */
[----:B------:R-:W-:Y:S05]  /*2a20*/  @P6 BRA `(.L_x_208) ;  /* 0x0000000000506947 */ /* 0x000fea0003800000 */
[----:B------:R-:W-:Y:S02]  /*2a30*/  ULDC UR10, c[0x0][0x2d0] ;  /* 0x0000b400000a7ab9 */ /* 0x000fe40000000800 */
[----:B------:R-:W-:Y:S02]  /*2a40*/  ISETP.GE.AND P2, PT, R44, UR10, PT ;  /* 0x0000000a2c007c0c */ /* 0x000fe4000bf46270 */
[----:B------:R-:W-:-:S11]  /*2a50*/  ISETP.GE.AND P1, PT, R138, UR10, PT ;  /* 0x0000000a8a007c0c */ /* 0x000fd6000bf26270 */
[----:B------:R-:W3:Y:S01]  /*2a60*/  @!P2 LDC.64 R8, c[0x0][0x220] ;  /* 0x00008800ff08ab82 */ /* 0x000ee20000000a00 */
[----:B------:R4:W-:Y:S01]  /*2a70*/  @P2 STS.128 [R252+0xc000], RZ ;  /* 0x00c000fffc002388 */ /* 0x0009e20000000c00 */
[----:B---3--:R-:W-:-:S04]  /*2a80*/  @!P2 LEA R8, P3, R12, R8, 0x1 ;  /* 0x000000080c08a211 */ /* 0x008fc800078608ff */
        /* <DEDUP_REMOVED lines=14> */
.L_x_208:
[----:B------:R-:W-:Y:S05]  /*2b70*/  BSYNC B0 ;  /* 0x0000000000007941 */ /* 0x000fea0003800000 */
.L_x_207:
[----:B------:R1:W-:Y:S01]  /*2b80*/  @P5 STS.128 [R252+0xc800], RZ ;  /* 0x00c800fffc005388 */ /* 0x0003e20000000c00 */
[----:B------:R-:W-:Y:S01]  /*2b90*/  USHF.L.U64.HI UR19, UR6, 0x4, UR7 ;  /* 0x0000000406137899 */ /* 0x000fe20008010207 */
[----:B------:R-:W-:Y:S01]  /*2ba0*/  BSSY B0, `(.L_x_209) ;  /* 0x000001b000007945 */ /* 0x000fe20003800000 */
[----:B------:R-:W-:Y:S01]  /*2bb0*/  USHF.L.U32 UR28, UR6, 0x4, URZ ;  /* 0x00000004061c7899 */ /* 0x000fe2000800063f */
[----:B------:R1:W-:Y:S01]  /*2bc0*/  @P5 STS.128 [R252+0xe800], RZ ;  /* 0x00e800fffc005388 */ /* 0x0003e20000000c00 */
[----:B------:R-:W-:Y:S01]  /*2bd0*/  IADD3 R251, R6, R251, RZ ;  /* 0x000000fb06fb7210 */ /* 0x000fe20007ffe0ff */
[----:B------:R-:W-:Y:S09]  /*2be0*/  @P5 BRA `(.L_x_210) ;  /* 0x0000000000585947 */ /* 0x000ff20003800000 */
[----:B------:R-:W-:Y:S01]  /*2bf0*/  ULDC UR10, c[0x0][0x2d0] ;  /* 0x0000b400000a7ab9 */ /* 0x000fe20000000800 */
[----:B------:R-:W-:Y:S02]  /*2c00*/  IADD3 R7, P3, R12, UR28, RZ ;  /* 0x0000001c0c077c10 */ /* 0x000fe4000ff7e0ff */
[----:B------:R-:W-:Y:S02]  /*2c10*/  ISETP.GE.AND P2, PT, R44, UR10, PT ;  /* 0x0000000a2c007c0c */ /* 0x000fe4000bf46270 */
[----:B------:R-:W-:Y:S02]  /*2c20*/  ISETP.GE.AND P1, PT, R138, UR10, PT ;  /* 0x0000000a8a007c0c */ /* 0x000fe4000bf26270 */
[----:B------:R-:W-:-:S09]  /*2c30*/  IADD3.X R14, R11, UR19, RZ, P3, !PT ;  /* 0x000000130b0e7c10 */ /* 0x000fd20009ffe4ff */
[----:B---34-:R-:W3:Y:S01]  /*2c40*/  @!P2 LDC.64 R8, c[0x0][0x220] ;  /* 0x00008800ff08ab82 */ /* 0x018ee20000000a00 */
        /* <DEDUP_REMOVED lines=16> */
.L_x_210:
[----:B------:R-:W-:Y:S05]  /*2d50*/  BSYNC B0 ;  /* 0x0000000000007941 */ /* 0x000fea0003800000 */
.L_x_209:
[----:B------:R1:W-:Y:S01]  /*2d60*/  @P4 STS.128 [R252+0xd000], RZ ;  /* 0x00d000fffc004388 */ /* 0x0003e20000000c00 */
[----:B------:R-:W-:Y:S03]  /*2d70*/  BSSY B0, `(.L_x_211) ;  /* 0x000001c000007945 */ /* 0x000fe60003800000 */
[----:B------:R1:W-:Y:S01]  /*2d80*/  @P4 STS.128 [R252+0xf000], RZ ;  /* 0x00f000fffc004388 */ /* 0x0003e20000000c00 */
[----:B------:R-:W-:Y:S05]  /*2d90*/  @P4 BRA `(.L_x_212) ;  /* 0x0000000000644947 */ /* 0x000fea0003800000 */
        /* <DEDUP_REMOVED lines=25> */
.L_x_212:
[----:B------:R-:W-:Y:S05]  /*2f30*/  BSYNC B0 ;  /* 0x0000000000007941 */ /* 0x000fea0003800000 */
.L_x_211:
[----:B------:R1:W-:Y:S01]  /*2f40*/  @P0 STS.128 [R252+0xd800], RZ ;  /* 0x00d800fffc000388 */ /* 0x0003e20000000c00 */
[----:B------:R-:W-:Y:S01]  /*2f50*/  R2P PR, R10, 0x6 ;  /* 0x000000060a007804 */ /* 0x000fe20000000000 */
[----:B------:R-:W-:Y:S01]  /*2f60*/  BSSY B0, `(.L_x_213) ;  /* 0x0000020000007945 */ /* 0x000fe20003800000 */
[----:B------:R-:W-:Y:S01]  /*2f70*/  LEA R251, R251, UR4, 0x1 ;  /* 0x00000004fbfb7c11 */ /* 0x000fe2000f8e08ff */
[----:B------:R1:W-:Y:S01]  /*2f80*/  @P0 STS.128 [R252+0xf800], RZ ;  /* 0x00f800fffc000388 */ /* 0x0003e20000000c00 */
[----:B------:R-:W-:Y:S02]  /*2f90*/  LEA R250, R250, UR4, 0x1 ;  /* 0x00000004fafa7c11 */ /* 0x000fe4000f8e08ff */
[----:B------:R-:W-:Y:S02]  /*2fa0*/  SEL R7, R0, 0xfffffff0, !P1 ;  /* 0xfffffff000077807 */ /* 0x000fe40004800000 */
[----:B------:R-:W-:Y:S01]  /*2fb0*/  SEL R5, R5, 0xffffffe0, !P2 ;  /* 0xffffffe005057807 */ /* 0x000fe20005000000 */
        /* <DEDUP_REMOVED lines=26> */
.L_x_214:
[----:B------:R-:W-:Y:S05]  /*3160*/  BSYNC B0 ;  /* 0x0000000000007941 */ /* 0x000fea0003800000 */
.L_x_213:
[----:B------:R-:W-:Y:S01]  /*3170*/  LDSM.16.M88.4 R48, [R250+0x8000] ;  /* 0x00800000fa30783b */ /* 0x000fe20000000200 */
[--C-:B------:R-:W-:Y:S01]  /*3180*/  IMAD R125, R7, 0x2, R250.reuse ;  /* 0x00000002077d7824 */ /* 0x100fe200078e02fa */
[----:B------:R-:W-:Y:S01]  /*3190*/  VIMNMX R227, R46, UR23, PT ;  /* 0x000000172ee37c48 */ /* 0x000fe2000bfe0100 */
[--C-:B------:R-:W-:Y:S01]  /*31a0*/  IMAD R249, R4, 0x2, R251.reuse ;  /* 0x0000000204f97824 */ /* 0x100fe200078e02fb */
[----:B---34-:R-:W3:Y:S01]  /*31b0*/  LDSM.16.M88.4 R8, [R251+0x2000] ;  /* 0x00200000fb08783b */ /* 0x018ee20000000200 */
[----:B------:R-:W-:Y:S01]  /*31c0*/  IMAD R247, R3, 0x2, R251 ;  /* 0x0000000203f77824 */ /* 0x000fe200078e02fb */
[----:B------:R-:W-:Y:S01]  /*31d0*/  UISETP.GE.AND UP0, UPT, UR18, 0x2, UPT ;  /* 0x000000021200788c */ /* 0x000fe2000bf06270 */
[----:B------:R-:W-:Y:S01]  /*31e0*/  IMAD R243, R5, 0x2, R250 ;  /* 0x0000000205f37824 */ /* 0x000fe200078e02fa */
[----:B------:R-:W4:Y:S01]  /*31f0*/  LDSM.16.M88.4 R96, [R250+0x8800] ;  /* 0x00880000fa60783b */ /* 0x000f220000000200 */
[----:B------:R-:W-:Y:S02]  /*3200*/  VIADD R0, R250, 0x8000 ;  /* 0x00008000fa007836 */ /* 0x000fe40000000000 */
[----:B------:R-:W-:Y:S01]  /*3210*/  IMAD R246, R3, 0x2, R249 ;  /* 0x0000000203f67824 */ /* 0x000fe200078e02f9 */
[----:B------:R-:W5:Y:S01]  /*3220*/  LDSM.16.M88.4 R120, [R250+0x9000] ;  /* 0x00900000fa78783b */ /* 0x000f620000000200 */
[----:B------:R-:W-:-:S02]  /*3230*/  IMAD R248, R7, 0x2, R0 ;  /* 0x0000000207f87824 */ /* 0x000fc400078e0200 */
[----:B------:R-:W-:Y:S01]  /*3240*/  IMAD.U32 R0, RZ, RZ, UR12 ;  /* 0x0000000cff007e24 */ /* 0x000fe2000f8e00ff */
[----:B------:R-:W2:Y:S01]  /*3250*/  LDSM.16.M88.4 R68, [R250+0x9800] ;  /* 0x00980000fa44783b */ /* 0x000ea20000000200 */
[----:B------:R-:W-:Y:S02]  /*3260*/  IMAD R245, R5, 0x2, R248 ;  /* 0x0000000205f57824 */ /* 0x000fe400078e02f8 */
[----:B------:R-:W-:Y:S01]  /*3270*/  IMAD.SHL.U32 R5, R124, 0x2, RZ ;  /* 0x000000027c057824 */ /* 0x000fe200078e00ff */
[----:B------:R-:W1:Y:S01]  /*3280*/  LDSM.16.M88.4 R88, [R251] ;  /* 0x00000000fb58783b */ /* 0x000e620000000200 */
[----:B------:R-:W-:-:S03]  /*3290*/  IMAD.U32 R7, RZ, RZ, UR23 ;  /* 0x00000017ff077e24 */ /* 0x000fc6000f8e00ff */
[----:B------:R-:W-:Y:S01]  /*32a0*/  LDSM.16.M88.4 R108, [R125+0x8000] ;  /* 0x008000007d6c783b */ /* 0x000fe20000000200 */
[----:B------:R-:W-:Y:S02]  /*32b0*/  LOP3.LUT R5, R5, 0x6, RZ, 0xc0, !PT ;  /* 0x0000000605057812 */ /* 0x000fe400078ec0ff */
[C-C-:B------:R-:W-:Y:S01]  /*32c0*/  VIADDMNMX R226, R46.reuse, 0x8, R7.reuse, PT ;  /* 0x000000082ee27846 */ /* 0x140fe20003800107 */
[----:B------:R-:W1:Y:S01]  /*32d0*/  LDSM.16.M88.4 R64, [R249+0x2000] ;  /* 0x00200000f940783b */ /* 0x000e620000000200 */
[----:B------:R-:W-:Y:S01]  /*32e0*/  VIADDMNMX R225, R46, 0x40, R7, PT ;  /* 0x000000402ee17846 */ /* 0x000fe20003800107 */
[----:B------:R-:W-:Y:S01]  /*32f0*/  IMAD R0, R0, 0x40, R5 ;  /* 0x0000004000007824 */ /* 0x000fe200078e0205 */
[----:B------:R-:W-:Y:S01]  /*3300*/  VIADDMNMX R224, R46, 0x48, R7, PT ;  /* 0x000000482ee07846 */ /* 0x000fe20003800107 */
[----:B------:R-:W1:Y:S02]  /*3310*/  LDSM.16.M88.4 R104, [R125+0x8800] ;  /* 0x008800007d68783b */ /* 0x000e640000000200 */
[----:B------:R-:W-:-:S02]  /*3320*/  VIADD R5, R0, 0x1 ;  /* 0x0000000100057836 */ /* 0x000fc40000000000 */
[----:B------:R-:W1:Y:S01]  /*3330*/  LDSM.16.M88.4 R100, [R125+0x9000] ;  /* 0x009000007d64783b */ /* 0x000e620000000200 */
[C---:B------:R-:W-:Y:S02]  /*3340*/  VIADD R7, R0.reuse, 0x8 ;  /* 0x0000000800077836 */ /* 0x040fe40000000000 */
[C---:B------:R-:W-:Y:S01]  /*3350*/  ISETP.GE.AND P2, PT, R5.reuse, R227, PT ;  /* 0x000000e30500720c */ /* 0x040fe20003f46270 */
[----:B------:R-:W1:Y:S01]  /*3360*/  LDSM.16.M88.4 R128, [R125+0x9800] ;  /* 0x009800007d80783b */ /* 0x000e620000000200 */
[C---:B------:R-:W-:Y:S02]  /*3370*/  ISETP.GE.AND P3, PT, R5.reuse, R226, PT ;  /* 0x000000e20500720c */ /* 0x040fe40003f66270 */
[C---:B------:R-:W-:Y:S01]  /*3380*/  ISETP.GE.AND P1, PT, R5.reuse, R225, PT ;  /* 0x000000e10500720c */ /* 0x040fe20003f26270 */
[C---:B---3--:R-:W-:Y:S01]  /*3390*/  HMMA.16816.F32.BF16 R56, R8.reuse, R48, RZ ;  /* 0x000000300838723c */ /* 0x048fe200000418ff */
[----:B------:R-:W3:Y:S01]  /*33a0*/  LDSM.16.M88.4 R92, [R249] ;  /* 0x00000000f95c783b */ /* 0x000ee20000000200 */
[----:B------:R-:W-:Y:S01]  /*33b0*/  ISETP.GE.AND P0, PT, R5, R224, PT ;  /* 0x000000e00500720c */ /* 0x000fe20003f06270 */
[----:B------:R-:W-:Y:S01]  /*33c0*/  VIADD R5, R0, 0x9 ;  /* 0x0000000900057836 */ /* 0x000fe20000000000 */
[C---:B------:R-:W-:Y:S01]  /*33d0*/  ISETP.GE.AND P5, PT, R7.reuse, R226, PT ;  /* 0x000000e20700720c */ /* 0x040fe20003fa6270 */
[----:B------:R-:W-:Y:S01]  /*33e0*/  LDSM.16.M88.4 R80, [R247+0x2000] ;  /* 0x00200000f750783b */ /* 0x000fe20000000200 */
[----:B------:R-:W-:Y:S01]  /*33f0*/  HMMA.16816.F32.BF16 R52, R8, R50, RZ ;  /* 0x000000320834723c */ /* 0x000fe200000418ff */
[----:B------:R-:W-:-:S02]  /*3400*/  ISETP.GE.AND P4, PT, R7, R227, PT ;  /* 0x000000e30700720c */ /* 0x000fc40003f86270 */
[----:B------:R-:W-:Y:S01]  /*3410*/  LDSM.16.M88.4 R76, [R243+0x8000] ;  /* 0x00800000f34c783b */ /* 0x000fe20000000200 */
[----:B------:R-:W-:Y:S02]  /*3420*/  ISETP.GE.AND P6, PT, R7, R225, PT ;  /* 0x000000e10700720c */ /* 0x000fe40003fc6270 */
[C---:B----4-:R-:W-:Y:S01]  /*3430*/  HMMA.16816.F32.BF16 R36, R8.reuse, R96, RZ ;  /* 0x000000600824723c */ /* 0x050fe200000418ff */
[----:B------:R-:W-:Y:S04]  /*3440*/  LDSM.16.M88.4 R72, [R243+0x8800] ;  /* 0x00880000f348783b */ /* 0x000fe80000000200 */
[----:B------:R-:W-:Y:S01]  /*3450*/  LDSM.16.M88.4 R84, [R247] ;  /* 0x00000000f754783b */ /* 0x000fe20000000200 */
[C---:B-----5:R-:W-:Y:S03]  /*3460*/  HMMA.16816.F32.BF16 R24, R8.reuse, R120, RZ ;  /* 0x000000780818723c */ /* 0x060fe600000418ff */
[----:B------:R-:W-:Y:S03]  /*3470*/  LDSM.16.M88.4 R116, [R246+0x2000] ;  /* 0x00200000f674783b */ /* 0x000fe60000000200 */
[C---:B--2---:R-:W-:Y:S01]  /*3480*/  HMMA.16816.F32.BF16 R12, R8.reuse, R68, RZ ;  /* 0x00000044080c723c */ /* 0x044fe200000418ff */
[----:B------:R-:W-:Y:S04]  /*3490*/  LDSM.16.M88.4 R112, [R245] ;  /* 0x00000000f570783b */ /* 0x000fe80000000200 */
[----:B------:R-:W0:Y:S01]  /*34a0*/  LDGDEPBAR ;  /* 0x00000000000079af */ /* 0x000e220000000000 */
[C---:B------:R-:W-:Y:S06]  /*34b0*/  HMMA.16816.F32.BF16 R32, R8.reuse, R98, RZ ;  /* 0x000000620820723c */ /* 0x040fec00000418ff */
[C---:B------:R-:W-:Y:S06]  /*34c0*/  HMMA.16816.F32.BF16 R20, R8.reuse, R122, RZ ;  /* 0x0000007a0814723c */ /* 0x040fec00000418ff */
[----:B------:R-:W-:Y:S06]  /*34d0*/  HMMA.16816.F32.BF16 R8, R8, R70, RZ ;  /* 0x000000460808723c */ /* 0x000fec00000418ff */
[C---:B-1----:R-:W-:Y:S06]  /*34e0*/  HMMA.16816.F32.BF16 R60, R88.reuse, R48, RZ ;  /* 0x00000030583c723c */ /* 0x042fec00000418ff */
[C---:B------:R-:W-:Y:S06]  /*34f0*/  HMMA.16816.F32.BF16 R40, R88.reuse, R96, RZ ;  /* 0x000000605828723c */ /* 0x040fec00000418ff */
[C---:B------:R-:W-:Y:S06]  /*3500*/  HMMA.16816.F32.BF16 R28, R88.reuse, R120, RZ ;  /* 0x00000078581c723c */ /* 0x040fec00000418ff */
[C---:B------:R-:W-:Y:S06]  /*3510*/  HMMA.16816.F32.BF16 R48, R88.reuse, R50, RZ ;  /* 0x000000325830723c */ /* 0x040fec00000418ff */
[C---:B------:R-:W-:Y:S06]  /*3520*/  HMMA.16816.F32.BF16 R96, R88.reuse, R98, RZ ;  /* 0x000000625860723c */ /* 0x040fec00000418ff */
[C---:B------:R-:W-:Y:S06]  /*3530*/  HMMA.16816.F32.BF16 R120, R88.reuse, R122, RZ ;  /* 0x0000007a5878723c */ /* 0x040fec00000418ff */
[C---:B------:R-:W-:Y:S06]  /*3540*/  HMMA.16816.F32.BF16 R16, R88.reuse, R68, RZ ;  /* 0x000000445810723c */ /* 0x040fec00000418ff */
[----:B------:R-:W-:Y:S01]  /*3550*/  HMMA.16816.F32.BF16 R88, R88, R70, RZ ;  /* 0x000000465858723c */ /* 0x000fe200000418ff */
[----:B------:R-:W-:Y:S05]  /*3560*/  LDSM.16.M88.4 R68, [R243+0x9000] ;  /* 0x00900000f344783b */ /* 0x000fea0000000200 */
        /* <DEDUP_REMOVED lines=8> */
[----:B------:R-:W1:Y:S05]  /*35f0*/  LDSM.16.M88.4 R64, [R243+0x9800] ;  /* 0x00980000f340783b */ /* 0x000e6a0000000200 */
[C---:B---3--:R-:W-:Y:S06]  /*3600*/  HMMA.16816.F32.BF16 R60, R92.reuse, R108, R60 ;  /* 0x0000006c5c3c723c */ /* 0x048fec000004183c */
[C---:B------:R-:W-:Y:S06]  /*3610*/  HMMA.16816.F32.BF16 R40, R92.reuse, R104, R40 ;  /* 0x000000685c28723c */ /* 0x040fec0000041828 */
[C---:B------:R-:W-:Y:S06]  /*3620*/  HMMA.16816.F32.BF16 R28, R92.reuse, R100, R28 ;  /* 0x000000645c1c723c */ /* 0x040fec000004181c */
[C---:B------:R-:W-:Y:S06]  /*3630*/  HMMA.16816.F32.BF16 R16, R92.reuse, R128, R16 ;  /* 0x000000805c10723c */ /* 0x040fec0000041810 */
[C---:B------:R-:W-:Y:S01]  /*3640*/  HMMA.16816.F32.BF16 R48, R92.reuse, R110, R48 ;  /* 0x0000006e5c30723c */ /* 0x040fe20000041830 */
[----:B------:R-:W-:Y:S05]  /*3650*/  LDSM.16.M88.4 R108, [R245+0x800] ;  /* 0x00080000f56c783b */ /* 0x000fea0000000200 */
[C---:B------:R-:W-:Y:S01]  /*3660*/  HMMA.16816.F32.BF16 R96, R92.reuse, R106, R96 ;  /* 0x0000006a5c60723c */ /* 0x040fe20000041860 */
[----:B------:R-:W-:Y:S05]  /*3670*/  LDSM.16.M88.4 R104, [R245+0x1000] ;  /* 0x00100000f568783b */ /* 0x000fea0000000200 */
[C---:B------:R-:W-:Y:S01]  /*3680*/  HMMA.16816.F32.BF16 R120, R92.reuse, R102, R120 ;  /* 0x000000665c78723c */ /* 0x040fe20000041878 */
[----:B------:R-:W2:Y:S05]  /*3690*/  LDSM.16.M88.4 R100, [R245+0x1800] ;  /* 0x00180000f564783b */ /* 0x000eaa0000000200 */
[----:B------:R-:W-:Y:S01]  /*36a0*/  HMMA.16816.F32.BF16 R92, R92, R130, R88 ;  /* 0x000000825c5c723c */ /* 0x000fe20000041858 */
[----:B------:R-:W3:Y:S05]  /*36b0*/  LDSM.16.M88.4 R88, [R246] ;  /* 0x00000000f658783b */ /* 0x000eea0000000200 */
        /* <DEDUP_REMOVED lines=11> */
[----:B------:R-:W-:Y:S05]  /*3770*/  LDSM.16.M88.4 R76, [R250+0xb000] ;  /* 0x00b00000fa4c783b */ /* 0x000fea0000000200 */
[C---:B------:R-:W-:Y:S06]  /*3780*/  HMMA.16816.F32.BF16 R40, R84.reuse, R72, R40 ;  /* 0x000000485428723c */ /* 0x040fec0000041828 */
[C---:B------:R-:W-:Y:S01]  /*3790*/  HMMA.16816.F32.BF16 R96, R84.reuse, R74, R96 ;  /* 0x0000004a5460723c */ /* 0x040fe20000041860 */
[----:B------:R-:W1:Y:S05]  /*37a0*/  LDSM.16.M88.4 R72, [R251+0x6000] ;  /* 0x00600000fb48783b */ /* 0x000e6a0000000200 */
[C---:B------:R-:W-:Y:S06]  /*37b0*/  HMMA.16816.F32.BF16 R28, R84.reuse, R68, R28 ;  /* 0x00000044541c723c */ /* 0x040fec000004181c */
[C---:B------:R-:W-:Y:S01]  /*37c0*/  HMMA.16816.F32.BF16 R120, R84.reuse, R70, R120 ;  /* 0x000000465478723c */ /* 0x040fe20000041878 */
[----:B------:R-:W4:Y:S05]  /*37d0*/  LDSM.16.M88.4 R68, [R250+0xa000] ;  /* 0x00a00000fa44783b */ /* 0x000f2a0000000200 */
[C---:B------:R-:W-:Y:S06]  /*37e0*/  HMMA.16816.F32.BF16 R16, R84.reuse, R64, R16 ;  /* 0x000000405410723c */ /* 0x040fec0000041810 */
[----:B------:R-:W-:Y:S01]  /*37f0*/  HMMA.16816.F32.BF16 R92, R84, R66, R92 ;  /* 0x00000042545c723c */ /* 0x000fe2000004185c */
[----:B------:R-:W5:Y:S04]  /*3800*/  LDSM.16.M88.4 R84, [R251+0x4000] ;  /* 0x00400000fb54783b */ /* 0x000f680000000200 */
[----:B------:R-:W5:Y:S01]  /*3810*/  LDSM.16.M88.4 R64, [R250+0xa800] ;  /* 0x00a80000fa40783b */ /* 0x000f620000000200 */
[C---:B--2---:R-:W-:Y:S06]  /*3820*/  HMMA.16816.F32.BF16 R12, R116.reuse, R100, R12 ;  /* 0x00000064740c723c */ /* 0x044fec000004180c */
[C---:B------:R-:W-:Y:S06]  /*3830*/  HMMA.16816.F32.BF16 R56, R116.reuse, R112, R56 ;  /* 0x000000707438723c */ /* 0x040fec0000041838 */
[C---:B------:R-:W-:Y:S06]  /*3840*/  HMMA.16816.F32.BF16 R52, R116.reuse, R114, R52 ;  /* 0x000000727434723c */ /* 0x040fec0000041834 */
[C---:B------:R-:W-:Y:S06]  /*3850*/  HMMA.16816.F32.BF16 R36, R116.reuse, R108, R36 ;  /* 0x0000006c7424723c */ /* 0x040fec0000041824 */
[C---:B------:R-:W-:Y:S06]  /*3860*/  HMMA.16816.F32.BF16 R32, R116.reuse, R110, R32 ;  /* 0x0000006e7420723c */ /* 0x040fec0000041820 */
[C---:B------:R-:W-:Y:S06]  /*3870*/  HMMA.16816.F32.BF16 R24, R116.reuse, R104, R24 ;  /* 0x000000687418723c */ /* 0x040fec0000041818 */
[C---:B------:R-:W-:Y:S06]  /*3880*/  HMMA.16816.F32.BF16 R20, R116.reuse, R106, R20 ;  /* 0x0000006a7414723c */ /* 0x040fec0000041814 */
[----:B------:R-:W-:Y:S06]  /*3890*/  HMMA.16816.F32.BF16 R8, R116, R102, R8 ;  /* 0x000000667408723c */ /* 0x000fec0000041808 */
[C---:B---3--:R-:W-:Y:S06]  /*38a0*/  HMMA.16816.F32.BF16 R60, R88.reuse, R112, R60 ;  /* 0x00000070583c723c */ /* 0x048fec000004183c */
[C---:B------:R-:W-:Y:S01]  /*38b0*/  HMMA.16816.F32.BF16 R48, R88.reuse, R114, R48 ;  /* 0x000000725830723c */ /* 0x040fe20000041830 */
[----:B------:R-:W-:Y:S05]  /*38c0*/  LDSM.16.M88.4 R112, [R249+0x6000] ;  /* 0x00600000f970783b */ /* 0x000fea0000000200 */
        /* <DEDUP_REMOVED lines=10> */
[----:B------:R-:W3:Y:S01]  /*3970*/  LDSM.16.M88.4 R100, [R249+0x4000] ;  /* 0x00400000f964783b */ /* 0x000ee20000000200 */
[C---:B-1----:R-:W-:Y:S06]  /*3980*/  HMMA.16816.F32.BF16 R12, R72.reuse, R80, R12 ;  /* 0x00000050480c723c */ /* 0x042fec000004180c */
[-C--:B----4-:R-:W-:Y:S06]  /*3990*/  HMMA.16816.F32.BF16 R52, R72, R70.reuse, R52 ;  /* 0x000000464834723c */ /* 0x090fec0000041834 */
[----:B-----5:R-:W-:Y:S06]  /*39a0*/  HMMA.16816.F32.BF16 R48, R84, R70, R48 ;  /* 0x000000465430723c */ /* 0x020fec0000041830 */
[C---:B------:R-:W-:Y:S06]  /*39b0*/  HMMA.16816.F32.BF16 R56, R72.reuse, R68, R56 ;  /* 0x000000444838723c */ /* 0x040fec0000041838 */
[C---:B------:R-:W-:Y:S06]  /*39c0*/  HMMA.16816.F32.BF16 R36, R72.reuse, R64, R36 ;  /* 0x000000404824723c */ /* 0x040fec0000041824 */
[----:B------:R-:W-:Y:S06]  /*39d0*/  HMMA.16816.F32.BF16 R32, R72, R66, R32 ;  /* 0x000000424820723c */ /* 0x000fec0000041820 */
[C---:B------:R-:W-:Y:S01]  /*39e0*/  HMMA.16816.F32.BF16 R60, R84.reuse, R68, R60 ;  /* 0x00000044543c723c */ /* 0x040fe2000004183c */
[----:B------:R-:W-:Y:S05]  /*39f0*/  LDSM.16.M88.4 R68, [R247+0x6000] ;  /* 0x00600000f744783b */ /* 0x000fea0000000200 */
[C---:B------:R-:W-:Y:S06]  /*3a00*/  HMMA.16816.F32.BF16 R40, R84.reuse, R64, R40 ;  /* 0x000000405428723c */ /* 0x040fec0000041828 */
[----:B------:R-:W-:Y:S01]  /*3a10*/  HMMA.16816.F32.BF16 R96, R84, R66, R96 ;  /* 0x000000425460723c */ /* 0x000fe20000041860 */
[----:B------:R-:W1:Y:S05]  /*3a20*/  LDSM.16.M88.4 R64, [R243+0xa000] ;  /* 0x00a00000f340783b */ /* 0x000e6a0000000200 */
[C---:B------:R-:W-:Y:S06]  /*3a30*/  HMMA.16816.F32.BF16 R24, R72.reuse, R76, R24 ;  /* 0x0000004c4818723c */ /* 0x040fec0000041818 */
[C---:B------:R-:W-:Y:S06]  /*3a40*/  HMMA.16816.F32.BF16 R20, R72.reuse, R78, R20 ;  /* 0x0000004e4814723c */ /* 0x040fec0000041814 */
[----:B------:R-:W-:Y:S06]  /*3a50*/  HMMA.16816.F32.BF16 R8, R72, R82, R8 ;  /* 0x000000524808723c */ /* 0x000fec0000041808 */
[C---:B------:R-:W-:Y:S06]  /*3a60*/  HMMA.16816.F32.BF16 R28, R84.reuse, R76, R28 ;  /* 0x0000004c541c723c */ /* 0x040fec000004181c */
[----:B------:R-:W-:Y:S01]  /*3a70*/  HMMA.16816.F32.BF16 R120, R84, R78, R120 ;  /* 0x0000004e5478723c */ /* 0x000fe20000041878 */
[----:B------:R-:W-:Y:S05]  /*3a80*/  LDSM.16.M88.4 R76, [R243+0xb000] ;  /* 0x00b00000f34c783b */ /* 0x000fea0000000200 */
[----:B--2---:R-:W-:Y:S01]  /*3a90*/  HMMA.16816.F32.BF16 R72, R112, R88, R12 ;  /* 0x000000587048723c */ /* 0x004fe2000004180c */
[----:B------:R-:W2:Y:S05]  /*3aa0*/  LDSM.16.M88.4 R12, [R247+0x4000] ;  /* 0x00400000f70c783b */ /* 0x000eaa0000000200 */
[C---:B------:R-:W-:Y:S06]  /*3ab0*/  HMMA.16816.F32.BF16 R116, R84.reuse, R80, R116 ;  /* 0x000000505474723c */ /* 0x040fec0000041874 */
[----:B------:R-:W-:Y:S01]  /*3ac0*/  HMMA.16816.F32.BF16 R92, R84, R82, R92 ;  /* 0x00000052545c723c */ /* 0x000fe2000004185c */
[----:B------:R-:W4:Y:S05]  /*3ad0*/  LDSM.16.M88.4 R80, [R243+0xa800] ;  /* 0x00a80000f350783b */ /* 0x000f2a0000000200 */
[-C--:B------:R-:W-:Y:S06]  /*3ae0*/  HMMA.16816.F32.BF16 R52, R112, R110.reuse, R52 ;  /* 0x0000006e7034723c */ /* 0x080fec0000041834 */
[----:B---3--:R-:W-:Y:S06]  /*3af0*/  HMMA.16816.F32.BF16 R48, R100, R110, R48 ;  /* 0x0000006e6430723c */ /* 0x008fec0000041830 */
[C---:B------:R-:W-:Y:S06]  /*3b00*/  HMMA.16816.F32.BF16 R56, R112.reuse, R108, R56 ;  /* 0x0000006c7038723c */ /* 0x040fec0000041838 */
[C---:B------:R-:W-:Y:S06]  /*3b10*/  HMMA.16816.F32.BF16 R24, R112.reuse, R16, R24 ;  /* 0x000000107018723c */ /* 0x040fec0000041818 */
[----:B------:R-:W-:Y:S06]  /*3b20*/  HMMA.16816.F32.BF16 R20, R112, R18, R20 ;  /* 0x000000127014723c */ /* 0x000fec0000041814 */
[C---:B------:R-:W-:Y:S01]  /*3b30*/  HMMA.16816.F32.BF16 R84, R100.reuse, R108, R60 ;  /* 0x0000006c6454723c */ /* 0x040fe2000004183c */
[----:B------:R-:W-:Y:S04]  /*3b40*/  LDSM.16.M88.4 R108, [R245+0x2000] ;  /* 0x00200000f56c783b */ /* 0x000fe80000000200 */
[----:B------:R-:W-:Y:S01]  /*3b50*/  LDSM.16.M88.4 R60, [R243+0xb800] ;  /* 0x00b80000f33c783b */ /* 0x000fe20000000200 */
[C---:B------:R-:W-:Y:S06]  /*3b60*/  HMMA.16816.F32.BF16 R28, R100.reuse, R16, R28 ;  /* 0x00000010641c723c */ /* 0x040fec000004181c */
[----:B------:R-:W-:Y:S01]  /*3b70*/  HMMA.16816.F32.BF16 R120, R100, R18, R120 ;  /* 0x000000126478723c */ /* 0x000fe20000041878 */
[----:B------:R-:W3:Y:S05]  /*3b80*/  LDSM.16.M88.4 R16, [R246+0x4000] ;  /* 0x00400000f610783b */ /* 0x000eea0000000200 */
[C---:B------:R-:W-:Y:S06]  /*3b90*/  HMMA.16816.F32.BF16 R36, R112.reuse, R104, R36 ;  /* 0x000000687024723c */ /* 0x040fec0000041824 */
[----:B------:R-:W-:Y:S06]  /*3ba0*/  HMMA.16816.F32.BF16 R32, R112, R106, R32 ;  /* 0x0000006a7020723c */ /* 0x000fec0000041820 */
[C---:B------:R-:W-:Y:S06]  /*3bb0*/  HMMA.16816.F32.BF16 R40, R100.reuse, R104, R40 ;  /* 0x000000686428723c */ /* 0x040fec0000041828 */
[----:B------:R-:W-:Y:S01]  /*3bc0*/  HMMA.16816.F32.BF16 R96, R100, R106, R96 ;  /* 0x0000006a6460723c */ /* 0x000fe20000041860 */
[----:B------:R-:W5:Y:S05]  /*3bd0*/  LDSM.16.M88.4 R104, [R246+0x6000] ;  /* 0x00600000f668783b */ /* 0x000f6a0000000200 */
[----:B------:R-:W-:Y:S06]  /*3be0*/  HMMA.16816.F32.BF16 R8, R112, R90, R8 ;  /* 0x0000005a7008723c */ /* 0x000fec0000041808 */
[C---:B------:R-:W-:Y:S06]  /*3bf0*/  HMMA.16816.F32.BF16 R116, R100.reuse, R88, R116 ;  /* 0x000000586474723c */ /* 0x040fec0000041874 */
[----:B------:R-:W-:Y:S06]  /*3c00*/  HMMA.16816.F32.BF16 R92, R100, R90, R92 ;  /* 0x0000005a645c723c */ /* 0x000fec000004185c */
[-C--:B-1----:R-:W-:Y:S01]  /*3c10*/  HMMA.16816.F32.BF16 R88, R68, R66.reuse, R52 ;  /* 0x000000424458723c */ /* 0x082fe20000041834 */
[----:B------:R-:W1:Y:S05]  /*3c20*/  LDSM.16.M88.4 R52, [R245+0x2800] ;  /* 0x00280000f534783b */ /* 0x000e6a0000000200 */
[C---:B--2---:R-:W-:Y:S06]  /*3c30*/  HMMA.16816.F32.BF16 R48, R12.reuse, R66, R48 ;  /* 0x000000420c30723c */ /* 0x044fec0000041830 */
[-C--:B----4-:R-:W-:Y:S06]  /*3c40*/  HMMA.16816.F32.BF16 R40, R12, R80.reuse, R40 ;  /* 0x000000500c28723c */ /* 0x090fec0000041828 */
[C---:B------:R-:W-:Y:S06]  /*3c50*/  HMMA.16816.F32.BF16 R36, R68.reuse, R80, R36 ;  /* 0x000000504424723c */ /* 0x040fec0000041824 */
[----:B------:R-:W-:Y:S06]  /*3c60*/  HMMA.16816.F32.BF16 R56, R68, R64, R56 ;  /* 0x000000404438723c */ /* 0x000fec0000041838 */
[----:B---3--:R-:W-:Y:S06]  /*3c70*/  HMMA.16816.F32.BF16 R48, R16, R110, R48 ;  /* 0x0000006e1030723c */ /* 0x008fec0000041830 */
[----:B------:R-:W-:Y:S01]  /*3c80*/  HMMA.16816.F32.BF16 R84, R12, R64, R84 ;  /* 0x000000400c54723c */ /* 0x000fe20000041854 */
[----:B------:R-:W2:Y:S05]  /*3c90*/  LDSM.16.M88.4 R64, [R245+0x3000] ;  /* 0x00300000f540783b */ /* 0x000eaa0000000200 */
[----:B-----5:R-:W-:Y:S06]  /*3ca0*/  HMMA.16816.F32.BF16 R88, R104, R110, R88 ;  /* 0x0000006e6858723c */ /* 0x020fec0000041858 */
[-C--:B------:R-:W-:Y:S06]  /*3cb0*/  HMMA.16816.F32.BF16 R96, R12, R82.reuse, R96 ;  /* 0x000000520c60723c */ /* 0x080fec0000041860 */
[----:B------:R-:W-:Y:S06]  /*3cc0*/  HMMA.16816.F32.BF16 R32, R68, R82, R32 ;  /* 0x000000524420723c */ /* 0x000fec0000041820 */
[-C--:B-1----:R-:W-:Y:S06]  /*3cd0*/  HMMA.16816.F32.BF16 R40, R16, R52.reuse, R40 ;  /* 0x000000341028723c */ /* 0x082fec0000041828 */
[----:B------:R-:W-:Y:S06]  /*3ce0*/  HMMA.16816.F32.BF16 R36, R104, R52, R36 ;  /* 0x000000346824723c */ /* 0x000fec0000041824 */
[----:B------:R-:W-:Y:S01]  /*3cf0*/  HMMA.16816.F32.BF16 R28, R12, R76, R28 ;  /* 0x0000004c0c1c723c */ /* 0x000fe2000004181c */
[----:B------:R-:W-:-:S02]  /*3d00*/  FSEL R53, R88, -INF , !P6 ;  /* 0xff80000058357808 */ /* 0x000fc40007000000 */
[----:B------:R-:W-:-:S03]  /*3d10*/  ISETP.GE.AND P6, PT, R5, R227, PT ;  /* 0x000000e30500720c */ /* 0x000fc60003fc6270 */
[----:B------:R-:W-:Y:S01]  /*3d20*/  HMMA.16816.F32.BF16 R24, R68, R76, R24 ;  /* 0x0000004c4418723c */ /* 0x000fe20000041818 */
[----:B------:R-:W-:-:S05]  /*3d30*/  FSEL R102, R49, -INF , !P6 ;  /* 0xff80000031667808 */ /* 0x000fca0007000000 */
[C---:B------:R-:W-:Y:S06]  /*3d40*/  HMMA.16816.F32.BF16 R20, R68.reuse, R78, R20 ;  /* 0x0000004e4414723c */ /* 0x040fec0000041814 */
[C---:B------:R-:W-:Y:S06]  /*3d50*/  HMMA.16816.F32.BF16 R72, R68.reuse, R60, R72 ;  /* 0x0000003c4448723c */ /* 0x040fec0000041848 */
[----:B------:R-:W-:Y:S06]  /*3d60*/  HMMA.16816.F32.BF16 R8, R68, R62, R8 ;  /* 0x0000003e4408723c */ /* 0x000fec0000041808 */
[----:B------:R-:W-:Y:S01]  /*3d70*/  HMMA.16816.F32.BF16 R96, R16, R54, R96 ;  /* 0x000000361060723c */ /* 0x000fe20000041860 */
[----:B------:R-:W-:-:S02]  /*3d80*/  FSEL R69, R50, -INF , !P5 ;  /* 0xff80000032457808 */ /* 0x000fc40006800000 */
[----:B------:R-:W-:Y:S02]  /*3d90*/  ISETP.GE.AND P5, PT, R5, R225, PT ;  /* 0x000000e10500720c */ /* 0x000fe40003fa6270 */
[----:B------:R-:W-:Y:S01]  /*3da0*/  FSEL R68, R48, -INF , !P4 ;  /* 0xff80000030447808 */ /* 0x000fe20006000000 */
[----:B------:R-:W-:Y:S01]  /*3db0*/  HMMA.16816.F32.BF16 R32, R104, R54, R32 ;  /* 0x000000366820723c */ /* 0x000fe20000041820 */
[----:B------:R-:W-:Y:S01]  /*3dc0*/  ISETP.GE.AND P4, PT, R7, R224, PT ;  /* 0x000000e00700720c */ /* 0x000fe20003f86270 */
[----:B------:R-:W-:Y:S01]  /*3dd0*/  VIADD R7, R0, 0x10 ;  /* 0x0000001000077836 */ /* 0x000fe20000000000 */
[----:B------:R-:W-:Y:S02]  /*3de0*/  FSEL R89, R89, -INF , !P5 ;  /* 0xff80000059597808 */ /* 0x000fe40006800000 */
[----:B------:R-:W-:Y:S01]  /*3df0*/  ISETP.GE.AND P5, PT, R5, R226, PT ;  /* 0x000000e20500720c */ /* 0x000fe20003fa6270 */
[----:B------:R-:W-:Y:S01]  /*3e00*/  HMMA.16816.F32.BF16 R120, R12, R78, R120 ;  /* 0x0000004e0c78723c */ /* 0x000fe20000041878 */
[----:B------:R-:W-:-:S02]  /*3e10*/  FSEL R90, R90, -INF , !P4 ;  /* 0xff8000005a5a7808 */ /* 0x000fc40006000000 */
[----:B------:R-:W-:Y:S01]  /*3e20*/  ISETP.GE.AND P4, PT, R5, R224, PT ;  /* 0x000000e00500720c */ /* 0x000fe20003f86270 */
[----:B------:R-:W-:Y:S01]  /*3e30*/  VIADD R5, R0, 0x11 ;  /* 0x0000001100057836 */ /* 0x000fe20000000000 */
[----:B------:R-:W-:Y:S01]  /*3e40*/  FSEL R103, R51, -INF , !P5 ;  /* 0xff80000033677808 */ /* 0x000fe20006800000 */
[----:B--2---:R-:W-:Y:S01]  /*3e50*/  HMMA.16816.F32.BF16 R28, R16, R64, R28 ;  /* 0x00000040101c723c */ /* 0x004fe2000004181c */
[----:B------:R-:W-:Y:S01]  /*3e60*/  ISETP.GE.AND P5, PT, R7, R227, PT ;  /* 0x000000e30700720c */ /* 0x000fe20003fa6270 */
[----:B------:R-:W1:Y:S01]  /*3e70*/  LDSM.16.M88.4 R48, [R245+0x3800] ;  /* 0x00380000f530783b */ /* 0x000e620000000200 */
[----:B------:R-:W-:Y:S01]  /*3e80*/  FSEL R52, R91, -INF , !P4 ;  /* 0xff8000005b347808 */ /* 0x000fe20006000000 */
[----:B------:R-:W-:-:S04]  /*3e90*/  DEPBAR.LE SB0, 0x0 ;  /* 0x000080000000791a */ /* 0x000fc80000000000 */
[C---:B------:R-:W-:Y:S01]  /*3ea0*/  ISETP.GE.AND P4, PT, R7.reuse, R226, PT ;  /* 0x000000e20700720c */ /* 0x040fe20003f86270 */
[----:B------:R-:W-:Y:S01]  /*3eb0*/  HMMA.16816.F32.BF16 R24, R104, R64, R24 ;  /* 0x000000406818723c */ /* 0x000fe20000041818 */
[----:B------:R-:W-:Y:S01]  /*3ec0*/  FSEL R70, R40, -INF , !P5 ;  /* 0xff80000028467808 */ /* 0x000fe20006800000 */
[----:B------:R-:W-:Y:S01]  /*3ed0*/  VIADD R40, R0, 0x18 ;  /* 0x0000001800287836 */ /* 0x000fe20000000000 */
[C---:B------:R-:W-:Y:S02]  /*3ee0*/  ISETP.GE.AND P5, PT, R7.reuse, R224, PT ;  /* 0x000000e00700720c */ /* 0x040fe40003fa6270 */
[----:B------:R-:W-:Y:S01]  /*3ef0*/  FSEL R71, R42, -INF , !P4 ;  /* 0xff8000002a477808 */ /* 0x000fe20006000000 */
[----:B------:R-:W-:Y:S01]  /*3f00*/  HMMA.16816.F32.BF16 R116, R12, R60, R116 ;  /* 0x0000003c0c74723c */ /* 0x000fe20000041874 */
[----:B------:R-:W-:Y:S02]  /*3f10*/  ISETP.GE.AND P6, PT, R7, R225, PT ;  /* 0x000000e10700720c */ /* 0x000fe40003fc6270 */
[----:B------:R-:W-:-:S02]  /*3f20*/  ISETP.GE.AND P4, PT, R5, R227, PT ;  /* 0x000000e30500720c */ /* 0x000fc40003f86270 */
[----:B------:R-:W-:Y:S01]  /*3f30*/  FSEL R38, R38, -INF , !P5 ;  /* 0xff80000026267808 */ /* 0x000fe20006800000 */
[-C--:B------:R-:W-:Y:S01]  /*3f40*/  HMMA.16816.F32.BF16 R120, R16, R66.reuse, R120 ;  /* 0x000000421078723c */ /* 0x080fe20000041878 */
[----:B------:R-:W-:Y:S02]  /*3f50*/  ISETP.GE.AND P5, PT, R5, R225, PT ;  /* 0x000000e10500720c */ /* 0x000fe40003fa6270 */
[----:B------:R-:W-:Y:S02]  /*3f60*/  FSEL R7, R36, -INF , !P6 ;  /* 0xff80000024077808 */ /* 0x000fe40007000000 */
[----:B------:R-:W-:Y:S01]  /*3f70*/  FSEL R100, R41, -INF , !P4 ;  /* 0xff80000029647808 */ /* 0x000fe20006000000 */
[----:B------:R-:W-:Y:S01]  /*3f80*/  HMMA.16816.F32.BF16 R20, R104, R66, R20 ;  /* 0x000000426814723c */ /* 0x000fe20000041814 */
[C---:B------:R-:W-:Y:S02]  /*3f90*/  ISETP.GE.AND P6, PT, R5.reuse, R226, PT ;  /* 0x000000e20500720c */ /* 0x040fe40003fc6270 */
[----:B------:R-:W-:Y:S01]  /*3fa0*/  ISETP.GE.AND P4, PT, R5, R224, PT ;  /* 0x000000e00500720c */ /* 0x000fe20003f86270 */
[----:B------:R-:W-:Y:S01]  /*3fb0*/  VIADD R5, R0, 0x19 ;  /* 0x0000001900057836 */ /* 0x000fe20000000000 */
[----:B------:R-:W-:Y:S01]  /*3fc0*/  FSEL R37, R37, -INF , !P5 ;  /* 0xff80000025257808 */ /* 0x000fe20006800000 */
[----:B------:R-:W-:Y:S01]  /*3fd0*/  HMMA.16816.F32.BF16 R92, R12, R62, R92 ;  /* 0x0000003e0c5c723c */ /* 0x000fe2000004185c */
[----:B------:R-:W-:-:S02]  /*3fe0*/  ISETP.GE.AND P5, PT, R40, R226, PT ;  /* 0x000000e22800720c */ /* 0x000fc40003fa6270 */
[----:B------:R-:W-:Y:S02]  /*3ff0*/  FSEL R133, R43, -INF , !P6 ;  /* 0xff8000002b857808 */ /* 0x000fe40007000000 */
[----:B------:R-:W-:Y:S01]  /*4000*/  FSEL R36, R39, -INF , !P4 ;  /* 0xff80000027247808 */ /* 0x000fe20006000000 */
[----:B------:R-:W-:Y:S01]  /*4010*/  HMMA.16816.F32.BF16 R56, R104, R108, R56 ;  /* 0x0000006c6838723c */ /* 0x000fe20000041838 */
[----:B------:R-:W-:Y:S01]  /*4020*/  FSEL R101, R98, -INF , !P5 ;  /* 0xff80000062657808 */ /* 0x000fe20006800000 */
[----:B------:R-:W-:Y:S01]  /*4030*/  VIADD R12, R0, 0x30 ;  /* 0x00000030000c7836 */ /* 0x000fe20000000000 */
[C---:B------:R-:W-:Y:S02]  /*4040*/  ISETP.GE.AND P4, PT, R40.reuse, R227, PT ;  /* 0x000000e32800720c */ /* 0x040fe40003f86270 */
[-C--:B------:R-:W-:Y:S01]  /*4050*/  ISETP.GE.AND P6, PT, R40, R225.reuse, PT ;  /* 0x000000e12800720c */ /* 0x080fe20003fc6270 */
[----:B-1----:R-:W-:Y:S01]  /*4060*/  HMMA.16816.F32.BF16 R116, R16, R48, R116 ;  /* 0x000000301074723c */ /* 0x002fe20000041874 */
[----:B------:R-:W-:-:S02]  /*4070*/  ISETP.GE.AND P5, PT, R5, R225, PT ;  /* 0x000000e10500720c */ /* 0x000fc40003fa6270 */
[----:B------:R-:W-:Y:S02]  /*4080*/  FSEL R132, R96, -INF , !P4 ;  /* 0xff80000060847808 */ /* 0x000fe40006000000 */
[----:B------:R-:W-:Y:S01]  /*4090*/  FSEL R39, R32, -INF , !P6 ;  /* 0xff80000020277808 */ /* 0x000fe20007000000 */
[----:B------:R-:W-:Y:S01]  /*40a0*/  VIADD R32, R0, 0x20 ;  /* 0x0000002000207836 */ /* 0x000fe20000000000 */
[----:B------:R-:W-:Y:S01]  /*40b0*/  FSEL R33, R33, -INF , !P5 ;  /* 0xff80000021217808 */ /* 0x000fe20006800000 */
[----:B------:R-:W-:Y:S01]  /*40c0*/  HMMA.16816.F32.BF16 R72, R104, R48, R72 ;  /* 0x000000306848723c */ /* 0x000fe20000041848 */
[----:B------:R-:W-:Y:S01]  /*40d0*/  BAR.SYNC.DEFER_BLOCKING 0x0 ;  /* 0x0000000000007b1d */ /* 0x000fe20000010000 */
[----:B------:R-:W-:Y:S02]  /*40e0*/  ISETP.GE.AND P4, PT, R40, R224, PT ;  /* 0x000000e02800720c */ /* 0x000fe40003f86270 */
[----:B------:R-:W-:Y:S02]  /*40f0*/  ISETP.GE.AND P5, PT, R5, R226, PT ;  /* 0x000000e20500720c */ /* 0x000fe40003fa6270 */
[----:B------:R-:W-:Y:S01]  /*4100*/  FSEL R34, R34, -INF , !P4 ;  /* 0xff80000022227808 */ /* 0x000fe20006000000 */
[----:B------:R-:W-:Y:S01]  /*4110*/  HMMA.16816.F32.BF16 R84, R16, R108, R84 ;  /* 0x0000006c1054723c */ /* 0x000fe20000041854 */
[----:B------:R-:W-:-:S02]  /*4120*/  FSEL R135, R99, -INF , !P5 ;  /* 0xff80000063877808 */ /* 0x000fc40006800000 */
[CC--:B------:R-:W-:Y:S02]  /*4130*/  ISETP.GE.AND P6, PT, R5.reuse, R227.reuse, PT ;  /* 0x000000e30500720c */ /* 0x0c0fe40003fc6270 */
[----:B------:R-:W-:Y:S01]  /*4140*/  ISETP.GE.AND P4, PT, R5, R224, PT ;  /* 0x000000e00500720c */ /* 0x000fe20003f86270 */
[----:B------:R-:W-:Y:S01]  /*4150*/  VIADD R5, R0, 0x21 ;  /* 0x0000002100057836 */ /* 0x000fe20000000000 */
[----:B------:R-:W-:Y:S01]  /*4160*/  ISETP.GE.AND P5, PT, R32, R227, PT ;  /* 0x000000e32000720c */ /* 0x000fe20003fa6270 */
[-C--:B------:R-:W-:Y:S01]  /*4170*/  HMMA.16816.F32.BF16 R8, R104, R50.reuse, R8 ;  /* 0x000000326808723c */ /* 0x080fe20000041808 */
[----:B------:R-:W-:Y:S02]  /*4180*/  FSEL R46, R35, -INF , !P4 ;  /* 0xff800000232e7808 */ /* 0x000fe40006000000 */
[----:B------:R-:W-:Y:S02]  /*4190*/  FSEL R134, R97, -INF , !P6 ;  /* 0xff80000061867808 */ /* 0x000fe40007000000 */
[----:B------:R-:W-:Y:S01]  /*41a0*/  FSEL R146, R28, -INF , !P5 ;  /* 0xff8000001c927808 */ /* 0x000fe20006800000 */
[----:B------:R-:W-:Y:S01]  /*41b0*/  HMMA.16816.F32.BF16 R92, R16, R50, R92 ;  /* 0x00000032105c723c */ /* 0x000fe2000004185c */
[----:B------:R-:W-:-:S02]  /*41c0*/  ISETP.GE.AND P4, PT, R32, R226, PT ;  /* 0x000000e22000720c */ /* 0x000fc40003f86270 */
[C---:B------:R-:W-:Y:S02]  /*41d0*/  ISETP.GE.AND P6, PT, R32.reuse, R225, PT ;  /* 0x000000e12000720c */ /* 0x040fe40003fc6270 */
[----:B------:R-:W-:Y:S02]  /*41e0*/  ISETP.GE.AND P5, PT, R32, R224, PT ;  /* 0x000000e02000720c */ /* 0x000fe40003fa6270 */
[----:B------:R-:W-:Y:S02]  /*41f0*/  FSEL R237, R30, -INF , !P4 ;  /* 0xff8000001eed7808 */ /* 0x000fe40006000000 */
[----:B------:R-:W-:Y:S01]  /*4200*/  FSEL R235, R24, -INF , !P6 ;  /* 0xff80000018eb7808 */ /* 0x000fe20007000000 */
[----:B------:R-:W-:Y:S01]  /*4210*/  VIADD R24, R0, 0x28 ;  /* 0x0000002800187836 */ /* 0x000fe20000000000 */
[----:B------:R-:W-:Y:S02]  /*4220*/  FSEL R234, R26, -INF , !P5 ;  /* 0xff8000001aea7808 */ /* 0x000fe40006800000 */
[----:B------:R-:W-:-:S02]  /*4230*/  ISETP.GE.AND P4, PT, R5, R227, PT ;  /* 0x000000e30500720c */ /* 0x000fc40003f86270 */
[C---:B------:R-:W-:Y:S02]  /*4240*/  ISETP.GE.AND P5, PT, R5.reuse, R225, PT ;  /* 0x000000e10500720c */ /* 0x040fe40003fa6270 */
[----:B------:R-:W-:Y:S02]  /*4250*/  ISETP.GE.AND P6, PT, R5, R226, PT ;  /* 0x000000e20500720c */ /* 0x000fe40003fc6270 */
[----:B------:R-:W-:Y:S02]  /*4260*/  FSEL R144, R29, -INF , !P4 ;  /* 0xff8000001d907808 */ /* 0x000fe40006000000 */
[----:B------:R-:W-:Y:S02]  /*4270*/  FSEL R127, R25, -INF , !P5 ;  /* 0xff800000197f7808 */ /* 0x000fe40006800000 */
[----:B------:R-:W-:Y:S01]  /*4280*/  ISETP.GE.AND P4, PT, R5, R224, PT ;  /* 0x000000e00500720c */ /* 0x000fe20003f86270 */
[----:B------:R-:W-:Y:S01]  /*4290*/  VIADD R5, R0, 0x29 ;  /* 0x0000002900057836 */ /* 0x000fe20000000000 */
[----:B------:R-:W-:-:S02]  /*42a0*/  ISETP.GE.AND P5, PT, R24, R227, PT ;  /* 0x000000e31800720c */ /* 0x000fc40003fa6270 */
[----:B------:R-:W-:Y:S02]  /*42b0*/  FSEL R169, R31, -INF , !P6 ;  /* 0xff8000001fa97808 */ /* 0x000fe40007000000 */
[----:B------:R-:W-:Y:S02]  /*42c0*/  FSEL R239, R27, -INF , !P4 ;  /* 0xff8000001bef7808 */ /* 0x000fe40006000000 */
[----:B------:R-:W-:Y:S02]  /*42d0*/  ISETP.GE.AND P6, PT, R24, R226, PT ;  /* 0x000000e21800720c */ /* 0x000fe40003fc6270 */
[----:B------:R-:W-:Y:S02]  /*42e0*/  FSEL R168, R120, -INF , !P5 ;  /* 0xff80000078a87808 */ /* 0x000fe40006800000 */
[C---:B------:R-:W-:Y:S02]  /*42f0*/  ISETP.GE.AND P4, PT, R24.reuse, R225, PT ;  /* 0x000000e11800720c */ /* 0x040fe40003f86270 */
[----:B------:R-:W-:-:S02]  /*4300*/  ISETP.GE.AND P5, PT, R24, R224, PT ;  /* 0x000000e01800720c */ /* 0x000fc40003fa6270 */
[----:B------:R-:W-:Y:S02]  /*4310*/  FSEL R170, R122, -INF , !P6 ;  /* 0xff8000007aaa7808 */ /* 0x000fe40007000000 */
[C---:B------:R-:W-:Y:S02]  /*4320*/  ISETP.GE.AND P6, PT, R5.reuse, R225, PT ;  /* 0x000000e10500720c */ /* 0x040fe40003fc6270 */
[----:B------:R-:W-:Y:S02]  /*4330*/  FSEL R147, R20, -INF , !P4 ;  /* 0xff80000014937808 */ /* 0x000fe40006000000 */
[----:B------:R-:W-:Y:S02]  /*4340*/  FSEL R145, R22, -INF , !P5 ;  /* 0xff80000016917808 */ /* 0x000fe40006800000 */
[C---:B------:R-:W-:Y:S02]  /*4350*/  ISETP.GE.AND P4, PT, R5.reuse, R224, PT ;  /* 0x000000e00500720c */ /* 0x040fe40003f86270 */
[----:B------:R-:W-:-:S02]  /*4360*/  ISETP.GE.AND P5, PT, R5, R227, PT ;  /* 0x000000e30500720c */ /* 0x000fc40003fa6270 */
[----:B------:R-:W-:Y:S02]  /*4370*/  FSEL R236, R21, -INF , !P6 ;  /* 0xff80000015ec7808 */ /* 0x000fe40007000000 */
[-C--:B------:R-:W-:Y:S01]  /*4380*/  ISETP.GE.AND P6, PT, R5, R226.reuse, PT ;  /* 0x000000e20500720c */ /* 0x080fe20003fc6270 */
[----:B------:R-:W-:Y:S01]  /*4390*/  VIADD R5, R0, 0x31 ;  /* 0x0000003100057836 */ /* 0x000fe20000000000 */
[----:B------:R-:W-:Y:S02]  /*43a0*/  FSEL R126, R23, -INF , !P4 ;  /* 0xff800000177e7808 */ /* 0x000fe40006000000 */
[----:B------:R-:W-:Y:S02]  /*43b0*/  FSEL R202, R121, -INF , !P5 ;  /* 0xff80000079ca7808 */ /* 0x000fe40006800000 */
[C---:B------:R-:W-:Y:S02]  /*43c0*/  ISETP.GE.AND P5, PT, R12.reuse, R227, PT ;  /* 0x000000e30c00720c */ /* 0x040fe40003fa6270 */
[----:B------:R-:W-:-:S02]  /*43d0*/  ISETP.GE.AND P4, PT, R12, R226, PT ;  /* 0x000000e20c00720c */ /* 0x000fc40003f86270 */
[----:B------:R-:W-:Y:S02]  /*43e0*/  FSEL R171, R123, -INF , !P6 ;  /* 0xff8000007bab7808 */ /* 0x000fe40007000000 */
[----:B------:R-:W-:Y:S02]  /*43f0*/  FSEL R230, R116, -INF , !P5 ;  /* 0xff80000074e67808 */ /* 0x000fe40006800000 */
[----:B------:R-:W-:Y:S02]  /*4400*/  FSEL R222, R118, -INF , !P4 ;  /* 0xff80000076de7808 */ /* 0x000fe40006000000 */
[----:B------:R-:W-:Y:S02]  /*4410*/  FSEL R22, R59, -INF , !P0 ;  /* 0xff8000003b167808 */ /* 0x000fe40004000000 */
[C---:B------:R-:W-:Y:S02]  /*4420*/  ISETP.GE.AND P6, PT, R12.reuse, R225, PT ;  /* 0x000000e10c00720c */ /* 0x040fe40003fc6270 */
[----:B------:R-:W-:-:S02]  /*4430*/  ISETP.GE.AND P5, PT, R12, R224, PT ;  /* 0x000000e00c00720c */ /* 0x000fc40003fa6270 */
[----:B------:R-:W-:Y:S02]  /*4440*/  ISETP.GE.AND P4, PT, R5, R227, PT ;  /* 0x000000e30500720c */ /* 0x000fe40003f86270 */
[----:B------:R-:W-:Y:S02]  /*4450*/  ISETP.GE.AND P0, PT, R0, R224, PT ;  /* 0x000000e00000720c */ /* 0x000fe40003f06270 */
[----:B------:R-:W-:Y:S02]  /*4460*/  FSEL R217, R72, -INF , !P6 ;  /* 0xff80000048d97808 */ /* 0x000fe40007000000 */
[----:B------:R-:W-:Y:S02]  /*4470*/  FSEL R216, R74, -INF , !P5 ;  /* 0xff8000004ad87808 */ /* 0x000fe40006800000 */
[----:B------:R-:W-:Y:S02]  /*4480*/  FSEL R229, R117, -INF , !P4 ;  /* 0xff80000075e57808 */ /* 0x000fe40006000000 */
[----:B------:R-:W-:-:S02]  /*4490*/  FSEL R58, R58, -INF , !P0 ;  /* 0xff8000003a3a7808 */ /* 0x000fc40004000000 */
[C---:B------:R-:W-:Y:S02]  /*44a0*/  ISETP.GE.AND P6, PT, R5.reuse, R226, PT ;  /* 0x000000e20500720c */ /* 0x040fe40003fc6270 */
[C---:B------:R-:W-:Y:S02]  /*44b0*/  ISETP.GE.AND P5, PT, R5.reuse, R225, PT ;  /* 0x000000e10500720c */ /* 0x040fe40003fa6270 */
[----:B------:R-:W-:Y:S01]  /*44c0*/  ISETP.GE.AND P4, PT, R5, R224, PT ;  /* 0x000000e00500720c */ /* 0x000fe20003f86270 */
[C---:B------:R-:W-:Y:S01]  /*44d0*/  VIADD R5, R0.reuse, 0x38 ;  /* 0x0000003800057836 */ /* 0x040fe20000000000 */
[----:B------:R-:W-:Y:S02]  /*44e0*/  FSEL R62, R85, -INF , !P2 ;  /* 0xff800000553e7808 */ /* 0x000fe40005000000 */
[----:B------:R-:W-:Y:S02]  /*44f0*/  PLOP3.LUT P0, PT, PT, PT, UP0, 0x80, 0x0 ;  /* 0x000000000000781c */ /* 0x000fe40003f0f008 */
[----:B------:R-:W-:-:S02]  /*4500*/  ISETP.GE.AND P2, PT, R0, R227, PT ;  /* 0x000000e30000720c */ /* 0x000fc40003f46270 */
[----:B------:R-:W-:Y:S02]  /*4510*/  FSEL R215, R73, -INF , !P5 ;  /* 0xff80000049d77808 */ /* 0x000fe40006800000 */
[----:B------:R-:W-:Y:S02]  /*4520*/  FSEL R57, R57, -INF , !P1 ;  /* 0xff80000039397808 */ /* 0x000fe40004800000 */
[----:B------:R-:W-:Y:S02]  /*4530*/  FSEL R87, R87, -INF , !P3 ;  /* 0xff80000057577808 */ /* 0x000fe40005800000 */
[----:B------:R-:W-:Y:S02]  /*4540*/  ISETP.GE.AND P5, PT, R0, R226, PT ;  /* 0x000000e20000720c */ /* 0x000fe40003fa6270 */
[----:B------:R-:W-:Y:S02]  /*4550*/  FSEL R84, R84, -INF , !P2 ;  /* 0xff80000054547808 */ /* 0x000fe40005000000 */
[CC--:B------:R-:W-:Y:S01]  /*4560*/  ISETP.GE.AND P1, PT, R0.reuse, R225.reuse, PT ;  /* 0x000000e10000720c */ /* 0x0c0fe20003f26270 */
[----:B------:R-:W-:Y:S01]  /*4570*/  VIADD R0, R0, 0x39 ;  /* 0x0000003900007836 */ /* 0x000fe20000000000 */
[----:B------:R-:W-:-:S02]  /*4580*/  ISETP.GE.AND P3, PT, R5, R225, PT ;  /* 0x000000e10500720c */ /* 0x000fc40003f66270 */
[----:B------:R-:W-:Y:S02]  /*4590*/  ISETP.GE.AND P2, PT, R5, R224, PT ;  /* 0x000000e00500720c */ /* 0x000fe40003f46270 */
[----:B------:R-:W-:Y:S02]  /*45a0*/  FSEL R221, R119, -INF , !P6 ;  /* 0xff80000077dd7808 */ /* 0x000fe40007000000 */
[----:B------:R-:W-:Y:S02]  /*45b0*/  FSEL R214, R75, -INF , !P4 ;  /* 0xff8000004bd67808 */ /* 0x000fe40006000000 */
[----:B------:R-:W-:Y:S02]  /*45c0*/  FSEL R85, R86, -INF , !P5 ;  /* 0xff80000056557808 */ /* 0x000fe40006800000 */
[----:B------:R-:W-:Y:S02]  /*45d0*/  FSEL R213, R8, -INF , !P3 ;  /* 0xff80000008d57808 */ /* 0x000fe40005800000 */
[----:B------:R-:W-:-:S02]  /*45e0*/  FSEL R212, R10, -INF , !P2 ;  /* 0xff8000000ad47808 */ /* 0x000fc40005000000 */
[----:B------:R-:W-:Y:S02]  /*45f0*/  FSEL R23, R56, -INF , !P1 ;  /* 0xff80000038177808 */ /* 0x000fe40004800000 */
[CC--:B------:R-:W-:Y:S02]  /*4600*/  ISETP.GE.AND P6, PT, R5.reuse, R227.reuse, PT ;  /* 0x000000e30500720c */ /* 0x0c0fe40003fc6270 */
[-C--:B------:R-:W-:Y:S02]  /*4610*/  ISETP.GE.AND P4, PT, R5, R226.reuse, PT ;  /* 0x000000e20500720c */ /* 0x080fe40003f86270 */
[C---:B------:R-:W-:Y:S02]  /*4620*/  ISETP.GE.AND P5, PT, R0.reuse, R227, PT ;  /* 0x000000e30000720c */ /* 0x040fe40003fa6270 */
[C---:B------:R-:W-:Y:S02]  /*4630*/  ISETP.GE.AND P3, PT, R0.reuse, R226, PT ;  /* 0x000000e20000720c */ /* 0x040fe40003f66270 */
[----:B------:R-:W-:-:S02]  /*4640*/  ISETP.GE.AND P2, PT, R0, R225, PT ;  /* 0x000000e10000720c */ /* 0x000fc40003f46270 */
[----:B------:R-:W-:Y:S02]  /*4650*/  ISETP.GE.AND P1, PT, R0, R224, PT ;  /* 0x000000e00000720c */ /* 0x000fe40003f26270 */
[----:B------:R-:W-:Y:S02]  /*4660*/  LOP3.LUT R5, R6, R47, RZ, 0xfc, !PT ;  /* 0x0000002f06057212 */ /* 0x000fe400078efcff */
[----:B------:R-:W-:Y:S02]  /*4670*/  FSEL R207, R9, -INF , !P2 ;  /* 0xff80000009cf7808 */ /* 0x000fe40005000000 */
[----:B------:R-:W-:Y:S02]  /*4680*/  FSEL R204, R11, -INF , !P1 ;  /* 0xff8000000bcc7808 */ /* 0x000fe40004800000 */
[----:B------:R-:W-:Y:S02]  /*4690*/  FSEL R228, R92, -INF , !P6 ;  /* 0xff8000005ce47808 */ /* 0x000fe40007000000 */
[----:B------:R-:W-:-:S02]  /*46a0*/  FSEL R220, R94, -INF , !P4 ;  /* 0xff8000005edc7808 */ /* 0x000fc40006000000 */
[----:B------:R-:W-:Y:S02]  /*46b0*/  FSEL R223, R93, -INF , !P5 ;  /* 0xff8000005ddf7808 */ /* 0x000fe40006800000 */
[----:B------:R-:W-:Y:S01]  /*46c0*/  FSEL R219, R95, -INF , !P3 ;  /* 0xff8000005fdb7808 */ /* 0x000fe20005800000 */
[----:B------:R-:W-:Y:S06]  /*46d0*/  @!P0 BRA `(.L_x_215) ;  /* 0x00000004004c8947 */ /* 0x000fec0003800000 */
[----:B------:R-:W-:Y:S01]  /*46e0*/  ULDC UR5, c[0x0][0x2d0] ;  /* 0x0000b40000057ab9 */ /* 0x000fe20000000800 */
[----:B------:R-:W-:Y:S01]  /*46f0*/  UIADD3 UR10, UR18, -0x2, URZ ;  /* 0xfffffffe120a7890 */ /* 0x000fe2000fffe03f */
[----:B------:R-:W-:Y:S01]  /*4700*/  ISETP.GE.AND P3, PT, R44, UR5, PT ;  /* 0x000000052c007c0c */ /* 0x000fe2000bf66270 */
[----:B------:R-:W-:Y:S01]  /*4710*/  BSSY B0, `(.L_x_216) ;  /* 0x000004e000007945 */ /* 0x000fe20003800000 */
[----:B------:R-:W-:Y:S01]  /*4720*/  ISETP.GE.AND P2, PT, R138, UR5, PT ;  /* 0x000000058a007c0c */ /* 0x000fe2000bf46270 */
[----:B------:R-:W-:Y:S02]  /*4730*/  USHF.R.S32.HI UR5, URZ, 0x1f, UR10 ;  /* 0x0000001f3f057899 */ /* 0x000fe4000801140a */
[----:B------:R-:W-:Y:S01]  /*4740*/  UIMAD UR13, UR13, UR10, URZ ;  /* 0x0000000a0d0d72a4 */ /* 0x000fe2000f8e023f */
[----:B------:R-:W-:-:S03]  /*4750*/  IMAD.WIDE.U32 R24, R2, UR10, R136 ;  /* 0x0000000a02187c25 */ /* 0x000fc6000f8e0088 */
[----:B------:R-:W-:Y:S01]  /*4760*/  UIMAD UR5, UR5, UR24, UR13 ;  /* 0x00000018050572a4 */ /* 0x000fe2000f8e020d */
[----:B------:R-:W-:-:S03]  /*4770*/  IADD3 R2, P6, R24, UR26, RZ ;  /* 0x0000001a18027c10 */ /* 0x000fc6000ffde0ff */
[----:B------:R-:W1:Y:S01]  /*4780*/  @!P3 LDC.64 R14, c[0x0][0x218] ;  /* 0x00008600ff0ebb82 */ /* 0x000e620000000a00 */
[----:B------:R2:W-:Y:S01]  /*4790*/  @P3 STS.128 [R252+0x8000], RZ ;  /* 0x008000fffc003388 */ /* 0x0005e20000000c00 */
[----:B------:R-:W-:-:S06]  /*47a0*/  VIADD R0, R25, UR5 ;  /* 0x0000000519007c36 */ /* 0x000fcc0008000000 */
[----:B------:R-:W3:Y:S08]  /*47b0*/  @!P2 LDC.64 R12, c[0x0][0x218] ;  /* 0x00008600ff0cab82 */ /* 0x000ef00000000a00 */
[----:B------:R-:W4:Y:S08]  /*47c0*/  @!P3 LDC.64 R10, c[0x0][0x218] ;  /* 0x00008600ff0abb82 */ /* 0x000f300000000a00 */
[----:B------:R-:W5:Y:S01]  /*47d0*/  @!P2 LDC.64 R8, c[0x0][0x218] ;  /* 0x00008600ff08ab82 */ /* 0x000f620000000a00 */
[----:B-1----:R-:W-:-:S04]  /*47e0*/  @!P3 LEA R14, P1, R24, R14, 0x1 ;  /* 0x0000000e180eb211 */ /* 0x002fc800078208ff */
[----:B------:R-:W-:-:S03]  /*47f0*/  @!P3 LEA.HI.X R15, R24, R15, R0, 0x1, P1 ;  /* 0x0000000f180fb211 */ /* 0x000fc600008f0c00 */
[----:B------:R-:W1:Y:S01]  /*4800*/  @!P3 LDC.64 R18, c[0x0][0x218] ;  /* 0x00008600ff12bb82 */ /* 0x000e620000000a00 */
[C---:B---3--:R-:W-:Y:S01]  /*4810*/  @!P2 LEA R12, P1, R24.reuse, R12, 0x1 ;  /* 0x0000000c180ca211 */ /* 0x048fe200078208ff */
[----:B------:R-:W-:Y:S01]  /*4820*/  @!PT LDS RZ, [RZ] ;  /* 0x00000000fffff984 */ /* 0x000fe20000000800 */
[----:B------:R-:W-:Y:S01]  /*4830*/  @!PT LDS RZ, [RZ] ;  /* 0x00000000fffff984 */ /* 0x000fe20000000800 */
[----:B------:R-:W-:Y:S01]  /*4840*/  @!PT LDS RZ, [RZ] ;  /* 0x00000000fffff984 */ /* 0x000fe20000000800 */
[----:B------:R3:W-:Y:S03]  /*4850*/  @!P3 LDGSTS.E.BYPASS.LTC128B.128 [R252+0x8000], desc[UR20][R14.64] ;  /* 0x080000000efcbfae */ /* 0x0007e6000b901d54 */
[----:B------:R-:W-:Y:S01]  /*4860*/  @!P2 LEA.HI.X R13, R24, R13, R0, 0x1, P1 ;  /* 0x0000000d180da211 */ /* 0x000fe200008f0c00 */
[----:B------:R2:W-:Y:S01]  /*4870*/  @P2 STS.128 [R252+0xa000], RZ ;  /* 0x00a000fffc002388 */ /* 0x0005e20000000c00 */
[----:B------:R-:W-:Y:S01]  /*4880*/  IADD3.X R0, R0, UR25, RZ, P6, !PT ;  /* 0x0000001900007c10 */ /* 0x000fe2000b7fe4ff */
[----:B------:R-:W2:Y:S01]  /*4890*/  @!P2 LDC.64 R16, c[0x0][0x218] ;  /* 0x00008600ff10ab82 */ /* 0x000ea20000000a00 */
[C---:B----4-:R-:W-:Y:S01]  /*48a0*/  @!P3 LEA R10, P5, R2.reuse, R10, 0x1 ;  /* 0x0000000a020ab211 */ /* 0x050fe200078a08ff */
[----:B------:R-:W-:Y:S01]  /*48b0*/  @!PT LDS RZ, [RZ] ;  /* 0x00000000fffff984 */ /* 0x000fe20000000800 */
[----:B------:R-:W-:Y:S01]  /*48c0*/  @!PT LDS RZ, [RZ] ;  /* 0x00000000fffff984 */ /* 0x000fe20000000800 */
[----:B------:R-:W-:Y:S01]  /*48d0*/  @!PT LDS RZ, [RZ] ;  /* 0x00000000fffff984 */ /* 0x000fe20000000800 */
[----:B------:R4:W-:Y:S01]  /*48e0*/  @!P2 LDGSTS.E.BYPASS.LTC128B.128 [R252+0xa000], desc[UR20][R12.64+0x80] ;  /* 0x0a0000800cfcafae */ /* 0x0009e2000b901d54 */
[----:B------:R-:W-:-:S02]  /*48f0*/  IADD3 R6, P1, R2, UR26, RZ ;  /* 0x0000001a02067c10 */ /* 0x000fc4000ff3e0ff */
[C-C-:B------:R-:W-:Y:S01]  /*4900*/  @!P3 LEA.HI.X R11, R2.reuse, R11, R0.reuse, 0x1, P5 ;  /* 0x0000000b020bb211 */ /* 0x140fe200028f0c00 */
[----:B------:R4:W-:Y:S02]  /*4910*/  @P3 STS.128 [R252+0x8800], RZ ;  /* 0x008800fffc003388 */ /* 0x0009e40000000c00 */
[----:B------:R-:W4:Y:S01]  /*4920*/  @!P3 LDC.64 R20, c[0x0][0x218] ;  /* 0x00008600ff14bb82 */ /* 0x000f220000000a00 */
[C---:B-----5:R-:W-:Y:S01]  /*4930*/  @!P2 LEA R8, P4, R2.reuse, R8, 0x1 ;  /* 0x000000080208a211 */ /* 0x060fe200078808ff */
[----:B------:R-:W-:Y:S01]  /*4940*/  @!PT LDS RZ, [RZ] ;  /* 0x00000000fffff984 */ /* 0x000fe20000000800 */
[----:B------:R-:W-:Y:S01]  /*4950*/  @!PT LDS RZ, [RZ] ;  /* 0x00000000fffff984 */ /* 0x000fe20000000800 */
[----:B------:R-:W-:Y:S01]  /*4960*/  @!PT LDS RZ, [RZ] ;  /* 0x00000000fffff984 */ /* 0x000fe20000000800 */
[----:B------:R1:W-:Y:S03]  /*4970*/  @!P3 LDGSTS.E.BYPASS.LTC128B.128 [R252+0x8800], desc[UR20][R10.64] ;  /* 0x088000000afcbfae */ /* 0x0003e6000b901d54 */
[----:B------:R-:W-:Y:S01]  /*4980*/  @!P2 LEA.HI.X R9, R2, R9, R0, 0x1, P4 ;  /* 0x000000090209a211 */ /* 0x000fe200020f0c00 */
[----:B------:R1:W-:Y:S01]  /*4990*/  @P2 STS.128 [R252+0xa800], RZ ;  /* 0x00a800fffc002388 */ /* 0x0003e20000000c00 */
[----:B------:R-:W-:-:S02]  /*49a0*/  IADD3 R2, P5, R6, UR26, RZ ;  /* 0x0000001a06027c10 */ /* 0x000fc4000ffbe0ff */
[----:B------:R-:W-:Y:S01]  /*49b0*/  IADD3.X R0, R0, UR25, RZ, P1, !PT ;  /* 0x0000001900007c10 */ /* 0x000fe20008ffe4ff */
[----:B------:R-:W-:Y:S01]  /*49c0*/  @!PT LDS RZ, [RZ] ;  /* 0x00000000fffff984 */ /* 0x000fe20000000800 */
[----:B------:R-:W-:Y:S01]  /*49d0*/  @!PT LDS RZ, [RZ] ;  /* 0x00000000fffff984 */ /* 0x000fe20000000800 */
[----:B------:R-:W-:Y:S01]  /*49e0*/  @!PT LDS RZ, [RZ] ;  /* 0x00000000fffff984 */ /* 0x000fe20000000800 */
[----:B------:R2:W-:Y:S01]  /*49f0*/  @!P2 LDGSTS.E.BYPASS.LTC128B.128 [R252+0xa800], desc[UR20][R8.64+0x80] ;  /* 0x0a80008008fcafae */ /* 0x0005e2000b901d54 */
[----:B-1----:R-:W-:Y:S02]  /*4a00*/  @!P3 LEA R18, P6, R6, R18, 0x1 ;  /* 0x000000120612b211 */ /* 0x002fe400078c08ff */
[----:B---3--:R-:W-:Y:S01]  /*4a10*/  IADD3.X R15, R0, UR25, RZ, P5, !PT ;  /* 0x00000019000f7c10 */ /* 0x008fe2000affe4ff */
[----:B------:R1:W-:Y:S01]  /*4a20*/  @P3 STS.128 [R252+0x9000], RZ ;  /* 0x009000fffc003388 */ /* 0x0003e20000000c00 */
[C---:B------:R-:W-:Y:S02]  /*4a30*/  @!P3 LEA.HI.X R19, R6.reuse, R19, R0, 0x1, P6 ;  /* 0x000000130613b211 */ /* 0x040fe400030f0c00 */
[----:B--2---:R-:W-:-:S03]  /*4a40*/  @!P2 LEA R16, P1, R6, R16, 0x1 ;  /* 0x000000100610a211 */ /* 0x004fc600078208ff */
[----:B------:R-:W-:Y:S01]  /*4a50*/  @!PT LDS RZ, [RZ] ;  /* 0x00000000fffff984 */ /* 0x000fe20000000800 */
[----:B------:R-:W-:Y:S01]  /*4a60*/  @!PT LDS RZ, [RZ] ;  /* 0x00000000fffff984 */ /* 0x000fe20000000800 */
[----:B------:R-:W-:Y:S01]  /*4a70*/  @!PT LDS RZ, [RZ] ;  /* 0x00000000fffff984 */ /* 0x000fe20000000800 */
[----:B------:R1:W-:Y:S01]  /*4a80*/  @!P3 LDGSTS.E.BYPASS.LTC128B.128 [R252+0x9000], desc[UR20][R18.64] ;  /* 0x0900000012fcbfae */ /* 0x0003e2000b901d54 */
[----:B------:R-:W-:Y:S02]  /*4a90*/  @!P2 LEA.HI.X R17, R6, R17, R0, 0x1, P1 ;  /* 0x000000110611a211 */ /* 0x000fe400008f0c00 */
[C---:B----4-:R-:W-:Y:S01]  /*4aa0*/  @!P3 LEA R20, P4, R2.reuse, R20, 0x1 ;  /* 0x000000140214b211 */ /* 0x050fe200078808ff */
[----:B------:R1:W-:Y:S03]  /*4ab0*/  @P2 STS.128 [R252+0xb000], RZ ;  /* 0x00b000fffc002388 */ /* 0x0003e60000000c00 */
[----:B------:R-:W-:Y:S01]  /*4ac0*/  @!P3 LEA.HI.X R21, R2, R21, R15, 0x1, P4 ;  /* 0x000000150215b211 */ /* 0x000fe200020f0c0f */
[----:B------:R-:W-:Y:S01]  /*4ad0*/  @!PT LDS RZ, [RZ] ;  /* 0x00000000fffff984 */ /* 0x000fe20000000800 */
[----:B------:R-:W-:Y:S01]  /*4ae0*/  @!PT LDS RZ, [RZ] ;  /* 0x00000000fffff984 */ /* 0x000fe20000000800 */
[----:B------:R-:W-:Y:S01]  /*4af0*/  @!PT LDS RZ, [RZ] ;  /* 0x00000000fffff984 */ /* 0x000fe20000000800 */
[----:B------:R1:W-:Y:S04]  /*4b00*/  @!P2 LDGSTS.E.BYPASS.LTC128B.128 [R252+0xb000], desc[UR20][R16.64+0x80] ;  /* 0x0b00008010fcafae */ /* 0x0003e8000b901d54 */
[----:B------:R1:W-:Y:S04]  /*4b10*/  @P3 STS.128 [R252+0x9800], RZ ;  /* 0x009800fffc003388 */ /* 0x0003e80000000c00 */
[----:B------:R-:W-:Y:S01]  /*4b20*/  @!PT LDS RZ, [RZ] ;  /* 0x00000000fffff984 */ /* 0x000fe20000000800 */
[----:B------:R-:W-:Y:S01]  /*4b30*/  @!PT LDS RZ, [RZ] ;  /* 0x00000000fffff984 */ /* 0x000fe20000000800 */
[----:B------:R-:W-:Y:S01]  /*4b40*/  @!PT LDS RZ, [RZ] ;  /* 0x00000000fffff984 */ /* 0x000fe20000000800 */
[----:B------:R1:W-:Y:S04]  /*4b50*/  @!P3 LDGSTS.E.BYPASS.LTC128B.128 [R252+0x9800], desc[UR20][R20.64] ;  /* 0x0980000014fcbfae */ /* 0x0003e8000b901d54 */
[----:B------:R1:W-:Y:S01]  /*4b60*/  @P2 STS.128 [R252+0xb800], RZ ;  /* 0x00b800fffc002388 */ /* 0x0003e20000000c00 */
[----:B------:R-:W-:Y:S05]  /*4b70*/  @P2 BRA `(.L_x_217) ;  /* 0x00000000001c2947 */ /* 0x000fea0003800000 */
[----:B------:R-:W-:Y:S02]  /*4b80*/  ULDC.64 UR10, c[0x0][0x218] ;  /* 0x00008600000a7ab9 */ /* 0x000fe40000000a00 */
[----:B------:R-:W-:-:S04]  /*4b90*/  LEA R8, P1, R2, UR10, 0x1 ;  /* 0x0000000a02087c11 */ /* 0x000fc8000f8208ff */
[----:B------:R-:W-:-:S05]  /*4ba0*/  LEA.HI.X R9, R2, UR11, R15, 0x1, P1 ;  /* 0x0000000b02097c11 */ /* 0x000fca00088f0c0f */
[----:B------:R-:W-:Y:S01]  /*4bb0*/  @!PT LDS RZ, [RZ] ;  /* 0x00000000fffff984 */ /* 0x000fe20000000800 */
[----:B------:R-:W-:Y:S01]  /*4bc0*/  @!PT LDS RZ, [RZ] ;  /* 0x00000000fffff984 */ /* 0x000fe20000000800 */
[----:B------:R-:W-:Y:S01]  /*4bd0*/  @!PT LDS RZ, [RZ] ;  /* 0x00000000fffff984 */ /* 0x000fe20000000800 */
[----:B------:R2:W-:Y:S04]  /*4be0*/  LDGSTS.E.BYPASS.LTC128B.128 [R252+0xb800], desc[UR20][R8.64+0x80] ;  /* 0x0b80008008fc7fae */ /* 0x0005e8000b901d54 */
.L_x_217:
[----:B------:R-:W-:Y:S05]  /*4bf0*/  BSYNC B0 ;  /* 0x0000000000007941 */ /* 0x000fea0003800000 */
.L_x_216:
[----:B------:R-:W0:Y:S02]  /*4c00*/  LDGDEPBAR ;  /* 0x00000000000079af */ /* 0x000e240000000000 */
.L_x_215:
[----:B--2---:R-:W-:Y:S01]  /*4c10*/  FMNMX.FTZ R9, R58, R22, !PT ;  /* 0x000000163a097209 */ /* 0x004fe20007810000 */
[----:B------:R-:W-:Y:S01]  /*4c20*/  ULDC UR10, c[0x0][0x2ec] ;  /* 0x0000bb00000a7ab9 */ /* 0x000fe20000000800 */
        /* <DEDUP_REMOVED lines=14> */
[----:B------:R-:W-:Y:S02]  /*4d10*/  MOV R116, R127 ;  /* 0x0000007f00747202 */ /* 0x000fe40000000f00 */
[----:B------:R-:W-:Y:S02]  /*4d20*/  FMNMX.FTZ R11, R235, R0, !PT ;  /* 0x00000000eb0b7209 */ /* 0x000fe40007810000 */
[----:B------:R-:W-:-:S02]  /*4d30*/  FMNMX.FTZ R9, R239, R2, !PT ;  /* 0x00000002ef097209 */ /* 0x000fc40007810000 */
[----:B------:R-:W-:Y:S02]  /*4d40*/  MOV R86, R126 ;  /* 0x0000007e00567202 */ /* 0x000fe40000000f00 */
        /* <DEDUP_REMOVED lines=13> */
[----:B------:R-:W-:Y:S01]  /*4e20*/  LEA R244, R5, UR4, 0x1 ;  /* 0x0000000405f47c11 */ /* 0x000fe2000f8e08ff */
[----:B------:R-:W2:Y:S03]  /*4e30*/  SHFL.BFLY PT, R9, R6, 0x2, 0x1f ;  /* 0x0c401f0006097f89 */ /* 0x000ea600000e0000 */
[-C--:B------:R-:W-:Y:S01]  /*4e40*/  LEA R242, R4, R244.reuse, 0x1 ;  /* 0x000000f404f27211 */ /* 0x080fe200078e08ff */
[----:B------:R-:W3:Y:S01]  /*4e50*/  SHFL.BFLY PT, R11, R0, 0x2, 0x1f ;  /* 0x0c401f00000b7f89 */ /* 0x000ee200000e0000 */
[----:B------:R-:W-:-:S02]  /*4e60*/  LEA R241, R3, R244, 0x1 ;  /* 0x000000f403f17211 */ /* 0x000fc400078e08ff */
[----:B------:R-:W-:Y:S01]  /*4e70*/  LEA R240, R3, R242, 0x1 ;  /* 0x000000f203f07211 */ /* 0x000fe200078e08ff */
[----:B------:R-:W-:Y:S04]  /*4e80*/  LDSM.16.MT88.4 R180, [R244+0xc000] ;  /* 0x00c00000f4b4783b */ /* 0x000fe80000004200 */
[----:B------:R-:W-:Y:S04]  /*4e90*/  LDSM.16.MT88.4 R80, [R242+0xc000] ;  /* 0x00c00000f250783b */ /* 0x000fe80000004200 */
[----:B------:R-:W-:Y:S04]  /*4ea0*/  LDSM.16.MT88.4 R96, [R241+0xc000] ;  /* 0x00c00000f160783b */ /* 0x000fe80000004200 */
[----:B------:R-:W-:Y:S01]  /*4eb0*/  LDSM.16.MT88.4 R112, [R240+0xc000] ;  /* 0x00c00000f070783b */ /* 0x000fe20000004200 */
[----:B--2---:R-:W-:-:S03]  /*4ec0*/  FMNMX.FTZ R9, R6, R9, !PT ;  /* 0x0000000906097209 */ /* 0x004fc60007810000 */
[----:B------:R-:W-:Y:S01]  /*4ed0*/  LDSM.16.MT88.4 R128, [R244+0xe000] ;  /* 0x00e00000f480783b */ /* 0x000fe20000004200 */
[----:B------:R-:W-:Y:S02]  /*4ee0*/  FMNMX.FTZ R6, R85, R87, !PT ;  /* 0x0000005755067209 */ /* 0x000fe40007810000 */
[----:B---3--:R-:W-:Y:S01]  /*4ef0*/  FMNMX.FTZ R11, R0, R11, !PT ;  /* 0x0000000b000b7209 */ /* 0x008fe20007810000 */
[----:B------:R-:W-:Y:S01]  /*4f00*/  LDSM.16.MT88.4 R176, [R242+0xe000] ;  /* 0x00e00000f2b0783b */ /* 0x000fe20000004200 */
[----:B------:R-:W-:-:S03]  /*4f10*/  FMNMX.FTZ R6, R69, R6, !PT ;  /* 0x0000000645067209 */ /* 0x000fc60007810000 */
[----:B------:R-:W2:Y:S01]  /*4f20*/  SHFL.BFLY PT, R0, R9, 0x1, 0x1f ;  /* 0x0c201f0009007f89 */ /* 0x000ea200000e0000 */
[----:B------:R-:W-:-:S03]  /*4f30*/  FMNMX.FTZ R6, R103, R6, !PT ;  /* 0x0000000667067209 */ /* 0x000fc60007810000 */
[----:B------:R-:W3:Y:S01]  /*4f40*/  SHFL.BFLY PT, R2, R11, 0x1, 0x1f ;  /* 0x0c201f000b027f89 */ /* 0x000ee200000e0000 */
[----:B------:R-:W-:-:S03]  /*4f50*/  FMNMX.FTZ R6, R71, R6, !PT ;  /* 0x0000000647067209 */ /* 0x000fc60007810000 */
[----:B------:R-:W-:Y:S01]  /*4f60*/  LDSM.16.MT88.4 R152, [R241+0xe000] ;  /* 0x00e00000f198783b */ /* 0x000fe20000004200 */
[----:B------:R-:W-:-:S03]  /*4f70*/  FMNMX.FTZ R6, R133, R6, !PT ;  /* 0x0000000685067209 */ /* 0x000fc60007810000 */
[----:B------:R-:W-:Y:S01]  /*4f80*/  LDSM.16.MT88.4 R40, [R244+0xc800] ;  /* 0x00c80000f428783b */ /* 0x000fe20000004200 */
[----:B------:R-:W-:-:S03]  /*4f90*/  FMNMX.FTZ R6, R101, R6, !PT ;  /* 0x0000000665067209 */ /* 0x000fc60007810000 */
[----:B------:R-:W-:Y:S01]  /*4fa0*/  LDSM.16.MT88.4 R28, [R240+0xc800] ;  /* 0x00c80000f01c783b */ /* 0x000fe20000004200 */
[----:B------:R-:W-:-:S03]  /*4fb0*/  FMNMX.FTZ R6, R135, R6, !PT ;  /* 0x0000000687067209 */ /* 0x000fc60007810000 */
[----:B------:R-:W-:Y:S01]  /*4fc0*/  LDSM.16.MT88.4 R24, [R244+0xe800] ;  /* 0x00e80000f418783b */ /* 0x000fe20000004200 */
[----:B--2---:R-:W-:-:S03]  /*4fd0*/  FMNMX.FTZ R0, R9, R0, !PT ;  /* 0x0000000009007209 */ /* 0x004fc60007810000 */
[----:B-1----:R-:W-:Y:S01]  /*4fe0*/  LDSM.16.MT88.4 R16, [R242+0xe800] ;  /* 0x00e80000f210783b */ /* 0x002fe20000004200 */
[----:B------:R-:W-:Y:S02]  /*4ff0*/  FMNMX.FTZ R9, R84, R62, !PT ;  /* 0x0000003e54097209 */ /* 0x000fe40007810000 */
[----:B---3--:R-:W-:Y:S01]  /*5000*/  FMNMX.FTZ R2, R11, R2, !PT ;  /* 0x000000020b027209 */ /* 0x008fe20007810000 */
[----:B------:R-:W-:Y:S01]  /*5010*/  FMUL.FTZ R205, R0, UR10 ;  /* 0x0000000a00cd7c20 */ /* 0x000fe20008410000 */
[----:B------:R-:W-:Y:S01]  /*5020*/  FMNMX.FTZ R9, R68, R9, !PT ;  /* 0x0000000944097209 */ /* 0x000fe20007810000 */
[----:B------:R-:W-:Y:S01]  /*5030*/  LDSM.16.MT88.4 R12, [R241+0xe800] ;  /* 0x00e80000f10c783b */ /* 0x000fe20000004200 */
[C---:B------:R-:W-:Y:S01]  /*5040*/  FSETP.NEU.FTZ.AND P1, PT, R2.reuse, -INF , PT ;  /* 0xff8000000200780b */ /* 0x040fe20003f3d000 */
[----:B------:R-:W-:Y:S01]  /*5050*/  FMUL.FTZ R218, R2, UR10 ;  /* 0x0000000a02da7c20 */ /* 0x000fe20008410000 */
[----:B------:R-:W-:-:S04]  /*5060*/  FMNMX.FTZ R9, R102, R9, !PT ;  /* 0x0000000966097209 */ /* 0x000fc80007810000 */
[----:B------:R-:W-:Y:S02]  /*5070*/  FMNMX.FTZ R9, R70, R9, !PT ;  /* 0x0000000946097209 */ /* 0x000fe40007810000 */
[----:B------:R-:W-:Y:S02]  /*5080*/  FSEL R218, R218, RZ, P1 ;  /* 0x000000ffdada7208 */ /* 0x000fe40000800000 */
[----:B------:R-:W-:Y:S02]  /*5090*/  FMNMX.FTZ R9, R100, R9, !PT ;  /* 0x0000000964097209 */ /* 0x000fe40007810000 */
[----:B------:R-:W-:Y:S01]  /*50a0*/  FSETP.NEU.FTZ.AND P1, PT, R0, -INF , PT ;  /* 0xff8000000000780b */ /* 0x000fe20003f3d000 */
[--C-:B------:R-:W-:Y:S01]  /*50b0*/  FFMA.FTZ R60, R23, UR10, -R218.reuse ;  /* 0x0000000a173c7c23 */ /* 0x100fe200080108da */
[----:B------:R-:W-:Y:S01]  /*50c0*/  FMNMX.FTZ R9, R132, R9, !PT ;  /* 0x0000000984097209 */ /* 0x000fe20007810000 */
[--C-:B------:R-:W-:Y:S01]  /*50d0*/  FFMA.FTZ R59, R57, UR10, -R218.reuse ;  /* 0x0000000a393b7c23 */ /* 0x100fe200080108da */
[----:B------:R-:W-:Y:S01]  /*50e0*/  FSEL R205, R205, RZ, P1 ;  /* 0x000000ffcdcd7208 */ /* 0x000fe20000800000 */
[--C-:B------:R-:W-:Y:S01]  /*50f0*/  FFMA.FTZ R56, R53, UR10, -R218.reuse ;  /* 0x0000000a35387c23 */ /* 0x100fe200080108da */
[----:B------:R-:W-:Y:S01]  /*5100*/  FMNMX.FTZ R5, R134, R9, !PT ;  /* 0x0000000986057209 */ /* 0x000fe20007810000 */
[--C-:B------:R-:W-:Y:S01]  /*5110*/  FFMA.FTZ R55, R89, UR10, -R218.reuse ;  /* 0x0000000a59377c23 */ /* 0x100fe200080108da */
[----:B------:R-:W-:Y:S01]  /*5120*/  MUFU.EX2 R60, R60 ;  /* 0x0000003c003c7308 */ /* 0x000fe20000000800 */
[--C-:B------:R-:W-:Y:S01]  /*5130*/  FFMA.FTZ R61, R22, UR10, -R205.reuse ;  /* 0x0000000a163d7c23 */ /* 0x100fe200080108cd */
[----:B------:R-:W-:Y:S01]  /*5140*/  FMNMX.FTZ R4, R146, R5, !PT ;  /* 0x0000000592047209 */ /* 0x000fe20007810000 */
[----:B------:R-:W-:Y:S01]  /*5150*/  LDSM.16.MT88.4 R20, [R240+0xe000] ;  /* 0x00e00000f014783b */ /* 0x000fe20000004200 */
[----:B------:R-:W-:Y:S01]  /*5160*/  FMNMX.FTZ R5, R237, R6, !PT ;  /* 0x00000006ed057209 */ /* 0x000fe20007810000 */
[--C-:B------:R-:W-:Y:S01]  /*5170*/  FFMA.FTZ R58, R58, UR10, -R205.reuse ;  /* 0x0000000a3a3a7c23 */ /* 0x100fe200080108cd */
[----:B------:R-:W-:Y:S01]  /*5180*/  FMNMX.FTZ R4, R144, R4, !PT ;  /* 0x0000000490047209 */ /* 0x000fe20007810000 */
[--C-:B------:R-:W-:Y:S01]  /*5190*/  FFMA.FTZ R57, R90, UR10, -R205.reuse ;  /* 0x0000000a5a397c23 */ /* 0x100fe200080108cd */
[----:B------:R-:W-:Y:S01]  /*51a0*/  FMNMX.FTZ R5, R169, R5, !PT ;  /* 0x00000005a9057209 */ /* 0x000fe20007810000 */
[--C-:B------:R-:W-:Y:S01]  /*51b0*/  FFMA.FTZ R52, R52, UR10, -R205.reuse ;  /* 0x0000000a34347c23 */ /* 0x100fe200080108cd */
[----:B------:R-:W-:Y:S01]  /*51c0*/  FMNMX.FTZ R3, R168, R4, !PT ;  /* 0x00000004a8037209 */ /* 0x000fe20007810000 */
[----:B------:R-:W1:Y:S01]  /*51d0*/  MUFU.EX2 R59, R59 ;  /* 0x0000003b003b7308 */ /* 0x000e620000000800 */
[----:B------:R-:W-:Y:S01]  /*51e0*/  FMNMX.FTZ R5, R170, R5, !PT ;  /* 0x00000005aa057209 */ /* 0x000fe20007810000 */
[--C-:B------:R-:W-:Y:S01]  /*51f0*/  FFMA.FTZ R51, R37, UR10, -R218.reuse ;  /* 0x0000000a25337c23 */ /* 0x100fe200080108da */
[----:B------:R-:W-:Y:S01]  /*5200*/  FMNMX.FTZ R3, R202, R3, !PT ;  /* 0x00000003ca037209 */ /* 0x000fe20007810000 */
[--C-:B------:R-:W-:Y:S01]  /*5210*/  FFMA.FTZ R50, R39, UR10, -R218.reuse ;  /* 0x0000000a27327c23 */ /* 0x100fe200080108da */
[----:B------:R-:W-:Y:S01]  /*5220*/  FMNMX.FTZ R5, R171, R5, !PT ;  /* 0x00000005ab057209 */ /* 0x000fe20007810000 */
[--C-:B------:R-:W-:Y:S01]  /*5230*/  FFMA.FTZ R49, R33, UR10, -R218.reuse ;  /* 0x0000000a21317c23 */ /* 0x100fe200080108da */
[----:B------:R-:W-:Y:S01]  /*5240*/  FMNMX.FTZ R4, R230, R3, !PT ;  /* 0x00000003e6047209 */ /* 0x000fe20007810000 */
[----:B------:R-:W-:Y:S01]  /*5250*/  MUFU.EX2 R56, R56 ;  /* 0x0000003800387308 */ /* 0x000fe20000000800 */
[--C-:B------:R-:W-:Y:S01]  /*5260*/  FFMA.FTZ R53, R38, UR10, -R205.reuse ;  /* 0x0000000a26357c23 */ /* 0x100fe200080108cd */
[--C-:B------:R-:W-:Y:S01]  /*5270*/  FFMA.FTZ R48, R36, UR10, -R205.reuse ;  /* 0x0000000a24307c23 */ /* 0x100fe200080108cd */
[----:B------:R-:W-:Y:S01]  /*5280*/  FMNMX.FTZ R3, R229, R4, !PT ;  /* 0x00000004e5037209 */ /* 0x000fe20007810000 */
[--C-:B------:R-:W-:Y:S01]  /*5290*/  FFMA.FTZ R47, R34, UR10, -R205.reuse ;  /* 0x0000000a222f7c23 */ /* 0x100fe200080108cd */
[----:B------:R-:W-:Y:S01]  /*52a0*/  LDSM.16.MT88.4 R36, [R242+0xc800] ;  /* 0x00c80000f224783b */ /* 0x000fe20000004200 */
[--C-:B------:R-:W-:Y:S01]  /*52b0*/  FFMA.FTZ R54, R7, UR10, -R218.reuse ;  /* 0x0000000a07367c23 */ /* 0x100fe200080108da */
[----:B------:R-:W-:Y:S01]  /*52c0*/  FMNMX.FTZ R4, R228, R3, !PT ;  /* 0x00000003e4047209 */ /* 0x000fe20007810000 */
[----:B------:R-:W2:Y:S01]  /*52d0*/  MUFU.EX2 R55, R55 ;  /* 0x0000003700377308 */ /* 0x000ea20000000800 */
[----:B------:R-:W-:Y:S01]  /*52e0*/  LDSM.16.MT88.4 R32, [R241+0xc800] ;  /* 0x00c80000f120783b */ /* 0x000fe20000004200 */
[----:B-1----:R-:W-:Y:S01]  /*52f0*/  F2FP.BF16.F32.PACK_AB R164, R59, R60 ;  /* 0x0000003c3ba4723e */ /* 0x002fe200000010ff */
[--C-:B------:R-:W-:Y:S01]  /*5300*/  FFMA.FTZ R46, R46, UR10, -R205.reuse ;  /* 0x0000000a2e2e7c23 */ /* 0x100fe200080108cd */
[----:B------:R-:W-:Y:S01]  /*5310*/  FMNMX.FTZ R4, R223, R4, !PT ;  /* 0x00000004df047209 */ /* 0x000fe20007810000 */
[--C-:B------:R-:W-:Y:S01]  /*5320*/  FFMA.FTZ R236, R236, UR10, -R218.reuse ;  /* 0x0000000aecec7c23 */ /* 0x100fe200080108da */
[--C-:B------:R-:W-:Y:S01]  /*5330*/  FFMA.FTZ R217, R217, UR10, -R218.reuse ;  /* 0x0000000ad9d97c23 */ /* 0x100fe200080108da */
[--C-:B------:R-:W-:Y:S01]  /*5340*/  FFMA.FTZ R213, R213, UR10, -R218.reuse ;  /* 0x0000000ad5d57c23 */ /* 0x100fe200080108da */
[----:B------:R-:W-:Y:S01]  /*5350*/  MUFU.EX2 R58, R58 ;  /* 0x0000003a003a7308 */ /* 0x000fe20000000800 */
[----:B------:R-:W1:Y:S01]  /*5360*/  SHFL.BFLY PT, R3, R4, 0x2, 0x1f ;  /* 0x0c401f0004037f89 */ /* 0x000e6200000e0000 */
[----:B------:R-:W-:Y:S01]  /*5370*/  FFMA.FTZ R207, R207, UR10, -R218 ;  /* 0x0000000acfcf7c23 */ /* 0x000fe200080108da */
[--C-:B------:R-:W-:Y:S01]  /*5380*/  FFMA.FTZ R214, R214, UR10, -R205.reuse ;  /* 0x0000000ad6d67c23 */ /* 0x100fe200080108cd */
[--C-:B------:R-:W-:Y:S01]  /*5390*/  FFMA.FTZ R204, R204, UR10, -R205.reuse ;  /* 0x0000000acccc7c23 */ /* 0x100fe200080108cd */
[----:B------:R-:W-:Y:S01]  /*53a0*/  FFMA.FTZ R212, R212, UR10, -R205 ;  /* 0x0000000ad4d47c23 */ /* 0x000fe200080108cd */
[----:B------:R-:W-:-:S02]  /*53b0*/  FADD.FTZ R59, R60, R59 ;  /* 0x0000003b3c3b7221 */ /* 0x000fc40000010000 */
[----:B------:R-:W3:Y:S01]  /*53c0*/  MUFU.EX2 R61, R61 ;  /* 0x0000003d003d7308 */ /* 0x000ee20000000800 */
[----:B--2---:R-:W-:Y:S01]  /*53d0*/  F2FP.BF16.F32.PACK_AB R166, R55, R56 ;  /* 0x0000003837a6723e */ /* 0x004fe200000010ff */
[----:B------:R-:W-:-:S04]  /*53e0*/  FADD.FTZ R56, R56, R59 ;  /* 0x0000003b38387221 */ /* 0x000fc80000010000 */
[----:B------:R-:W-:Y:S02]  /*53f0*/  FADD.FTZ R55, R55, R56 ;  /* 0x0000003837377221 */ /* 0x000fe40000010000 */
[----:B------:R-:W-:Y:S08]  /*5400*/  MUFU.EX2 R57, R57 ;  /* 0x0000003900397308 */ /* 0x000ff00000000800 */
[----:B------:R-:W2:Y:S01]  /*5410*/  MUFU.EX2 R52, R52 ;  /* 0x0000003400347308 */ /* 0x000ea20000000800 */
[----:B-1----:R-:W-:-:S02]  /*5420*/  FMNMX.FTZ R3, R4, R3, !PT ;  /* 0x0000000304037209 */ /* 0x002fc40007810000 */
[----:B------:R-:W-:Y:S02]  /*5430*/  FMNMX.FTZ R4, R222, R5, !PT ;  /* 0x00000005de047209 */ /* 0x000fe40007810000 */
[----:B---3--:R-:W-:Y:S01]  /*5440*/  F2FP.BF16.F32.PACK_AB R165, R61, R58 ;  /* 0x0000003a3da5723e */ /* 0x008fe200000010ff */
[----:B------:R-:W1:Y:S01]  /*5450*/  SHFL.BFLY PT, R196, R3, 0x1, 0x1f ;  /* 0x0c201f0003c47f89 */ /* 0x000e6200000e0000 */
[----:B------:R-:W-:Y:S01]  /*5460*/  FMNMX.FTZ R5, R221, R4, !PT ;  /* 0x00000004dd057209 */ /* 0x000fe20007810000 */
[----:B------:R-:W-:Y:S01]  /*5470*/  MUFU.EX2 R54, R54 ;  /* 0x0000003600367308 */ /* 0x000fe20000000800 */
[----:B------:R-:W-:Y:S02]  /*5480*/  FADD.FTZ R58, R58, R61 ;  /* 0x0000003d3a3a7221 */ /* 0x000fe40000010000 */
[----:B------:R-:W-:-:S04]  /*5490*/  FMNMX.FTZ R8, R220, R5, !PT ;  /* 0x00000005dc087209 */ /* 0x000fc80007810000 */
[----:B------:R-:W-:Y:S01]  /*54a0*/  FMNMX.FTZ R8, R219, R8, !PT ;  /* 0x00000008db087209 */ /* 0x000fe20007810000 */
[----:B------:R-:W3:Y:S01]  /*54b0*/  MUFU.EX2 R51, R51 ;  /* 0x0000003300337308 */ /* 0x000ee20000000800 */
[----:B--2---:R-:W-:Y:S01]  /*54c0*/  F2FP.BF16.F32.PACK_AB R167, R52, R57 ;  /* 0x0000003934a7723e */ /* 0x004fe200000010ff */
[----:B------:R-:W-:-:S04]  /*54d0*/  FADD.FTZ R57, R57, R58 ;  /* 0x0000003a39397221 */ /* 0x000fc80000010000 */
[----:B------:R-:W-:Y:S02]  /*54e0*/  FADD.FTZ R52, R52, R57 ;  /* 0x0000003934347221 */ /* 0x000fe40000010000 */
[----:B------:R-:W-:Y:S01]  /*54f0*/  HMMA.16816.F32.BF16 R188, R164, R180, RZ ;  /* 0x000000b4a4bc723c */ /* 0x000fe200000418ff */
[----:B------:R-:W-:Y:S01]  /*5500*/  MUFU.EX2 R50, R50 ;  /* 0x0000003200327308 */ /* 0x000fe20000000800 */
[----:B-1----:R-:W-:-:S04]  /*5510*/  FMNMX.FTZ R196, R3, R196, !PT ;  /* 0x000000c403c47209 */ /* 0x002fc80007810000 */
[C---:B------:R-:W-:Y:S01]  /*5520*/  HMMA.16816.F32.BF16 R72, R164.reuse, R80, RZ ;  /* 0x00000050a448723c */ /* 0x040fe200000418ff */
[----:B------:R-:W1:Y:S02]  /*5530*/  SHFL.BFLY PT, R3, R8, 0x2, 0x1f ;  /* 0x0c401f0008037f89 */ /* 0x000e6400000e0000 */
[----:B------:R-:W2:Y:S01]  /*5540*/  MUFU.EX2 R49, R49 ;  /* 0x0000003100317308 */ /* 0x000ea20000000800 */
[C---:B------:R-:W-:Y:S01]  /*5550*/  FSETP.NEU.FTZ.AND P1, PT, R196.reuse, -INF , PT ;  /* 0xff800000c400780b */ /* 0x040fe20003f3d000 */
[----:B------:R-:W-:Y:S01]  /*5560*/  FMUL.FTZ R231, R196, UR10 ;  /* 0x0000000ac4e77c20 */ /* 0x000fe20008410000 */
[----:B---3--:R-:W-:Y:S01]  /*5570*/  F2FP.BF16.F32.PACK_AB R4, R51, R54 ;  /* 0x000000363304723e */ /* 0x008fe200000010ff */
[C---:B------:R-:W-:Y:S01]  /*5580*/  HMMA.16816.F32.BF16 R88, R164.reuse, R96, RZ ;  /* 0x00000060a458723c */ /* 0x040fe200000418ff */
[----:B------:R-:W-:Y:S02]  /*5590*/  FADD.FTZ R54, R54, R55 ;  /* 0x0000003736367221 */ /* 0x000fe40000010000 */
[----:B------:R-:W-:Y:S01]  /*55a0*/  FSEL R231, R231, RZ, P1 ;  /* 0x000000ffe7e77208 */ /* 0x000fe20000800000 */
[----:B------:R-:W-:Y:S01]  /*55b0*/  MUFU.EX2 R53, R53 ;  /* 0x0000003500357308 */ /* 0x000fe20000000800 */
[----:B------:R-:W-:Y:S01]  /*55c0*/  FADD.FTZ R51, R51, R54 ;  /* 0x0000003633337221 */ /* 0x000fe20000010000 */
[C---:B------:R-:W-:Y:S02]  /*55d0*/  HMMA.16816.F32.BF16 R104, R164.reuse, R112, RZ ;  /* 0x00000070a468723c */ /* 0x040fe400000418ff */
[--C-:B------:R-:W-:Y:S01]  /*55e0*/  FFMA.FTZ R203, R84, UR10, -R231.reuse ;  /* 0x0000000a54cb7c23 */ /* 0x100fe200080108e7 */
[--C-:B------:R-:W-:Y:S01]  /*55f0*/  FFMA.FTZ R206, R62, UR10, -R231.reuse ;  /* 0x0000000a3ece7c23 */ /* 0x100fe200080108e7 */
[--C-:B------:R-:W-:Y:S01]  /*5600*/  FFMA.FTZ R65, R68, UR10, -R231.reuse ;  /* 0x0000000a44417c23 */ /* 0x100fe200080108e7 */
[--C-:B------:R-:W-:Y:S01]  /*5610*/  FFMA.FTZ R64, R102, UR10, -R231.reuse ;  /* 0x0000000a66407c23 */ /* 0x100fe200080108e7 */
[C---:B------:R-:W-:Y:S01]  /*5620*/  HMMA.16816.F32.BF16 R120, R164.reuse, R128, RZ ;  /* 0x00000080a478723c */ /* 0x040fe200000418ff */
[----:B------:R-:W3:Y:S01]  /*5630*/  MUFU.EX2 R48, R48 ;  /* 0x0000003000307308 */ /* 0x000ee20000000800 */
[--C-:B------:R-:W-:Y:S01]  /*5640*/  FFMA.FTZ R63, R70, UR10, -R231.reuse ;  /* 0x0000000a463f7c23 */ /* 0x100fe200080108e7 */
[--C-:B------:R-:W-:Y:S01]  /*5650*/  FFMA.FTZ R62, R100, UR10, -R231.reuse ;  /* 0x0000000a643e7c23 */ /* 0x100fe200080108e7 */
[--C-:B------:R-:W-:Y:S01]  /*5660*/  FFMA.FTZ R67, R134, UR10, -R231.reuse ;  /* 0x0000000a86437c23 */ /* 0x100fe200080108e7 */
[----:B--2---:R-:W-:Y:S01]  /*5670*/  F2FP.BF16.F32.PACK_AB R6, R49, R50 ;  /* 0x000000323106723e */ /* 0x004fe200000010ff */
[C---:B------:R-:W-:Y:S01]  /*5680*/  HMMA.16816.F32.BF16 R136, R164.reuse, R176, RZ ;  /* 0x000000b0a488723c */ /* 0x040fe200000418ff */
[----:B-1----:R-:W-:Y:S01]  /*5690*/  FMNMX.FTZ R3, R8, R3, !PT ;  /* 0x0000000308037209 */ /* 0x002fe20007810000 */
[--C-:B------:R-:W-:Y:S01]  /*56a0*/  FFMA.FTZ R230, R230, UR10, -R231.reuse ;  /* 0x0000000ae6e67c23 */ /* 0x100fe200080108e7 */
[----:B------:R-:W-:Y:S01]  /*56b0*/  MUFU.EX2 R203, R203 ;  /* 0x000000cb00cb7308 */ /* 0x000fe20000000800 */
[----:B------:R-:W-:Y:S01]  /*56c0*/  LDSM.16.MT88.4 R8, [R240+0xe800] ;  /* 0x00e80000f008783b */ /* 0x000fe20000004200 */
[--C-:B------:R-:W-:Y:S01]  /*56d0*/  FFMA.FTZ R229, R229, UR10, -R231.reuse ;  /* 0x0000000ae5e57c23 */ /* 0x100fe200080108e7 */
[C---:B------:R-:W-:Y:S01]  /*56e0*/  HMMA.16816.F32.BF16 R148, R164.reuse, R152, RZ ;  /* 0x00000098a494723c */ /* 0x040fe200000418ff */
[--C-:B------:R-:W-:Y:S01]  /*56f0*/  FFMA.FTZ R228, R228, UR10, -R231.reuse ;  /* 0x0000000ae4e47c23 */ /* 0x100fe200080108e7 */
[----:B------:R-:W1:Y:S01]  /*5700*/  SHFL.BFLY PT, R66, R3, 0x1, 0x1f ;  /* 0x0c201f0003427f89 */ /* 0x000e6200000e0000 */
[----:B------:R-:W-:Y:S01]  /*5710*/  FFMA.FTZ R223, R223, UR10, -R231 ;  /* 0x0000000adfdf7c23 */ /* 0x000fe200080108e7 */
[----:B------:R-:W-:Y:S01]  /*5720*/  FADD.FTZ R50, R50, R51 ;  /* 0x0000003332327221 */ /* 0x000fe20000010000 */
[----:B------:R-:W2:Y:S01]  /*5730*/  MUFU.EX2 R206, R206 ;  /* 0x000000ce00ce7308 */ /* 0x000ea20000000800 */
[----:B------:R-:W-:Y:S01]  /*5740*/  HMMA.16816.F32.BF16 R156, R164, R20, RZ ;  /* 0x00000014a49c723c */ /* 0x000fe200000418ff */
[----:B---3--:R-:W-:Y:S01]  /*5750*/  F2FP.BF16.F32.PACK_AB R5, R48, R53 ;  /* 0x000000353005723e */ /* 0x008fe200000010ff */
[----:B------:R-:W-:Y:S01]  /*5760*/  FADD.FTZ R53, R53, R52 ;  /* 0x0000003435357221 */ /* 0x000fe20000010000 */
[----:B------:R-:W-:-:S03]  /*5770*/  FADD.FTZ R50, R49, R50 ;  /* 0x0000003231327221 */ /* 0x000fc60000010000 */
[----:B------:R-:W-:Y:S01]  /*5780*/  HMMA.16816.F32.BF16 R184, R164, R182, RZ ;  /* 0x000000b6a4b8723c */ /* 0x000fe200000418ff */
[----:B------:R-:W-:Y:S01]  /*5790*/  MUFU.EX2 R65, R65 ;  /* 0x0000004100417308 */ /* 0x000fe20000000800 */
[----:B------:R-:W-:-:S04]  /*57a0*/  FADD.FTZ R48, R48, R53 ;  /* 0x0000003530307221 */ /* 0x000fc80000010000 */
[C---:B------:R-:W-:Y:S03]  /*57b0*/  HMMA.16816.F32.BF16 R76, R164.reuse, R82, RZ ;  /* 0x00000052a44c723c */ /* 0x040fe600000418ff */
[----:B------:R-:W3:Y:S01]  /*57c0*/  MUFU.EX2 R64, R64 ;  /* 0x0000004000407308 */ /* 0x000ee20000000800 */
[----:B--2---:R-:W-:Y:S01]  /*57d0*/  F2FP.BF16.F32.PACK_AB R160, R206, R203 ;  /* 0x000000cbcea0723e */ /* 0x004fe200000010ff */
[----:B------:R-:W-:Y:S01]  /*57e0*/  FADD.FTZ R206, R203, R206 ;  /* 0x000000cecbce7221 */ /* 0x000fe20000010000 */
[----:B------:R-:W-:Y:S01]  /*57f0*/  HMMA.16816.F32.BF16 R92, R164, R98, RZ ;  /* 0x00000062a45c723c */ /* 0x000fe200000418ff */
[----:B-1----:R-:W-:Y:S01]  /*5800*/  FMNMX.FTZ R3, R3, R66, !PT ;  /* 0x0000004203037209 */ /* 0x002fe20007810000 */
[----:B------:R-:W-:-:S03]  /*5810*/  FFMA.FTZ R66, R132, UR10, -R231 ;  /* 0x0000000a84427c23 */ /* 0x000fc600080108e7 */
[----:B------:R-:W-:Y:S01]  /*5820*/  MUFU.EX2 R47, R47 ;  /* 0x0000002f002f7308 */ /* 0x000fe20000000800 */
[C---:B------:R-:W-:Y:S01]  /*5830*/  FSETP.NEU.FTZ.AND P1, PT, R3.reuse, -INF , PT ;  /* 0xff8000000300780b */ /* 0x040fe20003f3d000 */
[----:B------:R-:W-:Y:S01]  /*5840*/  FMUL.FTZ R238, R3, UR10 ;  /* 0x0000000a03ee7c20 */ /* 0x000fe20008410000 */
[C---:B------:R-:W-:Y:S04]  /*5850*/  HMMA.16816.F32.BF16 R108, R164.reuse, R114, RZ ;  /* 0x00000072a46c723c */ /* 0x040fe800000418ff */
[----:B------:R-:W-:Y:S01]  /*5860*/  FSEL R238, R238, RZ, P1 ;  /* 0x000000ffeeee7208 */ /* 0x000fe20000800000 */
[----:B------:R-:W1:Y:S01]  /*5870*/  MUFU.EX2 R46, R46 ;  /* 0x0000002e002e7308 */ /* 0x000e620000000800 */
[----:B---3--:R-:W-:Y:S01]  /*5880*/  F2FP.BF16.F32.PACK_AB R162, R64, R65 ;  /* 0x0000004140a2723e */ /* 0x008fe200000010ff */
[C---:B------:R-:W-:Y:S01]  /*5890*/  HMMA.16816.F32.BF16 R124, R164.reuse, R130, RZ ;  /* 0x00000082a47c723c */ /* 0x040fe200000418ff */
[----:B------:R-:W-:Y:S01]  /*58a0*/  FADD.FTZ R65, R65, R206 ;  /* 0x000000ce41417221 */ /* 0x000fe20000010000 */
[--C-:B------:R-:W-:Y:S01]  /*58b0*/  FFMA.FTZ R232, R85, UR10, -R238.reuse ;  /* 0x0000000a55e87c23 */ /* 0x100fe200080108ee */
[--C-:B------:R-:W-:Y:S01]  /*58c0*/  FFMA.FTZ R233, R87, UR10, -R238.reuse ;  /* 0x0000000a57e97c23 */ /* 0x100fe200080108ee */
[--C-:B------:R-:W-:Y:S01]  /*58d0*/  FFMA.FTZ R197, R69, UR10, -R238.reuse ;  /* 0x0000000a45c57c23 */ /* 0x100fe200080108ee */
[--C-:B------:R-:W-:Y:S01]  /*58e0*/  FFMA.FTZ R200, R103, UR10, -R238.reuse ;  /* 0x0000000a67c87c23 */ /* 0x100fe200080108ee */
[C---:B------:R-:W-:Y:S01]  /*58f0*/  HMMA.16816.F32.BF16 R140, R164.reuse, R178, RZ ;  /* 0x000000b2a48c723c */ /* 0x040fe200000418ff */
[--C-:B------:R-:W-:Y:S01]  /*5900*/  FFMA.FTZ R198, R71, UR10, -R238.reuse ;  /* 0x0000000a47c67c23 */ /* 0x100fe200080108ee */
[----:B------:R-:W-:Y:S01]  /*5910*/  MUFU.EX2 R232, R232 ;  /* 0x000000e800e87308 */ /* 0x000fe20000000800 */
[--C-:B------:R-:W-:Y:S01]  /*5920*/  FFMA.FTZ R201, R133, UR10, -R238.reuse ;  /* 0x0000000a85c97c23 */ /* 0x100fe200080108ee */
[--C-:B------:R-:W-:Y:S01]  /*5930*/  FFMA.FTZ R199, R101, UR10, -R238.reuse ;  /* 0x0000000a65c77c23 */ /* 0x100fe200080108ee */
[--C-:B------:R-:W-:Y:S01]  /*5940*/  FFMA.FTZ R222, R222, UR10, -R238.reuse ;  /* 0x0000000adede7c23 */ /* 0x100fe200080108ee */
[C---:B------:R-:W-:Y:S01]  /*5950*/  HMMA.16816.F32.BF16 R172, R164.reuse, R154, RZ ;  /* 0x0000009aa4ac723c */ /* 0x040fe200000418ff */
[--C-:B------:R-:W-:Y:S01]  /*5960*/  FFMA.FTZ R221, R221, UR10, -R238.reuse ;  /* 0x0000000adddd7c23 */ /* 0x100fe200080108ee */
[--C-:B------:R-:W-:Y:S01]  /*5970*/  FFMA.FTZ R220, R220, UR10, -R238.reuse ;  /* 0x0000000adcdc7c23 */ /* 0x100fe200080108ee */
[----:B-1----:R-:W-:Y:S01]  /*5980*/  F2FP.BF16.F32.PACK_AB R7, R46, R47 ;  /* 0x0000002f2e07723e */ /* 0x002fe200000010ff */
[----:B------:R-:W1:Y:S01]  /*5990*/  MUFU.EX2 R233, R233 ;  /* 0x000000e900e97308 */ /* 0x000e620000000800 */
[----:B------:R-:W-:Y:S01]  /*59a0*/  FFMA.FTZ R219, R219, UR10, -R238 ;  /* 0x0000000adbdb7c23 */ /* 0x000fe200080108ee */
[----:B------:R-:W-:Y:S01]  /*59b0*/  HMMA.16816.F32.BF16 R164, R164, R22, RZ ;  /* 0x00000016a4a4723c */ /* 0x000fe200000418ff */
[----:B------:R-:W-:Y:S01]  /*59c0*/  FADD.FTZ R64, R64, R65 ;  /* 0x0000004140407221 */ /* 0x000fe20000010000 */
[----:B------:R-:W-:-:S04]  /*59d0*/  FADD.FTZ R47, R47, R48 ;  /* 0x000000302f2f7221 */ /* 0x000fc80000010000 */
[----:B------:R-:W-:Y:S01]  /*59e0*/  MUFU.EX2 R197, R197 ;  /* 0x000000c500c57308 */ /* 0x000fe20000000800 */
[----:B------:R-:W-:Y:S01]  /*59f0*/  HMMA.16816.F32.BF16 R188, R4, R40, R188 ;  /* 0x0000002804bc723c */ /* 0x000fe200000418bc */
[----:B------:R-:W-:-:S05]  /*5a00*/  FADD.FTZ R46, R46, R47 ;  /* 0x0000002f2e2e7221 */ /* 0x000fca0000010000 */
[----:B------:R-:W-:Y:S01]  /*5a10*/  HMMA.16816.F32.BF16 R72, R4, R36, R72 ;  /* 0x000000240448723c */ /* 0x000fe20000041848 */
[----:B------:R-:W2:Y:S01]  /*5a20*/  MUFU.EX2 R200, R200 ;  /* 0x000000c800c87308 */ /* 0x000ea20000000800 */
[----:B-1----:R-:W-:Y:S01]  /*5a30*/  F2FP.BF16.F32.PACK_AB R161, R233, R232 ;  /* 0x000000e8e9a1723e */ /* 0x002fe200000010ff */
[----:B------:R-:W-:-:S03]  /*5a40*/  FADD.FTZ R232, R232, R233 ;  /* 0x000000e9e8e87221 */ /* 0x000fc60000010000 */
[C---:B------:R-:W-:Y:S03]  /*5a50*/  HMMA.16816.F32.BF16 R88, R4.reuse, R32, R88 ;  /* 0x000000200458723c */ /* 0x040fe60000041858 */
[----:B------:R-:W-:Y:S03]  /*5a60*/  MUFU.EX2 R63, R63 ;  /* 0x0000003f003f7308 */ /* 0x000fe60000000800 */
[C---:B------:R-:W-:Y:S05]  /*5a70*/  HMMA.16816.F32.BF16 R104, R4.reuse, R28, R104 ;  /* 0x0000001c0468723c */ /* 0x040fea0000041868 */
[----:B------:R-:W1:Y:S01]  /*5a80*/  MUFU.EX2 R62, R62 ;  /* 0x0000003e003e7308 */ /* 0x000e620000000800 */
[----:B--2---:R-:W-:Y:S01]  /*5a90*/  F2FP.BF16.F32.PACK_AB R163, R200, R197 ;  /* 0x000000c5c8a3723e */ /* 0x004fe200000010ff */
[----:B------:R-:W-:Y:S01]  /*5aa0*/  HMMA.16816.F32.BF16 R120, R4, R24, R120 ;  /* 0x000000180478723c */ /* 0x000fe20000041878 */
[----:B------:R-:W-:-:S04]  /*5ab0*/  FADD.FTZ R197, R197, R232 ;  /* 0x000000e8c5c57221 */ /* 0x000fc80000010000 */
[----:B------:R-:W-:Y:S01]  /*5ac0*/  FADD.FTZ R197, R200, R197 ;  /* 0x000000c5c8c57221 */ /* 0x000fe20000010000 */
[C---:B------:R-:W-:Y:S01]  /*5ad0*/  HMMA.16816.F32.BF16 R192, R160.reuse, R180, RZ ;  /* 0x000000b4a0c0723c */ /* 0x040fe200000418ff */
[----:B------:R-:W-:Y:S05]  /*5ae0*/  MUFU.EX2 R66, R66 ;  /* 0x0000004200427308 */ /* 0x000fea0000000800 */
[C---:B------:R-:W-:Y:S01]  /*5af0*/  HMMA.16816.F32.BF16 R68, R160.reuse, R80, RZ ;  /* 0x00000050a044723c */ /* 0x040fe200000418ff */
[----:B------:R-:W-:Y:S01]  /*5b00*/  MOV R181, R202 ;  /* 0x000000ca00b57202 */ /* 0x000fe20000000f00 */
[----:B------:R-:W-:Y:S01]  /*5b10*/  FFMA.FTZ R202, R135, UR10, -R238 ;  /* 0x0000000a87ca7c23 */ /* 0x000fe200080108ee */
[----:B------:R-:W-:Y:S01]  /*5b20*/  MOV R180, R116 ;  /* 0x0000007400b47202 */ /* 0x000fe20000000f00 */
[----:B------:R-:W-:Y:S02]  /*5b30*/  MUFU.EX2 R67, R67 ;  /* 0x0000004300437308 */ /* 0x000fe40000000800 */
[----:B------:R-:W-:Y:S01]  /*5b40*/  HMMA.16816.F32.BF16 R100, R160, R112, RZ ;  /* 0x00000070a064723c */ /* 0x000fe200000418ff */
[----:B------:R-:W-:-:S02]  /*5b50*/  MOV R80, R86 ;  /* 0x0000005600507202 */ /* 0x000fc40000000f00 */
[----:B------:R-:W-:-:S03]  /*5b60*/  MOV R81, R147 ;  /* 0x0000009300517202 */ /* 0x000fc60000000f00 */
[----:B------:R-:W-:Y:S01]  /*5b70*/  MUFU.EX2 R198, R198 ;  /* 0x000000c600c67308 */ /* 0x000fe20000000800 */
[----:B------:R-:W-:Y:S01]  /*5b80*/  HMMA.16816.F32.BF16 R84, R160, R96, RZ ;  /* 0x00000060a054723c */ /* 0x000fe200000418ff */
[----:B------:R-:W-:-:S05]  /*5b90*/  MOV R113, R144 ;  /* 0x0000009000717202 */ /* 0x000fca0000000f00 */
[----:B------:R-:W-:Y:S01]  /*5ba0*/  HMMA.16816.F32.BF16 R116, R160, R128, RZ ;  /* 0x00000080a074723c */ /* 0x000fe200000418ff */
[----:B------:R-:W2:Y:S01]  /*5bb0*/  MUFU.EX2 R201, R201 ;  /* 0x000000c900c97308 */ /* 0x000ea20000000800 */
[----:B------:R-:W-:Y:S01]  /*5bc0*/  IMAD.MOV.U32 R97, RZ, RZ, R145 ;  /* 0x000000ffff617224 */ /* 0x000fe200078e0091 */
[----:B------:R-:W-:-:S03]  /*5bd0*/  MOV R96, R146 ;  /* 0x0000009200607202 */ /* 0x000fc60000000f00 */
[----:B------:R-:W-:Y:S03]  /*5be0*/  HMMA.16816.F32.BF16 R132, R160, R176, RZ ;  /* 0x000000b0a084723c */ /* 0x000fe600000418ff */
[----:B------:R-:W-:Y:S03]  /*5bf0*/  MUFU.EX2 R199, R199 ;  /* 0x000000c700c77308 */ /* 0x000fe60000000800 */
[C---:B------:R-:W-:Y:S05]  /*5c00*/  HMMA.16816.F32.BF16 R136, R4.reuse, R16, R136 ;  /* 0x000000100488723c */ /* 0x040fea0000041888 */
[----:B------:R-:W3:Y:S01]  /*5c10*/  MUFU.EX2 R202, R202 ;  /* 0x000000ca00ca7308 */ /* 0x000ee20000000800 */
[C---:B------:R-:W-:Y:S06]  /*5c20*/  HMMA.16816.F32.BF16 R148, R4.reuse, R12, R148 ;  /* 0x0000000c0494723c */ /* 0x040fec0000041894 */
[C---:B------:R-:W-:Y:S01]  /*5c30*/  HMMA.16816.F32.BF16 R156, R4.reuse, R8, R156 ;  /* 0x00000008049c723c */ /* 0x040fe2000004189c */
[----:B------:R-:W-:Y:S05]  /*5c40*/  MUFU.EX2 R236, R236 ;  /* 0x000000ec00ec7308 */ /* 0x000fea0000000800 */
[C---:B------:R-:W-:Y:S03]  /*5c50*/  HMMA.16816.F32.BF16 R184, R4.reuse, R42, R184 ;  /* 0x0000002a04b8723c */ /* 0x040fe600000418b8 */
[----:B------:R-:W-:Y:S03]  /*5c60*/  MUFU.EX2 R230, R230 ;  /* 0x000000e600e67308 */ /* 0x000fe60000000800 */
[C---:B------:R-:W-:Y:S05]  /*5c70*/  HMMA.16816.F32.BF16 R76, R4.reuse, R38, R76 ;  /* 0x00000026044c723c */ /* 0x040fea000004184c */
[----:B------:R-:W-:Y:S01]  /*5c80*/  MUFU.EX2 R229, R229 ;  /* 0x000000e500e57308 */ /* 0x000fe20000000800 */
        /* <DEDUP_REMOVED lines=8> */
[----:B------:R-:W-:Y:S01]  /*5d10*/  HMMA.16816.F32.BF16 R164, R4, R10, R164 ;  /* 0x0000000a04a4723c */ /* 0x000fe200000418a4 */
[----:B------:R-:W-:Y:S05]  /*5d20*/  MUFU.EX2 R221, R221 ;  /* 0x000000dd00dd7308 */ /* 0x000fea0000000800 */
[C---:B------:R-:W-:Y:S01]  /*5d30*/  HMMA.16816.F32.BF16 R144, R160.reuse, R152, RZ ;  /* 0x00000098a090723c */ /* 0x040fe200000418ff */
[----:B-1----:R-:W-:Y:S01]  /*5d40*/  F2FP.BF16.F32.PACK_AB R4, R62, R63 ;  /* 0x0000003f3e04723e */ /* 0x002fe200000010ff */
[----:B------:R-:W-:Y:S01]  /*5d50*/  FADD.FTZ R63, R63, R64 ;  /* 0x000000403f3f7221 */ /* 0x000fe20000010000 */
[----:B--2---:R-:W-:Y:S01]  /*5d60*/  F2FP.BF16.F32.PACK_AB R5, R201, R198 ;  /* 0x000000c6c905723e */ /* 0x004fe200000010ff */
[----:B------:R-:W-:Y:S01]  /*5d70*/  MUFU.EX2 R220, R220 ;  /* 0x000000dc00dc7308 */ /* 0x000fe20000000800 */
[----:B------:R-:W-:Y:S01]  /*5d80*/  F2FP.BF16.F32.PACK_AB R6, R67, R66 ;  /* 0x000000424306723e */ /* 0x000fe200000010ff */
[----:B------:R-:W-:Y:S01]  /*5d90*/  HMMA.16816.F32.BF16 R128, R160, R130, RZ ;  /* 0x00000082a080723c */ /* 0x000fe200000418ff */
[----:B---3--:R-:W-:Y:S01]  /*5da0*/  F2FP.BF16.F32.PACK_AB R7, R202, R199 ;  /* 0x000000c7ca07723e */ /* 0x008fe200000010ff */
[----:B------:R-:W-:Y:S01]  /*5db0*/  FADD.FTZ R63, R62, R63 ;  /* 0x0000003f3e3f7221 */ /* 0x000fe20000010000 */
[----:B------:R-:W-:-:S03]  /*5dc0*/  FADD.FTZ R198, R198, R197 ;  /* 0x000000c5c6c67221 */ /* 0x000fc60000010000 */
[----:B------:R-:W-:Y:S01]  /*5dd0*/  HMMA.16816.F32.BF16 R176, R160, R178, RZ ;  /* 0x000000b2a0b0723c */ /* 0x000fe200000418ff */
[----:B------:R-:W-:Y:S01]  /*5de0*/  MUFU.EX2 R219, R219 ;  /* 0x000000db00db7308 */ /* 0x000fe20000000800 */
[----:B------:R-:W-:Y:S01]  /*5df0*/  FADD.FTZ R66, R66, R63 ;  /* 0x0000003f42427221 */ /* 0x000fe20000010000 */
[----:B------:R-:W-:-:S03]  /*5e00*/  FADD.FTZ R198, R201, R198 ;  /* 0x000000c6c9c67221 */ /* 0x000fc60000010000 */
[C---:B------:R-:W-:Y:S01]  /*5e10*/  HMMA.16816.F32.BF16 R192, R4.reuse, R40, R192 ;  /* 0x0000002804c0723c */ /* 0x040fe200000418c0 */
[----:B------:R-:W-:Y:S01]  /*5e20*/  FADD.FTZ R66, R67, R66 ;  /* 0x0000004243427221 */ /* 0x000fe20000010000 */
[----:B------:R-:W-:Y:S01]  /*5e30*/  FADD.FTZ R199, R199, R198 ;  /* 0x000000c6c7c77221 */ /* 0x000fe20000010000 */
[----:B------:R-:W-:Y:S03]  /*5e40*/  MUFU.EX2 R217, R217 ;  /* 0x000000d900d97308 */ /* 0x000fe60000000800 */
[C---:B------:R-:W-:Y:S01]  /*5e50*/  HMMA.16816.F32.BF16 R68, R4.reuse, R36, R68 ;  /* 0x000000240444723c */ /* 0x040fe20000041844 */
[----:B------:R-:W-:Y:S01]  /*5e60*/  MOV R40, R113 ;  /* 0x0000007100287202 */ /* 0x000fe20000000f00 */
[----:B------:R-:W-:Y:S01]  /*5e70*/  FADD.FTZ R202, R202, R199 ;  /* 0x000000c7caca7221 */ /* 0x000fe20000010000 */
[----:B------:R-:W-:Y:S02]  /*5e80*/  MOV R41, R96 ;  /* 0x0000006000297202 */ /* 0x000fe40000000f00 */
[----:B------:R-:W-:Y:S01]  /*5e90*/  MUFU.EX2 R213, R213 ;  /* 0x000000d500d57308 */ /* 0x000fe20000000800 */
[----:B------:R-:W-:Y:S01]  /*5ea0*/  HMMA.16816.F32.BF16 R84, R4, R32, R84 ;  /* 0x000000200454723c */ /* 0x000fe20000041854 */
[----:B------:R-:W-:Y:S01]  /*5eb0*/  MOV R37, R181 ;  /* 0x000000b500257202 */ /* 0x000fe20000000f00 */
[--C-:B------:R-:W-:Y:S01]  /*5ec0*/  FFMA.FTZ R41, R41, UR10, -R231.reuse ;  /* 0x0000000a29297c23 */ /* 0x100fe200080108e7 */
[----:B------:R-:W-:Y:S01]  /*5ed0*/  MOV R36, R169 ;  /* 0x000000a900247202 */ /* 0x000fe20000000f00 */
[----:B------:R-:W-:-:S02]  /*5ee0*/  FFMA.FTZ R40, R40, UR10, -R231 ;  /* 0x0000000a28287c23 */ /* 0x000fc400080108e7 */
[C---:B------:R-:W-:Y:S01]  /*5ef0*/  HMMA.16816.F32.BF16 R100, R4.reuse, R28, R100 ;  /* 0x0000001c0464723c */ /* 0x040fe20000041864 */
[----:B------:R-:W-:Y:S01]  /*5f00*/  MOV R32, R180 ;  /* 0x000000b400207202 */ /* 0x000fe20000000f00 */
[----:B------:R-:W-:Y:S01]  /*5f10*/  FFMA.FTZ R36, R36, UR10, -R238 ;  /* 0x0000000a24247c23 */ /* 0x000fe200080108ee */
[----:B------:R-:W-:Y:S01]  /*5f20*/  MOV R33, R171 ;  /* 0x000000ab00217202 */ /* 0x000fe20000000f00 */
[----:B------:R-:W-:Y:S02]  /*5f30*/  MUFU.EX2 R41, R41 ;  /* 0x0000002900297308 */ /* 0x000fe40000000800 */
[----:B------:R-:W-:Y:S01]  /*5f40*/  HMMA.16816.F32.BF16 R116, R4, R24, R116 ;  /* 0x000000180474723c */ /* 0x000fe20000041874 */
[----:B------:R-:W-:Y:S01]  /*5f50*/  MOV R28, R97 ;  /* 0x00000061001c7202 */ /* 0x000fe20000000f00 */
[----:B------:R-:W-:Y:S01]  /*5f60*/  FFMA.FTZ R32, R32, UR10, -R218 ;  /* 0x0000000a20207c23 */ /* 0x000fe200080108da */
[----:B------:R-:W-:-:S03]  /*5f70*/  MOV R29, R80 ;  /* 0x00000050001d7202 */ /* 0x000fc60000000f00 */
[----:B------:R-:W-:Y:S01]  /*5f80*/  HMMA.16816.F32.BF16 R132, R4, R16, R132 ;  /* 0x000000100484723c */ /* 0x000fe20000041884 */
[----:B------:R-:W-:Y:S01]  /*5f90*/  IMAD.MOV.U32 R25, RZ, RZ, R81 ;  /* 0x000000ffff197224 */ /* 0x000fe200078e0051 */
[----:B------:R-:W-:Y:S01]  /*5fa0*/  MOV R24, R170 ;  /* 0x000000aa00187202 */ /* 0x000fe20000000f00 */
[----:B------:R-:W1:Y:S03]  /*5fb0*/  MUFU.EX2 R40, R40 ;  /* 0x0000002800287308 */ /* 0x000e660000000800 */
[----:B------:R-:W-:Y:S01]  /*5fc0*/  HMMA.16816.F32.BF16 R180, R160, R182, RZ ;  /* 0x000000b6a0b4723c */ /* 0x000fe200000418ff */
[----:B------:R-:W-:-:S04]  /*5fd0*/  MOV R17, R168 ;  /* 0x000000a800117202 */ /* 0x000fc80000000f00 */
[----:B------:R-:W-:Y:S01]  /*5fe0*/  MUFU.EX2 R36, R36 ;  /* 0x0000002400247308 */ /* 0x000fe20000000800 */
[C---:B------:R-:W-:Y:S06]  /*5ff0*/  HMMA.16816.F32.BF16 R80, R160.reuse, R82, RZ ;  /* 0x00000052a050723c */ /* 0x040fec00000418ff */
[C---:B------:R-:W-:Y:S01]  /*6000*/  HMMA.16816.F32.BF16 R96, R160.reuse, R98, RZ ;  /* 0x00000062a060723c */ /* 0x040fe200000418ff */
[----:B------:R-:W-:Y:S05]  /*6010*/  MUFU.EX2 R32, R32 ;  /* 0x0000002000207308 */ /* 0x000fea0000000800 */
[C---:B------:R-:W-:Y:S03]  /*6020*/  HMMA.16816.F32.BF16 R112, R160.reuse, R114, RZ ;  /* 0x00000072a070723c */ /* 0x040fe600000418ff */
[----:B------:R-:W-:Y:S03]  /*6030*/  MUFU.EX2 R207, R207 ;  /* 0x000000cf00cf7308 */ /* 0x000fe60000000800 */
[C---:B------:R-:W-:Y:S05]  /*6040*/  HMMA.16816.F32.BF16 R168, R160.reuse, R20, RZ ;  /* 0x00000014a0a8723c */ /* 0x040fea00000418ff */
[----:B------:R-:W-:Y:S01]  /*6050*/  MUFU.EX2 R214, R214 ;  /* 0x000000d600d67308 */ /* 0x000fe20000000800 */
[C---:B------:R-:W-:Y:S06]  /*6060*/  HMMA.16816.F32.BF16 R152, R160.reuse, R154, RZ ;  /* 0x0000009aa098723c */ /* 0x040fec00000418ff */
[----:B------:R-:W-:Y:S01]  /*6070*/  HMMA.16816.F32.BF16 R160, R160, R22, RZ ;  /* 0x00000016a0a0723c */ /* 0x000fe200000418ff */
[----:B------:R-:W-:Y:S01]  /*6080*/  LDSM.16.MT88.4 R20, [R244+0xf000] ;  /* 0x00f00000f414783b */ /* 0x000fe20000004200 */
[----:B------:R-:W-:Y:S04]  /*6090*/  MUFU.EX2 R204, R204 ;  /* 0x000000cc00cc7308 */ /* 0x000fe80000000800 */
[C---:B------:R-:W-:Y:S06]  /*60a0*/  HMMA.16816.F32.BF16 R80, R4.reuse, R38, R80 ;  /* 0x000000260450723c */ /* 0x040fec0000041850 */
[----:B------:R-:W-:Y:S01]  /*60b0*/  HMMA.16816.F32.BF16 R144, R4, R12, R144 ;  /* 0x0000000c0490723c */ /* 0x000fe20000041890 */
[--C-:B------:R-:W-:Y:S01]  /*60c0*/  FFMA.FTZ R39, R17, UR10, -R231.reuse ;  /* 0x0000000a11277c23 */ /* 0x100fe200080108e7 */
[----:B------:R-:W-:Y:S01]  /*60d0*/  FFMA.FTZ R38, R37, UR10, -R231 ;  /* 0x0000000a25267c23 */ /* 0x000fe200080108e7 */
[----:B------:R-:W-:Y:S01]  /*60e0*/  FFMA.FTZ R37, R237, UR10, -R238 ;  /* 0x0000000aed257c23 */ /* 0x000fe200080108ee */
[----:B------:R-:W-:-:S02]  /*60f0*/  FFMA.FTZ R237, R25, UR10, -R218 ;  /* 0x0000000a19ed7c23 */ /* 0x000fc400080108da */
[C---:B------:R-:W-:Y:S01]  /*6100*/  HMMA.16816.F32.BF16 R168, R4.reuse, R8, R168 ;  /* 0x0000000804a8723c */ /* 0x040fe200000418a8 */
[----:B------:R-:W-:Y:S05]  /*6110*/  MUFU.EX2 R39, R39 ;  /* 0x0000002700277308 */ /* 0x000fea0000000800 */
[C---:B------:R-:W-:Y:S01]  /*6120*/  HMMA.16816.F32.BF16 R176, R4.reuse, R18, R176 ;  /* 0x0000001204b0723c */ /* 0x040fe200000418b0 */
[----:B------:R-:W2:Y:S02]  /*6130*/  LDSM.16.MT88.4 R16, [R244+0xd000] ;  /* 0x00d00000f410783b */ /* 0x000ea40000004200 */
[----:B------:R-:W-:Y:S03]  /*6140*/  MUFU.EX2 R38, R38 ;  /* 0x0000002600267308 */ /* 0x000fe60000000800 */
[C---:B------:R-:W-:Y:S01]  /*6150*/  HMMA.16816.F32.BF16 R152, R4.reuse, R14, R152 ;  /* 0x0000000e0498723c */ /* 0x040fe20000041898 */
[----:B------:R-:W3:Y:S04]  /*6160*/  LDSM.16.MT88.4 R12, [R242+0xd000] ;  /* 0x00d00000f20c783b */ /* 0x000ee80000004200 */
[----:B------:R-:W4:Y:S01]  /*6170*/  MUFU.EX2 R37, R37 ;  /* 0x0000002500257308 */ /* 0x000f220000000800 */
[C---:B------:R-:W-:Y:S01]  /*6180*/  HMMA.16816.F32.BF16 R160, R4.reuse, R10, R160 ;  /* 0x0000000a04a0723c */ /* 0x040fe200000418a0 */
[----:B------:R-:W5:Y:S05]  /*6190*/  LDSM.16.MT88.4 R8, [R241+0xd000] ;  /* 0x00d00000f108783b */ /* 0x000f6a0000004200 */
[C---:B------:R-:W-:Y:S01]  /*61a0*/  HMMA.16816.F32.BF16 R96, R4.reuse, R34, R96 ;  /* 0x000000220460723c */ /* 0x040fe20000041860 */
[----:B------:R-:W2:Y:S05]  /*61b0*/  MUFU.EX2 R237, R237 ;  /* 0x000000ed00ed7308 */ /* 0x000eaa0000000800 */
[C---:B------:R-:W-:Y:S01]  /*61c0*/  HMMA.16816.F32.BF16 R180, R4.reuse, R42, R180 ;  /* 0x0000002a04b4723c */ /* 0x040fe200000418b4 */
[----:B------:R-:W-:Y:S01]  /*61d0*/  FFMA.FTZ R34, R33, UR10, -R238 ;  /* 0x0000000a21227c23 */ /* 0x000fe200080108ee */
[----:B------:R-:W-:Y:S01]  /*61e0*/  FFMA.FTZ R33, R235, UR10, -R218 ;  /* 0x0000000aeb217c23 */ /* 0x000fe200080108da */
[--C-:B------:R-:W-:Y:S01]  /*61f0*/  FFMA.FTZ R235, R234, UR10, -R205.reuse ;  /* 0x0000000aeaeb7c23 */ /* 0x100fe200080108cd */
[----:B------:R-:W-:Y:S01]  /*6200*/  FFMA.FTZ R35, R24, UR10, -R238 ;  /* 0x0000000a18237c23 */ /* 0x000fe200080108ee */
[--C-:B------:R-:W-:Y:S01]  /*6210*/  FFMA.FTZ R234, R239, UR10, -R205.reuse ;  /* 0x0000000aefea7c23 */ /* 0x100fe200080108cd */
[C---:B------:R-:W-:Y:S01]  /*6220*/  HMMA.16816.F32.BF16 R112, R4.reuse, R30, R112 ;  /* 0x0000001e0470723c */ /* 0x040fe20000041870 */
[--C-:B------:R-:W-:Y:S01]  /*6230*/  FFMA.FTZ R43, R28, UR10, -R205.reuse ;  /* 0x0000000a1c2b7c23 */ /* 0x100fe200080108cd */
[--C-:B------:R-:W-:Y:S01]  /*6240*/  FFMA.FTZ R42, R29, UR10, -R205.reuse ;  /* 0x0000000a1d2a7c23 */ /* 0x100fe200080108cd */
[----:B------:R-:W-:Y:S01]  /*6250*/  MUFU.EX2 R34, R34 ;  /* 0x0000002200227308 */ /* 0x000fe20000000800 */
[----:B------:R-:W5:Y:S01]  /*6260*/  LDSM.16.MT88.4 R28, [R240+0xd000] ;  /* 0x00d00000f01c783b */ /* 0x000f620000004200 */
[----:B------:R-:W-:Y:S01]  /*6270*/  FFMA.FTZ R238, R215, UR10, -R218 ;  /* 0x0000000ad7ee7c23 */ /* 0x000fe200080108da */
[----:B------:R-:W-:Y:S01]  /*6280*/  HMMA.16816.F32.BF16 R128, R4, R26, R128 ;  /* 0x0000001a0480723c */ /* 0x000fe20000041880 */
[----:B------:R-:W-:-:S04]  /*6290*/  FFMA.FTZ R215, R216, UR10, -R205 ;  /* 0x0000000ad8d77c23 */ /* 0x000fc800080108cd */
[----:B------:R-:W3:Y:S02]  /*62a0*/  MUFU.EX2 R35, R35 ;  /* 0x0000002300237308 */ /* 0x000ee40000000800 */
[----:B-1----:R-:W-:Y:S01]  /*62b0*/  F2FP.BF16.F32.PACK_AB R4, R40, R41 ;  /* 0x000000292804723e */ /* 0x002fe200000010ff */
[----:B------:R-:W-:Y:S01]  /*62c0*/  FADD.FTZ R41, R41, R66 ;  /* 0x0000004229297221 */ /* 0x000fe20000010000 */
[----:B----4-:R-:W-:Y:S01]  /*62d0*/  F2FP.BF16.F32.PACK_AB R5, R36, R37 ;  /* 0x000000252405723e */ /* 0x010fe200000010ff */
[----:B------:R-:W-:Y:S01]  /*62e0*/  FADD.FTZ R37, R37, R202 ;  /* 0x000000ca25257221 */ /* 0x000fe20000010000 */
[----:B------:R-:W-:Y:S01]  /*62f0*/  F2FP.BF16.F32.PACK_AB R6, R38, R39 ;  /* 0x000000272606723e */ /* 0x000fe200000010ff */
[----:B------:R-:W-:Y:S01]  /*6300*/  FADD.FTZ R40, R40, R41 ;  /* 0x0000002928287221 */ /* 0x000fe20000010000 */
[----:B------:R-:W1:Y:S01]  /*6310*/  MUFU.EX2 R33, R33 ;  /* 0x0000002100217308 */ /* 0x000e620000000800 */
[----:B--2---:R-:W-:Y:S01]  /*6320*/  F2FP.BF16.F32.PACK_AB R26, R236, R237 ;  /* 0x000000edec1a723e */ /* 0x004fe200000010ff */
[----:B------:R-:W-:Y:S01]  /*6330*/  FADD.FTZ R36, R36, R37 ;  /* 0x0000002524247221 */ /* 0x000fe20000010000 */
[----:B------:R-:W-:-:S04]  /*6340*/  FADD.FTZ R39, R39, R40 ;  /* 0x0000002827277221 */ /* 0x000fc80000010000 */
[----:B------:R-:W-:Y:S01]  /*6350*/  FADD.FTZ R39, R38, R39 ;  /* 0x0000002726277221 */ /* 0x000fe20000010000 */
[----:B------:R-:W-:Y:S01]  /*6360*/  MUFU.EX2 R235, R235 ;  /* 0x000000eb00eb7308 */ /* 0x000fe20000000800 */
[----:B---3--:R-:W-:Y:S01]  /*6370*/  F2FP.BF16.F32.PACK_AB R7, R34, R35 ;  /* 0x000000232207723e */ /* 0x008fe200000010ff */
[----:B------:R-:W-:-:S04]  /*6380*/  FADD.FTZ R35, R35, R36 ;  /* 0x0000002423237221 */ /* 0x000fc80000010000 */
[----:B------:R-:W-:Y:S02]  /*6390*/  FADD.FTZ R35, R34, R35 ;  /* 0x0000002322237221 */ /* 0x000fe40000010000 */
[----:B------:R-:W2:Y:S01]  /*63a0*/  MUFU.EX2 R234, R234 ;  /* 0x000000ea00ea7308 */ /* 0x000ea20000000800 */
[----:B-1----:R-:W-:Y:S01]  /*63b0*/  F2FP.BF16.F32.PACK_AB R24, R32, R33 ;  /* 0x000000212018723e */ /* 0x002fe200000010ff */
[----:B------:R-:W-:Y:S01]  /*63c0*/  HMMA.16816.F32.BF16 R192, R4, R16, R192 ;  /* 0x0000001004c0723c */ /* 0x000fe200000418c0 */
[----:B------:R-:W-:-:S04]  /*63d0*/  FADD.FTZ R33, R33, R50 ;  /* 0x0000003221217221 */ /* 0x000fc80000010000 */
[----:B------:R-:W-:Y:S01]  /*63e0*/  FADD.FTZ R32, R32, R33 ;  /* 0x0000002120207221 */ /* 0x000fe20000010000 */
[----:B------:R-:W-:Y:S01]  /*63f0*/  MUFU.EX2 R43, R43 ;  /* 0x0000002b002b7308 */ /* 0x000fe20000000800 */
[----:B------:R-:W-:Y:S02]  /*6400*/  HMMA.16816.F32.BF16 R180, R4, R18, R180 ;  /* 0x0000001204b4723c */ /* 0x000fe400000418b4 */
[----:B------:R-:W-:-:S04]  /*6410*/  FADD.FTZ R237, R237, R32 ;  /* 0x00000020eded7221 */ /* 0x000fc80000010000 */
[C---:B------:R-:W-:Y:S01]  /*6420*/  HMMA.16816.F32.BF16 R68, R4.reuse, R12, R68 ;  /* 0x0000000c0444723c */ /* 0x040fe20000041844 */
[----:B------:R-:W1:Y:S01]  /*6430*/  MUFU.EX2 R42, R42 ;  /* 0x0000002a002a7308 */ /* 0x000e620000000800 */
[----:B--2---:R-:W-:Y:S01]  /*6440*/  F2FP.BF16.F32.PACK_AB R25, R234, R235 ;  /* 0x000000ebea19723e */ /* 0x004fe200000010ff */
[----:B------:R-:W-:Y:S01]  /*6450*/  FADD.FTZ R235, R235, R46 ;  /* 0x0000002eebeb7221 */ /* 0x000fe20000010000 */
[----:B------:R-:W-:Y:S02]  /*6460*/  FADD.FTZ R236, R236, R237 ;  /* 0x000000edecec7221 */ /* 0x000fe40000010000 */
[C---:B------:R-:W-:Y:S01]  /*6470*/  HMMA.16816.F32.BF16 R80, R4.reuse, R14, R80 ;  /* 0x0000000e0450723c */ /* 0x040fe20000041850 */
[----:B------:R-:W-:Y:S02]  /*6480*/  FADD.FTZ R234, R234, R235 ;  /* 0x000000ebeaea7221 */ /* 0x000fe40000010000 */
[----:B------:R-:W2:Y:S03]  /*6490*/  MUFU.EX2 R238, R238 ;  /* 0x000000ee00ee7308 */ /* 0x000ea60000000800 */
[C---:B-----5:R-:W-:Y:S05]  /*64a0*/  HMMA.16816.F32.BF16 R84, R4.reuse, R8, R84 ;  /* 0x000000080454723c */ /* 0x060fea0000041854 */
[----:B------:R-:W3:Y:S01]  /*64b0*/  MUFU.EX2 R215, R215 ;  /* 0x000000d700d77308 */ /* 0x000ee20000000800 */
[----:B-1----:R-:W-:Y:S01]  /*64c0*/  F2FP.BF16.F32.PACK_AB R27, R42, R43 ;  /* 0x0000002b2a1b723e */ /* 0x002fe200000010ff */
[----:B------:R-:W-:Y:S01]  /*64d0*/  HMMA.16816.F32.BF16 R96, R4, R10, R96 ;  /* 0x0000000a0460723c */ /* 0x000fe20000041860 */
[----:B------:R-:W-:-:S04]  /*64e0*/  FADD.FTZ R43, R43, R234 ;  /* 0x000000ea2b2b7221 */ /* 0x000fc80000010000 */
[----:B------:R-:W-:Y:S01]  /*64f0*/  FADD.FTZ R42, R42, R43 ;  /* 0x0000002b2a2a7221 */ /* 0x000fe20000010000 */
[C---:B------:R-:W-:Y:S01]  /*6500*/  HMMA.16816.F32.BF16 R188, R24.reuse, R16, R188 ;  /* 0x0000001018bc723c */ /* 0x040fe200000418bc */
[----:B------:R-:W1:Y:S05]  /*6510*/  MUFU.EX2 R205, R212 ;  /* 0x000000d400cd7308 */ /* 0x000e6a0000000800 */
[C---:B------:R-:W-:Y:S01]  /*6520*/  HMMA.16816.F32.BF16 R184, R24.reuse, R18, R184 ;  /* 0x0000001218b8723c */ /* 0x040fe200000418b8 */
[----:B------:R-:W4:Y:S05]  /*6530*/  LDSM.16.MT88.4 R16, [R242+0xf000] ;  /* 0x00f00000f210783b */ /* 0x000f2a0000004200 */
[C---:B------:R-:W-:Y:S06]  /*6540*/  HMMA.16816.F32.BF16 R72, R24.reuse, R12, R72 ;  /* 0x0000000c1848723c */ /* 0x040fec0000041848 */
[C---:B------:R-:W-:Y:S01]  /*6550*/  HMMA.16816.F32.BF16 R76, R24.reuse, R14, R76 ;  /* 0x0000000e184c723c */ /* 0x040fe2000004184c */
[----:B------:R-:W5:Y:S05]  /*6560*/  LDSM.16.MT88.4 R12, [R241+0xf000] ;  /* 0x00f00000f10c783b */ /* 0x000f6a0000004200 */
[C---:B------:R-:W-:Y:S06]  /*6570*/  HMMA.16816.F32.BF16 R88, R24.reuse, R8, R88 ;  /* 0x000000081858723c */ /* 0x040fec0000041858 */
[----:B------:R-:W-:Y:S01]  /*6580*/  HMMA.16816.F32.BF16 R92, R24, R10, R92 ;  /* 0x0000000a185c723c */ /* 0x000fe2000004185c */
[----:B------:R-:W1:Y:S05]  /*6590*/  LDSM.16.MT88.4 R8, [R240+0xf000] ;  /* 0x00f00000f008783b */ /* 0x000e6a0000004200 */
[-C--:B------:R-:W-:Y:S06]  /*65a0*/  HMMA.16816.F32.BF16 R100, R4, R28.reuse, R100 ;  /* 0x0000001c0464723c */ /* 0x080fec0000041864 */
[C---:B------:R-:W-:Y:S06]  /*65b0*/  HMMA.16816.F32.BF16 R104, R24.reuse, R28, R104 ;  /* 0x0000001c1868723c */ /* 0x040fec0000041868 */
[----:B----4-:R-:W-:Y:S01]  /*65c0*/  HMMA.16816.F32.BF16 R136, R24, R16, R136 ;  /* 0x000000101888723c */ /* 0x010fe20000041888 */
[----:B--2---:R-:W-:Y:S01]  /*65d0*/  F2FP.BF16.F32.PACK_AB R28, R238, R217 ;  /* 0x000000d9ee1c723e */ /* 0x004fe200000010ff */
[----:B------:R-:W-:Y:S01]  /*65e0*/  FADD.FTZ R217, R217, R236 ;  /* 0x000000ecd9d97221 */ /* 0x000fe20000010000 */
[----:B---3--:R-:W-:Y:S01]  /*65f0*/  F2FP.BF16.F32.PACK_AB R29, R214, R215 ;  /* 0x000000d7d61d723e */ /* 0x008fe200000010ff */
[----:B------:R-:W-:-:S02]  /*6600*/  FADD.FTZ R215, R215, R42 ;  /* 0x0000002ad7d77221 */ /* 0x000fc40000010000 */
[----:B------:R-:W-:Y:S01]  /*6610*/  HMMA.16816.F32.BF16 R140, R24, R18, R140 ;  /* 0x00000012188c723c */ /* 0x000fe2000004188c */
[----:B------:R-:W-:Y:S01]  /*6620*/  FADD.FTZ R238, R238, R217 ;  /* 0x000000d9eeee7221 */ /* 0x000fe20000010000 */
[----:B------:R-:W-:-:S03]  /*6630*/  FADD.FTZ R214, R214, R215 ;  /* 0x000000d7d6d67221 */ /* 0x000fc60000010000 */
[----:B------:R-:W-:Y:S01]  /*6640*/  FADD.FTZ R238, R213, R238 ;  /* 0x000000eed5ee7221 */ /* 0x000fe20000010000 */
[C---:B-----5:R-:W-:Y:S06]  /*6650*/  HMMA.16816.F32.BF16 R148, R24.reuse, R12, R148 ;  /* 0x0000000c1894723c */ /* 0x060fec0000041894 */
[C---:B------:R-:W-:Y:S06]  /*6660*/  HMMA.16816.F32.BF16 R172, R24.reuse, R14, R172 ;  /* 0x0000000e18ac723c */ /* 0x040fec00000418ac */
[C---:B-1----:R-:W-:Y:S06]  /*6670*/  HMMA.16816.F32.BF16 R156, R24.reuse, R8, R156 ;  /* 0x00000008189c723c */ /* 0x042fec000004189c */
[----:B------:R-:W-:Y:S06]  /*6680*/  HMMA.16816.F32.BF16 R164, R24, R10, R164 ;  /* 0x0000000a18a4723c */ /* 0x000fec00000418a4 */
[C---:B------:R-:W-:Y:S06]  /*6690*/  HMMA.16816.F32.BF16 R132, R4.reuse, R16, R132 ;  /* 0x000000100484723c */ /* 0x040fec0000041884 */
[C---:B------:R-:W-:Y:S01]  /*66a0*/  HMMA.16816.F32.BF16 R176, R4.reuse, R18, R176 ;  /* 0x0000001204b0723c */ /* 0x040fe200000418b0 */
[----:B------:R-:W1:Y:S05]  /*66b0*/  LDSM.16.MT88.4 R16, [R244+0xd800] ;  /* 0x00d80000f410783b */ /* 0x000e6a0000004200 */
[C---:B------:R-:W-:Y:S06]  /*66c0*/  HMMA.16816.F32.BF16 R144, R4.reuse, R12, R144 ;  /* 0x0000000c0490723c */ /* 0x040fec0000041890 */
[C---:B------:R-:W-:Y:S01]  /*66d0*/  HMMA.16816.F32.BF16 R152, R4.reuse, R14, R152 ;  /* 0x0000000e0498723c */ /* 0x040fe20000041898 */
[----:B------:R-:W2:Y:S05]  /*66e0*/  LDSM.16.MT88.4 R12, [R242+0xd800] ;  /* 0x00d80000f20c783b */ /* 0x000eaa0000004200 */
[C---:B------:R-:W-:Y:S06]  /*66f0*/  HMMA.16816.F32.BF16 R168, R4.reuse, R8, R168 ;  /* 0x0000000804a8723c */ /* 0x040fec00000418a8 */
[----:B------:R-:W-:Y:S01]  /*6700*/  HMMA.16816.F32.BF16 R160, R4, R10, R160 ;  /* 0x0000000a04a0723c */ /* 0x000fe200000418a0 */
[----:B------:R-:W3:Y:S05]  /*6710*/  LDSM.16.MT88.4 R8, [R241+0xd800] ;  /* 0x00d80000f108783b */ /* 0x000eea0000004200 */
[-C--:B------:R-:W-:Y:S06]  /*6720*/  HMMA.16816.F32.BF16 R108, R24, R30.reuse, R108 ;  /* 0x0000001e186c723c */ /* 0x080fec000004186c */
[C---:B------:R-:W-:Y:S06]  /*6730*/  HMMA.16816.F32.BF16 R112, R4.reuse, R30, R112 ;  /* 0x0000001e0470723c */ /* 0x040fec0000041870 */
[----:B------:R-:W-:Y:S01]  /*6740*/  HMMA.16816.F32.BF16 R116, R4, R20, R116 ;  /* 0x000000140474723c */ /* 0x000fe20000041874 */
[----:B------:R-:W-:-:S02]  /*6750*/  F2FP.BF16.F32.PACK_AB R30, R207, R213 ;  /* 0x000000d5cf1e723e */ /* 0x000fc400000010ff */
[----:B------:R-:W-:Y:S01]  /*6760*/  F2FP.BF16.F32.PACK_AB R31, R204, R205 ;  /* 0x000000cdcc1f723e */ /* 0x000fe200000010ff */
[----:B------:R-:W-:Y:S02]  /*6770*/  FADD.FTZ R205, R205, R214 ;  /* 0x000000d6cdcd7221 */ /* 0x000fe40000010000 */
[----:B------:R-:W-:Y:S06]  /*6780*/  HMMA.16816.F32.BF16 R128, R4, R22, R128 ;  /* 0x000000160480723c */ /* 0x000fec0000041880 */
[C---:B------:R-:W-:Y:S01]  /*6790*/  HMMA.16816.F32.BF16 R120, R24.reuse, R20, R120 ;  /* 0x000000141878723c */ /* 0x040fe20000041878 */
[----:B------:R-:W-:Y:S01]  /*67a0*/  F2FP.BF16.F32.PACK_AB R4, R229, R230 ;  /* 0x000000e6e504723e */ /* 0x000fe200000010ff */
[----:B------:R-:W-:Y:S01]  /*67b0*/  FADD.FTZ R230, R230, R39 ;  /* 0x00000027e6e67221 */ /* 0x000fe20000010000 */
[----:B------:R-:W-:Y:S01]  /*67c0*/  F2FP.BF16.F32.PACK_AB R5, R221, R222 ;  /* 0x000000dedd05723e */ /* 0x000fe200000010ff */
[----:B------:R-:W-:Y:S01]  /*67d0*/  FADD.FTZ R222, R222, R35 ;  /* 0x00000023dede7221 */ /* 0x000fe20000010000 */
[----:B------:R-:W-:Y:S01]  /*67e0*/  F2FP.BF16.F32.PACK_AB R6, R223, R228 ;  /* 0x000000e4df06723e */ /* 0x000fe200000010ff */
[----:B------:R-:W-:Y:S01]  /*67f0*/  HMMA.16816.F32.BF16 R124, R24, R22, R124 ;  /* 0x00000016187c723c */ /* 0x000fe2000004187c */
[----:B------:R-:W-:Y:S01]  /*6800*/  F2FP.BF16.F32.PACK_AB R7, R219, R220 ;  /* 0x000000dcdb07723e */ /* 0x000fe200000010ff */
[----:B------:R-:W4:Y:S01]  /*6810*/  LDSM.16.MT88.4 R24, [R240+0xd800] ;  /* 0x00d80000f018783b */ /* 0x000f220000004200 */
[----:B------:R-:W-:Y:S01]  /*6820*/  FADD.FTZ R229, R229, R230 ;  /* 0x000000e6e5e57221 */ /* 0x000fe20000010000 */
[----:B------:R-:W-:-:S02]  /*6830*/  FADD.FTZ R221, R221, R222 ;  /* 0x000000dedddd7221 */ /* 0x000fc40000010000 */
[----:B-1----:R-:W-:Y:S01]  /*6840*/  HMMA.16816.F32.BF16 R188, R28, R16, R188 ;  /* 0x000000101cbc723c */ /* 0x002fe200000418bc */
[----:B------:R-:W1:Y:S01]  /*6850*/  LDSM.16.MT88.4 R20, [R244+0xf800] ;  /* 0x00f80000f414783b */ /* 0x000e620000004200 */
[----:B------:R-:W-:Y:S01]  /*6860*/  FADD.FTZ R228, R228, R229 ;  /* 0x000000e5e4e47221 */ /* 0x000fe20000010000 */
[----:B------:R-:W-:-:S03]  /*6870*/  FADD.FTZ R220, R220, R221 ;  /* 0x000000dddcdc7221 */ /* 0x000fc60000010000 */
[----:B------:R-:W-:Y:S06]  /*6880*/  HMMA.16816.F32.BF16 R192, R4, R16, R192 ;  /* 0x0000001004c0723c */ /* 0x000fec00000418c0 */
[-C--:B------:R-:W-:Y:S06]  /*6890*/  HMMA.16816.F32.BF16 R184, R28, R18.reuse, R184 ;  /* 0x000000121cb8723c */ /* 0x080fec00000418b8 */
[C---:B------:R-:W-:Y:S01]  /*68a0*/  HMMA.16816.F32.BF16 R180, R4.reuse, R18, R180 ;  /* 0x0000001204b4723c */ /* 0x040fe200000418b4 */
[----:B------:R-:W5:Y:S05]  /*68b0*/  LDSM.16.MT88.4 R16, [R242+0xf800] ;  /* 0x00f80000f210783b */ /* 0x000f6a0000004200 */
[-C--:B--2---:R-:W-:Y:S06]  /*68c0*/  HMMA.16816.F32.BF16 R68, R4, R12.reuse, R68 ;  /* 0x0000000c0444723c */ /* 0x084fec0000041844 */
[C---:B------:R-:W-:Y:S06]  /*68d0*/  HMMA.16816.F32.BF16 R72, R28.reuse, R12, R72 ;  /* 0x0000000c1c48723c */ /* 0x040fec0000041848 */
[-C--:B------:R-:W-:Y:S06]  /*68e0*/  HMMA.16816.F32.BF16 R76, R28, R14.reuse, R76 ;  /* 0x0000000e1c4c723c */ /* 0x080fec000004184c */
[C---:B------:R-:W-:Y:S01]  /*68f0*/  HMMA.16816.F32.BF16 R80, R4.reuse, R14, R80 ;  /* 0x0000000e0450723c */ /* 0x040fe20000041850 */
[----:B------:R-:W2:Y:S05]  /*6900*/  LDSM.16.MT88.4 R12, [R241+0xf800] ;  /* 0x00f80000f10c783b */ /* 0x000eaa0000004200 */
[-C--:B---3--:R-:W-:Y:S06]  /*6910*/  HMMA.16816.F32.BF16 R84, R4, R8.reuse, R84 ;  /* 0x000000080454723c */ /* 0x088fec0000041854 */
[C---:B------:R-:W-:Y:S06]  /*6920*/  HMMA.16816.F32.BF16 R88, R28.reuse, R8, R88 ;  /* 0x000000081c58723c */ /* 0x040fec0000041858 */
[-C--:B------:R-:W-:Y:S06]  /*6930*/  HMMA.16816.F32.BF16 R92, R28, R10.reuse, R92 ;  /* 0x0000000a1c5c723c */ /* 0x080fec000004185c */
[C---:B------:R-:W-:Y:S01]  /*6940*/  HMMA.16816.F32.BF16 R96, R4.reuse, R10, R96 ;  /* 0x0000000a0460723c */ /* 0x040fe20000041860 */
[----:B------:R-:W3:Y:S05]  /*6950*/  LDSM.16.MT88.4 R8, [R240+0xf800] ;  /* 0x00f80000f008783b */ /* 0x000eea0000004200 */
[C---:B----4-:R-:W-:Y:S06]  /*6960*/  HMMA.16816.F32.BF16 R100, R4.reuse, R24, R100 ;  /* 0x000000180464723c */ /* 0x050fec0000041864 */
[C---:B------:R-:W-:Y:S06]  /*6970*/  HMMA.16816.F32.BF16 R112, R4.reuse, R26, R112 ;  /* 0x0000001a0470723c */ /* 0x040fec0000041870 */
[C---:B-1----:R-:W-:Y:S06]  /*6980*/  HMMA.16816.F32.BF16 R116, R4.reuse, R20, R116 ;  /* 0x000000140474723c */ /* 0x042fec0000041874 */
[C---:B------:R-:W-:Y:S06]  /*6990*/  HMMA.16816.F32.BF16 R128, R4.reuse, R22, R128 ;  /* 0x000000160480723c */ /* 0x040fec0000041880 */
[C---:B-----5:R-:W-:Y:S06]  /*69a0*/  HMMA.16816.F32.BF16 R132, R4.reuse, R16, R132 ;  /* 0x000000100484723c */ /* 0x060fec0000041884 */
[C---:B------:R-:W-:Y:S06]  /*69b0*/  HMMA.16816.F32.BF16 R176, R4.reuse, R18, R176 ;  /* 0x0000001204b0723c */ /* 0x040fec00000418b0 */
[C---:B--2---:R-:W-:Y:S06]  /*69c0*/  HMMA.16816.F32.BF16 R144, R4.reuse, R12, R144 ;  /* 0x0000000c0490723c */ /* 0x044fec0000041890 */
[C---:B------:R-:W-:Y:S06]  /*69d0*/  HMMA.16816.F32.BF16 R152, R4.reuse, R14, R152 ;  /* 0x0000000e0498723c */ /* 0x040fec0000041898 */
[C---:B---3--:R-:W-:Y:S06]  /*69e0*/  HMMA.16816.F32.BF16 R168, R4.reuse, R8, R168 ;  /* 0x0000000804a8723c */ /* 0x048fec00000418a8 */
[----:B------:R-:W-:Y:S06]  /*69f0*/  HMMA.16816.F32.BF16 R160, R4, R10, R160 ;  /* 0x0000000a04a0723c */ /* 0x000fec00000418a0 */
[----:B------:R-:W-:Y:S01]  /*6a00*/  HMMA.16816.F32.BF16 R104, R28, R24, R104 ;  /* 0x000000181c68723c */ /* 0x000fe20000041868 */
[----:B------:R-:W-:Y:S01]  /*6a10*/  FADD.FTZ R4, R223, R228 ;  /* 0x000000e4df047221 */ /* 0x000fe20000010000 */
[----:B------:R-:W-:Y:S01]  /*6a20*/  FADD.FTZ R6, R219, R220 ;  /* 0x000000dcdb067221 */ /* 0x000fe20000010000 */
[----:B------:R-:W-:-:S03]  /*6a30*/  FADD.FTZ R5, R207, R238 ;  /* 0x000000eecf057221 */ /* 0x000fc60000010000 */
[----:B------:R1:W-:Y:S01]  /*6a40*/  STL [R1+0x48], R4 ;  /* 0x0000480401007387 */ /* 0x0003e20000100800 */
[C---:B------:R-:W-:Y:S03]  /*6a50*/  HMMA.16816.F32.BF16 R108, R28.reuse, R26, R108 ;  /* 0x0000001a1c6c723c */ /* 0x040fe6000004186c */
[----:B------:R2:W-:Y:S03]  /*6a60*/  STL [R1+0x44], R6 ;  /* 0x0000440601007387 */ /* 0x0005e60000100800 */
[C---:B------:R-:W-:Y:S06]  /*6a70*/  HMMA.16816.F32.BF16 R120, R28.reuse, R20, R120 ;  /* 0x000000141c78723c */ /* 0x040fec0000041878 */
[C---:B------:R-:W-:Y:S06]  /*6a80*/  HMMA.16816.F32.BF16 R124, R28.reuse, R22, R124 ;  /* 0x000000161c7c723c */ /* 0x040fec000004187c */
[----:B------:R-:W-:Y:S01]  /*6a90*/  HMMA.16816.F32.BF16 R136, R28, R16, R136 ;  /* 0x000000101c88723c */ /* 0x000fe20000041888 */
[----:B-1----:R-:W-:-:S05]  /*6aa0*/  FADD.FTZ R4, R204, R205 ;  /* 0x000000cdcc047221 */ /* 0x002fca0000010000 */
[C---:B------:R-:W-:Y:S01]  /*6ab0*/  HMMA.16816.F32.BF16 R140, R28.reuse, R18, R140 ;  /* 0x000000121c8c723c */ /* 0x040fe2000004188c */
[----:B------:R2:W-:Y:S05]  /*6ac0*/  STL [R1+0x24], R4 ;  /* 0x0000240401007387 */ /* 0x0005ea0000100800 */
[C---:B------:R-:W-:Y:S01]  /*6ad0*/  HMMA.16816.F32.BF16 R148, R28.reuse, R12, R148 ;  /* 0x0000000c1c94723c */ /* 0x040fe20000041894 */
[----:B------:R2:W-:Y:S05]  /*6ae0*/  STL [R1+0x40], R5 ;  /* 0x0000400501007387 */ /* 0x0005ea0000100800 */
[C---:B------:R-:W-:Y:S06]  /*6af0*/  HMMA.16816.F32.BF16 R172, R28.reuse, R14, R172 ;  /* 0x0000000e1cac723c */ /* 0x040fec00000418ac */
[C---:B------:R-:W-:Y:S06]  /*6b00*/  HMMA.16816.F32.BF16 R156, R28.reuse, R8, R156 ;  /* 0x000000081c9c723c */ /* 0x040fec000004189c */
[----:B------:R-:W-:Y:S01]  /*6b10*/  HMMA.16816.F32.BF16 R164, R28, R10, R164 ;  /* 0x0000000a1ca4723c */ /* 0x000fe200000418a4 */
[----:B------:R-:W-:-:S08]  /*6b20*/  NOP ;  /* 0x0000000000007918 */ /* 0x000fd00000000000 */
[----:B------:R-:W-:-:S15]  /*6b30*/  @!P0 BRA `(.L_x_218) ;  /* 0x000000a800dc8947 */ /* 0x000fde0003800000 */
[----:B------:R-:W3:Y:S01]  /*6b40*/  LDL R239, [R1+0x20] ;  /* 0x0000200001ef7983 */ /* 0x000ee20000100800 */
[----:B------:R-:W-:Y:S01]  /*6b50*/  ULDC UR4, c[0x0][0x2d0] ;  /* 0x0000b40000047ab9 */ /* 0x000fe20000000800 */
[----:B------:R-:W-:Y:S01]  /*6b60*/  UIADD3 UR12, UR18, -0x2, URZ ;  /* 0xfffffffe120c7890 */ /* 0x000fe2000fffe03f */
[----:B------:R-:W-:Y:S01]  /*6b70*/  ISETP.GE.AND P3, PT, R44, UR4, PT ;  /* 0x000000042c007c0c */ /* 0x000fe2000bf66270 */
[----:B------:R-:W-:-:S04]  /*6b80*/  DEPBAR.LE SB0, 0x0 ;  /* 0x000080000000791a */ /* 0x000fc80000000000 */
[----:B------:R-:W-:Y:S01]  /*6b90*/  USHF.R.S32.HI UR5, URZ, 0x1f, UR12 ;  /* 0x0000001f3f057899 */ /* 0x000fe2000801140c */
[----:B------:R-:W-:Y:S01]  /*6ba0*/  IMAD.U32 R21, RZ, RZ, UR12 ;  /* 0x0000000cff157e24 */ /* 0x000fe2000f8e00ff */
[----:B------:R-:W-:Y:S01]  /*6bb0*/  BAR.SYNC.DEFER_BLOCKING 0x0 ;  /* 0x0000000000007b1d */ /* 0x000fe20000010000 */
[----:B------:R-:W-:Y:S02]  /*6bc0*/  UISETP.GE.AND UP0, UPT, UR18, 0x3, UPT ;  /* 0x000000031200788c */ /* 0x000fe4000bf06270 */
[----:B------:R-:W-:-:S05]  /*6bd0*/  IMAD.WIDE.U32 R20, R21, UR27, R210 ;  /* 0x0000001b15147c25 */ /* 0x000fca000f8e00d2 */
[----:B--2---:R-:W1:Y:S01]  /*6be0*/  @!P3 LDC.64 R4, c[0x0][0x220] ;  /* 0x00008800ff04bb82 */ /* 0x004e620000000a00 */
[----:B------:R-:W2:Y:S07]  /*6bf0*/  S2R R197, SR_TID.X ;  /* 0x0000000000c57919 */ /* 0x000eae0000002100 */
[----:B------:R-:W4:Y:S08]  /*6c00*/  @!P3 LDC.64 R14, c[0x0][0x220] ;  /* 0x00008800ff0ebb82 */ /* 0x000f300000000a00 */
[----:B------:R-:W5:Y:S01]  /*6c10*/  @!P3 LDC.64 R10, c[0x0][0x220] ;  /* 0x00008800ff0abb82 */ /* 0x000f620000000a00 */
[----:B------:R-:W-:Y:S01]  /*6c20*/  @P3 STS.128 [R252+0xc000], RZ ;  /* 0x00c000fffc003388 */ /* 0x000fe20000000c00 */
[----:B-1----:R-:W-:-:S06]  /*6c30*/  @!P3 LEA R24, P0, R20, R4, 0x1 ;  /* 0x000000041418b211 */ /* 0x002fcc00078008ff */
[----:B------:R-:W1:Y:S01]  /*6c40*/  @!P3 LDC.64 R6, c[0x0][0x220] ;  /* 0x00008800ff06bb82 */ /* 0x000e620000000a00 */
[----:B--2---:R-:W-:-:S05]  /*6c50*/  IMAD.SHL.U32 R197, R197, 0x2, RZ ;  /* 0x00000002c5c57824 */ /* 0x004fca00078e00ff */
[----:B------:R-:W-:Y:S02]  /*6c60*/  LOP3.LUT R197, R197, 0x6, RZ, 0xc0, !PT ;  /* 0x00000006c5c57812 */ /* 0x000fe400078ec0ff */
[----:B---3--:R-:W-:Y:S01]  /*6c70*/  ISETP.GE.AND P2, PT, R239, UR4, PT ;  /* 0x00000004ef007c0c */ /* 0x008fe2000bf46270 */
[----:B------:R-:W-:-:S04]  /*6c80*/  UIMAD UR4, UR22, UR12, URZ ;  /* 0x0000000c160472a4 */ /* 0x000fc8000f8e023f */
[----:B------:R-:W-:-:S06]  /*6c90*/  UIMAD UR4, UR5, UR27, UR4 ;  /* 0x0000001b050472a4 */ /* 0x000fcc000f8e0204 */
[----:B------:R-:W-:Y:S02]  /*6ca0*/  VIADD R18, R21, UR4 ;  /* 0x0000000415127c36 */ /* 0x000fe40008000000 */
[----:B------:R-:W2:Y:S03]  /*6cb0*/  @!P2 LDC.64 R16, c[0x0][0x220] ;  /* 0x00008800ff10ab82 */ /* 0x000ea60000000a00 */
[----:B------:R-:W-:-:S05]  /*6cc0*/  @!P3 LEA.HI.X R25, R20, R5, R18, 0x1, P0 ;  /* 0x000000051419b211 */ /* 0x000fca00000f0c12 */
[----:B------:R-:W3:Y:S01]  /*6cd0*/  @!P2 LDC.64 R12, c[0x0][0x220] ;  /* 0x00008800ff0cab82 */ /* 0x000ee20000000a00 */
[----:B------:R-:W-:Y:S01]  /*6ce0*/  @!PT LDS RZ, [RZ] ;  /* 0x00000000fffff984 */ /* 0x000fe20000000800 */
[----:B------:R-:W-:Y:S01]  /*6cf0*/  @!PT LDS RZ, [RZ] ;  /* 0x00000000fffff984 */ /* 0x000fe20000000800 */
[----:B------:R-:W-:Y:S01]  /*6d00*/  @!PT LDS RZ, [RZ] ;  /* 0x00000000fffff984 */ /* 0x000fe20000000800 */
[----:B------:R-:W-:Y:S04]  /*6d10*/  @!P3 LDGSTS.E.BYPASS.LTC128B.128 [R252+0xc000], desc[UR20][R24.64] ;  /* 0x0c00000018fcbfae */ /* 0x000fe8000b901d54 */
[----:B------:R-:W-:Y:S03]  /*6d20*/  @P2 STS.128 [R252+0xe000], RZ ;  /* 0x00e000fffc002388 */ /* 0x000fe60000000c00 */
[----:B------:R-:W1:Y:S08]  /*6d30*/  @!P2 LDC.64 R8, c[0x0][0x220] ;  /* 0x00008800ff08ab82 */ /* 0x000e700000000a00 */
[----:B------:R-:W1:Y:S01]  /*6d40*/  @!P2 LDC.64 R4, c[0x0][0x220] ;  /* 0x00008800ff04ab82 */ /* 0x000e620000000a00 */
[----:B--2---:R-:W-:-:S02]  /*6d50*/  @!P2 LEA R22, P0, R20, R16, 0x1 ;  /* 0x000000101416a211 */ /* 0x004fc400078008ff */
[C---:B------:R-:W-:Y:S02]  /*6d60*/  IADD3 R16, P1, R20.reuse, UR28, RZ ;  /* 0x0000001c14107c10 */ /* 0x040fe4000ff3e0ff */
[----:B------:R-:W-:Y:S02]  /*6d70*/  @!P2 LEA.HI.X R23, R20, R17, R18, 0x1, P0 ;  /* 0x000000111417a211 */ /* 0x000fe400000f0c12 */
[----:B------:R-:W-:Y:S02]  /*6d80*/  IADD3.X R18, R18, UR19, RZ, P1, !PT ;  /* 0x0000001312127c10 */ /* 0x000fe40008ffe4ff */
[C---:B----4-:R-:W-:Y:S01]  /*6d90*/  @!P3 LEA R14, P4, R16.reuse, R14, 0x1 ;  /* 0x0000000e100eb211 */ /* 0x050fe200078808ff */
[----:B------:R-:W-:Y:S01]  /*6da0*/  @!PT LDS RZ, [RZ] ;  /* 0x00000000fffff984 */ /* 0x000fe20000000800 */
[----:B------:R-:W-:Y:S01]  /*6db0*/  @!PT LDS RZ, [RZ] ;  /* 0x00000000fffff984 */ /* 0x000fe20000000800 */
[----:B------:R-:W-:Y:S01]  /*6dc0*/  @!PT LDS RZ, [RZ] ;  /* 0x00000000fffff984 */ /* 0x000fe20000000800 */
[----:B------:R-:W-:Y:S01]  /*6dd0*/  @!P2 LDGSTS.E.BYPASS.LTC128B.128 [R252+0xe000], desc[UR20][R22.64+0x80] ;  /* 0x0e00008016fcafae */ /* 0x000fe2000b901d54 */
[C---:B---3--:R-:W-:Y:S02]  /*6de0*/  @!P2 LEA R20, P0, R16.reuse, R12, 0x1 ;  /* 0x0000000c1014a211 */ /* 0x048fe400078008ff */
[C---:B------:R-:W-:Y:S01]  /*6df0*/  IADD3 R17, P1, R16.reuse, UR28, RZ ;  /* 0x0000001c10117c10 */ /* 0x040fe2000ff3e0ff */
[----:B------:R-:W-:Y:S01]  /*6e00*/  @P3 STS.128 [R252+0xc800], RZ ;  /* 0x00c800fffc003388 */ /* 0x000fe20000000c00 */
[----:B------:R-:W-:-:S02]  /*6e10*/  @!P3 LEA.HI.X R15, R16, R15, R18, 0x1, P4 ;  /* 0x0000000f100fb211 */ /* 0x000fc400020f0c12 */
[----:B------:R-:W-:Y:S02]  /*6e20*/  @!P2 LEA.HI.X R21, R16, R13, R18, 0x1, P0 ;  /* 0x0000000d1015a211 */ /* 0x000fe400000f0c12 */
[----:B------:R-:W-:Y:S01]  /*6e30*/  IADD3.X R18, R18, UR19, RZ, P1, !PT ;  /* 0x0000001312127c10 */ /* 0x000fe20008ffe4ff */
[----:B------:R-:W-:Y:S01]  /*6e40*/  @!PT LDS RZ, [RZ] ;  /* 0x00000000fffff984 */ /* 0x000fe20000000800 */
[----:B------:R-:W-:Y:S01]  /*6e50*/  @!PT LDS RZ, [RZ] ;  /* 0x00000000fffff984 */ /* 0x000fe20000000800 */
[----:B------:R-:W-:Y:S01]  /*6e60*/  @!PT LDS RZ, [RZ] ;  /* 0x00000000fffff984 */ /* 0x000fe20000000800 */
[----:B------:R-:W-:Y:S01]  /*6e70*/  @!P3 LDGSTS.E.BYPASS.LTC128B.128 [R252+0xc800], desc[UR20][R14.64] ;  /* 0x0c8000000efcbfae */ /* 0x000fe2000b901d54 */
[C---:B-----5:R-:W-:Y:S02]  /*6e80*/  @!P3 LEA R10, P1, R17.reuse, R10, 0x1 ;  /* 0x0000000a110ab211 */ /* 0x060fe400078208ff */
[C---:B------:R-:W-:Y:S01]  /*6e90*/  IADD3 R12, P0, R17.reuse, UR28, RZ ;  /* 0x0000001c110c7c10 */ /* 0x040fe2000ff1e0ff */
[----:B------:R-:W-:Y:S01]  /*6ea0*/  @P2 STS.128 [R252+0xe800], RZ ;  /* 0x00e800fffc002388 */ /* 0x000fe20000000c00 */
[C---:B------:R-:W-:Y:S02]  /*6eb0*/  @!P3 LEA.HI.X R11, R17.reuse, R11, R18, 0x1, P1 ;  /* 0x0000000b110bb211 */ /* 0x040fe400008f0c12 */
[----:B-1----:R-:W-:Y:S01]  /*6ec0*/  @!P2 LEA R16, P1, R17, R8, 0x1 ;  /* 0x000000081110a211 */ /* 0x002fe200078208ff */
[----:B------:R-:W-:Y:S01]  /*6ed0*/  @!PT LDS RZ, [RZ] ;  /* 0x00000000fffff984 */ /* 0x000fe20000000800 */
[----:B------:R-:W-:Y:S01]  /*6ee0*/  @!PT LDS RZ, [RZ] ;  /* 0x00000000fffff984 */ /* 0x000fe20000000800 */
[----:B------:R-:W-:Y:S01]  /*6ef0*/  @!PT LDS RZ, [RZ] ;  /* 0x00000000fffff984 */ /* 0x000fe20000000800 */
[----:B------:R1:W-:Y:S01]  /*6f00*/  @!P2 LDGSTS.E.BYPASS.LTC128B.128 [R252+0xe800], desc[UR20][R20.64+0x80] ;  /* 0x0e80008014fcafae */ /* 0x0003e2000b901d54 */
[----:B------:R-:W-:-:S02]  /*6f10*/  IADD3.X R8, R18, UR19, RZ, P0, !PT ;  /* 0x0000001312087c10 */ /* 0x000fc400087fe4ff */
[C---:B------:R-:W-:Y:S01]  /*6f20*/  @!P3 LEA R6, P4, R12.reuse, R6, 0x1 ;  /* 0x000000060c06b211 */ /* 0x040fe200078808ff */
[----:B------:R-:W-:Y:S01]  /*6f30*/  @P3 STS.128 [R252+0xd000], RZ ;  /* 0x00d000fffc003388 */ /* 0x000fe20000000c00 */
[C---:B------:R-:W-:Y:S02]  /*6f40*/  @!P2 LEA R4, P0, R12.reuse, R4, 0x1 ;  /* 0x000000040c04a211 */ /* 0x040fe400078008ff */
[----:B------:R-:W-:Y:S01]  /*6f50*/  @!P2 LEA.HI.X R17, R17, R9, R18, 0x1, P1 ;  /* 0x000000091111a211 */ /* 0x000fe200008f0c12 */
[----:B------:R-:W-:Y:S01]  /*6f60*/  @!PT LDS RZ, [RZ] ;  /* 0x00000000fffff984 */ /* 0x000fe20000000800 */
[----:B------:R-:W-:Y:S01]  /*6f70*/  @!PT LDS RZ, [RZ] ;  /* 0x00000000fffff984 */ /* 0x000fe20000000800 */
[----:B------:R-:W-:Y:S01]  /*6f80*/  @!PT LDS RZ, [RZ] ;  /* 0x00000000fffff984 */ /* 0x000fe20000000800 */
[----:B------:R-:W-:Y:S01]  /*6f90*/  @!P3 LDGSTS.E.BYPASS.LTC128B.128 [R252+0xd000], desc[UR20][R10.64] ;  /* 0x0d0000000afcbfae */ /* 0x000fe2000b901d54 */
[C-C-:B------:R-:W-:Y:S02]  /*6fa0*/  @!P3 LEA.HI.X R7, R12.reuse, R7, R8.reuse, 0x1, P4 ;  /* 0x000000070c07b211 */ /* 0x140fe400020f0c08 */
[----:B------:R-:W-:Y:S01]  /*6fb0*/  @!P2 LEA.HI.X R5, R12, R5, R8, 0x1, P0 ;  /* 0x000000050c05a211 */ /* 0x000fe200000f0c08 */
[----:B------:R-:W-:Y:S04]  /*6fc0*/  @P2 STS.128 [R252+0xf000], RZ ;  /* 0x00f000fffc002388 */ /* 0x000fe80000000c00 */
[----:B------:R-:W-:Y:S01]  /*6fd0*/  @!PT LDS RZ, [RZ] ;  /* 0x00000000fffff984 */ /* 0x000fe20000000800 */
[----:B------:R-:W-:Y:S01]  /*6fe0*/  @!PT LDS RZ, [RZ] ;  /* 0x00000000fffff984 */ /* 0x000fe20000000800 */
[----:B------:R-:W-:Y:S01]  /*6ff0*/  @!PT LDS RZ, [RZ] ;  /* 0x00000000fffff984 */ /* 0x000fe20000000800 */
[----:B------:R-:W-:Y:S04]  /*7000*/  @!P2 LDGSTS.E.BYPASS.LTC128B.128 [R252+0xf000], desc[UR20][R16.64+0x80] ;  /* 0x0f00008010fcafae */ /* 0x000fe8000b901d54 */
        /* <DEDUP_REMOVED lines=9> */
[----:B------:R2:W-:Y:S04]  /*70a0*/  @!P2 LDGSTS.E.BYPASS.LTC128B.128 [R252+0xf800], desc[UR20][R4.64+0x80] ;  /* 0x0f80008004fcafae */ /* 0x0005e8000b901d54 */
[----:B------:R-:W-:Y:S04]  /*70b0*/  LDSM.16.M88.4 R60, [R250+0x8000] ;  /* 0x00800000fa3c783b */ /* 0x000fe80000000200 */
[----:B------:R-:W3:Y:S04]  /*70c0*/  LDSM.16.M88.4 R36, [R251+0x2000] ;  /* 0x00200000fb24783b */ /* 0x000ee80000000200 */
[----:B------:R-:W1:Y:S04]  /*70d0*/  LDSM.16.M88.4 R52, [R250+0x8800] ;  /* 0x00880000fa34783b */ /* 0x000e680000000200 */
[----:B------:R-:W4:Y:S04]  /*70e0*/  LDSM.16.M88.4 R44, [R250+0x9000] ;  /* 0x00900000fa2c783b */ /* 0x000f280000000200 */
[----:B------:R-:W2:Y:S04]  /*70f0*/  LDSM.16.M88.4 R228, [R250+0x9800] ;  /* 0x00980000fae4783b */ /* 0x000ea80000000200 */
[----:B------:R-:W-:Y:S04]  /*7100*/  LDSM.16.M88.4 R220, [R248] ;  /* 0x00000000f8dc783b */ /* 0x000fe80000000200 */
[----:B------:R-:W5:Y:S04]  /*7110*/  LDSM.16.M88.4 R40, [R249+0x2000] ;  /* 0x00200000f928783b */ /* 0x000f680000000200 */
[----:B------:R-:W5:Y:S04]  /*7120*/  LDSM.16.M88.4 R216, [R248+0x800] ;  /* 0x00080000f8d8783b */ /* 0x000f680000000200 */
[----:B------:R-:W5:Y:S04]  /*7130*/  LDSM.16.M88.4 R212, [R248+0x1000] ;  /* 0x00100000f8d4783b */ /* 0x000f680000000200 */
[----:B------:R-:W5:Y:S04]  /*7140*/  LDSM.16.M88.4 R204, [R248+0x1800] ;  /* 0x00180000f8cc783b */ /* 0x000f680000000200 */
[----:B------:R-:W5:Y:S01]  /*7150*/  LDSM.16.M88.4 R32, [R251] ;  /* 0x00000000fb20783b */ /* 0x000f620000000200 */
[C---:B---3--:R-:W-:Y:S03]  /*7160*/  HMMA.16816.F32.BF16 R28, R36.reuse, R60, RZ ;  /* 0x0000003c241c723c */ /* 0x048fe600000418ff */
[----:B------:R-:W3:Y:S04]  /*7170*/  LDSM.16.M88.4 R200, [R249] ;  /* 0x00000000f9c8783b */ /* 0x000ee80000000200 */
[----:B------:R-:W0:Y:S01]  /*7180*/  LDGDEPBAR ;  /* 0x00000000000079af */ /* 0x000e220000000000 */
[C---:B-1----:R-:W-:Y:S06]  /*7190*/  HMMA.16816.F32.BF16 R20, R36.reuse, R52, RZ ;  /* 0x000000342414723c */ /* 0x042fec00000418ff */
[C---:B----4-:R-:W-:Y:S06]  /*71a0*/  HMMA.16816.F32.BF16 R12, R36.reuse, R44, RZ ;  /* 0x0000002c240c723c */ /* 0x050fec00000418ff */
[C---:B--2---:R-:W-:Y:S06]  /*71b0*/  HMMA.16816.F32.BF16 R4, R36.reuse, R228, RZ ;  /* 0x000000e42404723c */ /* 0x044fec00000418ff */
[C---:B------:R-:W-:Y:S06]  /*71c0*/  HMMA.16816.F32.BF16 R24, R36.reuse, R62, RZ ;  /* 0x0000003e2418723c */ /* 0x040fec00000418ff */
[C---:B------:R-:W-:Y:S06]  /*71d0*/  HMMA.16816.F32.BF16 R16, R36.reuse, R54, RZ ;  /* 0x000000362410723c */ /* 0x040fec00000418ff */
[C---:B------:R-:W-:Y:S06]  /*71e0*/  HMMA.16816.F32.BF16 R8, R36.reuse, R46, RZ ;  /* 0x0000002e2408723c */ /* 0x040fec00000418ff */
[----:B------:R-:W-:Y:S06]  /*71f0*/  HMMA.16816.F32.BF16 R36, R36, R230, RZ ;  /* 0x000000e62424723c */ /* 0x000fec00000418ff */
[C---:B-----5:R-:W-:Y:S06]  /*7200*/  HMMA.16816.F32.BF16 R28, R40.reuse, R220, R28 ;  /* 0x000000dc281c723c */ /* 0x060fec000004181c */
[C---:B------:R-:W-:Y:S06]  /*7210*/  HMMA.16816.F32.BF16 R20, R40.reuse, R216, R20 ;  /* 0x000000d82814723c */ /* 0x040fec0000041814 */
[C---:B------:R-:W-:Y:S06]  /*7220*/  HMMA.16816.F32.BF16 R12, R40.reuse, R212, R12 ;  /* 0x000000d4280c723c */ /* 0x040fec000004180c */
[C---:B------:R-:W-:Y:S06]  /*7230*/  HMMA.16816.F32.BF16 R4, R40.reuse, R204, R4 ;  /* 0x000000cc2804723c */ /* 0x040fec0000041804 */
[C---:B------:R-:W-:Y:S06]  /*7240*/  HMMA.16816.F32.BF16 R24, R40.reuse, R222, R24 ;  /* 0x000000de2818723c */ /* 0x040fec0000041818 */
[C---:B------:R-:W-:Y:S06]  /*7250*/  HMMA.16816.F32.BF16 R16, R40.reuse, R218, R16 ;  /* 0x000000da2810723c */ /* 0x040fec0000041810 */
[C---:B------:R-:W-:Y:S06]  /*7260*/  HMMA.16816.F32.BF16 R8, R40.reuse, R214, R8 ;  /* 0x000000d62808723c */ /* 0x040fec0000041808 */
[----:B------:R-:W-:Y:S06]  /*7270*/  HMMA.16816.F32.BF16 R36, R40, R206, R36 ;  /* 0x000000ce2824723c */ /* 0x000fec0000041824 */
[C---:B------:R-:W-:Y:S06]  /*7280*/  HMMA.16816.F32.BF16 R64, R32.reuse, R60, RZ ;  /* 0x0000003c2040723c */ /* 0x040fec00000418ff */
        /* <DEDUP_REMOVED lines=8> */
[C---:B---3--:R-:W-:Y:S06]  /*7310*/  HMMA.16816.F32.BF16 R64, R200.reuse, R220, R64 ;  /* 0x000000dcc840723c */ /* 0x048fec0000041840 */
[C---:B------:R-:W-:Y:S06]  /*7320*/  HMMA.16816.F32.BF16 R56, R200.reuse, R216, R56 ;  /* 0x000000d8c838723c */ /* 0x040fec0000041838 */
[C---:B------:R-:W-:Y:S06]  /*7330*/  HMMA.16816.F32.BF16 R48, R200.reuse, R212, R48 ;  /* 0x000000d4c830723c */ /* 0x040fec0000041830 */
[C---:B------:R-:W-:Y:S06]  /*7340*/  HMMA.16816.F32.BF16 R40, R200.reuse, R204, R40 ;  /* 0x000000ccc828723c */ /* 0x040fec0000041828 */
[C---:B------:R-:W-:Y:S01]  /*7350*/  HMMA.16816.F32.BF16 R60, R200.reuse, R222, R60 ;  /* 0x000000dec83c723c */ /* 0x040fe2000004183c */
[----:B------:R-:W1:Y:S05]  /*7360*/  LDSM.16.M88.4 R220, [R243+0x8000] ;  /* 0x00800000f3dc783b */ /* 0x000e6a0000000200 */
[C---:B------:R-:W-:Y:S01]  /*7370*/  HMMA.16816.F32.BF16 R52, R200.reuse, R218, R52 ;  /* 0x000000dac834723c */ /* 0x040fe20000041834 */
[----:B------:R-:W2:Y:S05]  /*7380*/  LDSM.16.M88.4 R216, [R243+0x8800] ;  /* 0x00880000f3d8783b */ /* 0x000eaa0000000200 */
[C---:B------:R-:W-:Y:S01]  /*7390*/  HMMA.16816.F32.BF16 R44, R200.reuse, R214, R44 ;  /* 0x000000d6c82c723c */ /* 0x040fe2000004182c */
[----:B------:R-:W3:Y:S05]  /*73a0*/  LDSM.16.M88.4 R212, [R243+0x9000] ;  /* 0x00900000f3d4783b */ /* 0x000eea0000000200 */
[----:B------:R-:W-:Y:S01]  /*73b0*/  HMMA.16816.F32.BF16 R32, R200, R206, R32 ;  /* 0x000000cec820723c */ /* 0x000fe20000041820 */
[----:B------:R-:W4:Y:S04]  /*73c0*/  LDSM.16.M88.4 R204, [R243+0x9800] ;  /* 0x00980000f3cc783b */ /* 0x000f280000000200 */
[----:B------:R-:W5:Y:S01]  /*73d0*/  LDSM.16.M88.4 R200, [R247] ;  /* 0x00000000f7c8783b */ /* 0x000f620000000200 */
[C---:B-1----:R-:W-:Y:S06]  /*73e0*/  HMMA.16816.F32.BF16 R28, R228.reuse, R220, R28 ;  /* 0x000000dce41c723c */ /* 0x042fec000004181c */
[C---:B--2---:R-:W-:Y:S06]  /*73f0*/  HMMA.16816.F32.BF16 R20, R228.reuse, R216, R20 ;  /* 0x000000d8e414723c */ /* 0x044fec0000041814 */
[C---:B---3--:R-:W-:Y:S06]  /*7400*/  HMMA.16816.F32.BF16 R12, R228.reuse, R212, R12 ;  /* 0x000000d4e40c723c */ /* 0x048fec000004180c */
[C---:B----4-:R-:W-:Y:S06]  /*7410*/  HMMA.16816.F32.BF16 R4, R228.reuse, R204, R4 ;  /* 0x000000cce404723c */ /* 0x050fec0000041804 */
[C---:B------:R-:W-:Y:S06]  /*7420*/  HMMA.16816.F32.BF16 R24, R228.reuse, R222, R24 ;  /* 0x000000dee418723c */ /* 0x040fec0000041818 */
[C---:B------:R-:W-:Y:S06]  /*7430*/  HMMA.16816.F32.BF16 R16, R228.reuse, R218, R16 ;  /* 0x000000dae410723c */ /* 0x040fec0000041810 */
[C---:B------:R-:W-:Y:S06]  /*7440*/  HMMA.16816.F32.BF16 R8, R228.reuse, R214, R8 ;  /* 0x000000d6e408723c */ /* 0x040fec0000041808 */
[----:B------:R-:W-:Y:S01]  /*7450*/  HMMA.16816.F32.BF16 R36, R228, R206, R36 ;  /* 0x000000cee424723c */ /* 0x000fe20000041824 */
[----:B------:R-:W-:Y:S05]  /*7460*/  LDSM.16.M88.4 R228, [R246+0x2000] ;  /* 0x00200000f6e4783b */ /* 0x000fea0000000200 */
[C---:B-----5:R-:W-:Y:S06]  /*7470*/  HMMA.16816.F32.BF16 R64, R200.reuse, R220, R64 ;  /* 0x000000dcc840723c */ /* 0x060fec0000041840 */
[C---:B------:R-:W-:Y:S01]  /*7480*/  HMMA.16816.F32.BF16 R60, R200.reuse, R222, R60 ;  /* 0x000000dec83c723c */ /* 0x040fe2000004183c */
[----:B------:R-:W1:Y:S05]  /*7490*/  LDSM.16.M88.4 R220, [R245] ;  /* 0x00000000f5dc783b */ /* 0x000e6a0000000200 */
[C---:B------:R-:W-:Y:S06]  /*74a0*/  HMMA.16816.F32.BF16 R56, R200.reuse, R216, R56 ;  /* 0x000000d8c838723c */ /* 0x040fec0000041838 */
[C---:B------:R-:W-:Y:S01]  /*74b0*/  HMMA.16816.F32.BF16 R52, R200.reuse, R218, R52 ;  /* 0x000000dac834723c */ /* 0x040fe20000041834 */
[----:B------:R-:W2:Y:S05]  /*74c0*/  LDSM.16.M88.4 R216, [R245+0x800] ;  /* 0x00080000f5d8783b */ /* 0x000eaa0000000200 */
[C---:B------:R-:W-:Y:S06]  /*74d0*/  HMMA.16816.F32.BF16 R48, R200.reuse, R212, R48 ;  /* 0x000000d4c830723c */ /* 0x040fec0000041830 */
[C---:B------:R-:W-:Y:S01]  /*74e0*/  HMMA.16816.F32.BF16 R44, R200.reuse, R214, R44 ;  /* 0x000000d6c82c723c */ /* 0x040fe2000004182c */
[----:B------:R-:W3:Y:S05]  /*74f0*/  LDSM.16.M88.4 R212, [R245+0x1000] ;  /* 0x00100000f5d4783b */ /* 0x000eea0000000200 */
[C---:B------:R-:W-:Y:S06]  /*7500*/  HMMA.16816.F32.BF16 R40, R200.reuse, R204, R40 ;  /* 0x000000ccc828723c */ /* 0x040fec0000041828 */
[----:B------:R-:W-:Y:S01]  /*7510*/  HMMA.16816.F32.BF16 R32, R200, R206, R32 ;  /* 0x000000cec820723c */ /* 0x000fe20000041820 */
[----:B------:R-:W4:Y:S04]  /*7520*/  LDSM.16.M88.4 R204, [R245+0x1800] ;  /* 0x00180000f5cc783b */ /* 0x000f280000000200 */
[----:B------:R-:W5:Y:S01]  /*7530*/  LDSM.16.M88.4 R200, [R246] ;  /* 0x00000000f6c8783b */ /* 0x000f620000000200 */
[C---:B-1----:R-:W-:Y:S06]  /*7540*/  HMMA.16816.F32.BF16 R28, R228.reuse, R220, R28 ;  /* 0x000000dce41c723c */ /* 0x042fec000004181c */
[C---:B------:R-:W-:Y:S06]  /*7550*/  HMMA.16816.F32.BF16 R24, R228.reuse, R222, R24 ;  /* 0x000000dee418723c */ /* 0x040fec0000041818 */
[C---:B--2---:R-:W-:Y:S06]  /*7560*/  HMMA.16816.F32.BF16 R20, R228.reuse, R216, R20 ;  /* 0x000000d8e414723c */ /* 0x044fec0000041814 */
[C---:B------:R-:W-:Y:S06]  /*7570*/  HMMA.16816.F32.BF16 R16, R228.reuse, R218, R16 ;  /* 0x000000dae410723c */ /* 0x040fec0000041810 */
[C---:B---3--:R-:W-:Y:S06]  /*7580*/  HMMA.16816.F32.BF16 R12, R228.reuse, R212, R12 ;  /* 0x000000d4e40c723c */ /* 0x048fec000004180c */
[C---:B------:R-:W-:Y:S06]  /*7590*/  HMMA.16816.F32.BF16 R8, R228.reuse, R214, R8 ;  /* 0x000000d6e408723c */ /* 0x040fec0000041808 */
[C---:B----4-:R-:W-:Y:S06]  /*75a0*/  HMMA.16816.F32.BF16 R4, R228.reuse, R204, R4 ;  /* 0x000000cce404723c */ /* 0x050fec0000041804 */
[----:B------:R-:W-:Y:S01]  /*75b0*/  HMMA.16816.F32.BF16 R36, R228, R206, R36 ;  /* 0x000000cee424723c */ /* 0x000fe20000041824 */
[----:B------:R-:W-:Y:S05]  /*75c0*/  LDSM.16.M88.4 R228, [R251+0x6000] ;  /* 0x00600000fbe4783b */ /* 0x000fea0000000200 */
[C---:B-----5:R-:W-:Y:S06]  /*75d0*/  HMMA.16816.F32.BF16 R64, R200.reuse, R220, R64 ;  /* 0x000000dcc840723c */ /* 0x060fec0000041840 */
[C---:B------:R-:W-:Y:S01]  /*75e0*/  HMMA.16816.F32.BF16 R60, R200.reuse, R222, R60 ;  /* 0x000000dec83c723c */ /* 0x040fe2000004183c */
[----:B------:R-:W1:Y:S05]  /*75f0*/  LDSM.16.M88.4 R220, [R250+0xa000] ;  /* 0x00a00000fadc783b */ /* 0x000e6a0000000200 */
        /* <DEDUP_REMOVED lines=9> */
[----:B------:R-:W5:Y:S01]  /*7690*/  LDSM.16.M88.4 R200, [R251+0x4000] ;  /* 0x00400000fbc8783b */ /* 0x000f620000000200 */
        /* <DEDUP_REMOVED lines=55> */
[----:B------:R-:W-:Y:S05]  /*7a10*/  LDSM.16.M88.4 R220, [R246+0x6000] ;  /* 0x00600000f6dc783b */ /* 0x000fea0000000200 */
[C---:B------:R-:W-:Y:S06]  /*7a20*/  HMMA.16816.F32.BF16 R56, R200.reuse, R216, R56 ;  /* 0x000000d8c838723c */ /* 0x040fec0000041838 */
[C---:B------:R-:W-:Y:S01]  /*7a30*/  HMMA.16816.F32.BF16 R52, R200.reuse, R218, R52 ;  /* 0x000000dac834723c */ /* 0x040fe20000041834 */
[----:B------:R-:W1:Y:S05]  /*7a40*/  LDSM.16.M88.4 R216, [R245+0x2000] ;  /* 0x00200000f5d8783b */ /* 0x000e6a0000000200 */
[C---:B------:R-:W-:Y:S06]  /*7a50*/  HMMA.16816.F32.BF16 R40, R200.reuse, R204, R40 ;  /* 0x000000ccc828723c */ /* 0x040fec0000041828 */
[C---:B------:R-:W-:Y:S01]  /*7a60*/  HMMA.16816.F32.BF16 R32, R200.reuse, R206, R32 ;  /* 0x000000cec820723c */ /* 0x040fe20000041820 */
[----:B------:R-:W2:Y:S05]  /*7a70*/  LDSM.16.M88.4 R204, [R245+0x3000] ;  /* 0x00300000f5cc783b */ /* 0x000eaa0000000200 */
[C---:B------:R-:W-:Y:S06]  /*7a80*/  HMMA.16816.F32.BF16 R48, R200.reuse, R212, R48 ;  /* 0x000000d4c830723c */ /* 0x040fec0000041830 */
[----:B------:R-:W-:Y:S01]  /*7a90*/  HMMA.16816.F32.BF16 R44, R200, R214, R44 ;  /* 0x000000d6c82c723c */ /* 0x000fe2000004182c */
[----:B------:R-:W3:Y:S04]  /*7aa0*/  LDSM.16.M88.4 R212, [R245+0x2800] ;  /* 0x00280000f5d4783b */ /* 0x000ee80000000200 */
[----:B------:R-:W4:Y:S01]  /*7ab0*/  LDSM.16.M88.4 R200, [R245+0x3800] ;  /* 0x00380000f5c8783b */ /* 0x000f220000000200 */
[----:B------:R-:W-:-:S04]  /*7ac0*/  DEPBAR.LE SB0, 0x0 ;  /* 0x000080000000791a */ /* 0x000fc80000000000 */
[-C--:B-1----:R-:W-:Y:S06]  /*7ad0*/  HMMA.16816.F32.BF16 R60, R228, R218.reuse, R60 ;  /* 0x000000dae43c723c */ /* 0x082fec000004183c */
[C---:B------:R-:W-:Y:S06]  /*7ae0*/  HMMA.16816.F32.BF16 R24, R220.reuse, R218, R24 ;  /* 0x000000dadc18723c */ /* 0x040fec0000041818 */
[-C--:B--2---:R-:W-:Y:S06]  /*7af0*/  HMMA.16816.F32.BF16 R12, R220, R204.reuse, R12 ;  /* 0x000000ccdc0c723c */ /* 0x084fec000004180c */
[C---:B------:R-:W-:Y:S06]  /*7b00*/  HMMA.16816.F32.BF16 R48, R228.reuse, R204, R48 ;  /* 0x000000cce430723c */ /* 0x040fec0000041830 */
[----:B---3--:R-:W-:Y:S01]  /*7b10*/  HMMA.16816.F32.BF16 R56, R228, R212, R56 ;  /* 0x000000d4e438723c */ /* 0x008fe20000041838 */
[----:B------:R-:W-:-:S04]  /*7b20*/  IMAD.U32 R204, RZ, RZ, UR12 ;  /* 0x0000000cffcc7e24 */ /* 0x000fc8000f8e00ff */
[----:B------:R-:W-:Y:S01]  /*7b30*/  IMAD R204, R204, 0x40, R197 ;  /* 0x00000040cccc7824 */ /* 0x000fe200078e02c5 */
[----:B------:R-:W-:Y:S03]  /*7b40*/  HMMA.16816.F32.BF16 R20, R220, R212, R20 ;  /* 0x000000d4dc14723c */ /* 0x000fe60000041814 */
[----:B------:R-:W-:-:S03]  /*7b50*/  VIADD R197, R204, 0x8 ;  /* 0x00000008ccc57836 */ /* 0x000fc60000000000 */
[-C--:B------:R-:W-:Y:S02]  /*7b60*/  HMMA.16816.F32.BF16 R52, R228, R214.reuse, R52 ;  /* 0x000000d6e434723c */ /* 0x080fe40000041834 */
[C---:B------:R-:W-:Y:S02]  /*7b70*/  ISETP.GE.AND P6, PT, R197.reuse, R227, PT ;  /* 0x000000e3c500720c */ /* 0x040fe40003fc6270 */
[C---:B------:R-:W-:Y:S02]  /*7b80*/  ISETP.GE.AND P0, PT, R197.reuse, R226, PT ;  /* 0x000000e2c500720c */ /* 0x040fe40003f06270 */
[C---:B------:R-:W-:Y:S01]  /*7b90*/  ISETP.GE.AND P5, PT, R197.reuse, R225, PT ;  /* 0x000000e1c500720c */ /* 0x040fe20003fa6270 */
[----:B------:R-:W-:Y:S01]  /*7ba0*/  HMMA.16816.F32.BF16 R16, R220, R214, R16 ;  /* 0x000000d6dc10723c */ /* 0x000fe20000041810 */
[----:B------:R-:W-:Y:S01]  /*7bb0*/  ISETP.GE.AND P1, PT, R197, R224, PT ;  /* 0x000000e0c500720c */ /* 0x000fe20003f26270 */
[----:B------:R-:W-:Y:S01]  /*7bc0*/  VIADD R197, R204, 0x9 ;  /* 0x00000009ccc57836 */ /* 0x000fe20000000000 */
[----:B------:R-:W-:-:S02]  /*7bd0*/  FSEL R199, R60, -INF , !P6 ;  /* 0xff8000003cc77808 */ /* 0x000fc40007000000 */
[----:B------:R-:W-:Y:S01]  /*7be0*/  FSEL R62, R62, -INF , !P0 ;  /* 0xff8000003e3e7808 */ /* 0x000fe20004000000 */
[-C--:B------:R-:W-:Y:S01]  /*7bf0*/  HMMA.16816.F32.BF16 R44, R228, R206.reuse, R44 ;  /* 0x000000cee42c723c */ /* 0x080fe2000004182c */
[C---:B------:R-:W-:Y:S02]  /*7c00*/  ISETP.GE.AND P4, PT, R197.reuse, R227, PT ;  /* 0x000000e3c500720c */ /* 0x040fe40003f86270 */
[----:B------:R-:W-:Y:S02]  /*7c10*/  ISETP.GE.AND P6, PT, R197, R226, PT ;  /* 0x000000e2c500720c */ /* 0x000fe40003fc6270 */
[----:B------:R-:W-:Y:S01]  /*7c20*/  FSEL R61, R61, -INF , !P4 ;  /* 0xff8000003d3d7808 */ /* 0x000fe20006000000 */
[C---:B------:R-:W-:Y:S01]  /*7c30*/  HMMA.16816.F32.BF16 R8, R220.reuse, R206, R8 ;  /* 0x000000cedc08723c */ /* 0x040fe20000041808 */
[C---:B------:R-:W-:Y:S02]  /*7c40*/  ISETP.GE.AND P0, PT, R197.reuse, R225, PT ;  /* 0x000000e1c500720c */ /* 0x040fe40003f06270 */
[----:B------:R-:W-:Y:S01]  /*7c50*/  ISETP.GE.AND P4, PT, R197, R224, PT ;  /* 0x000000e0c500720c */ /* 0x000fe20003f86270 */
[----:B------:R-:W-:Y:S01]  /*7c60*/  VIADD R197, R204, 0x10 ;  /* 0x00000010ccc57836 */ /* 0x000fe20000000000 */
[----:B------:R-:W-:Y:S01]  /*7c70*/  FSEL R63, R63, -INF , !P6 ;  /* 0xff8000003f3f7808 */ /* 0x000fe20007000000 */
[----:B------:R-:W-:Y:S01]  /*7c80*/  HMMA.16816.F32.BF16 R28, R220, R216, R28 ;  /* 0x000000d8dc1c723c */ /* 0x000fe2000004181c */
[----:B------:R-:W-:-:S02]  /*7c90*/  FSEL R60, R24, -INF , !P5 ;  /* 0xff800000183c7808 */ /* 0x000fc40006800000 */
[----:B------:R-:W-:Y:S02]  /*7ca0*/  FSEL R26, R26, -INF , !P1 ;  /* 0xff8000001a1a7808 */ /* 0x000fe40004800000 */
[----:B------:R-:W-:Y:S01]  /*7cb0*/  FSEL R25, R25, -INF , !P0 ;  /* 0xff80000019197808 */ /* 0x000fe20004000000 */
[----:B------:R-:W-:Y:S01]  /*7cc0*/  HMMA.16816.F32.BF16 R64, R228, R216, R64 ;  /* 0x000000d8e440723c */ /* 0x000fe20000041840 */
[C---:B------:R-:W-:Y:S02]  /*7cd0*/  ISETP.GE.AND P6, PT, R197.reuse, R227, PT ;  /* 0x000000e3c500720c */ /* 0x040fe40003fc6270 */
[C---:B------:R-:W-:Y:S02]  /*7ce0*/  ISETP.GE.AND P1, PT, R197.reuse, R226, PT ;  /* 0x000000e2c500720c */ /* 0x040fe40003f26270 */
[C---:B------:R-:W-:Y:S01]  /*7cf0*/  ISETP.GE.AND P5, PT, R197.reuse, R225, PT ;  /* 0x000000e1c500720c */ /* 0x040fe20003fa6270 */
[----:B----4-:R-:W-:Y:S01]  /*7d00*/  HMMA.16816.F32.BF16 R4, R220, R200, R4 ;  /* 0x000000c8dc04723c */ /* 0x010fe20000041804 */
[----:B------:R-:W-:Y:S01]  /*7d10*/  BAR.SYNC.DEFER_BLOCKING 0x0 ;  /* 0x0000000000007b1d */ /* 0x000fe20000010000 */
[----:B------:R-:W-:Y:S01]  /*7d20*/  ISETP.GE.AND P0, PT, R197, R224, PT ;  /* 0x000000e0c500720c */ /* 0x000fe20003f06270 */
[----:B------:R-:W-:Y:S01]  /*7d30*/  VIADD R197, R204, 0x11 ;  /* 0x00000011ccc57836 */ /* 0x000fe20000000000 */
[----:B------:R-:W-:-:S02]  /*7d40*/  FSEL R24, R27, -INF , !P4 ;  /* 0xff8000001b187808 */ /* 0x000fc40006000000 */
[----:B------:R-:W-:Y:S01]  /*7d50*/  FSEL R27, R56, -INF , !P6 ;  /* 0xff800000381b7808 */ /* 0x000fe20007000000 */
[----:B------:R-:W-:Y:S01]  /*7d60*/  HMMA.16816.F32.BF16 R36, R220, R202, R36 ;  /* 0x000000cadc24723c */ /* 0x000fe20000041824 */
[C---:B------:R-:W-:Y:S02]  /*7d70*/  ISETP.GE.AND P4, PT, R197.reuse, R227, PT ;  /* 0x000000e3c500720c */ /* 0x040fe40003f86270 */
[----:B------:R-:W-:Y:S01]  /*7d80*/  FSEL R218, R20, -INF , !P5 ;  /* 0xff80000014da7808 */ /* 0x000fe20006800000 */
[----:B------:R1:W-:Y:S01]  /*7d90*/  STL [R1+0x3c], R27 ;  /* 0x00003c1b01007387 */ /* 0x0003e20000100800 */
[----:B------:R-:W-:Y:S01]  /*7da0*/  ISETP.GE.AND P6, PT, R197, R226, PT ;  /* 0x000000e2c500720c */ /* 0x000fe20003fc6270 */
[----:B------:R-:W-:Y:S01]  /*7db0*/  VIADD R20, R204, 0x19 ;  /* 0x00000019cc147836 */ /* 0x000fe20000000000 */
[----:B------:R-:W-:Y:S01]  /*7dc0*/  FSEL R214, R22, -INF , !P0 ;  /* 0xff80000016d67808 */ /* 0x000fe20004000000 */
[----:B------:R-:W-:Y:S01]  /*7dd0*/  HMMA.16816.F32.BF16 R40, R228, R200, R40 ;  /* 0x000000c8e428723c */ /* 0x000fe20000041828 */
[----:B------:R-:W-:-:S02]  /*7de0*/  FSEL R56, R59, -INF , !P6 ;  /* 0xff8000003b387808 */ /* 0x000fc40007000000 */
[----:B------:R-:W-:Y:S02]  /*7df0*/  FSEL R58, R58, -INF , !P1 ;  /* 0xff8000003a3a7808 */ /* 0x000fe40004800000 */
[----:B------:R-:W-:Y:S01]  /*7e00*/  ISETP.GE.AND P1, PT, R197, R225, PT ;  /* 0x000000e1c500720c */ /* 0x000fe20003f26270 */
[----:B------:R-:W-:Y:S03]  /*7e10*/  HMMA.16816.F32.BF16 R32, R228, R202, R32 ;  /* 0x000000cae420723c */ /* 0x000fe60000041820 */
[----:B------:R-:W-:Y:S02]  /*7e20*/  FSEL R216, R21, -INF , !P1 ;  /* 0xff80000015d87808 */ /* 0x000fe40004800000 */
[----:B-1----:R-:W-:Y:S02]  /*7e30*/  FSEL R27, R57, -INF , !P4 ;  /* 0xff800000391b7808 */ /* 0x002fe40006000000 */
[----:B------:R-:W-:-:S03]  /*7e40*/  ISETP.GE.AND P4, PT, R197, R224, PT ;  /* 0x000000e0c500720c */ /* 0x000fc60003f86270 */
[----:B------:R1:W-:Y:S01]  /*7e50*/  STL [R1+0x4c], R27 ;  /* 0x00004c1b01007387 */ /* 0x0003e20000100800 */
[----:B------:R-:W-:Y:S02]  /*7e60*/  FSEL R215, R23, -INF , !P4 ;  /* 0xff80000017d77808 */ /* 0x000fe40006000000 */
[C---:B------:R-:W-:Y:S01]  /*7e70*/  ISETP.GE.AND P4, PT, R20.reuse, R227, PT ;  /* 0x000000e31400720c */ /* 0x040fe20003f86270 */
[----:B------:R-:W-:Y:S03]  /*7e80*/  STL [R1+0x38], R56 ;  /* 0x0000383801007387 */ /* 0x000fe60000100800 */
[----:B------:R-:W-:Y:S02]  /*7e90*/  FSEL R53, R53, -INF , !P4 ;  /* 0xff80000035357808 */ /* 0x000fe40006000000 */
[----:B------:R-:W-:Y:S01]  /*7ea0*/  ISETP.GE.AND P4, PT, R20, R224, PT ;  /* 0x000000e01400720c */ /* 0x000fe20003f86270 */
[----:B-1----:R-:W-:-:S05]  /*7eb0*/  VIADD R27, R204, 0x18 ;  /* 0x00000018cc1b7836 */ /* 0x002fca0000000000 */
[C---:B------:R-:W-:Y:S02]  /*7ec0*/  ISETP.GE.AND P6, PT, R27.reuse, R227, PT ;  /* 0x000000e31b00720c */ /* 0x040fe40003fc6270 */
[CC--:B------:R-:W-:Y:S02]  /*7ed0*/  ISETP.GE.AND P0, PT, R27.reuse, R226.reuse, PT ;  /* 0x000000e21b00720c */ /* 0x0c0fe40003f06270 */
[----:B------:R-:W-:Y:S02]  /*7ee0*/  FSEL R52, R52, -INF , !P6 ;  /* 0xff80000034347808 */ /* 0x000fe40007000000 */
[----:B------:R-:W-:Y:S02]  /*7ef0*/  FSEL R54, R54, -INF , !P0 ;  /* 0xff80000036367808 */ /* 0x000fe40004000000 */
[----:B------:R-:W-:Y:S02]  /*7f00*/  ISETP.GE.AND P5, PT, R27, R225, PT ;  /* 0x000000e11b00720c */ /* 0x000fe40003fa6270 */
[----:B------:R-:W-:-:S02]  /*7f10*/  ISETP.GE.AND P6, PT, R20, R226, PT ;  /* 0x000000e21400720c */ /* 0x000fc40003fc6270 */
[----:B------:R-:W-:Y:S01]  /*7f20*/  ISETP.GE.AND P0, PT, R20, R225, PT ;  /* 0x000000e11400720c */ /* 0x000fe20003f06270 */
[----:B------:R-:W-:Y:S01]  /*7f30*/  VIADD R20, R204, 0x20 ;  /* 0x00000020cc147836 */ /* 0x000fe20000000000 */
[----:B------:R-:W-:Y:S01]  /*7f40*/  FSEL R217, R16, -INF , !P5 ;  /* 0xff80000010d97808 */ /* 0x000fe20006800000 */
[----:B------:R-:W-:Y:S01]  /*7f50*/  VIADD R16, R204, 0x21 ;  /* 0x00000021cc107836 */ /* 0x000fe20000000000 */
[----:B------:R-:W-:Y:S02]  /*7f60*/  ISETP.GE.AND P1, PT, R27, R224, PT ;  /* 0x000000e01b00720c */ /* 0x000fe40003f26270 */
[----:B------:R-:W-:Y:S02]  /*7f70*/  FSEL R206, R55, -INF , !P6 ;  /* 0xff80000037ce7808 */ /* 0x000fe40007000000 */
[----:B------:R-:W-:Y:S02]  /*7f80*/  ISETP.GE.AND P6, PT, R20, R227, PT ;  /* 0x000000e31400720c */ /* 0x000fe40003fc6270 */
[----:B------:R-:W-:-:S02]  /*7f90*/  FSEL R207, R18, -INF , !P1 ;  /* 0xff80000012cf7808 */ /* 0x000fc40004800000 */
[----:B------:R-:W-:Y:S02]  /*7fa0*/  FSEL R55, R19, -INF , !P4 ;  /* 0xff80000013377808 */ /* 0x000fe40006000000 */
[-C--:B------:R-:W-:Y:S02]  /*7fb0*/  ISETP.GE.AND P1, PT, R20, R226.reuse, PT ;  /* 0x000000e21400720c */ /* 0x080fe40003f26270 */
[----:B------:R-:W-:Y:S01]  /*7fc0*/  FSEL R205, R17, -INF , !P0 ;  /* 0xff80000011cd7808 */ /* 0x000fe20004000000 */
[----:B------:R-:W-:Y:S01]  /*7fd0*/  VIADD R17, R204, 0x28 ;  /* 0x00000028cc117836 */ /* 0x000fe20000000000 */
[----:B------:R-:W-:Y:S02]  /*7fe0*/  ISETP.GE.AND P4, PT, R16, R227, PT ;  /* 0x000000e31000720c */ /* 0x000fe40003f86270 */
[----:B------:R-:W-:Y:S02]  /*7ff0*/  FSEL R219, R48, -INF , !P6 ;  /* 0xff80000030db7808 */ /* 0x000fe40007000000 */
[----:B------:R-:W-:-:S02]  /*8000*/  ISETP.GE.AND P6, PT, R16, R226, PT ;  /* 0x000000e21000720c */ /* 0x000fc40003fc6270 */
[----:B------:R-:W-:Y:S02]  /*8010*/  FSEL R220, R50, -INF , !P1 ;  /* 0xff80000032dc7808 */ /* 0x000fe40004800000 */
[----:B------:R-:W-:Y:S02]  /*8020*/  FSEL R221, R49, -INF , !P4 ;  /* 0xff80000031dd7808 */ /* 0x000fe40006000000 */
[C---:B------:R-:W-:Y:S02]  /*8030*/  ISETP.GE.AND P1, PT, R16.reuse, R225, PT ;  /* 0x000000e11000720c */ /* 0x040fe40003f26270 */
[----:B------:R-:W-:Y:S01]  /*8040*/  ISETP.GE.AND P4, PT, R16, R224, PT ;  /* 0x000000e01000720c */ /* 0x000fe20003f86270 */
[----:B------:R-:W-:Y:S01]  /*8050*/  VIADD R16, R204, 0x29 ;  /* 0x00000029cc107836 */ /* 0x000fe20000000000 */
[----:B------:R-:W-:Y:S02]  /*8060*/  FSEL R223, R51, -INF , !P6 ;  /* 0xff80000033df7808 */ /* 0x000fe40007000000 */
[----:B------:R-:W-:-:S02]  /*8070*/  ISETP.GE.AND P6, PT, R17, R227, PT ;  /* 0x000000e31100720c */ /* 0x000fc40003fc6270 */
[C---:B------:R-:W-:Y:S02]  /*8080*/  ISETP.GE.AND P5, PT, R20.reuse, R225, PT ;  /* 0x000000e11400720c */ /* 0x040fe40003fa6270 */
[----:B------:R-:W-:Y:S02]  /*8090*/  ISETP.GE.AND P0, PT, R20, R224, PT ;  /* 0x000000e01400720c */ /* 0x000fe40003f06270 */
[----:B------:R-:W-:Y:S02]  /*80a0*/  FSEL R237, R44, -INF , !P6 ;  /* 0xff8000002ced7808 */ /* 0x000fe40007000000 */
[----:B------:R-:W-:Y:S01]  /*80b0*/  FSEL R232, R12, -INF , !P5 ;  /* 0xff8000000ce87808 */ /* 0x000fe20006800000 */
[----:B------:R-:W-:Y:S01]  /*80c0*/  VIADD R12, R204, 0x1 ;  /* 0x00000001cc0c7836 */ /* 0x000fe20000000000 */
[----:B------:R-:W-:Y:S02]  /*80d0*/  ISETP.GE.AND P6, PT, R16, R226, PT ;  /* 0x000000e21000720c */ /* 0x000fe40003fc6270 */
[----:B------:R-:W-:-:S02]  /*80e0*/  FSEL R234, R14, -INF , !P0 ;  /* 0xff8000000eea7808 */ /* 0x000fc40004000000 */
[CC--:B------:R-:W-:Y:S02]  /*80f0*/  ISETP.GE.AND P5, PT, R17.reuse, R225.reuse, PT ;  /* 0x000000e11100720c */ /* 0x0c0fe40003fa6270 */
[----:B------:R-:W-:Y:S02]  /*8100*/  ISETP.GE.AND P0, PT, R17, R226, PT ;  /* 0x000000e21100720c */ /* 0x000fe40003f06270 */
[----:B------:R-:W-:Y:S02]  /*8110*/  FSEL R235, R13, -INF , !P1 ;  /* 0xff8000000deb7808 */ /* 0x000fe40004800000 */
[----:B------:R-:W-:Y:S02]  /*8120*/  FSEL R13, R47, -INF , !P6 ;  /* 0xff8000002f0d7808 */ /* 0x000fe40007000000 */
[----:B------:R-:W-:Y:S02]  /*8130*/  FSEL R8, R8, -INF , !P5 ;  /* 0xff80000008087808 */ /* 0x000fe40006800000 */
[----:B------:R-:W-:Y:S01]  /*8140*/  FSEL R239, R46, -INF , !P0 ;  /* 0xff8000002eef7808 */ /* 0x000fe20004000000 */
[----:B------:R-:W-:Y:S01]  /*8150*/  STL [R1+0x4], R13 ;  /* 0x0000040d01007387 */ /* 0x000fe20000100800 */
[----:B------:R-:W-:-:S02]  /*8160*/  ISETP.GE.AND P0, PT, R16, R225, PT ;  /* 0x000000e11000720c */ /* 0x000fc40003f06270 */
[----:B------:R-:W-:Y:S01]  /*8170*/  FSEL R222, R15, -INF , !P4 ;  /* 0xff8000000fde7808 */ /* 0x000fe20006000000 */
[----:B------:R1:W-:Y:S01]  /*8180*/  STL [R1+0x8], R8 ;  /* 0x0000080801007387 */ /* 0x0003e20000100800 */
[C---:B------:R-:W-:Y:S02]  /*8190*/  ISETP.GE.AND P4, PT, R16.reuse, R227, PT ;  /* 0x000000e31000720c */ /* 0x040fe40003f86270 */
[-C--:B------:R-:W-:Y:S02]  /*81a0*/  ISETP.GE.AND P1, PT, R17, R224.reuse, PT ;  /* 0x000000e01100720c */ /* 0x080fe40003f26270 */
[----:B------:R-:W-:Y:S02]  /*81b0*/  FSEL R48, R45, -INF , !P4 ;  /* 0xff8000002d307808 */ /* 0x000fe40006000000 */
[----:B------:R-:W-:Y:S02]  /*81c0*/  ISETP.GE.AND P4, PT, R16, R224, PT ;  /* 0x000000e01000720c */ /* 0x000fe40003f86270 */
[----:B------:R-:W-:-:S02]  /*81d0*/  FSEL R238, R10, -INF , !P1 ;  /* 0xff8000000aee7808 */ /* 0x000fc40004800000 */
[C---:B------:R-:W-:Y:S02]  /*81e0*/  ISETP.GE.AND P1, PT, R12.reuse, R226, PT ;  /* 0x000000e20c00720c */ /* 0x040fe40003f26270 */
[----:B------:R-:W-:Y:S02]  /*81f0*/  FSEL R236, R11, -INF , !P4 ;  /* 0xff8000000bec7808 */ /* 0x000fe40006000000 */
[C---:B------:R-:W-:Y:S02]  /*8200*/  ISETP.GE.AND P6, PT, R12.reuse, R227, PT ;  /* 0x000000e30c00720c */ /* 0x040fe40003fc6270 */
[----:B------:R-:W-:Y:S02]  /*8210*/  FSEL R67, R67, -INF , !P1 ;  /* 0xff80000043437808 */ /* 0x000fe40004800000 */
[----:B------:R-:W-:Y:S02]  /*8220*/  FSEL R65, R65, -INF , !P6 ;  /* 0xff80000041417808 */ /* 0x000fe40007000000 */
[----:B------:R-:W-:-:S02]  /*8230*/  ISETP.GE.AND P5, PT, R12, R225, PT ;  /* 0x000000e10c00720c */ /* 0x000fc40003fa6270 */
[----:B-1----:R-:W-:Y:S01]  /*8240*/  FSEL R8, R9, -INF , !P0 ;  /* 0xff80000009087808 */ /* 0x002fe20004000000 */
[----:B------:R-:W-:Y:S01]  /*8250*/  VIADD R9, R204, 0x30 ;  /* 0x00000030cc097836 */ /* 0x000fe20000000000 */
[----:B------:R-:W-:Y:S02]  /*8260*/  ISETP.GE.AND P0, PT, R12, R224, PT ;  /* 0x000000e00c00720c */ /* 0x000fe40003f06270 */
[----:B------:R-:W-:Y:S01]  /*8270*/  FSEL R29, R29, -INF , !P5 ;  /* 0xff8000001d1d7808 */ /* 0x000fe20006800000 */
[----:B------:R1:W-:Y:S01]  /*8280*/  STL [R1+0x54], R8 ;  /* 0x0000540801007387 */ /* 0x0003e20000100800 */
[C---:B------:R-:W-:Y:S02]  /*8290*/  ISETP.GE.AND P1, PT, R9.reuse, R226, PT ;  /* 0x000000e20900720c */ /* 0x040fe40003f26270 */
[----:B------:R-:W-:Y:S02]  /*82a0*/  ISETP.GE.AND P6, PT, R9, R227, PT ;  /* 0x000000e30900720c */ /* 0x000fe40003fc6270 */
[----:B------:R-:W-:-:S02]  /*82b0*/  FSEL R42, R42, -INF , !P1 ;  /* 0xff8000002a2a7808 */ /* 0x000fc40004800000 */
[----:B------:R-:W-:Y:S02]  /*82c0*/  ISETP.GE.AND P1, PT, R9, R225, PT ;  /* 0x000000e10900720c */ /* 0x000fe40003f26270 */
[----:B------:R-:W-:Y:S02]  /*82d0*/  FSEL R45, R40, -INF , !P6 ;  /* 0xff800000282d7808 */ /* 0x000fe40007000000 */
[----:B------:R-:W-:Y:S01]  /*82e0*/  FSEL R233, R4, -INF , !P1 ;  /* 0xff80000004e97808 */ /* 0x000fe20004800000 */
[C---:B------:R-:W-:Y:S01]  /*82f0*/  VIADD R4, R204.reuse, 0x38 ;  /* 0x00000038cc047836 */ /* 0x040fe20000000000 */
[----:B------:R-:W-:Y:S02]  /*8300*/  ISETP.GE.AND P1, PT, R204, R227, PT ;  /* 0x000000e3cc00720c */ /* 0x000fe40003f26270 */
[----:B------:R-:W-:Y:S02]  /*8310*/  FSEL R14, R31, -INF , !P0 ;  /* 0xff8000001f0e7808 */ /* 0x000fe40004000000 */
[----:B------:R-:W-:-:S02]  /*8320*/  FSEL R15, R64, -INF , !P1 ;  /* 0xff800000400f7808 */ /* 0x000fc40004800000 */
[C---:B------:R-:W-:Y:S02]  /*8330*/  ISETP.GE.AND P0, PT, R4.reuse, R224, PT ;  /* 0x000000e00400720c */ /* 0x040fe40003f06270 */
[----:B------:R-:W-:Y:S02]  /*8340*/  ISETP.GE.AND P5, PT, R4, R226, PT ;  /* 0x000000e20400720c */ /* 0x000fe40003fa6270 */
[----:B------:R-:W-:Y:S01]  /*8350*/  FSEL R212, R38, -INF , !P0 ;  /* 0xff80000026d47808 */ /* 0x000fe20004000000 */
[----:B-1----:R-:W-:-:S05]  /*8360*/  VIADD R8, R204, 0x31 ;  /* 0x00000031cc087836 */ /* 0x002fca0000000000 */
[C---:B------:R-:W-:Y:S02]  /*8370*/  ISETP.GE.AND P4, PT, R8.reuse, R227, PT ;  /* 0x000000e30800720c */ /* 0x040fe40003f86270 */
[----:B------:R-:W-:Y:S02]  /*8380*/  ISETP.GE.AND P6, PT, R8, R226, PT ;  /* 0x000000e20800720c */ /* 0x000fe40003fc6270 */
[----:B------:R-:W-:Y:S02]  /*8390*/  FSEL R44, R41, -INF , !P4 ;  /* 0xff800000292c7808 */ /* 0x000fe40006000000 */
[----:B------:R-:W-:Y:S02]  /*83a0*/  ISETP.GE.AND P4, PT, R9, R224, PT ;  /* 0x000000e00900720c */ /* 0x000fe40003f86270 */
[----:B------:R-:W-:Y:S02]  /*83b0*/  FSEL R46, R43, -INF , !P6 ;  /* 0xff8000002b2e7808 */ /* 0x000fe40007000000 */
[----:B------:R-:W-:-:S02]  /*83c0*/  FSEL R197, R6, -INF , !P4 ;  /* 0xff80000006c57808 */ /* 0x000fc40006000000 */
[-C--:B------:R-:W-:Y:S02]  /*83d0*/  ISETP.GE.AND P4, PT, R8, R225.reuse, PT ;  /* 0x000000e10800720c */ /* 0x080fe40003f86270 */
[C---:B------:R-:W-:Y:S02]  /*83e0*/  ISETP.GE.AND P6, PT, R204.reuse, R226, PT ;  /* 0x000000e2cc00720c */ /* 0x040fe40003fc6270 */
[----:B------:R-:W-:Y:S02]  /*83f0*/  FSEL R5, R5, -INF , !P4 ;  /* 0xff80000005057808 */ /* 0x000fe40006000000 */
[----:B------:R-:W-:Y:S02]  /*8400*/  ISETP.GE.AND P4, PT, R204, R225, PT ;  /* 0x000000e1cc00720c */ /* 0x000fe40003f86270 */
[----:B------:R-:W-:Y:S01]  /*8410*/  ISETP.GE.AND P1, PT, R8, R224, PT ;  /* 0x000000e00800720c */ /* 0x000fe20003f26270 */
[----:B------:R-:W-:Y:S01]  /*8420*/  STL [R1+0x58], R5 ;  /* 0x0000580501007387 */ /* 0x000fe20000100800 */
[----:B------:R-:W-:-:S02]  /*8430*/  FSEL R66, R66, -INF , !P6 ;  /* 0xff80000042427808 */ /* 0x000fc40007000000 */
[----:B------:R-:W-:Y:S02]  /*8440*/  FSEL R17, R28, -INF , !P4 ;  /* 0xff8000001c117808 */ /* 0x000fe40006000000 */
[----:B------:R-:W-:Y:S02]  /*8450*/  ISETP.GE.AND P6, PT, R4, R225, PT ;  /* 0x000000e10400720c */ /* 0x000fe40003fc6270 */
[C---:B------:R-:W-:Y:S01]  /*8460*/  ISETP.GE.AND P4, PT, R204.reuse, R224, PT ;  /* 0x000000e0cc00720c */ /* 0x040fe20003f86270 */
[----:B------:R-:W-:Y:S01]  /*8470*/  VIADD R204, R204, 0x39 ;  /* 0x00000039cccc7836 */ /* 0x000fe20000000000 */
[----:B------:R-:W-:Y:S02]  /*8480*/  FSEL R198, R7, -INF , !P1 ;  /* 0xff80000007c67808 */ /* 0x000fe40004800000 */
[----:B------:R-:W-:Y:S02]  /*8490*/  ISETP.GE.AND P1, PT, R4, R227, PT ;  /* 0x000000e30400720c */ /* 0x000fe40003f26270 */
[----:B------:R-:W-:-:S02]  /*84a0*/  FSEL R4, R36, -INF , !P6 ;  /* 0xff80000024047808 */ /* 0x000fc40007000000 */
[----:B------:R-:W-:Y:S02]  /*84b0*/  ISETP.GE.AND P0, PT, R204, R225, PT ;  /* 0x000000e1cc00720c */ /* 0x000fe40003f06270 */
[----:B------:R-:W-:Y:S01]  /*84c0*/  FSEL R30, R30, -INF , !P4 ;  /* 0xff8000001e1e7808 */ /* 0x000fe20006000000 */
[----:B------:R1:W-:Y:S01]  /*84d0*/  STL [R1+0x5c], R4 ;  /* 0x00005c0401007387 */ /* 0x0003e20000100800 */
[----:B------:R-:W-:Y:S02]  /*84e0*/  FSEL R56, R32, -INF , !P1 ;  /* 0xff80000020387808 */ /* 0x000fe40004800000 */
[C---:B------:R-:W-:Y:S02]  /*84f0*/  ISETP.GE.AND P6, PT, R204.reuse, R227, PT ;  /* 0x000000e3cc00720c */ /* 0x040fe40003fc6270 */
[C---:B------:R-:W-:Y:S02]  /*8500*/  ISETP.GE.AND P4, PT, R204.reuse, R226, PT ;  /* 0x000000e2cc00720c */ /* 0x040fe40003f86270 */
[----:B------:R-:W-:-:S02]  /*8510*/  ISETP.GE.AND P1, PT, R204, R224, PT ;  /* 0x000000e0cc00720c */ /* 0x000fc40003f26270 */
[----:B------:R-:W-:Y:S02]  /*8520*/  FSEL R28, R34, -INF , !P5 ;  /* 0xff800000221c7808 */ /* 0x000fe40006800000 */
[----:B------:R-:W-:Y:S02]  /*8530*/  FSEL R213, R39, -INF , !P1 ;  /* 0xff80000027d57808 */ /* 0x000fe40004800000 */
[----:B------:R-:W-:Y:S02]  /*8540*/  FSEL R57, R33, -INF , !P6 ;  /* 0xff80000021397808 */ /* 0x000fe40007000000 */
[----:B------:R-:W-:Y:S02]  /*8550*/  FSEL R59, R35, -INF , !P4 ;  /* 0xff800000233b7808 */ /* 0x000fe40006000000 */
[----:B-1----:R-:W-:Y:S02]  /*8560*/  FSEL R4, R37, -INF , !P0 ;  /* 0xff80000025047808 */ /* 0x002fe40004000000 */
[----:B------:R-:W-:-:S03]  /*8570*/  PLOP3.LUT P0, PT, PT, PT, UP0, 0x80, 0x0 ;  /* 0x000000000000781c */ /* 0x000fc60003f0f008 */
[----:B------:R1:W-:Y:S10]  /*8580*/  STL [R1+0x60], R4 ;  /* 0x0000600401007387 */ /* 0x0003f40000100800 */
[----:B------:R-:W-:Y:S05]  /*8590*/  @!P0 BRA `(.L_x_219) ;  /* 0x00000004005c8947 */ /* 0x000fea0003800000 */
[----:B------:R-:W2:Y:S04]  /*85a0*/  LDL.64 R20, [R1+0x28] ;  /* 0x0000280001147983 */ /* 0x000ea80000100a00 */
[----:B------:R-:W3:Y:S01]  /*85b0*/  LDL.64 R22, [R1+0x30] ;  /* 0x0000300001167983 */ /* 0x000ee20000100a00 */
[----:B------:R-:W-:Y:S01]  /*85c0*/  UIADD3 UR5, UR18, -0x3, URZ ;  /* 0xfffffffd12057890 */ /* 0x000fe2000fffe03f */
[----:B------:R-:W4:Y:S01]  /*85d0*/  @!P3 LDC.64 R6, c[0x0][0x218] ;  /* 0x00008600ff06bb82 */ /* 0x000f220000000a00 */
[----:B------:R-:W-:Y:S01]  /*85e0*/  BSSY B0, `(.L_x_220) ;  /* 0x0000051000007945 */ /* 0x000fe20003800000 */
[----:B------:R2:W-:Y:S01]  /*85f0*/  @P3 STS.128 [R252+0x8000], RZ ;  /* 0x008000fffc003388 */ /* 0x0005e20000000c00 */
[----:B------:R-:W-:Y:S02]  /*8600*/  USHF.R.S32.HI UR4, URZ, 0x1f, UR5 ;  /* 0x0000001f3f047899 */ /* 0x000fe40008011405 */
[----:B------:R-:W-:-:S02]  /*8610*/  UIMAD.WIDE.U32 UR30, UR5, UR8, URZ ;  /* 0x00000008051e72a5 */ /* 0x000fc4000f8e003f */
[----:B------:R-:W-:Y:S01]  /*8620*/  UIMAD UR4, UR4, UR8, URZ ;  /* 0x00000008040472a4 */ /* 0x000fe2000f8e023f */
[----:B-1----:R-:W1:Y:S03]  /*8630*/  @!P2 LDC.64 R4, c[0x0][0x218] ;  /* 0x00008600ff04ab82 */ /* 0x002e660000000a00 */
[----:B------:R-:W-:Y:S01]  /*8640*/  UIMAD UR4, UR5, UR9, UR4 ;  /* 0x00000009050472a4 */ /* 0x000fe2000f8e0204 */
[----:B------:R-:W-:Y:S02]  /*8650*/  IMAD.U32 R19, RZ, RZ, UR30 ;  /* 0x0000001eff137e24 */ /* 0x000fe4000f8e00ff */
[----:B------:R-:W-:Y:S01]  /*8660*/  IMAD.U32 R9, RZ, RZ, UR30 ;  /* 0x0000001eff097e24 */ /* 0x000fe2000f8e00ff */
[----:B------:R-:W-:Y:S01]  /*8670*/  UIADD3 UR4, UR31, UR4, URZ ;  /* 0x000000041f047290 */ /* 0x000fe2000fffe03f */
[----:B------:R-:W5:Y:S05]  /*8680*/  @!P3 LDC.64 R12, c[0x0][0x218] ;  /* 0x00008600ff0cbb82 */ /* 0x000f6a0000000a00 */
[----:B------:R-:W-:-:S03]  /*8690*/  IMAD.U32 R16, RZ, RZ, UR4 ;  /* 0x00000004ff107e24 */ /* 0x000fc6000f8e00ff */
[----:B------:R-:W5:Y:S01]  /*86a0*/  @!P2 LDC.64 R10, c[0x0][0x218] ;  /* 0x00008600ff0aab82 */ /* 0x000f620000000a00 */
[----:B--2---:R-:W-:-:S04]  /*86b0*/  LEA R19, P1, R19, R20, 0x6 ;  /* 0x0000001413137211 */ /* 0x004fc800078230ff */
[----:B---3--:R-:W-:Y:S02]  /*86c0*/  LEA.HI.X R16, R9, R23, R16, 0x6, P1 ;  /* 0x0000001709107211 */ /* 0x008fe400008f3410 */
[C---:B----4-:R-:W-:Y:S01]  /*86d0*/  @!P3 LEA R32, P4, R19.reuse, R6, 0x1 ;  /* 0x000000061320b211 */ /* 0x050fe200078808ff */
[----:B------:R-:W2:Y:S01]  /*86e0*/  @!P3 LDC.64 R8, c[0x0][0x218] ;  /* 0x00008600ff08bb82 */ /* 0x000ea20000000a00 */
[C---:B-1----:R-:W-:Y:S02]  /*86f0*/  @!P2 LEA R22, P1, R19.reuse, R4, 0x1 ;  /* 0x000000041316a211 */ /* 0x042fe400078208ff */
[C-C-:B------:R-:W-:Y:S02]  /*8700*/  @!P3 LEA.HI.X R33, R19.reuse, R7, R16.reuse, 0x1, P4 ;  /* 0x000000071321b211 */ /* 0x140fe400020f0c10 */
[C---:B------:R-:W-:Y:S02]  /*8710*/  @!P2 LEA.HI.X R23, R19.reuse, R5, R16, 0x1, P1 ;  /* 0x000000051317a211 */ /* 0x040fe400008f0c10 */
[----:B------:R-:W-:Y:S01]  /*8720*/  IADD3 R18, P4, R19, UR26, RZ ;  /* 0x0000001a13127c10 */ /* 0x000fe2000ff9e0ff */
[----:B------:R-:W1:Y:S01]  /*8730*/  @!P2 LDC.64 R6, c[0x0][0x218] ;  /* 0x00008600ff06ab82 */ /* 0x000e620000000a00 */
[----:B------:R-:W-:Y:S01]  /*8740*/  @!PT LDS RZ, [RZ] ;  /* 0x00000000fffff984 */ /* 0x000fe20000000800 */
[----:B------:R-:W-:Y:S01]  /*8750*/  @!PT LDS RZ, [RZ] ;  /* 0x00000000fffff984 */ /* 0x000fe20000000800 */
[----:B------:R-:W-:Y:S01]  /*8760*/  @!PT LDS RZ, [RZ] ;  /* 0x00000000fffff984 */ /* 0x000fe20000000800 */
[----:B------:R3:W-:Y:S02]  /*8770*/  @!P3 LDGSTS.E.BYPASS.LTC128B.128 [R252+0x8000], desc[UR20][R32.64] ;  /* 0x0800000020fcbfae */ /* 0x0007e4000b901d54 */
[----:B-----5:R-:W-:-:S02]  /*8780*/  @!P3 LEA R20, P1, R18, R12, 0x1 ;  /* 0x0000000c1214b211 */ /* 0x020fc400078208ff */
[----:B------:R-:W-:Y:S01]  /*8790*/  IADD3.X R16, R16, UR25, RZ, P4, !PT ;  /* 0x0000001910107c10 */ /* 0x000fe2000a7fe4ff */
[----:B------:R3:W-:Y:S01]  /*87a0*/  @P2 STS.128 [R252+0xa000], RZ ;  /* 0x00a000fffc002388 */ /* 0x0007e20000000c00 */
[C---:B------:R-:W-:Y:S01]  /*87b0*/  @!P2 LEA R12, P4, R18.reuse, R10, 0x1 ;  /* 0x0000000a120ca211 */ /* 0x040fe200078808ff */
[----:B------:R-:W4:Y:S01]  /*87c0*/  @!P3 LDC.64 R4, c[0x0][0x218] ;  /* 0x00008600ff04bb82 */ /* 0x000f220000000a00 */
[C-C-:B------:R-:W-:Y:S01]  /*87d0*/  @!P3 LEA.HI.X R21, R18.reuse, R13, R16.reuse, 0x1, P1 ;  /* 0x0000000d1215b211 */ /* 0x140fe200008f0c10 */
[----:B------:R-:W-:Y:S01]  /*87e0*/  @!PT LDS RZ, [RZ] ;  /* 0x00000000fffff984 */ /* 0x000fe20000000800 */
[----:B------:R-:W-:Y:S01]  /*87f0*/  @!PT LDS RZ, [RZ] ;  /* 0x00000000fffff984 */ /* 0x000fe20000000800 */
[----:B------:R-:W-:Y:S01]  /*8800*/  @!PT LDS RZ, [RZ] ;  /* 0x00000000fffff984 */ /* 0x000fe20000000800 */
[----:B------:R3:W-:Y:S01]  /*8810*/  @!P2 LDGSTS.E.BYPASS.LTC128B.128 [R252+0xa000], desc[UR20][R22.64+0x80] ;  /* 0x0a00008016fcafae */ /* 0x0007e2000b901d54 */
[C---:B------:R-:W-:Y:S02]  /*8820*/  IADD3 R10, P1, R18.reuse, UR26, RZ ;  /* 0x0000001a120a7c10 */ /* 0x040fe4000ff3e0ff */
[----:B------:R-:W-:Y:S01]  /*8830*/  @!P2 LEA.HI.X R13, R18, R11, R16, 0x1, P4 ;  /* 0x0000000b120da211 */ /* 0x000fe200020f0c10 */
[----:B------:R3:W-:Y:S01]  /*8840*/  @P3 STS.128 [R252+0x8800], RZ ;  /* 0x008800fffc003388 */ /* 0x0007e20000000c00 */
[----:B------:R-:W-:-:S02]  /*8850*/  IADD3.X R16, R16, UR25, RZ, P1, !PT ;  /* 0x0000001910107c10 */ /* 0x000fc40008ffe4ff */
[C---:B--2---:R-:W-:Y:S01]  /*8860*/  @!P3 LEA R8, P5, R10.reuse, R8, 0x1 ;  /* 0x000000080a08b211 */ /* 0x044fe200078a08ff */
[----:B------:R-:W-:Y:S01]  /*8870*/  @!PT LDS RZ, [RZ] ;  /* 0x00000000fffff984 */ /* 0x000fe20000000800 */
[----:B------:R-:W-:Y:S01]  /*8880*/  @!PT LDS RZ, [RZ] ;  /* 0x00000000fffff984 */ /* 0x000fe20000000800 */
[----:B------:R-:W-:Y:S01]  /*8890*/  @!PT LDS RZ, [RZ] ;  /* 0x00000000fffff984 */ /* 0x000fe20000000800 */
[----:B------:R3:W-:Y:S03]  /*88a0*/  @!P3 LDGSTS.E.BYPASS.LTC128B.128 [R252+0x8800], desc[UR20][R20.64] ;  /* 0x0880000014fcbfae */ /* 0x0007e6000b901d54 */
[C-C-:B------:R-:W-:Y:S01]  /*88b0*/  @!P3 LEA.HI.X R9, R10.reuse, R9, R16.reuse, 0x1, P5 ;  /* 0x000000090a09b211 */ /* 0x140fe200028f0c10 */
[----:B------:R3:W-:Y:S01]  /*88c0*/  @P2 STS.128 [R252+0xa800], RZ ;  /* 0x00a800fffc002388 */ /* 0x0007e20000000c00 */
[C---:B-1----:R-:W-:Y:S02]  /*88d0*/  @!P2 LEA R18, P1, R10.reuse, R6, 0x1 ;  /* 0x000000060a12a211 */ /* 0x042fe400078208ff */
[C---:B------:R-:W-:Y:S01]  /*88e0*/  IADD3 R6, P4, R10.reuse, UR26, RZ ;  /* 0x0000001a0a067c10 */ /* 0x040fe2000ff9e0ff */
[----:B------:R-:W-:Y:S01]  /*88f0*/  @!PT LDS RZ, [RZ] ;  /* 0x00000000fffff984 */ /* 0x000fe20000000800 */
[----:B------:R-:W-:Y:S01]  /*8900*/  @!PT LDS RZ, [RZ] ;  /* 0x00000000fffff984 */ /* 0x000fe20000000800 */
[----:B------:R-:W-:Y:S01]  /*8910*/  @!PT LDS RZ, [RZ] ;  /* 0x00000000fffff984 */ /* 0x000fe20000000800 */
[----:B------:R3:W-:Y:S01]  /*8920*/  @!P2 LDGSTS.E.BYPASS.LTC128B.128 [R252+0xa800], desc[UR20][R12.64+0x80] ;  /* 0x0a8000800cfcafae */ /* 0x0007e2000b901d54 */
[----:B------:R-:W-:-:S02]  /*8930*/  @!P2 LEA.HI.X R19, R10, R7, R16, 0x1, P1 ;  /* 0x000000070a13a211 */ /* 0x000fc400008f0c10 */
[----:B------:R-:W-:Y:S01]  /*8940*/  IADD3.X R7, R16, UR25, RZ, P4, !PT ;  /* 0x0000001910077c10 */ /* 0x000fe2000a7fe4ff */
[----:B------:R3:W-:Y:S01]  /*8950*/  @P3 STS.128 [R252+0x9000], RZ ;  /* 0x009000fffc003388 */ /* 0x0007e20000000c00 */
[----:B----4-:R-:W-:-:S03]  /*8960*/  @!P3 LEA R4, P1, R6, R4, 0x1 ;  /* 0x000000040604b211 */ /* 0x010fc600078208ff */
[----:B------:R-:W-:Y:S01]  /*8970*/  @!PT LDS RZ, [RZ] ;  /* 0x00000000fffff984 */ /* 0x000fe20000000800 */
[----:B------:R-:W-:Y:S01]  /*8980*/  @!PT LDS RZ, [RZ] ;  /* 0x00000000fffff984 */ /* 0x000fe20000000800 */
[----:B------:R-:W-:Y:S01]  /*8990*/  @!PT LDS RZ, [RZ] ;  /* 0x00000000fffff984 */ /* 0x000fe20000000800 */
[----:B------:R3:W-:Y:S01]  /*89a0*/  @!P3 LDGSTS.E.BYPASS.LTC128B.128 [R252+0x9000], desc[UR20][R8.64] ;  /* 0x0900000008fcbfae */ /* 0x0007e2000b901d54 */
[----:B------:R-:W-:-:S03]  /*89b0*/  @!P3 LEA.HI.X R5, R6, R5, R7, 0x1, P1 ;  /* 0x000000050605b211 */ /* 0x000fc600008f0c07 */
[----:B------:R3:W-:Y:S04]  /*89c0*/  @P2 STS.128 [R252+0xb000], RZ ;  /* 0x00b000fffc002388 */ /* 0x0007e80000000c00 */
        /* <DEDUP_REMOVED lines=18> */
.L_x_221:
[----:B------:R-:W-:Y:S05]  /*8af0*/  BSYNC B0 ;  /* 0x0000000000007941 */ /* 0x000fea0003800000 */
.L_x_220:
[----:B------:R-:W0:Y:S02]  /*8b00*/  LDGDEPBAR ;  /* 0x00000000000079af */ /* 0x000e240000000000 */
.L_x_219:
[----:B-1-3--:R-:W2:Y:S04]  /*8b10*/  LDL.LU R4, [R1+0x38] ;  /* 0x0000380001047983 */ /* 0x00aea80000300800 */
[----:B------:R-:W3:Y:S04]  /*8b20*/  LDL.LU R27, [R1+0x3c] ;  /* 0x00003c00011b7983 */ /* 0x000ee80000300800 */
[----:B------:R-:W4:Y:S04]  /*8b30*/  LDL.LU R31, [R1+0x4c] ;  /* 0x00004c00011f7983 */ /* 0x000f280000300800 */
[----:B------:R-:W-:Y:S04]  /*8b40*/  STL [R1+0xa8], R251 ;  /* 0x0000a8fb01007387 */ /* 0x000fe80000100800 */
[----:B------:R-:W-:Y:S04]  /*8b50*/  STL [R1+0xa4], R250 ;  /* 0x0000a4fa01007387 */ /* 0x000fe80000100800 */
[----:B------:R-:W-:Y:S04]  /*8b60*/  STL [R1+0xa0], R249 ;  /* 0x0000a0f901007387 */ /* 0x000fe80000100800 */
[----:B------:R1:W-:Y:S01]  /*8b70*/  STL [R1+0x9c], R248 ;  /* 0x00009cf801007387 */ /* 0x0003e20000100800 */
[----:B------:R-:W-:-:S02]  /*8b80*/  FMNMX.FTZ R6, R3, R66, !PT ;  /* 0x0000004203067209 */ /* 0x000fc40007810000 */
[----:B------:R-:W-:Y:S01]  /*8b90*/  MOV R43, R58 ;  /* 0x0000003a002b7202 */ /* 0x000fe20000000f00 */
[----:B------:R-:W-:Y:S04]  /*8ba0*/  LDSM.16.MT88.4 R32, [R242+0xc000] ;  /* 0x00c00000f220783b */ /* 0x000fe80000004200 */
[----:B-1----:R-:W4:Y:S04]  /*8bb0*/  LDL.LU R248, [R1+0x58] ;  /* 0x0000580001f87983 */ /* 0x002f280000300800 */
[----:B------:R1:W-:Y:S04]  /*8bc0*/  STL [R1+0x98], R247 ;  /* 0x000098f701007387 */ /* 0x0003e80000100800 */
[----:B-1----:R-:W4:Y:S04]  /*8bd0*/  LDL.LU R247, [R1+0x5c] ;  /* 0x00005c0001f77983 */ /* 0x002f280000300800 */
[----:B------:R-:W-:Y:S04]  /*8be0*/  STL [R1+0x94], R246 ;  /* 0x000094f601007387 */ /* 0x000fe80000100800 */
[----:B------:R1:W-:Y:S04]  /*8bf0*/  STL [R1+0x90], R245 ;  /* 0x000090f501007387 */ /* 0x0003e80000100800 */
[----:B-1----:R-:W4:Y:S04]  /*8c00*/  LDL.LU R245, [R1+0x60] ;  /* 0x0000600001f57983 */ /* 0x002f280000300800 */
[----:B------:R-:W-:Y:S04]  /*8c10*/  STL [R1+0x8c], R243 ;  /* 0x00008cf301007387 */ /* 0x000fe80000100800 */
[----:B------:R-:W-:Y:S04]  /*8c20*/  STL [R1+0x88], R227 ;  /* 0x000088e301007387 */ /* 0x000fe80000100800 */
[----:B------:R-:W-:Y:S04]  /*8c30*/  STL [R1+0x84], R226 ;  /* 0x000084e201007387 */ /* 0x000fe80000100800 */
[----:B------:R-:W-:Y:S04]  /*8c40*/  STL [R1+0x80], R225 ;  /* 0x000080e101007387 */ /* 0x000fe80000100800 */
[----:B------:R1:W-:Y:S04]  /*8c50*/  STL [R1+0x7c], R224 ;  /* 0x00007ce001007387 */ /* 0x0003e80000100800 */
[----:B------:R1:W-:Y:S01]  /*8c60*/  STL [R1+0x78], R211 ;  /* 0x000078d301007387 */ /* 0x0003e20000100800 */
[----:B------:R-:W-:-:S02]  /*8c70*/  FMNMX.FTZ R5, R67, R6, !PT ;  /* 0x0000000643057209 */ /* 0x000fc40007810000 */
[----:B-1----:R-:W-:Y:S01]  /*8c80*/  MOV R224, R48 ;  /* 0x0000003000e07202 */ /* 0x002fe20000000f00 */
[----:B------:R-:W4:Y:S04]  /*8c90*/  LDL.LU R211, [R1+0x8] ;  /* 0x0000080001d37983 */ /* 0x000f280000300800 */
[----:B------:R-:W-:Y:S04]  /*8ca0*/  STL [R1+0x74], R210 ;  /* 0x000074d201007387 */ /* 0x000fe80000100800 */
[----:B------:R1:W-:Y:S01]  /*8cb0*/  STL [R1+0x70], R209 ;  /* 0x000070d101007387 */ /* 0x0003e20000100800 */
[----:B------:R-:W-:-:S02]  /*8cc0*/  FMNMX.FTZ R6, R62, R5, !PT ;  /* 0x000000053e067209 */ /* 0x000fc40007810000 */
[----:B------:R-:W-:Y:S01]  /*8cd0*/  MOV R226, R206 ;  /* 0x000000ce00e27202 */ /* 0x000fe20000000f00 */
[----:B------:R-:W-:Y:S04]  /*8ce0*/  LDSM.16.MT88.4 R48, [R241+0xc000] ;  /* 0x00c00000f130783b */ /* 0x000fe80000004200 */
[----:B-1----:R-:W4:Y:S04]  /*8cf0*/  LDL.LU R209, [R1+0x4] ;  /* 0x0000040001d17983 */ /* 0x002f280000300800 */
[----:B------:R1:W-:Y:S04]  /*8d00*/  STL [R1+0x6c], R208 ;  /* 0x00006cd001007387 */ /* 0x0003e80000100800 */
[----:B-1----:R-:W4:Y:S01]  /*8d10*/  LDL.LU R208, [R1+0x54] ;  /* 0x0000540001d07983 */ /* 0x002f220000300800 */
[----:B------:R-:W-:-:S04]  /*8d20*/  FMNMX.FTZ R5, R63, R6, !PT ;  /* 0x000000063f057209 */ /* 0x000fc80007810000 */
[----:B------:R-:W-:Y:S02]  /*8d30*/  FMNMX.FTZ R5, R43, R5, !PT ;  /* 0x000000052b057209 */ /* 0x000fe40007810000 */
[----:B------:R-:W-:Y:S02]  /*8d40*/  MOV R39, R218 ;  /* 0x000000da00277202 */ /* 0x000fe40000000f00 */
[----:B--2---:R-:W-:Y:S02]  /*8d50*/  MOV R38, R4 ;  /* 0x0000000400267202 */ /* 0x004fe40000000f00 */
[----:B------:R-:W-:-:S04]  /*8d60*/  FMNMX.FTZ R4, R196, R15, !PT ;  /* 0x0000000fc4047209 */ /* 0x000fc80007810000 */
[----:B------:R-:W-:-:S04]  /*8d70*/  FMNMX.FTZ R4, R65, R4, !PT ;  /* 0x0000000441047209 */ /* 0x000fc80007810000 */
[----:B------:R-:W-:-:S04]  /*8d80*/  FMNMX.FTZ R4, R199, R4, !PT ;  /* 0x00000004c7047209 */ /* 0x000fc80007810000 */
[----:B------:R-:W-:-:S04]  /*8d90*/  FMNMX.FTZ R4, R61, R4, !PT ;  /* 0x000000043d047209 */ /* 0x000fc80007810000 */
[----:B---3--:R-:W-:-:S04]  /*8da0*/  FMNMX.FTZ R4, R27, R4, !PT ;  /* 0x000000041b047209 */ /* 0x008fc80007810000 */
[----:B----4-:R-:W-:-:S04]  /*8db0*/  FMNMX.FTZ R4, R31, R4, !PT ;  /* 0x000000041f047209 */ /* 0x010fc80007810000 */
[----:B------:R-:W-:-:S04]  /*8dc0*/  FMNMX.FTZ R4, R52, R4, !PT ;  /* 0x0000000434047209 */ /* 0x000fc80007810000 */
[----:B------:R-:W-:-:S04]  /*8dd0*/  FMNMX.FTZ R4, R53, R4, !PT ;  /* 0x0000000435047209 */ /* 0x000fc80007810000 */
[----:B------:R-:W-:-:S04]  /*8de0*/  FMNMX.FTZ R4, R219, R4, !PT ;  /* 0x00000004db047209 */ /* 0x000fc80007810000 */
[----:B------:R-:W-:-:S04]  /*8df0*/  FMNMX.FTZ R4, R221, R4, !PT ;  /* 0x00000004dd047209 */ /* 0x000fc80007810000 */
        /* <DEDUP_REMOVED lines=12> */
[----:B------:R-:W-:Y:S01]  /*8ec0*/  FMNMX.FTZ R10, R220, R5, !PT ;  /* 0x00000005dc0a7209 */ /* 0x000fe20007810000 */
[----:B------:R-:W1:Y:S01]  /*8ed0*/  SHFL.BFLY PT, R8, R7, 0x2, 0x1f ;  /* 0x0c401f0007087f89 */ /* 0x000e6200000e0000 */
[----:B------:R-:W-:-:S02]  /*8ee0*/  FMNMX.FTZ R5, R0, R30, !PT ;  /* 0x0000001e00057209 */ /* 0x000fc40007810000 */
[----:B------:R-:W-:Y:S02]  /*8ef0*/  FMNMX.FTZ R9, R25, R4, !PT ;  /* 0x0000000419097209 */ /* 0x000fe40007810000 */
[----:B------:R-:W-:Y:S02]  /*8f00*/  FMNMX.FTZ R5, R14, R5, !PT ;  /* 0x000000050e057209 */ /* 0x000fe40007810000 */
[----:B------:R-:W-:Y:S02]  /*8f10*/  MOV R40, R216 ;  /* 0x000000d800287202 */ /* 0x000fe40000000f00 */
[----:B------:R-:W-:Y:S02]  /*8f20*/  FMNMX.FTZ R9, R39, R9, !PT ;  /* 0x0000000927097209 */ /* 0x000fe40007810000 */
[----:B------:R-:W-:Y:S02]  /*8f30*/  FMNMX.FTZ R5, R26, R5, !PT ;  /* 0x000000051a057209 */ /* 0x000fe40007810000 */
[----:B------:R-:W-:-:S02]  /*8f40*/  MOV R41, R217 ;  /* 0x000000d900297202 */ /* 0x000fc40000000f00 */
[----:B------:R-:W-:Y:S02]  /*8f50*/  FMNMX.FTZ R9, R40, R9, !PT ;  /* 0x0000000928097209 */ /* 0x000fe40007810000 */
[----:B------:R-:W-:Y:S02]  /*8f60*/  MOV R36, R214 ;  /* 0x000000d600247202 */ /* 0x000fe40000000f00 */
[----:B------:R-:W-:Y:S02]  /*8f70*/  FMNMX.FTZ R5, R24, R5, !PT ;  /* 0x0000000518057209 */ /* 0x000fe40007810000 */
[----:B------:R-:W-:Y:S02]  /*8f80*/  MOV R225, R205 ;  /* 0x000000cd00e17202 */ /* 0x000fe40000000f00 */
[----:B------:R-:W-:Y:S02]  /*8f90*/  FMNMX.FTZ R9, R41, R9, !PT ;  /* 0x0000000929097209 */ /* 0x000fe40007810000 */
[----:B------:R-:W-:-:S02]  /*8fa0*/  MOV R37, R215 ;  /* 0x000000d700257202 */ /* 0x000fc40000000f00 */
[----:B------:R-:W-:Y:S02]  /*8fb0*/  FMNMX.FTZ R5, R36, R5, !PT ;  /* 0x0000000524057209 */ /* 0x000fe40007810000 */
[----:B------:R-:W-:Y:S02]  /*8fc0*/  FMNMX.FTZ R9, R225, R9, !PT ;  /* 0x00000009e1097209 */ /* 0x000fe40007810000 */
[----:B------:R-:W-:Y:S02]  /*8fd0*/  MOV R243, R207 ;  /* 0x000000cf00f37202 */ /* 0x000fe40000000f00 */
        /* <DEDUP_REMOVED lines=10> */
[----:B------:R-:W-:Y:S02]  /*9080*/  FMNMX.FTZ R5, R222, R5, !PT ;  /* 0x00000005de057209 */ /* 0x000fe40007810000 */
[----:B------:R-:W-:Y:S02]  /*9090*/  MOV R227, R46 ;  /* 0x0000002e00e37202 */ /* 0x000fe40000000f00 */
[----:B------:R-:W-:Y:S02]  /*90a0*/  FMNMX.FTZ R5, R238, R5, !PT ;  /* 0x00000005ee057209 */ /* 0x000fe40007810000 */
[----:B------:R-:W-:Y:S02]  /*90b0*/  MOV R210, R28 ;  /* 0x0000001c00d27202 */ /* 0x000fe40000000f00 */
[----:B------:R-:W-:-:S04]  /*90c0*/  FMNMX.FTZ R6, R236, R5, !PT ;  /* 0x00000005ec067209 */ /* 0x000fc80007810000 */
[----:B------:R-:W-:-:S04]  /*90d0*/  FMNMX.FTZ R9, R197, R6, !PT ;  /* 0x00000006c5097209 */ /* 0x000fc80007810000 */
[----:B------:R-:W-:Y:S02]  /*90e0*/  FMNMX.FTZ R9, R198, R9, !PT ;  /* 0x00000009c6097209 */ /* 0x000fe40007810000 */
[----:B------:R-:W-:Y:S02]  /*90f0*/  FMNMX.FTZ R4, R211, R4, !PT ;  /* 0x00000004d3047209 */ /* 0x000fe40007810000 */
[----:B-1----:R-:W-:Y:S02]  /*9100*/  FMNMX.FTZ R231, R8, R231, !PT ;  /* 0x000000e708e77209 */ /* 0x002fe40007810000 */
[----:B------:R-:W-:Y:S02]  /*9110*/  FMNMX.FTZ R228, R212, R9, !PT ;  /* 0x00000009d4e47209 */ /* 0x000fe40007810000 */
[C---:B------:R-:W-:Y:S01]  /*9120*/  FSETP.NEU.FTZ.AND P6, PT, R231.reuse, -INF , PT ;  /* 0xff800000e700780b */ /* 0x040fe20003fdd000 */
[----:B------:R-:W-:Y:S01]  /*9130*/  FMUL.FTZ R5, R231, UR10 ;  /* 0x0000000ae7057c20 */ /* 0x000fe20008410000 */
[----:B------:R-:W-:-:S02]  /*9140*/  FMNMX.FTZ R228, R213, R228, !PT ;  /* 0x000000e4d5e47209 */ /* 0x000fc40007810000 */
[----:B------:R-:W-:-:S04]  /*9150*/  FMNMX.FTZ R10, R209, R10, !PT ;  /* 0x0000000ad10a7209 */ /* 0x000fc80007810000 */
[----:B------:R-:W-:-:S04]  /*9160*/  FMNMX.FTZ R10, R42, R10, !PT ;  /* 0x0000000a2a0a7209 */ /* 0x000fc80007810000 */
[----:B------:R-:W-:-:S04]  /*9170*/  FMNMX.FTZ R10, R227, R10, !PT ;  /* 0x0000000ae30a7209 */ /* 0x000fc80007810000 */
[----:B------:R-:W-:Y:S02]  /*9180*/  FMNMX.FTZ R10, R210, R10, !PT ;  /* 0x0000000ad20a7209 */ /* 0x000fe40007810000 */
[----:B------:R-:W-:-:S04]  /*9190*/  FMNMX.FTZ R4, R208, R4, !PT ;  /* 0x00000004d0047209 */ /* 0x000fc80007810000 */
[----:B------:R-:W-:-:S04]  /*91a0*/  FMNMX.FTZ R4, R233, R4, !PT ;  /* 0x00000004e9047209 */ /* 0x000fc80007810000 */
[----:B------:R-:W-:-:S04]  /*91b0*/  FMNMX.FTZ R4, R248, R4, !PT ;  /* 0x00000004f8047209 */ /* 0x000fc80007810000 */
[----:B------:R-:W-:-:S04]  /*91c0*/  FMNMX.FTZ R4, R247, R4, !PT ;  /* 0x00000004f7047209 */ /* 0x000fc80007810000 */
[----:B------:R-:W-:Y:S02]  /*91d0*/  FMNMX.FTZ R4, R245, R4, !PT ;  /* 0x00000004f5047209 */ /* 0x000fe40007810000 */
[----:B------:R-:W-:-:S03]  /*91e0*/  FMNMX.FTZ R10, R59, R10, !PT ;  /* 0x0000000a3b0a7209 */ /* 0x000fc60007810000 */
[----:B------:R-:W1:Y:S04]  /*91f0*/  SHFL.BFLY PT, R229, R4, 0x2, 0x1f ;  /* 0x0c401f0004e57f89 */ /* 0x000e6800000e0000 */
[----:B------:R-:W2:Y:S01]  /*9200*/  SHFL.BFLY PT, R7, R10, 0x2, 0x1f ;  /* 0x0c401f000a077f89 */ /* 0x000ea200000e0000 */
[----:B------:R-:W-:-:S03]  /*9210*/  FSEL R58, R5, RZ, P6 ;  /* 0x000000ff053a7208 */ /* 0x000fc60003000000 */
[----:B------:R-:W3:Y:S01]  /*9220*/  SHFL.BFLY PT, R5, R228, 0x2, 0x1f ;  /* 0x0c401f00e4057f89 */ /* 0x000ee200000e0000 */
[----:B-1----:R-:W-:Y:S02]  /*9230*/  FMNMX.FTZ R229, R4, R229, !PT ;  /* 0x000000e504e57209 */ /* 0x002fe40007810000 */
[----:B--2---:R-:W-:-:S03]  /*9240*/  FMNMX.FTZ R7, R10, R7, !PT ;  /* 0x000000070a077209 */ /* 0x004fc60007810000 */
[----:B------:R-:W1:Y:S01]  /*9250*/  SHFL.BFLY PT, R4, R229, 0x1, 0x1f ;  /* 0x0c201f00e5047f89 */ /* 0x000e6200000e0000 */
[----:B---3--:R-:W-:-:S03]  /*9260*/  FMNMX.FTZ R228, R228, R5, !PT ;  /* 0x00000005e4e47209 */ /* 0x008fc60007810000 */
[----:B------:R-:W2:Y:S04]  /*9270*/  SHFL.BFLY PT, R230, R7, 0x1, 0x1f ;  /* 0x0c201f0007e67f89 */ /* 0x000ea800000e0000 */
[----:B------:R-:W3:Y:S01]  /*9280*/  SHFL.BFLY PT, R5, R228, 0x1, 0x1f ;  /* 0x0c201f00e4057f89 */ /* 0x000ee200000e0000 */
[----:B-1----:R-:W-:Y:S02]  /*9290*/  FMNMX.FTZ R229, R229, R4, !PT ;  /* 0x00000004e5e57209 */ /* 0x002fe40007810000 */
[----:B--2---:R-:W-:-:S03]  /*92a0*/  FMNMX.FTZ R230, R7, R230, !PT ;  /* 0x000000e607e67209 */ /* 0x004fc60007810000 */
[C---:B------:R-:W-:Y:S01]  /*92b0*/  FMUL.FTZ R4, R229.reuse, UR10 ;  /* 0x0000000ae5047c20 */ /* 0x040fe20008410000 */
[----:B------:R-:W-:Y:S02]  /*92c0*/  FSETP.NEU.FTZ.AND P4, PT, R229, -INF , PT ;  /* 0xff800000e500780b */ /* 0x000fe40003f9d000 */
[C---:B------:R-:W-:Y:S01]  /*92d0*/  FSETP.NEU.FTZ.AND P5, PT, R230.reuse, -INF , PT ;  /* 0xff800000e600780b */ /* 0x040fe20003fbd000 */
[----:B------:R-:W-:Y:S01]  /*92e0*/  FMUL.FTZ R6, R230, UR10 ;  /* 0x0000000ae6067c20 */ /* 0x000fe20008410000 */
[----:B---3--:R-:W-:Y:S02]  /*92f0*/  FMNMX.FTZ R228, R228, R5, !PT ;  /* 0x00000005e4e47209 */ /* 0x008fe40007810000 */
[----:B------:R-:W-:Y:S02]  /*9300*/  FSEL R246, R4, RZ, P4 ;  /* 0x000000ff04f67208 */ /* 0x000fe40002000000 */
[----:B------:R-:W-:Y:S02]  /*9310*/  FSEL R5, R231, RZ, P6 ;  /* 0x000000ffe7057208 */ /* 0x000fe40003000000 */
[----:B------:R-:W-:-:S02]  /*9320*/  FSEL R4, R230, RZ, P5 ;  /* 0x000000ffe6047208 */ /* 0x000fc40002800000 */
[----:B------:R-:W-:Y:S02]  /*9330*/  FSETP.NEU.FTZ.AND P1, PT, R228, -INF , PT ;  /* 0xff800000e400780b */ /* 0x000fe40003f3d000 */
[----:B------:R-:W-:Y:S01]  /*9340*/  FSEL R23, R6, RZ, P5 ;  /* 0x000000ff06177208 */ /* 0x000fe20002800000 */
[----:B------:R-:W-:Y:S01]  /*9350*/  FADD.FTZ R6, R196, -R5 ;  /* 0x80000005c4067221 */ /* 0x000fe20000010000 */
[----:B------:R-:W-:Y:S01]  /*9360*/  FADD.FTZ R196, R3, -R4 ;  /* 0x8000000403c47221 */ /* 0x000fe20000010000 */
[----:B------:R-:W-:Y:S01]  /*9370*/  FFMA.FTZ R217, R17, UR10, -R246 ;  /* 0x0000000a11d97c23 */ /* 0x000fe200080108f6 */
[C---:B------:R-:W-:Y:S01]  /*9380*/  FSEL R3, R228.reuse, RZ, P1 ;  /* 0x000000ffe4037208 */ /* 0x040fe20000800000 */
[----:B------:R-:W-:Y:S01]  /*9390*/  FMUL.FTZ R215, R228, UR10 ;  /* 0x0000000ae4d77c20 */ /* 0x000fe20008410000 */
[----:B------:R-:W-:Y:S01]  /*93a0*/  FSEL R5, R229, RZ, P4 ;  /* 0x000000ffe5057208 */ /* 0x000fe20002000000 */
[----:B------:R-:W1:Y:S02]  /*93b0*/  LDSM.16.MT88.4 R16, [R244+0xc000] ;  /* 0x00c00000f410783b */ /* 0x000e640000004200 */
[----:B------:R-:W-:Y:S01]  /*93c0*/  FADD.FTZ R0, R0, -R3 ;  /* 0x8000000300007221 */ /* 0x000fe20000010000 */
[----:B------:R-:W-:Y:S01]  /*93d0*/  FSEL R215, R215, RZ, P1 ;  /* 0x000000ffd7d77208 */ /* 0x000fe20000800000 */
[----:B------:R-:W-:Y:S01]  /*93e0*/  FADD.FTZ R2, R2, -R5 ;  /* 0x8000000502027221 */ /* 0x000fe20000010000 */
[--C-:B------:R-:W-:Y:S01]  /*93f0*/  FFMA.FTZ R207, R199, UR10, -R58.reuse ;  /* 0x0000000ac7cf7c23 */ /* 0x100fe2000801083a */
[----:B------:R-:W-:Y:S01]  /*9400*/  FMUL.FTZ R3, R0, UR10 ;  /* 0x0000000a00037c20 */ /* 0x000fe20008410000 */
[--C-:B------:R-:W-:Y:S01]  /*9410*/  FFMA.FTZ R218, R65, UR10, -R58.reuse ;  /* 0x0000000a41da7c23 */ /* 0x100fe2000801083a */
[----:B------:R-:W-:Y:S01]  /*9420*/  FMUL.FTZ R2, R2, UR10 ;  /* 0x0000000a02027c20 */ /* 0x000fe20008410000 */
[----:B------:R-:W-:Y:S01]  /*9430*/  FFMA.FTZ R202, R61, UR10, -R58 ;  /* 0x0000000a3dca7c23 */ /* 0x000fe2000801083a */
[--C-:B------:R-:W-:Y:S01]  /*9440*/  FFMA.FTZ R216, R67, UR10, -R23.reuse ;  /* 0x0000000a43d87c23 */ /* 0x100fe20008010817 */
[--C-:B------:R-:W-:Y:S01]  /*9450*/  FFMA.FTZ R206, R62, UR10, -R23.reuse ;  /* 0x0000000a3ece7c23 */ /* 0x100fe20008010817 */
[----:B------:R-:W-:Y:S01]  /*9460*/  FFMA.FTZ R201, R63, UR10, -R23 ;  /* 0x0000000a3fc97c23 */ /* 0x000fe20008010817 */
[--C-:B------:R-:W-:Y:S01]  /*9470*/  FFMA.FTZ R204, R29, UR10, -R246.reuse ;  /* 0x0000000a1dcc7c23 */ /* 0x100fe200080108f6 */
[--C-:B------:R-:W-:Y:S01]  /*9480*/  FFMA.FTZ R205, R60, UR10, -R246.reuse ;  /* 0x0000000a3ccd7c23 */ /* 0x100fe200080108f6 */
[----:B------:R-:W-:Y:S01]  /*9490*/  FFMA.FTZ R200, R25, UR10, -R246 ;  /* 0x0000000a19c87c23 */ /* 0x000fe200080108f6 */
[--C-:B------:R-:W-:Y:S01]  /*94a0*/  FFMA.FTZ R214, R30, UR10, -R215.reuse ;  /* 0x0000000a1ed67c23 */ /* 0x100fe200080108d7 */
[--C-:B------:R-:W-:Y:S01]  /*94b0*/  FFMA.FTZ R199, R14, UR10, -R215.reuse ;  /* 0x0000000a0ec77c23 */ /* 0x100fe200080108d7 */
[--C-:B------:R-:W-:Y:S01]  /*94c0*/  FFMA.FTZ R203, R26, UR10, -R215.reuse ;  /* 0x0000000a1acb7c23 */ /* 0x100fe200080108d7 */
[----:B------:R-:W-:Y:S01]  /*94d0*/  FMUL.FTZ R196, R196, UR10 ;  /* 0x0000000ac4c47c20 */ /* 0x000fe20008410000 */
[----:B------:R-:W-:Y:S01]  /*94e0*/  FFMA.FTZ R0, R24, UR10, -R215 ;  /* 0x0000000a18007c23 */ /* 0x000fe200080108d7 */
[----:B------:R-:W-:Y:S01]  /*94f0*/  FFMA.FTZ R15, R15, UR10, -R58 ;  /* 0x0000000a0f0f7c23 */ /* 0x000fe2000801083a */
[----:B------:R-:W-:Y:S01]  /*9500*/  FFMA.FTZ R66, R66, UR10, -R23 ;  /* 0x0000000a42427c23 */ /* 0x000fe20008010817 */
[----:B------:R-:W-:Y:S01]  /*9510*/  FMUL.FTZ R4, R6, UR10 ;  /* 0x0000000a06047c20 */ /* 0x000fe20008410000 */
[----:B------:R-:W2:Y:S08]  /*9520*/  MUFU.EX2 R3, R3 ;  /* 0x0000000300037308 */ /* 0x000eb00000000800 */
[----:B------:R-:W3:Y:S08]  /*9530*/  MUFU.EX2 R2, R2 ;  /* 0x0000000200027308 */ /* 0x000ef00000000800 */
        /* <DEDUP_REMOVED lines=15> */
[----:B------:R-:W4:Y:S08]  /*9630*/  MUFU.EX2 R250, R4 ;  /* 0x0000000400fa7308 */ /* 0x000f300000000800 */
[----:B------:R-:W1:Y:S08]  /*9640*/  MUFU.EX2 R196, R196 ;  /* 0x000000c400c47308 */ /* 0x000e700000000800 */
[----:B------:R-:W1:Y:S01]  /*9650*/  MUFU.EX2 R0, R0 ;  /* 0x0000000000007308 */ /* 0x000e620000000800 */
[-C--:B--2---:R-:W-:Y:S01]  /*9660*/  FMUL.FTZ R22, R186, R3.reuse ;  /* 0x00000003ba167220 */ /* 0x084fe20000410000 */
[-C--:B---3--:R-:W-:Y:S01]  /*9670*/  FMUL.FTZ R8, R188, R2.reuse ;  /* 0x00000002bc087220 */ /* 0x088fe20000410000 */
[----:B------:R-:W-:Y:S01]  /*9680*/  FMUL.FTZ R9, R189, R2 ;  /* 0x00000002bd097220 */ /* 0x000fe20000410000 */
[-C--:B------:R-:W-:Y:S01]  /*9690*/  FMUL.FTZ R10, R190, R3.reuse ;  /* 0x00000003be0a7220 */ /* 0x080fe20000410000 */
[----:B------:R-:W-:Y:S01]  /*96a0*/  FMUL.FTZ R11, R191, R3 ;  /* 0x00000003bf0b7220 */ /* 0x000fe20000410000 */
[----:B------:R-:W-:Y:S01]  /*96b0*/  MOV R186, R23 ;  /* 0x0000001700ba7202 */ /* 0x000fe20000000f00 */
[-C--:B----4-:R-:W-:Y:S01]  /*96c0*/  FMUL.FTZ R12, R192, R250.reuse ;  /* 0x000000fac00c7220 */ /* 0x090fe20000410000 */
[----:B------:R-:W-:Y:S01]  /*96d0*/  FMUL.FTZ R13, R193, R250 ;  /* 0x000000fac10d7220 */ /* 0x000fe20000410000 */
[-C--:B-1----:R-:W-:Y:S01]  /*96e0*/  FMUL.FTZ R14, R194, R196.reuse ;  /* 0x000000c4c20e7220 */ /* 0x082fe20000410000 */
[----:B------:R-:W-:Y:S01]  /*96f0*/  FMUL.FTZ R15, R195, R196 ;  /* 0x000000c4c30f7220 */ /* 0x000fe20000410000 */
[----:B------:R-:W-:Y:S01]  /*9700*/  F2FP.BF16.F32.PACK_AB R4, R218, R251 ;  /* 0x000000fbda04723e */ /* 0x000fe200000010ff */
[-C--:B------:R-:W-:Y:S01]  /*9710*/  FMUL.FTZ R20, R184, R2.reuse ;  /* 0x00000002b8147220 */ /* 0x080fe20000410000 */
[----:B------:R-:W-:Y:S01]  /*9720*/  F2FP.BF16.F32.PACK_AB R5, R216, R249 ;  /* 0x000000f9d805723e */ /* 0x000fe200000010ff */
[----:B------:R-:W-:Y:S01]  /*9730*/  FMUL.FTZ R21, R185, R2 ;  /* 0x00000002b9157220 */ /* 0x000fe20000410000 */
[----:B------:R-:W-:Y:S01]  /*9740*/  F2FP.BF16.F32.PACK_AB R6, R202, R207 ;  /* 0x000000cfca06723e */ /* 0x000fe200000010ff */
[----:B------:R-:W-:Y:S01]  /*9750*/  FMUL.FTZ R23, R187, R3 ;  /* 0x00000003bb177220 */ /* 0x000fe20000410000 */
[----:B------:R-:W-:Y:S01]  /*9760*/  F2FP.BF16.F32.PACK_AB R7, R201, R206 ;  /* 0x000000cec907723e */ /* 0x000fe200000010ff */
[-C--:B------:R-:W-:Y:S01]  /*9770*/  FMUL.FTZ R180, R180, R250.reuse ;  /* 0x000000fab4b47220 */ /* 0x080fe20000410000 */
[----:B------:R-:W-:Y:S01]  /*9780*/  F2FP.BF16.F32.PACK_AB R188, R204, R217 ;  /* 0x000000d9ccbc723e */ /* 0x000fe200000010ff */
[----:B------:R-:W-:Y:S01]  /*9790*/  FMUL.FTZ R181, R181, R250 ;  /* 0x000000fab5b57220 */ /* 0x000fe20000410000 */
[----:B------:R-:W-:Y:S01]  /*97a0*/  F2FP.BF16.F32.PACK_AB R189, R199, R214 ;  /* 0x000000d6c7bd723e */ /* 0x000fe200000010ff */
[-C--:B------:R-:W-:Y:S01]  /*97b0*/  FMUL.FTZ R182, R182, R196.reuse ;  /* 0x000000c4b6b67220 */ /* 0x080fe20000410000 */
[----:B------:R-:W-:Y:S01]  /*97c0*/  F2FP.BF16.F32.PACK_AB R190, R200, R205 ;  /* 0x000000cdc8be723e */ /* 0x000fe200000010ff */
[----:B------:R-:W-:Y:S01]  /*97d0*/  FMUL.FTZ R183, R183, R196 ;  /* 0x000000c4b7b77220 */ /* 0x000fe20000410000 */
[----:B------:R-:W-:Y:S01]  /*97e0*/  F2FP.BF16.F32.PACK_AB R191, R0, R203 ;  /* 0x000000cb00bf723e */ /* 0x000fe200000010ff */
[----:B------:R-:W-:Y:S01]  /*97f0*/  HMMA.16816.F32.BF16 R12, R4, R16, R12 ;  /* 0x00000010040c723c */ /* 0x000fe2000004180c */
[----:B------:R-:W-:Y:S01]  /*9800*/  FMUL.FTZ R28, R68, R250 ;  /* 0x000000fa441c7220 */ /* 0x000fe20000410000 */
[----:B------:R-:W-:Y:S01]  /*9810*/  MOV R68, R43 ;  /* 0x0000002b00447202 */ /* 0x000fe20000000f00 */
[----:B------:R-:W-:Y:S01]  /*9820*/  FMUL.FTZ R46, R86, R196 ;  /* 0x000000c4562e7220 */ /* 0x000fe20000410000 */
[----:B------:R-:W-:-:S02]  /*9830*/  MOV R184, R45 ;  /* 0x0000002d00b87202 */ /* 0x000fc40000000f00 */
[----:B------:R-:W-:Y:S01]  /*9840*/  MOV R62, R41 ;  /* 0x00000029003e7202 */ /* 0x000fe20000000f00 */
[C---:B------:R-:W-:Y:S01]  /*9850*/  HMMA.16816.F32.BF16 R8, R188.reuse, R16, R8 ;  /* 0x00000010bc08723c */ /* 0x040fe20000041808 */
[----:B------:R-:W-:Y:S01]  /*9860*/  MOV R185, R44 ;  /* 0x0000002c00b97202 */ /* 0x000fe20000000f00 */
[----:B------:R-:W-:Y:S01]  /*9870*/  FMUL.FTZ R44, R84, R250 ;  /* 0x000000fa542c7220 */ /* 0x000fe20000410000 */
[----:B------:R-:W-:Y:S02]  /*9880*/  MOV R63, R40 ;  /* 0x00000028003f7202 */ /* 0x000fe40000000f00 */
[----:B------:R-:W-:Y:S01]  /*9890*/  MOV R61, R54 ;  /* 0x00000036003d7202 */ /* 0x000fe20000000f00 */
[-C--:B------:R-:W-:Y:S01]  /*98a0*/  HMMA.16816.F32.BF16 R20, R188, R18.reuse, R20 ;  /* 0x00000012bc14723c */ /* 0x080fe20000041814 */
[----:B------:R-:W-:Y:S01]  /*98b0*/  MOV R60, R42 ;  /* 0x0000002a003c7202 */ /* 0x000fe20000000f00 */
[----:B------:R-:W-:Y:S01]  /*98c0*/  FMUL.FTZ R45, R85, R250 ;  /* 0x000000fa552d7220 */ /* 0x000fe20000410000 */
[----:B------:R-:W-:Y:S01]  /*98d0*/  MOV R195, R52 ;  /* 0x0000003400c37202 */ /* 0x000fe20000000f00 */
[----:B------:R-:W-:Y:S01]  /*98e0*/  FMUL.FTZ R47, R87, R196 ;  /* 0x000000c4572f7220 */ /* 0x000fe20000410000 */
[-C--:B------:R-:W-:Y:S01]  /*98f0*/  FMUL.FTZ R24, R72, R2.reuse ;  /* 0x0000000248187220 */ /* 0x080fe20000410000 */
[C---:B------:R-:W-:Y:S01]  /*9900*/  HMMA.16816.F32.BF16 R16, R4.reuse, R18, R180 ;  /* 0x000000120410723c */ /* 0x040fe200000418b4 */
[-C--:B------:R-:W-:Y:S01]  /*9910*/  FMUL.FTZ R40, R88, R2.reuse ;  /* 0x0000000258287220 */ /* 0x080fe20000410000 */
[-C--:B------:R-:W-:Y:S01]  /*9920*/  FMUL.FTZ R41, R89, R2.reuse ;  /* 0x0000000259297220 */ /* 0x080fe20000410000 */
[-C--:B------:R-:W-:Y:S01]  /*9930*/  FMUL.FTZ R42, R90, R3.reuse ;  /* 0x000000035a2a7220 */ /* 0x080fe20000410000 */
[-C--:B------:R-:W-:Y:S01]  /*9940*/  FMUL.FTZ R43, R91, R3.reuse ;  /* 0x000000035b2b7220 */ /* 0x080fe20000410000 */
[-C--:B------:R-:W-:Y:S01]  /*9950*/  FMUL.FTZ R52, R92, R2.reuse ;  /* 0x000000025c347220 */ /* 0x080fe20000410000 */
[----:B------:R-:W-:Y:S01]  /*9960*/  FMUL.FTZ R54, R94, R3 ;  /* 0x000000035e367220 */ /* 0x000fe20000410000 */
[----:B------:R-:W-:Y:S01]  /*9970*/  MOV R182, R55 ;  /* 0x0000003700b67202 */ /* 0x000fe20000000f00 */
[----:B------:R-:W-:Y:S01]  /*9980*/  FMUL.FTZ R55, R95, R3 ;  /* 0x000000035f377220 */ /* 0x000fe20000410000 */
[----:B------:R-:W-:Y:S01]  /*9990*/  MOV R181, R53 ;  /* 0x0000003500b57202 */ /* 0x000fe20000000f00 */
[----:B------:R-:W-:Y:S01]  /*99a0*/  FMUL.FTZ R53, R93, R2 ;  /* 0x000000025d357220 */ /* 0x000fe20000410000 */
[-C--:B------:R-:W-:Y:S01]  /*99b0*/  FMUL.FTZ R96, R96, R250.reuse ;  /* 0x000000fa60607220 */ /* 0x080fe20000410000 */
[----:B------:R-:W-:Y:S01]  /*99c0*/  FMUL.FTZ R97, R97, R250 ;  /* 0x000000fa61617220 */ /* 0x000fe20000410000 */
[-C--:B------:R-:W-:Y:S01]  /*99d0*/  FMUL.FTZ R98, R98, R196.reuse ;  /* 0x000000c462627220 */ /* 0x080fe20000410000 */
[----:B------:R-:W-:Y:S01]  /*99e0*/  FMUL.FTZ R99, R99, R196 ;  /* 0x000000c463637220 */ /* 0x000fe20000410000 */
[----:B------:R-:W-:Y:S01]  /*99f0*/  MOV R180, R27 ;  /* 0x0000001b00b47202 */ /* 0x000fe20000000f00 */
[-C--:B------:R-:W-:Y:S01]  /*9a00*/  HMMA.16816.F32.BF16 R44, R4, R48.reuse, R44 ;  /* 0x00000030042c723c */ /* 0x080fe2000004182c */
[----:B------:R-:W-:Y:S01]  /*9a10*/  MOV R183, R39 ;  /* 0x0000002700b77202 */ /* 0x000fe20000000f00 */
[----:B------:R-:W1:Y:S04]  /*9a20*/  LDSM.16.MT88.4 R64, [R240+0xc000] ;  /* 0x00c00000f040783b */ /* 0x000e680000004200 */
[----:B------:R-:W-:Y:S01]  /*9a30*/  HMMA.16816.F32.BF16 R40, R188, R48, R40 ;  /* 0x00000030bc28723c */ /* 0x000fe20000041828 */
[----:B------:R-:W-:-:S05]  /*9a40*/  MOV R72, R61 ;  /* 0x0000003d00487202 */ /* 0x000fca0000000f00 */
[----:B------:R-:W-:Y:S01]  /*9a50*/  HMMA.16816.F32.BF16 R52, R188, R50, R52 ;  /* 0x00000032bc34723c */ /* 0x000fe20000041834 */
[----:B------:R-:W-:-:S05]  /*9a60*/  FMUL.FTZ R61, R101, R250 ;  /* 0x000000fa653d7220 */ /* 0x000fca0000410000 */
[----:B------:R-:W-:Y:S01]  /*9a70*/  HMMA.16816.F32.BF16 R48, R4, R50, R96 ;  /* 0x000000320430723c */ /* 0x000fe20000041860 */
[----:B------:R-:W-:-:S06]  /*9a80*/  MOV R101, R182 ;  /* 0x000000b600657202 */ /* 0x000fcc0000000f00 */
[----:B------:R-:W-:Y:S02]  /*9a90*/  MOV R99, R180 ;  /* 0x000000b400637202 */ /* 0x000fe40000000f00 */
[----:B------:R-:W-:Y:S02]  /*9aa0*/  MOV R180, R183 ;  /* 0x000000b700b47202 */ /* 0x000fe40000000f00 */
[----:B------:R-:W-:Y:S01]  /*9ab0*/  MOV R183, R58 ;  /* 0x0000003a00b77202 */ /* 0x000fe20000000f00 */
[----:B------:R-:W-:Y:S01]  /*9ac0*/  FMUL.FTZ R58, R106, R3 ;  /* 0x000000036a3a7220 */ /* 0x000fe20000410000 */
[----:B------:R-:W-:Y:S02]  /*9ad0*/  MOV R106, R185 ;  /* 0x000000b9006a7202 */ /* 0x000fe40000000f00 */
[----:B------:R-:W-:Y:S02]  /*9ae0*/  MOV R98, R181 ;  /* 0x000000b500627202 */ /* 0x000fe40000000f00 */
[----:B------:R-:W-:Y:S01]  /*9af0*/  MOV R182, R62 ;  /* 0x0000003e00b67202 */ /* 0x000fe20000000f00 */
[----:B------:R-:W-:Y:S01]  /*9b00*/  FMUL.FTZ R62, R102, R196 ;  /* 0x000000c4663e7220 */ /* 0x000fe20000410000 */
        /* <DEDUP_REMOVED lines=22> */
[----:B------:R-:W-:-:S02]  /*9c70*/  MOV R71, R187 ;  /* 0x000000bb00477202 */ /* 0x000fc40000000f00 */
[----:B------:R-:W-:Y:S01]  /*9c80*/  MOV R138, R106 ;  /* 0x0000006a008a7202 */ /* 0x000fe20000000f00 */
[----:B------:R-:W-:Y:S01]  /*9c90*/  FMUL.FTZ R30, R70, R196 ;  /* 0x000000c4461e7220 */ /* 0x000fe20000410000 */
[----:B------:R-:W-:Y:S01]  /*9ca0*/  MOV R165, R173 ;  /* 0x000000ad00a57202 */ /* 0x000fe20000000f00 */
[----:B------:R-:W-:Y:S01]  /*9cb0*/  FMUL.FTZ R70, R110, R3 ;  /* 0x000000036e467220 */ /* 0x000fe20000410000 */
[----:B------:R-:W-:Y:S02]  /*9cc0*/  MOV R173, R172 ;  /* 0x000000ac00ad7202 */ /* 0x000fe40000000f00 */
        /* <DEDUP_REMOVED lines=11> */
[----:B------:R-:W-:Y:S01]  /*9d80*/  MOV R157, R98 ;  /* 0x00000062009d7202 */ /* 0x000fe20000000f00 */
[----:B------:R-:W-:Y:S01]  /*9d90*/  FMUL.FTZ R98, R150, R3 ;  /* 0x0000000396627220 */ /* 0x000fe20000410000 */
[----:B------:R-:W-:Y:S01]  /*9da0*/  FFMA.FTZ R144, R165, UR10, -R215 ;  /* 0x0000000aa5907c23 */ /* 0x000fe200080108d7 */
[----:B------:R-:W-:Y:S01]  /*9db0*/  MOV R150, R172 ;  /* 0x000000ac00967202 */ /* 0x000fe20000000f00 */
[----:B------:R-:W2:Y:S01]  /*9dc0*/  LDL.LU R165, [R1+0x48] ;  /* 0x0000480001a57983 */ /* 0x000ea20000300800 */
[----:B------:R-:W-:Y:S02]  /*9dd0*/  MOV R172, R185 ;  /* 0x000000b900ac7202 */ /* 0x000fe40000000f00 */
[----:B------:R-:W-:-:S02]  /*9de0*/  MOV R185, R184 ;  /* 0x000000b800b97202 */ /* 0x000fc40000000f00 */
[----:B------:R-:W3:Y:S01]  /*9df0*/  LDL.LU R184, [R1+0x44] ;  /* 0x0000440001b87983 */ /* 0x000ee20000300800 */
[----:B------:R-:W-:Y:S01]  /*9e00*/  MOV R187, R60 ;  /* 0x0000003c00bb7202 */ /* 0x000fe20000000f00 */
[----:B------:R-:W-:Y:S01]  /*9e10*/  FMUL.FTZ R60, R100, R250 ;  /* 0x000000fa643c7220 */ /* 0x000fe20000410000 */
[----:B------:R-:W-:Y:S01]  /*9e20*/  MOV R192, R37 ;  /* 0x0000002500c07202 */ /* 0x000fe20000000f00 */
[----:B------:R-:W-:Y:S01]  /*9e30*/  FMUL.FTZ R56, R104, R2 ;  /* 0x0000000268387220 */ /* 0x000fe20000410000 */
[----:B------:R-:W-:Y:S01]  /*9e40*/  MOV R193, R36 ;  /* 0x0000002400c17202 */ /* 0x000fe20000000f00 */
        /* <DEDUP_REMOVED lines=15> */
[----:B-1----:R-:W-:Y:S01]  /*9f40*/  HMMA.16816.F32.BF16 R60, R4, R64, R60 ;  /* 0x00000040043c723c */ /* 0x002fe2000004183c */
[-C--:B------:R-:W-:Y:S01]  /*9f50*/  FMUL.FTZ R76, R116, R250.reuse ;  /* 0x000000fa744c7220 */ /* 0x080fe20000410000 */
[----:B------:R-:W-:Y:S01]  /*9f60*/  FMUL.FTZ R77, R117, R250 ;  /* 0x000000fa754d7220 */ /* 0x000fe20000410000 */
[-C--:B------:R-:W-:Y:S01]  /*9f70*/  FMUL.FTZ R78, R118, R196.reuse ;  /* 0x000000c4764e7220 */ /* 0x080fe20000410000 */
[----:B------:R-:W-:-:S02]  /*9f80*/  FMUL.FTZ R79, R119, R196 ;  /* 0x000000c4774f7220 */ /* 0x000fc40000410000 */
[C---:B------:R-:W-:Y:S01]  /*9f90*/  HMMA.16816.F32.BF16 R56, R188.reuse, R64, R56 ;  /* 0x00000040bc38723c */ /* 0x040fe20000041838 */
[-C--:B------:R-:W-:Y:S01]  /*9fa0*/  FMUL.FTZ R84, R124, R2.reuse ;  /* 0x000000027c547220 */ /* 0x080fe20000410000 */
[----:B------:R-:W-:Y:S01]  /*9fb0*/  FMUL.FTZ R85, R125, R2 ;  /* 0x000000027d557220 */ /* 0x000fe20000410000 */
[-C--:B------:R-:W-:Y:S01]  /*9fc0*/  FMUL.FTZ R86, R126, R3.reuse ;  /* 0x000000037e567220 */ /* 0x080fe20000410000 */
[----:B------:R-:W-:Y:S01]  /*9fd0*/  FMUL.FTZ R87, R127, R3 ;  /* 0x000000037f577220 */ /* 0x000fe20000410000 */
[----:B------:R-:W-:Y:S01]  /*9fe0*/  LDSM.16.MT88.4 R116, [R242+0xe000] ;  /* 0x00e00000f274783b */ /* 0x000fe20000004200 */
[----:B------:R-:W-:Y:S03]  /*9ff0*/  HMMA.16816.F32.BF16 R68, R188, R66, R68 ;  /* 0x00000042bc44723c */ /* 0x000fe60000041844 */
[----:B------:R-:W-:Y:S03]  /*a000*/  LDSM.16.MT88.4 R124, [R241+0xe000] ;  /* 0x00e00000f17c783b */ /* 0x000fe60000004200 */
[-C--:B------:R-:W-:Y:S06]  /*a010*/  HMMA.16816.F32.BF16 R28, R4, R32.reuse, R28 ;  /* 0x00000020041c723c */ /* 0x080fec000004181c */
[C---:B------:R-:W-:Y:S06]  /*a020*/  HMMA.16816.F32.BF16 R24, R188.reuse, R32, R24 ;  /* 0x00000020bc18723c */ /* 0x040fec0000041818 */
[----:B------:R-:W-:Y:S06]  /*a030*/  HMMA.16816.F32.BF16 R36, R188, R34, R36 ;  /* 0x00000022bc24723c */ /* 0x000fec0000041824 */
[C---:B------:R-:W-:Y:S06]  /*a040*/  HMMA.16816.F32.BF16 R64, R4.reuse, R66, R112 ;  /* 0x000000420440723c */ /* 0x040fec0000041870 */
[----:B------:R-:W-:Y:S01]  /*a050*/  HMMA.16816.F32.BF16 R32, R4, R34, R80 ;  /* 0x000000220420723c */ /* 0x000fe20000041850 */
[----:B------:R-:W-:Y:S01]  /*a060*/  MOV R115, R180 ;  /* 0x000000b400737202 */ /* 0x000fe20000000f00 */
[----:B------:R-:W1:Y:S01]  /*a070*/  LDSM.16.MT88.4 R80, [R244+0xe000] ;  /* 0x00e00000f450783b */ /* 0x000e620000004200 */
[----:B------:R-:W-:-:S02]  /*a080*/  MOV R114, R181 ;  /* 0x000000b500727202 */ /* 0x000fc40000000f00 */
[----:B------:R-:W-:Y:S02]  /*a090*/  MOV R113, R182 ;  /* 0x000000b600717202 */ /* 0x000fe40000000f00 */
[----:B------:R-:W-:Y:S02]  /*a0a0*/  MOV R112, R183 ;  /* 0x000000b700707202 */ /* 0x000fe40000000f00 */
[----:B------:R-:W4:Y:S01]  /*a0b0*/  LDSM.16.MT88.4 R180, [R240+0xe000] ;  /* 0x00e00000f0b4783b */ /* 0x000f220000004200 */
[-C--:B------:R-:W-:Y:S01]  /*a0c0*/  FMUL.FTZ R88, R136, R2.reuse ;  /* 0x0000000288587220 */ /* 0x080fe20000410000 */
[----:B------:R-:W-:Y:S01]  /*a0d0*/  MOV R136, R99 ;  /* 0x0000006300887202 */ /* 0x000fe20000000f00 */
[----:B------:R-:W-:Y:S01]  /*a0e0*/  FMUL.FTZ R100, R164, R2 ;  /* 0x00000002a4647220 */ /* 0x000fe20000410000 */
[----:B------:R-:W-:Y:S01]  /*a0f0*/  FMUL.FTZ R99, R151, R3 ;  /* 0x0000000397637220 */ /* 0x000fe20000410000 */
[----:B------:R-:W-:Y:S01]  /*a100*/  MOV R164, R112 ;  /* 0x0000007000a47202 */ /* 0x000fe20000000f00 */
[----:B------:R-:W-:Y:S01]  /*a110*/  FMUL.FTZ R73, R121, R2 ;  /* 0x0000000279497220 */ /* 0x000fe20000410000 */
[----:B------:R-:W-:Y:S01]  /*a120*/  MOV R151, R149 ;  /* 0x0000009500977202 */ /* 0x000fe20000000f00 */
[-C--:B------:R-:W-:Y:S01]  /*a130*/  FMUL.FTZ R74, R122, R3.reuse ;  /* 0x000000037a4a7220 */ /* 0x080fe20000410000 */
[-C--:B------:R-:W-:Y:S01]  /*a140*/  FMUL.FTZ R75, R123, R3.reuse ;  /* 0x000000037b4b7220 */ /* 0x080fe20000410000 */
[----:B------:R-:W-:Y:S01]  /*a150*/  MOV R149, R224 ;  /* 0x000000e000957202 */ /* 0x000fe20000000f00 */
[----:B------:R-:W-:Y:S01]  /*a160*/  FMUL.FTZ R121, R145, R250 ;  /* 0x000000fa91797220 */ /* 0x000fe20000410000 */
[-C--:B------:R-:W-:Y:S01]  /*a170*/  FMUL.FTZ R122, R146, R196.reuse ;  /* 0x000000c4927a7220 */ /* 0x080fe20000410000 */
[----:B------:R-:W-:Y:S01]  /*a180*/  FMUL.FTZ R123, R147, R196 ;  /* 0x000000c4937b7220 */ /* 0x000fe20000410000 */
[----:B------:R1:W-:Y:S01]  /*a190*/  MUFU.EX2 R224, R144 ;  /* 0x0000009000e07308 */ /* 0x0003e20000000800 */
[----:B------:R-:W-:Y:S01]  /*a1a0*/  FMUL.FTZ R89, R137, R2 ;  /* 0x0000000289597220 */ /* 0x000fe20000410000 */
[-C--:B------:R-:W-:Y:S01]  /*a1b0*/  FMUL.FTZ R91, R139, R3.reuse ;  /* 0x000000038b5b7220 */ /* 0x080fe20000410000 */
[-C--:B------:R-:W-:Y:S01]  /*a1c0*/  FMUL.FTZ R94, R142, R3.reuse ;  /* 0x000000038e5e7220 */ /* 0x080fe20000410000 */
[----:B------:R-:W-:Y:S01]  /*a1d0*/  FMUL.FTZ R95, R143, R3 ;  /* 0x000000038f5f7220 */ /* 0x000fe20000410000 */
[----:B------:R-:W-:Y:S01]  /*a1e0*/  MOV R139, R111 ;  /* 0x0000006f008b7202 */ /* 0x000fe20000000f00 */
[--C-:B------:R-:W-:Y:S01]  /*a1f0*/  FFMA.FTZ R136, R136, UR10, -R164.reuse ;  /* 0x0000000a88887c23 */ /* 0x100fe200080108a4 */
[----:B------:R-:W-:Y:S01]  /*a200*/  MOV R142, R110 ;  /* 0x0000006e008e7202 */ /* 0x000fe20000000f00 */
[--C-:B------:R-:W-:Y:S01]  /*a210*/  FFMA.FTZ R137, R194, UR10, -R164.reuse ;  /* 0x0000000ac2897c23 */ /* 0x100fe200080108a4 */
[----:B------:R-:W-:Y:S01]  /*a220*/  MOV R143, R107 ;  /* 0x0000006b008f7202 */ /* 0x000fe20000000f00 */
[-C--:B------:R-:W-:Y:S01]  /*a230*/  FMUL.FTZ R92, R140, R2.reuse ;  /* 0x000000028c5c7220 */ /* 0x080fe20000410000 */
[-C--:B------:R-:W-:Y:S01]  /*a240*/  FMUL.FTZ R93, R141, R2.reuse ;  /* 0x000000028d5d7220 */ /* 0x080fe20000410000 */
[-C--:B------:R-:W-:Y:S01]  /*a250*/  FMUL.FTZ R96, R148, R2.reuse ;  /* 0x0000000294607220 */ /* 0x080fe20000410000 */
[----:B------:R-:W-:Y:S01]  /*a260*/  FMUL.FTZ R104, R156, R2 ;  /* 0x000000029c687220 */ /* 0x000fe20000410000 */
[-C--:B------:R-:W-:Y:S01]  /*a270*/  FMUL.FTZ R110, R174, R3.reuse ;  /* 0x00000003ae6e7220 */ /* 0x080fe20000410000 */
[----:B-1----:R-:W1:Y:S01]  /*a280*/  LDSM.16.MT88.4 R144, [R242+0xc800] ;  /* 0x00c80000f290783b */ /* 0x002e620000004200 */
        /* <DEDUP_REMOVED lines=13> */
[----:B------:R4:W-:Y:S01]  /*a360*/  MUFU.EX2 R156, R136 ;  /* 0x00000088009c7308 */ /* 0x0009e20000000800 */
[--C-:B------:R-:W-:Y:S01]  /*a370*/  FFMA.FTZ R135, R195, UR10, -R164.reuse ;  /* 0x0000000ac3877c23 */ /* 0x100fe200080108a4 */
[----:B------:R-:W-:Y:S01]  /*a380*/  FFMA.FTZ R134, R157, UR10, -R164 ;  /* 0x0000000a9d867c23 */ /* 0x000fe200080108a4 */
[--C-:B------:R-:W-:Y:S01]  /*a390*/  FFMA.FTZ R132, R143, UR10, -R186.reuse ;  /* 0x0000000a8f847c23 */ /* 0x100fe200080108ba */
[----:B------:R-:W-:-:S04]  /*a3a0*/  FFMA.FTZ R133, R142, UR10, -R186 ;  /* 0x0000000a8e857c23 */ /* 0x000fc800080108ba */
[----:B------:R1:W1:Y:S01]  /*a3b0*/  MUFU.EX2 R193, R137 ;  /* 0x0000008900c17308 */ /* 0x0002620000000800 */
[----:B------:R-:W-:Y:S01]  /*a3c0*/  HMMA.16816.F32.BF16 R72, R188, R80, R72 ;  /* 0x00000050bc48723c */ /* 0x000fe20000041848 */
[----:B----4-:R-:W-:-:S05]  /*a3d0*/  FFMA.FTZ R136, R139, UR10, -R186 ;  /* 0x0000000a8b887c23 */ /* 0x010fca00080108ba */
[----:B------:R-:W-:Y:S01]  /*a3e0*/  HMMA.16816.F32.BF16 R84, R188, R82, R84 ;  /* 0x00000052bc54723c */ /* 0x000fe20000041854 */
[----:B------:R4:W-:Y:S01]  /*a3f0*/  MUFU.EX2 R195, R135 ;  /* 0x0000008700c37308 */ /* 0x0009e20000000800 */
[----:B------:R-:W-:Y:S01]  /*a400*/  FFMA.FTZ R139, R243, UR10, -R215 ;  /* 0x0000000af38b7c23 */ /* 0x000fe200080108d7 */
[----:B-1----:R-:W-:-:S03]  /*a410*/  FFMA.FTZ R137, R226, UR10, -R186 ;  /* 0x0000000ae2897c23 */ /* 0x002fc600080108ba */
[C---:B------:R-:W-:Y:S03]  /*a420*/  HMMA.16816.F32.BF16 R88, R188.reuse, R116, R88 ;  /* 0x00000074bc58723c */ /* 0x040fe60000041858 */
[----:B------:R1:W-:Y:S03]  /*a430*/  MUFU.EX2 R227, R134 ;  /* 0x0000008600e37308 */ /* 0x0003e60000000800 */
[C---:B------:R-:W-:Y:S05]  /*a440*/  HMMA.16816.F32.BF16 R92, R188.reuse, R118, R92 ;  /* 0x00000076bc5c723c */ /* 0x040fea000004185c */
[----:B------:R1:W-:Y:S01]  /*a450*/  MUFU.EX2 R157, R132 ;  /* 0x00000084009d7308 */ /* 0x0003e20000000800 */
[--C-:B----4-:R-:W-:Y:S01]  /*a460*/  FFMA.FTZ R135, R148, UR10, -R246.reuse ;  /* 0x0000000a94877c23 */ /* 0x110fe200080108f6 */
[C---:B------:R-:W-:Y:S06]  /*a470*/  HMMA.16816.F32.BF16 R96, R188.reuse, R124, R96 ;  /* 0x0000007cbc60723c */ /* 0x040fec0000041860 */
[----:B------:R4:W-:Y:S01]  /*a480*/  MUFU.EX2 R159, R136 ;  /* 0x00000088009f7308 */ /* 0x0009e20000000800 */
[----:B------:R-:W-:Y:S01]  /*a490*/  HMMA.16816.F32.BF16 R108, R188, R126, R108 ;  /* 0x0000007ebc6c723c */ /* 0x000fe2000004186c */
[----:B-1----:R-:W-:-:S05]  /*a4a0*/  FFMA.FTZ R134, R141, UR10, -R246 ;  /* 0x0000000a8d867c23 */ /* 0x002fca00080108f6 */
[C---:B------:R-:W-:Y:S01]  /*a4b0*/  HMMA.16816.F32.BF16 R104, R188.reuse, R180, R104 ;  /* 0x000000b4bc68723c */ /* 0x040fe20000041868 */
[----:B------:R1:W-:Y:S01]  /*a4c0*/  MUFU.EX2 R226, R137 ;  /* 0x0000008900e27308 */ /* 0x0003e20000000800 */
[--C-:B------:R-:W-:Y:S01]  /*a4d0*/  FFMA.FTZ R132, R140, UR10, -R246.reuse ;  /* 0x0000000a8c847c23 */ /* 0x100fe200080108f6 */
[----:B------:R-:W-:Y:S01]  /*a4e0*/  MOV R174, R138 ;  /* 0x0000008a00ae7202 */ /* 0x000fe20000000f00 */
[-C--:B------:R-:W-:Y:S01]  /*a4f0*/  FMUL.FTZ R176, R176, R250.reuse ;  /* 0x000000fab0b07220 */ /* 0x080fe20000410000 */
[----:B------:R-:W-:Y:S01]  /*a500*/  FMUL.FTZ R177, R177, R250 ;  /* 0x000000fab1b17220 */ /* 0x000fe20000410000 */
[----:B------:R-:W-:Y:S01]  /*a510*/  HMMA.16816.F32.BF16 R100, R188, R182, R100 ;  /* 0x000000b6bc64723c */ /* 0x000fe20000041864 */
[-C--:B------:R-:W-:Y:S01]  /*a520*/  FMUL.FTZ R178, R178, R196.reuse ;  /* 0x000000c4b2b27220 */ /* 0x080fe20000410000 */
[----:B------:R-:W-:Y:S01]  /*a530*/  FMUL.FTZ R179, R179, R196 ;  /* 0x000000c4b3b37220 */ /* 0x000fe20000410000 */
[----:B------:R1:W1:Y:S01]  /*a540*/  MUFU.EX2 R191, R133 ;  /* 0x0000008500bf7308 */ /* 0x0002620000000800 */
[--C-:B----4-:R-:W-:Y:S01]  /*a550*/  FFMA.FTZ R136, R194, UR10, -R215.reuse ;  /* 0x0000000ac2887c23 */ /* 0x110fe200080108d7 */
[-C--:B------:R-:W-:Y:S01]  /*a560*/  FMUL.FTZ R152, R152, R250.reuse ;  /* 0x000000fa98987220 */ /* 0x080fe20000410000 */
[C---:B------:R-:W-:Y:S01]  /*a570*/  HMMA.16816.F32.BF16 R112, R4.reuse, R116, R112 ;  /* 0x000000740470723c */ /* 0x040fe20000041870 */
[----:B------:R-:W-:Y:S01]  /*a580*/  FMUL.FTZ R153, R153, R250 ;  /* 0x000000fa99997220 */ /* 0x000fe20000410000 */
[-C--:B------:R-:W-:Y:S01]  /*a590*/  FMUL.FTZ R154, R154, R196.reuse ;  /* 0x000000c49a9a7220 */ /* 0x080fe20000410000 */
[----:B------:R-:W-:Y:S01]  /*a5a0*/  FMUL.FTZ R155, R155, R196 ;  /* 0x000000c49b9b7220 */ /* 0x000fe20000410000 */
[--C-:B------:R-:W-:Y:S01]  /*a5b0*/  FFMA.FTZ R232, R232, UR10, -R246.reuse ;  /* 0x0000000ae8e87c23 */ /* 0x100fe200080108f6 */
[--C-:B-1----:R-:W-:Y:S01]  /*a5c0*/  FFMA.FTZ R137, R192, UR10, -R215.reuse ;  /* 0x0000000ac0897c23 */ /* 0x102fe200080108d7 */
[----:B------:R-:W-:Y:S01]  /*a5d0*/  MUFU.EX2 R148, R135 ;  /* 0x0000008700947308 */ /* 0x000fe20000000800 */
[C---:B------:R-:W-:Y:S01]  /*a5e0*/  HMMA.16816.F32.BF16 R120, R4.reuse, R124, R120 ;  /* 0x0000007c0478723c */ /* 0x040fe20000041878 */
[--C-:B------:R-:W-:Y:S01]  /*a5f0*/  FFMA.FTZ R235, R235, UR10, -R246.reuse ;  /* 0x0000000aebeb7c23 */ /* 0x100fe200080108f6 */
[--C-:B------:R-:W-:Y:S01]  /*a600*/  FFMA.FTZ R234, R234, UR10, -R215.reuse ;  /* 0x0000000aeaea7c23 */ /* 0x100fe200080108d7 */
[--C-:B------:R-:W-:Y:S01]  /*a610*/  FFMA.FTZ R222, R222, UR10, -R215.reuse ;  /* 0x0000000adede7c23 */ /* 0x100fe200080108d7 */
[--C-:B------:R-:W-:Y:S01]  /*a620*/  FFMA.FTZ R238, R238, UR10, -R215.reuse ;  /* 0x0000000aeeee7c23 */ /* 0x100fe200080108d7 */
[----:B------:R-:W-:Y:S01]  /*a630*/  FFMA.FTZ R236, R236, UR10, -R215 ;  /* 0x0000000aecec7c23 */ /* 0x000fe200080108d7 */
[----:B------:R-:W-:Y:S01]  /*a640*/  FFMA.FTZ R133, R225, UR10, -R246 ;  /* 0x0000000ae1857c23 */ /* 0x000fe200080108f6 */
[----:B------:R-:W1:Y:S01]  /*a650*/  MUFU.EX2 R190, R134 ;  /* 0x0000008600be7308 */ /* 0x000e620000000800 */
[-C--:B------:R-:W-:Y:S01]  /*a660*/  FMUL.FTZ R128, R128, R250.reuse ;  /* 0x000000fa80807220 */ /* 0x080fe20000410000 */
[----:B------:R-:W-:Y:S01]  /*a670*/  FMUL.FTZ R129, R129, R250 ;  /* 0x000000fa81817220 */ /* 0x000fe20000410000 */
[-C--:B------:R-:W-:Y:S01]  /*a680*/  FMUL.FTZ R130, R130, R196.reuse ;  /* 0x000000c482827220 */ /* 0x080fe20000410000 */
[----:B------:R-:W-:Y:S01]  /*a690*/  FMUL.FTZ R131, R131, R196 ;  /* 0x000000c483837220 */ /* 0x000fe20000410000 */
[----:B------:R-:W-:Y:S01]  /*a6a0*/  HMMA.16816.F32.BF16 R76, R4, R80, R76 ;  /* 0x00000050044c723c */ /* 0x000fe2000004184c */
[-C--:B------:R-:W-:Y:S01]  /*a6b0*/  FMUL.FTZ R160, R160, R250.reuse ;  /* 0x000000faa0a07220 */ /* 0x080fe20000410000 */
[----:B------:R-:W-:Y:S01]  /*a6c0*/  FMUL.FTZ R161, R161, R250 ;  /* 0x000000faa1a17220 */ /* 0x000fe20000410000 */
[----:B------:R4:W-:Y:S01]  /*a6d0*/  MUFU.EX2 R158, R132 ;  /* 0x00000084009e7308 */ /* 0x0009e20000000800 */
[-C--:B------:R-:W-:Y:S01]  /*a6e0*/  FMUL.FTZ R162, R162, R196.reuse ;  /* 0x000000c4a2a27220 */ /* 0x080fe20000410000 */
[----:B------:R-:W-:Y:S01]  /*a6f0*/  FMUL.FTZ R163, R163, R196 ;  /* 0x000000c4a3a37220 */ /* 0x000fe20000410000 */
[--C-:B------:R-:W-:Y:S01]  /*a700*/  FFMA.FTZ R219, R219, UR10, -R164.reuse ;  /* 0x0000000adbdb7c23 */ /* 0x100fe200080108a4 */
[--C-:B------:R-:W-:Y:S01]  /*a710*/  FFMA.FTZ R221, R221, UR10, -R164.reuse ;  /* 0x0000000adddd7c23 */ /* 0x100fe200080108a4 */
[----:B------:R-:W-:Y:S01]  /*a720*/  FFMA.FTZ R237, R237, UR10, -R164 ;  /* 0x0000000aeded7c23 */ /* 0x000fe200080108a4 */
[--C-:B------:R-:W-:Y:S01]  /*a730*/  FFMA.FTZ R220, R220, UR10, -R186.reuse ;  /* 0x0000000adcdc7c23 */ /* 0x100fe200080108ba */
[--C-:B------:R-:W-:Y:S01]  /*a740*/  FFMA.FTZ R223, R223, UR10, -R186.reuse ;  /* 0x0000000adfdf7c23 */ /* 0x100fe200080108ba */
[----:B------:R1:W-:Y:S01]  /*a750*/  MUFU.EX2 R225, R133 ;  /* 0x0000008500e17308 */ /* 0x0003e20000000800 */
[--C-:B------:R-:W-:Y:S01]  /*a760*/  FFMA.FTZ R239, R239, UR10, -R186.reuse ;  /* 0x0000000aefef7c23 */ /* 0x100fe200080108ba */
[----:B------:R-:W-:Y:S01]  /*a770*/  FFMA.FTZ R187, R187, UR10, -R186 ;  /* 0x0000000abbbb7c23 */ /* 0x000fe200080108ba */
[----:B------:R-:W-:Y:S05]  /*a780*/  LDSM.16.MT88.4 R140, [R244+0xc800] ;  /* 0x00c80000f48c783b */ /* 0x000fea0000004200 */
[----:B------:R1:W-:Y:S08]  /*a790*/  MUFU.EX2 R194, R136 ;  /* 0x0000008800c27308 */ /* 0x0003f00000000800 */
[----:B------:R-:W1:Y:S08]  /*a7a0*/  MUFU.EX2 R192, R137 ;  /* 0x0000008900c07308 */ /* 0x000e700000000800 */
[----:B------:R-:W1:Y:S01]  /*a7b0*/  MUFU.EX2 R243, R139 ;  /* 0x0000008b00f37308 */ /* 0x000e620000000800 */
[----:B----4-:R-:W-:-:S02]  /*a7c0*/  F2FP.BF16.F32.PACK_AB R132, R193, R156 ;  /* 0x0000009cc184723e */ /* 0x010fc400000010ff */
[----:B-1----:R-:W-:Y:S02]  /*a7d0*/  F2FP.BF16.F32.PACK_AB R133, R191, R157 ;  /* 0x0000009dbf85723e */ /* 0x002fe400000010ff */
[----:B------:R-:W-:Y:S02]  /*a7e0*/  F2FP.BF16.F32.PACK_AB R134, R227, R195 ;  /* 0x000000c3e386723e */ /* 0x000fe400000010ff */
[----:B------:R-:W-:Y:S02]  /*a7f0*/  F2FP.BF16.F32.PACK_AB R135, R226, R159 ;  /* 0x0000009fe287723e */ /* 0x000fe400000010ff */
[----:B------:R-:W-:Y:S02]  /*a800*/  F2FP.BF16.F32.PACK_AB R136, R190, R148 ;  /* 0x00000094be88723e */ /* 0x000fe400000010ff */
[----:B------:R-:W-:Y:S02]  /*a810*/  F2FP.BF16.F32.PACK_AB R137, R192, R194 ;  /* 0x000000c2c089723e */ /* 0x000fe400000010ff */
[----:B------:R-:W-:-:S02]  /*a820*/  F2FP.BF16.F32.PACK_AB R138, R225, R158 ;  /* 0x0000009ee18a723e */ /* 0x000fc400000010ff */
[----:B------:R-:W-:Y:S01]  /*a830*/  F2FP.BF16.F32.PACK_AB R139, R224, R243 ;  /* 0x000000f3e08b723e */ /* 0x000fe200000010ff */
[-C--:B------:R-:W-:Y:S06]  /*a840*/  HMMA.16816.F32.BF16 R28, R132, R144.reuse, R28 ;  /* 0x00000090841c723c */ /* 0x080fec000004181c */
[C---:B------:R-:W-:Y:S06]  /*a850*/  HMMA.16816.F32.BF16 R24, R136.reuse, R144, R24 ;  /* 0x000000908818723c */ /* 0x040fec0000041818 */
[-C--:B------:R-:W-:Y:S06]  /*a860*/  HMMA.16816.F32.BF16 R36, R136, R146.reuse, R36 ;  /* 0x000000928824723c */ /* 0x080fec0000041824 */
[----:B------:R-:W-:Y:S01]  /*a870*/  HMMA.16816.F32.BF16 R32, R132, R146, R32 ;  /* 0x000000928420723c */ /* 0x000fe20000041820 */
[----:B------:R-:W1:Y:S05]  /*a880*/  LDSM.16.MT88.4 R144, [R240+0xc800] ;  /* 0x00c80000f090783b */ /* 0x000e6a0000004200 */
[C---:B------:R-:W-:Y:S01]  /*a890*/  HMMA.16816.F32.BF16 R116, R4.reuse, R118, R176 ;  /* 0x000000760474723c */ /* 0x040fe200000418b0 */
[----:B------:R-:W4:Y:S05]  /*a8a0*/  LDSM.16.MT88.4 R176, [R242+0xe800] ;  /* 0x00e80000f2b0783b */ /* 0x000f2a0000004200 */
[----:B------:R-:W-:Y:S01]  /*a8b0*/  HMMA.16816.F32.BF16 R124, R4, R126, R152 ;  /* 0x0000007e047c723c */ /* 0x000fe20000041898 */
[----:B------:R-:W-:Y:S05]  /*a8c0*/  LDSM.16.MT88.4 R152, [R241+0xf000] ;  /* 0x00f00000f198783b */ /* 0x000fea0000004200 */
[-C--:B-1----:R-:W-:Y:S06]  /*a8d0*/  HMMA.16816.F32.BF16 R60, R132, R144.reuse, R60 ;  /* 0x00000090843c723c */ /* 0x082fec000004183c */
[C---:B------:R-:W-:Y:S06]  /*a8e0*/  HMMA.16816.F32.BF16 R56, R136.reuse, R144, R56 ;  /* 0x000000908838723c */ /* 0x040fec0000041838 */
[-C--:B------:R-:W-:Y:S06]  /*a8f0*/  HMMA.16816.F32.BF16 R68, R136, R146.reuse, R68 ;  /* 0x000000928844723c */ /* 0x080fec0000041844 */
[----:B------:R-:W-:Y:S01]  /*a900*/  HMMA.16816.F32.BF16 R64, R132, R146, R64 ;  /* 0x000000928440723c */ /* 0x000fe20000041840 */
[----:B------:R-:W1:Y:S05]  /*a910*/  LDSM.16.MT88.4 R144, [R241+0xe800] ;  /* 0x00e80000f190783b */ /* 0x000e6a0000004200 */
[C---:B----4-:R-:W-:Y:S06]  /*a920*/  HMMA.16816.F32.BF16 R88, R136.reuse, R176, R88 ;  /* 0x000000b08858723c */ /* 0x050fec0000041858 */
[----:B------:R-:W-:Y:S06]  /*a930*/  HMMA.16816.F32.BF16 R92, R136, R178, R92 ;  /* 0x000000b2885c723c */ /* 0x000fec000004185c */
[C---:B------:R-:W-:Y:S06]  /*a940*/  HMMA.16816.F32.BF16 R112, R132.reuse, R176, R112 ;  /* 0x000000b08470723c */ /* 0x040fec0000041870 */
[----:B------:R-:W-:Y:S07]  /*a950*/  HMMA.16816.F32.BF16 R176, R132, R178, R116 ;  /* 0x000000b284b0723c */ /* 0x000fee0000041874 */
[----:B------:R-:W-:Y:S01]  /*a960*/  FFMA.FTZ R116, R149, UR10, -R164 ;  /* 0x0000000a95747c23 */ /* 0x000fe200080108a4 */
[----:B------:R-:W-:Y:S01]  /*a970*/  MOV R149, R210 ;  /* 0x000000d200957202 */ /* 0x000fe20000000f00 */
[----:B------:R-:W-:-:S02]  /*a980*/  FFMA.FTZ R117, R211, UR10, -R246 ;  /* 0x0000000ad3757c23 */ /* 0x000fc400080108f6 */
[----:B------:R4:W-:Y:S01]  /*a990*/  MUFU.EX2 R210, R116 ;  /* 0x0000007400d27308 */ /* 0x0009e20000000800 */
[----:B-1----:R-:W-:Y:S07]  /*a9a0*/  HMMA.16816.F32.BF16 R108, R136, R146, R108 ;  /* 0x00000092886c723c */ /* 0x002fee000004186c */
[----:B------:R-:W-:Y:S01]  /*a9b0*/  MUFU.EX2 R232, R232 ;  /* 0x000000e800e87308 */ /* 0x000fe20000000800 */
[----:B----4-:R-:W-:-:S07]  /*a9c0*/  FFMA.FTZ R116, R208, UR10, -R246 ;  /* 0x0000000ad0747c23 */ /* 0x010fce00080108f6 */
[----:B------:R-:W1:Y:S08]  /*a9d0*/  MUFU.EX2 R235, R235 ;  /* 0x000000eb00eb7308 */ /* 0x000e700000000800 */
[----:B------:R-:W-:Y:S08]  /*a9e0*/  MUFU.EX2 R211, R117 ;  /* 0x0000007500d37308 */ /* 0x000ff00000000800 */
[----:B------:R1:W-:Y:S08]  /*a9f0*/  MUFU.EX2 R208, R116 ;  /* 0x0000007400d07308 */ /* 0x0003f00000000800 */
[----:B------:R-:W-:Y:S08]  /*aa00*/  MUFU.EX2 R234, R234 ;  /* 0x000000ea00ea7308 */ /* 0x000ff00000000800 */
[----:B------:R-:W4:Y:S08]  /*aa10*/  MUFU.EX2 R222, R222 ;  /* 0x000000de00de7308 */ /* 0x000f300000000800 */
[----:B------:R-:W-:Y:S08]  /*aa20*/  MUFU.EX2 R238, R238 ;  /* 0x000000ee00ee7308 */ /* 0x000ff00000000800 */
[----:B------:R-:W3:Y:S01]  /*aa30*/  MUFU.EX2 R236, R236 ;  /* 0x000000ec00ec7308 */ /* 0x000ee20000000800 */
[----:B------:R-:W-:Y:S01]  /*aa40*/  HMMA.16816.F32.BF16 R80, R4, R82, R128 ;  /* 0x000000520450723c */ /* 0x000fe20000041880 */
[----:B------:R-:W-:-:S06]  /*aa50*/  FFMA.FTZ R118, R209, UR10, -R186 ;  /* 0x0000000ad1767c23 */ /* 0x000fcc00080108ba */
[-C--:B------:R-:W-:Y:S01]  /*aa60*/  FMUL.FTZ R128, R168, R250.reuse ;  /* 0x000000faa8807220 */ /* 0x080fe20000410000 */
[----:B------:R-:W-:Y:S01]  /*aa70*/  FMUL.FTZ R129, R169, R250 ;  /* 0x000000faa9817220 */ /* 0x000fe20000410000 */
[-C--:B------:R-:W-:Y:S01]  /*aa80*/  FMUL.FTZ R130, R170, R196.reuse ;  /* 0x000000c4aa827220 */ /* 0x080fe20000410000 */
[----:B------:R-:W-:Y:S01]  /*aa90*/  FMUL.FTZ R131, R171, R196 ;  /* 0x000000c4ab837220 */ /* 0x000fe20000410000 */
[----:B------:R3:W-:Y:S01]  /*aaa0*/  MUFU.EX2 R209, R118 ;  /* 0x0000007600d17308 */ /* 0x0007e20000000800 */
[----:B--2---:R-:W-:Y:S01]  /*aab0*/  FFMA.FTZ R165, R165, R250, R251 ;  /* 0x000000faa5a57223 */ /* 0x004fe200000100fb */
[----:B-1----:R-:W-:Y:S01]  /*aac0*/  F2FP.BF16.F32.PACK_AB R116, R235, R232 ;  /* 0x000000e8eb74723e */ /* 0x002fe200000010ff */
[----:B------:R1:W5:Y:S01]  /*aad0*/  LDL.LU R251, [R1+0xa8] ;  /* 0x0000a80001fb7983 */ /* 0x0003620000300800 */
[----:B----4-:R-:W-:Y:S02]  /*aae0*/  F2FP.BF16.F32.PACK_AB R117, R222, R234 ;  /* 0x000000eade75723e */ /* 0x010fe400000010ff */
[----:B---3--:R-:W-:Y:S01]  /*aaf0*/  F2FP.BF16.F32.PACK_AB R119, R236, R238 ;  /* 0x000000eeec77723e */ /* 0x008fe200000010ff */
[C---:B------:R-:W-:Y:S01]  /*ab00*/  HMMA.16816.F32.BF16 R128, R4.reuse, R180, R128 ;  /* 0x000000b40480723c */ /* 0x040fe20000041880 */
[----:B------:R1:W5:Y:S01]  /*ab10*/  LDL.LU R250, [R1+0xa4] ;  /* 0x0000a40001fa7983 */ /* 0x0003620000300800 */
[----:B------:R-:W-:Y:S01]  /*ab20*/  FFMA.FTZ R167, R184, R196, R249 ;  /* 0x000000c4b8a77223 */ /* 0x000fe200000100f9 */
[--C-:B------:R-:W-:Y:S01]  /*ab30*/  FFMA.FTZ R189, R174, UR10, -R164.reuse ;  /* 0x0000000aaebd7c23 */ /* 0x100fe200080108a4 */
[----:B------:R-:W-:Y:S01]  /*ab40*/  FFMA.FTZ R188, R151, UR10, -R164 ;  /* 0x0000000a97bc7c23 */ /* 0x000fe200080108a4 */
[----:B------:R1:W5:Y:S01]  /*ab50*/  LDL.LU R249, [R1+0xa0] ;  /* 0x0000a00001f97983 */ /* 0x0003620000300800 */
[----:B------:R-:W-:Y:S01]  /*ab60*/  HMMA.16816.F32.BF16 R4, R4, R182, R160 ;  /* 0x000000b60404723c */ /* 0x000fe200000418a0 */
[----:B------:R-:W-:Y:S01]  /*ab70*/  FFMA.FTZ R181, R185, UR10, -R186 ;  /* 0x0000000ab9b57c23 */ /* 0x000fe200080108ba */
[----:B------:R-:W-:Y:S01]  /*ab80*/  F2FP.BF16.F32.PACK_AB R118, R208, R211 ;  /* 0x000000d3d076723e */ /* 0x000fe200000010ff */
[----:B------:R-:W-:Y:S01]  /*ab90*/  FFMA.FTZ R185, R248, UR10, -R246 ;  /* 0x0000000af8b97c23 */ /* 0x000fe200080108f6 */
[----:B------:R-:W-:-:S03]  /*aba0*/  FFMA.FTZ R180, R172, UR10, -R186 ;  /* 0x0000000aacb47c23 */ /* 0x000fc600080108ba */
[--C-:B------:R-:W-:Y:S01]  /*abb0*/  FFMA.FTZ R182, R150, UR10, -R164.reuse ;  /* 0x0000000a96b67c23 */ /* 0x100fe200080108a4 */
[----:B------:R-:W-:Y:S01]  /*abc0*/  FFMA.FTZ R183, R173, UR10, -R164 ;  /* 0x0000000aadb77c23 */ /* 0x000fe200080108a4 */
[----:B------:R-:W-:Y:S01]  /*abd0*/  FFMA.FTZ R166, R149, UR10, -R186 ;  /* 0x0000000a95a67c23 */ /* 0x000fe200080108ba */
[----:B------:R1:W5:Y:S01]  /*abe0*/  LDL.LU R248, [R1+0x9c] ;  /* 0x00009c0001f87983 */ /* 0x0003620000300800 */
[--C-:B------:R-:W-:Y:S01]  /*abf0*/  FFMA.FTZ R184, R247, UR10, -R246.reuse ;  /* 0x0000000af7b87c23 */ /* 0x100fe200080108f6 */
[--C-:B------:R-:W-:Y:S01]  /*ac00*/  FFMA.FTZ R186, R233, UR10, -R246.reuse ;  /* 0x0000000ae9ba7c23 */ /* 0x100fe200080108f6 */
[----:B------:R-:W-:Y:S01]  /*ac10*/  FFMA.FTZ R164, R245, UR10, -R246 ;  /* 0x0000000af5a47c23 */ /* 0x000fe200080108f6 */
[----:B------:R1:W5:Y:S01]  /*ac20*/  LDL.LU R247, [R1+0x98] ;  /* 0x0000980001f77983 */ /* 0x0003620000300800 */
[----:B------:R-:W-:Y:S03]  /*ac30*/  HMMA.16816.F32.BF16 R172, R116, R154, R108 ;  /* 0x0000009a74ac723c */ /* 0x000fe6000004186c */
[----:B------:R1:W5:Y:S04]  /*ac40*/  LDL.LU R246, [R1+0x94] ;  /* 0x0000940001f67983 */ /* 0x0003680000300800 */
[----:B------:R1:W5:Y:S04]  /*ac50*/  LDL.LU R245, [R1+0x90] ;  /* 0x0000900001f57983 */ /* 0x0003680000300800 */
[----:B------:R-:W2:Y:S04]  /*ac60*/  LDL.LU R108, [R1+0x40] ;  /* 0x00004000016c7983 */ /* 0x000ea80000300800 */
[----:B------:R-:W3:Y:S01]  /*ac70*/  LDL.LU R109, [R1+0x24] ;  /* 0x00002400016d7983 */ /* 0x000ee20000300800 */
[-C--:B------:R-:W-:Y:S06]  /*ac80*/  HMMA.16816.F32.BF16 R12, R132, R140.reuse, R12 ;  /* 0x0000008c840c723c */ /* 0x080fec000004180c */
[C---:B------:R-:W-:Y:S06]  /*ac90*/  HMMA.16816.F32.BF16 R8, R136.reuse, R140, R8 ;  /* 0x0000008c8808723c */ /* 0x040fec0000041808 */
[-C--:B------:R-:W-:Y:S06]  /*aca0*/  HMMA.16816.F32.BF16 R20, R136, R142.reuse, R20 ;  /* 0x0000008e8814723c */ /* 0x080fec0000041814 */
[C---:B------:R-:W-:Y:S01]  /*acb0*/  HMMA.16816.F32.BF16 R16, R132.reuse, R142, R16 ;  /* 0x0000008e8410723c */ /* 0x040fe20000041810 */
[----:B------:R-:W4:Y:S05]  /*acc0*/  LDSM.16.MT88.4 R140, [R241+0xc800] ;  /* 0x00c80000f18c783b */ /* 0x000f2a0000004200 */
[-C--:B----4-:R-:W-:Y:S06]  /*acd0*/  HMMA.16816.F32.BF16 R44, R132, R140.reuse, R44 ;  /* 0x0000008c842c723c */ /* 0x090fec000004182c */
        /* <DEDUP_REMOVED lines=9> */
[C---:B------:R-:W-:Y:S06]  /*ad70*/  HMMA.16816.F32.BF16 R120, R132.reuse, R144, R120 ;  /* 0x000000908478723c */ /* 0x040fec0000041878 */
[C---:B------:R-:W-:Y:S01]  /*ad80*/  HMMA.16816.F32.BF16 R124, R132.reuse, R146, R124 ;  /* 0x00000092847c723c */ /* 0x040fe2000004187c */
[----:B------:R-:W-:Y:S08]  /*ad90*/  MUFU.EX2 R219, R219 ;  /* 0x000000db00db7308 */ /* 0x000ff00000000800 */
[----:B------:R-:W1:Y:S01]  /*ada0*/  MUFU.EX2 R221, R221 ;  /* 0x000000dd00dd7308 */ /* 0x000e620000000800 */
[C---:B----4-:R-:W-:Y:S01]  /*adb0*/  HMMA.16816.F32.BF16 R168, R132.reuse, R140, R128 ;  /* 0x0000008c84a8723c */ /* 0x050fe20000041880 */
[----:B------:R-:W-:Y:S05]  /*adc0*/  LDSM.16.MT88.4 R128, [R241+0xd000] ;  /* 0x00d00000f180783b */ /* 0x000fea0000004200 */
[----:B------:R-:W-:Y:S01]  /*add0*/  HMMA.16816.F32.BF16 R4, R132, R142, R4 ;  /* 0x0000008e8404723c */ /* 0x000fe20000041804 */
[----:B------:R-:W4:Y:S01]  /*ade0*/  LDSM.16.MT88.4 R132, [R242+0xd000] ;  /* 0x00d00000f284783b */ /* 0x000f220000004200 */
[----:B------:R-:W1:Y:S08]  /*adf0*/  MUFU.EX2 R237, R237 ;  /* 0x000000ed00ed7308 */ /* 0x000e700000000800 */
[----:B------:R-:W-:Y:S08]  /*ae00*/  MUFU.EX2 R220, R220 ;  /* 0x000000dc00dc7308 */ /* 0x000ff00000000800 */
[----:B------:R-:W4:Y:S08]  /*ae10*/  MUFU.EX2 R223, R223 ;  /* 0x000000df00df7308 */ /* 0x000f300000000800 */
[----:B------:R-:W4:Y:S01]  /*ae20*/  MUFU.EX2 R239, R239 ;  /* 0x000000ef00ef7308 */ /* 0x000f220000000800 */
[----:B-1----:R-:W-:-:S02]  /*ae30*/  F2FP.BF16.F32.PACK_AB R160, R221, R219 ;  /* 0x000000dbdda0723e */ /* 0x002fc400000010ff */
[----:B------:R-:W-:Y:S02]  /*ae40*/  F2FP.BF16.F32.PACK_AB R162, R210, R237 ;  /* 0x000000edd2a2723e */ /* 0x000fe400000010ff */
[----:B----4-:R-:W-:Y:S02]  /*ae50*/  F2FP.BF16.F32.PACK_AB R161, R223, R220 ;  /* 0x000000dcdfa1723e */ /* 0x010fe400000010ff */
[----:B------:R-:W-:Y:S01]  /*ae60*/  F2FP.BF16.F32.PACK_AB R163, R209, R239 ;  /* 0x000000efd1a3723e */ /* 0x000fe200000010ff */
[-C--:B------:R-:W-:Y:S06]  /*ae70*/  HMMA.16816.F32.BF16 R24, R116, R132.reuse, R24 ;  /* 0x000000847418723c */ /* 0x080fec0000041818 */
[----:B------:R-:W-:Y:S06]  /*ae80*/  HMMA.16816.F32.BF16 R28, R160, R132, R28 ;  /* 0x00000084a01c723c */ /* 0x000fec000004181c */
[-C--:B------:R-:W-:Y:S06]  /*ae90*/  HMMA.16816.F32.BF16 R36, R116, R134.reuse, R36 ;  /* 0x000000867424723c */ /* 0x080fec0000041824 */
[C---:B------:R-:W-:Y:S01]  /*aea0*/  HMMA.16816.F32.BF16 R32, R160.reuse, R134, R32 ;  /* 0x00000086a020723c */ /* 0x040fe20000041820 */
[----:B------:R-:W1:Y:S05]  /*aeb0*/  LDSM.16.MT88.4 R132, [R240+0xd000] ;  /* 0x00d00000f084783b */ /* 0x000e6a0000004200 */
[-C--:B------:R-:W-:Y:S06]  /*aec0*/  HMMA.16816.F32.BF16 R44, R160, R128.reuse, R44 ;  /* 0x00000080a02c723c */ /* 0x080fec000004182c */
[C---:B------:R-:W-:Y:S06]  /*aed0*/  HMMA.16816.F32.BF16 R40, R116.reuse, R128, R40 ;  /* 0x000000807428723c */ /* 0x040fec0000041828 */
[-C--:B------:R-:W-:Y:S06]  /*aee0*/  HMMA.16816.F32.BF16 R52, R116, R130.reuse, R52 ;  /* 0x000000827434723c */ /* 0x080fec0000041834 */
[----:B------:R-:W-:Y:S01]  /*aef0*/  HMMA.16816.F32.BF16 R48, R160, R130, R48 ;  /* 0x00000082a030723c */ /* 0x000fe20000041830 */
[----:B------:R-:W4:Y:S01]  /*af00*/  LDSM.16.MT88.4 R128, [R244+0xf000] ;  /* 0x00f00000f480783b */ /* 0x000f220000004200 */
[----:B------:R-:W-:-:S04]  /*af10*/  MOV R196, R148 ;  /* 0x0000009400c47202 */ /* 0x000fc80000000f00 */
[C---:B------:R-:W-:Y:S01]  /*af20*/  HMMA.16816.F32.BF16 R96, R136.reuse, R144, R96 ;  /* 0x000000908860723c */ /* 0x040fe20000041860 */
[----:B------:R-:W2:Y:S05]  /*af30*/  LDSM.16.MT88.4 R144, [R242+0xf000] ;  /* 0x00f00000f290783b */ /* 0x000eaa0000004200 */
[C---:B------:R-:W-:Y:S06]  /*af40*/  HMMA.16816.F32.BF16 R104, R136.reuse, R140, R104 ;  /* 0x0000008c8868723c */ /* 0x040fec0000041868 */
[----:B------:R-:W-:Y:S01]  /*af50*/  HMMA.16816.F32.BF16 R100, R136, R142, R100 ;  /* 0x0000008e8864723c */ /* 0x000fe20000041864 */
[----:B------:R-:W3:Y:S05]  /*af60*/  LDSM.16.MT88.4 R136, [R244+0xd000] ;  /* 0x00d00000f488783b */ /* 0x000eea0000004200 */
[C---:B-1----:R-:W-:Y:S06]  /*af70*/  HMMA.16816.F32.BF16 R148, R116.reuse, R132, R56 ;  /* 0x000000847494723c */ /* 0x042fec0000041838 */
[C---:B----4-:R-:W-:Y:S01]  /*af80*/  HMMA.16816.F32.BF16 R56, R116.reuse, R128, R72 ;  /* 0x000000807438723c */ /* 0x050fe20000041848 */
[----:B------:R-:W1:Y:S01]  /*af90*/  LDSM.16.MT88.4 R72, [R240+0xf000] ;  /* 0x00f00000f048783b */ /* 0x000e620000004200 */
[----:B------:R-:W-:Y:S04]  /*afa0*/  MUFU.EX2 R111, R183 ;  /* 0x000000b7006f7308 */ /* 0x000fe80000000800 */
[----:B--2---:R-:W-:Y:S04]  /*afb0*/  HMMA.16816.F32.BF16 R140, R116, R146, R92 ;  /* 0x00000092748c723c */ /* 0x004fe8000004185c */
[----:B------:R-:W-:Y:S02]  /*afc0*/  MUFU.EX2 R94, R182 ;  /* 0x000000b6005e7308 */ /* 0x000fe40000000800 */
[-C--:B---3--:R-:W-:Y:S06]  /*afd0*/  HMMA.16816.F32.BF16 R12, R160, R136.reuse, R12 ;  /* 0x00000088a00c723c */ /* 0x088fec000004180c */
[----:B------:R-:W-:Y:S01]  /*afe0*/  MUFU.EX2 R110, R181 ;  /* 0x000000b5006e7308 */ /* 0x000fe20000000800 */
[C---:B------:R-:W-:Y:S06]  /*aff0*/  HMMA.16816.F32.BF16 R8, R116.reuse, R136, R8 ;  /* 0x000000887408723c */ /* 0x040fec0000041808 */
[-C--:B------:R-:W-:Y:S06]  /*b000*/  HMMA.16816.F32.BF16 R20, R116, R138.reuse, R20 ;  /* 0x0000008a7414723c */ /* 0x080fec0000041814 */
[----:B------:R-:W-:Y:S06]  /*b010*/  HMMA.16816.F32.BF16 R16, R160, R138, R16 ;  /* 0x0000008aa010723c */ /* 0x000fec0000041810 */
[----:B------:R-:W-:Y:S07]  /*b020*/  HMMA.16816.F32.BF16 R136, R116, R144, R88 ;  /* 0x000000907488723c */ /* 0x000fee0000041858 */
[----:B------:R-:W-:-:S02]  /*b030*/  MOV R91, R159 ;  /* 0x0000009f005b7202 */ /* 0x000fc40000000f00 */
[----:B------:R-:W-:Y:S02]  /*b040*/  MOV R90, R158 ;  /* 0x0000009e005a7202 */ /* 0x000fe40000000f00 */
[----:B------:R-:W-:Y:S02]  /*b050*/  MOV R89, R157 ;  /* 0x0000009d00597202 */ /* 0x000fe40000000f00 */
[----:B------:R-:W-:Y:S02]  /*b060*/  MOV R88, R156 ;  /* 0x0000009c00587202 */ /* 0x000fe40000000f00 */
[C---:B-1----:R-:W-:Y:S01]  /*b070*/  HMMA.16816.F32.BF16 R156, R116.reuse, R72, R104 ;  /* 0x00000048749c723c */ /* 0x042fe20000041868 */
[----:B------:R1:W-:Y:S01]  /*b080*/  MUFU.EX2 R104, R180 ;  /* 0x000000b400687308 */ /* 0x0003e20000000800 */
[--C-:B------:R-:W-:Y:S01]  /*b090*/  FFMA.FTZ R198, R198, UR10, -R215.reuse ;  /* 0x0000000ac6c67c23 */ /* 0x100fe200080108d7 */
[--C-:B------:R-:W-:Y:S01]  /*b0a0*/  FFMA.FTZ R212, R212, UR10, -R215.reuse ;  /* 0x0000000ad4d47c23 */ /* 0x100fe200080108d7 */
[--C-:B------:R-:W-:Y:S01]  /*b0b0*/  FFMA.FTZ R197, R197, UR10, -R215.reuse ;  /* 0x0000000ac5c57c23 */ /* 0x100fe200080108d7 */
[----:B------:R-:W-:Y:S01]  /*b0c0*/  FFMA.FTZ R213, R213, UR10, -R215 ;  /* 0x0000000ad5d57c23 */ /* 0x000fe200080108d7 */
[----:B-1----:R-:W1:Y:S03]  /*b0d0*/  LDSM.16.MT88.4 R180, [R244+0xd800] ;  /* 0x00d80000f4b4783b */ /* 0x002e660000004200 */
[----:B------:R-:W-:Y:S01]  /*b0e0*/  MUFU.EX2 R184, R184 ;  /* 0x000000b800b87308 */ /* 0x000fe20000000800 */
[----:B------:R-:W-:Y:S01]  /*b0f0*/  HMMA.16816.F32.BF16 R68, R116, R134, R68 ;  /* 0x000000867444723c */ /* 0x000fe20000041844 */
[----:B------:R-:W-:Y:S01]  /*b100*/  FFMA.FTZ R217, R108, R2, R217 ;  /* 0x000000026cd97223 */ /* 0x000fe200000100d9 */
[----:B------:R-:W-:-:S04]  /*b110*/  FFMA.FTZ R2, R109, R3, R214 ;  /* 0x000000036d027223 */ /* 0x000fc800000100d6 */
[C---:B------:R-:W-:Y:S01]  /*b120*/  HMMA.16816.F32.BF16 R60, R160.reuse, R132, R60 ;  /* 0x00000084a03c723c */ /* 0x040fe2000004183c */
[----:B------:R-:W2:Y:S05]  /*b130*/  MUFU.EX2 R164, R164 ;  /* 0x000000a400a47308 */ /* 0x000eaa0000000800 */
[C---:B------:R-:W-:Y:S03]  /*b140*/  HMMA.16816.F32.BF16 R64, R160.reuse, R134, R64 ;  /* 0x00000086a040723c */ /* 0x040fe60000041840 */
[----:B------:R-:W3:Y:S03]  /*b150*/  MUFU.EX2 R95, R198 ;  /* 0x000000c6005f7308 */ /* 0x000ee60000000800 */
[C---:B------:R-:W-:Y:S05]  /*b160*/  HMMA.16816.F32.BF16 R132, R160.reuse, R144, R112 ;  /* 0x00000090a084723c */ /* 0x040fea0000041870 */
[----:B------:R-:W4:Y:S01]  /*b170*/  MUFU.EX2 R166, R166 ;  /* 0x000000a600a67308 */ /* 0x000f220000000800 */
[C---:B------:R-:W-:Y:S07]  /*b180*/  HMMA.16816.F32.BF16 R176, R160.reuse, R146, R176 ;  /* 0x00000092a0b0723c */ /* 0x040fee00000418b0 */
[----:B------:R-:W-:Y:S01]  /*b190*/  MUFU.EX2 R107, R186 ;  /* 0x000000ba006b7308 */ /* 0x000fe20000000800 */
[----:B------:R-:W-:Y:S07]  /*b1a0*/  HMMA.16816.F32.BF16 R144, R160, R152, R120 ;  /* 0x00000098a090723c */ /* 0x000fee0000041878 */
[----:B------:R-:W1:Y:S08]  /*b1b0*/  MUFU.EX2 R106, R197 ;  /* 0x000000c5006a7308 */ /* 0x000e700000000800 */
[----:B------:R-:W-:Y:S08]  /*b1c0*/  MUFU.EX2 R212, R212 ;  /* 0x000000d400d47308 */ /* 0x000ff00000000800 */
[----:B------:R-:W1:Y:S01]  /*b1d0*/  MUFU.EX2 R3, R213 ;  /* 0x000000d500037308 */ /* 0x000e620000000800 */
[----:B------:R-:W-:Y:S01]  /*b1e0*/  FADD.FTZ R204, R204, R217 ;  /* 0x000000d9cccc7221 */ /* 0x000fe20000010000 */
[----:B------:R-:W-:Y:S01]  /*b1f0*/  FADD.FTZ R167, R216, R167 ;  /* 0x000000a7d8a77221 */ /* 0x000fe20000010000 */
[----:B--2---:R-:W-:Y:S01]  /*b200*/  MOV R215, R164 ;  /* 0x000000a400d77202 */ /* 0x004fe20000000f00 */
[----:B------:R-:W-:Y:S01]  /*b210*/  FADD.FTZ R218, R218, R165 ;  /* 0x000000a5dada7221 */ /* 0x000fe20000010000 */
[C---:B------:R-:W-:Y:S03]  /*b220*/  HMMA.16816.F32.BF16 R84, R116.reuse, R130, R84 ;  /* 0x000000827454723c */ /* 0x040fe60000041854 */
[----:B------:R-:W-:Y:S03]  /*b230*/  MUFU.EX2 R93, R189 ;  /* 0x000000bd005d7308 */ /* 0x000fe60000000800 */
[----:B------:R-:W-:Y:S01]  /*b240*/  HMMA.16816.F32.BF16 R96, R116, R152, R96 ;  /* 0x000000987460723c */ /* 0x000fe20000041860 */
[----:B------:R-:W-:-:S04]  /*b250*/  MOV R214, R110 ;  /* 0x0000006e00d67202 */ /* 0x000fc80000000f00 */
[----:B------:R-:W-:Y:S01]  /*b260*/  MUFU.EX2 R233, R188 ;  /* 0x000000bc00e97308 */ /* 0x000fe20000000800 */
[----:B------:R-:W-:Y:S01]  /*b270*/  HMMA.16816.F32.BF16 R100, R116, R74, R100 ;  /* 0x0000004a7464723c */ /* 0x000fe20000041864 */
[----:B------:R-:W-:-:S06]  /*b280*/  FADD.FTZ R2, R199, R2 ;  /* 0x00000002c7027221 */ /* 0x000fcc0000010000 */
[----:B------:R-:W-:Y:S01]  /*b290*/  MUFU.EX2 R92, R187 ;  /* 0x000000bb005c7308 */ /* 0x000fe20000000800 */
[----:B------:R-:W-:Y:S01]  /*b2a0*/  HMMA.16816.F32.BF16 R168, R160, R72, R168 ;  /* 0x00000048a0a8723c */ /* 0x000fe200000418a8 */
[----:B------:R-:W-:Y:S01]  /*b2b0*/  MOV R109, R194 ;  /* 0x000000c2006d7202 */ /* 0x000fe20000000f00 */
[----:B------:R-:W-:Y:S05]  /*b2c0*/  LDSM.16.MT88.4 R112, [R240+0xd800] ;  /* 0x00d80000f070783b */ /* 0x000fea0000004200 */
[----:B------:R-:W2:Y:S01]  /*b2d0*/  MUFU.EX2 R123, R185 ;  /* 0x000000b9007b7308 */ /* 0x000ea20000000800 */
[----:B------:R-:W-:Y:S01]  /*b2e0*/  FADD.FTZ R205, R205, R204 ;  /* 0x000000cccdcd7221 */ /* 0x000fe20000010000 */
[----:B------:R-:W-:-:S02]  /*b2f0*/  MOV R216, R184 ;  /* 0x000000b800d87202 */ /* 0x000fc40000000f00 */
[----:B---3--:R-:W-:Y:S01]  /*b300*/  MOV R204, R95 ;  /* 0x0000005f00cc7202 */ /* 0x008fe20000000f00 */
[----:B------:R-:W-:Y:S01]  /*b310*/  FADD.FTZ R206, R206, R167 ;  /* 0x000000a7cece7221 */ /* 0x000fe20000010000 */
[----:B----4-:R-:W-:Y:S02]  /*b320*/  MOV R217, R166 ;  /* 0x000000a600d97202 */ /* 0x010fe40000000f00 */
[----:B-1----:R-:W-:Y:S02]  /*b330*/  F2FP.BF16.F32.PACK_AB R165, R204, R106 ;  /* 0x0000006acca5723e */ /* 0x002fe400000010ff */
[----:B------:R-:W-:Y:S02]  /*b340*/  F2FP.BF16.F32.PACK_AB R166, R215, R216 ;  /* 0x000000d8d7a6723e */ /* 0x000fe400000010ff */
[----:B------:R-:W-:Y:S01]  /*b350*/  F2FP.BF16.F32.PACK_AB R167, R3, R212 ;  /* 0x000000d403a7723e */ /* 0x000fe200000010ff */
[----:B------:R-:W-:Y:S01]  /*b360*/  HMMA.16816.F32.BF16 R116, R160, R128, R76 ;  /* 0x00000080a074723c */ /* 0x000fe2000004184c */
[----:B--2---:R-:W-:-:S05]  /*b370*/  F2FP.BF16.F32.PACK_AB R164, R123, R107 ;  /* 0x0000006b7ba4723e */ /* 0x004fca00000010ff */
[----:B------:R-:W-:Y:S01]  /*b380*/  HMMA.16816.F32.BF16 R128, R160, R130, R80 ;  /* 0x00000082a080723c */ /* 0x000fe20000041850 */
[----:B------:R-:W1:Y:S01]  /*b390*/  LDSM.16.MT88.4 R80, [R242+0xd800] ;  /* 0x00d80000f250783b */ /* 0x000e620000004200 */
[----:B------:R-:W-:-:S03]  /*b3a0*/  MOV R110, R196 ;  /* 0x000000c4006e7202 */ /* 0x000fc60000000f00 */
[----:B------:R-:W2:Y:S01]  /*b3b0*/  LDSM.16.MT88.4 R196, [R241+0xd800] ;  /* 0x00d80000f1c4783b */ /* 0x000ea20000004200 */
[----:B------:R-:W-:Y:S03]  /*b3c0*/  HMMA.16816.F32.BF16 R184, R164, R182, R20 ;  /* 0x000000b6a4b8723c */ /* 0x000fe60000041814 */
[----:B------:R-:W3:Y:S01]  /*b3d0*/  LDSM.16.MT88.4 R20, [R244+0xf800] ;  /* 0x00f80000f414783b */ /* 0x000ee20000004200 */
[----:B------:R-:W-:Y:S01]  /*b3e0*/  FADD.FTZ R207, R207, R218 ;  /* 0x000000dacfcf7221 */ /* 0x000fe20000010000 */
[----:B------:R-:W-:Y:S02]  /*b3f0*/  MOV R213, R111 ;  /* 0x0000006f00d57202 */ /* 0x000fe40000000f00 */
[----:B------:R-:W-:Y:S01]  /*b400*/  MOV R218, R94 ;  /* 0x0000005e00da7202 */ /* 0x000fe20000000f00 */
[C---:B------:R-:W-:Y:S06]  /*b410*/  HMMA.16816.F32.BF16 R152, R160.reuse, R154, R124 ;  /* 0x0000009aa098723c */ /* 0x040fec000004187c */
[----:B------:R-:W-:Y:S01]  /*b420*/  HMMA.16816.F32.BF16 R160, R160, R74, R4 ;  /* 0x0000004aa0a0723c */ /* 0x000fe20000041804 */
[----:B------:R-:W-:-:S06]  /*b430*/  MOV R122, R195 ;  /* 0x000000c3007a7202 */ /* 0x000fcc0000000f00 */
[----:B------:R-:W-:Y:S02]  /*b440*/  F2FP.BF16.F32.PACK_AB R4, R233, R93 ;  /* 0x0000005de904723e */ /* 0x000fe400000010ff */
[----:B------:R-:W-:Y:S02]  /*b450*/  F2FP.BF16.F32.PACK_AB R5, R104, R92 ;  /* 0x0000005c6805723e */ /* 0x000fe400000010ff */
[----:B------:R-:W-:Y:S02]  /*b460*/  F2FP.BF16.F32.PACK_AB R6, R213, R218 ;  /* 0x000000dad506723e */ /* 0x000fe400000010ff */
[----:B------:R-:W-:Y:S02]  /*b470*/  F2FP.BF16.F32.PACK_AB R7, R214, R217 ;  /* 0x000000d9d607723e */ /* 0x000fe400000010ff */
[----:B------:R-:W-:Y:S02]  /*b480*/  MOV R108, R193 ;  /* 0x000000c1006c7202 */ /* 0x000fe40000000f00 */
[----:B------:R-:W-:-:S02]  /*b490*/  MOV R105, R192 ;  /* 0x000000c000697202 */ /* 0x000fc40000000f00 */
[----:B------:R-:W-:Y:S01]  /*b4a0*/  MOV R95, R191 ;  /* 0x000000bf005f7202 */ /* 0x000fe20000000f00 */
[-C--:B------:R-:W-:Y:S01]  /*b4b0*/  HMMA.16816.F32.BF16 R192, R4, R180.reuse, R12 ;  /* 0x000000b404c0723c */ /* 0x080fe2000004180c */
[----:B------:R-:W-:Y:S01]  /*b4c0*/  MOV R94, R190 ;  /* 0x000000be005e7202 */ /* 0x000fe20000000f00 */
[----:B------:R-:W-:Y:S04]  /*b4d0*/  LDSM.16.MT88.4 R12, [R241+0xf800] ;  /* 0x00f80000f10c783b */ /* 0x000fe80000004200 */
[----:B------:R-:W-:Y:S01]  /*b4e0*/  HMMA.16816.F32.BF16 R188, R164, R180, R8 ;  /* 0x000000b4a4bc723c */ /* 0x000fe20000041808 */
[----:B------:R-:W-:Y:S05]  /*b4f0*/  LDSM.16.MT88.4 R8, [R240+0xf800] ;  /* 0x00f80000f008783b */ /* 0x000fea0000004200 */
[----:B------:R-:W-:Y:S01]  /*b500*/  HMMA.16816.F32.BF16 R180, R4, R182, R16 ;  /* 0x000000b604b4723c */ /* 0x000fe20000041810 */
[----:B------:R-:W4:Y:S01]  /*b510*/  LDSM.16.MT88.4 R16, [R242+0xf800] ;  /* 0x00f80000f210783b */ /* 0x000f220000004200 */
[----:B------:R-:W-:-:S02]  /*b520*/  MOV R127, R88 ;  /* 0x00000058007f7202 */ /* 0x000fc40000000f00 */
[----:B------:R-:W-:Y:S02]  /*b530*/  MOV R111, R89 ;  /* 0x00000059006f7202 */ /* 0x000fe40000000f00 */
[----:B-1----:R-:W-:Y:S01]  /*b540*/  HMMA.16816.F32.BF16 R76, R164, R82, R36 ;  /* 0x00000052a44c723c */ /* 0x002fe20000041824 */
[----:B------:R-:W-:-:S05]  /*b550*/  FADD.FTZ R207, R202, R207 ;  /* 0x000000cfcacf7221 */ /* 0x000fca0000010000 */
[----:B------:R-:W-:Y:S01]  /*b560*/  HMMA.16816.F32.BF16 R72, R164, R80, R24 ;  /* 0x00000050a448723c */ /* 0x000fe20000041818 */
[----:B------:R-:W-:Y:S02]  /*b570*/  MOV R37, R90 ;  /* 0x0000005a00257202 */ /* 0x000fe40000000f00 */
[----:B------:R-:W-:-:S03]  /*b580*/  MOV R36, R91 ;  /* 0x0000005b00247202 */ /* 0x000fc60000000f00 */
[----:B--2---:R-:W-:Y:S01]  /*b590*/  HMMA.16816.F32.BF16 R88, R164, R196, R40 ;  /* 0x000000c4a458723c */ /* 0x004fe20000041828 */
[----:B------:R-:W-:Y:S01]  /*b5a0*/  MOV R27, R123 ;  /* 0x0000007b001b7202 */ /* 0x000fe20000000f00 */
[----:B------:R-:W-:Y:S01]  /*b5b0*/  FADD.FTZ R203, R203, R2 ;  /* 0x00000002cbcb7221 */ /* 0x000fe20000010000 */
[----:B------:R-:W-:-:S04]  /*b5c0*/  MOV R39, R92 ;  /* 0x0000005c00277202 */ /* 0x000fc80000000f00 */
[----:B------:R-:W-:Y:S02]  /*b5d0*/  MOV R43, R122 ;  /* 0x0000007a002b7202 */ /* 0x000fe40000000f00 */
[C---:B---3--:R-:W-:Y:S01]  /*b5e0*/  HMMA.16816.F32.BF16 R120, R164.reuse, R20, R56 ;  /* 0x00000014a478723c */ /* 0x048fe20000041838 */
[----:B------:R-:W-:Y:S02]  /*b5f0*/  MOV R38, R93 ;  /* 0x0000005d00267202 */ /* 0x000fe40000000f00 */
[----:B------:R-:W-:Y:S02]  /*b600*/  MOV R41, R94 ;  /* 0x0000005e00297202 */ /* 0x000fe40000000f00 */
[----:B------:R-:W-:Y:S02]  /*b610*/  MOV R40, R95 ;  /* 0x0000005f00287202 */ /* 0x000fe40000000f00 */
[----:B------:R-:W-:Y:S01]  /*b620*/  MOV R59, R127 ;  /* 0x0000007f003b7202 */ /* 0x000fe20000000f00 */
[----:B------:R-:W-:Y:S01]  /*b630*/  HMMA.16816.F32.BF16 R92, R164, R198, R52 ;  /* 0x000000c6a45c723c */ /* 0x000fe20000041834 */
[----:B------:R-:W-:Y:S01]  /*b640*/  FADD.FTZ R206, R201, R206 ;  /* 0x000000cec9ce7221 */ /* 0x000fe20000010000 */
[----:B------:R-:W-:-:S02]  /*b650*/  FADD.FTZ R205, R200, R205 ;  /* 0x000000cdc8cd7221 */ /* 0x000fc40000010000 */
[----:B------:R-:W-:-:S03]  /*b660*/  FADD.FTZ R207, R59, R207 ;  /* 0x000000cf3bcf7221 */ /* 0x000fc60000010000 */
[----:B------:R-:W-:Y:S02]  /*b670*/  MOV R55, R108 ;  /* 0x0000006c00377202 */ /* 0x000fe40000000f00 */
[----:B------:R-:W-:Y:S02]  /*b680*/  MOV R52, R111 ;  /* 0x0000006f00347202 */ /* 0x000fe40000000f00 */
[----:B------:R-:W-:Y:S01]  /*b690*/  MOV R53, R110 ;  /* 0x0000006e00357202 */ /* 0x000fe20000000f00 */
[----:B------:R-:W-:Y:S01]  /*b6a0*/  FADD.FTZ R203, R0, R203 ;  /* 0x000000cb00cb7221 */ /* 0x000fe20000010000 */
[----:B------:R-:W-:Y:S01]  /*b6b0*/  MOV R54, R109 ;  /* 0x0000006d00367202 */ /* 0x000fe20000000f00 */
[----:B------:R-:W-:Y:S01]  /*b6c0*/  FADD.FTZ R206, R52, R206 ;  /* 0x000000ce34ce7221 */ /* 0x000fe20000010000 */
[----:B------:R-:W-:Y:S01]  /*b6d0*/  FADD.FTZ R207, R55, R207 ;  /* 0x000000cf37cf7221 */ /* 0x000fe20000010000 */
[----:B------:R-:W-:Y:S01]  /*b6e0*/  MOV R42, R105 ;  /* 0x00000069002a7202 */ /* 0x000fe20000000f00 */
[----:B------:R-:W-:Y:S01]  /*b6f0*/  FADD.FTZ R205, R53, R205 ;  /* 0x000000cd35cd7221 */ /* 0x000fe20000010000 */
[----:B------:R-:W-:Y:S01]  /*b700*/  FADD.FTZ R203, R54, R203 ;  /* 0x000000cb36cb7221 */ /* 0x000fe20000010000 */
[----:B------:R-:W-:Y:S01]  /*b710*/  FADD.FTZ R206, R40, R206 ;  /* 0x000000ce28ce7221 */ /* 0x000fe20000010000 */
[----:B------:R-:W-:Y:S01]  /*b720*/  FADD.FTZ R207, R43, R207 ;  /* 0x000000cf2bcf7221 */ /* 0x000fe20000010000 */
[----:B------:R-:W-:Y:S01]  /*b730*/  FADD.FTZ R205, R41, R205 ;  /* 0x000000cd29cd7221 */ /* 0x000fe20000010000 */
[----:B------:R-:W-:Y:S01]  /*b740*/  MOV R26, R104 ;  /* 0x00000068001a7202 */ /* 0x000fe20000000f00 */
[----:B------:R-:W-:Y:S01]  /*b750*/  FADD.FTZ R203, R42, R203 ;  /* 0x000000cb2acb7221 */ /* 0x000fe20000010000 */
[----:B------:R-:W-:-:S02]  /*b760*/  MOV R25, R106 ;  /* 0x0000006a00197202 */ /* 0x000fc40000000f00 */
[----:B------:R-:W-:Y:S01]  /*b770*/  MOV R24, R107 ;  /* 0x0000006b00187202 */ /* 0x000fe20000000f00 */
[----:B------:R-:W-:Y:S01]  /*b780*/  HMMA.16816.F32.BF16 R108, R164, R114, R68 ;  /* 0x00000072a46c723c */ /* 0x000fe20000041844 */
[----:B------:R-:W-:Y:S01]  /*b790*/  FADD.FTZ R206, R36, R206 ;  /* 0x000000ce24ce7221 */ /* 0x000fe20000010000 */
[----:B------:R-:W-:Y:S01]  /*b7a0*/  FADD.FTZ R0, R227, R207 ;  /* 0x000000cfe3007221 */ /* 0x000fe20000010000 */
[----:B------:R-:W-:-:S03]  /*b7b0*/  FADD.FTZ R205, R37, R205 ;  /* 0x000000cd25cd7221 */ /* 0x000fc60000010000 */
[----:B------:R-:W-:Y:S01]  /*b7c0*/  HMMA.16816.F32.BF16 R104, R164, R112, R148 ;  /* 0x00000070a468723c */ /* 0x000fe20000041894 */
[----:B------:R-:W-:Y:S01]  /*b7d0*/  FADD.FTZ R203, R243, R203 ;  /* 0x000000cbf3cb7221 */ /* 0x000fe20000010000 */
[----:B------:R-:W-:-:S04]  /*b7e0*/  FADD.FTZ R0, R219, R0 ;  /* 0x00000000db007221 */ /* 0x000fc80000010000 */
[----:B------:R-:W-:Y:S01]  /*b7f0*/  HMMA.16816.F32.BF16 R124, R164, R22, R84 ;  /* 0x00000016a47c723c */ /* 0x000fe20000041854 */
[----:B------:R-:W-:-:S05]  /*b800*/  FADD.FTZ R205, R225, R205 ;  /* 0x000000cde1cd7221 */ /* 0x000fca0000010000 */
[C---:B----4-:R-:W-:Y:S06]  /*b810*/  HMMA.16816.F32.BF16 R136, R164.reuse, R16, R136 ;  /* 0x00000010a488723c */ /* 0x050fec0000041888 */
[C---:B------:R-:W-:Y:S06]  /*b820*/  HMMA.16816.F32.BF16 R140, R164.reuse, R18, R140 ;  /* 0x00000012a48c723c */ /* 0x040fec000004188c */
[C---:B------:R-:W-:Y:S06]  /*b830*/  HMMA.16816.F32.BF16 R148, R164.reuse, R12, R96 ;  /* 0x0000000ca494723c */ /* 0x040fec0000041860 */
[C---:B------:R-:W-:Y:S06]  /*b840*/  HMMA.16816.F32.BF16 R172, R164.reuse, R14, R172 ;  /* 0x0000000ea4ac723c */ /* 0x040fec00000418ac */
[C---:B------:R-:W-:Y:S01]  /*b850*/  HMMA.16816.F32.BF16 R156, R164.reuse, R8, R156 ;  /* 0x00000008a49c723c */ /* 0x040fe2000004189c */
[----:B------:R-:W-:Y:S01]  /*b860*/  FADD.FTZ R203, R224, R203 ;  /* 0x000000cbe0cb7221 */ /* 0x000fe20000010000 */
[----:B------:R1:W5:Y:S04]  /*b870*/  LDL.LU R243, [R1+0x8c] ;  /* 0x00008c0001f37983 */ /* 0x0003680000300800 */
[----:B------:R-:W-:Y:S06]  /*b880*/  HMMA.16816.F32.BF16 R164, R164, R10, R100 ;  /* 0x0000000aa4a4723c */ /* 0x000fec0000041864 */
[----:B------:R-:W-:Y:S01]  /*b890*/  HMMA.16816.F32.BF16 R68, R4, R80, R28 ;  /* 0x000000500444723c */ /* 0x000fe2000004181c */
[----:B------:R-:W-:-:S05]  /*b8a0*/  FADD.FTZ R0, R221, R0 ;  /* 0x00000000dd007221 */ /* 0x000fca0000010000 */
        /* <DEDUP_REMOVED lines=9> */
[C---:B------:R-:W-:Y:S01]  /*b940*/  HMMA.16816.F32.BF16 R160, R4.reuse, R10, R160 ;  /* 0x0000000a04a0723c */ /* 0x040fe200000418a0 */
[----:B------:R-:W-:Y:S01]  /*b950*/  FADD.FTZ R232, R232, R205 ;  /* 0x000000cde8e87221 */ /* 0x000fe20000010000 */
[----:B------:R-:W-:Y:S01]  /*b960*/  FADD.FTZ R203, R234, R203 ;  /* 0x000000cbeacb7221 */ /* 0x000fe20000010000 */
[----:B------:R1:W5:Y:S03]  /*b970*/  LDL.LU R227, [R1+0x88] ;  /* 0x0000880001e37983 */ /* 0x0003660000300800 */
[C---:B------:R-:W-:Y:S06]  /*b980*/  HMMA.16816.F32.BF16 R100, R4.reuse, R112, R60 ;  /* 0x000000700464723c */ /* 0x040fec000004183c */
[C---:B------:R-:W-:Y:S06]  /*b990*/  HMMA.16816.F32.BF16 R80, R4.reuse, R82, R32 ;  /* 0x000000520450723c */ /* 0x040fec0000041820 */
[----:B------:R-:W-:Y:S07]  /*b9a0*/  HMMA.16816.F32.BF16 R112, R4, R114, R64 ;  /* 0x000000720470723c */ /* 0x000fee0000041840 */
[----:B------:R-:W-:Y:S01]  /*b9b0*/  FADD.FTZ R5, R226, R206 ;  /* 0x000000cee2057221 */ /* 0x000fe20000010000 */
[----:B------:R-:W-:Y:S01]  /*b9c0*/  FADD.FTZ R0, R237, R0 ;  /* 0x00000000ed007221 */ /* 0x000fe20000010000 */
[----:B------:R-:W-:Y:S01]  /*b9d0*/  FADD.FTZ R232, R235, R232 ;  /* 0x000000e8ebe87221 */ /* 0x000fe20000010000 */
[----:B------:R-:W-:Y:S01]  /*b9e0*/  FADD.FTZ R203, R222, R203 ;  /* 0x000000cbdecb7221 */ /* 0x000fe20000010000 */
[----:B------:R-:W-:Y:S01]  /*b9f0*/  FADD.FTZ R220, R220, R5 ;  /* 0x00000005dcdc7221 */ /* 0x000fe20000010000 */
[----:B------:R1:W5:Y:S03]  /*ba00*/  LDL.LU R226, [R1+0x84] ;  /* 0x0000840001e27983 */ /* 0x0003660000300800 */
        /* <DEDUP_REMOVED lines=26> */
[----:B------:R-:W-:-:S03]  /*bbb0*/  FADD.FTZ R2, R215, R232 ;  /* 0x000000e8d7027221 */ /* 0x000fc60000010000 */
[----:B------:R1:W5:Y:S04]  /*bbc0*/  LDL.LU R209, [R1+0x70] ;  /* 0x0000700001d17983 */ /* 0x0003680000300800 */
[----:B------:R1:W5:Y:S04]  /*bbd0*/  LDL.LU R208, [R1+0x6c] ;  /* 0x00006c0001d07983 */ /* 0x0003680000300800 */
[----:B------:R2:W-:Y:S01]  /*bbe0*/  STL [R1+0x48], R0 ;  /* 0x0000480001007387 */ /* 0x0005e20000100800 */
[----:B------:R-:W-:-:S03]  /*bbf0*/  MOV R196, R231 ;  /* 0x000000e700c47202 */ /* 0x000fc60000000f00 */
[----:B------:R-:W-:Y:S04]  /*bc00*/  STL [R1+0x44], R4 ;  /* 0x0000440401007387 */ /* 0x000fe80000100800 */
[----:B------:R3:W-:Y:S01]  /*bc10*/  STL [R1+0x40], R2 ;  /* 0x0000400201007387 */ /* 0x0007e20000100800 */
[----:B--2---:R-:W-:Y:S01]  /*bc20*/  FADD.FTZ R0, R3, R212 ;  /* 0x000000d403007221 */ /* 0x004fe20000010000 */
[----:B------:R-:W-:-:S04]  /*bc30*/  MOV R3, R230 ;  /* 0x000000e600037202 */ /* 0x000fc80000000f00 */
[----:B------:R2:W-:Y:S01]  /*bc40*/  STL [R1+0x24], R0 ;  /* 0x0000240001007387 */ /* 0x0005e20000100800 */
[----:B---3--:R-:W-:Y:S02]  /*bc50*/  MOV R2, R229 ;  /* 0x000000e500027202 */ /* 0x008fe40000000f00 */
[----:B--2---:R-:W-:Y:S01]  /*bc60*/  MOV R0, R228 ;  /* 0x000000e400007202 */ /* 0x004fe20000000f00 */
[----:B-1----:R-:W-:Y:S06]  /*bc70*/  @!P0 BRA `(.L_x_218) ;  /* 0x00000058008c8947 */ /* 0x002fec0003800000 */
[----:B------:R-:W-:Y:S01]  /*bc80*/  UIADD3 UR4, UR18, -0x3, URZ ;  /* 0xfffffffd12047890 */ /* 0x000fe2000fffe03f */
[----:B------:R-:W1:Y:S01]  /*bc90*/  @!P3 LDC.64 R4, c[0x0][0x220] ;  /* 0x00008800ff04bb82 */ /* 0x000e620000000a00 */
[----:B------:R-:W-:-:S04]  /*bca0*/  DEPBAR.LE SB0, 0x0 ;  /* 0x000080000000791a */ /* 0x000fc80000000000 */
[----:B------:R-:W-:-:S03]  /*bcb0*/  USHF.R.S32.HI UR5, URZ, 0x1f, UR4 ;  /* 0x0000001f3f057899 */ /* 0x000fc60008011404 */
[----:B------:R-:W-:Y:S01]  /*bcc0*/  BAR.SYNC.DEFER_BLOCKING 0x0 ;  /* 0x0000000000007b1d */ /* 0x000fe20000010000 */
[----:B------:R-:W-:Y:S02]  /*bcd0*/  UIMAD.WIDE.U32 UR12, UR4, UR6, URZ ;  /* 0x00000006040c72a5 */ /* 0x000fe4000f8e003f */
[----:B------:R-:W-:Y:S02]  /*bce0*/  UIMAD UR5, UR5, UR6, URZ ;  /* 0x00000006050572a4 */ /* 0x000fe4000f8e023f */
[----:B------:R-:W-:-:S03]  /*bcf0*/  UISETP.GE.AND UP0, UPT, UR18, 0x4, UPT ;  /* 0x000000041200788c */ /* 0x000fc6000bf06270 */
[----:B------:R-:W2:Y:S01]  /*bd00*/  @!P2 LDC.64 R2, c[0x0][0x220] ;  /* 0x00008800ff02ab82 */ /* 0x000ea20000000a00 */
[----:B------:R-:W-:Y:S01]  /*bd10*/  UIMAD UR5, UR4, UR7, UR5 ;  /* 0x00000007040572a4 */ /* 0x000fe2000f8e0205 */
[----:B------:R-:W-:Y:S01]  /*bd20*/  IMAD.U32 R6, RZ, RZ, UR12 ;  /* 0x0000000cff067e24 */ /* 0x000fe2000f8e00ff */
[----:B------:R-:W-:Y:S01]  /*bd30*/  UIADD3 UR12, UR18, -0x3, URZ ;  /* 0xfffffffd120c7890 */ /* 0x000fe2000fffe03f */
[----:B------:R-:W-:Y:S01]  /*bd40*/  IMAD.U32 R7, RZ, RZ, UR13 ;  /* 0x0000000dff077e24 */ /* 0x000fe2000f8e00ff */
[----:B------:R-:W-:Y:S02]  /*bd50*/  UIADD3 UR5, UR13, UR5, URZ ;  /* 0x000000050d057290 */ /* 0x000fe4000fffe03f */
[----:B-----5:R-:W-:Y:S01]  /*bd60*/  LEA R15, P0, R6, R208, 0x6 ;  /* 0x000000d0060f7211 */ /* 0x020fe200078030ff */
[----:B------:R-:W3:Y:S03]  /*bd70*/  @!P3 LDC.64 R12, c[0x0][0x220] ;  /* 0x00008800ff0cbb82 */ /* 0x000ee60000000a00 */
[----:B------:R-:W-:Y:S01]  /*bd80*/  IMAD.U32 R7, RZ, RZ, UR5 ;  /* 0x00000005ff077e24 */ /* 0x000fe2000f8e00ff */
[----:B-1----:R-:W-:-:S04]  /*bd90*/  @!P3 LEA R16, P1, R15, R4, 0x1 ;  /* 0x000000040f10b211 */ /* 0x002fc800078208ff */
[----:B------:R-:W1:Y:S01]  /*bda0*/  @!P3 LDC.64 R8, c[0x0][0x220] ;  /* 0x00008800ff08bb82 */ /* 0x000e620000000a00 */
[----:B------:R-:W-:Y:S01]  /*bdb0*/  LEA.HI.X R0, R6, R211, R7, 0x6, P0 ;  /* 0x000000d306007211 */ /* 0x000fe200000f3407 */
[----:B------:R-:W-:Y:S03]  /*bdc0*/  @P3 STS.128 [R252+0xc000], RZ ;  /* 0x00c000fffc003388 */ /* 0x000fe60000000c00 */
[----:B------:R-:W-:-:S03]  /*bdd0*/  @!P3 LEA.HI.X R17, R15, R5, R0, 0x1, P1 ;  /* 0x000000050f11b211 */ /* 0x000fc600008f0c00 */
[----:B------:R-:W4:Y:S01]  /*bde0*/  @!P2 LDC.64 R10, c[0x0][0x220] ;  /* 0x00008800ff0aab82 */ /* 0x000f220000000a00 */
[C---:B--2---:R-:W-:Y:S01]  /*bdf0*/  @!P2 LEA R18, P0, R15.reuse, R2, 0x1 ;  /* 0x000000020f12a211 */ /* 0x044fe200078008ff */
[----:B------:R-:W-:Y:S01]  /*be00*/  @!PT LDS RZ, [RZ] ;  /* 0x00000000fffff984 */ /* 0x000fe20000000800 */
[----:B------:R-:W-:Y:S01]  /*be10*/  @!PT LDS RZ, [RZ] ;  /* 0x00000000fffff984 */ /* 0x000fe20000000800 */
[----:B------:R-:W-:Y:S01]  /*be20*/  @!PT LDS RZ, [RZ] ;  /* 0x00000000fffff984 */ /* 0x000fe20000000800 */
[----:B------:R-:W-:Y:S03]  /*be30*/  @!P3 LDGSTS.E.BYPASS.LTC128B.128 [R252+0xc000], desc[UR20][R16.64] ;  /* 0x0c00000010fcbfae */ /* 0x000fe6000b901d54 */
[C---:B------:R-:W-:Y:S01]  /*be40*/  @!P2 LEA.HI.X R19, R15.reuse, R3, R0, 0x1, P0 ;  /* 0x000000030f13a211 */ /* 0x040fe200000f0c00 */
[----:B------:R-:W-:Y:S01]  /*be50*/  @P2 STS.128 [R252+0xe000], RZ ;  /* 0x00e000fffc002388 */ /* 0x000fe20000000c00 */
[----:B------:R-:W-:Y:S01]  /*be60*/  IADD3 R15, P1, R15, UR28, RZ ;  /* 0x0000001c0f0f7c10 */ /* 0x000fe2000ff3e0ff */
[----:B------:R-:W2:Y:S02]  /*be70*/  @!P2 LDC.64 R6, c[0x0][0x220] ;  /* 0x00008800ff06ab82 */ /* 0x000ea40000000a00 */
[----:B------:R-:W-:Y:S01]  /*be80*/  @!PT LDS RZ, [RZ] ;  /* 0x00000000fffff984 */ /* 0x000fe20000000800 */
[----:B------:R-:W-:Y:S01]  /*be90*/  @!PT LDS RZ, [RZ] ;  /* 0x00000000fffff984 */ /* 0x000fe20000000800 */
[----:B------:R-:W-:Y:S01]  /*bea0*/  @!PT LDS RZ, [RZ] ;  /* 0x00000000fffff984 */ /* 0x000fe20000000800 */
[----:B------:R-:W-:Y:S01]  /*beb0*/  @!P2 LDGSTS.E.BYPASS.LTC128B.128 [R252+0xe000], desc[UR20][R18.64+0x80] ;  /* 0x0e00008012fcafae */ /* 0x000fe2000b901d54 */
[----:B---3--:R-:W-:-:S02]  /*bec0*/  @!P3 LEA R20, P0, R15, R12, 0x1 ;  /* 0x0000000c0f14b211 */ /* 0x008fc400078008ff */
[C---:B------:R-:W-:Y:S01]  /*bed0*/  IADD3 R12, P4, R15.reuse, UR28, RZ ;  /* 0x0000001c0f0c7c10 */ /* 0x040fe2000ff9e0ff */
[----:B------:R-:W-:Y:S01]  /*bee0*/  @P3 STS.128 [R252+0xc800], RZ ;  /* 0x00c800fffc003388 */ /* 0x000fe20000000c00 */
[----:B------:R-:W-:Y:S01]  /*bef0*/  IADD3.X R0, R0, UR19, RZ, P1, !PT ;  /* 0x0000001300007c10 */ /* 0x000fe20008ffe4ff */
[----:B------:R-:W3:Y:S01]  /*bf00*/  @!P3 LDC.64 R4, c[0x0][0x220] ;  /* 0x00008800ff04bb82 */ /* 0x000ee20000000a00 */
[----:B-1----:R-:W-:Y:S02]  /*bf10*/  @!P3 LEA R22, P1, R12, R8, 0x1 ;  /* 0x000000080c16b211 */ /* 0x002fe400078208ff */
[----:B------:R-:W-:Y:S02]  /*bf20*/  @!P3 LEA.HI.X R21, R15, R13, R0, 0x1, P0 ;  /* 0x0000000d0f15b211 */ /* 0x000fe400000f0c00 */
[----:B------:R-:W-:-:S03]  /*bf30*/  IADD3.X R8, R0, UR19, RZ, P4, !PT ;  /* 0x0000001300087c10 */ /* 0x000fc6000a7fe4ff */
[----:B------:R-:W1:Y:S01]  /*bf40*/  @!P2 LDC.64 R2, c[0x0][0x220] ;  /* 0x00008800ff02ab82 */ /* 0x000e620000000a00 */
[C---:B----4-:R-:W-:Y:S01]  /*bf50*/  @!P2 LEA R14, P0, R15.reuse, R10, 0x1 ;  /* 0x0000000a0f0ea211 */ /* 0x050fe200078008ff */
[----:B------:R-:W-:Y:S01]  /*bf60*/  @!PT LDS RZ, [RZ] ;  /* 0x00000000fffff984 */ /* 0x000fe20000000800 */
[----:B------:R-:W-:Y:S01]  /*bf70*/  @!PT LDS RZ, [RZ] ;  /* 0x00000000fffff984 */ /* 0x000fe20000000800 */
[----:B------:R-:W-:Y:S01]  /*bf80*/  @!PT LDS RZ, [RZ] ;  /* 0x00000000fffff984 */ /* 0x000fe20000000800 */
[----:B------:R-:W-:Y:S01]  /*bf90*/  @!P3 LDGSTS.E.BYPASS.LTC128B.128 [R252+0xc800], desc[UR20][R20.64] ;  /* 0x0c80000014fcbfae */ /* 0x000fe2000b901d54 */
[C---:B------:R-:W-:Y:S02]  /*bfa0*/  IADD3 R10, P5, R12.reuse, UR28, RZ ;  /* 0x0000001c0c0a7c10 */ /* 0x040fe4000ffbe0ff */
[C---:B------:R-:W-:Y:S01]  /*bfb0*/  @!P3 LEA.HI.X R23, R12.reuse, R9, R8, 0x1, P1 ;  /* 0x000000090c17b211 */ /* 0x040fe200008f0c08 */
[----:B------:R-:W-:Y:S01]  /*bfc0*/  @P2 STS.128 [R252+0xe800], RZ ;  /* 0x00e800fffc002388 */ /* 0x000fe20000000c00 */
[----:B------:R-:W-:Y:S02]  /*bfd0*/  @!P2 LEA.HI.X R15, R15, R11, R0, 0x1, P0 ;  /* 0x0000000b0f0fa211 */ /* 0x000fe400000f0c00 */
[----:B--2---:R-:W-:Y:S02]  /*bfe0*/  @!P2 LEA R6, P1, R12, R6, 0x1 ;  /* 0x000000060c06a211 */ /* 0x004fe400078208ff */
[----:B------:R-:W-:Y:S01]  /*bff0*/  IADD3.X R0, R8, UR19, RZ, P5, !PT ;  /* 0x0000001308007c10 */ /* 0x000fe2000affe4ff */
[----:B------:R-:W-:Y:S01]  /*c000*/  @!PT LDS RZ, [RZ] ;  /* 0x00000000fffff984 */ /* 0x000fe20000000800 */
[----:B------:R-:W-:Y:S01]  /*c010*/  @!PT LDS RZ, [RZ] ;  /* 0x00000000fffff984 */ /* 0x000fe20000000800 */
[----:B------:R-:W-:Y:S01]  /*c020*/  @!PT LDS RZ, [RZ] ;  /* 0x00000000fffff984 */ /* 0x000fe20000000800 */
[----:B------:R-:W-:Y:S01]  /*c030*/  @!P2 LDGSTS.E.BYPASS.LTC128B.128 [R252+0xe800], desc[UR20][R14.64+0x80] ;  /* 0x0e8000800efcafae */ /* 0x000fe2000b901d54 */
[----:B------:R-:W-:-:S02]  /*c040*/  @!P2 LEA.HI.X R7, R12, R7, R8, 0x1, P1 ;  /* 0x000000070c07a211 */ /* 0x000fc400008f0c08 */
[C---:B---3--:R-:W-:Y:S01]  /*c050*/  @!P3 LEA R4, P4, R10.reuse, R4, 0x1 ;  /* 0x000000040a04b211 */ /* 0x048fe200078808ff */
[----:B------:R-:W-:Y:S03]  /*c060*/  @P3 STS.128 [R252+0xd000], RZ ;  /* 0x00d000fffc003388 */ /* 0x000fe60000000c00 */
[C---:B------:R-:W-:Y:S01]  /*c070*/  @!P3 LEA.HI.X R5, R10.reuse, R5, R0, 0x1, P4 ;  /* 0x000000050a05b211 */ /* 0x040fe200020f0c00 */
[----:B------:R-:W-:Y:S01]  /*c080*/  @!PT LDS RZ, [RZ] ;  /* 0x00000000fffff984 */ /* 0x000fe20000000800 */
[----:B------:R-:W-:Y:S01]  /*c090*/  @!PT LDS RZ, [RZ] ;  /* 0x00000000fffff984 */ /* 0x000fe20000000800 */
[----:B------:R-:W-:Y:S01]  /*c0a0*/  @!PT LDS RZ, [RZ] ;  /* 0x00000000fffff984 */ /* 0x000fe20000000800 */
[----:B------:R-:W-:Y:S01]  /*c0b0*/  @!P3 LDGSTS.E.BYPASS.LTC128B.128 [R252+0xd000], desc[UR20][R22.64] ;  /* 0x0d00000016fcbfae */ /* 0x000fe2000b901d54 */
[----:B-1----:R-:W-:-:S03]  /*c0c0*/  @!P2 LEA R2, P0, R10, R2, 0x1 ;  /* 0x000000020a02a211 */ /* 0x002fc600078008ff */
[----:B------:R-:W-:Y:S01]  /*c0d0*/  @P2 STS.128 [R252+0xf000], RZ ;  /* 0x00f000fffc002388 */ /* 0x000fe20000000c00 */
[----:B------:R-:W-:-:S03]  /*c0e0*/  @!P2 LEA.HI.X R3, R10, R3, R0, 0x1, P0 ;  /* 0x000000030a03a211 */ /* 0x000fc600000f0c00 */
        /* <DEDUP_REMOVED lines=15> */
[----:B------:R-:W2:Y:S04]  /*c1e0*/  LDSM.16.M88.4 R36, [R251+0x2000] ;  /* 0x00200000fb24783b */ /* 0x000ea80000000200 */
[----:B------:R-:W3:Y:S04]  /*c1f0*/  LDSM.16.M88.4 R52, [R250+0x8800] ;  /* 0x00880000fa34783b */ /* 0x000ee80000000200 */
[----:B------:R-:W4:Y:S04]  /*c200*/  LDSM.16.M88.4 R44, [R250+0x9000] ;  /* 0x00900000fa2c783b */ /* 0x000f280000000200 */
[----:B------:R-:W4:Y:S04]  /*c210*/  LDSM.16.M88.4 R220, [R250+0x9800] ;  /* 0x00980000fadc783b */ /* 0x000f280000000200 */
[----:B------:R-:W-:Y:S01]  /*c220*/  LDSM.16.M88.4 R216, [R248] ;  /* 0x00000000f8d8783b */ /* 0x000fe20000000200 */
[----:B-1----:R-:W-:-:S03]  /*c230*/  IMAD.U32 R2, RZ, RZ, UR12 ;  /* 0x0000000cff027e24 */ /* 0x002fc6000f8e00ff */
[----:B------:R-:W1:Y:S04]  /*c240*/  LDSM.16.M88.4 R40, [R249+0x2000] ;  /* 0x00200000f928783b */ /* 0x000e680000000200 */
[----:B------:R-:W1:Y:S04]  /*c250*/  LDSM.16.M88.4 R212, [R248+0x800] ;  /* 0x00080000f8d4783b */ /* 0x000e680000000200 */
[----:B------:R-:W1:Y:S04]  /*c260*/  LDSM.16.M88.4 R204, [R248+0x1000] ;  /* 0x00100000f8cc783b */ /* 0x000e680000000200 */
[----:B------:R-:W1:Y:S04]  /*c270*/  LDSM.16.M88.4 R200, [R248+0x1800] ;  /* 0x00180000f8c8783b */ /* 0x000e680000000200 */
[----:B------:R-:W1:Y:S01]  /*c280*/  LDSM.16.M88.4 R32, [R251] ;  /* 0x00000000fb20783b */ /* 0x000e620000000200 */
[C---:B--2---:R-:W-:Y:S03]  /*c290*/  HMMA.16816.F32.BF16 R28, R36.reuse, R60, RZ ;  /* 0x0000003c241c723c */ /* 0x044fe600000418ff */
[----:B------:R-:W2:Y:S01]  /*c2a0*/  LDSM.16.M88.4 R196, [R249] ;  /* 0x00000000f9c4783b */ /* 0x000ea20000000200 */
[----:B------:R-:W1:Y:S02]  /*c2b0*/  S2R R0, SR_TID.X ;  /* 0x0000000000007919 */ /* 0x000e640000002100 */
[C---:B---3--:R-:W-:Y:S01]  /*c2c0*/  HMMA.16816.F32.BF16 R20, R36.reuse, R52, RZ ;  /* 0x000000342414723c */ /* 0x048fe200000418ff */
[----:B------:R-:W0:Y:S05]  /*c2d0*/  LDGDEPBAR ;  /* 0x00000000000079af */ /* 0x000e2a0000000000 */
[C---:B----4-:R-:W-:Y:S06]  /*c2e0*/  HMMA.16816.F32.BF16 R12, R36.reuse, R44, RZ ;  /* 0x0000002c240c723c */ /* 0x050fec00000418ff */
[C---:B------:R-:W-:Y:S06]  /*c2f0*/  HMMA.16816.F32.BF16 R4, R36.reuse, R220, RZ ;  /* 0x000000dc2404723c */ /* 0x040fec00000418ff */
[C---:B------:R-:W-:Y:S06]  /*c300*/  HMMA.16816.F32.BF16 R24, R36.reuse, R62, RZ ;  /* 0x0000003e2418723c */ /* 0x040fec00000418ff */
[C---:B------:R-:W-:Y:S06]  /*c310*/  HMMA.16816.F32.BF16 R16, R36.reuse, R54, RZ ;  /* 0x000000362410723c */ /* 0x040fec00000418ff */
[----:B------:R-:W-:Y:S01]  /*c320*/  HMMA.16816.F32.BF16 R8, R36, R46, RZ ;  /* 0x0000002e2408723c */ /* 0x000fe200000418ff */
[----:B-1----:R-:W-:-:S05]  /*c330*/  IMAD.SHL.U32 R0, R0, 0x2, RZ ;  /* 0x0000000200007824 */ /* 0x002fca00078e00ff */
[----:B------:R-:W-:Y:S01]  /*c340*/  HMMA.16816.F32.BF16 R36, R36, R222, RZ ;  /* 0x000000de2424723c */ /* 0x000fe200000418ff */
[----:B------:R-:W-:-:S05]  /*c350*/  LOP3.LUT R3, R0, 0x6, RZ, 0xc0, !PT ;  /* 0x0000000600037812 */ /* 0x000fca00078ec0ff */
[----:B------:R-:W-:Y:S01]  /*c360*/  HMMA.16816.F32.BF16 R28, R40, R216, R28 ;  /* 0x000000d8281c723c */ /* 0x000fe2000004181c */
[----:B------:R-:W-:-:S04]  /*c370*/  IMAD R2, R2, 0x40, R3 ;  /* 0x0000004002027824 */ /* 0x000fc800078e0203 */
[C---:B------:R-:W-:Y:S01]  /*c380*/  VIADD R3, R2.reuse, 0x38 ;  /* 0x0000003802037836 */ /* 0x040fe20000000000 */
[----:B------:R-:W-:Y:S01]  /*c390*/  HMMA.16816.F32.BF16 R20, R40, R212, R20 ;  /* 0x000000d42814723c */ /* 0x000fe20000041814 */
[C---:B------:R-:W-:Y:S02]  /*c3a0*/  ISETP.GE.AND P5, PT, R2.reuse, R227, PT ;  /* 0x000000e30200720c */ /* 0x040fe40003fa6270 */
[----:B------:R-:W-:-:S03]  /*c3b0*/  ISETP.GE.AND P1, PT, R2, R226, PT ;  /* 0x000000e20200720c */ /* 0x000fc60003f26270 */
        /* <DEDUP_REMOVED lines=15> */
[C---:B--2---:R-:W-:Y:S06]  /*c4b0*/  HMMA.16816.F32.BF16 R64, R196.reuse, R216, R64 ;  /* 0x000000d8c440723c */ /* 0x044fec0000041840 */
        /* <DEDUP_REMOVED lines=11> */
[----:B------:R-:W4:Y:S01]  /*c570*/  LDSM.16.M88.4 R196, [R247] ;  /* 0x00000000f7c4783b */ /* 0x000f220000000200 */
        /* <DEDUP_REMOVED lines=9> */
[C---:B------:R-:W-:Y:S06]  /*c610*/  HMMA.16816.F32.BF16 R64, R196.reuse, R216, R64 ;  /* 0x000000d8c440723c */ /* 0x040fec0000041840 */
        /* <DEDUP_REMOVED lines=11> */
[----:B------:R-:W4:Y:S01]  /*c6d0*/  LDSM.16.M88.4 R196, [R246] ;  /* 0x00000000f6c4783b */ /* 0x000f220000000200 */
        /* <DEDUP_REMOVED lines=21> */
[----:B------:R-:W4:Y:S01]  /*c830*/  LDSM.16.M88.4 R196, [R251+0x4000] ;  /* 0x00400000fbc4783b */ /* 0x000f220000000200 */
        /* <DEDUP_REMOVED lines=66> */
[----:B-1----:R-:W-:Y:S01]  /*cc60*/  HMMA.16816.F32.BF16 R64, R220, R212, R64 ;  /* 0x000000d4dc40723c */ /* 0x002fe20000041840 */
[----:B------:R-:W-:-:S05]  /*cc70*/  DEPBAR.LE SB0, 0x0 ;  /* 0x000080000000791a */ /* 0x000fca0000000000 */
[C---:B------:R-:W-:Y:S06]  /*cc80*/  HMMA.16816.F32.BF16 R60, R220.reuse, R214, R60 ;  /* 0x000000d6dc3c723c */ /* 0x040fec000004183c */
[C---:B--2---:R-:W-:Y:S06]  /*cc90*/  HMMA.16816.F32.BF16 R56, R220.reuse, R204, R56 ;  /* 0x000000ccdc38723c */ /* 0x044fec0000041838 */
[----:B------:R-:W-:Y:S06]  /*cca0*/  HMMA.16816.F32.BF16 R52, R220, R206, R52 ;  /* 0x000000cedc34723c */ /* 0x000fec0000041834 */
[----:B------:R-:W-:Y:S01]  /*ccb0*/  FSEL R64, R64, -INF , !P5 ;  /* 0xff80000040407808 */ /* 0x000fe20006800000 */
[C---:B---3--:R-:W-:Y:S06]  /*ccc0*/  HMMA.16816.F32.BF16 R20, R216.reuse, R204, R20 ;  /* 0x000000ccd814723c */ /* 0x048fec0000041814 */
[C---:B------:R-:W-:Y:S06]  /*ccd0*/  HMMA.16816.F32.BF16 R28, R216.reuse, R212, R28 ;  /* 0x000000d4d81c723c */ /* 0x040fec000004181c */
[C---:B----4-:R-:W-:Y:S06]  /*cce0*/  HMMA.16816.F32.BF16 R12, R216.reuse, R200, R12 ;  /* 0x000000c8d80c723c */ /* 0x050fec000004180c */
[----:B------:R-:W-:Y:S06]  /*ccf0*/  HMMA.16816.F32.BF16 R36, R216, R198, R36 ;  /* 0x000000c6d824723c */ /* 0x000fec0000041824 */
[C---:B------:R-:W-:Y:S06]  /*cd00*/  HMMA.16816.F32.BF16 R48, R220.reuse, R200, R48 ;  /* 0x000000c8dc30723c */ /* 0x040fec0000041830 */
[----:B------:R-:W-:Y:S01]  /*cd10*/  HMMA.16816.F32.BF16 R32, R220, R198, R32 ;  /* 0x000000c6dc20723c */ /* 0x000fe20000041820 */
[----:B------:R-:W-:-:S02]  /*cd20*/  VIADD R200, R2, 0x1 ;  /* 0x0000000102c87836 */ /* 0x000fc40000000000 */
[----:B------:R-:W-:-:S03]  /*cd30*/  VIADD R201, R2, 0x10 ;  /* 0x0000001002c97836 */ /* 0x000fc60000000000 */
[-C--:B------:R-:W-:Y:S01]  /*cd40*/  HMMA.16816.F32.BF16 R4, R216, R196.reuse, R4 ;  /* 0x000000c4d804723c */ /* 0x080fe20000041804 */
[----:B------:R-:W-:Y:S01]  /*cd50*/  VIADD R198, R2, 0x8 ;  /* 0x0000000802c67836 */ /* 0x000fe20000000000 */
[-C--:B------:R-:W-:Y:S01]  /*cd60*/  ISETP.GE.AND P4, PT, R200, R227.reuse, PT ;  /* 0x000000e3c800720c */ /* 0x080fe20003f86270 */
[----:B------:R-:W-:Y:S01]  /*cd70*/  VIADD R199, R2, 0x11 ;  /* 0x0000001102c77836 */ /* 0x000fe20000000000 */
[----:B------:R-:W-:Y:S02]  /*cd80*/  ISETP.GE.AND P0, PT, R200, R226, PT ;  /* 0x000000e2c800720c */ /* 0x000fe40003f06270 */
[C---:B------:R-:W-:Y:S01]  /*cd90*/  HMMA.16816.F32.BF16 R40, R220.reuse, R196, R40 ;  /* 0x000000c4dc28723c */ /* 0x040fe20000041828 */
[-C--:B------:R-:W-:Y:S02]  /*cda0*/  ISETP.GE.AND P5, PT, R198, R227.reuse, PT ;  /* 0x000000e3c600720c */ /* 0x080fe40003fa6270 */
[----:B------:R-:W-:Y:S02]  /*cdb0*/  FSEL R0, R65, -INF , !P4 ;  /* 0xff80000041007808 */ /* 0x000fe40006000000 */
[----:B------:R-:W-:Y:S01]  /*cdc0*/  FSEL R60, R60, -INF , !P5 ;  /* 0xff8000003c3c7808 */ /* 0x000fe20006800000 */
[----:B------:R-:W-:Y:S01]  /*cdd0*/  HMMA.16816.F32.BF16 R44, R220, R202, R44 ;  /* 0x000000cadc2c723c */ /* 0x000fe2000004182c */
[C---:B------:R-:W-:Y:S01]  /*cde0*/  VIADD R196, R2.reuse, 0x9 ;  /* 0x0000000902c47836 */ /* 0x040fe20000000000 */
[-C--:B------:R-:W-:Y:S01]  /*cdf0*/  ISETP.GE.AND P5, PT, R201, R227.reuse, PT ;  /* 0x000000e3c900720c */ /* 0x080fe20003fa6270 */
[----:B------:R-:W-:Y:S01]  /*ce00*/  VIADD R197, R2, 0x18 ;  /* 0x0000001802c57836 */ /* 0x000fe20000000000 */
[----:B------:R-:W-:Y:S01]  /*ce10*/  FSEL R65, R66, -INF , !P1 ;  /* 0xff80000042417808 */ /* 0x000fe20004800000 */
[----:B------:R-:W-:Y:S01]  /*ce20*/  VIADD R66, R2, 0x19 ;  /* 0x0000001902427836 */ /* 0x000fe20000000000 */
[----:B------:R-:W-:Y:S01]  /*ce30*/  BAR.SYNC.DEFER_BLOCKING 0x0 ;  /* 0x0000000000007b1d */ /* 0x000fe20000010000 */
[----:B------:R-:W-:Y:S01]  /*ce40*/  ISETP.GE.AND P4, PT, R196, R227, PT ;  /* 0x000000e3c400720c */ /* 0x000fe20003f86270 */
[----:B------:R-:W-:Y:S01]  /*ce50*/  HMMA.16816.F32.BF16 R24, R216, R214, R24 ;  /* 0x000000d6d818723c */ /* 0x000fe20000041818 */
[----:B------:R-:W-:Y:S01]  /*ce60*/  FSEL R238, R56, -INF , !P5 ;  /* 0xff80000038ee7808 */ /* 0x000fe20006800000 */
[----:B------:R-:W-:Y:S01]  /*ce70*/  VIADD R56, R2, 0x20 ;  /* 0x0000002002387836 */ /* 0x000fe20000000000 */
[----:B------:R-:W-:-:S02]  /*ce80*/  FSEL R61, R61, -INF , !P4 ;  /* 0xff8000003d3d7808 */ /* 0x000fc40006000000 */
[-C--:B------:R-:W-:Y:S01]  /*ce90*/  ISETP.GE.AND P4, PT, R199, R227.reuse, PT ;  /* 0x000000e3c700720c */ /* 0x080fe20003f86270 */
[C---:B------:R-:W-:Y:S01]  /*cea0*/  HMMA.16816.F32.BF16 R16, R216.reuse, R206, R16 ;  /* 0x000000ced810723c */ /* 0x040fe20000041810 */
[-C--:B------:R-:W-:Y:S02]  /*ceb0*/  ISETP.GE.AND P5, PT, R197, R227.reuse, PT ;  /* 0x000000e3c500720c */ /* 0x080fe40003fa6270 */
[----:B------:R-:W-:Y:S02]  /*cec0*/  ISETP.GE.AND P1, PT, R198, R226, PT ;  /* 0x000000e2c600720c */ /* 0x000fe40003f26270 */
[----:B------:R-:W-:Y:S01]  /*ced0*/  FSEL R236, R57, -INF , !P4 ;  /* 0xff80000039ec7808 */ /* 0x000fe20006000000 */
[----:B------:R-:W-:Y:S01]  /*cee0*/  HMMA.16816.F32.BF16 R8, R216, R202, R8 ;  /* 0x000000cad808723c */ /* 0x000fe20000041808 */
[----:B------:R-:W-:Y:S01]  /*cef0*/  FSEL R239, R52, -INF , !P5 ;  /* 0xff80000034ef7808 */ /* 0x000fe20006800000 */
[----:B------:R-:W-:Y:S01]  /*cf00*/  VIADD R52, R2, 0x21 ;  /* 0x0000002102347836 */ /* 0x000fe20000000000 */
[----:B------:R-:W-:-:S02]  /*cf10*/  ISETP.GE.AND P4, PT, R66, R227, PT ;  /* 0x000000e34200720c */ /* 0x000fc40003f86270 */
[----:B------:R-:W-:Y:S02]  /*cf20*/  FSEL R62, R62, -INF , !P1 ;  /* 0xff8000003e3e7808 */ /* 0x000fe40004800000 */
[----:B------:R-:W-:Y:S02]  /*cf30*/  ISETP.GE.AND P1, PT, R201, R226, PT ;  /* 0x000000e2c900720c */ /* 0x000fe40003f26270 */
[----:B------:R-:W-:Y:S02]  /*cf40*/  FSEL R205, R53, -INF , !P4 ;  /* 0xff80000035cd7808 */ /* 0x000fe40006000000 */
[----:B------:R-:W-:Y:S02]  /*cf50*/  ISETP.GE.AND P4, PT, R52, R227, PT ;  /* 0x000000e33400720c */ /* 0x000fe40003f86270 */
[----:B------:R-:W-:Y:S02]  /*cf60*/  FSEL R67, R67, -INF , !P0 ;  /* 0xff80000043437808 */ /* 0x000fe40004000000 */
[----:B------:R-:W-:-:S02]  /*cf70*/  FSEL R237, R58, -INF , !P1 ;  /* 0xff8000003aed7808 */ /* 0x000fc40004800000 */
[-C--:B------:R-:W-:Y:S02]  /*cf80*/  ISETP.GE.AND P0, PT, R196, R226.reuse, PT ;  /* 0x000000e2c400720c */ /* 0x080fe40003f06270 */
[----:B------:R-:W-:Y:S02]  /*cf90*/  ISETP.GE.AND P1, PT, R197, R226, PT ;  /* 0x000000e2c500720c */ /* 0x000fe40003f26270 */
[----:B------:R-:W-:Y:S01]  /*cfa0*/  FSEL R235, R49, -INF , !P4 ;  /* 0xff80000031eb7808 */ /* 0x000fe20006000000 */
[----:B------:R-:W-:Y:S01]  /*cfb0*/  VIADD R49, R2, 0x28 ;  /* 0x0000002802317836 */ /* 0x000fe20000000000 */
        /* <DEDUP_REMOVED lines=11> */
[----:B------:R-:W-:Y:S01]  /*d070*/  FSEL R50, R44, -INF , !P5 ;  /* 0xff8000002c327808 */ /* 0x000fe20006800000 */
[----:B------:R-:W-:Y:S01]  /*d080*/  VIADD R44, R2, 0x31 ;  /* 0x00000031022c7836 */ /* 0x000fe20000000000 */
[-C--:B------:R-:W-:Y:S02]  /*d090*/  ISETP.GE.AND P1, PT, R49, R226.reuse, PT ;  /* 0x000000e23100720c */ /* 0x080fe40003f26270 */
[----:B------:R-:W-:Y:S02]  /*d0a0*/  FSEL R214, R55, -INF , !P0 ;  /* 0xff80000037d67808 */ /* 0x000fe40004000000 */
[----:B------:R-:W-:Y:S02]  /*d0b0*/  ISETP.GE.AND P4, PT, R48, R227, PT ;  /* 0x000000e33000720c */ /* 0x000fe40003f86270 */
[----:B------:R-:W-:-:S02]  /*d0c0*/  ISETP.GE.AND P0, PT, R52, R226, PT ;  /* 0x000000e23400720c */ /* 0x000fc40003f06270 */
[----:B------:R-:W-:Y:S02]  /*d0d0*/  FSEL R216, R46, -INF , !P1 ;  /* 0xff8000002ed87808 */ /* 0x000fe40004800000 */
[----:B------:R-:W-:Y:S02]  /*d0e0*/  ISETP.GE.AND P1, PT, R44, R227, PT ;  /* 0x000000e32c00720c */ /* 0x000fe40003f26270 */
[----:B------:R-:W-:Y:S01]  /*d0f0*/  FSEL R215, R45, -INF , !P4 ;  /* 0xff8000002dd77808 */ /* 0x000fe20006000000 */
[----:B------:R-:W-:Y:S01]  /*d100*/  VIADD R45, R2, 0x30 ;  /* 0x00000030022d7836 */ /* 0x000fe20000000000 */
[----:B------:R-:W-:Y:S02]  /*d110*/  FSEL R218, R51, -INF , !P0 ;  /* 0xff80000033da7808 */ /* 0x000fe40004000000 */
[----:B------:R-:W-:Y:S02]  /*d120*/  ISETP.GE.AND P0, PT, R48, R226, PT ;  /* 0x000000e23000720c */ /* 0x000fe40003f06270 */
[----:B------:R-:W-:-:S02]  /*d130*/  FSEL R234, R41, -INF , !P1 ;  /* 0xff80000029ea7808 */ /* 0x000fc40004800000 */
[----:B------:R-:W-:Y:S02]  /*d140*/  ISETP.GE.AND P1, PT, R44, R226, PT ;  /* 0x000000e22c00720c */ /* 0x000fe40003f26270 */
[----:B------:R-:W-:Y:S02]  /*d150*/  FSEL R217, R47, -INF , !P0 ;  /* 0xff8000002fd97808 */ /* 0x000fe40004000000 */
[----:B------:R-:W-:Y:S02]  /*d160*/  ISETP.GE.AND P5, PT, R45, R227, PT ;  /* 0x000000e32d00720c */ /* 0x000fe40003fa6270 */
[CC--:B------:R-:W-:Y:S02]  /*d170*/  ISETP.GE.AND P0, PT, R2.reuse, R225.reuse, PT ;  /* 0x000000e10200720c */ /* 0x0c0fe40003f06270 */
[----:B------:R-:W-:Y:S02]  /*d180*/  FSEL R59, R43, -INF , !P1 ;  /* 0xff8000002b3b7808 */ /* 0x000fe40004800000 */
[C---:B------:R-:W-:Y:S01]  /*d190*/  ISETP.GE.AND P4, PT, R2.reuse, R224, PT ;  /* 0x000000e00200720c */ /* 0x040fe20003f86270 */
[----:B------:R-:W-:Y:S01]  /*d1a0*/  VIADD R2, R2, 0x39 ;  /* 0x0000003902027836 */ /* 0x000fe20000000000 */
[----:B------:R-:W-:-:S02]  /*d1b0*/  ISETP.GE.AND P1, PT, R200, R225, PT ;  /* 0x000000e1c800720c */ /* 0x000fc40003f26270 */
[----:B------:R-:W-:Y:S02]  /*d1c0*/  FSEL R232, R40, -INF , !P5 ;  /* 0xff80000028e87808 */ /* 0x000fe40006800000 */
[----:B------:R-:W-:Y:S02]  /*d1d0*/  FSEL R40, R28, -INF , !P0 ;  /* 0xff8000001c287808 */ /* 0x000fe40004000000 */
[----:B------:R-:W-:Y:S02]  /*d1e0*/  ISETP.GE.AND P0, PT, R200, R224, PT ;  /* 0x000000e0c800720c */ /* 0x000fe40003f06270 */
[----:B------:R-:W-:Y:S02]  /*d1f0*/  FSEL R30, R30, -INF , !P4 ;  /* 0xff8000001e1e7808 */ /* 0x000fe40006000000 */
[----:B------:R-:W-:Y:S02]  /*d200*/  FSEL R29, R29, -INF , !P1 ;  /* 0xff8000001d1d7808 */ /* 0x000fe40004800000 */
[----:B------:R-:W-:-:S02]  /*d210*/  ISETP.GE.AND P4, PT, R198, R225, PT ;  /* 0x000000e1c600720c */ /* 0x000fc40003f86270 */
[-C--:B------:R-:W-:Y:S02]  /*d220*/  ISETP.GE.AND P1, PT, R198, R224.reuse, PT ;  /* 0x000000e0c600720c */ /* 0x080fe40003f26270 */
[----:B------:R-:W-:Y:S02]  /*d230*/  FSEL R28, R31, -INF , !P0 ;  /* 0xff8000001f1c7808 */ /* 0x000fe40004000000 */
[----:B------:R-:W-:Y:S02]  /*d240*/  FSEL R31, R24, -INF , !P4 ;  /* 0xff800000181f7808 */ /* 0x000fe40006000000 */
[----:B------:R-:W-:Y:S02]  /*d250*/  FSEL R26, R26, -INF , !P1 ;  /* 0xff8000001a1a7808 */ /* 0x000fe40004800000 */
[----:B------:R-:W-:Y:S02]  /*d260*/  ISETP.GE.AND P4, PT, R196, R224, PT ;  /* 0x000000e0c400720c */ /* 0x000fe40003f86270 */
[----:B------:R-:W-:-:S02]  /*d270*/  ISETP.GE.AND P1, PT, R201, R225, PT ;  /* 0x000000e1c900720c */ /* 0x000fc40003f26270 */
[----:B------:R-:W-:Y:S02]  /*d280*/  ISETP.GE.AND P6, PT, R45, R226, PT ;  /* 0x000000e22d00720c */ /* 0x000fe40003fc6270 */
[----:B------:R-:W-:Y:S02]  /*d290*/  FSEL R24, R27, -INF , !P4 ;  /* 0xff8000001b187808 */ /* 0x000fe40006000000 */
[----:B------:R-:W-:Y:S02]  /*d2a0*/  FSEL R51, R20, -INF , !P1 ;  /* 0xff80000014337808 */ /* 0x000fe40004800000 */
[CC--:B------:R-:W-:Y:S02]  /*d2b0*/  ISETP.GE.AND P4, PT, R199.reuse, R225.reuse, PT ;  /* 0x000000e1c700720c */ /* 0x0c0fe40003f86270 */
[----:B------:R-:W-:Y:S02]  /*d2c0*/  ISETP.GE.AND P1, PT, R199, R224, PT ;  /* 0x000000e0c700720c */ /* 0x000fe40003f26270 */
[----:B------:R-:W-:-:S02]  /*d2d0*/  ISETP.GE.AND P0, PT, R196, R225, PT ;  /* 0x000000e1c400720c */ /* 0x000fc40003f06270 */
[----:B------:R-:W-:Y:S02]  /*d2e0*/  FSEL R219, R42, -INF , !P6 ;  /* 0xff8000002adb7808 */ /* 0x000fe40007000000 */
[----:B------:R-:W-:Y:S02]  /*d2f0*/  FSEL R43, R21, -INF , !P4 ;  /* 0xff800000152b7808 */ /* 0x000fe40006000000 */
[----:B------:R-:W-:Y:S02]  /*d300*/  FSEL R42, R23, -INF , !P1 ;  /* 0xff800000172a7808 */ /* 0x000fe40004800000 */
[----:B------:R-:W-:Y:S02]  /*d310*/  FSEL R25, R25, -INF , !P0 ;  /* 0xff80000019197808 */ /* 0x000fe40004000000 */
[----:B------:R-:W-:Y:S02]  /*d320*/  ISETP.GE.AND P4, PT, R197, R224, PT ;  /* 0x000000e0c500720c */ /* 0x000fe40003f86270 */
[----:B------:R-:W-:-:S02]  /*d330*/  ISETP.GE.AND P1, PT, R66, R225, PT ;  /* 0x000000e14200720c */ /* 0x000fc40003f26270 */
[-C--:B------:R-:W-:Y:S02]  /*d340*/  ISETP.GE.AND P0, PT, R201, R224.reuse, PT ;  /* 0x000000e0c900720c */ /* 0x080fe40003f06270 */
[----:B------:R-:W-:Y:S02]  /*d350*/  FSEL R53, R18, -INF , !P4 ;  /* 0xff80000012357808 */ /* 0x000fe40006000000 */
[----:B------:R-:W-:Y:S02]  /*d360*/  FSEL R199, R17, -INF , !P1 ;  /* 0xff80000011c77808 */ /* 0x000fe40004800000 */
[----:B------:R-:W-:Y:S02]  /*d370*/  FSEL R20, R22, -INF , !P0 ;  /* 0xff80000016147808 */ /* 0x000fe40004000000 */
[CC--:B------:R-:W-:Y:S02]  /*d380*/  ISETP.GE.AND P4, PT, R56.reuse, R225.reuse, PT ;  /* 0x000000e13800720c */ /* 0x0c0fe40003f86270 */
[----:B------:R-:W-:Y:S01]  /*d390*/  ISETP.GE.AND P1, PT, R56, R224, PT ;  /* 0x000000e03800720c */ /* 0x000fe20003f26270 */
[----:B------:R1:W-:Y:S01]  /*d3a0*/  STL [R1+0x68], R20 ;  /* 0x0000681401007387 */ /* 0x0003e20000100800 */
[----:B------:R-:W-:-:S02]  /*d3b0*/  ISETP.GE.AND P0, PT, R197, R225, PT ;  /* 0x000000e1c500720c */ /* 0x000fc40003f06270 */
[----:B------:R-:W-:Y:S02]  /*d3c0*/  FSEL R203, R12, -INF , !P4 ;  /* 0xff8000000ccb7808 */ /* 0x000fe40006000000 */
[----:B------:R-:W-:Y:S02]  /*d3d0*/  FSEL R196, R14, -INF , !P1 ;  /* 0xff8000000ec47808 */ /* 0x000fe40004800000 */
[----:B------:R-:W-:Y:S02]  /*d3e0*/  FSEL R58, R16, -INF , !P0 ;  /* 0xff800000103a7808 */ /* 0x000fe40004000000 */
[-C--:B------:R-:W-:Y:S02]  /*d3f0*/  ISETP.GE.AND P4, PT, R52, R224.reuse, PT ;  /* 0x000000e03400720c */ /* 0x080fe40003f86270 */
[----:B------:R-:W-:Y:S02]  /*d400*/  ISETP.GE.AND P1, PT, R49, R225, PT ;  /* 0x000000e13100720c */ /* 0x000fe40003f26270 */
[----:B------:R-:W-:-:S02]  /*d410*/  ISETP.GE.AND P0, PT, R66, R224, PT ;  /* 0x000000e04200720c */ /* 0x000fc40003f06270 */
[----:B------:R-:W-:Y:S02]  /*d420*/  FSEL R198, R15, -INF , !P4 ;  /* 0xff8000000fc67808 */ /* 0x000fe40006000000 */
        /* <DEDUP_REMOVED lines=8> */
[-C--:B------:R-:W-:Y:S01]  /*d4b0*/  ISETP.GE.AND P4, PT, R45, R224.reuse, PT ;  /* 0x000000e02d00720c */ /* 0x080fe20003f86270 */
[----:B------:R1:W-:Y:S01]  /*d4c0*/  STL [R1+0x50], R8 ;  /* 0x0000500801007387 */ /* 0x0003e20000100800 */
[----:B------:R-:W-:Y:S02]  /*d4d0*/  ISETP.GE.AND P1, PT, R44, R225, PT ;  /* 0x000000e12c00720c */ /* 0x000fe40003f26270 */
[----:B------:R-:W-:-:S02]  /*d4e0*/  ISETP.GE.AND P0, PT, R49, R224, PT ;  /* 0x000000e03100720c */ /* 0x000fc40003f06270 */
[----:B------:R-:W-:Y:S02]  /*d4f0*/  ISETP.GE.AND P5, PT, R3, R227, PT ;  /* 0x000000e30300720c */ /* 0x000fe40003fa6270 */
[----:B------:R-:W-:Y:S02]  /*d500*/  FSEL R200, R6, -INF , !P4 ;  /* 0xff80000006c87808 */ /* 0x000fe40006000000 */
[----:B------:R-:W-:Y:S02]  /*d510*/  FSEL R56, R5, -INF , !P1 ;  /* 0xff80000005387808 */ /* 0x000fe40004800000 */
[----:B------:R-:W-:Y:S02]  /*d520*/  FSEL R66, R10, -INF , !P0 ;  /* 0xff8000000a427808 */ /* 0x000fe40004000000 */
[-C--:B------:R-:W-:Y:S02]  /*d530*/  ISETP.GE.AND P4, PT, R3, R225.reuse, PT ;  /* 0x000000e10300720c */ /* 0x080fe40003f86270 */
[----:B------:R-:W-:-:S02]  /*d540*/  ISETP.GE.AND P1, PT, R2, R225, PT ;  /* 0x000000e10200720c */ /* 0x000fc40003f26270 */
[----:B------:R-:W-:Y:S02]  /*d550*/  ISETP.GE.AND P0, PT, R45, R225, PT ;  /* 0x000000e12d00720c */ /* 0x000fe40003f06270 */
[----:B------:R-:W-:Y:S02]  /*d560*/  FSEL R23, R32, -INF , !P5 ;  /* 0xff80000020177808 */ /* 0x000fe40006800000 */
[----:B------:R-:W-:Y:S02]  /*d570*/  ISETP.GE.AND P5, PT, R3, R226, PT ;  /* 0x000000e20300720c */ /* 0x000fe40003fa6270 */
[----:B------:R-:W-:Y:S02]  /*d580*/  FSEL R45, R36, -INF , !P4 ;  /* 0xff800000242d7808 */ /* 0x000fe40006000000 */
[----:B------:R-:W-:Y:S02]  /*d590*/  FSEL R22, R37, -INF , !P1 ;  /* 0xff80000025167808 */ /* 0x000fe40004800000 */
[----:B------:R-:W-:-:S02]  /*d5a0*/  ISETP.GE.AND P6, PT, R2, R227, PT ;  /* 0x000000e30200720c */ /* 0x000fc40003fc6270 */
[----:B------:R-:W-:Y:S02]  /*d5b0*/  FSEL R47, R4, -INF , !P0 ;  /* 0xff800000042f7808 */ /* 0x000fe40004000000 */
[C---:B------:R-:W-:Y:S02]  /*d5c0*/  ISETP.GE.AND P4, PT, R2.reuse, R226, PT ;  /* 0x000000e20200720c */ /* 0x040fe40003f86270 */
[-C--:B------:R-:W-:Y:S02]  /*d5d0*/  ISETP.GE.AND P1, PT, R2, R224.reuse, PT ;  /* 0x000000e00200720c */ /* 0x080fe40003f26270 */
[----:B------:R-:W-:Y:S02]  /*d5e0*/  ISETP.GE.AND P0, PT, R44, R224, PT ;  /* 0x000000e02c00720c */ /* 0x000fe40003f06270 */
[----:B------:R-:W-:Y:S02]  /*d5f0*/  FSEL R2, R34, -INF , !P5 ;  /* 0xff80000022027808 */ /* 0x000fe40006800000 */
[----:B------:R-:W-:-:S02]  /*d600*/  FSEL R201, R7, -INF , !P0 ;  /* 0xff80000007c97808 */ /* 0x000fc40004000000 */
[----:B------:R-:W-:Y:S01]  /*d610*/  ISETP.GE.AND P0, PT, R3, R224, PT ;  /* 0x000000e00300720c */ /* 0x000fe20003f06270 */
[----:B------:R1:W-:Y:S01]  /*d620*/  STL [R1+0x64], R2 ;  /* 0x0000640201007387 */ /* 0x0003e20000100800 */
[----:B------:R-:W-:Y:S02]  /*d630*/  FSEL R212, R39, -INF , !P1 ;  /* 0xff80000027d47808 */ /* 0x000fe40004800000 */
[----:B------:R-:W-:Y:S02]  /*d640*/  FSEL R202, R38, -INF , !P0 ;  /* 0xff80000026ca7808 */ /* 0x000fe40004000000 */
[----:B------:R-:W-:Y:S02]  /*d650*/  PLOP3.LUT P0, PT, PT, PT, UP0, 0x80, 0x0 ;  /* 0x000000000000781c */ /* 0x000fe40003f0f008 */
[----:B------:R-:W-:Y:S02]  /*d660*/  FSEL R33, R33, -INF , !P6 ;  /* 0xff80000021217808 */ /* 0x000fe40007000000 */
[----:B------:R-:W-:-:S09]  /*d670*/  FSEL R55, R35, -INF , !P4 ;  /* 0xff80000023377808 */ /* 0x000fd20006000000 */
[----:B------:R-:W-:Y:S05]  /*d680*/  @!P0 BRA `(.L_x_222) ;  /* 0x00000004005c8947 */ /* 0x000fea0003800000 */
[----:B------:R-:W2:Y:S04]  /*d690*/  LDL.64 R222, [R1+0x28] ;  /* 0x0000280001de7983 */ /* 0x000ea80000100a00 */
[----:B------:R-:W3:Y:S01]  /*d6a0*/  LDL.64 R206, [R1+0x30] ;  /* 0x0000300001ce7983 */ /* 0x000ee20000100a00 */
[----:B------:R-:W-:Y:S01]  /*d6b0*/  UIADD3 UR5, UR18, -0x4, URZ ;  /* 0xfffffffc12057890 */ /* 0x000fe2000fffe03f */
[----:B-1----:R-:W1:Y:S01]  /*d6c0*/  @!P3 LDC.64 R2, c[0x0][0x218] ;  /* 0x00008600ff02bb82 */ /* 0x002e620000000a00 */
[----:B------:R-:W-:Y:S01]  /*d6d0*/  BSSY B0, `(.L_x_223) ;  /* 0x0000051000007945 */ /* 0x000fe20003800000 */
[----:B------:R4:W-:Y:S01]  /*d6e0*/  @P3 STS.128 [R252+0x8000], RZ ;  /* 0x008000fffc003388 */ /* 0x0009e20000000c00 */
[----:B------:R-:W-:Y:S02]  /*d6f0*/  USHF.R.S32.HI UR4, URZ, 0x1f, UR5 ;  /* 0x0000001f3f047899 */ /* 0x000fe40008011405 */
[----:B------:R-:W-:-:S02]  /*d700*/  UIMAD.WIDE.U32 UR6, UR5, UR8, URZ ;  /* 0x00000008050672a5 */ /* 0x000fc4000f8e003f */
[----:B------:R-:W-:Y:S01]  /*d710*/  UIMAD UR4, UR4, UR8, URZ ;  /* 0x00000008040472a4 */ /* 0x000fe2000f8e023f */
[----:B------:R-:W5:Y:S03]  /*d720*/  @!P2 LDC.64 R12, c[0x0][0x218] ;  /* 0x00008600ff0cab82 */ /* 0x000f660000000a00 */
[----:B------:R-:W-:Y:S01]  /*d730*/  UIMAD UR4, UR5, UR9, UR4 ;  /* 0x00000009050472a4 */ /* 0x000fe2000f8e0204 */
[----:B------:R-:W-:Y:S02]  /*d740*/  IMAD.U32 R15, RZ, RZ, UR6 ;  /* 0x00000006ff0f7e24 */ /* 0x000fe4000f8e00ff */
[----:B------:R-:W-:Y:S01]  /*d750*/  IMAD.U32 R5, RZ, RZ, UR6 ;  /* 0x00000006ff057e24 */ /* 0x000fe2000f8e00ff */
[----:B------:R-:W-:Y:S01]  /*d760*/  UIADD3 UR4, UR7, UR4, URZ ;  /* 0x0000000407047290 */ /* 0x000fe2000fffe03f */
[----:B------:R-:W4:Y:S05]  /*d770*/  @!P3 LDC.64 R10, c[0x0][0x218] ;  /* 0x00008600ff0abb82 */ /* 0x000f2a0000000a00 */
[----:B------:R-:W-:-:S03]  /*d780*/  IMAD.U32 R14, RZ, RZ, UR4 ;  /* 0x00000004ff0e7e24 */ /* 0x000fc6000f8e00ff */
[----:B------:R-:W4:Y:S08]  /*d790*/  @!P2 LDC.64 R8, c[0x0][0x218] ;  /* 0x00008600ff08ab82 */ /* 0x000f300000000a00 */
[----:B------:R-:W4:Y:S01]  /*d7a0*/  @!P3 LDC.64 R6, c[0x0][0x218] ;  /* 0x00008600ff06bb82 */ /* 0x000f220000000a00 */
[----:B--2---:R-:W-:-:S04]  /*d7b0*/  LEA R15, P1, R15, R222, 0x6 ;  /* 0x000000de0f0f7211 */ /* 0x004fc800078230ff */
[----:B---3--:R-:W-:Y:S02]  /*d7c0*/  LEA.HI.X R14, R5, R207, R14, 0x6, P1 ;  /* 0x000000cf050e7211 */ /* 0x008fe400008f340e */
[C---:B-1----:R-:W-:Y:S01]  /*d7d0*/  @!P3 LEA R20, P1, R15.reuse, R2, 0x1 ;  /* 0x000000020f14b211 */ /* 0x042fe200078208ff */
[----:B------:R-:W1:Y:S03]  /*d7e0*/  @!P2 LDC.64 R4, c[0x0][0x218] ;  /* 0x00008600ff04ab82 */ /* 0x000e660000000a00 */
[C-C-:B------:R-:W-:Y:S02]  /*d7f0*/  @!P3 LEA.HI.X R21, R15.reuse, R3, R14.reuse, 0x1, P1 ;  /* 0x000000030f15b211 */ /* 0x140fe400008f0c0e */
[C---:B-----5:R-:W-:Y:S02]  /*d800*/  @!P2 LEA R16, P1, R15.reuse, R12, 0x1 ;  /* 0x0000000c0f10a211 */ /* 0x060fe400078208ff */
[C---:B------:R-:W-:Y:S01]  /*d810*/  IADD3 R12, P4, R15.reuse, UR26, RZ ;  /* 0x0000001a0f0c7c10 */ /* 0x040fe2000ff9e0ff */
[----:B------:R-:W2:Y:S01]  /*d820*/  @!P3 LDC.64 R2, c[0x0][0x218] ;  /* 0x00008600ff02bb82 */ /* 0x000ea20000000a00 */
[----:B------:R-:W-:Y:S01]  /*d830*/  @!P2 LEA.HI.X R17, R15, R13, R14, 0x1, P1 ;  /* 0x0000000d0f11a211 */ /* 0x000fe200008f0c0e */
[----:B------:R-:W-:Y:S01]  /*d840*/  @!PT LDS RZ, [RZ] ;  /* 0x00000000fffff984 */ /* 0x000fe20000000800 */
[----:B------:R-:W-:Y:S01]  /*d850*/  @!PT LDS RZ, [RZ] ;  /* 0x00000000fffff984 */ /* 0x000fe20000000800 */
[----:B------:R-:W-:Y:S01]  /*d860*/  @!PT LDS RZ, [RZ] ;  /* 0x00000000fffff984 */ /* 0x000fe20000000800 */
[----:B------:R3:W-:Y:S01]  /*d870*/  @!P3 LDGSTS.E.BYPASS.LTC128B.128 [R252+0x8000], desc[UR20][R20.64] ;  /* 0x0800000014fcbfae */ /* 0x0007e2000b901d54 */
[----:B----4-:R-:W-:-:S02]  /*d880*/  @!P3 LEA R18, P1, R12, R10, 0x1 ;  /* 0x0000000a0c12b211 */ /* 0x010fc400078208ff */
[----:B------:R-:W-:Y:S01]  /*d890*/  IADD3.X R14, R14, UR25, RZ, P4, !PT ;  /* 0x000000190e0e7c10 */ /* 0x000fe2000a7fe4ff */
[----:B------:R4:W-:Y:S03]  /*d8a0*/  @P2 STS.128 [R252+0xa000], RZ ;  /* 0x00a000fffc002388 */ /* 0x0009e60000000c00 */
[C---:B------:R-:W-:Y:S01]  /*d8b0*/  @!P3 LEA.HI.X R19, R12.reuse, R11, R14, 0x1, P1 ;  /* 0x0000000b0c13b211 */ /* 0x040fe200008f0c0e */
[----:B------:R-:W-:Y:S01]  /*d8c0*/  @!PT LDS RZ, [RZ] ;  /* 0x00000000fffff984 */ /* 0x000fe20000000800 */
[----:B------:R-:W-:Y:S01]  /*d8d0*/  @!PT LDS RZ, [RZ] ;  /* 0x00000000fffff984 */ /* 0x000fe20000000800 */
[----:B------:R-:W-:Y:S01]  /*d8e0*/  @!PT LDS RZ, [RZ] ;  /* 0x00000000fffff984 */ /* 0x000fe20000000800 */
[----:B------:R4:W-:Y:S01]  /*d8f0*/  @!P2 LDGSTS.E.BYPASS.LTC128B.128 [R252+0xa000], desc[UR20][R16.64+0x80] ;  /* 0x0a00008010fcafae */ /* 0x0009e2000b901d54 */
[----:B------:R-:W-:-:S03]  /*d900*/  IADD3 R10, P1, R12, UR26, RZ ;  /* 0x0000001a0c0a7c10 */ /* 0x000fc6000ff3e0ff */
[----:B------:R4:W-:Y:S01]  /*d910*/  @P3 STS.128 [R252+0x8800], RZ ;  /* 0x008800fffc003388 */ /* 0x0009e20000000c00 */
[----:B------:R-:W-:-:S03]  /*d920*/  @!P3 LEA R6, P6, R10, R6, 0x1 ;  /* 0x000000060a06b211 */ /* 0x000fc600078c08ff */
[----:B------:R-:W-:Y:S01]  /*d930*/  @!PT LDS RZ, [RZ] ;  /* 0x00000000fffff984 */ /* 0x000fe20000000800 */
[----:B------:R-:W-:Y:S01]  /*d940*/  @!PT LDS RZ, [RZ] ;  /* 0x00000000fffff984 */ /* 0x000fe20000000800 */
[----:B------:R-:W-:Y:S01]  /*d950*/  @!PT LDS RZ, [RZ] ;  /* 0x00000000fffff984 */ /* 0x000fe20000000800 */
[----:B------:R4:W-:Y:S04]  /*d960*/  @!P3 LDGSTS.E.BYPASS.LTC128B.128 [R252+0x8800], desc[UR20][R18.64] ;  /* 0x0880000012fcbfae */ /* 0x0009e8000b901d54 */
[----:B------:R4:W-:Y:S01]  /*d970*/  @P2 STS.128 [R252+0xa800], RZ ;  /* 0x00a800fffc002388 */ /* 0x0009e20000000c00 */
[----:B---3--:R-:W-:Y:S02]  /*d980*/  @!P2 LEA R20, P4, R12, R8, 0x1 ;  /* 0x000000080c14a211 */ /* 0x008fe400078808ff */
[----:B------:R-:W-:Y:S02]  /*d990*/  IADD3 R8, P5, R10, UR26, RZ ;  /* 0x0000001a0a087c10 */ /* 0x000fe4000ffbe0ff */
[----:B------:R-:W-:Y:S02]  /*d9a0*/  @!P2 LEA.HI.X R21, R12, R9, R14, 0x1, P4 ;  /* 0x000000090c15a211 */ /* 0x000fe400020f0c0e */
[----:B------:R-:W-:-:S02]  /*d9b0*/  IADD3.X R14, R14, UR25, RZ, P1, !PT ;  /* 0x000000190e0e7c10 */ /* 0x000fc40008ffe4ff */
[----:B-1----:R-:W-:Y:S01]  /*d9c0*/  @!P2 LEA R4, P1, R10, R4, 0x1 ;  /* 0x000000040a04a211 */ /* 0x002fe200078208ff */
[----:B------:R-:W-:Y:S01]  /*d9d0*/  @!PT LDS RZ, [RZ] ;  /* 0x00000000fffff984 */ /* 0x000fe20000000800 */
[----:B------:R-:W-:Y:S01]  /*d9e0*/  @!PT LDS RZ, [RZ] ;  /* 0x00000000fffff984 */ /* 0x000fe20000000800 */
[----:B------:R-:W-:Y:S01]  /*d9f0*/  @!PT LDS RZ, [RZ] ;  /* 0x00000000fffff984 */ /* 0x000fe20000000800 */
[----:B------:R4:W-:Y:S01]  /*da00*/  @!P2 LDGSTS.E.BYPASS.LTC128B.128 [R252+0xa800], desc[UR20][R20.64+0x80] ;  /* 0x0a80008014fcafae */ /* 0x0009e2000b901d54 */
[----:B--2---:R-:W-:Y:S02]  /*da10*/  @!P3 LEA R2, P4, R8, R2, 0x1 ;  /* 0x000000020802b211 */ /* 0x004fe400078808ff */
[----:B------:R-:W-:Y:S01]  /*da20*/  IADD3.X R9, R14, UR25, RZ, P5, !PT ;  /* 0x000000190e097c10 */ /* 0x000fe2000affe4ff */
[----:B------:R4:W-:Y:S01]  /*da30*/  @P3 STS.128 [R252+0x9000], RZ ;  /* 0x009000fffc003388 */ /* 0x0009e20000000c00 */
[C-C-:B------:R-:W-:Y:S02]  /*da40*/  @!P3 LEA.HI.X R7, R10.reuse, R7, R14.reuse, 0x1, P6 ;  /* 0x000000070a07b211 */ /* 0x140fe400030f0c0e */
[----:B------:R-:W-:Y:S02]  /*da50*/  @!P2 LEA.HI.X R5, R10, R5, R14, 0x1, P1 ;  /* 0x000000050a05a211 */ /* 0x000fe400008f0c0e */
        /* <DEDUP_REMOVED lines=24> */
.L_x_224:
[----:B------:R-:W-:Y:S05]  /*dbe0*/  BSYNC B0 ;  /* 0x0000000000007941 */ /* 0x000fea0003800000 */
.L_x_223:
[----:B------:R-:W0:Y:S02]  /*dbf0*/  LDGDEPBAR ;  /* 0x00000000000079af */ /* 0x000e240000000000 */
.L_x_222:
[----:B------:R2:W-:Y:S01]  /*dc00*/  STL [R1+0x80], R245 ;  /* 0x000080f501007387 */ /* 0x0005e20000100800 */
[----:B------:R-:W-:Y:S01]  /*dc10*/  MOV R37, R205 ;  /* 0x000000cd00257202 */ /* 0x000fe20000000f00 */
[----:B------:R-:W-:Y:S01]  /*dc20*/  IMAD.MOV.U32 R36, RZ, RZ, R213 ;  /* 0x000000ffff247224 */ /* 0x000fe200078e00d5 */
[----:B------:R-:W-:Y:S01]  /*dc30*/  MOV R39, R215 ;  /* 0x000000d700277202 */ /* 0x000fe20000000f00 */
[----:B------:R3:W-:Y:S01]  /*dc40*/  STL [R1+0x7c], R243 ;  /* 0x00007cf301007387 */ /* 0x0007e20000100800 */
[----:B------:R-:W-:Y:S01]  /*dc50*/  MOV R226, R214 ;  /* 0x000000d600e27202 */ /* 0x000fe20000000f00 */
[----:B-1----:R-:W-:Y:S01]  /*dc60*/  IMAD.MOV.U32 R8, RZ, RZ, R218 ;  /* 0x000000ffff087224 */ /* 0x002fe200078e00da */
[----:B------:R-:W-:Y:S01]  /*dc70*/  MOV R52, R216 ;  /* 0x000000d800347202 */ /* 0x000fe20000000f00 */
[----:B------:R1:W-:Y:S01]  /*dc80*/  STL [R1+0x78], R211 ;  /* 0x000078d301007387 */ /* 0x0003e20000100800 */
[----:B------:R-:W-:Y:S01]  /*dc90*/  IMAD.MOV.U32 R224, RZ, RZ, R43 ;  /* 0x000000ffffe07224 */ /* 0x000fe200078e002b */
[----:B----4-:R-:W-:-:S02]  /*dca0*/  FMNMX.FTZ R3, R231, R64, !PT ;  /* 0x00000040e7037209 */ /* 0x010fc40007810000 */
[----:B------:R4:W-:Y:S01]  /*dcb0*/  STL [R1+0x74], R210 ;  /* 0x000074d201007387 */ /* 0x0009e20000100800 */
[----:B------:R-:W-:Y:S02]  /*dcc0*/  MOV R43, R217 ;  /* 0x000000d9002b7202 */ /* 0x000fe40000000f00 */
[----:B------:R-:W-:Y:S01]  /*dcd0*/  MOV R10, R219 ;  /* 0x000000db000a7202 */ /* 0x000fe20000000f00 */
[----:B------:R4:W-:Y:S01]  /*dce0*/  STL [R1+0x70], R209 ;  /* 0x000070d101007387 */ /* 0x0009e20000100800 */
[----:B------:R-:W-:Y:S02]  /*dcf0*/  MOV R11, R58 ;  /* 0x0000003a000b7202 */ /* 0x000fe40000000f00 */
[----:B------:R-:W-:Y:S01]  /*dd00*/  MOV R38, R196 ;  /* 0x000000c400267202 */ /* 0x000fe20000000f00 */
[----:B------:R4:W-:Y:S04]  /*dd10*/  STL [R1+0x6c], R208 ;  /* 0x00006cd001007387 */ /* 0x0009e80000100800 */
[----:B------:R-:W-:Y:S04]  /*dd20*/  LDSM.16.MT88.4 R16, [R244+0xc000] ;  /* 0x00c00000f410783b */ /* 0x000fe80000004200 */
[----:B--2---:R-:W2:Y:S04]  /*dd30*/  LDL.LU R245, [R1+0x50] ;  /* 0x0000500001f57983 */ /* 0x004ea80000300800 */
[----:B---3--:R-:W3:Y:S04]  /*dd40*/  LDL.LU R243, [R1+0x64] ;  /* 0x0000640001f37983 */ /* 0x008ee80000300800 */
[----:B-1----:R-:W2:Y:S01]  /*dd50*/  LDL.LU R211, [R1+0x68] ;  /* 0x0000680001d37983 */ /* 0x002ea20000300800 */
[----:B------:R-:W-:-:S02]  /*dd60*/  FMNMX.FTZ R3, R0, R3, !PT ;  /* 0x0000000300037209 */ /* 0x000fc40007810000 */
[----:B----4-:R-:W-:Y:S02]  /*dd70*/  MOV R210, R204 ;  /* 0x000000cc00d27202 */ /* 0x010fe40000000f00 */
        /* <DEDUP_REMOVED lines=26> */
[----:B------:R-:W-:Y:S01]  /*df20*/  FMNMX.FTZ R9, R8, R9, !PT ;  /* 0x0000000908097209 */ /* 0x000fe20007810000 */
[----:B------:R-:W1:Y:S01]  /*df30*/  SHFL.BFLY PT, R5, R2, 0x2, 0x1f ;  /* 0x0c401f0002057f89 */ /* 0x000e6200000e0000 */
        /* <DEDUP_REMOVED lines=12> */
[----:B------:R-:W-:-:S04]  /*e000*/  FMNMX.FTZ R7, R224, R7, !PT ;  /* 0x00000007e0077209 */ /* 0x000fc80007810000 */
[----:B------:R-:W-:Y:S02]  /*e010*/  FMNMX.FTZ R7, R11, R7, !PT ;  /* 0x000000070b077209 */ /* 0x000fe40007810000 */
[----:B-1----:R-:W-:Y:S02]  /*e020*/  FMNMX.FTZ R5, R2, R5, !PT ;  /* 0x0000000502057209 */ /* 0x002fe40007810000 */
[----:B------:R-:W-:-:S03]  /*e030*/  FMNMX.FTZ R7, R209, R7, !PT ;  /* 0x00000007d1077209 */ /* 0x000fc60007810000 */
[----:B------:R-:W1:Y:S01]  /*e040*/  SHFL.BFLY PT, R196, R5, 0x1, 0x1f ;  /* 0x0c201f0005c47f89 */ /* 0x000e6200000e0000 */
[----:B------:R-:W-:-:S04]  /*e050*/  FMNMX.FTZ R7, R208, R7, !PT ;  /* 0x00000007d0077209 */ /* 0x000fc80007810000 */
[----:B------:R-:W-:-:S04]  /*e060*/  FMNMX.FTZ R7, R27, R7, !PT ;  /* 0x000000071b077209 */ /* 0x000fc80007810000 */
[----:B------:R-:W-:-:S04]  /*e070*/  FMNMX.FTZ R7, R210, R7, !PT ;  /* 0x00000007d2077209 */ /* 0x000fc80007810000 */
[----:B------:R-:W-:-:S04]  /*e080*/  FMNMX.FTZ R7, R46, R7, !PT ;  /* 0x000000072e077209 */ /* 0x000fc80007810000 */
[----:B------:R-:W-:-:S04]  /*e090*/  FMNMX.FTZ R7, R47, R7, !PT ;  /* 0x000000072f077209 */ /* 0x000fc80007810000 */
[----:B------:R-:W-:Y:S02]  /*e0a0*/  FMNMX.FTZ R7, R56, R7, !PT ;  /* 0x0000000738077209 */ /* 0x000fe40007810000 */
[----:B-1----:R-:W-:Y:S02]  /*e0b0*/  FMNMX.FTZ R196, R5, R196, !PT ;  /* 0x000000c405c47209 */ /* 0x002fe40007810000 */
[----:B------:R-:W-:Y:S02]  /*e0c0*/  FMNMX.FTZ R7, R45, R7, !PT ;  /* 0x000000072d077209 */ /* 0x000fe40007810000 */
[----:B------:R-:W-:Y:S02]  /*e0d0*/  FSETP.NEU.FTZ.AND P4, PT, R196, -INF , PT ;  /* 0xff800000c400780b */ /* 0x000fe40003f9d000 */
[----:B------:R-:W-:-:S05]  /*e0e0*/  FMNMX.FTZ R7, R22, R7, !PT ;  /* 0x0000000716077209 */ /* 0x000fca0007810000 */
[----:B------:R-:W1:Y:S02]  /*e0f0*/  SHFL.BFLY PT, R2, R7, 0x2, 0x1f ;  /* 0x0c401f0007027f89 */ /* 0x000e6400000e0000 */
[----:B-1----:R-:W-:-:S05]  /*e100*/  FMNMX.FTZ R2, R7, R2, !PT ;  /* 0x0000000207027209 */ /* 0x002fca0007810000 */
[----:B------:R-:W1:Y:S02]  /*e110*/  SHFL.BFLY PT, R7, R2, 0x1, 0x1f ;  /* 0x0c201f0002077f89 */ /* 0x000e6400000e0000 */
[----:B-1----:R-:W-:-:S04]  /*e120*/  FMNMX.FTZ R2, R2, R7, !PT ;  /* 0x0000000702027209 */ /* 0x002fc80007810000 */
[----:B------:R-:W-:Y:S02]  /*e130*/  FSETP.NEU.FTZ.AND P2, PT, R2, -INF , PT ;  /* 0xff8000000200780b */ /* 0x000fe40003f5d000 */
[----:B---3--:R-:W-:Y:S02]  /*e140*/  FMNMX.FTZ R9, R243, R9, !PT ;  /* 0x00000009f3097209 */ /* 0x008fe40007810000 */
[----:B--2---:R-:W-:Y:S02]  /*e150*/  FMNMX.FTZ R3, R211, R3, !PT ;  /* 0x00000003d3037209 */ /* 0x004fe40007810000 */
[----:B------:R-:W-:Y:S02]  /*e160*/  FMNMX.FTZ R9, R55, R9, !PT ;  /* 0x0000000937097209 */ /* 0x000fe40007810000 */
        /* <DEDUP_REMOVED lines=9> */
[----:B------:R-:W-:-:S04]  /*e200*/  FMNMX.FTZ R4, R200, R3, !PT ;  /* 0x00000003c8047209 */ /* 0x000fc80007810000 */
[----:B------:R-:W-:Y:S01]  /*e210*/  FMNMX.FTZ R5, R201, R4, !PT ;  /* 0x00000004c9057209 */ /* 0x000fe20007810000 */
[----:B------:R-:W1:Y:S01]  /*e220*/  SHFL.BFLY PT, R3, R6, 0x1, 0x1f ;  /* 0x0c201f0006037f89 */ /* 0x000e6200000e0000 */
[----:B------:R-:W-:Y:S02]  /*e230*/  FMUL.FTZ R4, R196, UR10 ;  /* 0x0000000ac4047c20 */ /* 0x000fe40008410000 */
[----:B------:R-:W-:-:S03]  /*e240*/  FMNMX.FTZ R5, R202, R5, !PT ;  /* 0x00000005ca057209 */ /* 0x000fc60007810000 */
[----:B------:R-:W-:Y:S02]  /*e250*/  FSEL R58, R4, RZ, P4 ;  /* 0x000000ff043a7208 */ /* 0x000fe40002000000 */
[----:B------:R-:W-:-:S05]  /*e260*/  FMNMX.FTZ R4, R212, R5, !PT ;  /* 0x00000005d4047209 */ /* 0x000fca0007810000 */
[----:B------:R-:W2:Y:S01]  /*e270*/  SHFL.BFLY PT, R5, R4, 0x2, 0x1f ;  /* 0x0c401f0004057f89 */ /* 0x000ea200000e0000 */
[----:B------:R-:W-:Y:S01]  /*e280*/  FFMA.FTZ R207, R0, UR10, -R58 ;  /* 0x0000000a00cf7c23 */ /* 0x000fe2000801083a */
[----:B-1----:R-:W-:-:S04]  /*e290*/  FMNMX.FTZ R3, R6, R3, !PT ;  /* 0x0000000306037209 */ /* 0x002fc80007810000 */
[C---:B------:R-:W-:Y:S01]  /*e2a0*/  FSETP.NEU.FTZ.AND P3, PT, R3.reuse, -INF , PT ;  /* 0xff8000000300780b */ /* 0x040fe20003f7d000 */
[----:B------:R-:W-:-:S05]  /*e2b0*/  FMUL.FTZ R0, R3, UR10 ;  /* 0x0000000a03007c20 */ /* 0x000fca0008410000 */
[----:B------:R-:W-:Y:S02]  /*e2c0*/  FSEL R9, R0, RZ, P3 ;  /* 0x000000ff00097208 */ /* 0x000fe40001800000 */
[----:B--2---:R-:W-:-:S05]  /*e2d0*/  FMNMX.FTZ R0, R4, R5, !PT ;  /* 0x0000000504007209 */ /* 0x004fca0007810000 */
[----:B------:R-:W1:Y:S01]  /*e2e0*/  SHFL.BFLY PT, R5, R0, 0x1, 0x1f ;  /* 0x0c201f0000057f89 */ /* 0x000e6200000e0000 */
[--C-:B------:R-:W-:Y:S01]  /*e2f0*/  FFMA.FTZ R214, R65, UR10, -R9.reuse ;  /* 0x0000000a41d67c23 */ /* 0x100fe20008010809 */
[----:B------:R-:W-:Y:S02]  /*e300*/  IMAD.MOV.U32 R65, RZ, RZ, R9 ;  /* 0x000000ffff417224 */ /* 0x000fe400078e0009 */
[----:B------:R-:W-:Y:S02]  /*e310*/  FMUL.FTZ R4, R2, UR10 ;  /* 0x0000000a02047c20 */ /* 0x000fe40008410000 */
[----:B------:R-:W-:Y:S01]  /*e320*/  FFMA.FTZ R205, R67, UR10, -R65 ;  /* 0x0000000a43cd7c23 */ /* 0x000fe20008010841 */
[----:B------:R-:W-:Y:S02]  /*e330*/  MOV R67, R23 ;  /* 0x0000001700437202 */ /* 0x000fe40000000f00 */
[----:B------:R-:W-:Y:S02]  /*e340*/  FSEL R23, R4, RZ, P2 ;  /* 0x000000ff04177208 */ /* 0x000fe40001000000 */
[----:B------:R-:W-:-:S02]  /*e350*/  FSEL R4, R196, RZ, P4 ;  /* 0x000000ffc4047208 */ /* 0x000fc40002000000 */
[----:B-1----:R-:W-:Y:S02]  /*e360*/  FMNMX.FTZ R0, R0, R5, !PT ;  /* 0x0000000500007209 */ /* 0x002fe40007810000 */
[----:B------:R-:W-:Y:S02]  /*e370*/  FSEL R5, R3, RZ, P3 ;  /* 0x000000ff03057208 */ /* 0x000fe40001800000 */
[----:B------:R-:W-:-:S03]  /*e380*/  FSETP.NEU.FTZ.AND P1, PT, R0, -INF , PT ;  /* 0xff8000000000780b */ /* 0x000fc60003f3d000 */
[----:B------:R-:W-:Y:S01]  /*e390*/  FADD.FTZ R5, R230, -R5 ;  /* 0x80000005e6057221 */ /* 0x000fe20000010000 */
[----:B------:R-:W-:Y:S01]  /*e3a0*/  FADD.FTZ R225, R231, -R4 ;  /* 0x80000004e7e17221 */ /* 0x000fe20000010000 */
[----:B------:R-:W-:Y:S01]  /*e3b0*/  FSEL R4, R2, RZ, P2 ;  /* 0x000000ff02047208 */ /* 0x000fe20001000000 */
[C---:B------:R-:W-:Y:S01]  /*e3c0*/  FMUL.FTZ R213, R0.reuse, UR10 ;  /* 0x0000000a00d57c20 */ /* 0x040fe20008410000 */
[----:B------:R-:W-:Y:S01]  /*e3d0*/  FMUL.FTZ R227, R5, UR10 ;  /* 0x0000000a05e37c20 */ /* 0x000fe20008410000 */
[----:B------:R-:W-:Y:S02]  /*e3e0*/  FSEL R5, R0, RZ, P1 ;  /* 0x000000ff00057208 */ /* 0x000fe40000800000 */
[----:B------:R-:W-:Y:S01]  /*e3f0*/  FADD.FTZ R4, R229, -R4 ;  /* 0x80000004e5047221 */ /* 0x000fe20000010000 */
[----:B------:R-:W-:Y:S02]  /*e400*/  FSEL R213, R213, RZ, P1 ;  /* 0x000000ffd5d57208 */ /* 0x000fe40000800000 */
[----:B------:R-:W-:Y:S01]  /*e410*/  FADD.FTZ R5, R228, -R5 ;  /* 0x80000005e4057221 */ /* 0x000fe20000010000 */
[----:B------:R-:W-:Y:S01]  /*e420*/  FMUL.FTZ R225, R225, UR10 ;  /* 0x0000000ae1e17c20 */ /* 0x000fe20008410000 */
[--C-:B------:R-:W-:Y:S01]  /*e430*/  FFMA.FTZ R217, R62, UR10, -R65.reuse ;  /* 0x0000000a3ed97c23 */ /* 0x100fe20008010841 */
[----:B------:R-:W-:Y:S01]  /*e440*/  FMUL.FTZ R223, R4, UR10 ;  /* 0x0000000a04df7c20 */ /* 0x000fe20008410000 */
[----:B------:R-:W-:Y:S01]  /*e450*/  MOV R62, R198 ;  /* 0x000000c6003e7202 */ /* 0x000fe20000000f00 */
[----:B------:R-:W-:Y:S01]  /*e460*/  FMUL.FTZ R215, R5, UR10 ;  /* 0x0000000a05d77c20 */ /* 0x000fe20008410000 */
[--C-:B------:R-:W-:Y:S01]  /*e470*/  FFMA.FTZ R222, R64, UR10, -R58.reuse ;  /* 0x0000000a40de7c23 */ /* 0x100fe2000801083a */
[--C-:B------:R-:W-:Y:S01]  /*e480*/  FFMA.FTZ R219, R60, UR10, -R58.reuse ;  /* 0x0000000a3cdb7c23 */ /* 0x100fe2000801083a */
[----:B------:R-:W-:Y:S01]  /*e490*/  FFMA.FTZ R218, R61, UR10, -R58 ;  /* 0x0000000a3dda7c23 */ /* 0x000fe2000801083a */
[----:B------:R-:W-:Y:S01]  /*e4a0*/  FFMA.FTZ R216, R63, UR10, -R65 ;  /* 0x0000000a3fd87c23 */ /* 0x000fe20008010841 */
[--C-:B------:R-:W-:Y:S01]  /*e4b0*/  FFMA.FTZ R206, R40, UR10, -R23.reuse ;  /* 0x0000000a28ce7c23 */ /* 0x100fe20008010817 */
[--C-:B------:R-:W-:Y:S01]  /*e4c0*/  FFMA.FTZ R203, R29, UR10, -R23.reuse ;  /* 0x0000000a1dcb7c23 */ /* 0x100fe20008010817 */
[--C-:B------:R-:W-:Y:S01]  /*e4d0*/  FFMA.FTZ R199, R31, UR10, -R23.reuse ;  /* 0x0000000a1fc77c23 */ /* 0x100fe20008010817 */
[----:B------:R-:W-:Y:S01]  /*e4e0*/  FFMA.FTZ R198, R25, UR10, -R23 ;  /* 0x0000000a19c67c23 */ /* 0x000fe20008010817 */
[--C-:B------:R-:W-:Y:S01]  /*e4f0*/  FFMA.FTZ R204, R30, UR10, -R213.reuse ;  /* 0x0000000a1ecc7c23 */ /* 0x100fe200080108d5 */
[--C-:B------:R-:W-:Y:S01]  /*e500*/  FFMA.FTZ R197, R28, UR10, -R213.reuse ;  /* 0x0000000a1cc57c23 */ /* 0x100fe200080108d5 */
[--C-:B------:R-:W-:Y:S01]  /*e510*/  FFMA.FTZ R220, R26, UR10, -R213.reuse ;  /* 0x0000000a1adc7c23 */ /* 0x100fe200080108d5 */
[----:B------:R-:W-:Y:S01]  /*e520*/  FFMA.FTZ R221, R24, UR10, -R213 ;  /* 0x0000000a18dd7c23 */ /* 0x000fe200080108d5 */
[----:B------:R-:W1:Y:S08]  /*e530*/  MUFU.EX2 R225, R225 ;  /* 0x000000e100e17308 */ /* 0x000e700000000800 */
[----:B------:R-:W2:Y:S08]  /*e540*/  MUFU.EX2 R227, R227 ;  /* 0x000000e300e37308 */ /* 0x000eb00000000800 */
[----:B------:R-:W3:Y:S08]  /*e550*/  MUFU.EX2 R223, R223 ;  /* 0x000000df00df7308 */ /* 0x000ef00000000800 */
[----:B------:R-:W4:Y:S08]  /*e560*/  MUFU.EX2 R215, R215 ;  /* 0x000000d700d77308 */ /* 0x000f300000000800 */
[----:B------:R-:W-:Y:S08]  /*e570*/  MUFU.EX2 R222, R222 ;  /* 0x000000de00de7308 */ /* 0x000ff00000000800 */
[----:B------:R-:W4:Y:S08]  /*e580*/  MUFU.EX2 R207, R207 ;  /* 0x000000cf00cf7308 */ /* 0x000f300000000800 */
[----:B------:R-:W-:Y:S08]  /*e590*/  MUFU.EX2 R219, R219 ;  /* 0x000000db00db7308 */ /* 0x000ff00000000800 */
[----:B------:R-:W-:Y:S08]  /*e5a0*/  MUFU.EX2 R218, R218 ;  /* 0x000000da00da7308 */ /* 0x000ff00000000800 */
[----:B------:R-:W-:Y:S08]  /*e5b0*/  MUFU.EX2 R214, R214 ;  /* 0x000000d600d67308 */ /* 0x000ff00000000800 */
[----:B------:R-:W4:Y:S08]  /*e5c0*/  MUFU.EX2 R205, R205 ;  /* 0x000000cd00cd7308 */ /* 0x000f300000000800 */
[----:B------:R-:W-:Y:S08]  /*e5d0*/  MUFU.EX2 R217, R217 ;  /* 0x000000d900d97308 */ /* 0x000ff00000000800 */
        /* <DEDUP_REMOVED lines=8> */
[----:B------:R-:W4:Y:S01]  /*e660*/  MUFU.EX2 R221, R221 ;  /* 0x000000dd00dd7308 */ /* 0x000f220000000800 */
[----:B-1----:R-:W-:Y:S01]  /*e670*/  FMUL.FTZ R12, R192, R225 ;  /* 0x000000e1c00c7220 */ /* 0x002fe20000410000 */
[-C--:B--2---:R-:W-:Y:S01]  /*e680*/  FMUL.FTZ R14, R194, R227.reuse ;  /* 0x000000e3c20e7220 */ /* 0x084fe20000410000 */
[----:B------:R-:W-:Y:S01]  /*e690*/  FMUL.FTZ R15, R195, R227 ;  /* 0x000000e3c30f7220 */ /* 0x000fe20000410000 */
[----:B------:R-:W-:Y:S01]  /*e6a0*/  MOV R192, R11 ;  /* 0x0000000b00c07202 */ /* 0x000fe20000000f00 */
[----:B------:R-:W-:Y:S01]  /*e6b0*/  FMUL.FTZ R13, R193, R225 ;  /* 0x000000e1c10d7220 */ /* 0x000fe20000410000 */
[----:B------:R-:W-:Y:S01]  /*e6c0*/  MOV R194, R10 ;  /* 0x0000000a00c27202 */ /* 0x000fe20000000f00 */
[----:B---3--:R-:W-:Y:S01]  /*e6d0*/  FMUL.FTZ R20, R184, R223 ;  /* 0x000000dfb8147220 */ /* 0x008fe20000410000 */
[----:B------:R-:W-:Y:S01]  /*e6e0*/  MOV R195, R8 ;  /* 0x0000000800c37202 */ /* 0x000fe20000000f00 */
[----:B------:R-:W-:-:S02]  /*e6f0*/  IMAD.MOV.U32 R193, RZ, RZ, R22 ;  /* 0x000000ffffc17224 */ /* 0x000fc400078e0016 */
[-C--:B------:R-:W-:Y:S01]  /*e700*/  FMUL.FTZ R8, R188, R223.reuse ;  /* 0x000000dfbc087220 */ /* 0x080fe20000410000 */
[----:B------:R-:W-:Y:S01]  /*e710*/  FMUL.FTZ R9, R189, R223 ;  /* 0x000000dfbd097220 */ /* 0x000fe20000410000 */
[-C--:B----4-:R-:W-:Y:S01]  /*e720*/  FMUL.FTZ R10, R190, R215.reuse ;  /* 0x000000d7be0a7220 */ /* 0x090fe20000410000 */
[----:B------:R-:W-:Y:S01]  /*e730*/  FMUL.FTZ R11, R191, R215 ;  /* 0x000000d7bf0b7220 */ /* 0x000fe20000410000 */
[----:B------:R-:W-:Y:S01]  /*e740*/  MOV R184, R23 ;  /* 0x0000001700b87202 */ /* 0x000fe20000000f00 */
        /* <DEDUP_REMOVED lines=13> */
[----:B------:R-:W-:-:S02]  /*e820*/  F2FP.BF16.F32.PACK_AB R190, R198, R199 ;  /* 0x000000c7c6be723e */ /* 0x000fc400000010ff */
[----:B------:R-:W-:Y:S01]  /*e830*/  F2FP.BF16.F32.PACK_AB R191, R221, R220 ;  /* 0x000000dcddbf723e */ /* 0x000fe200000010ff */
[----:B------:R-:W-:Y:S01]  /*e840*/  IMAD.MOV.U32 R229, RZ, RZ, R50 ;  /* 0x000000ffffe57224 */ /* 0x000fe200078e0032 */
[----:B------:R-:W-:Y:S01]  /*e850*/  MOV R231, R51 ;  /* 0x0000003300e77202 */ /* 0x000fe20000000f00 */
[----:B------:R-:W-:Y:S01]  /*e860*/  HMMA.16816.F32.BF16 R12, R4, R16, R12 ;  /* 0x00000010040c723c */ /* 0x000fe2000004180c */
[----:B------:R-:W1:Y:S01]  /*e870*/  LDSM.16.MT88.4 R48, [R241+0xc000] ;  /* 0x00c00000f130783b */ /* 0x000e620000004200 */
[----:B------:R-:W-:-:S04]  /*e880*/  MOV R187, R47 ;  /* 0x0000002f00bb7202 */ /* 0x000fc80000000f00 */
[----:B------:R-:W-:Y:S01]  /*e890*/  HMMA.16816.F32.BF16 R8, R188, R16, R8 ;  /* 0x00000010bc08723c */ /* 0x000fe20000041808 */
[----:B------:R-:W-:Y:S01]  /*e8a0*/  MOV R64, R33 ;  /* 0x0000002100407202 */ /* 0x000fe20000000f00 */
[----:B------:R-:W-:-:S04]  /*e8b0*/  FMUL.FTZ R29, R69, R225 ;  /* 0x000000e1451d7220 */ /* 0x000fc80000410000 */
[-C--:B------:R-:W-:Y:S01]  /*e8c0*/  HMMA.16816.F32.BF16 R20, R188, R18.reuse, R20 ;  /* 0x00000012bc14723c */ /* 0x080fe20000041814 */
[----:B------:R-:W-:Y:S01]  /*e8d0*/  FMUL.FTZ R30, R70, R227 ;  /* 0x000000e3461e7220 */ /* 0x000fe20000410000 */
[----:B------:R-:W-:Y:S01]  /*e8e0*/  FMUL.FTZ R28, R68, R225 ;  /* 0x000000e1441c7220 */ /* 0x000fe20000410000 */
[----:B------:R-:W-:Y:S03]  /*e8f0*/  LDSM.16.MT88.4 R32, [R242+0xc000] ;  /* 0x00c00000f220783b */ /* 0x000fe60000004200 */
[----:B------:R-:W-:Y:S01]  /*e900*/  HMMA.16816.F32.BF16 R16, R4, R18, R180 ;  /* 0x000000120410723c */ /* 0x000fe200000418b4 */
[----:B------:R-:W-:Y:S01]  /*e910*/  MOV R69, R187 ;  /* 0x000000bb00457202 */ /* 0x000fe20000000f00 */
[----:B------:R-:W-:-:S05]  /*e920*/  IMAD.MOV.U32 R187, RZ, RZ, R195 ;  /* 0x000000ffffbb7224 */ /* 0x000fca00078e00c3 */
        /* <DEDUP_REMOVED lines=8> */
[----:B------:R-:W2:Y:S01]  /*e9b0*/  LDSM.16.MT88.4 R64, [R240+0xc000] ;  /* 0x00c00000f040783b */ /* 0x000ea20000004200 */
[----:B------:R-:W-:Y:S01]  /*e9c0*/  MOV R60, R42 ;  /* 0x0000002a003c7202 */ /* 0x000fe20000000f00 */
[----:B------:R-:W-:Y:S01]  /*e9d0*/  FMUL.FTZ R42, R90, R215 ;  /* 0x000000d75a2a7220 */ /* 0x000fe20000410000 */
[----:B------:R-:W-:Y:S01]  /*e9e0*/  MOV R182, R27 ;  /* 0x0000001b00b67202 */ /* 0x000fe20000000f00 */
[----:B------:R-:W-:Y:S02]  /*e9f0*/  IMAD.MOV.U32 R90, RZ, RZ, R43 ;  /* 0x000000ffff5a7224 */ /* 0x000fe400078e002b */
[----:B------:R-:W-:Y:S01]  /*ea00*/  FMUL.FTZ R43, R91, R215 ;  /* 0x000000d75b2b7220 */ /* 0x000fe20000410000 */
[----:B------:R-:W-:Y:S02]  /*ea10*/  MOV R228, R41 ;  /* 0x0000002900e47202 */ /* 0x000fe40000000f00 */
[----:B------:R-:W-:Y:S01]  /*ea20*/  MOV R91, R182 ;  /* 0x000000b6005b7202 */ /* 0x000fe20000000f00 */
[----:B------:R-:W-:Y:S01]  /*ea30*/  IMAD.MOV.U32 R182, RZ, RZ, R62 ;  /* 0x000000ffffb67224 */ /* 0x000fe200078e003e */
[----:B------:R-:W-:Y:S01]  /*ea40*/  MOV R62, R53 ;  /* 0x00000035003e7202 */ /* 0x000fe20000000f00 */
[----:B------:R-:W-:Y:S01]  /*ea50*/  FMUL.FTZ R53, R93, R223 ;  /* 0x000000df5d357220 */ /* 0x000fe20000410000 */
[----:B------:R-:W-:Y:S01]  /*ea60*/  MOV R93, R228 ;  /* 0x000000e4005d7202 */ /* 0x000fe20000000f00 */
[----:B------:R-:W-:Y:S01]  /*ea70*/  IMAD.MOV.U32 R228, RZ, RZ, R229 ;  /* 0x000000ffffe47224 */ /* 0x000fe200078e00e5 */
[----:B------:R-:W-:-:S02]  /*ea80*/  MOV R229, R231 ;  /* 0x000000e700e57202 */ /* 0x000fc40000000f00 */
[----:B------:R-:W-:Y:S01]  /*ea90*/  MOV R231, R54 ;  /* 0x0000003600e77202 */ /* 0x000fe20000000f00 */
[----:B------:R-:W-:Y:S01]  /*eaa0*/  FMUL.FTZ R54, R94, R215 ;  /* 0x000000d75e367220 */ /* 0x000fe20000410000 */
        /* <DEDUP_REMOVED lines=11> */
[-C--:B------:R-:W-:Y:S01]  /*eb60*/  FMUL.FTZ R44, R84, R225.reuse ;  /* 0x000000e1542c7220 */ /* 0x080fe20000410000 */
[----:B------:R-:W-:Y:S01]  /*eb70*/  FMUL.FTZ R45, R85, R225 ;  /* 0x000000e1552d7220 */ /* 0x000fe20000410000 */
[-C--:B------:R-:W-:Y:S01]  /*eb80*/  FMUL.FTZ R46, R86, R227.reuse ;  /* 0x000000e3562e7220 */ /* 0x080fe20000410000 */
[----:B------:R-:W-:Y:S01]  /*eb90*/  FMUL.FTZ R47, R87, R227 ;  /* 0x000000e3572f7220 */ /* 0x000fe20000410000 */
        /* <DEDUP_REMOVED lines=9> */
[----:B------:R-:W-:Y:S01]  /*ec30*/  MOV R95, R62 ;  /* 0x0000003e005f7202 */ /* 0x000fe20000000f00 */
[----:B------:R-:W-:Y:S01]  /*ec40*/  FMUL.FTZ R62, R102, R227 ;  /* 0x000000e3663e7220 */ /* 0x000fe20000410000 */
[----:B------:R-:W-:Y:S01]  /*ec50*/  FMUL.FTZ R26, R74, R215 ;  /* 0x000000d74a1a7220 */ /* 0x000fe20000410000 */
[----:B------:R-:W-:Y:S01]  /*ec60*/  MOV R102, R228 ;  /* 0x000000e400667202 */ /* 0x000fe20000000f00 */
[----:B------:R-:W-:Y:S01]  /*ec70*/  IMAD.MOV.U32 R185, RZ, RZ, R38 ;  /* 0x000000ffffb97224 */ /* 0x000fe200078e0026 */
[----:B------:R-:W-:Y:S01]  /*ec80*/  MOV R186, R39 ;  /* 0x0000002700ba7202 */ /* 0x000fe20000000f00 */
[-C--:B-1----:R-:W-:Y:S01]  /*ec90*/  HMMA.16816.F32.BF16 R44, R4, R48.reuse, R44 ;  /* 0x00000030042c723c */ /* 0x082fe2000004182c */
[----:B------:R-:W-:Y:S01]  /*eca0*/  MOV R230, R37 ;  /* 0x0000002500e67202 */ /* 0x000fe20000000f00 */
[----:B------:R-:W-:Y:S01]  /*ecb0*/  FMUL.FTZ R27, R75, R215 ;  /* 0x000000d74b1b7220 */ /* 0x000fe20000410000 */
[----:B------:R-:W-:Y:S01]  /*ecc0*/  MOV R228, R63 ;  /* 0x0000003f00e47202 */ /* 0x000fe20000000f00 */
[----:B------:R-:W-:Y:S01]  /*ecd0*/  FMUL.FTZ R36, R76, R223 ;  /* 0x000000df4c247220 */ /* 0x000fe20000410000 */
[----:B------:R-:W-:Y:S01]  /*ece0*/  MOV R74, R193 ;  /* 0x000000c1004a7202 */ /* 0x000fe20000000f00 */
[C---:B------:R-:W-:Y:S01]  /*ecf0*/  HMMA.16816.F32.BF16 R40, R188.reuse, R48, R40 ;  /* 0x00000030bc28723c */ /* 0x040fe20000041828 */
[----:B------:R-:W-:Y:S01]  /*ed00*/  FMUL.FTZ R37, R77, R223 ;  /* 0x000000df4d257220 */ /* 0x000fe20000410000 */
[-C--:B------:R-:W-:Y:S01]  /*ed10*/  FMUL.FTZ R38, R78, R215.reuse ;  /* 0x000000d74e267220 */ /* 0x080fe20000410000 */
[----:B------:R-:W-:Y:S01]  /*ed20*/  FMUL.FTZ R39, R79, R215 ;  /* 0x000000d74f277220 */ /* 0x000fe20000410000 */
[-C--:B------:R-:W-:Y:S01]  /*ed30*/  FMUL.FTZ R63, R103, R227.reuse ;  /* 0x000000e3673f7220 */ /* 0x080fe20000410000 */
[----:B------:R-:W-:Y:S01]  /*ed40*/  IMAD.MOV.U32 R193, RZ, RZ, R192 ;  /* 0x000000ffffc17224 */ /* 0x000fe200078e00c0 */
[-C--:B------:R-:W-:Y:S01]  /*ed50*/  HMMA.16816.F32.BF16 R52, R188, R50.reuse, R52 ;  /* 0x00000032bc34723c */ /* 0x080fe20000041834 */
[----:B------:R-:W-:Y:S01]  /*ed60*/  FMUL.FTZ R31, R71, R227 ;  /* 0x000000e3471f7220 */ /* 0x000fe20000410000 */
[----:B------:R-:W-:Y:S01]  /*ed70*/  IMAD.MOV.U32 R103, RZ, RZ, R70 ;  /* 0x000000ffff677224 */ /* 0x000fe200078e0046 */
[----:B------:R-:W-:Y:S01]  /*ed80*/  MOV R77, R69 ;  /* 0x00000045004d7202 */ /* 0x000fe20000000f00 */
[----:B------:R-:W-:Y:S01]  /*ed90*/  IMAD.MOV.U32 R79, RZ, RZ, R56 ;  /* 0x000000ffff4f7224 */ /* 0x000fe200078e0038 */
[----:B------:R-:W-:Y:S01]  /*eda0*/  MOV R76, R68 ;  /* 0x00000044004c7202 */ /* 0x000fe20000000f00 */
[C---:B------:R-:W-:Y:S01]  /*edb0*/  HMMA.16816.F32.BF16 R48, R4.reuse, R50, R96 ;  /* 0x000000320430723c */ /* 0x040fe20000041860 */
[----:B------:R-:W-:Y:S01]  /*edc0*/  MOV R75, R59 ;  /* 0x0000003b004b7202 */ /* 0x000fe20000000f00 */
[----:B------:R-:W-:Y:S01]  /*edd0*/  FMUL.FTZ R56, R104, R223 ;  /* 0x000000df68387220 */ /* 0x000fe20000410000 */
[----:B------:R-:W-:Y:S01]  /*ede0*/  MOV R192, R58 ;  /* 0x0000003a00c07202 */ /* 0x000fe20000000f00 */
[----:B------:R-:W-:Y:S01]  /*edf0*/  FMUL.FTZ R58, R106, R215 ;  /* 0x000000d76a3a7220 */ /* 0x000fe20000410000 */
[----:B------:R-:W-:Y:S01]  /*ee00*/  MOV R78, R57 ;  /* 0x00000039004e7202 */ /* 0x000fe20000000f00 */
[----:B------:R-:W-:Y:S01]  /*ee10*/  FMUL.FTZ R57, R105, R223 ;  /* 0x000000df69397220 */ /* 0x000fe20000410000 */
[----:B------:R-:W-:Y:S01]  /*ee20*/  IMAD.MOV.U32 R99, RZ, RZ, R61 ;  /* 0x000000ffff637224 */ /* 0x000fe200078e003d */
[----:B------:R-:W-:Y:S01]  /*ee30*/  MOV R98, R60 ;  /* 0x0000003c00627202 */ /* 0x000fe20000000f00 */
        /* <DEDUP_REMOVED lines=17> */
[----:B--2---:R-:W-:Y:S01]  /*ef50*/  HMMA.16816.F32.BF16 R60, R4, R64, R60 ;  /* 0x00000040043c723c */ /* 0x004fe2000004183c */
[-C--:B------:R-:W-:Y:S01]  /*ef60*/  FMUL.FTZ R72, R120, R223.reuse ;  /* 0x000000df78487220 */ /* 0x080fe20000410000 */
[----:B------:R-:W-:Y:S01]  /*ef70*/  FMUL.FTZ R73, R121, R223 ;  /* 0x000000df79497220 */ /* 0x000fe20000410000 */
[----:B------:R-:W-:-:S02]  /*ef80*/  MOV R121, R77 ;  /* 0x0000004d00797202 */ /* 0x000fc40000000f00 */
[----:B------:R-:W-:Y:S01]  /*ef90*/  MOV R104, R75 ;  /* 0x0000004b00687202 */ /* 0x000fe20000000f00 */
[----:B------:R-:W-:Y:S01]  /*efa0*/  HMMA.16816.F32.BF16 R56, R188, R64, R56 ;  /* 0x00000040bc38723c */ /* 0x000fe20000041838 */
[----:B------:R-:W-:Y:S01]  /*efb0*/  MOV R120, R76 ;  /* 0x0000004c00787202 */ /* 0x000fe20000000f00 */
[----:B------:R-:W-:Y:S01]  /*efc0*/  FMUL.FTZ R76, R124, R223 ;  /* 0x000000df7c4c7220 */ /* 0x000fe20000410000 */
[----:B------:R-:W-:-:S03]  /*efd0*/  MOV R105, R74 ;  /* 0x0000004a00697202 */ /* 0x000fc60000000f00 */
[----:B------:R-:W-:Y:S01]  /*efe0*/  HMMA.16816.F32.BF16 R28, R4, R32, R28 ;  /* 0x00000020041c723c */ /* 0x000fe2000004181c */
[----:B------:R-:W-:Y:S01]  /*eff0*/  FMUL.FTZ R77, R125, R223 ;  /* 0x000000df7d4d7220 */ /* 0x000fe20000410000 */
[-C--:B------:R-:W-:Y:S01]  /*f000*/  FMUL.FTZ R74, R122, R215.reuse ;  /* 0x000000d77a4a7220 */ /* 0x080fe20000410000 */
[----:B------:R-:W-:-:S03]  /*f010*/  FMUL.FTZ R75, R123, R215 ;  /* 0x000000d77b4b7220 */ /* 0x000fc60000410000 */
[C---:B------:R-:W-:Y:S01]  /*f020*/  HMMA.16816.F32.BF16 R36, R188.reuse, R34, R36 ;  /* 0x00000022bc24723c */ /* 0x040fe20000041824 */
[----:B------:R-:W-:Y:S01]  /*f030*/  MOV R124, R195 ;  /* 0x000000c3007c7202 */ /* 0x000fe20000000f00 */
[----:B------:R-:W-:Y:S01]  /*f040*/  IMAD.MOV.U32 R125, RZ, RZ, R194 ;  /* 0x000000ffff7d7224 */ /* 0x000fe200078e00c2 */
[----:B------:R-:W-:Y:S01]  /*f050*/  MOV R106, R180 ;  /* 0x000000b4006a7202 */ /* 0x000fe20000000f00 */
[----:B------:R-:W-:Y:S01]  /*f060*/  IMAD.MOV.U32 R107, RZ, RZ, R181 ;  /* 0x000000ffff6b7224 */ /* 0x000fe200078e00b5 */
[----:B------:R-:W1:Y:S01]  /*f070*/  LDSM.16.MT88.4 R108, [R244+0xe000] ;  /* 0x00e00000f46c783b */ /* 0x000e620000004200 */
[----:B------:R-:W-:Y:S01]  /*f080*/  HMMA.16816.F32.BF16 R68, R188, R66, R68 ;  /* 0x00000042bc44723c */ /* 0x000fe20000041844 */
[----:B------:R-:W-:Y:S01]  /*f090*/  IMAD.MOV.U32 R122, RZ, RZ, R186 ;  /* 0x000000ffff7a7224 */ /* 0x000fe200078e00ba */
[----:B------:R-:W-:-:S04]  /*f0a0*/  MOV R123, R185 ;  /* 0x000000b9007b7202 */ /* 0x000fc80000000f00 */
[----:B------:R-:W-:Y:S06]  /*f0b0*/  HMMA.16816.F32.BF16 R24, R188, R32, R24 ;  /* 0x00000020bc18723c */ /* 0x000fec0000041818 */
[C---:B------:R-:W-:Y:S06]  /*f0c0*/  HMMA.16816.F32.BF16 R64, R4.reuse, R66, R112 ;  /* 0x000000420440723c */ /* 0x040fec0000041870 */
[----:B------:R-:W-:Y:S01]  /*f0d0*/  HMMA.16816.F32.BF16 R32, R4, R34, R80 ;  /* 0x000000220420723c */ /* 0x000fe20000041850 */
[----:B------:R-:W-:-:S02]  /*f0e0*/  IMAD.MOV.U32 R112, RZ, RZ, R78 ;  /* 0x000000ffff707224 */ /* 0x000fc400078e004e */
[----:B------:R-:W-:Y:S01]  /*f0f0*/  FMUL.FTZ R78, R126, R215 ;  /* 0x000000d77e4e7220 */ /* 0x000fe20000410000 */
[----:B------:R-:W-:Y:S02]  /*f100*/  MOV R115, R182 ;  /* 0x000000b600737202 */ /* 0x000fe40000000f00 */
[----:B------:R-:W-:Y:S01]  /*f110*/  MOV R114, R183 ;  /* 0x000000b700727202 */ /* 0x000fe20000000f00 */
[-C--:B------:R-:W-:Y:S01]  /*f120*/  FMUL.FTZ R80, R136, R223.reuse ;  /* 0x000000df88507220 */ /* 0x080fe20000410000 */
[----:B------:R-:W-:Y:S01]  /*f130*/  FMUL.FTZ R81, R137, R223 ;  /* 0x000000df89517220 */ /* 0x000fe20000410000 */
[----:B------:R-:W-:Y:S01]  /*f140*/  MOV R136, R193 ;  /* 0x000000c100887202 */ /* 0x000fe20000000f00 */
[----:B------:R-:W-:Y:S01]  /*f150*/  LDSM.16.MT88.4 R180, [R240+0xe000] ;  /* 0x00e00000f0b4783b */ /* 0x000fe20000004200 */
[----:B------:R-:W-:Y:S02]  /*f160*/  MOV R137, R192 ;  /* 0x000000c000897202 */ /* 0x000fe40000000f00 */
[----:B------:R-:W-:Y:S01]  /*f170*/  MOV R113, R187 ;  /* 0x000000bb00717202 */ /* 0x000fe20000000f00 */
[----:B------:R-:W2:Y:S01]  /*f180*/  LDSM.16.MT88.4 R192, [R242+0xe000] ;  /* 0x00e00000f2c0783b */ /* 0x000ea20000004200 */
[----:B------:R-:W-:-:S03]  /*f190*/  MOV R126, R184 ;  /* 0x000000b8007e7202 */ /* 0x000fc60000000f00 */
[----:B------:R-:W3:Y:S01]  /*f1a0*/  LDSM.16.MT88.4 R184, [R241+0xe000] ;  /* 0x00e00000f1b8783b */ /* 0x000ee20000004200 */
[----:B------:R-:W-:Y:S01]  /*f1b0*/  FMUL.FTZ R84, R140, R223 ;  /* 0x000000df8c547220 */ /* 0x000fe20000410000 */
[----:B------:R-:W-:Y:S01]  /*f1c0*/  MOV R140, R79 ;  /* 0x0000004f008c7202 */ /* 0x000fe20000000f00 */
[----:B------:R-:W-:Y:S01]  /*f1d0*/  FMUL.FTZ R83, R139, R215 ;  /* 0x000000d78b537220 */ /* 0x000fe20000410000 */
[----:B------:R-:W-:Y:S01]  /*f1e0*/  MOV R139, R122 ;  /* 0x0000007a008b7202 */ /* 0x000fe20000000f00 */
        /* <DEDUP_REMOVED lines=31> */
[-C--:B------:R-:W-:Y:S01]  /*f3e0*/  FMUL.FTZ R90, R150, R215.reuse ;  /* 0x000000d7965a7220 */ /* 0x080fe20000410000 */
[-C--:B------:R-:W-:Y:S01]  /*f3f0*/  FMUL.FTZ R103, R175, R215.reuse ;  /* 0x000000d7af677220 */ /* 0x080fe20000410000 */
[-C--:B------:R-:W-:Y:S01]  /*f400*/  FMUL.FTZ R98, R158, R215.reuse ;  /* 0x000000d79e627220 */ /* 0x080fe20000410000 */
[-C--:B------:R-:W-:Y:S01]  /*f410*/  FMUL.FTZ R99, R159, R215.reuse ;  /* 0x000000d79f637220 */ /* 0x080fe20000410000 */
[-C--:B------:R-:W-:Y:S01]  /*f420*/  FMUL.FTZ R94, R166, R215.reuse ;  /* 0x000000d7a65e7220 */ /* 0x080fe20000410000 */
[----:B------:R-:W-:Y:S01]  /*f430*/  FMUL.FTZ R95, R167, R215 ;  /* 0x000000d7a75f7220 */ /* 0x000fe20000410000 */
        /* <DEDUP_REMOVED lines=8> */
[----:B------:R-:W-:Y:S01]  /*f4c0*/  FMUL.FTZ R113, R133, R225 ;  /* 0x000000e185717220 */ /* 0x000fe20000410000 */
[-C--:B------:R-:W-:Y:S01]  /*f4d0*/  FMUL.FTZ R114, R134, R227.reuse ;  /* 0x000000e386727220 */ /* 0x080fe20000410000 */
[----:B------:R-:W-:Y:S01]  /*f4e0*/  FMUL.FTZ R115, R135, R227 ;  /* 0x000000e387737220 */ /* 0x000fe20000410000 */
[----:B-1----:R-:W-:Y:S01]  /*f4f0*/  HMMA.16816.F32.BF16 R72, R188, R108, R72 ;  /* 0x0000006cbc48723c */ /* 0x002fe20000041848 */
[----:B------:R-:W-:Y:S01]  /*f500*/  IMAD.MOV.U32 R158, RZ, RZ, R139 ;  /* 0x000000ffff9e7224 */ /* 0x000fe200078e008b */
[----:B------:R-:W-:-:S04]  /*f510*/  MOV R151, R107 ;  /* 0x0000006b00977202 */ /* 0x000fc80000000f00 */
[----:B------:R-:W-:Y:S01]  /*f520*/  HMMA.16816.F32.BF16 R76, R188, R110, R76 ;  /* 0x0000006ebc4c723c */ /* 0x000fe2000004184c */
[----:B------:R-:W-:Y:S01]  /*f530*/  MOV R139, R140 ;  /* 0x0000008c008b7202 */ /* 0x000fe20000000f00 */
[----:B------:R-:W-:Y:S01]  /*f540*/  FMUL.FTZ R104, R116, R225 ;  /* 0x000000e174687220 */ /* 0x000fe20000410000 */
[----:B------:R-:W-:-:S03]  /*f550*/  MOV R140, R121 ;  /* 0x00000079008c7202 */ /* 0x000fc60000000f00 */
[----:B--2---:R-:W-:Y:S01]  /*f560*/  HMMA.16816.F32.BF16 R80, R188, R192, R80 ;  /* 0x000000c0bc50723c */ /* 0x004fe20000041850 */
[----:B------:R-:W-:-:S05]  /*f570*/  MOV R175, R173 ;  /* 0x000000ad00af7202 */ /* 0x000fca0000000f00 */
[----:B------:R-:W-:Y:S01]  /*f580*/  HMMA.16816.F32.BF16 R84, R188, R194, R84 ;  /* 0x000000c2bc54723c */ /* 0x000fe20000041854 */
[----:B------:R-:W-:-:S05]  /*f590*/  MOV R173, R106 ;  /* 0x0000006a00ad7202 */ /* 0x000fca0000000f00 */
[----:B---3--:R-:W-:Y:S01]  /*f5a0*/  HMMA.16816.F32.BF16 R88, R188, R184, R88 ;  /* 0x000000b8bc58723c */ /* 0x008fe20000041858 */
[----:B------:R-:W-:-:S05]  /*f5b0*/  IMAD.MOV.U32 R174, RZ, RZ, R105 ;  /* 0x000000ffffae7224 */ /* 0x000fca00078e0069 */
[----:B------:R-:W-:Y:S01]  /*f5c0*/  HMMA.16816.F32.BF16 R100, R188, R186, R100 ;  /* 0x000000babc64723c */ /* 0x000fe20000041864 */
[----:B------:R-:W-:-:S05]  /*f5d0*/  FMUL.FTZ R116, R176, R225 ;  /* 0x000000e1b0747220 */ /* 0x000fca0000410000 */
[----:B------:R-:W-:Y:S01]  /*f5e0*/  HMMA.16816.F32.BF16 R96, R188, R180, R96 ;  /* 0x000000b4bc60723c */ /* 0x000fe20000041860 */
[----:B------:R-:W-:-:S05]  /*f5f0*/  MOV R133, R165 ;  /* 0x000000a500857202 */ /* 0x000fca0000000f00 */
[----:B------:R-:W-:Y:S01]  /*f600*/  HMMA.16816.F32.BF16 R92, R188, R182, R92 ;  /* 0x000000b6bc5c723c */ /* 0x000fe2000004185c */
[----:B------:R-:W-:Y:S01]  /*f610*/  FMUL.FTZ R105, R117, R225 ;  /* 0x000000e175697220 */ /* 0x000fe20000410000 */
[----:B------:R-:W-:Y:S01]  /*f620*/  FMUL.FTZ R106, R118, R227 ;  /* 0x000000e3766a7220 */ /* 0x000fe20000410000 */
[----:B------:R-:W-:Y:S01]  /*f630*/  MOV R166, R149 ;  /* 0x0000009500a67202 */ /* 0x000fe20000000f00 */
[--C-:B------:R-:W-:Y:S01]  /*f640*/  FFMA.FTZ R229, R229, UR10, -R164.reuse ;  /* 0x0000000ae5e57c23 */ /* 0x100fe200080108a4 */
[----:B------:R-:W-:Y:S01]  /*f650*/  MOV R167, R148 ;  /* 0x0000009400a77202 */ /* 0x000fe20000000f00 */
[----:B------:R-:W-:Y:S01]  /*f660*/  FFMA.FTZ R224, R224, UR10, -R164 ;  /* 0x0000000ae0e07c23 */ /* 0x000fe200080108a4 */
[----:B------:R-:W-:Y:S01]  /*f670*/  MOV R188, R156 ;  /* 0x0000009c00bc7202 */ /* 0x000fe20000000f00 */
[----:B------:R-:W-:Y:S01]  /*f680*/  IMAD.MOV.U32 R191, RZ, RZ, R141 ;  /* 0x000000ffffbf7224 */ /* 0x000fe200078e008d */
[----:B------:R-:W-:Y:S01]  /*f690*/  MOV R156, R172 ;  /* 0x000000ac009c7202 */ /* 0x000fe20000000f00 */
[----:B------:R-:W-:Y:S01]  /*f6a0*/  FMUL.FTZ R128, R128, R225 ;  /* 0x000000e180807220 */ /* 0x000fe20000410000 */
[----:B------:R-:W-:Y:S01]  /*f6b0*/  MOV R141, R124 ;  /* 0x0000007c008d7202 */ /* 0x000fe20000000f00 */
[----:B------:R-:W-:Y:S01]  /*f6c0*/  HMMA.16816.F32.BF16 R112, R4, R192, R112 ;  /* 0x000000c00470723c */ /* 0x000fe20000041870 */
[----:B------:R-:W-:Y:S01]  /*f6d0*/  FMUL.FTZ R107, R119, R227 ;  /* 0x000000e3776b7220 */ /* 0x000fe20000410000 */
[----:B------:R-:W-:Y:S01]  /*f6e0*/  IMAD.MOV.U32 R176, RZ, RZ, R151 ;  /* 0x000000ffffb07224 */ /* 0x000fe200078e0097 */
        /* <DEDUP_REMOVED lines=10> */
[----:B------:R-:W-:Y:S01]  /*f790*/  IMAD.MOV.U32 R156, RZ, RZ, R140 ;  /* 0x000000ffff9c7224 */ /* 0x000fe200078e008c */
[----:B------:R-:W-:Y:S01]  /*f7a0*/  MOV R157, R141 ;  /* 0x0000008d009d7202 */ /* 0x000fe20000000f00 */
[----:B------:R-:W-:Y:S01]  /*f7b0*/  FMUL.FTZ R130, R130, R227 ;  /* 0x000000e382827220 */ /* 0x000fe20000410000 */
[----:B------:R-:W1:Y:S01]  /*f7c0*/  LDSM.16.MT88.4 R140, [R244+0xc800] ;  /* 0x00c80000f48c783b */ /* 0x000e620000004200 */
[----:B------:R-:W-:-:S02]  /*f7d0*/  MOV R172, R138 ;  /* 0x0000008a00ac7202 */ /* 0x000fc40000000f00 */
[----:B------:R-:W-:Y:S01]  /*f7e0*/  MOV R138, R243 ;  /* 0x000000f3008a7202 */ /* 0x000fe20000000f00 */
[----:B------:R-:W-:Y:S01]  /*f7f0*/  FMUL.FTZ R131, R131, R227 ;  /* 0x000000e383837220 */ /* 0x000fe20000410000 */
[----:B------:R-:W-:Y:S01]  /*f800*/  MOV R189, R123 ;  /* 0x0000007b00bd7202 */ /* 0x000fe20000000f00 */
[C---:B------:R-:W-:Y:S01]  /*f810*/  HMMA.16816.F32.BF16 R116, R4.reuse, R194, R116 ;  /* 0x000000c20474723c */ /* 0x040fe20000041874 */
[----:B------:R-:W-:Y:S01]  /*f820*/  MOV R178, R175 ;  /* 0x000000af00b27202 */ /* 0x000fe20000000f00 */
[----:B------:R-:W-:Y:S01]  /*f830*/  FMUL.FTZ R160, R160, R225 ;  /* 0x000000e1a0a07220 */ /* 0x000fe20000410000 */
[----:B------:R-:W-:Y:S01]  /*f840*/  MOV R159, R138 ;  /* 0x0000008a009f7202 */ /* 0x000fe20000000f00 */
[----:B------:R-:W-:Y:S01]  /*f850*/  IMAD.MOV.U32 R138, RZ, RZ, R122 ;  /* 0x000000ffff8a7224 */ /* 0x000fe200078e007a */
[----:B------:R-:W-:Y:S01]  /*f860*/  MOV R149, R137 ;  /* 0x0000008900957202 */ /* 0x000fe20000000f00 */
[-C--:B------:R-:W-:Y:S01]  /*f870*/  FMUL.FTZ R121, R145, R225.reuse ;  /* 0x000000e191797220 */ /* 0x080fe20000410000 */
[----:B------:R-:W-:Y:S01]  /*f880*/  MOV R137, R136 ;  /* 0x0000008800897202 */ /* 0x000fe20000000f00 */
[----:B------:R-:W-:Y:S01]  /*f890*/  IMAD.MOV.U32 R136, RZ, RZ, R211 ;  /* 0x000000ffff887224 */ /* 0x000fe200078e00d3 */
[----:B------:R-:W-:Y:S01]  /*f8a0*/  MOV R132, R120 ;  /* 0x0000007800847202 */ /* 0x000fe20000000f00 */
[----:B------:R-:W-:Y:S01]  /*f8b0*/  FMUL.FTZ R120, R144, R225 ;  /* 0x000000e190787220 */ /* 0x000fe20000410000 */
[----:B------:R-:W-:Y:S01]  /*f8c0*/  MOV R195, R189 ;  /* 0x000000bd00c37202 */ /* 0x000fe20000000f00 */
[-C--:B------:R-:W-:Y:S01]  /*f8d0*/  FMUL.FTZ R122, R146, R227.reuse ;  /* 0x000000e3927a7220 */ /* 0x080fe20000410000 */
[----:B------:R-:W-:Y:S01]  /*f8e0*/  FMUL.FTZ R123, R147, R227 ;  /* 0x000000e3937b7220 */ /* 0x000fe20000410000 */
[----:B------:R-:W-:Y:S01]  /*f8f0*/  MOV R190, R127 ;  /* 0x0000007f00be7202 */ /* 0x000fe20000000f00 */
        /* <DEDUP_REMOVED lines=8> */
[--C-:B------:R-:W-:Y:S01]  /*f980*/  FFMA.FTZ R132, R132, UR10, -R164.reuse ;  /* 0x0000000a84847c23 */ /* 0x100fe200080108a4 */
[----:B------:R-:W-:Y:S01]  /*f990*/  FFMA.FTZ R134, R209, UR10, -R164 ;  /* 0x0000000ad1867c23 */ /* 0x000fe200080108a4 */
[--C-:B------:R-:W-:Y:S01]  /*f9a0*/  FFMA.FTZ R136, R136, UR10, -R213.reuse ;  /* 0x0000000a88887c23 */ /* 0x100fe200080108d5 */
[--C-:B------:R-:W-:Y:S01]  /*f9b0*/  FFMA.FTZ R137, R137, UR10, -R213.reuse ;  /* 0x0000000a89897c23 */ /* 0x100fe200080108d5 */
[--C-:B------:R-:W-:Y:S01]  /*f9c0*/  FFMA.FTZ R139, R139, UR10, -R213.reuse ;  /* 0x0000000a8b8b7c23 */ /* 0x100fe200080108d5 */
[----:B------:R-:W-:Y:S01]  /*f9d0*/  FFMA.FTZ R144, R195, UR10, -R213 ;  /* 0x0000000ac3907c23 */ /* 0x000fe200080108d5 */
[----:B------:R-:W-:Y:S01]  /*f9e0*/  MOV R179, R190 ;  /* 0x000000be00b37202 */ /* 0x000fe20000000f00 */
[----:B------:R-:W-:Y:S01]  /*f9f0*/  HMMA.16816.F32.BF16 R120, R4, R184, R120 ;  /* 0x000000b80478723c */ /* 0x000fe20000041878 */
[----:B------:R-:W-:Y:S01]  /*fa00*/  MOV R190, R167 ;  /* 0x000000a700be7202 */ /* 0x000fe20000000f00 */
[----:B------:R-:W-:Y:S01]  /*fa10*/  IMAD.MOV.U32 R189, RZ, RZ, R166 ;  /* 0x000000ffffbd7224 */ /* 0x000fe200078e00a6 */
[----:B------:R-:W-:Y:S01]  /*fa20*/  MOV R193, R159 ;  /* 0x0000009f00c17202 */ /* 0x000fe20000000f00 */
[----:B------:R-:W-:Y:S01]  /*fa30*/  MUFU.EX2 R238, R238 ;  /* 0x000000ee00ee7308 */ /* 0x000fe20000000800 */
[----:B------:R-:W-:Y:S01]  /*fa40*/  MOV R177, R174 ;  /* 0x000000ae00b17202 */ /* 0x000fe20000000f00 */
[----:B------:R-:W-:Y:S01]  /*fa50*/  IMAD.MOV.U32 R148, RZ, RZ, R125 ;  /* 0x000000ffff947224 */ /* 0x000fe200078e007d */
[----:B------:R-:W-:Y:S01]  /*fa60*/  MOV R175, R126 ;  /* 0x0000007e00af7202 */ /* 0x000fe20000000f00 */
[----:B------:R-:W-:Y:S01]  /*fa70*/  FMUL.FTZ R161, R161, R225 ;  /* 0x000000e1a1a17220 */ /* 0x000fe20000410000 */
[-C--:B------:R-:W-:Y:S01]  /*fa80*/  FMUL.FTZ R162, R162, R227.reuse ;  /* 0x000000e3a2a27220 */ /* 0x080fe20000410000 */
[----:B------:R-:W-:Y:S01]  /*fa90*/  FMUL.FTZ R163, R163, R227 ;  /* 0x000000e3a3a37220 */ /* 0x000fe20000410000 */
[----:B------:R3:W5:Y:S01]  /*faa0*/  LDL.LU R245, [R1+0x80] ;  /* 0x0000800001f57983 */ /* 0x0007620000300800 */
[----:B------:R-:W2:Y:S01]  /*fab0*/  MUFU.EX2 R236, R236 ;  /* 0x000000ec00ec7308 */ /* 0x000ea20000000800 */
[-C--:B------:R-:W-:Y:S01]  /*fac0*/  FMUL.FTZ R124, R152, R225.reuse ;  /* 0x000000e1987c7220 */ /* 0x080fe20000410000 */
[----:B------:R-:W-:-:S06]  /*fad0*/  FMUL.FTZ R125, R153, R225 ;  /* 0x000000e1997d7220 */ /* 0x000fcc0000410000 */
[----:B------:R-:W-:Y:S01]  /*fae0*/  MUFU.EX2 R239, R239 ;  /* 0x000000ef00ef7308 */ /* 0x000fe20000000800 */
[-C--:B------:R-:W-:Y:S01]  /*faf0*/  FMUL.FTZ R126, R154, R227.reuse ;  /* 0x000000e39a7e7220 */ /* 0x080fe20000410000 */
[----:B------:R-:W-:-:S06]  /*fb00*/  FMUL.FTZ R127, R155, R227 ;  /* 0x000000e39b7f7220 */ /* 0x000fcc0000410000 */
[----:B------:R-:W-:Y:S08]  /*fb10*/  MUFU.EX2 R230, R230 ;  /* 0x000000e600e67308 */ /* 0x000ff00000000800 */
[----:B------:R-:W-:Y:S08]  /*fb20*/  MUFU.EX2 R237, R237 ;  /* 0x000000ed00ed7308 */ /* 0x000ff00000000800 */
[----:B------:R-:W4:Y:S08]  /*fb30*/  MUFU.EX2 R228, R228 ;  /* 0x000000e400e47308 */ /* 0x000f300000000800 */
[----:B------:R-:W-:Y:S08]  /*fb40*/  MUFU.EX2 R231, R231 ;  /* 0x000000e700e77308 */ /* 0x000ff00000000800 */
[----:B------:R-:W1:Y:S08]  /*fb50*/  MUFU.EX2 R226, R226 ;  /* 0x000000e200e27308 */ /* 0x000e700000000800 */
[----:B------:R-:W-:Y:S08]  /*fb60*/  MUFU.EX2 R229, R229 ;  /* 0x000000e500e57308 */ /* 0x000ff00000000800 */
[----:B------:R-:W3:Y:S08]  /*fb70*/  MUFU.EX2 R224, R224 ;  /* 0x000000e000e07308 */ /* 0x000ef00000000800 */
[----:B------:R2:W-:Y:S08]  /*fb80*/  MUFU.EX2 R167, R132 ;  /* 0x0000008400a77308 */ /* 0x0005f00000000800 */
[----:B------:R-:W-:Y:S08]  /*fb90*/  MUFU.EX2 R209, R134 ;  /* 0x0000008600d17308 */ /* 0x000ff00000000800 */
[----:B------:R-:W-:Y:S08]  /*fba0*/  MUFU.EX2 R159, R136 ;  /* 0x00000088009f7308 */ /* 0x000ff00000000800 */
[----:B------:R-:W3:Y:S08]  /*fbb0*/  MUFU.EX2 R174, R137 ;  /* 0x0000008900ae7308 */ /* 0x000ef00000000800 */
[----:B------:R-:W-:Y:S08]  /*fbc0*/  MUFU.EX2 R166, R139 ;  /* 0x0000008b00a67308 */ /* 0x000ff00000000800 */
[----:B------:R1:W3:Y:S01]  /*fbd0*/  MUFU.EX2 R184, R144 ;  /* 0x0000009000b87308 */ /* 0x0002e20000000800 */
[C---:B------:R-:W-:Y:S01]  /*fbe0*/  HMMA.16816.F32.BF16 R124, R4.reuse, R186, R124 ;  /* 0x000000ba047c723c */ /* 0x040fe2000004187c */
[----:B------:R-:W-:Y:S01]  /*fbf0*/  MOV R185, R179 ;  /* 0x000000b300b97202 */ /* 0x000fe20000000f00 */
[----:B------:R-:W-:Y:S01]  /*fc00*/  IMAD.MOV.U32 R179, RZ, RZ, R135 ;  /* 0x000000ffffb37224 */ /* 0x000fe200078e0087 */
[----:B------:R-:W-:Y:S01]  /*fc10*/  MOV R194, R138 ;  /* 0x0000008a00c27202 */ /* 0x000fe20000000f00 */
[----:B------:R-:W-:Y:S03]  /*fc20*/  LDSM.16.MT88.4 R152, [R244+0xe800] ;  /* 0x00e80000f498783b */ /* 0x000fe60000004200 */
[----:B------:R-:W-:Y:S01]  /*fc30*/  MOV R186, R177 ;  /* 0x000000b100ba7202 */ /* 0x000fe20000000f00 */
[----:B------:R-:W-:Y:S01]  /*fc40*/  HMMA.16816.F32.BF16 R104, R4, R108, R104 ;  /* 0x0000006c0468723c */ /* 0x000fe20000041868 */
[----:B------:R-:W-:Y:S01]  /*fc50*/  MOV R177, R176 ;  /* 0x000000b000b17202 */ /* 0x000fe20000000f00 */
[--C-:B------:R-:W-:Y:S01]  /*fc60*/  FFMA.FTZ R233, R233, UR10, -R178.reuse ;  /* 0x0000000ae9e97c23 */ /* 0x100fe200080108b2 */
[----:B------:R-:W-:Y:S01]  /*fc70*/  MOV R176, R133 ;  /* 0x0000008500b07202 */ /* 0x000fe20000000f00 */
[----:B------:R-:W-:Y:S01]  /*fc80*/  FFMA.FTZ R235, R235, UR10, -R178 ;  /* 0x0000000aebeb7c23 */ /* 0x000fe200080108b2 */
[----:B--2---:R-:W-:Y:S01]  /*fc90*/  F2FP.BF16.F32.PACK_AB R132, R236, R238 ;  /* 0x000000eeec84723e */ /* 0x004fe200000010ff */
[----:B------:R-:W-:Y:S01]  /*fca0*/  FFMA.FTZ R156, R156, UR10, -R164 ;  /* 0x0000000a9c9c7c23 */ /* 0x000fe200080108a4 */
[----:B----4-:R-:W-:Y:S01]  /*fcb0*/  F2FP.BF16.F32.PACK_AB R133, R228, R237 ;  /* 0x000000ede485723e */ /* 0x010fe200000010ff */
[----:B-1----:R-:W1:Y:S01]  /*fcc0*/  LDSM.16.MT88.4 R144, [R241+0xc800] ;  /* 0x00c80000f190783b */ /* 0x002e620000004200 */
[----:B------:R-:W-:-:S02]  /*fcd0*/  F2FP.BF16.F32.PACK_AB R134, R230, R239 ;  /* 0x000000efe686723e */ /* 0x000fc400000010ff */
[----:B------:R-:W-:Y:S01]  /*fce0*/  F2FP.BF16.F32.PACK_AB R135, R226, R231 ;  /* 0x000000e7e287723e */ /* 0x000fe200000010ff */
[----:B------:R4:W5:Y:S01]  /*fcf0*/  LDL.LU R243, [R1+0x7c] ;  /* 0x00007c0001f37983 */ /* 0x0009620000300800 */
[----:B---3--:R-:W-:Y:S02]  /*fd00*/  F2FP.BF16.F32.PACK_AB R136, R224, R229 ;  /* 0x000000e5e088723e */ /* 0x008fe400000010ff */
[----:B------:R-:W-:Y:S02]  /*fd10*/  F2FP.BF16.F32.PACK_AB R137, R174, R159 ;  /* 0x0000009fae89723e */ /* 0x000fe400000010ff */
[----:B------:R-:W-:Y:S02]  /*fd20*/  F2FP.BF16.F32.PACK_AB R138, R209, R167 ;  /* 0x000000a7d18a723e */ /* 0x000fe400000010ff */
[----:B------:R-:W-:Y:S01]  /*fd30*/  F2FP.BF16.F32.PACK_AB R139, R184, R166 ;  /* 0x000000a6b88b723e */ /* 0x000fe200000010ff */
[----:B------:R-:W-:Y:S01]  /*fd40*/  HMMA.16816.F32.BF16 R108, R4, R110, R128 ;  /* 0x0000006e046c723c */ /* 0x000fe20000041880 */
[----:B------:R-:W-:-:S02]  /*fd50*/  MOV R195, R158 ;  /* 0x0000009e00c37202 */ /* 0x000fc40000000f00 */
[----:B------:R-:W-:Y:S01]  /*fd60*/  MOV R187, R151 ;  /* 0x0000009700bb7202 */ /* 0x000fe20000000f00 */
[----:B------:R-:W-:Y:S01]  /*fd70*/  MUFU.EX2 R233, R233 ;  /* 0x000000e900e97308 */ /* 0x000fe20000000800 */
[----:B------:R-:W-:Y:S01]  /*fd80*/  MOV R158, R157 ;  /* 0x0000009d009e7202 */ /* 0x000fe20000000f00 */
[-C--:B------:R-:W-:Y:S01]  /*fd90*/  HMMA.16816.F32.BF16 R12, R132, R140.reuse, R12 ;  /* 0x0000008c840c723c */ /* 0x080fe2000004180c */
[-C--:B------:R-:W-:Y:S01]  /*fda0*/  FMUL.FTZ R128, R168, R225.reuse ;  /* 0x000000e1a8807220 */ /* 0x080fe20000410000 */
[----:B------:R-:W-:Y:S01]  /*fdb0*/  FMUL.FTZ R129, R169, R225 ;  /* 0x000000e1a9817220 */ /* 0x000fe20000410000 */
[----:B------:R-:W-:Y:S01]  /*fdc0*/  IMAD.MOV.U32 R168, RZ, RZ, R150 ;  /* 0x000000ffffa87224 */ /* 0x000fe200078e0096 */
[----:B------:R-:W-:Y:S01]  /*fdd0*/  MOV R157, R149 ;  /* 0x00000095009d7202 */ /* 0x000fe20000000f00 */
[----:B------:R-:W-:Y:S01]  /*fde0*/  IMAD.MOV.U32 R169, RZ, RZ, R148 ;  /* 0x000000ffffa97224 */ /* 0x000fe200078e0094 */
[C---:B------:R-:W-:Y:S01]  /*fdf0*/  HMMA.16816.F32.BF16 R8, R136.reuse, R140, R8 ;  /* 0x0000008c8808723c */ /* 0x040fe20000041808 */
[----:B------:R-:W2:Y:S01]  /*fe00*/  LDSM.16.MT88.4 R148, [R242+0xc800] ;  /* 0x00c80000f294783b */ /* 0x000ea20000004200 */
[----:B------:R-:W-:Y:S03]  /*fe10*/  MUFU.EX2 R235, R235 ;  /* 0x000000eb00eb7308 */ /* 0x000fe60000000800 */
[----:B------:R4:W5:Y:S01]  /*fe20*/  LDL.LU R211, [R1+0x78] ;  /* 0x0000780001d37983 */ /* 0x0009620000300800 */
[-C--:B------:R-:W-:Y:S06]  /*fe30*/  HMMA.16816.F32.BF16 R20, R136, R142.reuse, R20 ;  /* 0x0000008e8814723c */ /* 0x080fec0000041814 */
[C---:B------:R-:W-:Y:S01]  /*fe40*/  HMMA.16816.F32.BF16 R16, R132.reuse, R142, R16 ;  /* 0x0000008e8410723c */ /* 0x040fe20000041810 */
[----:B------:R-:W3:Y:S05]  /*fe50*/  LDSM.16.MT88.4 R140, [R240+0xc800] ;  /* 0x00c80000f08c783b */ /* 0x000eea0000004200 */
[-C--:B-1----:R-:W-:Y:S06]  /*fe60*/  HMMA.16816.F32.BF16 R44, R132, R144.reuse, R44 ;  /* 0x00000090842c723c */ /* 0x082fec000004182c */
[C---:B------:R-:W-:Y:S06]  /*fe70*/  HMMA.16816.F32.BF16 R40, R136.reuse, R144, R40 ;  /* 0x000000908828723c */ /* 0x040fec0000041828 */
[-C--:B------:R-:W-:Y:S06]  /*fe80*/  HMMA.16816.F32.BF16 R52, R136, R146.reuse, R52 ;  /* 0x000000928834723c */ /* 0x080fec0000041834 */
[C---:B------:R-:W-:Y:S01]  /*fe90*/  HMMA.16816.F32.BF16 R48, R132.reuse, R146, R48 ;  /* 0x000000928430723c */ /* 0x040fe20000041830 */
[----:B------:R-:W-:Y:S05]  /*fea0*/  LDSM.16.MT88.4 R144, [R241+0xe800] ;  /* 0x00e80000f190783b */ /* 0x000fea0000004200 */
[-C--:B--2---:R-:W-:Y:S06]  /*feb0*/  HMMA.16816.F32.BF16 R28, R132, R148.reuse, R28 ;  /* 0x00000094841c723c */ /* 0x084fec000004181c */
[C---:B------:R-:W-:Y:S06]  /*fec0*/  HMMA.16816.F32.BF16 R24, R136.reuse, R148, R24 ;  /* 0x000000948818723c */ /* 0x040fec0000041818 */
[-C--:B------:R-:W-:Y:S06]  /*fed0*/  HMMA.16816.F32.BF16 R36, R136, R150.reuse, R36 ;  /* 0x000000968824723c */ /* 0x080fec0000041824 */
[C---:B------:R-:W-:Y:S01]  /*fee0*/  HMMA.16816.F32.BF16 R32, R132.reuse, R150, R32 ;  /* 0x000000968420723c */ /* 0x040fe20000041820 */
[----:B------:R-:W1:Y:S05]  /*fef0*/  LDSM.16.MT88.4 R148, [R242+0xe800] ;  /* 0x00e80000f294783b */ /* 0x000e6a0000004200 */
[-C--:B---3--:R-:W-:Y:S06]  /*ff00*/  HMMA.16816.F32.BF16 R60, R132, R140.reuse, R60 ;  /* 0x0000008c843c723c */ /* 0x088fec000004183c */
[C---:B------:R-:W-:Y:S06]  /*ff10*/  HMMA.16816.F32.BF16 R56, R136.reuse, R140, R56 ;  /* 0x0000008c8838723c */ /* 0x040fec0000041838 */
[-C--:B------:R-:W-:Y:S06]  /*ff20*/  HMMA.16816.F32.BF16 R68, R136, R142.reuse, R68 ;  /* 0x0000008e8844723c */ /* 0x080fec0000041844 */
[----:B------:R-:W-:Y:S01]  /*ff30*/  HMMA.16816.F32.BF16 R64, R132, R142, R64 ;  /* 0x0000008e8440723c */ /* 0x000fe20000041840 */
[----:B------:R-:W2:Y:S01]  /*ff40*/  LDSM.16.MT88.4 R140, [R240+0xe800] ;  /* 0x00e80000f08c783b */ /* 0x000ea20000004200 */
[-C--:B------:R-:W-:Y:S01]  /*ff50*/  FMUL.FTZ R130, R170, R227.reuse ;  /* 0x000000e3aa827220 */ /* 0x080fe20000410000 */
[----:B------:R-:W-:-:S07]  /*ff60*/  FMUL.FTZ R131, R171, R227 ;  /* 0x000000e3ab837220 */ /* 0x000fce0000410000 */
[C---:B------:R-:W-:Y:S06]  /*ff70*/  HMMA.16816.F32.BF16 R128, R4.reuse, R180, R128 ;  /* 0x000000b40480723c */ /* 0x040fec0000041880 */
[----:B------:R-:W-:Y:S01]  /*ff80*/  HMMA.16816.F32.BF16 R4, R4, R182, R160 ;  /* 0x000000b60404723c */ /* 0x000fe200000418a0 */
[----:B------:R-:W3:Y:S05]  /*ff90*/  LDSM.16.MT88.4 R180, [R244+0xd000] ;  /* 0x00d00000f4b4783b */ /* 0x000eea0000004200 */
[C---:B------:R-:W-:Y:S06]  /*ffa0*/  HMMA.16816.F32.BF16 R72, R136.reuse, R152, R72 ;  /* 0x000000988848723c */ /* 0x040fec0000041848 */
[C---:B------:R-:W-:Y:S06]  /*ffb0*/  HMMA.16816.F32.BF16 R76, R136.reuse, R154, R76 ;  /* 0x0000009a884c723c */ /* 0x040fec000004184c */
[C---:B-1----:R-:W-:Y:S06]  /*ffc0*/  HMMA.16816.F32.BF16 R80, R136.reuse, R148, R80 ;  /* 0x000000948850723c */ /* 0x042fec0000041850 */
[C---:B------:R-:W-:Y:S06]  /*ffd0*/  HMMA.16816.F32.BF16 R84, R136.reuse, R150, R84 ;  /* 0x000000968854723c */ /* 0x040fec0000041854 */
[C---:B------:R-:W-:Y:S06]  /*ffe0*/  HMMA.16816.F32.BF16 R88, R136.reuse, R144, R88 ;  /* 0x000000908858723c */ /* 0x040fec0000041858 */
[C---:B------:R-:W-:Y:S06]  /*fff0*/  HMMA.16816.F32.BF16 R100, R136.reuse, R146, R100 ;  /* 0x000000928864723c */ /* 0x040fec0000041864 */
[C---:B--2---:R-:W-:Y:S06]  /*10000*/  HMMA.16816.F32.BF16 R96, R136.reuse, R140, R96 ;  /* 0x0000008c8860723c */ /* 0x044fec0000041860 */
[----:B------:R-:W-:Y:S01]  /*10010*/  HMMA.16816.F32.BF16 R92, R136, R142, R92 ;  /* 0x0000008e885c723c */ /* 0x000fe2000004185c */
[--C-:B------:R-:W-:Y:S01]  /*10020*/  FFMA.FTZ R171, R232, UR10, -R178.reuse ;  /* 0x0000000ae8ab7c23 */ /* 0x100fe200080108b2 */
[----:B------:R-:W-:-:S05]  /*10030*/  FFMA.FTZ R170, R234, UR10, -R178 ;  /* 0x0000000aeaaa7c23 */ /* 0x000fca00080108b2 */
[----:B------:R-:W-:Y:S01]  /*10040*/  FFMA.FTZ R136, R195, UR10, -R188 ;  /* 0x0000000ac3887c23 */ /* 0x000fe200080108bc */
[----:B------:R-:W-:Y:S01]  /*10050*/  MOV R195, R179 ;  /* 0x000000b300c37202 */ /* 0x000fe20000000f00 */
[--C-:B------:R-:W-:Y:S01]  /*10060*/  FFMA.FTZ R139, R169, UR10, -R178.reuse ;  /* 0x0000000aa98b7c23 */ /* 0x100fe200080108b2 */
[----:B------:R-:W-:Y:S01]  /*10070*/  FFMA.FTZ R138, R168, UR10, -R178 ;  /* 0x0000000aa88a7c23 */ /* 0x000fe200080108b2 */
[----:B------:R-:W-:Y:S01]  /*10080*/  FFMA.FTZ R137, R187, UR10, -R188 ;  /* 0x0000000abb897c23 */ /* 0x000fe200080108bc */
[C---:B------:R-:W-:Y:S01]  /*10090*/  HMMA.16816.F32.BF16 R120, R132.reuse, R144, R120 ;  /* 0x000000908478723c */ /* 0x040fe20000041878 */
[----:B------:R-:W-:Y:S01]  /*100a0*/  MOV R179, R177 ;  /* 0x000000b100b37202 */ /* 0x000fe20000000f00 */
[--C-:B------:R-:W-:Y:S01]  /*100b0*/  FFMA.FTZ R232, R195, UR10, -R213.reuse ;  /* 0x0000000ac3e87c23 */ /* 0x100fe200080108d5 */
[----:B------:R-:W-:Y:S01]  /*100c0*/  MOV R177, R173 ;  /* 0x000000ad00b17202 */ /* 0x000fe20000000f00 */
[--C-:B------:R-:W-:Y:S01]  /*100d0*/  FFMA.FTZ R234, R191, UR10, -R213.reuse ;  /* 0x0000000abfea7c23 */ /* 0x100fe200080108d5 */
[----:B------:R1:W-:Y:S01]  /*100e0*/  MUFU.EX2 R145, R138 ;  /* 0x0000008a00917308 */ /* 0x0003e20000000800 */
[----:B------:R-:W-:Y:S01]  /*100f0*/  HMMA.16816.F32.BF16 R124, R132, R146, R124 ;  /* 0x00000092847c723c */ /* 0x000fe2000004187c */
[----:B------:R-:W-:-:S05]  /*10100*/  FFMA.FTZ R144, R190, UR10, -R213 ;  /* 0x0000000abe907c23 */ /* 0x000fca00080108d5 */
[C---:B------:R-:W-:Y:S01]  /*10110*/  HMMA.16816.F32.BF16 R104, R132.reuse, R152, R104 ;  /* 0x000000988468723c */ /* 0x040fe20000041868 */
[----:B------:R2:W-:Y:S05]  /*10120*/  MUFU.EX2 R146, R139 ;  /* 0x0000008b00927308 */ /* 0x0005ea0000000800 */
[C---:B------:R-:W-:Y:S06]  /*10130*/  HMMA.16816.F32.BF16 R108, R132.reuse, R154, R108 ;  /* 0x0000009a846c723c */ /* 0x040fec000004186c */
[----:B------:R-:W-:Y:S01]  /*10140*/  HMMA.16816.F32.BF16 R112, R132, R148, R112 ;  /* 0x000000948470723c */ /* 0x000fe20000041870 */
[----:B------:R4:W-:Y:S01]  /*10150*/  MUFU.EX2 R187, R137 ;  /* 0x0000008900bb7308 */ /* 0x0009e20000000800 */
[----:B-1----:R-:W-:-:S04]  /*10160*/  FFMA.FTZ R138, R175, UR10, -R164 ;  /* 0x0000000aaf8a7c23 */ /* 0x002fc800080108a4 */
[----:B------:R-:W-:Y:S01]  /*10170*/  HMMA.16816.F32.BF16 R116, R132, R150, R116 ;  /* 0x000000968474723c */ /* 0x000fe20000041874 */
[----:B--2---:R-:W-:-:S05]  /*10180*/  FFMA.FTZ R139, R208, UR10, -R164 ;  /* 0x0000000ad08b7c23 */ /* 0x004fca00080108a4 */
[C---:B------:R-:W-:Y:S01]  /*10190*/  HMMA.16816.F32.BF16 R128, R132.reuse, R140, R128 ;  /* 0x0000008c8480723c */ /* 0x040fe20000041880 */
[----:B------:R1:W-:Y:S05]  /*101a0*/  MUFU.EX2 R173, R136 ;  /* 0x0000008800ad7308 */ /* 0x0003ea0000000800 */
[----:B------:R-:W-:Y:S01]  /*101b0*/  HMMA.16816.F32.BF16 R4, R132, R142, R4 ;  /* 0x0000008e8404723c */ /* 0x000fe20000041804 */
[----:B----4-:R-:W-:Y:S01]  /*101c0*/  FFMA.FTZ R137, R210, UR10, -R164 ;  /* 0x0000000ad2897c23 */ /* 0x010fe200080108a4 */
[--C-:B------:R-:W-:Y:S01]  /*101d0*/  FFMA.FTZ R141, R186, UR10, -R188.reuse ;  /* 0x0000000aba8d7c23 */ /* 0x100fe200080108bc */
[----:B------:R-:W-:Y:S01]  /*101e0*/  FFMA.FTZ R140, R185, UR10, -R188 ;  /* 0x0000000ab98c7c23 */ /* 0x000fe200080108bc */
[----:B------:R-:W-:Y:S01]  /*101f0*/  MUFU.EX2 R232, R232 ;  /* 0x000000e800e87308 */ /* 0x000fe20000000800 */
[----:B------:R-:W-:Y:S01]  /*10200*/  FFMA.FTZ R157, R157, UR10, -R164 ;  /* 0x0000000a9d9d7c23 */ /* 0x000fe200080108a4 */
[--C-:B------:R-:W-:Y:S01]  /*10210*/  FFMA.FTZ R168, R176, UR10, -R188.reuse ;  /* 0x0000000ab0a87c23 */ /* 0x100fe200080108bc */
[----:B------:R-:W-:Y:S01]  /*10220*/  FFMA.FTZ R132, R172, UR10, -R213 ;  /* 0x0000000aac847c23 */ /* 0x000fe200080108d5 */
[--C-:B------:R-:W-:Y:S01]  /*10230*/  FFMA.FTZ R161, R192, UR10, -R188.reuse ;  /* 0x0000000ac0a17c23 */ /* 0x100fe200080108bc */
[--C-:B------:R-:W-:Y:S01]  /*10240*/  FFMA.FTZ R160, R193, UR10, -R188.reuse ;  /* 0x0000000ac1a07c23 */ /* 0x100fe200080108bc */
[----:B------:R-:W-:Y:S01]  /*10250*/  FFMA.FTZ R162, R189, UR10, -R188 ;  /* 0x0000000abda27c23 */ /* 0x000fe200080108bc */
[----:B------:R-:W-:Y:S01]  /*10260*/  LDSM.16.MT88.4 R152, [R241+0xf000] ;  /* 0x00f00000f198783b */ /* 0x000fe20000004200 */
[--C-:B-1----:R-:W-:Y:S01]  /*10270*/  FFMA.FTZ R136, R194, UR10, -R164.reuse ;  /* 0x0000000ac2887c23 */ /* 0x102fe200080108a4 */
[----:B------:R-:W-:Y:S08]  /*10280*/  MUFU.EX2 R208, R139 ;  /* 0x0000008b00d07308 */ /* 0x000ff00000000800 */
[----:B------:R-:W1:Y:S08]  /*10290*/  MUFU.EX2 R175, R138 ;  /* 0x0000008a00af7308 */ /* 0x000e700000000800 */
[----:B------:R-:W-:Y:S08]  /*102a0*/  MUFU.EX2 R210, R137 ;  /* 0x0000008900d27308 */ /* 0x000ff00000000800 */
[----:B------:R2:W-:Y:S08]  /*102b0*/  MUFU.EX2 R185, R136 ;  /* 0x0000008800b97308 */ /* 0x0005f00000000800 */
[----:B------:R-:W4:Y:S08]  /*102c0*/  MUFU.EX2 R172, R132 ;  /* 0x0000008400ac7308 */ /* 0x000f300000000800 */
[----:B------:R-:W-:Y:S08]  /*102d0*/  MUFU.EX2 R144, R144 ;  /* 0x0000009000907308 */ /* 0x000ff00000000800 */
[----:B------:R-:W3:Y:S08]  /*102e0*/  MUFU.EX2 R234, R234 ;  /* 0x000000ea00ea7308 */ /* 0x000ef00000000800 */
[----:B------:R-:W-:Y:S08]  /*102f0*/  MUFU.EX2 R147, R141 ;  /* 0x0000008d00937308 */ /* 0x000ff00000000800 */
[----:B------:R3:W3:Y:S01]  /*10300*/  MUFU.EX2 R186, R140 ;  /* 0x0000008c00ba7308 */ /* 0x0006e20000000800 */
[----:B------:R-:W-:Y:S01]  /*10310*/  MOV R151, R159 ;  /* 0x0000009f00977202 */ /* 0x000fe20000000f00 */
[--C-:B------:R-:W-:Y:S01]  /*10320*/  FFMA.FTZ R159, R158, UR10, -R164.reuse ;  /* 0x0000000a9e9f7c23 */ /* 0x100fe200080108a4 */
[----:B------:R-:W-:Y:S01]  /*10330*/  IMAD.MOV.U32 R149, RZ, RZ, R167 ;  /* 0x000000ffff957224 */ /* 0x000fe200078e00a7 */
[----:B------:R-:W-:Y:S01]  /*10340*/  MOV R148, R166 ;  /* 0x000000a600947202 */ /* 0x000fe20000000f00 */
[----:B------:R-:W-:Y:S01]  /*10350*/  FFMA.FTZ R158, R165, UR10, -R164 ;  /* 0x0000000aa59e7c23 */ /* 0x000fe200080108a4 */
[----:B-1----:R-:W-:Y:S01]  /*10360*/  F2FP.BF16.F32.PACK_AB R164, R175, R208 ;  /* 0x000000d0afa4723e */ /* 0x002fe200000010ff */
[----:B--2---:R-:W-:Y:S01]  /*10370*/  LDSM.16.MT88.4 R136, [R241+0xd000] ;  /* 0x00d00000f188783b */ /* 0x004fe20000004200 */
[----:B----4-:R-:W-:-:S02]  /*10380*/  F2FP.BF16.F32.PACK_AB R165, R232, R172 ;  /* 0x000000ace8a5723e */ /* 0x010fc400000010ff */
[----:B------:R-:W-:Y:S02]  /*10390*/  F2FP.BF16.F32.PACK_AB R166, R185, R210 ;  /* 0x000000d2b9a6723e */ /* 0x000fe400000010ff */
[----:B---3--:R-:W-:Y:S02]  /*103a0*/  F2FP.BF16.F32.PACK_AB R167, R234, R144 ;  /* 0x00000090eaa7723e */ /* 0x008fe400000010ff */
[----:B------:R-:W-:Y:S02]  /*103b0*/  F2FP.BF16.F32.PACK_AB R132, R235, R233 ;  /* 0x000000e9eb84723e */ /* 0x000fe400000010ff */
[----:B------:R-:W-:Y:S01]  /*103c0*/  F2FP.BF16.F32.PACK_AB R133, R173, R187 ;  /* 0x000000bbad85723e */ /* 0x000fe200000010ff */
[----:B------:R-:W1:Y:S01]  /*103d0*/  LDSM.16.MT88.4 R140, [R242+0xd000] ;  /* 0x00d00000f28c783b */ /* 0x000e620000004200 */
[----:B------:R-:W-:Y:S02]  /*103e0*/  F2FP.BF16.F32.PACK_AB R134, R145, R146 ;  /* 0x000000929186723e */ /* 0x000fe400000010ff */
[----:B------:R-:W-:Y:S01]  /*103f0*/  F2FP.BF16.F32.PACK_AB R135, R186, R147 ;  /* 0x00000093ba87723e */ /* 0x000fe200000010ff */
[-C--:B------:R-:W-:Y:S01]  /*10400*/  HMMA.16816.F32.BF16 R188, R164, R180.reuse, R8 ;  /* 0x000000b4a4bc723c */ /* 0x080fe20000041808 */
[----:B------:R-:W2:Y:S05]  /*10410*/  LDSM.16.MT88.4 R8, [R240+0xd000] ;  /* 0x00d00000f008783b */ /* 0x000eaa0000004200 */
[----:B------:R-:W-:Y:S01]  /*10420*/  HMMA.16816.F32.BF16 R192, R132, R180, R12 ;  /* 0x000000b484c0723c */ /* 0x000fe2000004180c */
[----:B------:R-:W3:Y:S01]  /*10430*/  LDSM.16.MT88.4 R12, [R244+0xf000] ;  /* 0x00f00000f40c783b */ /* 0x000ee20000004200 */
[--C-:B------:R-:W-:Y:S01]  /*10440*/  FFMA.FTZ R163, R179, UR10, -R178.reuse ;  /* 0x0000000ab3a37c23 */ /* 0x100fe200080108b2 */
[----:B------:R-:W-:-:S02]  /*10450*/  FFMA.FTZ R169, R177, UR10, -R178 ;  /* 0x0000000ab1a97c23 */ /* 0x000fc400080108b2 */
[----:B------:R-:W4:Y:S01]  /*10460*/  LDSM.16.MT88.4 R176, [R242+0xf000] ;  /* 0x00f00000f2b0783b */ /* 0x000f220000004200 */
[-C--:B------:R-:W-:Y:S06]  /*10470*/  HMMA.16816.F32.BF16 R20, R164, R182.reuse, R20 ;  /* 0x000000b6a414723c */ /* 0x080fec0000041814 */
[C---:B------:R-:W-:Y:S06]  /*10480*/  HMMA.16816.F32.BF16 R180, R132.reuse, R182, R16 ;  /* 0x000000b684b4723c */ /* 0x040fec0000041810 */
[-C--:B-1----:R-:W-:Y:S06]  /*10490*/  HMMA.16816.F32.BF16 R28, R132, R140.reuse, R28 ;  /* 0x0000008c841c723c */ /* 0x082fec000004181c */
[C---:B------:R-:W-:Y:S06]  /*104a0*/  HMMA.16816.F32.BF16 R24, R164.reuse, R140, R24 ;  /* 0x0000008ca418723c */ /* 0x040fec0000041818 */
[-C--:B------:R-:W-:Y:S06]  /*104b0*/  HMMA.16816.F32.BF16 R36, R164, R142.reuse, R36 ;  /* 0x0000008ea424723c */ /* 0x080fec0000041824 */
[----:B------:R-:W-:Y:S06]  /*104c0*/  HMMA.16816.F32.BF16 R32, R132, R142, R32 ;  /* 0x0000008e8420723c */ /* 0x000fec0000041820 */
[C---:B--2---:R-:W-:Y:S06]  /*104d0*/  HMMA.16816.F32.BF16 R140, R164.reuse, R8, R56 ;  /* 0x00000008a48c723c */ /* 0x044fec0000041838 */
[----:B---3--:R-:W-:Y:S07]  /*104e0*/  HMMA.16816.F32.BF16 R56, R164, R14, R76 ;  /* 0x0000000ea438723c */ /* 0x008fee000004184c */
[----:B------:R-:W-:Y:S01]  /*104f0*/  IMAD.MOV.U32 R78, RZ, RZ, R148 ;  /* 0x000000ffff4e7224 */ /* 0x000fe200078e0094 */
[----:B------:R-:W-:Y:S01]  /*10500*/  MOV R77, R151 ;  /* 0x00000097004d7202 */ /* 0x000fe20000000f00 */
[----:B------:R-:W-:Y:S01]  /*10510*/  HMMA.16816.F32.BF16 R16, R132, R12, R104 ;  /* 0x0000000c8410723c */ /* 0x000fe20000041868 */
[----:B------:R-:W-:-:S05]  /*10520*/  MOV R79, R149 ;  /* 0x00000095004f7202 */ /* 0x000fca0000000f00 */
[----:B------:R-:W-:Y:S01]  /*10530*/  HMMA.16816.F32.BF16 R148, R164, R152, R88 ;  /* 0x00000098a494723c */ /* 0x000fe20000041858 */
[----:B------:R-:W-:Y:S01]  /*10540*/  MOV R105, R78 ;  /* 0x0000004e00697202 */ /* 0x000fe20000000f00 */
[----:B------:R-:W2:Y:S01]  /*10550*/  LDL.LU R88, [R1+0x48] ;  /* 0x0000480001587983 */ /* 0x000ea20000300800 */
[----:B------:R1:W-:Y:S03]  /*10560*/  MUFU.EX2 R78, R171 ;  /* 0x000000ab004e7308 */ /* 0x0003e60000000800 */
[-C--:B------:R-:W-:Y:S06]  /*10570*/  HMMA.16816.F32.BF16 R44, R132, R136.reuse, R44 ;  /* 0x00000088842c723c */ /* 0x080fec000004182c */
[C---:B------:R-:W-:Y:S06]  /*10580*/  HMMA.16816.F32.BF16 R40, R164.reuse, R136, R40 ;  /* 0x00000088a428723c */ /* 0x040fec0000041828 */
[-C--:B------:R-:W-:Y:S01]  /*10590*/  HMMA.16816.F32.BF16 R52, R164, R138.reuse, R52 ;  /* 0x0000008aa434723c */ /* 0x080fe20000041834 */
[----:B-1----:R-:W3:Y:S05]  /*105a0*/  LDL.LU R171, [R1+0x44] ;  /* 0x0000440001ab7983 */ /* 0x002eea0000300800 */
[----:B------:R-:W-:Y:S06]  /*105b0*/  HMMA.16816.F32.BF16 R48, R132, R138, R48 ;  /* 0x0000008a8430723c */ /* 0x000fec0000041830 */
[----:B------:R-:W-:Y:S06]  /*105c0*/  HMMA.16816.F32.BF16 R136, R164, R10, R68 ;  /* 0x0000000aa488723c */ /* 0x000fec0000041844 */
[C---:B------:R-:W-:Y:S06]  /*105d0*/  HMMA.16816.F32.BF16 R60, R132.reuse, R8, R60 ;  /* 0x00000008843c723c */ /* 0x040fec000004183c */
[C---:B------:R-:W-:Y:S06]  /*105e0*/  HMMA.16816.F32.BF16 R64, R132.reuse, R10, R64 ;  /* 0x0000000a8440723c */ /* 0x040fec0000041840 */
[----:B----4-:R-:W-:Y:S01]  /*105f0*/  HMMA.16816.F32.BF16 R8, R132, R176, R112 ;  /* 0x000000b08408723c */ /* 0x010fe20000041870 */
[----:B------:R-:W4:Y:S04]  /*10600*/  LDL.LU R113, [R1+0x40] ;  /* 0x0000400001717983 */ /* 0x000f280000300800 */
[----:B------:R-:W4:Y:S01]  /*10610*/  LDL.LU R114, [R1+0x24] ;  /* 0x0000240001727983 */ /* 0x000f220000300800 */
[----:B------:R-:W-:-:S02]  /*10620*/  MOV R106, R77 ;  /* 0x0000004d006a7202 */ /* 0x000fc40000000f00 */
[----:B------:R-:W1:Y:S01]  /*10630*/  MUFU.EX2 R77, R160 ;  /* 0x000000a0004d7308 */ /* 0x000e620000000800 */
[----:B------:R-:W-:Y:S01]  /*10640*/  HMMA.16816.F32.BF16 R68, R164, R12, R72 ;  /* 0x0000000ca444723c */ /* 0x000fe20000041848 */
[----:B------:R-:W1:Y:S06]  /*10650*/  LDSM.16.MT88.4 R72, [R240+0xf000] ;  /* 0x00f00000f048783b */ /* 0x000e6c0000004200 */
[----:B------:R1:W-:Y:S08]  /*10660*/  MUFU.EX2 R89, R158 ;  /* 0x0000009e00597308 */ /* 0x0003f00000000800 */
[----:B------:R-:W-:Y:S01]  /*10670*/  MUFU.EX2 R76, R162 ;  /* 0x000000a2004c7308 */ /* 0x000fe20000000800 */
[----:B-1----:R-:W-:-:S07]  /*10680*/  IMAD.MOV.U32 R158, RZ, RZ, R77 ;  /* 0x000000ffff9e7224 */ /* 0x002fce00078e004d */
[----:B------:R-:W1:Y:S01]  /*10690*/  MUFU.EX2 R77, R157 ;  /* 0x0000009d004d7308 */ /* 0x000e620000000800 */
[----:B------:R-:W-:Y:S01]  /*106a0*/  HMMA.16816.F32.BF16 R12, R132, R14, R108 ;  /* 0x0000000e840c723c */ /* 0x000fe2000004186c */
[----:B------:R-:W-:Y:S02]  /*106b0*/  MOV R115, R144 ;  /* 0x0000009000737202 */ /* 0x000fe40000000f00 */
[----:B------:R-:W-:Y:S01]  /*106c0*/  MOV R104, R210 ;  /* 0x000000d200687202 */ /* 0x000fe20000000f00 */
[----:B------:R-:W-:Y:S02]  /*106d0*/  IMAD.MOV.U32 R107, RZ, RZ, R79 ;  /* 0x000000ffff6b7224 */ /* 0x000fe400078e004f */
[----:B------:R-:W-:Y:S01]  /*106e0*/  HMMA.16816.F32.BF16 R100, R164, R154, R100 ;  /* 0x0000009aa464723c */ /* 0x000fe20000041864 */
[----:B------:R-:W-:Y:S02]  /*106f0*/  MOV R109, R147 ;  /* 0x00000093006d7202 */ /* 0x000fe40000000f00 */
[----:B------:R-:W-:-:S02]  /*10700*/  MOV R110, R146 ;  /* 0x00000092006e7202 */ /* 0x000fc40000000f00 */
[----:B------:R-:W-:Y:S01]  /*10710*/  MOV R108, R145 ;  /* 0x00000091006c7202 */ /* 0x000fe20000000f00 */
[----:B------:R1:W-:Y:S01]  /*10720*/  MUFU.EX2 R210, R159 ;  /* 0x0000009f00d27308 */ /* 0x0003e20000000800 */
[C---:B------:R-:W-:Y:S06]  /*10730*/  HMMA.16816.F32.BF16 R144, R132.reuse, R152, R120 ;  /* 0x000000988490723c */ /* 0x040fec0000041878 */
[----:B------:R-:W-:Y:S07]  /*10740*/  HMMA.16816.F32.BF16 R152, R132, R154, R124 ;  /* 0x0000009a8498723c */ /* 0x000fee000004187c */
[----:B-1----:R-:W-:-:S02]  /*10750*/  MOV R125, R77 ;  /* 0x0000004d007d7202 */ /* 0x002fc40000000f00 */
[----:B------:R-:W-:Y:S02]  /*10760*/  MOV R124, R76 ;  /* 0x0000004c007c7202 */ /* 0x000fe40000000f00 */
[----:B------:R-:W-:Y:S02]  /*10770*/  MOV R159, R78 ;  /* 0x0000004e009f7202 */ /* 0x000fe40000000f00 */
[----:B------:R-:W1:Y:S01]  /*10780*/  LDSM.16.MT88.4 R76, [R244+0xd800] ;  /* 0x00d80000f44c783b */ /* 0x000e620000004200 */
[--C-:B------:R-:W-:Y:S01]  /*10790*/  FFMA.FTZ R200, R200, UR10, -R213.reuse ;  /* 0x0000000ac8c87c23 */ /* 0x100fe200080108d5 */
[--C-:B------:R-:W-:Y:S01]  /*107a0*/  FFMA.FTZ R201, R201, UR10, -R213.reuse ;  /* 0x0000000ac9c97c23 */ /* 0x100fe200080108d5 */
[--C-:B------:R-:W-:Y:S01]  /*107b0*/  FFMA.FTZ R202, R202, UR10, -R213.reuse ;  /* 0x0000000acaca7c23 */ /* 0x100fe200080108d5 */
[----:B------:R-:W-:Y:S01]  /*107c0*/  FFMA.FTZ R212, R212, UR10, -R213 ;  /* 0x0000000ad4d47c23 */ /* 0x000fe200080108d5 */
[C---:B------:R-:W-:Y:S01]  /*107d0*/  HMMA.16816.F32.BF16 R80, R164.reuse, R176, R80 ;  /* 0x000000b0a450723c */ /* 0x040fe20000041850 */
[----:B------:R-:W-:Y:S05]  /*107e0*/  MUFU.EX2 R157, R156 ;  /* 0x0000009c009d7308 */ /* 0x000fea0000000800 */
[C---:B------:R-:W-:Y:S03]  /*107f0*/  HMMA.16816.F32.BF16 R84, R164.reuse, R178, R84 ;  /* 0x000000b2a454723c */ /* 0x040fe60000041854 */
[----:B------:R-:W-:Y:S03]  /*10800*/  MUFU.EX2 R90, R201 ;  /* 0x000000c9005a7308 */ /* 0x000fe60000000800 */
[C---:B------:R-:W-:Y:S05]  /*10810*/  HMMA.16816.F32.BF16 R96, R164.reuse, R72, R96 ;  /* 0x00000048a460723c */ /* 0x040fea0000041860 */
[----:B------:R-:W-:Y:S01]  /*10820*/  MUFU.EX2 R126, R202 ;  /* 0x000000ca007e7308 */ /* 0x000fe20000000800 */
[----:B------:R-:W-:Y:S07]  /*10830*/  HMMA.16816.F32.BF16 R164, R164, R74, R92 ;  /* 0x0000004aa4a4723c */ /* 0x000fee000004185c */
[----:B------:R-:W-:Y:S01]  /*10840*/  MUFU.EX2 R92, R200 ;  /* 0x000000c8005c7308 */ /* 0x000fe20000000800 */
[----:B------:R-:W-:Y:S01]  /*10850*/  HMMA.16816.F32.BF16 R176, R132, R178, R116 ;  /* 0x000000b284b0723c */ /* 0x000fe20000041874 */
[----:B------:R-:W-:Y:S01]  /*10860*/  LDSM.16.MT88.4 R116, [R241+0xd800] ;  /* 0x00d80000f174783b */ /* 0x000fe20000004200 */
[----:B------:R-:W-:Y:S01]  /*10870*/  MOV R123, R115 ;  /* 0x00000073007b7202 */ /* 0x000fe20000000f00 */
[----:B------:R-:W-:-:S04]  /*10880*/  IMAD.MOV.U32 R111, RZ, RZ, R209 ;  /* 0x000000ffff6f7224 */ /* 0x000fc800078e00d1 */
[----:B------:R-:W1:Y:S01]  /*10890*/  MUFU.EX2 R94, R170 ;  /* 0x000000aa005e7308 */ /* 0x000e620000000800 */
[----:B------:R-:W-:Y:S07]  /*108a0*/  HMMA.16816.F32.BF16 R4, R132, R74, R4 ;  /* 0x0000004a8404723c */ /* 0x000fee0000041804 */
[----:B------:R-:W-:Y:S08]  /*108b0*/  MUFU.EX2 R209, R169 ;  /* 0x000000a900d17308 */ /* 0x000ff00000000800 */
[----:B------:R-:W-:Y:S01]  /*108c0*/  MUFU.EX2 R95, R168 ;  /* 0x000000a8005f7308 */ /* 0x000fe20000000800 */
[----:B------:R-:W-:Y:S01]  /*108d0*/  IMAD.MOV.U32 R122, RZ, RZ, R108 ;  /* 0x000000ffff7a7224 */ /* 0x000fe200078e006c */
[----:B------:R-:W-:Y:S01]  /*108e0*/  MOV R108, R104 ;  /* 0x00000068006c7202 */ /* 0x000fe20000000f00 */
[----:B------:R-:W-:Y:S01]  /*108f0*/  IMAD.MOV.U32 R104, RZ, RZ, R186 ;  /* 0x000000ffff687224 */ /* 0x000fe200078e00ba */
[----:B------:R-:W-:-:S04]  /*10900*/  MOV R127, R105 ;  /* 0x00000069007f7202 */ /* 0x000fc80000000f00 */
[----:B------:R-:W1:Y:S01]  /*10910*/  MUFU.EX2 R91, R163 ;  /* 0x000000a3005b7308 */ /* 0x000e620000000800 */
[----:B------:R-:W-:Y:S02]  /*10920*/  MOV R105, R187 ;  /* 0x000000bb00697202 */ /* 0x000fe40000000f00 */
[----:B------:R-:W-:-:S05]  /*10930*/  MOV R121, R185 ;  /* 0x000000b900797202 */ /* 0x000fca0000000f00 */
[----:B------:R-:W1:Y:S01]  /*10940*/  MUFU.EX2 R93, R161 ;  /* 0x000000a1005d7308 */ /* 0x000e620000000800 */
[----:B------:R-:W-:Y:S02]  /*10950*/  MOV R120, R184 ;  /* 0x000000b800787202 */ /* 0x000fe40000000f00 */
[----:B-1----:R-:W-:Y:S02]  /*10960*/  F2FP.BF16.F32.PACK_AB R160, R94, R159 ;  /* 0x0000009f5ea0723e */ /* 0x002fe400000010ff */
[----:B------:R-:W-:Y:S02]  /*10970*/  F2FP.BF16.F32.PACK_AB R162, R209, R91 ;  /* 0x0000005bd1a2723e */ /* 0x000fe400000010ff */
[----:B------:R-:W-:Y:S02]  /*10980*/  F2FP.BF16.F32.PACK_AB R163, R124, R158 ;  /* 0x0000009e7ca3723e */ /* 0x000fe400000010ff */
[----:B------:R-:W-:-:S07]  /*10990*/  F2FP.BF16.F32.PACK_AB R161, R93, R95 ;  /* 0x0000005f5da1723e */ /* 0x000fce00000010ff */
[C---:B------:R-:W-:Y:S06]  /*109a0*/  HMMA.16816.F32.BF16 R192, R160.reuse, R76, R192 ;  /* 0x0000004ca0c0723c */ /* 0x040fec00000418c0 */
[----:B------:R-:W-:Y:S01]  /*109b0*/  HMMA.16816.F32.BF16 R180, R160, R78, R180 ;  /* 0x0000004ea0b4723c */ /* 0x000fe200000418b4 */
[----:B--2---:R-:W-:Y:S02]  /*109c0*/  FFMA.FTZ R88, R88, R225, R222 ;  /* 0x000000e158587223 */ /* 0x004fe400000100de */
[----:B------:R1:W2:Y:S01]  /*109d0*/  MUFU.EX2 R222, R212 ;  /* 0x000000d400de7308 */ /* 0x0002a20000000800 */
[----:B---3--:R-:W-:-:S04]  /*109e0*/  FFMA.FTZ R214, R171, R227, R214 ;  /* 0x000000e3abd67223 */ /* 0x008fc800000100d6 */
[----:B------:R-:W-:Y:S01]  /*109f0*/  FADD.FTZ R227, R205, R214 ;  /* 0x000000d6cde37221 */ /* 0x000fe20000010000 */
[----:B------:R-:W-:Y:S01]  /*10a00*/  HMMA.16816.F32.BF16 R168, R132, R72, R128 ;  /* 0x0000004884a8723c */ /* 0x000fe20000041880 */
[----:B------:R-:W-:Y:S01]  /*10a10*/  LDSM.16.MT88.4 R128, [R244+0xf800] ;  /* 0x00f80000f480783b */ /* 0x000fe20000004200 */
[----:B------:R-:W-:-:S05]  /*10a20*/  FADD.FTZ R225, R207, R88 ;  /* 0x00000058cfe17221 */ /* 0x000fca0000010000 */
[----:B------:R-:W-:Y:S02]  /*10a30*/  F2FP.BF16.F32.PACK_AB R132, R89, R210 ;  /* 0x000000d25984723e */ /* 0x000fe400000010ff */
[----:B------:R-:W-:Y:S01]  /*10a40*/  F2FP.BF16.F32.PACK_AB R133, R90, R92 ;  /* 0x0000005c5a85723e */ /* 0x000fe200000010ff */
[----:B----4-:R-:W-:Y:S01]  /*10a50*/  FFMA.FTZ R206, R113, R223, R206 ;  /* 0x000000df71ce7223 */ /* 0x010fe200000100ce */
[----:B------:R-:W-:Y:S02]  /*10a60*/  FFMA.FTZ R223, R114, R215, R204 ;  /* 0x000000d772df7223 */ /* 0x000fe400000100cc */
[----:B-1----:R-:W1:Y:S04]  /*10a70*/  LDSM.16.MT88.4 R212, [R242+0xd800] ;  /* 0x00d80000f2d4783b */ /* 0x002e680000004200 */
[----:B------:R-:W3:Y:S01]  /*10a80*/  LDSM.16.MT88.4 R112, [R240+0xd800] ;  /* 0x00d80000f070783b */ /* 0x000ee20000004200 */
[----:B------:R-:W-:Y:S01]  /*10a90*/  F2FP.BF16.F32.PACK_AB R134, R157, R125 ;  /* 0x0000007d9d86723e */ /* 0x000fe200000010ff */
[----:B------:R-:W-:Y:S01]  /*10aa0*/  FADD.FTZ R156, R203, R206 ;  /* 0x000000cecb9c7221 */ /* 0x000fe20000010000 */
[----:B--2---:R-:W-:Y:S01]  /*10ab0*/  F2FP.BF16.F32.PACK_AB R135, R222, R126 ;  /* 0x0000007ede87723e */ /* 0x004fe200000010ff */
[----:B------:R-:W2:Y:S04]  /*10ac0*/  LDSM.16.MT88.4 R204, [R242+0xf800] ;  /* 0x00f80000f2cc783b */ /* 0x000ea80000004200 */
[----:B------:R-:W4:Y:S02]  /*10ad0*/  LDSM.16.MT88.4 R200, [R241+0xf800] ;  /* 0x00f80000f1c8783b */ /* 0x000f240000004200 */
[C---:B------:R-:W-:Y:S02]  /*10ae0*/  HMMA.16816.F32.BF16 R184, R132.reuse, R78, R20 ;  /* 0x0000004e84b8723c */ /* 0x040fe40000041814 */
[----:B------:R-:W4:Y:S04]  /*10af0*/  LDSM.16.MT88.4 R20, [R240+0xf800] ;  /* 0x00f80000f014783b */ /* 0x000f280000004200 */
[C---:B------:R-:W-:Y:S06]  /*10b00*/  HMMA.16816.F32.BF16 R188, R132.reuse, R76, R188 ;  /* 0x0000004c84bc723c */ /* 0x040fec00000418bc */
[----:B-1----:R-:W-:Y:S07]  /*10b10*/  HMMA.16816.F32.BF16 R76, R132, R214, R36 ;  /* 0x000000d6844c723c */ /* 0x002fee0000041824 */
[----:B------:R-:W-:Y:S01]  /*10b20*/  IMAD.MOV.U32 R38, RZ, RZ, R91 ;  /* 0x000000ffff267224 */ /* 0x000fe200078e005b */
[----:B------:R-:W-:-:S02]  /*10b30*/  MOV R37, R90 ;  /* 0x0000005a00257202 */ /* 0x000fc40000000f00 */
[----:B------:R-:W-:Y:S02]  /*10b40*/  MOV R36, R89 ;  /* 0x0000005900247202 */ /* 0x000fe40000000f00 */
[----:B------:R-:W-:Y:S01]  /*10b50*/  HMMA.16816.F32.BF16 R88, R132, R116, R40 ;  /* 0x000000748458723c */ /* 0x000fe20000041828 */
[----:B------:R-:W-:Y:S01]  /*10b60*/  MOV R39, R158 ;  /* 0x0000009e00277202 */ /* 0x000fe20000000f00 */
[----:B------:R-:W-:-:S04]  /*10b70*/  IMAD.MOV.U32 R158, RZ, RZ, R106 ;  /* 0x000000ffff9e7224 */ /* 0x000fc800078e006a */
[C---:B------:R-:W-:Y:S01]  /*10b80*/  HMMA.16816.F32.BF16 R72, R132.reuse, R212, R24 ;  /* 0x000000d48448723c */ /* 0x040fe20000041818 */
[----:B------:R-:W-:Y:S01]  /*10b90*/  MOV R43, R93 ;  /* 0x0000005d002b7202 */ /* 0x000fe20000000f00 */
[----:B------:R-:W-:Y:S01]  /*10ba0*/  IMAD.MOV.U32 R42, RZ, RZ, R94 ;  /* 0x000000ffff2a7224 */ /* 0x000fe200078e005e */
[----:B------:R-:W-:Y:S02]  /*10bb0*/  MOV R41, R92 ;  /* 0x0000005c00297202 */ /* 0x000fe40000000f00 */
[----:B------:R-:W-:Y:S02]  /*10bc0*/  MOV R40, R95 ;  /* 0x0000005f00287202 */ /* 0x000fe40000000f00 */
[----:B------:R-:W-:Y:S01]  /*10bd0*/  HMMA.16816.F32.BF16 R92, R132, R118, R52 ;  /* 0x00000076845c723c */ /* 0x000fe20000041834 */
[----:B------:R-:W-:Y:S02]  /*10be0*/  MOV R27, R157 ;  /* 0x0000009d001b7202 */ /* 0x000fe40000000f00 */
[----:B------:R-:W-:-:S04]  /*10bf0*/  MOV R157, R107 ;  /* 0x0000006b009d7202 */ /* 0x000fc80000000f00 */
[----:B------:R-:W-:Y:S02]  /*10c00*/  MOV R55, R159 ;  /* 0x0000009f00377202 */ /* 0x000fe40000000f00 */
[----:B------:R-:W-:Y:S02]  /*10c10*/  MOV R52, R104 ;  /* 0x0000006800347202 */ /* 0x000fe40000000f00 */
[----:B------:R-:W-:Y:S02]  /*10c20*/  MOV R159, R105 ;  /* 0x00000069009f7202 */ /* 0x000fe40000000f00 */
[----:B---3--:R-:W-:Y:S01]  /*10c30*/  HMMA.16816.F32.BF16 R104, R132, R112, R140 ;  /* 0x000000708468723c */ /* 0x008fe2000004188c */
[----:B------:R-:W-:Y:S01]  /*10c40*/  IMAD.MOV.U32 R54, RZ, RZ, R120 ;  /* 0x000000ffff367224 */ /* 0x000fe200078e0078 */
[----:B------:R-:W-:Y:S01]  /*10c50*/  MOV R53, R121 ;  /* 0x0000007900357202 */ /* 0x000fe20000000f00 */
[----:B------:R-:W-:-:S04]  /*10c60*/  IMAD.MOV.U32 R24, RZ, RZ, R125 ;  /* 0x000000ffff187224 */ /* 0x000fc800078e007d */
        /* <DEDUP_REMOVED lines=9> */
[----:B------:R-:W-:Y:S07]  /*10d00*/  HMMA.16816.F32.BF16 R120, R132, R128, R68 ;  /* 0x000000808478723c */ /* 0x000fee0000041844 */
[----:B------:R-:W-:-:S02]  /*10d10*/  IMAD.MOV.U32 R71, RZ, RZ, R127 ;  /* 0x000000ffff477224 */ /* 0x000fc400078e007f */
[C---:B------:R-:W-:Y:S07]  /*10d20*/  HMMA.16816.F32.BF16 R124, R132.reuse, R130, R56 ;  /* 0x00000082847c723c */ /* 0x040fee0000041838 */
[----:B------:R-:W-:Y:S02]  /*10d30*/  MOV R59, R138 ;  /* 0x0000008a003b7202 */ /* 0x000fe40000000f00 */
[----:B------:R-:W-:Y:S01]  /*10d40*/  MOV R58, R139 ;  /* 0x0000008b003a7202 */ /* 0x000fe20000000f00 */
[----:B------:R-:W-:Y:S01]  /*10d50*/  IMAD.MOV.U32 R56, RZ, RZ, R141 ;  /* 0x000000ffff387224 */ /* 0x000fe200078e008d */
[----:B--2---:R-:W-:Y:S01]  /*10d60*/  HMMA.16816.F32.BF16 R136, R132, R204, R80 ;  /* 0x000000cc8488723c */ /* 0x004fe20000041850 */
[----:B------:R-:W-:-:S06]  /*10d70*/  MOV R57, R140 ;  /* 0x0000008c00397202 */ /* 0x000fcc0000000f00 */
[----:B------:R-:W-:Y:S02]  /*10d80*/  MOV R82, R142 ;  /* 0x0000008e00527202 */ /* 0x000fe40000000f00 */
[----:B------:R-:W-:Y:S02]  /*10d90*/  MOV R83, R143 ;  /* 0x0000008f00537202 */ /* 0x000fe40000000f00 */
[----:B------:R-:W-:Y:S07]  /*10da0*/  HMMA.16816.F32.BF16 R140, R132, R206, R84 ;  /* 0x000000ce848c723c */ /* 0x000fee0000041854 */
[----:B------:R-:W-:Y:S01]  /*10db0*/  MOV R84, R175 ;  /* 0x000000af00547202 */ /* 0x000fe20000000f00 */
[----:B------:R-:W-:Y:S01]  /*10dc0*/  IMAD.MOV.U32 R85, RZ, RZ, R174 ;  /* 0x000000ffff557224 */ /* 0x000fe200078e00ae */
[----:B------:R-:W-:-:S02]  /*10dd0*/  MOV R86, R173 ;  /* 0x000000ad00567202 */ /* 0x000fc40000000f00 */
[----:B------:R-:W-:Y:S02]  /*10de0*/  MOV R87, R172 ;  /* 0x000000ac00577202 */ /* 0x000fe40000000f00 */
[----:B----4-:R-:W-:Y:S07]  /*10df0*/  HMMA.16816.F32.BF16 R172, R132, R202, R100 ;  /* 0x000000ca84ac723c */ /* 0x010fee0000041864 */
[----:B------:R-:W-:Y:S01]  /*10e00*/  MOV R100, R157 ;  /* 0x0000009d00647202 */ /* 0x000fe20000000f00 */
[----:B------:R-:W-:Y:S01]  /*10e10*/  IMAD.MOV.U32 R101, RZ, RZ, R156 ;  /* 0x000000ffff657224 */ /* 0x000fe200078e009c */
[----:B------:R-:W-:-:S02]  /*10e20*/  MOV R102, R158 ;  /* 0x0000009e00667202 */ /* 0x000fc40000000f00 */
[----:B------:R-:W-:Y:S02]  /*10e30*/  MOV R103, R159 ;  /* 0x0000009f00677202 */ /* 0x000fe40000000f00 */
[----:B------:R-:W-:Y:S07]  /*10e40*/  HMMA.16816.F32.BF16 R156, R132, R20, R96 ;  /* 0x00000014849c723c */ /* 0x000fee0000041860 */
[----:B------:R-:W-:Y:S02]  /*10e50*/  MOV R99, R71 ;  /* 0x0000004700637202 */ /* 0x000fe40000000f00 */
[----:B------:R-:W-:Y:S01]  /*10e60*/  HMMA.16816.F32.BF16 R68, R160, R212, R28 ;  /* 0x000000d4a044723c */ /* 0x000fe2000004181c */
[----:B------:R-:W-:-:S06]  /*10e70*/  FADD.FTZ R223, R197, R223 ;  /* 0x000000dfc5df7221 */ /* 0x000fcc0000010000 */
[----:B------:R-:W-:Y:S01]  /*10e80*/  IMAD.MOV.U32 R31, RZ, RZ, R82 ;  /* 0x000000ffff1f7224 */ /* 0x000fe200078e0052 */
[----:B------:R-:W-:Y:S02]  /*10e90*/  MOV R30, R83 ;  /* 0x00000053001e7202 */ /* 0x000fe40000000f00 */
[----:B------:R-:W-:Y:S01]  /*10ea0*/  HMMA.16816.F32.BF16 R80, R160, R214, R32 ;  /* 0x000000d6a050723c */ /* 0x000fe20000041820 */
[----:B------:R-:W-:-:S06]  /*10eb0*/  FADD.FTZ R225, R219, R225 ;  /* 0x000000e1dbe17221 */ /* 0x000fcc0000010000 */
[----:B------:R-:W-:Y:S01]  /*10ec0*/  IMAD.MOV.U32 R215, RZ, RZ, R101 ;  /* 0x000000ffffd77224 */ /* 0x000fe200078e0065 */
[----:B------:R-:W-:Y:S01]  /*10ed0*/  MOV R32, R102 ;  /* 0x0000006600207202 */ /* 0x000fe20000000f00 */
[----:B------:R-:W-:Y:S01]  /*10ee0*/  IMAD.MOV.U32 R33, RZ, RZ, R85 ;  /* 0x000000ffff217224 */ /* 0x000fe200078e0055 */
[----:B------:R-:W-:Y:S01]  /*10ef0*/  MOV R34, R100 ;  /* 0x0000006400227202 */ /* 0x000fe20000000f00 */
[----:B------:R-:W-:Y:S01]  /*10f00*/  FADD.FTZ R199, R199, R215 ;  /* 0x000000d7c7c77221 */ /* 0x000fe20000010000 */
[----:B------:R-:W-:Y:S02]  /*10f10*/  MOV R35, R99 ;  /* 0x0000006300237202 */ /* 0x000fe40000000f00 */
[----:B------:R-:W-:Y:S01]  /*10f20*/  MOV R215, R32 ;  /* 0x0000002000d77202 */ /* 0x000fe20000000f00 */
[----:B------:R-:W-:Y:S01]  /*10f30*/  IMAD.MOV.U32 R32, RZ, RZ, R33 ;  /* 0x000000ffff207224 */ /* 0x000fe200078e0021 */
[----:B------:R-:W-:Y:S01]  /*10f40*/  MOV R33, R34 ;  /* 0x0000002200217202 */ /* 0x000fe20000000f00 */
[----:B------:R-:W-:Y:S01]  /*10f50*/  FADD.FTZ R220, R220, R223 ;  /* 0x000000dfdcdc7221 */ /* 0x000fe20000010000 */
[----:B------:R-:W-:Y:S01]  /*10f60*/  MOV R34, R35 ;  /* 0x0000002300227202 */ /* 0x000fe20000000f00 */
[----:B------:R-:W-:Y:S01]  /*10f70*/  FADD.FTZ R227, R217, R227 ;  /* 0x000000e3d9e37221 */ /* 0x000fe20000010000 */
[----:B------:R-:W-:Y:S01]  /*10f80*/  MOV R35, R30 ;  /* 0x0000001e00237202 */ /* 0x000fe20000000f00 */
[----:B------:R-:W-:-:S02]  /*10f90*/  IMAD.MOV.U32 R30, RZ, RZ, R31 ;  /* 0x000000ffff1e7224 */ /* 0x000fc400078e001f */
        /* <DEDUP_REMOVED lines=8> */
[----:B------:R-:W-:Y:S02]  /*11020*/  IMAD.MOV.U32 R59, RZ, RZ, R52 ;  /* 0x000000ffff3b7224 */ /* 0x000fe400078e0034 */
[----:B------:R-:W-:Y:S01]  /*11030*/  FADD.FTZ R198, R198, R199 ;  /* 0x000000c7c6c67221 */ /* 0x000fe20000010000 */
[----:B------:R-:W-:Y:S01]  /*11040*/  FADD.FTZ R220, R215, R220 ;  /* 0x000000dcd7dc7221 */ /* 0x000fe20000010000 */
[----:B------:R-:W-:-:S02]  /*11050*/  MOV R52, R53 ;  /* 0x0000003500347202 */ /* 0x000fc40000000f00 */
        /* <DEDUP_REMOVED lines=11> */
[----:B------:R-:W-:Y:S01]  /*11110*/  MOV R215, R32 ;  /* 0x0000002000d77202 */ /* 0x000fe20000000f00 */
[----:B------:R-:W-:Y:S01]  /*11120*/  FADD.FTZ R239, R239, R236 ;  /* 0x000000ecefef7221 */ /* 0x000fe20000010000 */
[----:B------:R-:W-:Y:S01]  /*11130*/  FADD.FTZ R229, R224, R229 ;  /* 0x000000e5e0e57221 */ /* 0x000fe20000010000 */
[----:B------:R-:W-:Y:S01]  /*11140*/  IMAD.MOV.U32 R32, RZ, RZ, R33 ;  /* 0x000000ffff207224 */ /* 0x000fe200078e0021 */
[----:B------:R-:W-:Y:S01]  /*11150*/  MOV R212, R103 ;  /* 0x0000006700d47202 */ /* 0x000fe20000000f00 */
[----:B------:R-:W-:Y:S01]  /*11160*/  FADD.FTZ R231, R231, R228 ;  /* 0x000000e4e7e77221 */ /* 0x000fe20000010000 */
[----:B------:R-:W-:Y:S01]  /*11170*/  MOV R33, R34 ;  /* 0x0000002200217202 */ /* 0x000fe20000000f00 */
[----:B------:R-:W-:Y:S01]  /*11180*/  FADD.FTZ R230, R230, R239 ;  /* 0x000000efe6e67221 */ /* 0x000fe20000010000 */
[----:B------:R-:W-:Y:S01]  /*11190*/  MOV R34, R35 ;  /* 0x0000002300227202 */ /* 0x000fe20000000f00 */
[----:B------:R-:W-:Y:S01]  /*111a0*/  FADD.FTZ R229, R215, R229 ;  /* 0x000000e5d7e57221 */ /* 0x000fe20000010000 */
        /* <DEDUP_REMOVED lines=8> */
[----:B------:R-:W-:Y:S01]  /*11230*/  HMMA.16816.F32.BF16 R96, R160, R118, R48 ;  /* 0x00000076a060723c */ /* 0x000fe20000041830 */
[----:B------:R-:W-:Y:S01]  /*11240*/  MOV R213, R87 ;  /* 0x0000005700d57202 */ /* 0x000fe20000000f00 */
[----:B------:R-:W-:Y:S01]  /*11250*/  FADD.FTZ R220, R34, R220 ;  /* 0x000000dc22dc7221 */ /* 0x000fe20000010000 */
[----:B------:R-:W-:Y:S01]  /*11260*/  FADD.FTZ R231, R35, R231 ;  /* 0x000000e723e77221 */ /* 0x000fe20000010000 */
[----:B------:R-:W-:-:S02]  /*11270*/  FADD.FTZ R230, R235, R230 ;  /* 0x000000e6ebe67221 */ /* 0x000fc40000010000 */
[----:B------:R-:W-:Y:S01]  /*11280*/  HMMA.16816.F32.BF16 R84, R160, R116, R44 ;  /* 0x00000074a054723c */ /* 0x000fe2000004182c */
[----:B------:R-:W-:Y:S01]  /*11290*/  FADD.FTZ R229, R212, R229 ;  /* 0x000000e5d4e57221 */ /* 0x000fe20000010000 */
[----:B------:R-:W-:-:S04]  /*112a0*/  MOV R54, R55 ;  /* 0x0000003700367202 */ /* 0x000fc80000000f00 */
[----:B------:R-:W-:Y:S01]  /*112b0*/  HMMA.16816.F32.BF16 R148, R132, R200, R148 ;  /* 0x000000c88494723c */ /* 0x000fe20000041894 */
[----:B------:R-:W-:-:S05]  /*112c0*/  MOV R55, R40 ;  /* 0x0000002800377202 */ /* 0x000fca0000000f00 */
[----:B------:R-:W-:Y:S01]  /*112d0*/  HMMA.16816.F32.BF16 R164, R132, R22, R164 ;  /* 0x0000001684a4723c */ /* 0x000fe200000418a4 */
[----:B------:R-:W-:-:S05]  /*112e0*/  IMAD.MOV.U32 R40, RZ, RZ, R210 ;  /* 0x000000ffff287224 */ /* 0x000fca00078e00d2 */
[----:B------:R-:W-:Y:S01]  /*112f0*/  HMMA.16816.F32.BF16 R100, R160, R112, R60 ;  /* 0x00000070a064723c */ /* 0x000fe2000004183c */
[----:B------:R-:W-:-:S05]  /*11300*/  FADD.FTZ R231, R28, R231 ;  /* 0x000000e71ce77221 */ /* 0x000fca0000010000 */
[----:B------:R-:W-:Y:S01]  /*11310*/  HMMA.16816.F32.BF16 R116, R160, R128, R16 ;  /* 0x00000080a074723c */ /* 0x000fe20000041810 */
[----:B------:R-:W-:-:S05]  /*11320*/  FADD.FTZ R230, R30, R230 ;  /* 0x000000e61ee67221 */ /* 0x000fca0000010000 */
[----:B------:R-:W-:Y:S01]  /*11330*/  HMMA.16816.F32.BF16 R176, R160, R206, R176 ;  /* 0x000000cea0b0723c */ /* 0x000fe200000418b0 */
[----:B------:R-:W-:-:S05]  /*11340*/  FADD.FTZ R229, R29, R229 ;  /* 0x000000e51de57221 */ /* 0x000fca0000010000 */
[C---:B------:R-:W-:Y:S06]  /*11350*/  HMMA.16816.F32.BF16 R144, R160.reuse, R200, R144 ;  /* 0x000000c8a090723c */ /* 0x040fec0000041890 */
[C---:B------:R-:W-:Y:S06]  /*11360*/  HMMA.16816.F32.BF16 R152, R160.reuse, R202, R152 ;  /* 0x000000caa098723c */ /* 0x040fec0000041898 */
[C---:B------:R-:W-:Y:S01]  /*11370*/  HMMA.16816.F32.BF16 R168, R160.reuse, R20, R168 ;  /* 0x00000014a0a8723c */ /* 0x040fe200000418a8 */
[----:B------:R-:W-:Y:S01]  /*11380*/  MOV R53, R54 ;  /* 0x0000003600357202 */ /* 0x000fe20000000f00 */
[----:B------:R1:W5:Y:S04]  /*11390*/  LDL.LU R210, [R1+0x74] ;  /* 0x0000740001d27983 */ /* 0x0003680000300800 */
[C---:B------:R-:W-:Y:S06]  /*113a0*/  HMMA.16816.F32.BF16 R112, R160.reuse, R114, R64 ;  /* 0x00000072a070723c */ /* 0x040fec0000041840 */
[C---:B------:R-:W-:Y:S06]  /*113b0*/  HMMA.16816.F32.BF16 R128, R160.reuse, R130, R12 ;  /* 0x00000082a080723c */ /* 0x040fec000004180c */
[C---:B------:R-:W-:Y:S06]  /*113c0*/  HMMA.16816.F32.BF16 R132, R160.reuse, R204, R8 ;  /* 0x000000cca084723c */ /* 0x040fec0000041808 */
[----:B------:R-:W-:Y:S01]  /*113d0*/  HMMA.16816.F32.BF16 R160, R160, R22, R4 ;  /* 0x00000016a0a0723c */ /* 0x000fe20000041804 */
[----:B------:R-:W-:-:S06]  /*113e0*/  MOV R54, R55 ;  /* 0x0000003700367202 */ /* 0x000fcc0000000f00 */
[----:B------:R-:W-:Y:S01]  /*113f0*/  FADD.FTZ R5, R213, R220 ;  /* 0x000000dcd5057221 */ /* 0x000fe20000010000 */
[----:B------:R-:W-:Y:S01]  /*11400*/  FADD.FTZ R231, R31, R231 ;  /* 0x000000e71fe77221 */ /* 0x000fe20000010000 */
[----:B------:R-:W-:Y:S02]  /*11410*/  FADD.FTZ R230, R58, R230 ;  /* 0x000000e63ae67221 */ /* 0x000fe40000010000 */
[----:B------:R-:W-:Y:S01]  /*11420*/  FADD.FTZ R5, R232, R5 ;  /* 0x00000005e8057221 */ /* 0x000fe20000010000 */
[----:B------:R-:W-:Y:S01]  /*11430*/  MOV R55, R40 ;  /* 0x0000002800377202 */ /* 0x000fe20000000f00 */
[----:B------:R-:W-:Y:S01]  /*11440*/  FADD.FTZ R229, R56, R229 ;  /* 0x000000e538e57221 */ /* 0x000fe20000010000 */
[----:B------:R-:W-:Y:S01]  /*11450*/  MOV R40, R41 ;  /* 0x0000002900287202 */ /* 0x000fe20000000f00 */
[----:B------:R-:W-:Y:S01]  /*11460*/  FADD.FTZ R5, R57, R5 ;  /* 0x0000000539057221 */ /* 0x000fe20000010000 */
[----:B------:R-:W-:Y:S01]  /*11470*/  IMAD.MOV.U32 R41, RZ, RZ, R42 ;  /* 0x000000ffff297224 */ /* 0x000fe200078e002a */
        /* <DEDUP_REMOVED lines=8> */
[----:B------:R-:W-:-:S02]  /*11500*/  IMAD.MOV.U32 R38, RZ, RZ, R39 ;  /* 0x000000ffff267224 */ /* 0x000fc400078e0027 */
        /* <DEDUP_REMOVED lines=17> */
[----:B------:R-:W-:-:S02]  /*11620*/  FADD.FTZ R6, R27, R229 ;  /* 0x000000e51b067221 */ /* 0x000fc40000010000 */
[----:B------:R1:W5:Y:S04]  /*11630*/  LDL.LU R208, [R1+0x6c] ;  /* 0x00006c0001d07983 */ /* 0x0003680000300800 */
[----:B------:R2:W-:Y:S04]  /*11640*/  STL [R1+0x48], R4 ;  /* 0x0000480401007387 */ /* 0x0005e80000100800 */
[----:B------:R1:W-:Y:S04]  /*11650*/  STL [R1+0x44], R7 ;  /* 0x0000440701007387 */ /* 0x0003e80000100800 */
[----:B------:R1:W-:Y:S01]  /*11660*/  STL [R1+0x40], R6 ;  /* 0x0000400601007387 */ /* 0x0003e20000100800 */
[----:B--2---:R-:W-:-:S05]  /*11670*/  FADD.FTZ R4, R222, R5 ;  /* 0x00000005de047221 */ /* 0x004fca0000010000 */
[----:B------:R1:W-:Y:S01]  /*11680*/  STL [R1+0x24], R4 ;  /* 0x0000240401007387 */ /* 0x0003e20000100800 */
[----:B------:R-:W-:Y:S01]  /*11690*/  @UP0 UIADD3 UR18, UR18, -0x4, URZ ;  /* 0xfffffffc12120890 */ /* 0x000fe2000fffe03f */
[----:B------:R-:W-:Y:S11]  /*116a0*/  @P0 BRA `(.L_x_225) ;  /* 0x0000000000040947 */ /* 0x000ff60003800000 */
.L_x_218:
[----:B------:R-:W-:-:S12]  /*116b0*/  UIADD3 UR18, UR12, -0x1, URZ ;  /* 0xffffffff0c127890 */ /* 0x000fd8000fffe03f */
.L_x_225:
[----:B------:R-:W-:-:S13]  /*116c0*/  ISETP.LE.AND P0, PT, RZ, UR18, PT ;  /* 0x00000012ff007c0c */ /* 0x000fda000bf03270 */
[----:B------:R-:W-:Y:S05]  /*116d0*/  @!P0 BRA `(.L_x_226) ;  /* 0x0000003c00f48947 */ /* 0x000fea0003800000 */
[----:B--2---:R-:W1:Y:S01]  /*116e0*/  S2R R5, SR_TID.X ;  /* 0x0000000000057919 */ /* 0x004e620000002100 */
[----:B------:R-:W-:Y:S01]  /*116f0*/  ULDC UR4, c[0x0][0x2d0] ;  /* 0x0000b40000047ab9 */ /* 0x000fe20000000800 */
[----:B------:R-:W-:Y:S01]  /*11700*/  MOV R198, R3 ;  /* 0x0000000300c67202 */ /* 0x000fe20000000f00 */
[----:B------:R-:W-:Y:S01]  /*11710*/  IMAD.MOV.U32 R201, RZ, RZ, R196 ;  /* 0x000000ffffc97224 */ /* 0x000fe200078e00c4 */
[----:B------:R-:W-:Y:S01]  /*11720*/  MOV R199, R2 ;  /* 0x0000000200c77202 */ /* 0x000fe20000000f00 */
[----:B-----5:R-:W-:Y:S01]  /*11730*/  IMAD.MOV.U32 R2, RZ, RZ, R208 ;  /* 0x000000ffff027224 */ /* 0x020fe200078e00d0 */
[----:B------:R-:W-:Y:S01]  /*11740*/  MOV R3, R211 ;  /* 0x000000d300037202 */ /* 0x000fe20000000f00 */
[----:B------:R-:W-:Y:S01]  /*11750*/  IMAD.MOV.U32 R197, RZ, RZ, R0 ;  /* 0x000000ffffc57224 */ /* 0x000fe200078e0000 */
[----:B------:R-:W-:Y:S01]  /*11760*/  ULDC UR5, c[0x0][0x2d0] ;  /* 0x0000b40000057ab9 */ /* 0x000fe20000000800 */
[----:B------:R-:W-:Y:S01]  /*11770*/  ULDC.64 UR6, c[0x0][0x248] ;  /* 0x0000920000067ab9 */ /* 0x000fe20000000a00 */
[----:B-1----:R-:W-:-:S04]  /*11780*/  SHF.R.S32.HI R4, RZ, 0x1f, R5 ;  /* 0x0000001fff047819 */ /* 0x002fc80000011405 */
[----:B------:R-:W-:-:S04]  /*11790*/  LEA.HI R4, R4, R5, RZ, 0x3 ;  /* 0x0000000504047211 */ /* 0x000fc800078f18ff */
[----:B------:R-:W-:-:S05]  /*117a0*/  LOP3.LUT R4, R4, 0xfffffff8, RZ, 0xc0, !PT ;  /* 0xfffffff804047812 */ /* 0x000fca00078ec0ff */
[----:B------:R-:W-:-:S04]  /*117b0*/  IMAD.IADD R4, R5, 0x1, -R4 ;  /* 0x0000000105047824 */ /* 0x000fc800078e0a04 */
[----:B------:R-:W-:-:S05]  /*117c0*/  IMAD.SHL.U32 R4, R4, 0x8, RZ ;  /* 0x0000000804047824 */ /* 0x000fca00078e00ff */
[----:B------:R-:W-:Y:S01]  /*117d0*/  ISETP.GE.AND P3, PT, R4, UR4, PT ;  /* 0x0000000404007c0c */ /* 0x000fe2000bf66270 */
[----:B------:R-:W-:-:S12]  /*117e0*/  ULDC UR4, c[0x0][0x2ec] ;  /* 0x0000bb0000047ab9 */ /* 0x000fd80000000800 */
[----:B------:R-:W1:Y:S08]  /*117f0*/  @!P3 LDC.64 R4, c[0x0][0x220] ;  /* 0x00008800ff04bb82 */ /* 0x000e700000000a00 */
[----:B------:R-:W2:Y:S08]  /*11800*/  @!P3 LDC.64 R8, c[0x0][0x220] ;  /* 0x00008800ff08bb82 */ /* 0x000eb00000000a00 */
[----:B------:R-:W3:Y:S01]  /*11810*/  @!P3 LDC.64 R6, c[0x0][0x220] ;  /* 0x00008800ff06bb82 */ /* 0x000ee20000000a00 */
[----:B-1----:R1:W-:Y:S04]  /*11820*/  @!P3 STL.64 [R1+0x18], R4 ;  /* 0x000018040100b387 */ /* 0x0023e80000100a00 */
[----:B--2---:R2:W-:Y:S04]  /*11830*/  @!P3 STL.64 [R1+0x10], R8 ;  /* 0x000010080100b387 */ /* 0x0045e80000100a00 */
[----:B---3--:R2:W-:Y:S01]  /*11840*/  @!P3 STL.64 [R1+0x8], R6 ;  /* 0x000008060100b387 */ /* 0x0085e20000100a00 */
[----:B-1----:R-:W1:Y:S03]  /*11850*/  @!P3 LDC.64 R4, c[0x0][0x220] ;  /* 0x00008800ff04bb82 */ /* 0x002e660000000a00 */
[----:B-1----:R2:W-:Y:S04]  /*11860*/  @!P3 STL.64 [R1], R4 ;  /* 0x000000040100b387 */ /* 0x0025e80000100a00 */
[----:B------:R2:W-:Y:S01]  /*11870*/  STL.64 [R1+0x38], R2 ;  /* 0x0000380201007387 */ /* 0x0005e20000100a00 */
[----:B------:R-:W-:Y:S05]  /*11880*/  BRA `(.L_x_227) ;  /* 0x0000000400547947 */ /* 0x000fea0003800000 */
.L_x_229:
[----:B------:R-:W2:Y:S01]  /*11890*/  LDL.64 R238, [R1+0x28] ;  /* 0x0000280001ee7983 */ /* 0x000ea20000100a00 */
[----:B------:R-:W1:Y:S01]  /*118a0*/  @!P3 LDC.64 R202, c[0x0][0x218] ;  /* 0x00008600ffcabb82 */ /* 0x000e620000000a00 */
[----:B------:R-:W-:Y:S02]  /*118b0*/  UIADD3 UR9, UR18, -0x1, URZ ;  /* 0xffffffff12097890 */ /* 0x000fe4000fffe03f */
[----:B------:R-:W3:Y:S02]  /*118c0*/  LDL.64 R232, [R1+0x30] ;  /* 0x0000300001e87983 */ /* 0x000ee40000100a00 */
[----:B------:R-:W-:Y:S02]  /*118d0*/  USHF.R.S32.HI UR8, URZ, 0x1f, UR9 ;  /* 0x0000001f3f087899 */ /* 0x000fe40008011409 */
[----:B------:R4:W-:Y:S01]  /*118e0*/  @P3 STS.128 [R252+0x8000], RZ ;  /* 0x008000fffc003388 */ /* 0x0009e20000000c00 */
[----:B------:R-:W5:Y:S01]  /*118f0*/  @!P2 LDC.64 R2, c[0x0][0x218] ;  /* 0x00008600ff02ab82 */ /* 0x000f620000000a00 */
[----:B------:R-:W-:Y:S02]  /*11900*/  UIMAD UR8, UR8, UR6, URZ ;  /* 0x00000006080872a4 */ /* 0x000fe4000f8e023f */
[----:B------:R-:W-:Y:S02]  /*11910*/  UIMAD.WIDE.U32 UR10, UR9, UR6, URZ ;  /* 0x00000006090a72a5 */ /* 0x000fe4000f8e003f */
[----:B------:R-:W-:Y:S03]  /*11920*/  UIMAD UR8, UR9, UR7, UR8 ;  /* 0x00000007090872a4 */ /* 0x000fe6000f8e0208 */
[----:B------:R-:W4:Y:S01]  /*11930*/  @!P3 LDC.64 R210, c[0x0][0x218] ;  /* 0x00008600ffd2bb82 */ /* 0x000f220000000a00 */
[----:B------:R-:W-:Y:S01]  /*11940*/  UIADD3 UR8, UR11, UR8, URZ ;  /* 0x000000080b087290 */ /* 0x000fe2000fffe03f */
[----:B------:R-:W-:Y:S02]  /*11950*/  IMAD.U32 R213, RZ, RZ, UR10 ;  /* 0x0000000affd57e24 */ /* 0x000fe4000f8e00ff */
[----:B------:R-:W-:Y:S03]  /*11960*/  IMAD.U32 R205, RZ, RZ, UR10 ;  /* 0x0000000affcd7e24 */ /* 0x000fe6000f8e00ff */
[----:B------:R-:W-:Y:S01]  /*11970*/  IMAD.U32 R0, RZ, RZ, UR8 ;  /* 0x00000008ff007e24 */ /* 0x000fe2000f8e00ff */
[----:B------:R-:W4:Y:S08]  /*11980*/  @!P2 LDC.64 R208, c[0x0][0x218] ;  /* 0x00008600ffd0ab82 */ /* 0x000f300000000a00 */
[----:B------:R-:W4:Y:S01]  /*11990*/  @!P3 LDC.64 R206, c[0x0][0x218] ;  /* 0x00008600ffcebb82 */ /* 0x000f220000000a00 */
[----:B--2---:R-:W-:Y:S04]  /*119a0*/  LEA R213, P0, R213, R238, 0x6 ;  /* 0x000000eed5d57211 */ /* 0x004fe800078030ff */
[----:B---3--:R-:W-:Y:S02]  /*119b0*/  LEA.HI.X R0, R205, R233, R0, 0x6, P0 ;  /* 0x000000e9cd007211 */ /* 0x008fe400000f3400 */
[C---:B-1----:R-:W-:Y:S01]  /*119c0*/  @!P3 LEA R214, P1, R213.reuse, R202, 0x1 ;  /* 0x000000cad5d6b211 */ /* 0x042fe200078208ff */
[----:B------:R-:W1:Y:S01]  /*119d0*/  @!P2 LDC.64 R204, c[0x0][0x218] ;  /* 0x00008600ffccab82 */ /* 0x000e620000000a00 */
[C---:B-----5:R-:W-:Y:S02]  /*119e0*/  @!P2 LEA R216, P0, R213.reuse, R2, 0x1 ;  /* 0x00000002d5d8a211 */ /* 0x060fe400078008ff */
[C-C-:B------:R-:W-:Y:S02]  /*119f0*/  @!P3 LEA.HI.X R215, R213.reuse, R203, R0.reuse, 0x1, P1 ;  /* 0x000000cbd5d7b211 */ /* 0x140fe400008f0c00 */
[C---:B------:R-:W-:Y:S02]  /*11a00*/  @!P2 LEA.HI.X R217, R213.reuse, R3, R0, 0x1, P0 ;  /* 0x00000003d5d9a211 */ /* 0x040fe400000f0c00 */
[----:B------:R-:W-:Y:S01]  /*11a10*/  IADD3 R213, P1, R213, UR26, RZ ;  /* 0x0000001ad5d57c10 */ /* 0x000fe2000ff3e0ff */
[----:B------:R-:W-:Y:S01]  /*11a20*/  @!PT LDS RZ, [RZ] ;  /* 0x00000000fffff984 */ /* 0x000fe20000000800 */
[----:B------:R-:W-:Y:S01]  /*11a30*/  @!PT LDS RZ, [RZ] ;  /* 0x00000000fffff984 */ /* 0x000fe20000000800 */
[----:B------:R-:W-:Y:S01]  /*11a40*/  @!PT LDS RZ, [RZ] ;  /* 0x00000000fffff984 */ /* 0x000fe20000000800 */
[----:B------:R2:W-:Y:S01]  /*11a50*/  @!P3 LDGSTS.E.BYPASS.LTC128B.128 [R252+0x8000], desc[UR20][R214.64] ;  /* 0x08000000d6fcbfae */ /* 0x0005e2000b901d54 */
[----:B------:R-:W3:Y:S02]  /*11a60*/  @!P3 LDC.64 R202, c[0x0][0x218] ;  /* 0x00008600ffcabb82 */ /* 0x000ee40000000a00 */
[C---:B----4-:R-:W-:Y:S01]  /*11a70*/  @!P3 LEA R218, P0, R213.reuse, R210, 0x1 ;  /* 0x000000d2d5dab211 */ /* 0x050fe200078008ff */
[----:B------:R2:W-:Y:S01]  /*11a80*/  @P2 STS.128 [R252+0xa000], RZ ;  /* 0x00a000fffc002388 */ /* 0x0005e20000000c00 */
[----:B------:R-:W-:Y:S02]  /*11a90*/  IADD3.X R0, R0, UR25, RZ, P1, !PT ;  /* 0x0000001900007c10 */ /* 0x000fe40008ffe4ff */
[C---:B------:R-:W-:Y:S01]  /*11aa0*/  IADD3 R210, P5, R213.reuse, UR26, RZ ;  /* 0x0000001ad5d27c10 */ /* 0x040fe2000ffbe0ff */
[----:B------:R-:W-:Y:S01]  /*11ab0*/  @!PT LDS RZ, [RZ] ;  /* 0x00000000fffff984 */ /* 0x000fe20000000800 */
[----:B------:R-:W-:Y:S01]  /*11ac0*/  @!PT LDS RZ, [RZ] ;  /* 0x00000000fffff984 */ /* 0x000fe20000000800 */
[----:B------:R-:W-:Y:S01]  /*11ad0*/  @!PT LDS RZ, [RZ] ;  /* 0x00000000fffff984 */ /* 0x000fe20000000800 */
[----:B------:R2:W-:Y:S01]  /*11ae0*/  @!P2 LDGSTS.E.BYPASS.LTC128B.128 [R252+0xa000], desc[UR20][R216.64+0x80] ;  /* 0x0a000080d8fcafae */ /* 0x0005e2000b901d54 */
[C-C-:B------:R-:W-:Y:S01]  /*11af0*/  @!P3 LEA.HI.X R219, R213.reuse, R211, R0.reuse, 0x1, P0 ;  /* 0x000000d3d5dbb211 */ /* 0x140fe200000f0c00 */
[----:B------:R-:W4:Y:S01]  /*11b00*/  @!P2 LDC.64 R2, c[0x0][0x218] ;  /* 0x00008600ff02ab82 */ /* 0x000f220000000a00 */
[C---:B------:R-:W-:Y:S01]  /*11b10*/  @!P2 LEA R212, P0, R213.reuse, R208, 0x1 ;  /* 0x000000d0d5d4a211 */ /* 0x040fe200078008ff */
[----:B------:R2:W-:Y:S01]  /*11b20*/  @P3 STS.128 [R252+0x8800], RZ ;  /* 0x008800fffc003388 */ /* 0x0005e20000000c00 */
[----:B------:R-:W-:Y:S02]  /*11b30*/  @!P3 LEA R220, P1, R210, R206, 0x1 ;  /* 0x000000ced2dcb211 */ /* 0x000fe400078208ff */
[----:B------:R-:W-:Y:S01]  /*11b40*/  @!P2 LEA.HI.X R213, R213, R209, R0, 0x1, P0 ;  /* 0x000000d1d5d5a211 */ /* 0x000fe200000f0c00 */
[----:B------:R-:W-:Y:S01]  /*11b50*/  @!PT LDS RZ, [RZ] ;  /* 0x00000000fffff984 */ /* 0x000fe20000000800 */
[----:B------:R-:W-:Y:S01]  /*11b60*/  @!PT LDS RZ, [RZ] ;  /* 0x00000000fffff984 */ /* 0x000fe20000000800 */
[----:B------:R-:W-:Y:S01]  /*11b70*/  @!PT LDS RZ, [RZ] ;  /* 0x00000000fffff984 */ /* 0x000fe20000000800 */
[----:B------:R2:W-:Y:S01]  /*11b80*/  @!P3 LDGSTS.E.BYPASS.LTC128B.128 [R252+0x8800], desc[UR20][R218.64] ;  /* 0x08800000dafcbfae */ /* 0x0005e2000b901d54 */
[----:B------:R-:W-:Y:S02]  /*11b90*/  IADD3.X R206, R0, UR25, RZ, P5, !PT ;  /* 0x0000001900ce7c10 */ /* 0x000fe4000affe4ff */
[C---:B------:R-:W-:Y:S01]  /*11ba0*/  IADD3 R208, P6, R210.reuse, UR26, RZ ;  /* 0x0000001ad2d07c10 */ /* 0x040fe2000ffde0ff */
[----:B------:R2:W-:Y:S01]  /*11bb0*/  @P2 STS.128 [R252+0xa800], RZ ;  /* 0x00a800fffc002388 */ /* 0x0005e20000000c00 */
[C-C-:B------:R-:W-:Y:S02]  /*11bc0*/  @!P3 LEA.HI.X R221, R210.reuse, R207, R206.reuse, 0x1, P1 ;  /* 0x000000cfd2ddb211 */ /* 0x140fe400008f0cce */
[----:B-1----:R-:W-:Y:S01]  /*11bd0*/  @!P2 LEA R204, P1, R210, R204, 0x1 ;  /* 0x000000ccd2cca211 */ /* 0x002fe200078208ff */
[----:B------:R-:W-:Y:S01]  /*11be0*/  @!PT LDS RZ, [RZ] ;  /* 0x00000000fffff984 */ /* 0x000fe20000000800 */
[----:B------:R-:W-:Y:S01]  /*11bf0*/  @!PT LDS RZ, [RZ] ;  /* 0x00000000fffff984 */ /* 0x000fe20000000800 */
[----:B------:R-:W-:Y:S01]  /*11c00*/  @!PT LDS RZ, [RZ] ;  /* 0x00000000fffff984 */ /* 0x000fe20000000800 */
[----:B------:R2:W-:Y:S01]  /*11c10*/  @!P2 LDGSTS.E.BYPASS.LTC128B.128 [R252+0xa800], desc[UR20][R212.64+0x80] ;  /* 0x0a800080d4fcafae */ /* 0x0005e2000b901d54 */
[----:B---3--:R-:W-:Y:S02]  /*11c20*/  @!P3 LEA R202, P5, R208, R202, 0x1 ;  /* 0x000000cad0cab211 */ /* 0x008fe400078a08ff */
[----:B------:R-:W-:Y:S01]  /*11c30*/  @!P2 LEA.HI.X R205, R210, R205, R206, 0x1, P1 ;  /* 0x000000cdd2cda211 */ /* 0x000fe200008f0cce */
[----:B------:R2:W-:Y:S01]  /*11c40*/  @P3 STS.128 [R252+0x9000], RZ ;  /* 0x009000fffc003388 */ /* 0x0005e20000000c00 */
[----:B------:R-:W-:Y:S03]  /*11c50*/  IADD3.X R0, R206, UR25, RZ, P6, !PT ;  /* 0x00000019ce007c10 */ /* 0x000fe6000b7fe4ff */
[----:B------:R-:W-:Y:S01]  /*11c60*/  @!PT LDS RZ, [RZ] ;  /* 0x00000000fffff984 */ /* 0x000fe20000000800 */
[----:B------:R-:W-:Y:S01]  /*11c70*/  @!PT LDS RZ, [RZ] ;  /* 0x00000000fffff984 */ /* 0x000fe20000000800 */
[----:B------:R-:W-:Y:S01]  /*11c80*/  @!PT LDS RZ, [RZ] ;  /* 0x00000000fffff984 */ /* 0x000fe20000000800 */
[----:B------:R2:W-:Y:S01]  /*11c90*/  @!P3 LDGSTS.E.BYPASS.LTC128B.128 [R252+0x9000], desc[UR20][R220.64] ;  /* 0x09000000dcfcbfae */ /* 0x0005e2000b901d54 */
[C-C-:B------:R-:W-:Y:S02]  /*11ca0*/  @!P3 LEA.HI.X R203, R208.reuse, R203, R0.reuse, 0x1, P5 ;  /* 0x000000cbd0cbb211 */ /* 0x140fe400028f0c00 */
        /* <DEDUP_REMOVED lines=17> */
[----:B------:R-:W0:Y:S01]  /*11dc0*/  LDGDEPBAR ;  /* 0x00000000000079af */ /* 0x000e220000000000 */
[----:B------:R-:W-:Y:S05]  /*11dd0*/  BRA `(.L_x_228) ;  /* 0x0000001400087947 */ /* 0x000fea0003800000 */
.L_x_227:
[----:B--23--:R-:W2:Y:S01]  /*11de0*/  LDL.64 R4, [R1+0x38] ;  /* 0x0000380001047983 */ /* 0x00cea20000100a00 */
[----:B------:R-:W-:Y:S01]  /*11df0*/  IMAD.U32 R202, RZ, RZ, UR18 ;  /* 0x00000012ffca7e24 */ /* 0x000fe2000f8e00ff */
[----:B------:R-:W-:Y:S04]  /*11e00*/  DEPBAR.LE SB0, 0x0 ;  /* 0x000080000000791a */ /* 0x000fe80000000000 */
[----:B------:R-:W3:Y:S01]  /*11e10*/  LDL R2, [R1+0x20] ;  /* 0x0000200001027983 */ /* 0x000ee20000100800 */
[----:B------:R-:W-:Y:S02]  /*11e20*/  USHF.R.S32.HI UR9, URZ, 0x1f, UR18 ;  /* 0x0000001f3f097899 */ /* 0x000fe40008011412 */
[----:B------:R-:W-:Y:S02]  /*11e30*/  UIMAD UR8, UR22, UR18, URZ ;  /* 0x00000012160872a4 */ /* 0x000fe4000f8e023f */
[----:B------:R-:W4:Y:S02]  /*11e40*/  LDL R0, [R1+0x18] ;  /* 0x0000180001007983 */ /* 0x000f240000100800 */
[----:B------:R-:W-:Y:S03]  /*11e50*/  UIMAD UR8, UR9, UR27, UR8 ;  /* 0x0000001b090872a4 */ /* 0x000fe6000f8e0208 */
[----:B------:R-:W5:Y:S05]  /*11e60*/  LDL R10, [R1+0x1c] ;  /* 0x00001c00010a7983 */ /* 0x000f6a0000100800 */
[----:B------:R-:W5:Y:S05]  /*11e70*/  LDL R9, [R1+0x10] ;  /* 0x0000100001097983 */ /* 0x000f6a0000100800 */
[----:B------:R-:W5:Y:S05]  /*11e80*/  LDL R8, [R1+0x14] ;  /* 0x0000140001087983 */ /* 0x000f6a0000100800 */
[----:B------:R-:W5:Y:S05]  /*11e90*/  LDL R7, [R1+0x8] ;  /* 0x0000080001077983 */ /* 0x000f6a0000100800 */
[----:B------:R-:W5:Y:S01]  /*11ea0*/  LDL R6, [R1] ;  /* 0x0000000001067983 */ /* 0x000f620000100800 */
[----:B------:R-:W-:Y:S06]  /*11eb0*/  BAR.SYNC.DEFER_BLOCKING 0x0 ;  /* 0x0000000000007b1d */ /* 0x000fec0000010000 */
[----:B------:R-:W-:Y:S01]  /*11ec0*/  @P3 STS.128 [R252+0xc000], RZ ;  /* 0x00c000fffc003388 */ /* 0x000fe20000000c00 */
[----:B--2---:R-:W-:Y:S04]  /*11ed0*/  IMAD.WIDE.U32 R202, R202, UR27, R4 ;  /* 0x0000001bcaca7c25 */ /* 0x004fe8000f8e0004 */
[----:B------:R-:W2:Y:S01]  /*11ee0*/  LDL R5, [R1+0xc] ;  /* 0x00000c0001057983 */ /* 0x000ea20000100800 */
[----:B------:R-:W-:Y:S04]  /*11ef0*/  VIADD R200, R203, UR8 ;  /* 0x00000008cbc87c36 */ /* 0x000fe80008000000 */
[----:B------:R-:W2:Y:S01]  /*11f00*/  LDL R4, [R1+0x4] ;  /* 0x0000040001047983 */ /* 0x000ea20000100800 */
[----:B---3--:R-:W-:Y:S02]  /*11f10*/  ISETP.GE.AND P2, PT, R2, UR5, PT ;  /* 0x0000000502007c0c */ /* 0x008fe4000bf46270 */
[C---:B----4-:R-:W-:Y:S02]  /*11f20*/  @!P3 LEA R18, P4, R202.reuse, R0, 0x1 ;  /* 0x00000000ca12b211 */ /* 0x050fe400078808ff */
[C---:B------:R-:W-:Y:S02]  /*11f30*/  IADD3 R0, P1, R202.reuse, UR28, RZ ;  /* 0x0000001cca007c10 */ /* 0x040fe4000ff3e0ff */
[C-C-:B-----5:R-:W-:Y:S05]  /*11f40*/  @!P3 LEA.HI.X R19, R202.reuse, R10, R200.reuse, 0x1, P4 ;  /* 0x0000000aca13b211 */ /* 0x160fea00020f0cc8 */
[----:B------:R-:W-:Y:S01]  /*11f50*/  @!PT LDS RZ, [RZ] ;  /* 0x00000000fffff984 */ /* 0x000fe20000000800 */
[----:B------:R-:W-:Y:S01]  /*11f60*/  @!PT LDS RZ, [RZ] ;  /* 0x00000000fffff984 */ /* 0x000fe20000000800 */
[----:B------:R-:W-:Y:S01]  /*11f70*/  @!PT LDS RZ, [RZ] ;  /* 0x00000000fffff984 */ /* 0x000fe20000000800 */
[----:B------:R1:W-:Y:S02]  /*11f80*/  @!P3 LDGSTS.E.BYPASS.LTC128B.128 [R252+0xc000], desc[UR20][R18.64] ;  /* 0x0c00000012fcbfae */ /* 0x0003e4000b901d54 */
[----:B------:R-:W3:Y:S03]  /*11f90*/  @!P2 LDC.64 R2, c[0x0][0x220] ;  /* 0x00008800ff02ab82 */ /* 0x000ee60000000a00 */
[----:B------:R-:W-:Y:S05]  /*11fa0*/  @P2 STS.128 [R252+0xe000], RZ ;  /* 0x00e000fffc002388 */ /* 0x000fea0000000c00 */
[----:B------:R-:W4:Y:S01]  /*11fb0*/  @!P2 LDC.64 R14, c[0x0][0x220] ;  /* 0x00008800ff0eab82 */ /* 0x000f220000000a00 */
[C---:B---3--:R-:W-:Y:S04]  /*11fc0*/  @!P2 LEA R22, P0, R202.reuse, R2, 0x1 ;  /* 0x00000002ca16a211 */ /* 0x048fe800078008ff */
[----:B------:R-:W-:Y:S03]  /*11fd0*/  @!P2 LEA.HI.X R23, R202, R3, R200, 0x1, P0 ;  /* 0x00000003ca17a211 */ /* 0x000fe600000f0cc8 */
[----:B------:R-:W3:Y:S01]  /*11fe0*/  @!P2 LDC.64 R202, c[0x0][0x220] ;  /* 0x00008800ffcaab82 */ /* 0x000ee20000000a00 */
[----:B------:R-:W-:Y:S02]  /*11ff0*/  @!P3 LEA R26, P0, R0, R9, 0x1 ;  /* 0x00000009001ab211 */ /* 0x000fe400078008ff */
[----:B------:R-:W-:Y:S01]  /*12000*/  IADD3.X R200, R200, UR19, RZ, P1, !PT ;  /* 0x00000013c8c87c10 */ /* 0x000fe20008ffe4ff */
[----:B------:R-:W-:Y:S01]  /*12010*/  @!PT LDS RZ, [RZ] ;  /* 0x00000000fffff984 */ /* 0x000fe20000000800 */
[----:B------:R-:W-:Y:S01]  /*12020*/  @!PT LDS RZ, [RZ] ;  /* 0x00000000fffff984 */ /* 0x000fe20000000800 */
[----:B------:R-:W-:Y:S01]  /*12030*/  @!PT LDS RZ, [RZ] ;  /* 0x00000000fffff984 */ /* 0x000fe20000000800 */
[----:B------:R5:W-:Y:S01]  /*12040*/  @!P2 LDGSTS.E.BYPASS.LTC128B.128 [R252+0xe000], desc[UR20][R22.64+0x80] ;  /* 0x0e00008016fcafae */ /* 0x000be2000b901d54 */
[C---:B------:R-:W-:Y:S02]  /*12050*/  IADD3 R196, P1, R0.reuse, UR28, RZ ;  /* 0x0000001c00c47c10 */ /* 0x040fe4000ff3e0ff */
[C-C-:B------:R-:W-:Y:S02]  /*12060*/  @!P3 LEA.HI.X R27, R0.reuse, R8, R200.reuse, 0x1, P0 ;  /* 0x00000008001bb211 */ /* 0x140fe400000f0cc8 */
[----:B------:R-:W-:Y:S01]  /*12070*/  @P3 STS.128 [R252+0xc800], RZ ;  /* 0x00c800fffc003388 */ /* 0x000fe20000000c00 */
[----:B----4-:R-:W-:Y:S01]  /*12080*/  @!P2 LEA R14, P0, R0, R14, 0x1 ;  /* 0x0000000e000ea211 */ /* 0x010fe200078008ff */
[----:B------:R-:W4:Y:S01]  /*12090*/  @!P2 LDC.64 R2, c[0x0][0x220] ;  /* 0x00008800ff02ab82 */ /* 0x000f220000000a00 */
[----:B------:R-:W-:Y:S02]  /*120a0*/  IADD3.X R17, R200, UR19, RZ, P1, !PT ;  /* 0x00000013c8117c10 */ /* 0x000fe40008ffe4ff */
[----:B------:R-:W-:Y:S01]  /*120b0*/  @!PT LDS RZ, [RZ] ;  /* 0x00000000fffff984 */ /* 0x000fe20000000800 */
[----:B------:R-:W-:Y:S01]  /*120c0*/  @!PT LDS RZ, [RZ] ;  /* 0x00000000fffff984 */ /* 0x000fe20000000800 */
[----:B------:R-:W-:Y:S01]  /*120d0*/  @!PT LDS RZ, [RZ] ;  /* 0x00000000fffff984 */ /* 0x000fe20000000800 */
[----:B------:R-:W-:Y:S01]  /*120e0*/  @!P3 LDGSTS.E.BYPASS.LTC128B.128 [R252+0xc800], desc[UR20][R26.64] ;  /* 0x0c8000001afcbfae */ /* 0x000fe2000b901d54 */
[----:B------:R-:W-:Y:S02]  /*120f0*/  @!P2 LEA.HI.X R15, R0, R15, R200, 0x1, P0 ;  /* 0x0000000f000fa211 */ /* 0x000fe400000f0cc8 */
[C---:B-1----:R-:W-:Y:S02]  /*12100*/  @!P3 LEA R18, P0, R196.reuse, R7, 0x1 ;  /* 0x00000007c412b211 */ /* 0x042fe400078008ff */
[----:B------:R-:W-:Y:S01]  /*12110*/  @P2 STS.128 [R252+0xe800], RZ ;  /* 0x00e800fffc002388 */ /* 0x000fe20000000c00 */
[C---:B------:R-:W-:Y:S04]  /*12120*/  IADD3 R13, P4, R196.reuse, UR28, RZ ;  /* 0x0000001cc40d7c10 */ /* 0x040fe8000ff9e0ff */
[----:B------:R-:W-:Y:S01]  /*12130*/  @!PT LDS RZ, [RZ] ;  /* 0x00000000fffff984 */ /* 0x000fe20000000800 */
[----:B------:R-:W-:Y:S01]  /*12140*/  @!PT LDS RZ, [RZ] ;  /* 0x00000000fffff984 */ /* 0x000fe20000000800 */
[----:B------:R-:W-:Y:S01]  /*12150*/  @!PT LDS RZ, [RZ] ;  /* 0x00000000fffff984 */ /* 0x000fe20000000800 */
[----:B------:R1:W-:Y:S01]  /*12160*/  @!P2 LDGSTS.E.BYPASS.LTC128B.128 [R252+0xe800], desc[UR20][R14.64+0x80] ;  /* 0x0e8000800efcafae */ /* 0x0003e2000b901d54 */
[----:B------:R-:W-:Y:S04]  /*12170*/  IADD3.X R0, R17, UR19, RZ, P4, !PT ;  /* 0x0000001311007c10 */ /* 0x000fe8000a7fe4ff */
[----:B------:R-:W-:Y:S01]  /*12180*/  @P3 STS.128 [R252+0xd000], RZ ;  /* 0x00d000fffc003388 */ /* 0x000fe20000000c00 */
[C---:B---3--:R-:W-:Y:S04]  /*12190*/  @!P2 LEA R202, P1, R196.reuse, R202, 0x1 ;  /* 0x000000cac4caa211 */ /* 0x048fe800078208ff */
[C-C-:B------:R-:W-:Y:S02]  /*121a0*/  @!P2 LEA.HI.X R203, R196.reuse, R203, R17.reuse, 0x1, P1 ;  /* 0x000000cbc4cba211 */ /* 0x140fe400008f0c11 */
[C---:B-----5:R-:W-:Y:S02]  /*121b0*/  @!P3 LEA R22, P4, R13.reuse, R6, 0x1 ;  /* 0x000000060d16b211 */ /* 0x060fe400078808ff */
[----:B--2---:R-:W-:Y:S02]  /*121c0*/  @!P3 LEA.HI.X R19, R196, R5, R17, 0x1, P0 ;  /* 0x00000005c413b211 */ /* 0x004fe400000f0c11 */
[C---:B----4-:R-:W-:Y:S02]  /*121d0*/  @!P2 LEA R2, P0, R13.reuse, R2, 0x1 ;  /* 0x000000020d02a211 */ /* 0x050fe400078008ff */
[C-C-:B------:R-:W-:Y:S01]  /*121e0*/  @!P3 LEA.HI.X R23, R13.reuse, R4, R0.reuse, 0x1, P4 ;  /* 0x000000040d17b211 */ /* 0x140fe200020f0c00 */
[----:B------:R-:W-:Y:S01]  /*121f0*/  @!PT LDS RZ, [RZ] ;  /* 0x00000000fffff984 */ /* 0x000fe20000000800 */
[----:B------:R-:W-:Y:S01]  /*12200*/  @!PT LDS RZ, [RZ] ;  /* 0x00000000fffff984 */ /* 0x000fe20000000800 */
[----:B------:R-:W-:Y:S01]  /*12210*/  @!PT LDS RZ, [RZ] ;  /* 0x00000000fffff984 */ /* 0x000fe20000000800 */
[----:B------:R2:W-:Y:S01]  /*12220*/  @!P3 LDGSTS.E.BYPASS.LTC128B.128 [R252+0xd000], desc[UR20][R18.64] ;  /* 0x0d00000012fcbfae */ /* 0x0005e2000b901d54 */
[----:B------:R-:W-:Y:S02]  /*12230*/  @!P2 LEA.HI.X R3, R13, R3, R0, 0x1, P0 ;  /* 0x000000030d03a211 */ /* 0x000fe400000f0c00 */
[----:B------:R-:W-:Y:S02]  /*12240*/  ISETP.LT.AND P4, PT, RZ, UR18, PT ;  /* 0x00000012ff007c0c */ /* 0x000fe4000bf81270 */
[----:B------:R-:W-:Y:S05]  /*12250*/  @P2 STS.128 [R252+0xf000], RZ ;  /* 0x00f000fffc002388 */ /* 0x000fea0000000c00 */
[----:B------:R-:W-:Y:S01]  /*12260*/  @!PT LDS RZ, [RZ] ;  /* 0x00000000fffff984 */ /* 0x000fe20000000800 */
[----:B------:R-:W-:Y:S01]  /*12270*/  @!PT LDS RZ, [RZ] ;  /* 0x00000000fffff984 */ /* 0x000fe20000000800 */
[----:B------:R-:W-:Y:S01]  /*12280*/  @!PT LDS RZ, [RZ] ;  /* 0x00000000fffff984 */ /* 0x000fe20000000800 */
[----:B------:R-:W-:Y:S05]  /*12290*/  @!P2 LDGSTS.E.BYPASS.LTC128B.128 [R252+0xf000], desc[UR20][R202.64+0x80] ;  /* 0x0f000080cafcafae */ /* 0x000fea000b901d54 */
[----:B------:R-:W-:Y:S05]  /*122a0*/  @P3 STS.128 [R252+0xd800], RZ ;  /* 0x00d800fffc003388 */ /* 0x000fea0000000c00 */
[----:B------:R-:W-:Y:S01]  /*122b0*/  @!PT LDS RZ, [RZ] ;  /* 0x00000000fffff984 */ /* 0x000fe20000000800 */
[----:B------:R-:W-:Y:S01]  /*122c0*/  @!PT LDS RZ, [RZ] ;  /* 0x00000000fffff984 */ /* 0x000fe20000000800 */
[----:B------:R-:W-:Y:S01]  /*122d0*/  @!PT LDS RZ, [RZ] ;  /* 0x00000000fffff984 */ /* 0x000fe20000000800 */
[----:B------:R3:W-:Y:S05]  /*122e0*/  @!P3 LDGSTS.E.BYPASS.LTC128B.128 [R252+0xd800], desc[UR20][R22.64] ;  /* 0x0d80000016fcbfae */ /* 0x0007ea000b901d54 */
[----:B------:R-:W-:Y:S05]  /*122f0*/  @P2 STS.128 [R252+0xf800], RZ ;  /* 0x00f800fffc002388 */ /* 0x000fea0000000c00 */
[----:B------:R-:W-:Y:S01]  /*12300*/  @!PT LDS RZ, [RZ] ;  /* 0x00000000fffff984 */ /* 0x000fe20000000800 */
[----:B------:R-:W-:Y:S01]  /*12310*/  @!PT LDS RZ, [RZ] ;  /* 0x00000000fffff984 */ /* 0x000fe20000000800 */
[----:B------:R-:W-:Y:S01]  /*12320*/  @!PT LDS RZ, [RZ] ;  /* 0x00000000fffff984 */ /* 0x000fe20000000800 */
[----:B------:R4:W-:Y:S05]  /*12330*/  @!P2 LDGSTS.E.BYPASS.LTC128B.128 [R252+0xf800], desc[UR20][R2.64+0x80] ;  /* 0x0f80008002fcafae */ /* 0x0009ea000b901d54 */
[----:B------:R-:W-:Y:S05]  /*12340*/  LDSM.16.M88.4 R204, [R251] ;  /* 0x00000000fbcc783b */ /* 0x000fea0000000200 */
[----:B------:R-:W5:Y:S05]  /*12350*/  LDSM.16.M88.4 R208, [R250+0x8000] ;  /* 0x00800000fad0783b */ /* 0x000f6a0000000200 */
[----:B------:R-:W1:Y:S05]  /*12360*/  LDSM.16.M88.4 R212, [R251+0x2000] ;  /* 0x00200000fbd4783b */ /* 0x000e6a0000000200 */
[----:B------:R-:W3:Y:S05]  /*12370*/  LDSM.16.M88.4 R216, [R250+0x8800] ;  /* 0x00880000fad8783b */ /* 0x000eea0000000200 */
[----:B------:R-:W0:Y:S05]  /*12380*/  LDGDEPBAR ;  /* 0x00000000000079af */ /* 0x000e2a0000000000 */
[----:B------:R-:W4:Y:S05]  /*12390*/  LDSM.16.M88.4 R220, [R250+0x9000] ;  /* 0x00900000fadc783b */ /* 0x000f2a0000000200 */
[----:B------:R-:W4:Y:S05]  /*123a0*/  LDSM.16.M88.4 R224, [R250+0x9800] ;  /* 0x00980000fae0783b */ /* 0x000f2a0000000200 */
[----:B------:R-:W-:Y:S05]  /*123b0*/  LDSM.16.M88.4 R228, [R249] ;  /* 0x00000000f9e4783b */ /* 0x000fea0000000200 */
[----:B------:R-:W4:Y:S05]  /*123c0*/  LDSM.16.M88.4 R232, [R248] ;  /* 0x00000000f8e8783b */ /* 0x000f2a0000000200 */
[----:B------:R-:W4:Y:S01]  /*123d0*/  LDSM.16.M88.4 R236, [R249+0x2000] ;  /* 0x00200000f9ec783b */ /* 0x000f220000000200 */
[-C--:B-----5:R-:W-:Y:S06]  /*123e0*/  HMMA.16816.F32.BF16 R4, R204, R208.reuse, RZ ;  /* 0x000000d0cc04723c */ /* 0x0a0fec00000418ff */
[C---:B-1----:R-:W-:Y:S06]  /*123f0*/  HMMA.16816.F32.BF16 R8, R212.reuse, R208, RZ ;  /* 0x000000d0d408723c */ /* 0x042fec00000418ff */
[-C--:B------:R-:W-:Y:S06]  /*12400*/  HMMA.16816.F32.BF16 R12, R212, R210.reuse, RZ ;  /* 0x000000d2d40c723c */ /* 0x080fec00000418ff */
[C---:B--2---:R-:W-:Y:S01]  /*12410*/  HMMA.16816.F32.BF16 R16, R204.reuse, R210, RZ ;  /* 0x000000d2cc10723c */ /* 0x044fe200000418ff */
[----:B------:R-:W-:Y:S05]  /*12420*/  LDSM.16.M88.4 R208, [R248+0x1000] ;  /* 0x00100000f8d0783b */ /* 0x000fea0000000200 */
[-C--:B---3--:R-:W-:Y:S06]  /*12430*/  HMMA.16816.F32.BF16 R20, R204, R216.reuse, RZ ;  /* 0x000000d8cc14723c */ /* 0x088fec00000418ff */
[C---:B------:R-:W-:Y:S06]  /*12440*/  HMMA.16816.F32.BF16 R24, R212.reuse, R216, RZ ;  /* 0x000000d8d418723c */ /* 0x040fec00000418ff */
[-C--:B------:R-:W-:Y:S06]  /*12450*/  HMMA.16816.F32.BF16 R28, R212, R218.reuse, RZ ;  /* 0x000000dad41c723c */ /* 0x080fec00000418ff */
[C---:B------:R-:W-:Y:S01]  /*12460*/  HMMA.16816.F32.BF16 R32, R204.reuse, R218, RZ ;  /* 0x000000dacc20723c */ /* 0x040fe200000418ff */
[----:B------:R-:W-:Y:S05]  /*12470*/  LDSM.16.M88.4 R216, [R247+0x2000] ;  /* 0x00200000f7d8783b */ /* 0x000fea0000000200 */
[-C--:B----4-:R-:W-:Y:S06]  /*12480*/  HMMA.16816.F32.BF16 R36, R204, R220.reuse, RZ ;  /* 0x000000dccc24723c */ /* 0x090fec00000418ff */
[C---:B------:R-:W-:Y:S06]  /*12490*/  HMMA.16816.F32.BF16 R40, R212.reuse, R220, RZ ;  /* 0x000000dcd428723c */ /* 0x040fec00000418ff */
[-C--:B------:R-:W-:Y:S06]  /*124a0*/  HMMA.16816.F32.BF16 R44, R212, R222.reuse, RZ ;  /* 0x000000ded42c723c */ /* 0x080fec00000418ff */
[C---:B------:R-:W-:Y:S01]  /*124b0*/  HMMA.16816.F32.BF16 R48, R204.reuse, R222, RZ ;  /* 0x000000decc30723c */ /* 0x040fe200000418ff */
[----:B------:R-:W-:Y:S05]  /*124c0*/  LDSM.16.M88.4 R220, [R243+0x9000] ;  /* 0x00900000f3dc783b */ /* 0x000fea0000000200 */
[-C--:B------:R-:W-:Y:S06]  /*124d0*/  HMMA.16816.F32.BF16 R52, R204, R224.reuse, RZ ;  /* 0x000000e0cc34723c */ /* 0x080fec00000418ff */
[C---:B------:R-:W-:Y:S06]  /*124e0*/  HMMA.16816.F32.BF16 R56, R212.reuse, R224, RZ ;  /* 0x000000e0d438723c */ /* 0x040fec00000418ff */
[-C--:B------:R-:W-:Y:S01]  /*124f0*/  HMMA.16816.F32.BF16 R60, R212, R226.reuse, RZ ;  /* 0x000000e2d43c723c */ /* 0x080fe200000418ff */
[----:B------:R-:W-:Y:S05]  /*12500*/  LDSM.16.M88.4 R212, [R248+0x1800] ;  /* 0x00180000f8d4783b */ /* 0x000fea0000000200 */
[----:B------:R-:W-:Y:S01]  /*12510*/  HMMA.16816.F32.BF16 R64, R204, R226, RZ ;  /* 0x000000e2cc40723c */ /* 0x000fe200000418ff */
[----:B------:R-:W1:Y:S05]  /*12520*/  LDSM.16.M88.4 R204, [R248+0x800] ;  /* 0x00080000f8cc783b */ /* 0x000e6a0000000200 */
[-C--:B------:R-:W-:Y:S01]  /*12530*/  HMMA.16816.F32.BF16 R4, R228, R232.reuse, R4 ;  /* 0x000000e8e404723c */ /* 0x080fe20000041804 */
[----:B------:R-:W-:Y:S05]  /*12540*/  LDSM.16.M88.4 R224, [R243+0x9800] ;  /* 0x00980000f3e0783b */ /* 0x000fea0000000200 */
[C---:B------:R-:W-:Y:S06]  /*12550*/  HMMA.16816.F32.BF16 R8, R236.reuse, R232, R8 ;  /* 0x000000e8ec08723c */ /* 0x040fec0000041808 */
[-C--:B------:R-:W-:Y:S06]  /*12560*/  HMMA.16816.F32.BF16 R12, R236, R234.reuse, R12 ;  /* 0x000000eaec0c723c */ /* 0x080fec000004180c */
[C---:B------:R-:W-:Y:S06]  /*12570*/  HMMA.16816.F32.BF16 R16, R228.reuse, R234, R16 ;  /* 0x000000eae410723c */ /* 0x040fec0000041810 */
[-C--:B-1----:R-:W-:Y:S06]  /*12580*/  HMMA.16816.F32.BF16 R20, R228, R204.reuse, R20 ;  /* 0x000000cce414723c */ /* 0x082fec0000041814 */
[C---:B------:R-:W-:Y:S06]  /*12590*/  HMMA.16816.F32.BF16 R24, R236.reuse, R204, R24 ;  /* 0x000000ccec18723c */ /* 0x040fec0000041818 */
[-C--:B------:R-:W-:Y:S06]  /*125a0*/  HMMA.16816.F32.BF16 R28, R236, R206.reuse, R28 ;  /* 0x000000ceec1c723c */ /* 0x080fec000004181c */
[C---:B------:R-:W-:Y:S01]  /*125b0*/  HMMA.16816.F32.BF16 R32, R228.reuse, R206, R32 ;  /* 0x000000cee420723c */ /* 0x040fe20000041820 */
[----:B------:R-:W-:Y:S05]  /*125c0*/  LDSM.16.M88.4 R204, [R247] ;  /* 0x00000000f7cc783b */ /* 0x000fea0000000200 */
[-C--:B------:R-:W-:Y:S06]  /*125d0*/  HMMA.16816.F32.BF16 R36, R228, R208.reuse, R36 ;  /* 0x000000d0e424723c */ /* 0x080fec0000041824 */
[C---:B------:R-:W-:Y:S06]  /*125e0*/  HMMA.16816.F32.BF16 R40, R236.reuse, R208, R40 ;  /* 0x000000d0ec28723c */ /* 0x040fec0000041828 */
[-C--:B------:R-:W-:Y:S06]  /*125f0*/  HMMA.16816.F32.BF16 R44, R236, R210.reuse, R44 ;  /* 0x000000d2ec2c723c */ /* 0x080fec000004182c */
[C---:B------:R-:W-:Y:S01]  /*12600*/  HMMA.16816.F32.BF16 R48, R228.reuse, R210, R48 ;  /* 0x000000d2e430723c */ /* 0x040fe20000041830 */
[----:B------:R-:W1:Y:S05]  /*12610*/  LDSM.16.M88.4 R208, [R243+0x8000] ;  /* 0x00800000f3d0783b */ /* 0x000e6a0000000200 */
[-C--:B------:R-:W-:Y:S06]  /*12620*/  HMMA.16816.F32.BF16 R52, R228, R212.reuse, R52 ;  /* 0x000000d4e434723c */ /* 0x080fec0000041834 */
[C---:B------:R-:W-:Y:S06]  /*12630*/  HMMA.16816.F32.BF16 R56, R236.reuse, R212, R56 ;  /* 0x000000d4ec38723c */ /* 0x040fec0000041838 */
[-C--:B------:R-:W-:Y:S06]  /*12640*/  HMMA.16816.F32.BF16 R60, R236, R214.reuse, R60 ;  /* 0x000000d6ec3c723c */ /* 0x080fec000004183c */
[----:B------:R-:W-:Y:S01]  /*12650*/  HMMA.16816.F32.BF16 R64, R228, R214, R64 ;  /* 0x000000d6e440723c */ /* 0x000fe20000041840 */
[----:B------:R-:W2:Y:S05]  /*12660*/  LDSM.16.M88.4 R212, [R243+0x8800] ;  /* 0x00880000f3d4783b */ /* 0x000eaa0000000200 */
[-C--:B-1----:R-:W-:Y:S06]  /*12670*/  HMMA.16816.F32.BF16 R4, R204, R208.reuse, R4 ;  /* 0x000000d0cc04723c */ /* 0x082fec0000041804 */
[C---:B------:R-:W-:Y:S06]  /*12680*/  HMMA.16816.F32.BF16 R8, R216.reuse, R208, R8 ;  /* 0x000000d0d808723c */ /* 0x040fec0000041808 */
[-C--:B------:R-:W-:Y:S06]  /*12690*/  HMMA.16816.F32.BF16 R12, R216, R210.reuse, R12 ;  /* 0x000000d2d80c723c */ /* 0x080fec000004180c */
[C---:B------:R-:W-:Y:S01]  /*126a0*/  HMMA.16816.F32.BF16 R16, R204.reuse, R210, R16 ;  /* 0x000000d2cc10723c */ /* 0x040fe20000041810 */
[----:B------:R-:W-:Y:S05]  /*126b0*/  LDSM.16.M88.4 R208, [R246] ;  /* 0x00000000f6d0783b */ /* 0x000fea0000000200 */
[-C--:B--2---:R-:W-:Y:S06]  /*126c0*/  HMMA.16816.F32.BF16 R20, R204, R212.reuse, R20 ;  /* 0x000000d4cc14723c */ /* 0x084fec0000041814 */
        /* <DEDUP_REMOVED lines=101> */
[----:B------:R-:W-:Y:S01]  /*12d20*/  HMMA.16816.F32.BF16 R64, R204, R226, R64 ;  /* 0x000000e2cc40723c */ /* 0x000fe20000041840 */
[----:B------:R-:W4:Y:S05]  /*12d30*/  LDSM.16.M88.4 R204, [R245+0x3000] ;  /* 0x00300000f5cc783b */ /* 0x000f2a0000000200 */
[-C--:B-1----:R-:W-:Y:S01]  /*12d40*/  HMMA.16816.F32.BF16 R4, R208, R212.reuse, R4 ;  /* 0x000000d4d004723c */ /* 0x082fe20000041804 */
[----:B------:R-:W1:Y:S01]  /*12d50*/  LDSM.16.M88.4 R224, [R245+0x3800] ;  /* 0x00380000f5e0783b */ /* 0x000e620000000200 */
[----:B------:R-:W-:Y:S04]  /*12d60*/  DEPBAR.LE SB0, 0x0 ;  /* 0x000080000000791a */ /* 0x000fe80000000000 */
[----:B------:R-:W-:Y:S01]  /*12d70*/  BAR.SYNC.DEFER_BLOCKING 0x0 ;  /* 0x0000000000007b1d */ /* 0x000fe20000010000 */
[C---:B---3--:R-:W-:Y:S06]  /*12d80*/  HMMA.16816.F32.BF16 R8, R220.reuse, R212, R8 ;  /* 0x000000d4dc08723c */ /* 0x048fec0000041808 */
[-C--:B------:R-:W-:Y:S06]  /*12d90*/  HMMA.16816.F32.BF16 R12, R220, R214.reuse, R12 ;  /* 0x000000d6dc0c723c */ /* 0x080fec000004180c */
        /* <DEDUP_REMOVED lines=70> */
.L_x_228:
[----:B--2---:R-:W-:Y:S01]  /*13200*/  FMNMX.FTZ R203, R57, R234, !PT ;  /* 0x000000ea39cb7209 */ /* 0x004fe20007810000 */
[----:B------:R-:W-:Y:S01]  /*13210*/  SHFL.BFLY PT, R209, R196, 0x2, 0x1f ;  /* 0x0c401f00c4d17f89 */ /* 0x000fe200000e0000 */
[----:B------:R-:W-:Y:S01]  /*13220*/  FMNMX.FTZ R202, R58, R200, !PT ;  /* 0x000000c83aca7209 */ /* 0x000fe20007810000 */
[----:B------:R-:W-:Y:S01]  /*13230*/  UIADD3 UR18, UR18, -0x1, URZ ;  /* 0xffffffff12127890 */ /* 0x000fe2000fffe03f */
[----:B------:R-:W-:Y:S02]  /*13240*/  FMNMX.FTZ R0, R60, R203, !PT ;  /* 0x000000cb3c007209 */ /* 0x000fe40007810000 */
[----:B------:R-:W-:Y:S02]  /*13250*/  FMNMX.FTZ R203, R59, R202, !PT ;  /* 0x000000ca3bcb7209 */ /* 0x000fe40007810000 */
[----:B------:R-:W-:Y:S02]  /*13260*/  FMNMX.FTZ R2, R61, R0, !PT ;  /* 0x000000003d027209 */ /* 0x000fe40007810000 */
[----:B------:R-:W-:Y:S02]  /*13270*/  FMNMX.FTZ R235, R67, R235, !PT ;  /* 0x000000eb43eb7209 */ /* 0x000fe40007810000 */
[----:B------:R-:W-:Y:S01]  /*13280*/  FMNMX.FTZ R0, R62, R203, !PT ;  /* 0x000000cb3e007209 */ /* 0x000fe20007810000 */
[----:B------:R-:W-:Y:S03]  /*13290*/  SHFL.BFLY PT, R211, R2, 0x2, 0x1f ;  /* 0x0c401f0002d37f89 */ /* 0x000fe600000e0000 */
[----:B------:R-:W-:Y:S05]  /*132a0*/  FMNMX.FTZ R3, R63, R0, !PT ;  /* 0x000000003f037209 */ /* 0x000fea0007810000 */
[----:B------:R-:W-:Y:S08]  /*132b0*/  SHFL.BFLY PT, R200, R235, 0x2, 0x1f ;  /* 0x0c401f00ebc87f89 */ /* 0x000ff000000e0000 */
[----:B------:R-:W1:Y:S02]  /*132c0*/  SHFL.BFLY PT, R0, R3, 0x2, 0x1f ;  /* 0x0c401f0003007f89 */ /* 0x000e6400000e0000 */
[----:B-1----:R-:W-:Y:S02]  /*132d0*/  FMNMX.FTZ R203, R3, R0, !PT ;  /* 0x0000000003cb7209 */ /* 0x002fe40007810000 */
[----:B------:R-:W-:Y:S02]  /*132e0*/  FMNMX.FTZ R209, R196, R209, !PT ;  /* 0x000000d1c4d17209 */ /* 0x000fe40007810000 */
[----:B------:R-:W-:Y:S02]  /*132f0*/  FMNMX.FTZ R207, R235, R200, !PT ;  /* 0x000000c8ebcf7209 */ /* 0x000fe40007810000 */
[----:B------:R-:W1:Y:S01]  /*13300*/  SHFL.BFLY PT, R0, R203, 0x1, 0x1f ;  /* 0x0c201f00cb007f89 */ /* 0x000e6200000e0000 */
[----:B------:R-:W-:Y:S07]  /*13310*/  FMNMX.FTZ R205, R2, R211, !PT ;  /* 0x000000d302cd7209 */ /* 0x000fee0007810000 */
[----:B------:R-:W2:Y:S08]  /*13320*/  SHFL.BFLY PT, R196, R209, 0x1, 0x1f ;  /* 0x0c201f00d1c47f89 */ /* 0x000eb000000e0000 */
[----:B------:R-:W3:Y:S08]  /*13330*/  SHFL.BFLY PT, R200, R207, 0x1, 0x1f ;  /* 0x0c201f00cfc87f89 */ /* 0x000ef000000e0000 */
[----:B------:R-:W4:Y:S01]  /*13340*/  SHFL.BFLY PT, R202, R205, 0x1, 0x1f ;  /* 0x0c201f00cdca7f89 */ /* 0x000f2200000e0000 */
[----:B-1----:R-:W-:Y:S02]  /*13350*/  FMNMX.FTZ R0, R203, R0, !PT ;  /* 0x00000000cb007209 */ /* 0x002fe40007810000 */
[----:B--2---:R-:W-:Y:S03]  /*13360*/  FMNMX.FTZ R196, R209, R196, !PT ;  /* 0x000000c4d1c47209 */ /* 0x004fe60007810000 */
[C---:B------:R-:W-:Y:S01]  /*13370*/  FADD.FTZ R197, -R0.reuse, R197 ;  /* 0x000000c500c57221 */ /* 0x040fe20000010100 */
[----:B------:R-:W-:Y:S01]  /*13380*/  FMUL.FTZ R229, R0, UR4 ;  /* 0x0000000400e57c20 */ /* 0x000fe20008410000 */
[----:B------:R-:W-:Y:S01]  /*13390*/  LDSM.16.MT88.4 R208, [R242+0xc000] ;  /* 0x00c00000f2d0783b */ /* 0x000fe20000004200 */
[----:B---3--:R-:W-:Y:S01]  /*133a0*/  FMNMX.FTZ R3, R207, R200, !PT ;  /* 0x000000c8cf037209 */ /* 0x008fe20007810000 */
[C---:B------:R-:W-:Y:S01]  /*133b0*/  FADD.FTZ R2, -R196.reuse, R201 ;  /* 0x000000c9c4027221 */ /* 0x040fe20000010100 */
[----:B------:R-:W-:Y:S01]  /*133c0*/  FMUL.FTZ R203, R197, UR4 ;  /* 0x00000004c5cb7c20 */ /* 0x000fe20008410000 */
[C---:B------:R-:W-:Y:S01]  /*133d0*/  FMUL.FTZ R225, R196.reuse, UR4 ;  /* 0x00000004c4e17c20 */ /* 0x040fe20008410000 */
[----:B------:R-:W-:Y:S01]  /*133e0*/  FSETP.NEU.FTZ.AND P0, PT, R196, -INF , PT ;  /* 0xff800000c400780b */ /* 0x000fe20003f1d000 */
[----:B------:R-:W-:Y:S01]  /*133f0*/  FMUL.FTZ R204, R2, UR4 ;  /* 0x0000000402cc7c20 */ /* 0x000fe20008410000 */
[----:B------:R-:W-:Y:S01]  /*13400*/  FADD.FTZ R200, -R3, R198 ;  /* 0x000000c603c87221 */ /* 0x000fe20000010100 */
[----:B----4-:R-:W-:Y:S01]  /*13410*/  FMNMX.FTZ R2, R205, R202, !PT ;  /* 0x000000cacd027209 */ /* 0x010fe20007810000 */
[----:B------:R1:W2:Y:S01]  /*13420*/  MUFU.EX2 R197, R203 ;  /* 0x000000cb00c57308 */ /* 0x0002a20000000800 */
[----:B------:R-:W-:Y:S01]  /*13430*/  FSEL R225, R225, RZ, P0 ;  /* 0x000000ffe1e17208 */ /* 0x000fe20000000000 */
[----:B------:R-:W-:Y:S01]  /*13440*/  FMUL.FTZ R201, R200, UR4 ;  /* 0x00000004c8c97c20 */ /* 0x000fe20008410000 */
[C---:B------:R-:W-:Y:S01]  /*13450*/  FMUL.FTZ R231, R3.reuse, UR4 ;  /* 0x0000000403e77c20 */ /* 0x040fe20008410000 */
[C---:B------:R-:W-:Y:S01]  /*13460*/  FADD.FTZ R200, -R2.reuse, R199 ;  /* 0x000000c702c87221 */ /* 0x040fe20000010100 */
[----:B------:R-:W-:Y:S01]  /*13470*/  FSETP.NEU.FTZ.AND P0, PT, R3, -INF , PT ;  /* 0xff8000000300780b */ /* 0x000fe20003f1d000 */
[----:B------:R-:W-:Y:S01]  /*13480*/  FMUL.FTZ R230, R2, UR4 ;  /* 0x0000000402e67c20 */ /* 0x000fe20008410000 */
[--C-:B------:R-:W-:Y:S03]  /*13490*/  FFMA.FTZ R216, R16, UR4, -R225.reuse ;  /* 0x0000000410d87c23 */ /* 0x100fe600080108e1 */
[----:B------:R3:W4:Y:S01]  /*134a0*/  MUFU.EX2 R198, R204 ;  /* 0x000000cc00c67308 */ /* 0x0007220000000800 */
[----:B------:R-:W-:Y:S01]  /*134b0*/  FMUL.FTZ R202, R200, UR4 ;  /* 0x00000004c8ca7c20 */ /* 0x000fe20008410000 */
[----:B------:R-:W-:Y:S01]  /*134c0*/  FSEL R231, R231, RZ, P0 ;  /* 0x000000ffe7e77208 */ /* 0x000fe20000000000 */
[--C-:B------:R-:W-:Y:S01]  /*134d0*/  FFMA.FTZ R223, R4, UR4, -R225.reuse ;  /* 0x0000000404df7c23 */ /* 0x100fe200080108e1 */
[----:B------:R-:W-:Y:S01]  /*134e0*/  FSETP.NEU.FTZ.AND P0, PT, R2, -INF , PT ;  /* 0xff8000000200780b */ /* 0x000fe20003f1d000 */
[--C-:B------:R-:W-:Y:S01]  /*134f0*/  FFMA.FTZ R220, R5, UR4, -R225.reuse ;  /* 0x0000000405dc7c23 */ /* 0x100fe200080108e1 */
[----:B------:R-:W-:Y:S01]  /*13500*/  FFMA.FTZ R234, R48, UR4, -R225 ;  /* 0x0000000430ea7c23 */ /* 0x000fe200080108e1 */
[----:B------:R-:W-:Y:S03]  /*13510*/  FFMA.FTZ R212, R18, UR4, -R231 ;  /* 0x0000000412d47c23 */ /* 0x000fe600080108e7 */
[----:B------:R5:W4:Y:S01]  /*13520*/  MUFU.EX2 R199, R201 ;  /* 0x000000c900c77308 */ /* 0x000b220000000800 */
[----:B------:R-:W-:Y:S01]  /*13530*/  FSEL R230, R230, RZ, P0 ;  /* 0x000000ffe6e67208 */ /* 0x000fe20000000000 */
[----:B-1----:R-:W-:Y:S01]  /*13540*/  FFMA.FTZ R203, R17, UR4, -R225 ;  /* 0x0000000411cb7c23 */ /* 0x002fe200080108e1 */
[----:B------:R-:W-:Y:S01]  /*13550*/  FSETP.NEU.FTZ.AND P0, PT, R0, -INF , PT ;  /* 0xff8000000000780b */ /* 0x000fe20003f1d000 */
[--C-:B------:R-:W-:Y:S01]  /*13560*/  FFMA.FTZ R213, R19, UR4, -R231.reuse ;  /* 0x0000000413d57c23 */ /* 0x100fe200080108e7 */
[--C-:B------:R-:W-:Y:S01]  /*13570*/  FFMA.FTZ R226, R6, UR4, -R231.reuse ;  /* 0x0000000406e27c23 */ /* 0x100fe200080108e7 */
[----:B------:R-:W-:Y:S01]  /*13580*/  FFMA.FTZ R219, R7, UR4, -R231 ;  /* 0x0000000407db7c23 */ /* 0x000fe200080108e7 */
[----:B------:R-:W-:Y:S03]  /*13590*/  FSEL R229, R229, RZ, P0 ;  /* 0x000000ffe5e57208 */ /* 0x000fe60000000000 */
[----:B------:R1:W1:Y:S01]  /*135a0*/  MUFU.EX2 R200, R202 ;  /* 0x000000ca00c87308 */ /* 0x0002620000000800 */
[----:B---3--:R-:W3:Y:S01]  /*135b0*/  LDSM.16.MT88.4 R204, [R244+0xc000] ;  /* 0x00c00000f4cc783b */ /* 0x008ee20000004200 */
[--C-:B------:R-:W-:Y:S01]  /*135c0*/  FFMA.FTZ R227, R8, UR4, -R230.reuse ;  /* 0x0000000408e37c23 */ /* 0x100fe200080108e6 */
[--C-:B------:R-:W-:Y:S01]  /*135d0*/  FFMA.FTZ R217, R9, UR4, -R230.reuse ;  /* 0x0000000409d97c23 */ /* 0x100fe200080108e6 */
[--C-:B------:R-:W-:Y:S01]  /*135e0*/  FFMA.FTZ R222, R10, UR4, -R229.reuse ;  /* 0x000000040ade7c23 */ /* 0x100fe200080108e5 */
[--C-:B------:R-:W-:Y:S01]  /*135f0*/  FFMA.FTZ R218, R11, UR4, -R229.reuse ;  /* 0x000000040bda7c23 */ /* 0x100fe200080108e5 */
[--C-:B------:R-:W-:Y:S01]  /*13600*/  FFMA.FTZ R214, R12, UR4, -R230.reuse ;  /* 0x000000040cd67c23 */ /* 0x100fe200080108e6 */
[--C-:B------:R-:W-:Y:S03]  /*13610*/  FFMA.FTZ R215, R14, UR4, -R229.reuse ;  /* 0x000000040ed77c23 */ /* 0x100fe600080108e5 */
[----:B------:R-:W-:Y:S01]  /*13620*/  MUFU.EX2 R212, R212 ;  /* 0x000000d400d47308 */ /* 0x000fe20000000800 */
[--C-:B-----5:R-:W-:Y:S01]  /*13630*/  FFMA.FTZ R201, R13, UR4, -R230.reuse ;  /* 0x000000040dc97c23 */ /* 0x120fe200080108e6 */
[C---:B--2---:R-:W-:Y:S01]  /*13640*/  FMUL.FTZ R10, R197.reuse, R190 ;  /* 0x000000bec50a7220 */ /* 0x044fe20000410000 */
[----:B------:R-:W-:Y:S01]  /*13650*/  FMUL.FTZ R11, R197, R191 ;  /* 0x000000bfc50b7220 */ /* 0x000fe20000410000 */
[C---:B----4-:R-:W-:Y:S01]  /*13660*/  FMUL.FTZ R4, R198.reuse, R192 ;  /* 0x000000c0c6047220 */ /* 0x050fe20000410000 */
[----:B------:R-:W-:Y:S01]  /*13670*/  FMUL.FTZ R5, R198, R193 ;  /* 0x000000c1c6057220 */ /* 0x000fe20000410000 */
[C---:B------:R-:W-:Y:S01]  /*13680*/  FMUL.FTZ R6, R199.reuse, R194 ;  /* 0x000000c2c7067220 */ /* 0x040fe20000410000 */
[----:B------:R-:W-:Y:S03]  /*13690*/  FMUL.FTZ R7, R199, R195 ;  /* 0x000000c3c7077220 */ /* 0x000fe60000410000 */
[----:B------:R-:W2:Y:S01]  /*136a0*/  MUFU.EX2 R213, R213 ;  /* 0x000000d500d57308 */ /* 0x000ea20000000800 */
[--C-:B-1----:R-:W-:Y:S01]  /*136b0*/  FFMA.FTZ R202, R15, UR4, -R229.reuse ;  /* 0x000000040fca7c23 */ /* 0x102fe200080108e5 */
[C---:B------:R-:W-:Y:S01]  /*136c0*/  FMUL.FTZ R8, R200.reuse, R188 ;  /* 0x000000bcc8087220 */ /* 0x040fe20000410000 */
[C---:B------:R-:W-:Y:S01]  /*136d0*/  FMUL.FTZ R9, R200.reuse, R189 ;  /* 0x000000bdc8097220 */ /* 0x040fe20000410000 */
[C---:B------:R-:W-:Y:S01]  /*136e0*/  FMUL.FTZ R12, R200.reuse, R184 ;  /* 0x000000b8c80c7220 */ /* 0x040fe20000410000 */
[----:B------:R-:W-:Y:S01]  /*136f0*/  FMUL.FTZ R13, R200, R185 ;  /* 0x000000b9c80d7220 */ /* 0x000fe20000410000 */
[C---:B------:R-:W-:Y:S01]  /*13700*/  FMUL.FTZ R14, R197.reuse, R186 ;  /* 0x000000bac50e7220 */ /* 0x040fe20000410000 */
[----:B------:R-:W-:Y:S03]  /*13710*/  FMUL.FTZ R15, R197, R187 ;  /* 0x000000bbc50f7220 */ /* 0x000fe60000410000 */
[----:B------:R-:W-:Y:S01]  /*13720*/  MUFU.EX2 R223, R223 ;  /* 0x000000df00df7308 */ /* 0x000fe20000000800 */
[C---:B------:R-:W-:Y:S01]  /*13730*/  FMUL.FTZ R16, R198.reuse, R180 ;  /* 0x000000b4c6107220 */ /* 0x040fe20000410000 */
[C---:B------:R-:W-:Y:S01]  /*13740*/  FMUL.FTZ R17, R198.reuse, R181 ;  /* 0x000000b5c6117220 */ /* 0x040fe20000410000 */
[C---:B------:R-:W-:Y:S01]  /*13750*/  FMUL.FTZ R18, R199.reuse, R182 ;  /* 0x000000b6c7127220 */ /* 0x040fe20000410000 */
[----:B------:R-:W-:Y:S01]  /*13760*/  FMUL.FTZ R19, R199, R183 ;  /* 0x000000b7c7137220 */ /* 0x000fe20000410000 */
[C---:B------:R-:W-:Y:S01]  /*13770*/  FMUL.FTZ R68, R198.reuse, R68 ;  /* 0x00000044c6447220 */ /* 0x040fe20000410000 */
[----:B------:R-:W1:Y:S01]  /*13780*/  LDSM.16.MT88.4 R180, [R241+0xc000] ;  /* 0x00c00000f1b4783b */ /* 0x000e620000004200 */
[----:B------:R-:W-:Y:S03]  /*13790*/  FMUL.FTZ R69, R198, R69 ;  /* 0x00000045c6457220 */ /* 0x000fe60000410000 */
[----:B------:R-:W4:Y:S01]  /*137a0*/  MUFU.EX2 R220, R220 ;  /* 0x000000dc00dc7308 */ /* 0x000f220000000800 */
[----:B--2---:R-:W-:Y:S01]  /*137b0*/  F2FP.BF16.F32.PACK_AB R191, R213, R212 ;  /* 0x000000d4d5bf723e */ /* 0x004fe200000010ff */
[C---:B------:R-:W-:Y:S01]  /*137c0*/  FMUL.FTZ R70, R199.reuse, R70 ;  /* 0x00000046c7467220 */ /* 0x040fe20000410000 */
[----:B------:R-:W-:Y:S01]  /*137d0*/  FMUL.FTZ R71, R199, R71 ;  /* 0x00000047c7477220 */ /* 0x000fe20000410000 */
[C---:B------:R-:W-:Y:S01]  /*137e0*/  FMUL.FTZ R72, R200.reuse, R72 ;  /* 0x00000048c8487220 */ /* 0x040fe20000410000 */
[C---:B------:R-:W-:Y:S01]  /*137f0*/  FMUL.FTZ R73, R200.reuse, R73 ;  /* 0x00000049c8497220 */ /* 0x040fe20000410000 */
[C---:B------:R-:W-:Y:S01]  /*13800*/  FMUL.FTZ R74, R197.reuse, R74 ;  /* 0x0000004ac54a7220 */ /* 0x040fe20000410000 */
[C---:B------:R-:W-:Y:S03]  /*13810*/  FMUL.FTZ R75, R197.reuse, R75 ;  /* 0x0000004bc54b7220 */ /* 0x040fe60000410000 */
[----:B------:R-:W-:Y:S01]  /*13820*/  MUFU.EX2 R226, R226 ;  /* 0x000000e200e27308 */ /* 0x000fe20000000800 */
[C---:B------:R-:W-:Y:S01]  /*13830*/  FMUL.FTZ R76, R200.reuse, R76 ;  /* 0x0000004cc84c7220 */ /* 0x040fe20000410000 */
[----:B------:R-:W-:Y:S01]  /*13840*/  FMUL.FTZ R77, R200, R77 ;  /* 0x0000004dc84d7220 */ /* 0x000fe20000410000 */
[C---:B------:R-:W-:Y:S01]  /*13850*/  FMUL.FTZ R78, R197.reuse, R78 ;  /* 0x0000004ec54e7220 */ /* 0x040fe20000410000 */
[----:B------:R-:W-:Y:S01]  /*13860*/  FMUL.FTZ R79, R197, R79 ;  /* 0x0000004fc54f7220 */ /* 0x000fe20000410000 */
[C---:B------:R-:W-:Y:S01]  /*13870*/  FMUL.FTZ R80, R198.reuse, R80 ;  /* 0x00000050c6507220 */ /* 0x040fe20000410000 */
[----:B------:R-:W-:Y:S01]  /*13880*/  FMUL.FTZ R81, R198, R81 ;  /* 0x00000051c6517220 */ /* 0x000fe20000410000 */
[C---:B------:R-:W-:Y:S03]  /*13890*/  FMUL.FTZ R82, R199.reuse, R82 ;  /* 0x00000052c7527220 */ /* 0x040fe60000410000 */
[----:B------:R-:W2:Y:S01]  /*138a0*/  MUFU.EX2 R219, R219 ;  /* 0x000000db00db7308 */ /* 0x000ea20000000800 */
[----:B----4-:R-:W-:Y:S01]  /*138b0*/  F2FP.BF16.F32.PACK_AB R188, R220, R223 ;  /* 0x000000dfdcbc723e */ /* 0x010fe200000010ff */
[C---:B------:R-:W-:Y:S01]  /*138c0*/  FMUL.FTZ R83, R199.reuse, R83 ;  /* 0x00000053c7537220 */ /* 0x040fe20000410000 */
[C---:B------:R-:W-:Y:S01]  /*138d0*/  FMUL.FTZ R84, R198.reuse, R84 ;  /* 0x00000054c6547220 */ /* 0x040fe20000410000 */
[----:B------:R-:W-:Y:S01]  /*138e0*/  FMUL.FTZ R85, R198, R85 ;  /* 0x00000055c6557220 */ /* 0x000fe20000410000 */
[C---:B------:R-:W-:Y:S01]  /*138f0*/  FMUL.FTZ R86, R199.reuse, R86 ;  /* 0x00000056c7567220 */ /* 0x040fe20000410000 */
[----:B------:R-:W-:Y:S01]  /*13900*/  FMUL.FTZ R87, R199, R87 ;  /* 0x00000057c7577220 */ /* 0x000fe20000410000 */
[----:B------:R-:W4:Y:S03]  /*13910*/  LDSM.16.MT88.4 R184, [R240+0xc000] ;  /* 0x00c00000f0b8783b */ /* 0x000f260000004200 */
[----:B------:R-:W-:Y:S01]  /*13920*/  MUFU.EX2 R216, R216 ;  /* 0x000000d800d87308 */ /* 0x000fe20000000800 */
[C---:B------:R-:W-:Y:S01]  /*13930*/  FMUL.FTZ R88, R200.reuse, R88 ;  /* 0x00000058c8587220 */ /* 0x040fe20000410000 */
[C---:B------:R-:W-:Y:S01]  /*13940*/  FMUL.FTZ R89, R200.reuse, R89 ;  /* 0x00000059c8597220 */ /* 0x040fe20000410000 */
[C---:B------:R-:W-:Y:S01]  /*13950*/  FMUL.FTZ R90, R197.reuse, R90 ;  /* 0x0000005ac55a7220 */ /* 0x040fe20000410000 */
[C---:B------:R-:W-:Y:S01]  /*13960*/  FMUL.FTZ R91, R197.reuse, R91 ;  /* 0x0000005bc55b7220 */ /* 0x040fe20000410000 */
[C---:B------:R-:W-:Y:S01]  /*13970*/  FMUL.FTZ R92, R200.reuse, R92 ;  /* 0x0000005cc85c7220 */ /* 0x040fe20000410000 */
[----:B------:R-:W-:Y:S01]  /*13980*/  FMUL.FTZ R93, R200, R93 ;  /* 0x0000005dc85d7220 */ /* 0x000fe20000410000 */
[----:B------:R-:W-:Y:S03]  /*13990*/  FMUL.FTZ R94, R197, R94 ;  /* 0x0000005ec55e7220 */ /* 0x000fe60000410000 */
[----:B------:R-:W5:Y:S01]  /*139a0*/  MUFU.EX2 R203, R203 ;  /* 0x000000cb00cb7308 */ /* 0x000f620000000800 */
[----:B--2---:R-:W-:Y:S01]  /*139b0*/  F2FP.BF16.F32.PACK_AB R189, R219, R226 ;  /* 0x000000e2dbbd723e */ /* 0x004fe200000010ff */
[----:B------:R-:W-:Y:S01]  /*139c0*/  FMUL.FTZ R95, R197, R95 ;  /* 0x0000005fc55f7220 */ /* 0x000fe20000410000 */
[C---:B------:R-:W-:Y:S01]  /*139d0*/  FMUL.FTZ R96, R198.reuse, R96 ;  /* 0x00000060c6607220 */ /* 0x040fe20000410000 */
[C---:B------:R-:W-:Y:S01]  /*139e0*/  FMUL.FTZ R97, R198.reuse, R97 ;  /* 0x00000061c6617220 */ /* 0x040fe20000410000 */
[C---:B------:R-:W-:Y:S01]  /*139f0*/  FMUL.FTZ R98, R199.reuse, R98 ;  /* 0x00000062c7627220 */ /* 0x040fe20000410000 */
[C---:B------:R-:W-:Y:S01]  /*13a00*/  FMUL.FTZ R99, R199.reuse, R99 ;  /* 0x00000063c7637220 */ /* 0x040fe20000410000 */
[C---:B------:R-:W-:Y:S03]  /*13a10*/  FMUL.FTZ R100, R198.reuse, R100 ;  /* 0x00000064c6647220 */ /* 0x040fe60000410000 */
[----:B------:R-:W-:Y:S01]  /*13a20*/  MUFU.EX2 R227, R227 ;  /* 0x000000e300e37308 */ /* 0x000fe20000000800 */
[----:B------:R-:W-:Y:S01]  /*13a30*/  FMUL.FTZ R101, R198, R101 ;  /* 0x00000065c6657220 */ /* 0x000fe20000410000 */
[C---:B------:R-:W-:Y:S01]  /*13a40*/  FMUL.FTZ R102, R199.reuse, R102 ;  /* 0x00000066c7667220 */ /* 0x040fe20000410000 */
[----:B------:R-:W-:Y:S01]  /*13a50*/  FMUL.FTZ R103, R199, R103 ;  /* 0x00000067c7677220 */ /* 0x000fe20000410000 */
[C---:B------:R-:W-:Y:S01]  /*13a60*/  FMUL.FTZ R104, R200.reuse, R104 ;  /* 0x00000068c8687220 */ /* 0x040fe20000410000 */
[C---:B------:R-:W-:Y:S01]  /*13a70*/  FMUL.FTZ R105, R200.reuse, R105 ;  /* 0x00000069c8697220 */ /* 0x040fe20000410000 */
[C---:B------:R-:W-:Y:S01]  /*13a80*/  FMUL.FTZ R106, R197.reuse, R106 ;  /* 0x0000006ac56a7220 */ /* 0x040fe20000410000 */
[----:B------:R-:W-:Y:S03]  /*13a90*/  FMUL.FTZ R107, R197, R107 ;  /* 0x0000006bc56b7220 */ /* 0x000fe60000410000 */
[----:B------:R-:W2:Y:S01]  /*13aa0*/  MUFU.EX2 R217, R217 ;  /* 0x000000d900d97308 */ /* 0x000ea20000000800 */
[----:B-----5:R-:W-:Y:S01]  /*13ab0*/  F2FP.BF16.F32.PACK_AB R190, R203, R216 ;  /* 0x000000d8cbbe723e */ /* 0x020fe200000010ff */
[--C-:B------:R-:W-:Y:S01]  /*13ac0*/  FFMA.FTZ R239, R47, UR4, -R229.reuse ;  /* 0x000000042fef7c23 */ /* 0x100fe200080108e5 */
[C---:B------:R-:W-:Y:S01]  /*13ad0*/  FMUL.FTZ R108, R200.reuse, R108 ;  /* 0x0000006cc86c7220 */ /* 0x040fe20000410000 */
[----:B------:R-:W-:Y:S01]  /*13ae0*/  FMUL.FTZ R109, R200, R109 ;  /* 0x0000006dc86d7220 */ /* 0x000fe20000410000 */
[C---:B------:R-:W-:Y:S01]  /*13af0*/  FMUL.FTZ R110, R197.reuse, R110 ;  /* 0x0000006ec56e7220 */ /* 0x040fe20000410000 */
[----:B------:R-:W-:Y:S01]  /*13b00*/  FMUL.FTZ R111, R197, R111 ;  /* 0x0000006fc56f7220 */ /* 0x000fe20000410000 */
[C---:B------:R-:W-:Y:S01]  /*13b10*/  FMUL.FTZ R112, R198.reuse, R112 ;  /* 0x00000070c6707220 */ /* 0x040fe20000410000 */
[-C--:B---3--:R-:W-:Y:S02]  /*13b20*/  HMMA.16816.F32.BF16 R4, R188, R204.reuse, R4 ;  /* 0x000000ccbc04723c */ /* 0x088fe40000041804 */
[----:B------:R-:W-:Y:S03]  /*13b30*/  MUFU.EX2 R222, R222 ;  /* 0x000000de00de7308 */ /* 0x000fe60000000800 */
[C---:B------:R-:W-:Y:S01]  /*13b40*/  FMUL.FTZ R113, R198.reuse, R113 ;  /* 0x00000071c6717220 */ /* 0x040fe20000410000 */
[C---:B------:R-:W-:Y:S01]  /*13b50*/  FMUL.FTZ R114, R199.reuse, R114 ;  /* 0x00000072c7727220 */ /* 0x040fe20000410000 */
[----:B------:R-:W-:Y:S01]  /*13b60*/  FMUL.FTZ R115, R199, R115 ;  /* 0x00000073c7737220 */ /* 0x000fe20000410000 */
[C---:B------:R-:W-:Y:S04]  /*13b70*/  FMUL.FTZ R116, R198.reuse, R116 ;  /* 0x00000074c6747220 */ /* 0x040fe80000410000 */
[----:B------:R-:W3:Y:S01]  /*13b80*/  MUFU.EX2 R218, R218 ;  /* 0x000000da00da7308 */ /* 0x000ee20000000800 */
[----:B--2---:R-:W-:Y:S01]  /*13b90*/  F2FP.BF16.F32.PACK_AB R192, R217, R227 ;  /* 0x000000e3d9c0723e */ /* 0x004fe200000010ff */
[----:B------:R-:W-:Y:S01]  /*13ba0*/  FMUL.FTZ R117, R198, R117 ;  /* 0x00000075c6757220 */ /* 0x000fe20000410000 */
[C---:B------:R-:W-:Y:S01]  /*13bb0*/  FMUL.FTZ R118, R199.reuse, R118 ;  /* 0x00000076c7767220 */ /* 0x040fe20000410000 */
[----:B------:R-:W-:Y:S01]  /*13bc0*/  FMUL.FTZ R119, R199, R119 ;  /* 0x00000077c7777220 */ /* 0x000fe20000410000 */
[C---:B------:R-:W-:Y:S01]  /*13bd0*/  FMUL.FTZ R120, R200.reuse, R120 ;  /* 0x00000078c8787220 */ /* 0x040fe20000410000 */
[C---:B------:R-:W-:Y:S04]  /*13be0*/  FMUL.FTZ R121, R200.reuse, R121 ;  /* 0x00000079c8797220 */ /* 0x040fe80000410000 */
[----:B------:R-:W-:Y:S01]  /*13bf0*/  MUFU.EX2 R214, R214 ;  /* 0x000000d600d67308 */ /* 0x000fe20000000800 */
[C---:B------:R-:W-:Y:S01]  /*13c00*/  FMUL.FTZ R122, R197.reuse, R122 ;  /* 0x0000007ac57a7220 */ /* 0x040fe20000410000 */
[C---:B------:R-:W-:Y:S01]  /*13c10*/  FMUL.FTZ R123, R197.reuse, R123 ;  /* 0x0000007bc57b7220 */ /* 0x040fe20000410000 */
[C---:B------:R-:W-:Y:S01]  /*13c20*/  FMUL.FTZ R124, R200.reuse, R124 ;  /* 0x0000007cc87c7220 */ /* 0x040fe20000410000 */
[----:B------:R-:W-:Y:S01]  /*13c30*/  FMUL.FTZ R125, R200, R125 ;  /* 0x0000007dc87d7220 */ /* 0x000fe20000410000 */
[C---:B------:R-:W-:Y:S01]  /*13c40*/  FMUL.FTZ R126, R197.reuse, R126 ;  /* 0x0000007ec57e7220 */ /* 0x040fe20000410000 */
[----:B------:R-:W-:Y:S01]  /*13c50*/  FMUL.FTZ R127, R197, R127 ;  /* 0x0000007fc57f7220 */ /* 0x000fe20000410000 */
[----:B------:R-:W-:Y:S03]  /*13c60*/  FMUL.FTZ R128, R198, R128 ;  /* 0x00000080c6807220 */ /* 0x000fe60000410000 */
[----:B------:R-:W2:Y:S01]  /*13c70*/  MUFU.EX2 R201, R201 ;  /* 0x000000c900c97308 */ /* 0x000ea20000000800 */
[----:B---3--:R-:W-:Y:S01]  /*13c80*/  F2FP.BF16.F32.PACK_AB R193, R218, R222 ;  /* 0x000000dedac1723e */ /* 0x008fe200000010ff */
[C---:B------:R-:W-:Y:S01]  /*13c90*/  FMUL.FTZ R129, R198.reuse, R129 ;  /* 0x00000081c6817220 */ /* 0x040fe20000410000 */
[C---:B------:R-:W-:Y:S01]  /*13ca0*/  FMUL.FTZ R130, R199.reuse, R130 ;  /* 0x00000082c7827220 */ /* 0x040fe20000410000 */
[C---:B------:R-:W-:Y:S01]  /*13cb0*/  FMUL.FTZ R131, R199.reuse, R131 ;  /* 0x00000083c7837220 */ /* 0x040fe20000410000 */
[C---:B------:R-:W-:Y:S01]  /*13cc0*/  FMUL.FTZ R132, R198.reuse, R132 ;  /* 0x00000084c6847220 */ /* 0x040fe20000410000 */
[----:B------:R-:W-:Y:S01]  /*13cd0*/  FMUL.FTZ R133, R198, R133 ;  /* 0x00000085c6857220 */ /* 0x000fe20000410000 */
[C---:B------:R-:W-:Y:S03]  /*13ce0*/  FMUL.FTZ R134, R199.reuse, R134 ;  /* 0x00000086c7867220 */ /* 0x040fe60000410000 */
[----:B------:R-:W-:Y:S01]  /*13cf0*/  MUFU.EX2 R215, R215 ;  /* 0x000000d700d77308 */ /* 0x000fe20000000800 */
[----:B------:R-:W-:Y:S01]  /*13d00*/  FMUL.FTZ R135, R199, R135 ;  /* 0x00000087c7877220 */ /* 0x000fe20000410000 */
[C---:B------:R-:W-:Y:S01]  /*13d10*/  FMUL.FTZ R136, R200.reuse, R136 ;  /* 0x00000088c8887220 */ /* 0x040fe20000410000 */
[C---:B------:R-:W-:Y:S01]  /*13d20*/  FMUL.FTZ R137, R200.reuse, R137 ;  /* 0x00000089c8897220 */ /* 0x040fe20000410000 */
[C---:B------:R-:W-:Y:S01]  /*13d30*/  FMUL.FTZ R138, R197.reuse, R138 ;  /* 0x0000008ac58a7220 */ /* 0x040fe20000410000 */
[----:B------:R-:W-:Y:S01]  /*13d40*/  FMUL.FTZ R139, R197, R139 ;  /* 0x0000008bc58b7220 */ /* 0x000fe20000410000 */
[C---:B------:R-:W-:Y:S01]  /*13d50*/  FMUL.FTZ R140, R200.reuse, R140 ;  /* 0x0000008cc88c7220 */ /* 0x040fe20000410000 */
[----:B------:R-:W-:Y:S03]  /*13d60*/  FMUL.FTZ R141, R200, R141 ;  /* 0x0000008dc88d7220 */ /* 0x000fe60000410000 */
[----:B------:R-:W3:Y:S01]  /*13d70*/  MUFU.EX2 R202, R202 ;  /* 0x000000ca00ca7308 */ /* 0x000ee20000000800 */
[----:B--2---:R-:W-:Y:S01]  /*13d80*/  F2FP.BF16.F32.PACK_AB R194, R201, R214 ;  /* 0x000000d6c9c2723e */ /* 0x004fe200000010ff */
        /* <DEDUP_REMOVED lines=14> */
[----:B------:R-:W-:Y:S01]  /*13e70*/  FMUL.FTZ R156, R200, R156 ;  /* 0x0000009cc89c7220 */ /* 0x000fe20000410000 */
[----:B---3--:R-:W-:Y:S01]  /*13e80*/  F2FP.BF16.F32.PACK_AB R195, R202, R215 ;  /* 0x000000d7cac3723e */ /* 0x008fe200000010ff */
[----:B------:R-:W-:Y:S01]  /*13e90*/  FMUL.FTZ R157, R200, R157 ;  /* 0x0000009dc89d7220 */ /* 0x000fe20000410000 */
[C---:B------:R-:W-:Y:S01]  /*13ea0*/  FMUL.FTZ R158, R197.reuse, R158 ;  /* 0x0000009ec59e7220 */ /* 0x040fe20000410000 */
[----:B------:R-:W-:Y:S01]  /*13eb0*/  FMUL.FTZ R159, R197, R159 ;  /* 0x0000009fc59f7220 */ /* 0x000fe20000410000 */
[--C-:B------:R-:W-:Y:S01]  /*13ec0*/  FFMA.FTZ R221, R28, UR4, -R230.reuse ;  /* 0x000000041cdd7c23 */ /* 0x100fe200080108e6 */
[--C-:B------:R-:W-:Y:S01]  /*13ed0*/  FFMA.FTZ R224, R29, UR4, -R230.reuse ;  /* 0x000000041de07c23 */ /* 0x100fe200080108e6 */
[----:B------:R-:W-:Y:S01]  /*13ee0*/  FFMA.FTZ R228, R31, UR4, -R229 ;  /* 0x000000041fe47c23 */ /* 0x000fe200080108e5 */
[C---:B------:R-:W-:Y:S01]  /*13ef0*/  HMMA.16816.F32.BF16 R8, R192.reuse, R204, R8 ;  /* 0x000000ccc008723c */ /* 0x040fe20000041808 */
[----:B------:R-:W-:Y:S03]  /*13f00*/  MUFU.EX2 R234, R234 ;  /* 0x000000ea00ea7308 */ /* 0x000fe60000000800 */
[C---:B------:R-:W-:Y:S01]  /*13f10*/  FMUL.FTZ R28, R200.reuse, R164 ;  /* 0x000000a4c81c7220 */ /* 0x040fe20000410000 */
[----:B------:R-:W-:Y:S01]  /*13f20*/  FMUL.FTZ R29, R200, R165 ;  /* 0x000000a5c81d7220 */ /* 0x000fe20000410000 */
[-C--:B------:R-:W-:Y:S05]  /*13f30*/  HMMA.16816.F32.BF16 R12, R192, R206.reuse, R12 ;  /* 0x000000cec00c723c */ /* 0x080fea000004180c */
[----:B------:R-:W-:Y:S01]  /*13f40*/  MUFU.EX2 R221, R221 ;  /* 0x000000dd00dd7308 */ /* 0x000fe20000000800 */
[--C-:B------:R-:W-:Y:S01]  /*13f50*/  FFMA.FTZ R204, R20, UR4, -R225.reuse ;  /* 0x0000000414cc7c23 */ /* 0x100fe200080108e1 */
[C---:B------:R-:W-:Y:S04]  /*13f60*/  HMMA.16816.F32.BF16 R16, R188.reuse, R206, R16 ;  /* 0x000000cebc10723c */ /* 0x040fe80000041810 */
[C---:B------:R-:W-:Y:S02]  /*13f70*/  FMUL.FTZ R20, R198.reuse, R176 ;  /* 0x000000b0c6147220 */ /* 0x040fe40000410000 */
[-C--:B------:R-:W-:Y:S02]  /*13f80*/  HMMA.16816.F32.BF16 R68, R188, R208.reuse, R68 ;  /* 0x000000d0bc44723c */ /* 0x080fe40000041844 */
[----:B------:R-:W-:Y:S03]  /*13f90*/  MUFU.EX2 R224, R224 ;  /* 0x000000e000e07308 */ /* 0x000fe60000000800 */
[----:B------:R-:W-:Y:S01]  /*13fa0*/  FFMA.FTZ R205, R21, UR4, -R225 ;  /* 0x0000000415cd7c23 */ /* 0x000fe200080108e1 */
[C---:B------:R-:W-:Y:S06]  /*13fb0*/  HMMA.16816.F32.BF16 R72, R192.reuse, R208, R72 ;  /* 0x000000d0c048723c */ /* 0x040fec0000041848 */
[----:B------:R-:W-:Y:S01]  /*13fc0*/  MUFU.EX2 R228, R228 ;  /* 0x000000e400e47308 */ /* 0x000fe20000000800 */
[----:B------:R-:W-:Y:S01]  /*13fd0*/  FMUL.FTZ R21, R198, R177 ;  /* 0x000000b1c6157220 */ /* 0x000fe20000410000 */
[-C--:B------:R-:W-:Y:S03]  /*13fe0*/  HMMA.16816.F32.BF16 R76, R192, R210.reuse, R76 ;  /* 0x000000d2c04c723c */ /* 0x080fe6000004184c */
[--C-:B------:R-:W-:Y:S03]  /*13ff0*/  FFMA.FTZ R206, R22, UR4, -R231.reuse ;  /* 0x0000000416ce7c23 */ /* 0x100fe600080108e7 */
[C---:B------:R-:W-:Y:S02]  /*14000*/  HMMA.16816.F32.BF16 R80, R188.reuse, R210, R80 ;  /* 0x000000d2bc50723c */ /* 0x040fe40000041850 */
[----:B------:R-:W-:Y:S03]  /*14010*/  MUFU.EX2 R204, R204 ;  /* 0x000000cc00cc7308 */ /* 0x000fe60000000800 */
[----:B------:R-:W-:Y:S01]  /*14020*/  FMUL.FTZ R22, R199, R178 ;  /* 0x000000b2c7167220 */ /* 0x000fe20000410000 */
[-C--:B-1----:R-:W-:Y:S06]  /*14030*/  HMMA.16816.F32.BF16 R84, R188, R180.reuse, R84 ;  /* 0x000000b4bc54723c */ /* 0x082fec0000041854 */
[----:B------:R-:W1:Y:S01]  /*14040*/  MUFU.EX2 R205, R205 ;  /* 0x000000cd00cd7308 */ /* 0x000e620000000800 */
[--C-:B------:R-:W-:Y:S01]  /*14050*/  FFMA.FTZ R207, R23, UR4, -R231.reuse ;  /* 0x0000000417cf7c23 */ /* 0x100fe200080108e7 */
[C---:B------:R-:W-:Y:S04]  /*14060*/  HMMA.16816.F32.BF16 R88, R192.reuse, R180, R88 ;  /* 0x000000b4c058723c */ /* 0x040fe80000041858 */
[----:B------:R-:W-:Y:S02]  /*14070*/  FMUL.FTZ R23, R199, R179 ;  /* 0x000000b3c7177220 */ /* 0x000fe40000410000 */
[-C--:B------:R-:W-:Y:S01]  /*14080*/  HMMA.16816.F32.BF16 R92, R192, R182.reuse, R92 ;  /* 0x000000b6c05c723c */ /* 0x080fe2000004185c */
[----:B------:R-:W-:Y:S01]  /*14090*/  LDSM.16.MT88.4 R176, [R240+0xe000] ;  /* 0x00e00000f0b0783b */ /* 0x000fe20000004200 */
[----:B------:R-:W-:Y:S03]  /*140a0*/  MUFU.EX2 R206, R206 ;  /* 0x000000ce00ce7308 */ /* 0x000fe60000000800 */
[----:B------:R-:W-:Y:S01]  /*140b0*/  FMUL.FTZ R31, R197, R167 ;  /* 0x000000a7c51f7220 */ /* 0x000fe20000410000 */
[C---:B------:R-:W-:Y:S03]  /*140c0*/  HMMA.16816.F32.BF16 R96, R188.reuse, R182, R96 ;  /* 0x000000b6bc60723c */ /* 0x040fe60000041860 */
[----:B------:R-:W2:Y:S03]  /*140d0*/  LDSM.16.MT88.4 R180, [R244+0xe000] ;  /* 0x00e00000f4b4783b */ /* 0x000ea60000004200 */
[----:B------:R-:W-:Y:S01]  /*140e0*/  MUFU.EX2 R207, R207 ;  /* 0x000000cf00cf7308 */ /* 0x000fe20000000800 */
[--C-:B------:R-:W-:Y:S01]  /*140f0*/  FFMA.FTZ R167, R67, UR4, -R231.reuse ;  /* 0x0000000443a77c23 */ /* 0x100fe200080108e7 */
[-C--:B----4-:R-:W-:Y:S03]  /*14100*/  HMMA.16816.F32.BF16 R100, R188, R184.reuse, R100 ;  /* 0x000000b8bc64723c */ /* 0x090fe60000041864 */
[----:B-1----:R-:W-:Y:S03]  /*14110*/  F2FP.BF16.F32.PACK_AB R48, R205, R204 ;  /* 0x000000cccd30723e */ /* 0x002fe600000010ff */
[C---:B------:R-:W-:Y:S02]  /*14120*/  HMMA.16816.F32.BF16 R104, R192.reuse, R184, R104 ;  /* 0x000000b8c068723c */ /* 0x040fe40000041868 */
[----:B------:R-:W-:Y:S03]  /*14130*/  MUFU.EX2 R239, R239 ;  /* 0x000000ef00ef7308 */ /* 0x000fe60000000800 */
[--C-:B------:R-:W-:Y:S01]  /*14140*/  FFMA.FTZ R164, R54, UR4, -R231.reuse ;  /* 0x0000000436a47c23 */ /* 0x100fe200080108e7 */
[-C--:B------:R-:W-:Y:S06]  /*14150*/  HMMA.16816.F32.BF16 R108, R192, R186.reuse, R108 ;  /* 0x000000bac06c723c */ /* 0x080fec000004186c */
[----:B------:R-:W-:Y:S01]  /*14160*/  MUFU.EX2 R167, R167 ;  /* 0x000000a700a77308 */ /* 0x000fe20000000800 */
[----:B------:R-:W-:Y:S01]  /*14170*/  F2FP.BF16.F32.PACK_AB R54, R224, R221 ;  /* 0x000000dde036723e */ /* 0x000fe200000010ff */
[C---:B------:R-:W-:Y:S01]  /*14180*/  HMMA.16816.F32.BF16 R112, R188.reuse, R186, R112 ;  /* 0x000000babc70723c */ /* 0x040fe20000041870 */
[----:B------:R-:W1:Y:S03]  /*14190*/  LDSM.16.MT88.4 R184, [R242+0xe000] ;  /* 0x00e00000f2b8783b */ /* 0x000e660000004200 */
[----:B------:R-:W-:Y:S01]  /*141a0*/  FFMA.FTZ R165, R55, UR4, -R231 ;  /* 0x0000000437a57c23 */ /* 0x000fe200080108e7 */
[--C-:B------:R-:W-:Y:S01]  /*141b0*/  FFMA.FTZ R236, R41, UR4, -R230.reuse ;  /* 0x0000000429ec7c23 */ /* 0x100fe200080108e6 */
[--C-:B------:R-:W-:Y:S01]  /*141c0*/  FFMA.FTZ R41, R44, UR4, -R230.reuse ;  /* 0x000000042c297c23 */ /* 0x100fe200080108e6 */
[--C-:B------:R-:W-:Y:S01]  /*141d0*/  FFMA.FTZ R235, R40, UR4, -R230.reuse ;  /* 0x0000000428eb7c23 */ /* 0x100fe200080108e6 */
[----:B------:R-:W-:Y:S03]  /*141e0*/  MUFU.EX2 R164, R164 ;  /* 0x000000a400a47308 */ /* 0x000fe60000000800 */
[--C-:B------:R-:W-:Y:S01]  /*141f0*/  FFMA.FTZ R237, R42, UR4, -R229.reuse ;  /* 0x000000042aed7c23 */ /* 0x100fe200080108e5 */
[----:B------:R-:W-:Y:S01]  /*14200*/  FFMA.FTZ R238, R43, UR4, -R229 ;  /* 0x000000042bee7c23 */ /* 0x000fe200080108e5 */
[--C-:B------:R-:W-:Y:S01]  /*14210*/  FFMA.FTZ R208, R32, UR4, -R225.reuse ;  /* 0x0000000420d07c23 */ /* 0x100fe200080108e1 */
[C---:B------:R-:W-:Y:S01]  /*14220*/  FMUL.FTZ R32, R200.reuse, R172 ;  /* 0x000000acc8207220 */ /* 0x040fe20000410000 */
[----:B------:R-:W-:Y:S01]  /*14230*/  FFMA.FTZ R209, R33, UR4, -R225 ;  /* 0x0000000421d17c23 */ /* 0x000fe200080108e1 */
[----:B------:R-:W-:Y:S01]  /*14240*/  FMUL.FTZ R33, R200, R173 ;  /* 0x000000adc8217220 */ /* 0x000fe20000410000 */
[----:B------:R-:W-:Y:S01]  /*14250*/  FFMA.FTZ R210, R34, UR4, -R231 ;  /* 0x0000000422d27c23 */ /* 0x000fe200080108e7 */
[----:B------:R-:W-:Y:S01]  /*14260*/  FMUL.FTZ R34, R197, R174 ;  /* 0x000000aec5227220 */ /* 0x000fe20000410000 */
[-C--:B--2---:R-:W-:Y:S01]  /*14270*/  HMMA.16816.F32.BF16 R116, R188, R180.reuse, R116 ;  /* 0x000000b4bc74723c */ /* 0x084fe20000041874 */
[----:B------:R-:W-:Y:S02]  /*14280*/  MUFU.EX2 R208, R208 ;  /* 0x000000d000d07308 */ /* 0x000fe40000000800 */
[----:B------:R-:W-:Y:S01]  /*14290*/  FFMA.FTZ R174, R26, UR4, -R229 ;  /* 0x000000041aae7c23 */ /* 0x000fe200080108e5 */
[----:B------:R-:W-:Y:S01]  /*142a0*/  FMUL.FTZ R26, R199, R170 ;  /* 0x000000aac71a7220 */ /* 0x000fe20000410000 */
[----:B------:R-:W-:Y:S01]  /*142b0*/  FFMA.FTZ R211, R35, UR4, -R231 ;  /* 0x0000000423d37c23 */ /* 0x000fe200080108e7 */
[C---:B------:R-:W-:Y:S05]  /*142c0*/  HMMA.16816.F32.BF16 R120, R192.reuse, R180, R120 ;  /* 0x000000b4c078723c */ /* 0x040fea0000041878 */
[----:B------:R-:W-:Y:S01]  /*142d0*/  MUFU.EX2 R174, R174 ;  /* 0x000000ae00ae7308 */ /* 0x000fe20000000800 */
[----:B------:R-:W-:Y:S01]  /*142e0*/  FMUL.FTZ R35, R197, R175 ;  /* 0x000000afc5237220 */ /* 0x000fe20000410000 */
[-C--:B------:R-:W-:Y:S04]  /*142f0*/  HMMA.16816.F32.BF16 R124, R192, R182.reuse, R124 ;  /* 0x000000b6c07c723c */ /* 0x080fe8000004187c */
[----:B------:R-:W-:Y:S02]  /*14300*/  FFMA.FTZ R175, R27, UR4, -R229 ;  /* 0x000000041baf7c23 */ /* 0x000fe400080108e5 */
[C---:B------:R-:W-:Y:S01]  /*14310*/  HMMA.16816.F32.BF16 R128, R188.reuse, R182, R128 ;  /* 0x000000b6bc80723c */ /* 0x040fe20000041880 */
[----:B------:R-:W2:Y:S01]  /*14320*/  LDSM.16.MT88.4 R180, [R241+0xe000] ;  /* 0x00e00000f1b4783b */ /* 0x000ea20000004200 */
[----:B------:R-:W3:Y:S03]  /*14330*/  MUFU.EX2 R209, R209 ;  /* 0x000000d100d17308 */ /* 0x000ee60000000800 */
[----:B------:R-:W-:Y:S01]  /*14340*/  FMUL.FTZ R27, R199, R171 ;  /* 0x000000abc71b7220 */ /* 0x000fe20000410000 */
[-C--:B-1----:R-:W-:Y:S06]  /*14350*/  HMMA.16816.F32.BF16 R132, R188, R184.reuse, R132 ;  /* 0x000000b8bc84723c */ /* 0x082fec0000041884 */
[----:B------:R-:W-:Y:S01]  /*14360*/  MUFU.EX2 R175, R175 ;  /* 0x000000af00af7308 */ /* 0x000fe20000000800 */
[--C-:B------:R-:W-:Y:S01]  /*14370*/  FFMA.FTZ R233, R50, UR4, -R231.reuse ;  /* 0x0000000432e97c23 */ /* 0x100fe200080108e7 */
[C---:B------:R-:W-:Y:S04]  /*14380*/  HMMA.16816.F32.BF16 R136, R192.reuse, R184, R136 ;  /* 0x000000b8c088723c */ /* 0x040fe80000041888 */
[----:B------:R-:W-:Y:S02]  /*14390*/  FFMA.FTZ R232, R51, UR4, -R231 ;  /* 0x0000000433e87c23 */ /* 0x000fe400080108e7 */
[-C--:B------:R-:W-:Y:S02]  /*143a0*/  HMMA.16816.F32.BF16 R140, R192, R186.reuse, R140 ;  /* 0x000000bac08c723c */ /* 0x080fe4000004188c */
[----:B------:R-:W-:Y:S03]  /*143b0*/  MUFU.EX2 R233, R233 ;  /* 0x000000e900e97308 */ /* 0x000fe60000000800 */
[----:B------:R-:W-:Y:S01]  /*143c0*/  FFMA.FTZ R184, R36, UR4, -R225 ;  /* 0x0000000424b87c23 */ /* 0x000fe200080108e1 */
[C---:B------:R-:W-:Y:S06]  /*143d0*/  HMMA.16816.F32.BF16 R20, R188.reuse, R186, R20 ;  /* 0x000000babc14723c */ /* 0x040fec0000041814 */
[----:B------:R-:W1:Y:S01]  /*143e0*/  MUFU.EX2 R232, R232 ;  /* 0x000000e800e87308 */ /* 0x000e620000000800 */
[----:B------:R-:W-:Y:S01]  /*143f0*/  FMUL.FTZ R36, R198, R160 ;  /* 0x000000a0c6247220 */ /* 0x000fe20000410000 */
[--C-:B------:R-:W-:Y:S03]  /*14400*/  FFMA.FTZ R185, R39, UR4, -R231.reuse ;  /* 0x0000000427b97c23 */ /* 0x100fe600080108e7 */
[C---:B------:R-:W-:Y:S01]  /*14410*/  FMUL.FTZ R39, R199.reuse, R163 ;  /* 0x000000a3c7277220 */ /* 0x040fe20000410000 */
[----:B------:R-:W-:Y:S01]  /*14420*/  FFMA.FTZ R186, R38, UR4, -R231 ;  /* 0x0000000426ba7c23 */ /* 0x000fe200080108e7 */
[----:B------:R-:W-:Y:S01]  /*14430*/  FMUL.FTZ R38, R199, R162 ;  /* 0x000000a2c7267220 */ /* 0x000fe20000410000 */
[----:B---3--:R-:W-:Y:S02]  /*14440*/  F2FP.BF16.F32.PACK_AB R50, R209, R208 ;  /* 0x000000d0d132723e */ /* 0x008fe400000010ff */
[----:B------:R-:W-:Y:S01]  /*14450*/  MUFU.EX2 R187, R41 ;  /* 0x0000002900bb7308 */ /* 0x000fe20000000800 */
[-C--:B--2---:R-:W-:Y:S03]  /*14460*/  HMMA.16816.F32.BF16 R144, R188, R180.reuse, R144 ;  /* 0x000000b4bc90723c */ /* 0x084fe60000041890 */
[----:B-1----:R-:W-:Y:S06]  /*14470*/  F2FP.BF16.F32.PACK_AB R43, R232, R233 ;  /* 0x000000e9e82b723e */ /* 0x002fec00000010ff */
[----:B------:R-:W-:Y:S01]  /*14480*/  MUFU.EX2 R210, R210 ;  /* 0x000000d200d27308 */ /* 0x000fe20000000800 */
[C---:B------:R-:W-:Y:S06]  /*14490*/  HMMA.16816.F32.BF16 R148, R192.reuse, R180, R148 ;  /* 0x000000b4c094723c */ /* 0x040fec0000041894 */
[-C--:B------:R-:W-:Y:S03]  /*144a0*/  HMMA.16816.F32.BF16 R32, R192, R182.reuse, R32 ;  /* 0x000000b6c020723c */ /* 0x080fe60000041820 */
[----:B------:R-:W1:Y:S02]  /*144b0*/  MUFU.EX2 R211, R211 ;  /* 0x000000d300d37308 */ /* 0x000e640000000800 */
[--C-:B------:R-:W-:Y:S01]  /*144c0*/  FFMA.FTZ R181, R24, UR4, -R230.reuse ;  /* 0x0000000418b57c23 */ /* 0x100fe200080108e6 */
[C---:B------:R-:W-:Y:S07]  /*144d0*/  HMMA.16816.F32.BF16 R152, R188.reuse, R182, R152 ;  /* 0x000000b6bc98723c */ /* 0x040fee0000041898 */
[----:B------:R2:W-:Y:S01]  /*144e0*/  MUFU.EX2 R172, R181 ;  /* 0x000000b500ac7308 */ /* 0x0005e20000000800 */
[--C-:B------:R-:W-:Y:S03]  /*144f0*/  FFMA.FTZ R180, R25, UR4, -R230.reuse ;  /* 0x0000000419b47c23 */ /* 0x100fe600080108e6 */
[C---:B------:R-:W-:Y:S01]  /*14500*/  FMUL.FTZ R24, R198.reuse, R168 ;  /* 0x000000a8c6187220 */ /* 0x040fe20000410000 */
[C---:B------:R-:W-:Y:S01]  /*14510*/  FMUL.FTZ R25, R198.reuse, R169 ;  /* 0x000000a9c6197220 */ /* 0x040fe20000410000 */
[--C-:B------:R-:W-:Y:S01]  /*14520*/  FFMA.FTZ R183, R37, UR4, -R225.reuse ;  /* 0x0000000425b77c23 */ /* 0x100fe200080108e1 */
[----:B------:R-:W3:Y:S03]  /*14530*/  LDSM.16.MT88.4 R168, [R244+0xc800] ;  /* 0x00c80000f4a8783b */ /* 0x000ee60000004200 */
[----:B------:R4:W5:Y:S01]  /*14540*/  MUFU.EX2 R173, R180 ;  /* 0x000000b400ad7308 */ /* 0x0009620000000800 */
[----:B------:R-:W-:Y:S01]  /*14550*/  FMUL.FTZ R37, R198, R161 ;  /* 0x000000a1c6257220 */ /* 0x000fe20000410000 */
[--C-:B------:R-:W-:Y:S01]  /*14560*/  FFMA.FTZ R182, R49, UR4, -R225.reuse ;  /* 0x0000000431b67c23 */ /* 0x100fe200080108e1 */
[-C--:B------:R-:W-:Y:S02]  /*14570*/  HMMA.16816.F32.BF16 R24, R188, R176.reuse, R24 ;  /* 0x000000b0bc18723c */ /* 0x080fe40000041818 */
[----:B------:R-:W3:Y:S01]  /*14580*/  LDSM.16.MT88.4 R160, [R242+0xc800] ;  /* 0x00c80000f2a0783b */ /* 0x000ee20000004200 */
[----:B------:R-:W-:Y:S04]  /*14590*/  F2FP.BF16.F32.PACK_AB R49, R207, R206 ;  /* 0x000000cecf31723e */ /* 0x000fe800000010ff */
[----:B------:R-:W-:Y:S01]  /*145a0*/  MUFU.EX2 R235, R235 ;  /* 0x000000eb00eb7308 */ /* 0x000fe20000000800 */
[C---:B------:R-:W-:Y:S04]  /*145b0*/  HMMA.16816.F32.BF16 R156, R192.reuse, R176, R156 ;  /* 0x000000b0c09c723c */ /* 0x040fe8000004189c */
[--C-:B--2---:R-:W-:Y:S01]  /*145c0*/  FFMA.FTZ R181, R65, UR4, -R225.reuse ;  /* 0x0000000441b57c23 */ /* 0x104fe200080108e1 */
[----:B-1----:R-:W-:Y:S02]  /*145d0*/  F2FP.BF16.F32.PACK_AB R51, R211, R210 ;  /* 0x000000d2d333723e */ /* 0x002fe400000010ff */
[--C-:B------:R-:W-:Y:S01]  /*145e0*/  FFMA.FTZ R176, R52, UR4, -R225.reuse ;  /* 0x0000000434b07c23 */ /* 0x100fe200080108e1 */
[--C-:B----4-:R-:W-:Y:S01]  /*145f0*/  FFMA.FTZ R180, R64, UR4, -R225.reuse ;  /* 0x0000000440b47c23 */ /* 0x110fe200080108e1 */
[----:B------:R-:W-:Y:S02]  /*14600*/  MUFU.EX2 R236, R236 ;  /* 0x000000ec00ec7308 */ /* 0x000fe40000000800 */
[----:B------:R-:W-:Y:S01]  /*14610*/  FFMA.FTZ R177, R53, UR4, -R225 ;  /* 0x0000000435b17c23 */ /* 0x000fe200080108e1 */
[----:B------:R-:W-:Y:S01]  /*14620*/  FFMA.FTZ R225, R30, UR4, -R229 ;  /* 0x000000041ee17c23 */ /* 0x000fe200080108e5 */
[----:B------:R-:W-:Y:S01]  /*14630*/  FMUL.FTZ R30, R197, R166 ;  /* 0x000000a6c51e7220 */ /* 0x000fe20000410000 */
[----:B-----5:R-:W-:Y:S01]  /*14640*/  F2FP.BF16.F32.PACK_AB R52, R173, R172 ;  /* 0x000000acad34723e */ /* 0x020fe200000010ff */
[----:B------:R-:W-:Y:S01]  /*14650*/  FFMA.FTZ R166, R66, UR4, -R231 ;  /* 0x0000000442a67c23 */ /* 0x000fe200080108e7 */
[----:B------:R-:W-:Y:S01]  /*14660*/  F2FP.BF16.F32.PACK_AB R53, R175, R174 ;  /* 0x000000aeaf35723e */ /* 0x000fe200000010ff */
[----:B------:R-:W1:Y:S02]  /*14670*/  LDSM.16.MT88.4 R64, [R241+0xc800] ;  /* 0x00c80000f140783b */ /* 0x000e640000004200 */
[----:B------:R-:W2:Y:S01]  /*14680*/  MUFU.EX2 R225, R225 ;  /* 0x000000e100e17308 */ /* 0x000ea20000000800 */
[-C--:B------:R-:W-:Y:S05]  /*14690*/  HMMA.16816.F32.BF16 R28, R192, R178.reuse, R28 ;  /* 0x000000b2c01c723c */ /* 0x080fea000004181c */
[----:B------:R-:W4:Y:S01]  /*146a0*/  LDL.LU R192, [R1+0x44] ;  /* 0x0000440001c07983 */ /* 0x000f220000300800 */
[----:B------:R-:W-:Y:S03]  /*146b0*/  HMMA.16816.F32.BF16 R36, R188, R178, R36 ;  /* 0x000000b2bc24723c */ /* 0x000fe60000041824 */
[----:B------:R-:W-:Y:S01]  /*146c0*/  MUFU.EX2 R177, R177 ;  /* 0x000000b100b17308 */ /* 0x000fe20000000800 */
[----:B------:R-:W5:Y:S02]  /*146d0*/  LDL.LU R193, [R1+0x40] ;  /* 0x0000400001c17983 */ /* 0x000f640000300800 */
[-C--:B---3--:R-:W-:Y:S02]  /*146e0*/  HMMA.16816.F32.BF16 R4, R48, R168.reuse, R4 ;  /* 0x000000a83004723c */ /* 0x088fe40000041804 */
[----:B------:R-:W3:Y:S05]  /*146f0*/  LDL.LU R191, [R1+0x48] ;  /* 0x0000480001bf7983 */ /* 0x000eea0000300800 */
[----:B------:R1:W1:Y:S01]  /*14700*/  MUFU.EX2 R231, R182 ;  /* 0x000000b600e77308 */ /* 0x0002620000000800 */
[----:B--2---:R-:W-:Y:S03]  /*14710*/  F2FP.BF16.F32.PACK_AB R55, R228, R225 ;  /* 0x000000e1e437723e */ /* 0x004fe600000010ff */
[--C-:B------:R-:W-:Y:S01]  /*14720*/  FFMA.FTZ R179, R45, UR4, -R230.reuse ;  /* 0x000000042db37c23 */ /* 0x100fe200080108e6 */
[--C-:B------:R-:W-:Y:S05]  /*14730*/  FFMA.FTZ R178, R56, UR4, -R230.reuse ;  /* 0x0000000438b27c23 */ /* 0x100fea00080108e6 */
[----:B------:R-:W-:Y:S01]  /*14740*/  MUFU.EX2 R194, R179 ;  /* 0x000000b300c27308 */ /* 0x000fe20000000800 */
[C---:B------:R-:W-:Y:S06]  /*14750*/  HMMA.16816.F32.BF16 R8, R52.reuse, R168, R8 ;  /* 0x000000a83408723c */ /* 0x040fec0000041808 */
[-C--:B------:R-:W-:Y:S03]  /*14760*/  HMMA.16816.F32.BF16 R12, R52, R170.reuse, R12 ;  /* 0x000000aa340c723c */ /* 0x080fe6000004180c */
[----:B------:R-:W-:Y:S02]  /*14770*/  MUFU.EX2 R179, R181 ;  /* 0x000000b500b37308 */ /* 0x000fe40000000800 */
[--C-:B-1----:R-:W-:Y:S01]  /*14780*/  FFMA.FTZ R182, R46, UR4, -R229.reuse ;  /* 0x000000042eb67c23 */ /* 0x102fe200080108e5 */
[C---:B------:R-:W-:Y:S01]  /*14790*/  HMMA.16816.F32.BF16 R16, R48.reuse, R170, R16 ;  /* 0x000000aa3010723c */ /* 0x040fe20000041810 */
[----:B------:R-:W-:Y:S06]  /*147a0*/  LDSM.16.MT88.4 R44, [R244+0xd000] ;  /* 0x00d00000f42c783b */ /* 0x000fec0000004200 */
[----:B------:R1:W-:Y:S01]  /*147b0*/  MUFU.EX2 R171, R184 ;  /* 0x000000b800ab7308 */ /* 0x0003e20000000800 */
[----:B------:R-:W-:Y:S01]  /*147c0*/  F2FP.BF16.F32.PACK_AB R42, R231, R234 ;  /* 0x000000eae72a723e */ /* 0x000fe200000010ff */
[-C--:B------:R-:W-:Y:S08]  /*147d0*/  HMMA.16816.F32.BF16 R68, R48, R160.reuse, R68 ;  /* 0x000000a03044723c */ /* 0x080ff00000041844 */
[----:B------:R-:W2:Y:S01]  /*147e0*/  MUFU.EX2 R170, R183 ;  /* 0x000000b700aa7308 */ /* 0x000ea20000000800 */
[C---:B------:R-:W-:Y:S06]  /*147f0*/  HMMA.16816.F32.BF16 R72, R52.reuse, R160, R72 ;  /* 0x000000a03448723c */ /* 0x040fec0000041848 */
[-C--:B------:R-:W-:Y:S03]  /*14800*/  HMMA.16816.F32.BF16 R76, R52, R162.reuse, R76 ;  /* 0x000000a2344c723c */ /* 0x080fe6000004184c */
[----:B------:R-:W-:Y:S01]  /*14810*/  MUFU.EX2 R195, R182 ;  /* 0x000000b600c37308 */ /* 0x000fe20000000800 */
[----:B-1----:R-:W3:Y:S02]  /*14820*/  LDL.LU R184, [R1+0x24] ;  /* 0x0000240001b87983 */ /* 0x002ee40000300800 */
[C---:B------:R-:W-:Y:S02]  /*14830*/  HMMA.16816.F32.BF16 R80, R48.reuse, R162, R80 ;  /* 0x000000a23050723c */ /* 0x040fe40000041850 */
[----:B------:R-:W1:Y:S05]  /*14840*/  LDSM.16.MT88.4 R160, [R240+0xc800] ;  /* 0x00c80000f0a0783b */ /* 0x000e6a0000004200 */
[----:B------:R-:W-:Y:S01]  /*14850*/  MUFU.EX2 R178, R178 ;  /* 0x000000b200b27308 */ /* 0x000fe20000000800 */
[----:B--2---:R-:W-:Y:S01]  /*14860*/  F2FP.BF16.F32.PACK_AB R40, R170, R171 ;  /* 0x000000abaa28723e */ /* 0x004fe200000010ff */
[-C--:B------:R-:W-:Y:S08]  /*14870*/  HMMA.16816.F32.BF16 R84, R48, R64.reuse, R84 ;  /* 0x000000403054723c */ /* 0x080ff00000041854 */
[----:B------:R-:W-:Y:S01]  /*14880*/  MUFU.EX2 R169, R186 ;  /* 0x000000ba00a97308 */ /* 0x000fe20000000800 */
[C---:B------:R-:W-:Y:S06]  /*14890*/  HMMA.16816.F32.BF16 R88, R52.reuse, R64, R88 ;  /* 0x000000403458723c */ /* 0x040fec0000041858 */
[-C--:B------:R-:W-:Y:S03]  /*148a0*/  HMMA.16816.F32.BF16 R92, R52, R66.reuse, R92 ;  /* 0x00000042345c723c */ /* 0x080fe6000004185c */
[----:B------:R-:W2:Y:S03]  /*148b0*/  MUFU.EX2 R168, R185 ;  /* 0x000000b900a87308 */ /* 0x000ea60000000800 */
[C---:B------:R-:W-:Y:S01]  /*148c0*/  HMMA.16816.F32.BF16 R96, R48.reuse, R66, R96 ;  /* 0x000000423060723c */ /* 0x040fe20000041860 */
[----:B------:R-:W1:Y:S06]  /*148d0*/  LDSM.16.MT88.4 R64, [R244+0xe800] ;  /* 0x00e80000f440783b */ /* 0x000e6c0000004200 */
[----:B------:R-:W-:Y:S10]  /*148e0*/  MUFU.EX2 R237, R237 ;  /* 0x000000ed00ed7308 */ /* 0x000ff40000000800 */
[----:B------:R-:W1:Y:S01]  /*148f0*/  MUFU.EX2 R238, R238 ;  /* 0x000000ee00ee7308 */ /* 0x000e620000000800 */
[----:B--2---:R-:W-:Y:S01]  /*14900*/  F2FP.BF16.F32.PACK_AB R41, R168, R169 ;  /* 0x000000a9a829723e */ /* 0x004fe200000010ff */
[-C--:B-1----:R-:W-:Y:S08]  /*14910*/  HMMA.16816.F32.BF16 R100, R48, R160.reuse, R100 ;  /* 0x000000a03064723c */ /* 0x082ff00000041864 */
[----:B------:R-:W-:Y:S01]  /*14920*/  MUFU.EX2 R166, R166 ;  /* 0x000000a600a67308 */ /* 0x000fe20000000800 */
[C---:B------:R-:W-:Y:S06]  /*14930*/  HMMA.16816.F32.BF16 R104, R52.reuse, R160, R104 ;  /* 0x000000a03468723c */ /* 0x040fec0000041868 */
[-C--:B------:R-:W-:Y:S06]  /*14940*/  HMMA.16816.F32.BF16 R108, R52, R162.reuse, R108 ;  /* 0x000000a2346c723c */ /* 0x080fec000004186c */
[C---:B------:R-:W-:Y:S01]  /*14950*/  HMMA.16816.F32.BF16 R112, R48.reuse, R162, R112 ;  /* 0x000000a23070723c */ /* 0x040fe20000041870 */
[----:B------:R-:W1:Y:S05]  /*14960*/  LDSM.16.MT88.4 R160, [R242+0xe800] ;  /* 0x00e80000f2a0783b */ /* 0x000e6a0000004200 */
[-C--:B------:R-:W-:Y:S06]  /*14970*/  HMMA.16816.F32.BF16 R116, R48, R64.reuse, R116 ;  /* 0x000000403074723c */ /* 0x080fec0000041874 */
        /* <DEDUP_REMOVED lines=13> */
[C---:B------:R-:W-:Y:S05]  /*14a50*/  HMMA.16816.F32.BF16 R152, R48.reuse, R66, R152 ;  /* 0x000000423098723c */ /* 0x040fea0000041898 */
[--C-:B------:R-:W-:Y:S01]  /*14a60*/  FFMA.FTZ R64, R60, UR4, -R230.reuse ;  /* 0x000000043c407c23 */ /* 0x100fe200080108e6 */
[----:B------:R-:W-:Y:S01]  /*14a70*/  MUFU.EX2 R65, R65 ;  /* 0x0000004100417308 */ /* 0x000fe20000000800 */
[--C-:B------:R-:W-:Y:S01]  /*14a80*/  FFMA.FTZ R66, R57, UR4, -R230.reuse ;  /* 0x0000000439427c23 */ /* 0x100fe200080108e6 */
[--C-:B------:R-:W-:Y:S02]  /*14a90*/  FFMA.FTZ R67, R58, UR4, -R229.reuse ;  /* 0x000000043a437c23 */ /* 0x100fe400080108e5 */
[----:B------:R-:W2:Y:S01]  /*14aa0*/  LDSM.16.MT88.4 R56, [R242+0xd000] ;  /* 0x00d00000f238783b */ /* 0x000ea20000004200 */
[----:B------:R-:W-:Y:S05]  /*14ab0*/  FFMA.FTZ R230, R61, UR4, -R230 ;  /* 0x000000043de67c23 */ /* 0x000fea00080108e6 */
[----:B------:R-:W-:Y:S01]  /*14ac0*/  MUFU.EX2 R66, R66 ;  /* 0x0000004200427308 */ /* 0x000fe20000000800 */
[-C--:B-1----:R-:W-:Y:S09]  /*14ad0*/  HMMA.16816.F32.BF16 R24, R48, R160.reuse, R24 ;  /* 0x000000a03018723c */ /* 0x082ff20000041818 */
[----:B------:R-:W-:Y:S01]  /*14ae0*/  MUFU.EX2 R64, R64 ;  /* 0x0000004000407308 */ /* 0x000fe20000000800 */
[C---:B------:R-:W-:Y:S06]  /*14af0*/  HMMA.16816.F32.BF16 R156, R52.reuse, R160, R156 ;  /* 0x000000a0349c723c */ /* 0x040fec000004189c */
[-C--:B------:R-:W-:Y:S01]  /*14b00*/  HMMA.16816.F32.BF16 R28, R52, R162.reuse, R28 ;  /* 0x000000a2341c723c */ /* 0x080fe2000004181c */
[----:B------:R-:W1:Y:S02]  /*14b10*/  LDSM.16.MT88.4 R52, [R241+0xd000] ;  /* 0x00d00000f134783b */ /* 0x000e640000004200 */
[----:B------:R-:W-:Y:S02]  /*14b20*/  MUFU.EX2 R161, R67 ;  /* 0x0000004300a17308 */ /* 0x000fe40000000800 */
[--C-:B------:R-:W-:Y:S01]  /*14b30*/  FFMA.FTZ R160, R62, UR4, -R229.reuse ;  /* 0x000000043ea07c23 */ /* 0x100fe200080108e5 */
[----:B------:R-:W-:Y:S07]  /*14b40*/  HMMA.16816.F32.BF16 R36, R48, R162, R36 ;  /* 0x000000a23024723c */ /* 0x000fee0000041824 */
[----:B------:R-:W-:Y:S01]  /*14b50*/  MUFU.EX2 R230, R230 ;  /* 0x000000e600e67308 */ /* 0x000fe20000000800 */
[----:B------:R-:W-:Y:S01]  /*14b60*/  FFMA.FTZ R229, R63, UR4, -R229 ;  /* 0x000000043fe57c23 */ /* 0x000fe200080108e5 */
[-C--:B------:R-:W-:Y:S01]  /*14b70*/  HMMA.16816.F32.BF16 R4, R40, R44.reuse, R4 ;  /* 0x0000002c2804723c */ /* 0x080fe20000041804 */
[----:B------:R-:W5:Y:S04]  /*14b80*/  LDSM.16.MT88.4 R60, [R240+0xd000] ;  /* 0x00d00000f03c783b */ /* 0x000f680000004200 */
[----:B------:R-:W-:Y:S02]  /*14b90*/  F2FP.BF16.F32.PACK_AB R48, R236, R235 ;  /* 0x000000ebec30723e */ /* 0x000fe400000010ff */
[----:B------:R-:W-:Y:S04]  /*14ba0*/  F2FP.BF16.F32.PACK_AB R49, R238, R237 ;  /* 0x000000edee31723e */ /* 0x000fe800000010ff */
[----:B------:R-:W-:Y:S02]  /*14bb0*/  F2FP.BF16.F32.PACK_AB R50, R194, R187 ;  /* 0x000000bbc232723e */ /* 0x000fe400000010ff */
[----:B------:R-:W-:Y:S07]  /*14bc0*/  F2FP.BF16.F32.PACK_AB R51, R239, R195 ;  /* 0x000000c3ef33723e */ /* 0x000fee00000010ff */
[C---:B------:R-:W-:Y:S06]  /*14bd0*/  HMMA.16816.F32.BF16 R8, R48.reuse, R44, R8 ;  /* 0x0000002c3008723c */ /* 0x040fec0000041808 */
[-C--:B------:R-:W-:Y:S06]  /*14be0*/  HMMA.16816.F32.BF16 R12, R48, R46.reuse, R12 ;  /* 0x0000002e300c723c */ /* 0x080fec000004180c */
[C---:B------:R-:W-:Y:S01]  /*14bf0*/  HMMA.16816.F32.BF16 R16, R40.reuse, R46, R16 ;  /* 0x0000002e2810723c */ /* 0x040fe20000041810 */
[----:B------:R-:W3:Y:S05]  /*14c00*/  LDSM.16.MT88.4 R44, [R244+0xf000] ;  /* 0x00f00000f42c783b */ /* 0x000eea0000004200 */
[-C--:B--2---:R-:W-:Y:S06]  /*14c10*/  HMMA.16816.F32.BF16 R68, R40, R56.reuse, R68 ;  /* 0x000000382844723c */ /* 0x084fec0000041844 */
[C---:B------:R-:W-:Y:S06]  /*14c20*/  HMMA.16816.F32.BF16 R72, R48.reuse, R56, R72 ;  /* 0x000000383048723c */ /* 0x040fec0000041848 */
[-C--:B------:R-:W-:Y:S06]  /*14c30*/  HMMA.16816.F32.BF16 R76, R48, R58.reuse, R76 ;  /* 0x0000003a304c723c */ /* 0x080fec000004184c */
[C---:B------:R-:W-:Y:S01]  /*14c40*/  HMMA.16816.F32.BF16 R80, R40.reuse, R58, R80 ;  /* 0x0000003a2850723c */ /* 0x040fe20000041850 */
[----:B------:R-:W2:Y:S05]  /*14c50*/  LDSM.16.MT88.4 R56, [R242+0xf000] ;  /* 0x00f00000f238783b */ /* 0x000eaa0000004200 */
[-C--:B-1----:R-:W-:Y:S05]  /*14c60*/  HMMA.16816.F32.BF16 R84, R40, R52.reuse, R84 ;  /* 0x000000342854723c */ /* 0x082fea0000041854 */
[----:B----4-:R-:W-:Y:S01]  /*14c70*/  FFMA.FTZ R226, R199, R192, R226 ;  /* 0x000000c0c7e27223 */ /* 0x010fe200000100e2 */
[C---:B------:R-:W-:Y:S01]  /*14c80*/  HMMA.16816.F32.BF16 R88, R48.reuse, R52, R88 ;  /* 0x000000343058723c */ /* 0x040fe20000041858 */
[----:B------:R1:W4:Y:S04]  /*14c90*/  MUFU.EX2 R199, R180 ;  /* 0x000000b400c77308 */ /* 0x0003280000000800 */
[----:B-----5:R-:W-:Y:S01]  /*14ca0*/  FFMA.FTZ R227, R200, R193, R227 ;  /* 0x000000c1c8e37223 */ /* 0x020fe200000100e3 */
[-C--:B------:R-:W-:Y:S05]  /*14cb0*/  HMMA.16816.F32.BF16 R92, R48, R54.reuse, R92 ;  /* 0x00000036305c723c */ /* 0x080fea000004185c */
[----:B------:R-:W5:Y:S01]  /*14cc0*/  MUFU.EX2 R200, R176 ;  /* 0x000000b000c87308 */ /* 0x000f620000000800 */
[----:B------:R-:W-:Y:S01]  /*14cd0*/  FADD.FTZ R219, R219, R226 ;  /* 0x000000e2dbdb7221 */ /* 0x000fe20000010000 */
[C---:B------:R-:W-:Y:S01]  /*14ce0*/  HMMA.16816.F32.BF16 R96, R40.reuse, R54, R96 ;  /* 0x000000362860723c */ /* 0x040fe20000041860 */
[----:B------:R-:W5:Y:S03]  /*14cf0*/  LDSM.16.MT88.4 R52, [R241+0xf000] ;  /* 0x00f00000f134783b */ /* 0x000f660000004200 */
[----:B------:R-:W-:Y:S02]  /*14d00*/  MOV R226, R179 ;  /* 0x000000b300e27202 */ /* 0x000fe40000000f00 */
[-C--:B------:R-:W-:Y:S03]  /*14d10*/  HMMA.16816.F32.BF16 R100, R40, R60.reuse, R100 ;  /* 0x0000003c2864723c */ /* 0x080fe60000041864 */
[----:B-1----:R-:W-:Y:S02]  /*14d20*/  LDSM.16.MT88.4 R180, [R244+0xd800] ;  /* 0x00d80000f4b4783b */ /* 0x002fe40000004200 */
[----:B----4-:R-:W-:Y:S01]  /*14d30*/  F2FP.BF16.F32.PACK_AB R162, R226, R199 ;  /* 0x000000c7e2a2723e */ /* 0x010fe200000010ff */
[C---:B------:R-:W-:Y:S05]  /*14d40*/  HMMA.16816.F32.BF16 R104, R48.reuse, R60, R104 ;  /* 0x0000003c3068723c */ /* 0x040fea0000041868 */
[----:B---3--:R-:W-:Y:S01]  /*14d50*/  FFMA.FTZ R223, R198, R191, R223 ;  /* 0x000000bfc6df7223 */ /* 0x008fe200000100df */
[-C--:B------:R-:W-:Y:S01]  /*14d60*/  HMMA.16816.F32.BF16 R108, R48, R62.reuse, R108 ;  /* 0x0000003e306c723c */ /* 0x080fe2000004186c */
[----:B------:R-:W1:Y:S04]  /*14d70*/  MUFU.EX2 R198, R165 ;  /* 0x000000a500c67308 */ /* 0x000e680000000800 */
[----:B------:R-:W-:Y:S01]  /*14d80*/  FADD.FTZ R223, R220, R223 ;  /* 0x000000dfdcdf7221 */ /* 0x000fe20000010000 */
[C---:B------:R-:W-:Y:S01]  /*14d90*/  HMMA.16816.F32.BF16 R112, R40.reuse, R62, R112 ;  /* 0x0000003e2870723c */ /* 0x040fe20000041870 */
[----:B------:R-:W3:Y:S04]  /*14da0*/  LDSM.16.MT88.4 R60, [R240+0xf000] ;  /* 0x00f00000f03c783b */ /* 0x000ee80000004200 */
[----:B------:R-:W-:Y:S01]  /*14db0*/  MOV R220, R167 ;  /* 0x000000a700dc7202 */ /* 0x000fe20000000f00 */
[-C--:B------:R-:W-:Y:S05]  /*14dc0*/  HMMA.16816.F32.BF16 R116, R40, R44.reuse, R116 ;  /* 0x0000002c2874723c */ /* 0x080fea0000041874 */
[----:B------:R-:W-:Y:S01]  /*14dd0*/  FADD.FTZ R216, R216, R223 ;  /* 0x000000dfd8d87221 */ /* 0x000fe20000010000 */
[C---:B------:R-:W-:Y:S05]  /*14de0*/  HMMA.16816.F32.BF16 R120, R48.reuse, R44, R120 ;  /* 0x0000002c3078723c */ /* 0x040fea0000041878 */
[----:B------:R-:W-:Y:S01]  /*14df0*/  MOV R223, R66 ;  /* 0x0000004200df7202 */ /* 0x000fe20000000f00 */
[-C--:B------:R-:W-:Y:S05]  /*14e00*/  HMMA.16816.F32.BF16 R124, R48, R46.reuse, R124 ;  /* 0x0000002e307c723c */ /* 0x080fea000004187c */
[----:B------:R-:W-:Y:S01]  /*14e10*/  FFMA.FTZ R222, R197, R184, R222 ;  /* 0x000000b8c5de7223 */ /* 0x000fe200000100de */
[C---:B------:R-:W-:Y:S01]  /*14e20*/  HMMA.16816.F32.BF16 R128, R40.reuse, R46, R128 ;  /* 0x0000002e2880723c */ /* 0x040fe20000041880 */
[----:B------:R-:W4:Y:S01]  /*14e30*/  LDSM.16.MT88.4 R44, [R242+0xd800] ;  /* 0x00d80000f22c783b */ /* 0x000f220000004200 */
[----:B------:R-:W-:Y:S03]  /*14e40*/  MUFU.EX2 R197, R160 ;  /* 0x000000a000c57308 */ /* 0x000fe60000000800 */
[----:B------:R-:W-:Y:S01]  /*14e50*/  FADD.FTZ R222, R218, R222 ;  /* 0x000000dedade7221 */ /* 0x000fe20000010000 */
[-C--:B--2---:R-:W-:Y:S05]  /*14e60*/  HMMA.16816.F32.BF16 R132, R40, R56.reuse, R132 ;  /* 0x000000382884723c */ /* 0x084fea0000041884 */
[----:B------:R-:W-:Y:S01]  /*14e70*/  MOV R218, R65 ;  /* 0x0000004100da7202 */ /* 0x000fe20000000f00 */
[C---:B------:R-:W-:Y:S05]  /*14e80*/  HMMA.16816.F32.BF16 R136, R48.reuse, R56, R136 ;  /* 0x000000383088723c */ /* 0x040fea0000041888 */
[----:B------:R-:W-:Y:S01]  /*14e90*/  FADD.FTZ R212, R212, R219 ;  /* 0x000000dbd4d47221 */ /* 0x000fe20000010000 */
[-C--:B------:R-:W-:Y:S05]  /*14ea0*/  HMMA.16816.F32.BF16 R140, R48, R58.reuse, R140 ;  /* 0x0000003a308c723c */ /* 0x080fea000004188c */
[----:B------:R-:W-:Y:S01]  /*14eb0*/  MOV R219, R195 ;  /* 0x000000c300db7202 */ /* 0x000fe20000000f00 */
[C---:B------:R-:W-:Y:S01]  /*14ec0*/  HMMA.16816.F32.BF16 R20, R40.reuse, R58, R20 ;  /* 0x0000003a2814723c */ /* 0x040fe20000041814 */
[----:B------:R-:W-:Y:S04]  /*14ed0*/  LDSM.16.MT88.4 R56, [R240+0xd800] ;  /* 0x00d80000f038783b */ /* 0x000fe80000004200 */
[----:B------:R-:W-:Y:S01]  /*14ee0*/  FADD.FTZ R227, R217, R227 ;  /* 0x000000e3d9e37221 */ /* 0x000fe20000010000 */
[-C--:B-----5:R-:W-:Y:S05]  /*14ef0*/  HMMA.16816.F32.BF16 R144, R40, R52.reuse, R144 ;  /* 0x000000342890723c */ /* 0x0a0fea0000041890 */
[----:B------:R-:W-:Y:S01]  /*14f00*/  MOV R217, R166 ;  /* 0x000000a600d97202 */ /* 0x000fe20000000f00 */
[C---:B------:R-:W-:Y:S05]  /*14f10*/  HMMA.16816.F32.BF16 R148, R48.reuse, R52, R148 ;  /* 0x000000343094723c */ /* 0x040fea0000041894 */
[----:B------:R-:W-:Y:S01]  /*14f20*/  F2FP.BF16.F32.PACK_AB R163, R220, R217 ;  /* 0x000000d9dca3723e */ /* 0x000fe200000010ff */
[-C--:B------:R-:W-:Y:S05]  /*14f30*/  HMMA.16816.F32.BF16 R32, R48, R54.reuse, R32 ;  /* 0x000000363020723c */ /* 0x080fea0000041820 */
[----:B------:R-:W-:Y:S01]  /*14f40*/  FADD.FTZ R214, R214, R227 ;  /* 0x000000e3d6d67221 */ /* 0x000fe20000010000 */
[C---:B------:R-:W-:Y:S01]  /*14f50*/  HMMA.16816.F32.BF16 R152, R40.reuse, R54, R152 ;  /* 0x000000362898723c */ /* 0x040fe20000041898 */
[----:B------:R-:W2:Y:S04]  /*14f60*/  LDSM.16.MT88.4 R52, [R241+0xd800] ;  /* 0x00d80000f134783b */ /* 0x000ea80000004200 */
[----:B------:R-:W-:Y:S01]  /*14f70*/  MOV R227, R187 ;  /* 0x000000bb00e37202 */ /* 0x000fe20000000f00 */
[-C--:B---3--:R-:W-:Y:S05]  /*14f80*/  HMMA.16816.F32.BF16 R24, R40, R60.reuse, R24 ;  /* 0x0000003c2818723c */ /* 0x088fea0000041818 */
[----:B------:R-:W-:Y:S01]  /*14f90*/  FADD.FTZ R201, R201, R214 ;  /* 0x000000d6c9c97221 */ /* 0x000fe20000010000 */
[C---:B------:R-:W-:Y:S01]  /*14fa0*/  HMMA.16816.F32.BF16 R156, R48.reuse, R60, R156 ;  /* 0x0000003c309c723c */ /* 0x040fe2000004189c */
[----:B------:R3:W5:Y:S04]  /*14fb0*/  MUFU.EX2 R60, R229 ;  /* 0x000000e5003c7308 */ /* 0x0007680000000800 */
[----:B------:R-:W-:Y:S01]  /*14fc0*/  FADD.FTZ R172, R172, R201 ;  /* 0x000000c9acac7221 */ /* 0x000fe20000010000 */
[-C--:B------:R-:W-:Y:S05]  /*14fd0*/  HMMA.16816.F32.BF16 R28, R48, R62.reuse, R28 ;  /* 0x0000003e301c723c */ /* 0x080fea000004181c */
[----:B------:R-:W-:Y:S01]  /*14fe0*/  MOV R61, R64 ;  /* 0x00000040003d7202 */ /* 0x000fe20000000f00 */
[----:B------:R-:W-:Y:S01]  /*14ff0*/  HMMA.16816.F32.BF16 R36, R40, R62, R36 ;  /* 0x0000003e2824723c */ /* 0x000fe20000041824 */
[----:B------:R-:W2:Y:S04]  /*15000*/  LDSM.16.MT88.4 R64, [R244+0xf800] ;  /* 0x00f80000f440783b */ /* 0x000ea80000004200 */
[----:B------:R-:W-:Y:S01]  /*15010*/  MOV R49, R164 ;  /* 0x000000a400317202 */ /* 0x000fe20000000f00 */
[----:B------:R-:W-:Y:S01]  /*15020*/  FADD.FTZ R172, R173, R172 ;  /* 0x000000acadac7221 */ /* 0x000fe20000010000 */
[----:B---3--:R-:W-:Y:S01]  /*15030*/  MOV R229, R177 ;  /* 0x000000b100e57202 */ /* 0x008fe20000000f00 */
[----:B------:R-:W-:Y:S01]  /*15040*/  FADD.FTZ R215, R215, R222 ;  /* 0x000000ded7d77221 */ /* 0x000fe20000010000 */
[----:B------:R-:W-:Y:S02]  /*15050*/  LDSM.16.MT88.4 R40, [R241+0xf800] ;  /* 0x00f80000f128783b */ /* 0x000fe40000004200 */
[----:B------:R-:W-:Y:S01]  /*15060*/  MOV R51, R161 ;  /* 0x000000a100337202 */ /* 0x000fe20000000f00 */
[----:B------:R-:W-:Y:S01]  /*15070*/  FADD.FTZ R221, R221, R172 ;  /* 0x000000acdddd7221 */ /* 0x000fe20000010000 */
[----:B------:R-:W-:Y:S01]  /*15080*/  F2FP.BF16.F32.PACK_AB R160, R229, R200 ;  /* 0x000000c8e5a0723e */ /* 0x000fe200000010ff */
[----:B------:R-:W-:Y:S01]  /*15090*/  FADD.FTZ R215, R202, R215 ;  /* 0x000000d7cad77221 */ /* 0x000fe20000010000 */
[----:B-1----:R-:W-:Y:S01]  /*150a0*/  F2FP.BF16.F32.PACK_AB R161, R198, R49 ;  /* 0x00000031c6a1723e */ /* 0x002fe200000010ff */
[----:B------:R-:W-:Y:S01]  /*150b0*/  FADD.FTZ R203, R203, R216 ;  /* 0x000000d8cbcb7221 */ /* 0x000fe20000010000 */
[----:B------:R-:W-:Y:S01]  /*150c0*/  MOV R50, R178 ;  /* 0x000000b200327202 */ /* 0x000fe20000000f00 */
[----:B------:R-:W-:Y:S01]  /*150d0*/  FADD.FTZ R174, R174, R215 ;  /* 0x000000d7aeae7221 */ /* 0x000fe20000010000 */
[----:B------:R-:W-:Y:S01]  /*150e0*/  MOV R48, R194 ;  /* 0x000000c200307202 */ /* 0x000fe20000000f00 */
[----:B------:R-:W1:Y:S01]  /*150f0*/  LDSM.16.MT88.4 R176, [R242+0xf800] ;  /* 0x00f80000f2b0783b */ /* 0x000e620000004200 */
[----:B------:R-:W-:Y:S01]  /*15100*/  F2FP.BF16.F32.PACK_AB R164, R223, R50 ;  /* 0x00000032dfa4723e */ /* 0x000fe200000010ff */
[-C--:B------:R-:W-:Y:S05]  /*15110*/  HMMA.16816.F32.BF16 R192, R160, R180.reuse, R4 ;  /* 0x000000b4a0c0723c */ /* 0x080fea0000041804 */
[----:B------:R-:W-:Y:S01]  /*15120*/  F2FP.BF16.F32.PACK_AB R165, R218, R51 ;  /* 0x00000033daa5723e */ /* 0x000fe200000010ff */
[----:B------:R-:W3:Y:S01]  /*15130*/  LDSM.16.MT88.4 R4, [R240+0xf800] ;  /* 0x00f80000f004783b */ /* 0x000ee20000004200 */
[----:B------:R-:W-:Y:S01]  /*15140*/  F2FP.BF16.F32.PACK_AB R166, R230, R61 ;  /* 0x0000003de6a6723e */ /* 0x000fe200000010ff */
[----:B------:R-:W-:Y:S03]  /*15150*/  FADD.FTZ R174, R175, R174 ;  /* 0x000000aeafae7221 */ /* 0x000fe60000010000 */
[----:B-----5:R-:W-:Y:S01]  /*15160*/  F2FP.BF16.F32.PACK_AB R167, R60, R197 ;  /* 0x000000c53ca7723e */ /* 0x020fe200000010ff */
        /* <DEDUP_REMOVED lines=9> */
[-C--:B------:R-:W-:Y:S05]  /*15200*/  HMMA.16816.F32.BF16 R184, R164, R182.reuse, R12 ;  /* 0x000000b6a4b8723c */ /* 0x080fea000004180c */
[----:B------:R-:W-:Y:S01]  /*15210*/  FADD.FTZ R208, R209, R208 ;  /* 0x000000d0d1d07221 */ /* 0x000fe20000010000 */
[C---:B------:R-:W-:Y:S05]  /*15220*/  HMMA.16816.F32.BF16 R180, R160.reuse, R182, R16 ;  /* 0x000000b6a0b4723c */ /* 0x040fea0000041810 */
        /* <DEDUP_REMOVED lines=49> */
[-C--:B---3--:R-:W-:Y:S05]  /*15540*/  HMMA.16816.F32.BF16 R168, R160, R4.reuse, R24 ;  /* 0x00000004a0a8723c */ /* 0x088fea0000041818 */
[----:B------:R-:W-:Y:S01]  /*15550*/  FADD.FTZ R235, R61, R235 ;  /* 0x000000eb3deb7221 */ /* 0x000fe20000010000 */
[C---:B------:R-:W-:Y:S05]  /*15560*/  HMMA.16816.F32.BF16 R156, R164.reuse, R4, R156 ;  /* 0x00000004a49c723c */ /* 0x040fea000004189c */
[----:B------:R-:W-:Y:S01]  /*15570*/  MOV R198, R3 ;  /* 0x0000000300c67202 */ /* 0x000fe20000000f00 */
[-C--:B------:R-:W-:Y:S05]  /*15580*/  HMMA.16816.F32.BF16 R164, R164, R6.reuse, R28 ;  /* 0x00000006a4a4723c */ /* 0x080fea000004181c */
[----:B------:R-:W-:Y:S01]  /*15590*/  FADD.FTZ R4, R219, R237 ;  /* 0x000000eddb047221 */ /* 0x000fe20000010000 */
[----:B------:R-:W-:Y:S05]  /*155a0*/  HMMA.16816.F32.BF16 R160, R160, R6, R36 ;  /* 0x00000006a0a0723c */ /* 0x000fea0000041824 */
[----:B------:R-:W-:Y:S01]  /*155b0*/  FADD.FTZ R4, R239, R4 ;  /* 0x00000004ef047221 */ /* 0x000fe20000010000 */
[----:B------:R-:W-:Y:S01]  /*155c0*/  FADD.FTZ R5, R230, R235 ;  /* 0x000000ebe6057221 */ /* 0x000fe20000010000 */
[----:B------:R-:W-:Y:S01]  /*155d0*/  FADD.FTZ R6, R220, R233 ;  /* 0x000000e9dc067221 */ /* 0x000fe20000010000 */
[----:B------:R-:W-:Y:S03]  /*155e0*/  MOV R201, R196 ;  /* 0x000000c400c97202 */ /* 0x000fe60000000f00 */
[----:B------:R-:W-:Y:S01]  /*155f0*/  FADD.FTZ R4, R51, R4 ;  /* 0x0000000433047221 */ /* 0x000fe20000010000 */
[----:B------:R-:W-:Y:S03]  /*15600*/  MOV R199, R2 ;  /* 0x0000000200c77202 */ /* 0x000fe60000000f00 */
[----:B------:R-:W-:Y:S04]  /*15610*/  FADD.FTZ R4, R218, R4 ;  /* 0x00000004da047221 */ /* 0x000fe80000010000 */
[----:B------:R-:W-:Y:S01]  /*15620*/  FADD.FTZ R197, R197, R4 ;  /* 0x00000004c5c57221 */ /* 0x000fe20000010000 */
[----:B------:R-:W-:Y:S05]  /*15630*/  FADD.FTZ R4, R226, R8 ;  /* 0x00000008e2047221 */ /* 0x000fea0000010000 */
[----:B------:R1:W-:Y:S04]  /*15640*/  STL [R1+0x48], R4 ;  /* 0x0000480401007387 */ /* 0x0003e80000100800 */
[----:B------:R3:W-:Y:S04]  /*15650*/  STL [R1+0x44], R6 ;  /* 0x0000440601007387 */ /* 0x0007e80000100800 */
[----:B------:R3:W-:Y:S01]  /*15660*/  STL [R1+0x40], R5 ;  /* 0x0000400501007387 */ /* 0x0007e20000100800 */
[----:B-1----:R-:W-:Y:S01]  /*15670*/  FADD.FTZ R4, R60, R197 ;  /* 0x000000c53c047221 */ /* 0x002fe20000010000 */
[----:B------:R-:W-:Y:S04]  /*15680*/  MOV R197, R0 ;  /* 0x0000000000c57202 */ /* 0x000fe80000000f00 */
[----:B------:R3:W-:Y:S01]  /*15690*/  STL [R1+0x24], R4 ;  /* 0x0000240401007387 */ /* 0x0007e20000100800 */
[----:B------:R-:W-:Y:S05]  /*156a0*/  @P4 BRA `(.L_x_227) ;  /* 0xffffffc400cc4947 */ /* 0x000fea000383ffff */
.L_x_226:
[----:B-1----:R-:W4:Y:S04]  /*156b0*/  LDL.LU R7, [R1+0x48] ;  /* 0x0000480001077983 */ /* 0x002f280000300800 */
[----:B------:R-:W4:Y:S04]  /*156c0*/  LDL.LU R9, [R1+0x44] ;  /* 0x0000440001097983 */ /* 0x000f280000300800 */
[----:B--23--:R-:W2:Y:S04]  /*156d0*/  LDL.LU R4, [R1+0x40] ;  /* 0x0000400001047983 */ /* 0x00cea80000300800 */
[----:B------:R-:W3:Y:S01]  /*156e0*/  LDL.LU R8, [R1+0x24] ;  /* 0x0000240001087983 */ /* 0x000ee20000300800 */
[----:B------:R-:W1:Y:S01]  /*156f0*/  S2UR UR7, SR_CTAID.X ;  /* 0x00000000000779c3 */ /* 0x000e620000002500 */
[----:B------:R-:W-:Y:S01]  /*15700*/  UISETP.NE.AND UP0, UPT, UR15, -0x1, UPT ;  /* 0xffffffff0f00788c */ /* 0x000fe2000bf05270 */
[----:B------:R-:W-:-:S02]  /*15710*/  MOV R15, 0x3f800000 ;  /* 0x3f800000000f7802 */ /* 0x000fc40000000f00 */
[----:B------:R-:W-:-:S04]  /*15720*/  MOV R16, 0x3f800000 ;  /* 0x3f80000000107802 */ /* 0x000fc80000000f00 */
[----:B------:R-:W1:Y:S04]  /*15730*/  S2UR UR8, SR_CgaCtaId ;  /* 0x00000000000879c3 */ /* 0x000e680000008800 */
[----:B------:R-:W-:Y:S02]  /*15740*/  @UP0 ULDC.64 UR4, c[0x0][0x298] ;  /* 0x0000a60000040ab9 */ /* 0x000fe40000000a00 */
[----:B------:R-:W-:-:S03]  /*15750*/  @UP0 UIMAD.WIDE.U32 UR10, UR15, UR4, URZ ;  /* 0x000000040f0a02a5 */ /* 0x000fc6000f8e003f */
[----:B------:R-:W-:Y:S01]  /*15760*/  UMOV UR4, 0x400 ;  /* 0x0000040000047882 */ /* 0x000fe20000000000 */
[----:B-1----:R-:W-:Y:S02]  /*15770*/  UIMAD UR6, UR7, -0x80, UR17 ;  /* 0xffffff80070678a4 */ /* 0x002fe4000f8e0211 */
[----:B------:R-:W-:Y:S02]  /*15780*/  ULEA UR4, UR8, UR4, 0x18 ;  /* 0x0000000408047291 */ /* 0x000fe4000f8ec03f */
[----:B------:R-:W-:Y:S01]  /*15790*/  @UP0 UIMAD UR8, UR15, UR5, UR11 ;  /* 0x000000050f0802a4 */ /* 0x000fe2000f8e020b */
[----:B----4-:R-:W1:Y:S04]  /*157a0*/  SHFL.BFLY PT, R6, R7, 0x2, 0x1f ;  /* 0x0c401f0007067f89 */ /* 0x010e6800000e0000 */
[----:B------:R-:W4:Y:S04]  /*157b0*/  SHFL.BFLY PT, R5, R9, 0x2, 0x1f ;  /* 0x0c401f0009057f89 */ /* 0x000f2800000e0000 */
[----:B--2---:R-:W2:Y:S04]  /*157c0*/  SHFL.BFLY PT, R12, R4, 0x2, 0x1f ;  /* 0x0c401f00040c7f89 */ /* 0x004ea800000e0000 */
[----:B---3--:R-:W3:Y:S01]  /*157d0*/  SHFL.BFLY PT, R17, R8, 0x2, 0x1f ;  /* 0x0c401f0008117f89 */ /* 0x008ee200000e0000 */
[----:B-1----:R-:W-:-:S02]  /*157e0*/  FADD.FTZ R6, R6, R7 ;  /* 0x0000000706067221 */ /* 0x002fc40000010000 */
[----:B------:R-:W1:Y:S01]  /*157f0*/  S2R R7, SR_TID.X ;  /* 0x0000000000077919 */ /* 0x000e620000002100 */
[----:B----4-:R-:W-:Y:S02]  /*15800*/  FADD.FTZ R5, R5, R9 ;  /* 0x0000000905057221 */ /* 0x010fe40000010000 */
[----:B------:R-:W4:Y:S01]  /*15810*/  SHFL.BFLY PT, R11, R6, 0x1, 0x1f ;  /* 0x0c201f00060b7f89 */ /* 0x000f2200000e0000 */
[----:B--2---:R-:W-:Y:S02]  /*15820*/  FADD.FTZ R12, R12, R4 ;  /* 0x000000040c0c7221 */ /* 0x004fe40000010000 */
[----:B------:R-:W2:Y:S01]  /*15830*/  S2R R4, SR_TID.X ;  /* 0x0000000000047919 */ /* 0x000ea20000002100 */
[----:B---3--:R-:W-:Y:S01]  /*15840*/  FADD.FTZ R17, R17, R8 ;  /* 0x0000000811117221 */ /* 0x008fe20000010000 */
[----:B------:R-:W3:Y:S04]  /*15850*/  SHFL.BFLY PT, R10, R5, 0x1, 0x1f ;  /* 0x0c201f00050a7f89 */ /* 0x000ee800000e0000 */
[----:B------:R-:W2:Y:S04]  /*15860*/  SHFL.BFLY PT, R8, R17, 0x1, 0x1f ;  /* 0x0c201f0011087f89 */ /* 0x000ea800000e0000 */
[----:B------:R-:W2:Y:S01]  /*15870*/  SHFL.BFLY PT, R9, R12, 0x1, 0x1f ;  /* 0x0c201f000c097f89 */ /* 0x000ea200000e0000 */
[----:B----4-:R-:W-:Y:S01]  /*15880*/  FADD.FTZ R11, R6, R11 ;  /* 0x0000000b060b7221 */ /* 0x010fe20000010000 */
[----:B-1----:R-:W-:-:S04]  /*15890*/  SHF.R.S32.HI R6, RZ, 0x1f, R7 ;  /* 0x0000001fff067819 */ /* 0x002fc80000011407 */
[----:B------:R-:W-:Y:S02]  /*158a0*/  FSETP.NE.FTZ.AND P6, PT, R11, RZ, PT ;  /* 0x000000ff0b00720b */ /* 0x000fe40003fd5000 */
[-C--:B------:R-:W-:Y:S01]  /*158b0*/  LEA.HI R13, R6, R7.reuse, RZ, 0x2 ;  /* 0x00000007060d7211 */ /* 0x080fe200078f10ff */
[----:B---3--:R-:W-:Y:S01]  /*158c0*/  FADD.FTZ R10, R5, R10 ;  /* 0x0000000a050a7221 */ /* 0x008fe20000010000 */
[----:B--2---:R-:W-:Y:S02]  /*158d0*/  FADD.FTZ R8, R17, R8 ;  /* 0x0000000811087221 */ /* 0x004fe40000010000 */
[----:B------:R-:W-:Y:S02]  /*158e0*/  LOP3.LUT R18, R13, 0x3ffffffc, RZ, 0xc0, !PT ;  /* 0x3ffffffc0d127812 */ /* 0x000fe400078ec0ff */
[----:B------:R-:W-:Y:S01]  /*158f0*/  SHF.R.S32.HI R14, RZ, 0x2, R13 ;  /* 0x00000002ff0e7819 */ /* 0x000fe2000001140d */
[----:B------:R-:W-:Y:S01]  /*15900*/  FADD.FTZ R9, R12, R9 ;  /* 0x000000090c097221 */ /* 0x000fe20000010000 */
[----:B------:R-:W-:-:S02]  /*15910*/  LEA.HI R17, R6, R7, RZ, 0x5 ;  /* 0x0000000706117211 */ /* 0x000fc400078f28ff */
[----:B------:R-:W-:Y:S01]  /*15920*/  SHF.R.S32.HI R13, RZ, 0x1f, R13 ;  /* 0x0000001fff0d7819 */ /* 0x000fe2000001140d */
[----:B------:R-:W1:Y:S01]  /*15930*/  @P6 MUFU.RCP R15, R11 ;  /* 0x0000000b000f6308 */ /* 0x000e620000001000 */
[----:B------:R-:W-:Y:S02]  /*15940*/  SHF.R.S32.HI R5, RZ, 0x1f, R4 ;  /* 0x0000001fff057819 */ /* 0x000fe40000011404 */
[----:B------:R-:W-:Y:S02]  /*15950*/  LOP3.LUT R12, R17, 0xffffffe0, RZ, 0xc0, !PT ;  /* 0xffffffe0110c7812 */ /* 0x000fe400078ec0ff */
[----:B------:R-:W-:Y:S02]  /*15960*/  LEA.HI R13, R13, R14, RZ, 0x3 ;  /* 0x0000000e0d0d7211 */ /* 0x000fe400078f18ff */
[----:B------:R-:W-:Y:S02]  /*15970*/  LEA.HI R6, R6, R7, RZ, 0x3 ;  /* 0x0000000706067211 */ /* 0x000fe400078f18ff */
[----:B------:R-:W-:-:S02]  /*15980*/  FSETP.NE.FTZ.AND P3, PT, R10, RZ, PT ;  /* 0x000000ff0a00720b */ /* 0x000fc40003f75000 */
[----:B------:R-:W-:Y:S02]  /*15990*/  LEA.HI R5, R5, R4, RZ, 0x3 ;  /* 0x0000000405057211 */ /* 0x000fe400078f18ff */
[-C--:B------:R-:W-:Y:S02]  /*159a0*/  IADD3 R18, -R18, R7.reuse, RZ ;  /* 0x0000000712127210 */ /* 0x080fe40007ffe1ff */
[----:B------:R-:W-:Y:S02]  /*159b0*/  IADD3 R7, -R12, R7, RZ ;  /* 0x000000070c077210 */ /* 0x000fe40007ffe1ff */
[----:B------:R-:W-:Y:S01]  /*159c0*/  LOP3.LUT R13, R13, 0xfffffff8, RZ, 0xc0, !PT ;  /* 0xfffffff80d0d7812 */ /* 0x000fe200078ec0ff */
[C---:B-1----:R-:W-:Y:S01]  /*159d0*/  FMUL.FTZ R192, R15.reuse, R192 ;  /* 0x000000c00fc07220 */ /* 0x042fe20000410000 */
[----:B------:R-:W-:Y:S01]  /*159e0*/  SHF.R.S32.HI R12, RZ, 0x3, R6 ;  /* 0x00000003ff0c7819 */ /* 0x000fe20000011406 */
[----:B------:R-:W-:Y:S01]  /*159f0*/  FMUL.FTZ R193, R15, R193 ;  /* 0x000000c10fc17220 */ /* 0x000fe20000410000 */
[----:B------:R-:W-:Y:S01]  /*15a00*/  SHF.R.S32.HI R17, RZ, 0x5, R17 ;  /* 0x00000005ff117819 */ /* 0x000fe20000011411 */
[----:B------:R-:W1:Y:S01]  /*15a10*/  @P3 MUFU.RCP R16, R10 ;  /* 0x0000000a00103308 */ /* 0x000e620000001000 */
[----:B------:R-:W-:Y:S01]  /*15a20*/  LOP3.LUT R19, R5, 0xfffffff8, RZ, 0xc0, !PT ;  /* 0xfffffff805137812 */ /* 0x000fe200078ec0ff */
[C---:B------:R-:W-:Y:S01]  /*15a30*/  FMUL.FTZ R180, R15.reuse, R180 ;  /* 0x000000b40fb47220 */ /* 0x040fe20000410000 */
[----:B------:R-:W-:Y:S01]  /*15a40*/  IADD3 R13, R14, -R13, RZ ;  /* 0x8000000d0e0d7210 */ /* 0x000fe20007ffe0ff */
[C---:B------:R-:W-:Y:S01]  /*15a50*/  FMUL.FTZ R181, R15.reuse, R181 ;  /* 0x000000b50fb57220 */ /* 0x040fe20000410000 */
[----:B------:R-:W-:Y:S01]  /*15a60*/  ISETP.GE.AND P0, PT, R12, UR6, PT ;  /* 0x000000060c007c0c */ /* 0x000fe2000bf06270 */
[----:B------:R-:W-:Y:S01]  /*15a70*/  FMUL.FTZ R68, R15, R68 ;  /* 0x000000440f447220 */ /* 0x000fe20000410000 */
[----:B------:R-:W-:Y:S01]  /*15a80*/  LEA R12, R17, R18, 0x9 ;  /* 0x00000012110c7211 */ /* 0x000fe200078e48ff */
[----:B------:R-:W-:Y:S01]  /*15a90*/  FMUL.FTZ R69, R15, R69 ;  /* 0x000000450f457220 */ /* 0x000fe20000410000 */
[----:B------:R-:W-:Y:S01]  /*15aa0*/  IADD3 R4, -R19, R4, RZ ;  /* 0x0000000413047210 */ /* 0x000fe20007ffe1ff */
[----:B------:R-:W2:Y:S01]  /*15ab0*/  @P6 LDC R17, c[0x0][0x2e8] ;  /* 0x0000ba00ff116b82 */ /* 0x000ea20000000800 */
[----:B------:R-:W-:Y:S01]  /*15ac0*/  SHF.L.U32 R19, R13, 0x6, RZ ;  /* 0x000000060d137819 */ /* 0x000fe200000006ff */
[----:B------:R-:W-:Y:S01]  /*15ad0*/  FMUL.FTZ R80, R15, R80 ;  /* 0x000000500f507220 */ /* 0x000fe20000410000 */
[----:B------:R-:W-:Y:S01]  /*15ae0*/  R2P PR, R13, 0x6 ;  /* 0x000000060d007804 */ /* 0x000fe20000000000 */
[----:B------:R-:W-:Y:S01]  /*15af0*/  FMUL.FTZ R81, R15, R81 ;  /* 0x000000510f517220 */ /* 0x000fe20000410000 */
[----:B------:R-:W-:Y:S01]  /*15b00*/  LOP3.LUT R19, R19, 0x1c0, RZ, 0xc0, !PT ;  /* 0x000001c013137812 */ /* 0x000fe200078ec0ff */
[C---:B------:R-:W-:Y:S01]  /*15b10*/  FMUL.FTZ R84, R15.reuse, R84 ;  /* 0x000000540f547220 */ /* 0x040fe20000410000 */
[----:B------:R-:W-:Y:S01]  /*15b20*/  PLOP3.LUT P5, PT, PT, PT, UP0, 0x80, 0x0 ;  /* 0x000000000000781c */ /* 0x000fe20003faf008 */
[----:B------:R-:W-:Y:S01]  /*15b30*/  FMUL.FTZ R85, R15, R85 ;  /* 0x000000550f557220 */ /* 0x000fe20000410000 */
[----:B------:R-:W-:Y:S01]  /*15b40*/  LOP3.LUT R14, R13, 0x1, RZ, 0xc0, !PT ;  /* 0x000000010d0e7812 */ /* 0x000fe200078ec0ff */
[----:B------:R-:W-:Y:S01]  /*15b50*/  FMUL.FTZ R96, R15, R96 ;  /* 0x000000600f607220 */ /* 0x000fe20000410000 */
[----:B------:R-:W-:Y:S01]  /*15b60*/  LEA.HI R19, R19, R19, RZ, 0x1d ;  /* 0x0000001313137211 */ /* 0x000fe200078fe8ff */
[C---:B------:R-:W-:Y:S01]  /*15b70*/  FMUL.FTZ R97, R15.reuse, R97 ;  /* 0x000000610f617220 */ /* 0x040fe20000410000 */
[----:B------:R-:W-:Y:S01]  /*15b80*/  ISETP.NE.U32.AND P4, PT, R14, 0x1, PT ;  /* 0x000000010e00780c */ /* 0x000fe20003f85070 */
[C---:B------:R-:W-:Y:S01]  /*15b90*/  FMUL.FTZ R100, R15.reuse, R100 ;  /* 0x000000640f647220 */ /* 0x040fe20000410000 */
[----:B------:R-:W-:Y:S01]  /*15ba0*/  LEA R14, R12, R19, 0x1 ;  /* 0x000000130c0e7211 */ /* 0x000fe200078e08ff */
[C---:B------:R-:W-:Y:S01]  /*15bb0*/  FMUL.FTZ R101, R15.reuse, R101 ;  /* 0x000000650f657220 */ /* 0x040fe20000410000 */
[----:B------:R3:W4:Y:S01]  /*15bc0*/  @P6 MUFU.LG2 R19, R11 ;  /* 0x0000000b00136308 */ /* 0x0007220000000c00 */
        /* <DEDUP_REMOVED lines=16> */
[----:B---3--:R-:W-:Y:S01]  /*15cd0*/  LEA R11, R14, UR4, 0x1 ;  /* 0x000000040e0b7c11 */ /* 0x008fe2000f8e08ff */
[C---:B------:R-:W-:Y:S01]  /*15ce0*/  FMUL.FTZ R168, R15.reuse, R168 ;  /* 0x000000a80fa87220 */ /* 0x040fe20000410000 */
[C---:B------:R-:W-:Y:S01]  /*15cf0*/  FMUL.FTZ R169, R15.reuse, R169 ;  /* 0x000000a90fa97220 */ /* 0x040fe20000410000 */
[C---:B------:R-:W-:Y:S01]  /*15d00*/  FMUL.FTZ R160, R15.reuse, R160 ;  /* 0x000000a00fa07220 */ /* 0x040fe20000410000 */
[----:B------:R-:W-:Y:S01]  /*15d10*/  FMUL.FTZ R15, R15, R161 ;  /* 0x000000a10f0f7220 */ /* 0x000fe20000410000 */
        /* <DEDUP_REMOVED lines=10> */
[----:B--2-4-:R-:W-:Y:S06]  /*15dc0*/  @P5 BRA `(.L_x_230) ;  /* 0x00000000001c5947 */ /* 0x014fec0003800000 */
[----:B------:R-:W1:Y:S01]  /*15dd0*/  S2UR UR9, SR_CTAID.Y ;  /* 0x00000000000979c3 */ /* 0x000e620000002600 */
[----:B------:R-:W-:Y:S01]  /*15de0*/  ULDC.64 UR4, c[0x0][0x290] ;  /* 0x0000a40000047ab9 */ /* 0x000fe20000000a00 */
[----:B-1----:R-:W-:Y:S02]  /*15df0*/  USHF.R.S32.HI UR8, URZ, 0x1f, UR9 ;  /* 0x0000001f3f087899 */ /* 0x002fe40008011409 */
[----:B------:R-:W-:Y:S02]  /*15e00*/  UIMAD.WIDE.U32 UR10, UR9, UR4, URZ ;  /* 0x00000004090a72a5 */ /* 0x000fe4000f8e003f */
[----:B------:R-:W-:-:S04]  /*15e10*/  UIMAD UR8, UR8, UR4, URZ ;  /* 0x00000004080872a4 */ /* 0x000fc8000f8e023f */
[----:B------:R-:W-:-:S04]  /*15e20*/  UIMAD UR8, UR9, UR5, UR8 ;  /* 0x00000005090872a4 */ /* 0x000fc8000f8e0208 */
[----:B------:R-:W-:-:S12]  /*15e30*/  UIADD3 UR8, UR11, UR8, URZ ;  /* 0x000000080b087290 */ /* 0x000fd8000fffe03f */
.L_x_230:
[----:B------:R-:W-:Y:S01]  /*15e40*/  ULDC.U8 UR4, c[0x0][0x3d8] ;  /* 0x0000f60000047ab9 */ /* 0x000fe20000000000 */
[----:B------:R-:W-:Y:S01]  /*15e50*/  ULDC.U8 UR9, c[0x0][0x3d9] ;  /* 0x0000f64000097ab9 */ /* 0x000fe20000000000 */
[----:B------:R-:W-:Y:S01]  /*15e60*/  ISETP.NE.AND P2, PT, RZ, UR4, PT ;  /* 0x00000004ff007c0c */ /* 0x000fe2000bf45270 */
[----:B------:R-:W-:Y:S01]  /*15e70*/  @P6 FMUL.FTZ R19, R19, 0.69314718246459960938 ;  /* 0x3f31721813136820 */ /* 0x000fe20000410000 */
[----:B------:R-:W-:Y:S01]  /*15e80*/  MOV R14, 0x7f800000 ;  /* 0x7f800000000e7802 */ /* 0x000fe20000000f00 */
[----:B------:R-:W-:Y:S01]  /*15e90*/  FMUL.FTZ R86, R16, R86 ;  /* 0x0000005610567220 */ /* 0x000fe20000410000 */
[----:B------:R-:W-:Y:S01]  /*15ea0*/  ISETP.NE.OR P1, PT, RZ, UR9, !P2 ;  /* 0x00000009ff007c0c */ /* 0x000fe2000d725670 */
[----:B------:R-:W-:Y:S01]  /*15eb0*/  @P6 FFMA.FTZ R14, R196, R17, R19 ;  /* 0x00000011c40e6223 */ /* 0x000fe20000010013 */
[----:B------:R-:W-:Y:S01]  /*15ec0*/  FSETP.NE.FTZ.AND P5, PT, R9, RZ, PT ;  /* 0x000000ff0900720b */ /* 0x000fe20003fb5000 */
[C---:B------:R-:W-:Y:S01]  /*15ed0*/  FMUL.FTZ R87, R16.reuse, R87 ;  /* 0x0000005710577220 */ /* 0x040fe20000410000 */
[C---:B------:R-:W-:Y:S01]  /*15ee0*/  FMUL.FTZ R98, R16.reuse, R98 ;  /* 0x0000006210627220 */ /* 0x040fe20000410000 */
[C---:B------:R-:W-:Y:S01]  /*15ef0*/  FMUL.FTZ R99, R16.reuse, R99 ;  /* 0x0000006310637220 */ /* 0x040fe20000410000 */
[----:B------:R-:W-:Y:S01]  /*15f00*/  PLOP3.LUT P6, PT, PT, PT, PT, 0x8, 0x0 ;  /* 0x000000000000781c */ /* 0x000fe20003fce170 */
[----:B------:R-:W-:Y:S01]  /*15f10*/  FMUL.FTZ R102, R16, R102 ;  /* 0x0000006610667220 */ /* 0x000fe20000410000 */
[----:B------:R-:W-:-:S05]  /*15f20*/  CS2R R18, SRZ ;  /* 0x0000000000127805 */ /* 0x000fca000001ff00 */
[----:B------:R-:W-:Y:S06]  /*15f30*/  @P1 BRA `(.L_x_231) ;  /* 0x0000000000201947 */ /* 0x000fec0003800000 */
        /* <DEDUP_REMOVED lines=8> */
.L_x_231:
[----:B------:R-:W-:Y:S01]  /*15fc0*/  ISETP.NE.AND P1, PT, RZ, UR9, PT ;  /* 0x00000009ff007c0c */ /* 0x000fe2000bf25270 */
[C---:B------:R-:W-:Y:S01]  /*15fd0*/  FMUL.FTZ R103, R16.reuse, R103 ;  /* 0x0000006710677220 */ /* 0x040fe20000410000 */
[C---:B------:R-:W-:Y:S01]  /*15fe0*/  IADD3 R17, R11.reuse, -0x10, RZ ;  /* 0xfffffff00b117810 */ /* 0x040fe20007ffe0ff */
[C---:B------:R-:W-:Y:S01]  /*15ff0*/  FMUL.FTZ R114, R16.reuse, R114 ;  /* 0x0000007210727220 */ /* 0x040fe20000410000 */
[----:B------:R-:W-:Y:S01]  /*16000*/  @P4 IADD3 R17, R11, 0x10, RZ ;  /* 0x000000100b114810 */ /* 0x000fe20007ffe0ff */
[C---:B------:R-:W-:Y:S01]  /*16010*/  FMUL.FTZ R115, R16.reuse, R115 ;  /* 0x0000007310737220 */ /* 0x040fe20000410000 */
[----:B------:R-:W-:Y:S01]  /*16020*/  PLOP3.LUT P4, PT, PT, PT, PT, 0x8, 0x0 ;  /* 0x000000000000781c */ /* 0x000fe20003f8e170 */
[C---:B------:R-:W-:Y:S01]  /*16030*/  FMUL.FTZ R118, R16.reuse, R118 ;  /* 0x0000007610767220 */ /* 0x040fe20000410000 */
[----:B------:R-:W-:Y:S01]  /*16040*/  MOV R20, 0x3f800000 ;  /* 0x3f80000000147802 */ /* 0x000fe20000000f00 */
[C---:B------:R-:W-:Y:S01]  /*16050*/  FMUL.FTZ R119, R16.reuse, R119 ;  /* 0x0000007710777220 */ /* 0x040fe20000410000 */
[----:B------:R-:W-:Y:S01]  /*16060*/  MOV R21, 0x3f800000 ;  /* 0x3f80000000157802 */ /* 0x000fe20000000f00 */
[C---:B------:R-:W-:Y:S01]  /*16070*/  FMUL.FTZ R130, R16.reuse, R130 ;  /* 0x0000008210827220 */ /* 0x040fe20000410000 */
[----:B------:R-:W-:Y:S01]  /*16080*/  F2FP.BF16.F32.PACK_AB R192, R193, R192 ;  /* 0x000000c0c1c0723e */ /* 0x000fe200000010ff */
[----:B------:R-:W-:Y:S01]  /*16090*/  FMUL.FTZ R131, R16, R131 ;  /* 0x0000008310837220 */ /* 0x000fe20000410000 */
[----:B------:R-:W-:Y:S01]  /*160a0*/  @!P1 PLOP3.LUT P4, PT, P2, PT, PT, 0x80, 0x0 ;  /* 0x000000000000981c */ /* 0x000fe2000178f070 */
[----:B------:R-:W1:Y:S01]  /*160b0*/  @P5 MUFU.RCP R20, R9 ;  /* 0x0000000900145308 */ /* 0x000e620000001000 */
[----:B------:R-:W-:Y:S01]  /*160c0*/  FSETP.NE.FTZ.AND P2, PT, R8, RZ, PT ;  /* 0x000000ff0800720b */ /* 0x000fe20003f55000 */
[----:B------:R-:W-:Y:S01]  /*160d0*/  STS [R11], R192 ;  /* 0x000000c00b007388 */ /* 0x000fe20000000800 */
[----:B------:R-:W-:Y:S01]  /*160e0*/  F2FP.BF16.F32.PACK_AB R194, R195, R194 ;  /* 0x000000c2c3c2723e */ /* 0x000fe200000010ff */
[C---:B------:R-:W-:Y:S01]  /*160f0*/  FMUL.FTZ R134, R16.reuse, R134 ;  /* 0x0000008610867220 */ /* 0x040fe20000410000 */
[----:B------:R-:W-:Y:S01]  /*16100*/  F2FP.BF16.F32.PACK_AB R180, R181, R180 ;  /* 0x000000b4b5b4723e */ /* 0x000fe200000010ff */
[C---:B------:R-:W-:Y:S01]  /*16110*/  FMUL.FTZ R135, R16.reuse, R135 ;  /* 0x0000008710877220 */ /* 0x040fe20000410000 */
[----:B------:R-:W-:Y:S01]  /*16120*/  F2FP.BF16.F32.PACK_AB R182, R183, R182 ;  /* 0x000000b6b7b6723e */ /* 0x000fe200000010ff */
[----:B------:R-:W-:Y:S01]  /*16130*/  STS [R11+0x400], R194 ;  /* 0x000400c20b007388 */ /* 0x000fe20000000800 */
[----:B------:R-:W-:Y:S01]  /*16140*/  F2FP.BF16.F32.PACK_AB R68, R69, R68 ;  /* 0x000000444544723e */ /* 0x000fe200000010ff */
[----:B------:R-:W-:Y:S01]  /*16150*/  FMUL.FTZ R178, R16, R178 ;  /* 0x000000b210b27220 */ /* 0x000fe20000410000 */
[----:B------:R-:W-:Y:S01]  /*16160*/  F2FP.BF16.F32.PACK_AB R70, R71, R70 ;  /* 0x000000464746723e */ /* 0x000fe200000010ff */
[----:B------:R-:W-:Y:S01]  /*16170*/  STS [R17], R180 ;  /* 0x000000b411007388 */ /* 0x000fe20000000800 */
[----:B------:R-:W-:Y:S01]  /*16180*/  F2FP.BF16.F32.PACK_AB R80, R81, R80 ;  /* 0x000000505150723e */ /* 0x000fe200000010ff */
[----:B------:R-:W2:Y:S01]  /*16190*/  @P2 MUFU.RCP R21, R8 ;  /* 0x0000000800152308 */ /* 0x000ea20000001000 */
[----:B------:R-:W-:Y:S01]  /*161a0*/  F2FP.BF16.F32.PACK_AB R82, R83, R82 ;  /* 0x000000525352723e */ /* 0x000fe200000010ff */
[----:B------:R-:W-:Y:S01]  /*161b0*/  STS [R17+0x400], R182 ;  /* 0x000400b611007388 */ /* 0x000fe20000000800 */
[C---:B-1----:R-:W-:Y:S01]  /*161c0*/  FMUL.FTZ R188, R20.reuse, R188 ;  /* 0x000000bc14bc7220 */ /* 0x042fe20000410000 */
[C---:B------:R-:W-:Y:S01]  /*161d0*/  FMUL.FTZ R189, R20.reuse, R189 ;  /* 0x000000bd14bd7220 */ /* 0x040fe20000410000 */
[C---:B------:R-:W-:Y:S01]  /*161e0*/  FMUL.FTZ R184, R20.reuse, R184 ;  /* 0x000000b814b87220 */ /* 0x040fe20000410000 */
[C---:B------:R-:W-:Y:S01]  /*161f0*/  FMUL.FTZ R185, R20.reuse, R185 ;  /* 0x000000b914b97220 */ /* 0x040fe20000410000 */
[C---:B------:R-:W-:Y:S01]  /*16200*/  FMUL.FTZ R72, R20.reuse, R72 ;  /* 0x0000004814487220 */ /* 0x040fe20000410000 */
[C---:B------:R-:W-:Y:S01]  /*16210*/  FMUL.FTZ R73, R20.reuse, R73 ;  /* 0x0000004914497220 */ /* 0x040fe20000410000 */
[C---:B------:R-:W-:Y:S01]  /*16220*/  FMUL.FTZ R76, R20.reuse, R76 ;  /* 0x0000004c144c7220 */ /* 0x040fe20000410000 */
[C---:B------:R-:W-:Y:S01]  /*16230*/  FMUL.FTZ R77, R20.reuse, R77 ;  /* 0x0000004d144d7220 */ /* 0x040fe20000410000 */
[----:B------:R-:W-:Y:S01]  /*16240*/  F2FP.BF16.F32.PACK_AB R188, R189, R188 ;  /* 0x000000bcbdbc723e */ /* 0x000fe200000010ff */
[C---:B------:R-:W-:Y:S01]  /*16250*/  FMUL.FTZ R88, R20.reuse, R88 ;  /* 0x0000005814587220 */ /* 0x040fe20000410000 */
[----:B------:R-:W-:Y:S01]  /*16260*/  F2FP.BF16.F32.PACK_AB R184, R185, R184 ;  /* 0x000000b8b9b8723e */ /* 0x000fe200000010ff */
[C---:B------:R-:W-:Y:S01]  /*16270*/  FMUL.FTZ R89, R20.reuse, R89 ;  /* 0x0000005914597220 */ /* 0x040fe20000410000 */
[C---:B------:R-:W-:Y:S01]  /*16280*/  FMUL.FTZ R92, R20.reuse, R92 ;  /* 0x0000005c145c7220 */ /* 0x040fe20000410000 */
[C---:B------:R-:W-:Y:S01]  /*16290*/  FMUL.FTZ R93, R20.reuse, R93 ;  /* 0x0000005d145d7220 */ /* 0x040fe20000410000 */
[C---:B--2---:R-:W-:Y:S01]  /*162a0*/  FMUL.FTZ R191, R21.reuse, R191 ;  /* 0x000000bf15bf7220 */ /* 0x044fe20000410000 */
        /* <DEDUP_REMOVED lines=33> */
[----:B------:R-:W-:Y:S01]  /*164c0*/  STS [R11+0x2000], R188 ;  /* 0x002000bc0b007388 */ /* 0x000fe20000000800 */
[----:B------:R-:W-:Y:S01]  /*164d0*/  IADD3 R21, R11, R13, RZ ;  /* 0x0000000d0b157210 */ /* 0x000fe20007ffe0ff */
[C---:B------:R-:W-:Y:S01]  /*164e0*/  FMUL.FTZ R104, R20.reuse, R104 ;  /* 0x0000006814687220 */ /* 0x040fe20000410000 */
[----:B------:R-:W-:Y:S01]  /*164f0*/  IADD3 R13, R13, R17, RZ ;  /* 0x000000110d0d7210 */ /* 0x000fe20007ffe0ff */
[----:B------:R-:W-:Y:S01]  /*16500*/  STS [R11+0x2400], R190 ;  /* 0x002400be0b007388 */ /* 0x000fe20000000800 */
[----:B------:R-:W-:Y:S01]  /*16510*/  F2FP.BF16.F32.PACK_AB R72, R73, R72 ;  /* 0x000000484948723e */ /* 0x000fe200000010ff */
[C---:B------:R-:W-:Y:S01]  /*16520*/  FMUL.FTZ R105, R20.reuse, R105 ;  /* 0x0000006914697220 */ /* 0x040fe20000410000 */
[----:B------:R-:W-:Y:S01]  /*16530*/  F2FP.BF16.F32.PACK_AB R74, R75, R74 ;  /* 0x0000004a4b4a723e */ /* 0x000fe200000010ff */
        /* <DEDUP_REMOVED lines=8> */
[----:B------:R-:W-:Y:S01]  /*165c0*/  STS [R21], R68 ;  /* 0x0000004415007388 */ /* 0x000fe20000000800 */
[----:B------:R-:W-:Y:S01]  /*165d0*/  IADD3 R23, R11, R12, RZ ;  /* 0x0000000c0b177210 */ /* 0x000fe20007ffe0ff */
[----:B------:R-:W-:Y:S01]  /*165e0*/  IMAD.IADD R27, R21, 0x1, R12 ;  /* 0x00000001151b7824 */ /* 0x000fe200078e020c */
[----:B------:R-:W-:Y:S01]  /*165f0*/  F2FP.BF16.F32.PACK_AB R96, R97, R96 ;  /* 0x000000606160723e */ /* 0x000fe200000010ff */
[----:B------:R-:W-:Y:S01]  /*16600*/  STS [R21+0x400], R70 ;  /* 0x0004004615007388 */ /* 0x000fe20000000800 */
[----:B------:R-:W-:Y:S01]  /*16610*/  F2FP.BF16.F32.PACK_AB R98, R99, R98 ;  /* 0x000000626362723e */ /* 0x000fe200000010ff */
[----:B------:R-:W-:Y:S01]  /*16620*/  FMUL.FTZ R120, R20, R120 ;  /* 0x0000007814787220 */ /* 0x000fe20000410000 */
[----:B------:R-:W-:Y:S01]  /*16630*/  IADD3 R25, R12, R17, RZ ;  /* 0x000000110c197210 */ /* 0x000fe20007ffe0ff */
[----:B------:R-:W-:Y:S01]  /*16640*/  STS [R13], R80 ;  /* 0x000000500d007388 */ /* 0x000fe20000000800 */
        /* <DEDUP_REMOVED lines=8> */
[----:B------:R-:W-:Y:S01]  /*166d0*/  IADD3 R29, R13, R12, RZ ;  /* 0x0000000c0d1d7210 */ /* 0x000fe20007ffe0ff */
[----:B------:R-:W-:Y:S01]  /*166e0*/  FMUL.FTZ R125, R20, R125 ;  /* 0x0000007d147d7220 */ /* 0x000fe20000410000 */
[----:B------:R-:W-:Y:S01]  /*166f0*/  F2FP.BF16.F32.PACK_AB R100, R101, R100 ;  /* 0x000000646564723e */ /* 0x000fe200000010ff */
[----:B------:R-:W-:Y:S01]  /*16700*/  STS [R21+0x2400], R74 ;  /* 0x0024004a15007388 */ /* 0x000fe20000000800 */
[----:B------:R-:W-:Y:S01]  /*16710*/  F2FP.BF16.F32.PACK_AB R102, R103, R102 ;  /* 0x000000666766723e */ /* 0x000fe200000010ff */
[----:B------:R-:W1:Y:S01]  /*16720*/  @!P1 LDC R12, c[0x0][0x2c4] ;  /* 0x0000b100ff0c9b82 */ /* 0x000e620000000800 */
[----:B------:R-:W-:Y:S01]  /*16730*/  F2FP.BF16.F32.PACK_AB R112, R113, R112 ;  /* 0x000000707170723e */ /* 0x000fe200000010ff */
[----:B------:R-:W-:Y:S01]  /*16740*/  STS [R13+0x2000], R76 ;  /* 0x0020004c0d007388 */ /* 0x000fe20000000800 */
[----:B------:R-:W-:Y:S01]  /*16750*/  F2FP.BF16.F32.PACK_AB R114, R115, R114 ;  /* 0x000000727372723e */ /* 0x000fe200000010ff */
[----:B------:R-:W-:Y:S01]  /*16760*/  FMUL.FTZ R179, R16, R179 ;  /* 0x000000b310b37220 */ /* 0x000fe20000410000 */
[----:B------:R-:W-:Y:S01]  /*16770*/  F2FP.BF16.F32.PACK_AB R104, R105, R104 ;  /* 0x000000686968723e */ /* 0x000fe200000010ff */
[----:B------:R-:W-:Y:S01]  /*16780*/  STS [R13+0x2400], R78 ;  /* 0x0024004e0d007388 */ /* 0x000fe20000000800 */
[----:B------:R-:W-:Y:S01]  /*16790*/  F2FP.BF16.F32.PACK_AB R106, R107, R106 ;  /* 0x0000006a6b6a723e */ /* 0x000fe200000010ff */
[C---:B------:R-:W-:Y:S01]  /*167a0*/  FMUL.FTZ R136, R20.reuse, R136 ;  /* 0x0000008814887220 */ /* 0x040fe20000410000 */
[----:B------:R-:W-:Y:S01]  /*167b0*/  F2FP.BF16.F32.PACK_AB R108, R109, R108 ;  /* 0x0000006c6d6c723e */ /* 0x000fe200000010ff */
        /* <DEDUP_REMOVED lines=9> */
[----:B------:R-:W-:Y:S01]  /*16850*/  F2FP.BF16.F32.PACK_AB R130, R131, R130 ;  /* 0x000000828382723e */ /* 0x000fe200000010ff */
[----:B------:R-:W-:Y:S01]  /*16860*/  FMUL.FTZ R141, R20, R141 ;  /* 0x0000008d148d7220 */ /* 0x000fe20000410000 */
[----:B------:R-:W-:Y:S01]  /*16870*/  F2FP.BF16.F32.PACK_AB R120, R121, R120 ;  /* 0x000000787978723e */ /* 0x000fe200000010ff */
[----:B------:R-:W-:Y:S01]  /*16880*/  STS [R25+0x400], R98 ;  /* 0x0004006219007388 */ /* 0x000fe20000000800 */
[----:B------:R-:W-:Y:S01]  /*16890*/  F2FP.BF16.F32.PACK_AB R122, R123, R122 ;  /* 0x0000007a7b7a723e */ /* 0x000fe200000010ff */
[C---:B------:R-:W-:Y:S01]  /*168a0*/  FMUL.FTZ R146, R16.reuse, R146 ;  /* 0x0000009210927220 */ /* 0x040fe20000410000 */
[C---:B------:R-:W-:Y:S01]  /*168b0*/  FMUL.FTZ R147, R16.reuse, R147 ;  /* 0x0000009310937220 */ /* 0x040fe20000410000 */
[----:B------:R-:W-:Y:S01]  /*168c0*/  STS [R23+0x2000], R88 ;  /* 0x0020005817007388 */ /* 0x000fe20000000800 */
[----:B------:R-:W-:Y:S01]  /*168d0*/  F2FP.BF16.F32.PACK_AB R124, R125, R124 ;  /* 0x0000007c7d7c723e */ /* 0x000fe200000010ff */
[C---:B------:R-:W-:Y:S01]  /*168e0*/  FMUL.FTZ R154, R16.reuse, R154 ;  /* 0x0000009a109a7220 */ /* 0x040fe20000410000 */
[----:B------:R-:W-:Y:S01]  /*168f0*/  F2FP.BF16.F32.PACK_AB R126, R127, R126 ;  /* 0x0000007e7f7e723e */ /* 0x000fe200000010ff */
[----:B------:R-:W-:Y:S01]  /*16900*/  STS [R23+0x2400], R90 ;  /* 0x0024005a17007388 */ /* 0x000fe20000000800 */
[----:B------:R-:W-:Y:S01]  /*16910*/  FMUL.FTZ R155, R16, R155 ;  /* 0x0000009b109b7220 */ /* 0x000fe20000410000 */
[----:B------:R-:W-:Y:S01]  /*16920*/  F2FP.BF16.F32.PACK_AB R132, R133, R132 ;  /* 0x000000848584723e */ /* 0x000fe200000010ff */
[C---:B------:R-:W-:Y:S01]  /*16930*/  FMUL.FTZ R148, R20.reuse, R148 ;  /* 0x0000009414947220 */ /* 0x040fe20000410000 */
[----:B------:R-:W-:Y:S01]  /*16940*/  STS [R25+0x2000], R92 ;  /* 0x0020005c19007388 */ /* 0x000fe20000000800 */
[----:B------:R-:W-:Y:S01]  /*16950*/  F2FP.BF16.F32.PACK_AB R134, R135, R134 ;  /* 0x000000868786723e */ /* 0x000fe200000010ff */
[C---:B------:R-:W-:Y:S01]  /*16960*/  FMUL.FTZ R149, R20.reuse, R149 ;  /* 0x0000009514957220 */ /* 0x040fe20000410000 */
[----:B------:R-:W-:Y:S01]  /*16970*/  F2FP.BF16.F32.PACK_AB R176, R177, R176 ;  /* 0x000000b0b1b0723e */ /* 0x000fe200000010ff */
[----:B------:R-:W-:Y:S01]  /*16980*/  STS [R25+0x2400], R94 ;  /* 0x0024005e19007388 */ /* 0x000fe20000000800 */
[----:B------:R-:W-:Y:S01]  /*16990*/  F2FP.BF16.F32.PACK_AB R178, R179, R178 ;  /* 0x000000b2b3b2723e */ /* 0x000fe200000010ff */
[C---:B------:R-:W-:Y:S01]  /*169a0*/  FMUL.FTZ R172, R20.reuse, R172 ;  /* 0x000000ac14ac7220 */ /* 0x040fe20000410000 */
[----:B------:R-:W-:Y:S01]  /*169b0*/  FMUL.FTZ R173, R20, R173 ;  /* 0x000000ad14ad7220 */ /* 0x000fe20000410000 */
[----:B------:R-:W-:Y:S01]  /*169c0*/  STS [R27], R100 ;  /* 0x000000641b007388 */ /* 0x000fe20000000800 */
[----:B------:R-:W-:Y:S01]  /*169d0*/  F2FP.BF16.F32.PACK_AB R136, R137, R136 ;  /* 0x000000888988723e */ /* 0x000fe200000010ff */
[C---:B------:R-:W-:Y:S01]  /*169e0*/  FMUL.FTZ R170, R16.reuse, R170 ;  /* 0x000000aa10aa7220 */ /* 0x040fe20000410000 */
[----:B------:R-:W-:Y:S01]  /*169f0*/  F2FP.BF16.F32.PACK_AB R138, R139, R138 ;  /* 0x0000008a8b8a723e */ /* 0x000fe200000010ff */
[----:B------:R-:W-:Y:S01]  /*16a00*/  STS [R27+0x400], R102 ;  /* 0x000400661b007388 */ /* 0x000fe20000000800 */
[C---:B------:R-:W-:Y:S01]  /*16a10*/  FMUL.FTZ R171, R16.reuse, R171 ;  /* 0x000000ab10ab7220 */ /* 0x040fe20000410000 */
[----:B------:R-:W-:Y:S01]  /*16a20*/  F2FP.BF16.F32.PACK_AB R140, R141, R140 ;  /* 0x0000008c8d8c723e */ /* 0x000fe200000010ff */
[C---:B------:R-:W-:Y:S01]  /*16a30*/  FMUL.FTZ R162, R16.reuse, R162 ;  /* 0x000000a210a27220 */ /* 0x040fe20000410000 */
        /* <DEDUP_REMOVED lines=15> */
[----:B-1----:R-:W1:Y:S01]  /*16b30*/  @P4 LDC R12, c[0x0][0x2e4] ;  /* 0x0000b900ff0c4b82 */ /* 0x002e620000000800 */
[----:B------:R-:W-:Y:S01]  /*16b40*/  STS [R29+0x2000], R108 ;  /* 0x0020006c1d007388 */ /* 0x000fe20000000800 */
[----:B------:R-:W-:Y:S01]  /*16b50*/  F2FP.BF16.F32.PACK_AB R150, R151, R150 ;  /* 0x000000969796723e */ /* 0x000fe200000010ff */
[----:B------:R-:W2:Y:S01]  /*16b60*/  @P3 MUFU.LG2 R10, R10 ;  /* 0x0000000a000a3308 */ /* 0x000ea20000000c00 */
[----:B------:R-:W-:Y:S01]  /*16b70*/  F2FP.BF16.F32.PACK_AB R172, R173, R172 ;  /* 0x000000acadac723e */ /* 0x000fe200000010ff */
[----:B------:R-:W-:Y:S01]  /*16b80*/  STS [R29+0x2400], R110 ;  /* 0x0024006e1d007388 */ /* 0x000fe20000000800 */
[----:B------:R-:W-:Y:S01]  /*16b90*/  F2FP.BF16.F32.PACK_AB R174, R175, R174 ;  /* 0x000000aeafae723e */ /* 0x000fe200000010ff */
[----:B------:R-:W-:Y:S01]  /*16ba0*/  BSSY B0, `(.L_x_232) ;  /* 0x000008c000007945 */ /* 0x000fe20003800000 */
[----:B------:R-:W-:Y:S01]  /*16bb0*/  F2FP.BF16.F32.PACK_AB R168, R169, R168 ;  /* 0x000000a8a9a8723e */ /* 0x000fe200000010ff */
[----:B------:R-:W-:Y:S01]  /*16bc0*/  STS [R11+0x4000], R116 ;  /* 0x004000740b007388 */ /* 0x000fe20000000800 */
[----:B------:R-:W-:Y:S01]  /*16bd0*/  F2FP.BF16.F32.PACK_AB R170, R171, R170 ;  /* 0x000000aaabaa723e */ /* 0x000fe200000010ff */
[----:B------:R-:W3:Y:S01]  /*16be0*/  @P3 LDC R22, c[0x0][0x2e8] ;  /* 0x0000ba00ff163b82 */ /* 0x000ee20000000800 */
[----:B------:R-:W-:Y:S01]  /*16bf0*/  F2FP.BF16.F32.PACK_AB R15, R15, R160 ;  /* 0x000000a00f0f723e */ /* 0x000fe200000010ff */
[----:B------:R-:W-:Y:S01]  /*16c00*/  STS [R11+0x4400], R118 ;  /* 0x004400760b007388 */ /* 0x000fe20000000800 */
[----:B------:R-:W-:Y:S01]  /*16c10*/  F2FP.BF16.F32.PACK_AB R162, R163, R162 ;  /* 0x000000a2a3a2723e */ /* 0x000fe200000010ff */
[----:B------:R-:W-:Y:S01]  /*16c20*/  @P5 MUFU.LG2 R9, R9 ;  /* 0x0000000900095308 */ /* 0x000fe20000000c00 */
[----:B------:R-:W-:Y:S01]  /*16c30*/  F2FP.BF16.F32.PACK_AB R156, R157, R156 ;  /* 0x0000009c9d9c723e */ /* 0x000fe200000010ff */
[----:B------:R-:W-:Y:S01]  /*16c40*/  STS [R17+0x4000], R128 ;  /* 0x0040008011007388 */ /* 0x000fe20000000800 */
[----:B------:R-:W-:-:S02]  /*16c50*/  F2FP.BF16.F32.PACK_AB R158, R159, R158 ;  /* 0x0000009e9f9e723e */ /* 0x000fc400000010ff */
[----:B------:R-:W-:Y:S01]  /*16c60*/  F2FP.BF16.F32.PACK_AB R164, R165, R164 ;  /* 0x000000a4a5a4723e */ /* 0x000fe200000010ff */
[----:B------:R-:W-:Y:S01]  /*16c70*/  STS [R17+0x4400], R130 ;  /* 0x0044008211007388 */ /* 0x000fe20000000800 */
[----:B------:R-:W-:Y:S01]  /*16c80*/  F2FP.BF16.F32.PACK_AB R166, R167, R166 ;  /* 0x000000a6a7a6723e */ /* 0x000fe200000010ff */
[----:B--2---:R-:W-:Y:S02]  /*16c90*/  @P3 FMUL.FTZ R10, R10, 0.69314718246459960938 ;  /* 0x3f3172180a0a3820 */ /* 0x004fe40000410000 */
        /* <DEDUP_REMOVED lines=8> */
[----:B--2---:R-:W1:Y:S03]  /*16d20*/  @!P1 LDC R11, c[0x0][0x270] ;  /* 0x00009c00ff0b9b82 */ /* 0x004e660000000800 */
[----:B------:R-:W-:Y:S04]  /*16d30*/  STS [R21+0x6000], R136 ;  /* 0x0060008815007388 */ /* 0x000fe80000000800 */
[----:B------:R2:W-:Y:S01]  /*16d40*/  STS [R21+0x6400], R138 ;  /* 0x0064008a15007388 */ /* 0x0005e20000000800 */
[----:B----4-:R-:W4:Y:S03]  /*16d50*/  @P1 LDC.64 R16, c[0x0][0x2c0] ;  /* 0x0000b000ff101b82 */ /* 0x010f260000000a00 */
[----:B------:R-:W-:Y:S04]  /*16d60*/  STS [R13+0x6000], R140 ;  /* 0x0060008c0d007388 */ /* 0x000fe80000000800 */
[----:B------:R-:W-:Y:S04]  /*16d70*/  STS [R13+0x6400], R142 ;  /* 0x0064008e0d007388 */ /* 0x000fe80000000800 */
[----:B------:R-:W-:Y:S04]  /*16d80*/  STS [R23+0x4000], R144 ;  /* 0x0040009017007388 */ /* 0x000fe80000000800 */
[----:B------:R-:W-:Y:S04]  /*16d90*/  STS [R23+0x4400], R146 ;  /* 0x0044009217007388 */ /* 0x000fe80000000800 */
[----:B------:R-:W-:Y:S04]  /*16da0*/  STS [R25+0x4000], R152 ;  /* 0x0040009819007388 */ /* 0x000fe80000000800 */
[----:B------:R-:W-:Y:S01]  /*16db0*/  STS [R25+0x4400], R154 ;  /* 0x0044009a19007388 */ /* 0x000fe20000000800 */
[----:B--2---:R-:W-:Y:S01]  /*16dc0*/  @P1 MOV R21, 0x1 ;  /* 0x0000000100151802 */ /* 0x004fe20000000f00 */
[----:B-1----:R-:W-:Y:S01]  /*16dd0*/  @!P1 IMAD R21, R12, R11, RZ ;  /* 0x0000000b0c159224 */ /* 0x002fe200078e02ff */
[----:B------:R-:W-:Y:S01]  /*16de0*/  LEA.HI.SX32 R11, R6, 0x10, 0x1d ;  /* 0x00000010060b7811 */ /* 0x000fe200078feaff */
[----:B------:R-:W-:Y:S01]  /*16df0*/  STS [R23+0x6000], R148 ;  /* 0x0060009417007388 */ /* 0x000fe20000000800 */
[----:B----4-:R-:W-:Y:S01]  /*16e00*/  @P1 IMAD R24, R17, R16, RZ ;  /* 0x0000001011181224 */ /* 0x010fe200078e02ff */
[----:B------:R-:W-:Y:S01]  /*16e10*/  MOV R16, 0x7f800000 ;  /* 0x7f80000000107802 */ /* 0x000fe20000000f00 */
[----:B------:R1:W2:Y:S01]  /*16e20*/  @P2 MUFU.LG2 R17, R8 ;  /* 0x0000000800112308 */ /* 0x0002a20000000c00 */
[----:B------:R4:W-:Y:S01]  /*16e30*/  STS [R23+0x6400], R150 ;  /* 0x0064009617007388 */ /* 0x0009e20000000800 */
[----:B------:R-:W-:Y:S01]  /*16e40*/  ISETP.GE.AND P4, PT, R11, UR6, PT ;  /* 0x000000060b007c0c */ /* 0x000fe2000bf86270 */
[----:B---3--:R-:W-:Y:S01]  /*16e50*/  @P3 FFMA.FTZ R16, R3, R22, R10 ;  /* 0x0000001603103223 */ /* 0x008fe2000001000a */
[----:B------:R-:W3:Y:S01]  /*16e60*/  @P2 LDC R11, c[0x0][0x2e8] ;  /* 0x0000ba00ff0b2b82 */ /* 0x000ee20000000800 */
[----:B------:R-:W-:Y:S01]  /*16e70*/  STS [R25+0x6000], R172 ;  /* 0x006000ac19007388 */ /* 0x000fe20000000800 */
[----:B------:R-:W-:-:S02]  /*16e80*/  @!P1 MOV R24, R12 ;  /* 0x0000000c00189202 */ /* 0x000fc40000000f00 */
[----:B------:R-:W-:Y:S01]  /*16e90*/  LEA.HI.SX32 R6, R6, 0x20, 0x1d ;  /* 0x0000002006067811 */ /* 0x000fe200078feaff */
[----:B------:R-:W-:Y:S03]  /*16ea0*/  STS [R25+0x6400], R174 ;  /* 0x006400ae19007388 */ /* 0x000fe60000000800 */
[----:B------:R-:W-:Y:S01]  /*16eb0*/  ISETP.GE.AND P3, PT, R6, UR6, PT ;  /* 0x0000000606007c0c */ /* 0x000fe2000bf66270 */
[----:B------:R-:W-:Y:S01]  /*16ec0*/  STS [R27+0x4000], R168 ;  /* 0x004000a81b007388 */ /* 0x000fe20000000800 */
[----:B------:R-:W-:-:S03]  /*16ed0*/  MOV R6, 0x7f800000 ;  /* 0x7f80000000067802 */ /* 0x000fc60000000f00 */
[----:B------:R-:W-:Y:S01]  /*16ee0*/  STS [R27+0x4400], R170 ;  /* 0x004400aa1b007388 */ /* 0x000fe20000000800 */
[----:B-1----:R-:W-:Y:S01]  /*16ef0*/  SHF.R.S32.HI R8, RZ, 0x3, R5 ;  /* 0x00000003ff087819 */ /* 0x002fe20000011405 */
[----:B--2---:R-:W-:Y:S01]  /*16f00*/  @P2 FMUL.FTZ R17, R17, 0.69314718246459960938 ;  /* 0x3f31721811112820 */ /* 0x004fe20000410000 */
[----:B------:R-:W-:Y:S01]  /*16f10*/  MOV R5, 0x7f800000 ;  /* 0x7f80000000057802 */ /* 0x000fe20000000f00 */
[----:B------:R1:W-:Y:S04]  /*16f20*/  STS [R29+0x4000], R15 ;  /* 0x0040000f1d007388 */ /* 0x0003e80000000800 */
[----:B------:R2:W-:Y:S01]  /*16f30*/  STS [R29+0x4400], R162 ;  /* 0x004400a21d007388 */ /* 0x0005e20000000800 */
[----:B----4-:R-:W4:Y:S01]  /*16f40*/  @P1 LDC R23, c[0x0][0x2c0] ;  /* 0x0000b000ff171b82 */ /* 0x010f220000000800 */
[----:B---3--:R-:W-:-:S02]  /*16f50*/  @P2 FFMA.FTZ R6, R0, R11, R17 ;  /* 0x0000000b00062223 */ /* 0x008fc40000010011 */
[----:B------:R2:W-:Y:S01]  /*16f60*/  STS [R27+0x6000], R156 ;  /* 0x0060009c1b007388 */ /* 0x0005e20000000800 */
[----:B------:R-:W-:-:S03]  /*16f70*/  SHF.L.U32 R0, R4, 0x3, RZ ;  /* 0x0000000304007819 */ /* 0x000fc600000006ff */
[----:B------:R2:W-:Y:S04]  /*16f80*/  STS [R27+0x6400], R158 ;  /* 0x0064009e1b007388 */ /* 0x0005e80000000800 */
[----:B------:R2:W-:Y:S04]  /*16f90*/  STS [R29+0x6000], R164 ;  /* 0x006000a41d007388 */ /* 0x0005e80000000800 */
[----:B------:R2:W-:Y:S01]  /*16fa0*/  STS [R29+0x6400], R166 ;  /* 0x006400a61d007388 */ /* 0x0005e20000000800 */
[----:B------:R-:W-:Y:S01]  /*16fb0*/  BAR.SYNC.DEFER_BLOCKING 0x0 ;  /* 0x0000000000007b1d */ /* 0x000fe20000010000 */
[----:B------:R-:W-:-:S07]  /*16fc0*/  @!P1 IMAD.MOV.U32 R23, RZ, RZ, 0x1 ;  /* 0x00000001ff179424 */ /* 0x000fce00078e00ff */
[----:B-1----:R-:W1:Y:S01]  /*16fd0*/  @P5 LDC R15, c[0x0][0x2e8] ;  /* 0x0000ba00ff0f5b82 */ /* 0x002e620000000800 */
[----:B------:R-:W3:Y:S01]  /*16fe0*/  S2R R20, SR_CTAID.Y ;  /* 0x0000000000147919 */ /* 0x000ee20000002600 */
[----:B----4-:R-:W-:Y:S01]  /*16ff0*/  IMAD R10, R23, UR7, RZ ;  /* 0x00000007170a7c24 */ /* 0x010fe2000f8e02ff */
[----:B------:R-:W4:Y:S04]  /*17000*/  S2R R13, SR_CTAID.Z ;  /* 0x00000000000d7919 */ /* 0x000f280000002700 */
[----:B------:R-:W-:Y:S01]  /*17010*/  SHF.L.U32 R10, R10, 0x7, RZ ;  /* 0x000000070a0a7819 */ /* 0x000fe200000006ff */
[----:B------:R2:W1:Y:S01]  /*17020*/  LDS.128 R32, [R252+0x3800] ;  /* 0x00380000fc207984 */ /* 0x0004620000000c00 */
[----:B---3--:R-:W-:Y:S02]  /*17030*/  IMAD R20, R20, R21, RZ ;  /* 0x0000001514147224 */ /* 0x008fe400078e02ff */
[----:B------:R-:W-:-:S03]  /*17040*/  @P5 FMUL.FTZ R21, R9, 0.69314718246459960938 ;  /* 0x3f31721809155820 */ /* 0x000fc60000410000 */
[----:B------:R-:W-:Y:S01]  /*17050*/  SEL R20, R20, RZ, !P6 ;  /* 0x000000ff14147207 */ /* 0x000fe20007000000 */
[----:B-1----:R-:W-:Y:S01]  /*17060*/  @P5 FFMA.FTZ R5, R2, R15, R21 ;  /* 0x0000000f02055223 */ /* 0x002fe20000010015 */
[----:B------:R-:W-:Y:S02]  /*17070*/  LOP3.LUT P6, RZ, R7, 0x3, RZ, 0xc0, !PT ;  /* 0x0000000307ff7812 */ /* 0x000fe400078cc0ff */
[----:B------:R-:W-:Y:S01]  /*17080*/  IADD3 R7, R8, 0x30, RZ ;  /* 0x0000003008077810 */ /* 0x000fe20007ffe0ff */
[----:B----4-:R-:W-:-:S03]  /*17090*/  IMAD R3, R13, R24, R20 ;  /* 0x000000180d037224 */ /* 0x010fc600078e0214 */
[----:B------:R-:W-:Y:S02]  /*170a0*/  ISETP.GE.AND P1, PT, R7, UR14, PT ;  /* 0x0000000e07007c0c */ /* 0x000fe4000bf26270 */
[--C-:B------:R-:W-:Y:S02]  /*170b0*/  IADD3 R11, P5, P2, R10, R18, R3.reuse ;  /* 0x000000120a0b7210 */ /* 0x100fe40007abe003 */
[----:B------:R-:W-:Y:S02]  /*170c0*/  SHF.R.S32.HI R7, RZ, 0x1f, R10 ;  /* 0x0000001fff077819 */ /* 0x000fe4000001140a */
[----:B------:R-:W-:-:S04]  /*170d0*/  SHF.R.S32.HI R18, RZ, 0x1f, R3 ;  /* 0x0000001fff127819 */ /* 0x000fc80000011403 */
[----:B------:R-:W-:Y:S01]  /*170e0*/  IADD3.X R10, R7, R19, R18, P5, P2 ;  /* 0x00000013070a7210 */ /* 0x000fe20002fe4412 */
[----:B--2---:R-:W-:Y:S06]  /*170f0*/  @P6 BRA `(.L_x_233) ;  /* 0x0000000000d86947 */ /* 0x004fec0003800000 */
[----:B------:R-:W1:Y:S01]  /*17100*/  S2R R2, SR_TID.X ;  /* 0x0000000000027919 */ /* 0x000e620000002100 */
[----:B------:R-:W-:Y:S02]  /*17110*/  P2R R7, PR, RZ, 0x1 ;  /* 0x00000001ff077803 */ /* 0x000fe40000000000 */
[----:B------:R-:W-:Y:S02]  /*17120*/  P2R R19, PR, RZ, 0x2 ;  /* 0x00000002ff137803 */ /* 0x000fe40000000000 */
[----:B-1----:R-:W-:-:S04]  /*17130*/  SHF.R.S32.HI R3, RZ, 0x1f, R2 ;  /* 0x0000001fff037819 */ /* 0x002fc80000011402 */
[----:B------:R-:W-:-:S04]  /*17140*/  LEA.HI R3, R3, R2, RZ, 0x5 ;  /* 0x0000000203037211 */ /* 0x000fc800078f28ff */
[----:B------:R-:W-:Y:S02]  /*17150*/  SHF.R.S32.HI R15, RZ, 0x5, R3 ;  /* 0x00000005ff0f7819 */ /* 0x000fe40000011403 */
[----:B------:R-:W-:Y:S02]  /*17160*/  LOP3.LUT R3, R3, 0xffffffe0, RZ, 0xc0, !PT ;  /* 0xffffffe003037812 */ /* 0x000fe400078ec0ff */
[----:B------:R-:W-:-:S03]  /*17170*/  SHF.R.S32.HI R4, RZ, 0x1f, R15 ;  /* 0x0000001fff047819 */ /* 0x000fc6000001140f */
[----:B------:R-:W-:Y:S01]  /*17180*/  IMAD.IADD R3, R2, 0x1, -R3 ;  /* 0x0000000102037824 */ /* 0x000fe200078e0a03 */
[----:B------:R-:W-:-:S04]  /*17190*/  LEA.HI R4, R4, R15, RZ, 0x2 ;  /* 0x0000000f04047211 */ /* 0x000fc800078f10ff */
[----:B------:R-:W-:Y:S02]  /*171a0*/  SHF.R.S32.HI R2, RZ, 0x1f, R3 ;  /* 0x0000001fff027819 */ /* 0x000fe40000011403 */
[----:B------:R-:W-:Y:S02]  /*171b0*/  LOP3.LUT R4, R4, 0xfffffffc, RZ, 0xc0, !PT ;  /* 0xfffffffc04047812 */ /* 0x000fe400078ec0ff */
[----:B------:R-:W-:-:S03]  /*171c0*/  LEA.HI R2, R2, R3, RZ, 0x2 ;  /* 0x0000000302027211 */ /* 0x000fc600078f10ff */
[----:B------:R-:W-:Y:S01]  /*171d0*/  IMAD.IADD R4, R15, 0x1, -R4 ;  /* 0x000000010f047824 */ /* 0x000fe200078e0a04 */
[----:B------:R-:W-:-:S05]  /*171e0*/  SHF.R.S32.HI R3, RZ, 0x2, R2 ;  /* 0x00000002ff037819 */ /* 0x000fca0000011402 */
[----:B------:R-:W-:-:S04]  /*171f0*/  IMAD R2, R4, 0x10, R3 ;  /* 0x0000001004027824 */ /* 0x000fc800078e0203 */
[C---:B------:R-:W-:Y:S01]  /*17200*/  VIADD R4, R2.reuse, 0x8 ;  /* 0x0000000802047836 */ /* 0x040fe20000000000 */
[C---:B------:R-:W-:Y:S01]  /*17210*/  ISETP.GE.AND P0, PT, R2.reuse, UR14, PT ;  /* 0x0000000e02007c0c */ /* 0x040fe2000bf06270 */
[----:B------:R-:W-:-:S03]  /*17220*/  VIADD R12, R2, 0x40 ;  /* 0x00000040020c7836 */ /* 0x000fc60000000000 */
[----:B------:R-:W-:Y:S02]  /*17230*/  ISETP.GE.AND P1, PT, R4, UR14, PT ;  /* 0x0000000e04007c0c */ /* 0x000fe4000bf26270 */
[----:B------:R-:W-:-:S07]  /*17240*/  ISETP.GE.AND P6, PT, R12, UR14, PT ;  /* 0x0000000e0c007c0c */ /* 0x000fce000bfc6270 */
[CC--:B------:R-:W-:Y:S02]  /*17250*/  @!P0 IMAD R22, R2.reuse, R23.reuse, RZ ;  /* 0x0000001702168224 */ /* 0x0c0fe400078e02ff */
[----:B------:R-:W-:Y:S02]  /*17260*/  VIADD R2, R2, 0x48 ;  /* 0x0000004802027836 */ /* 0x000fe40000000000 */
[----:B------:R-:W-:Y:S01]  /*17270*/  @!P1 IMAD R18, R4, R23, RZ ;  /* 0x0000001704129224 */ /* 0x000fe200078e02ff */
[----:B------:R-:W-:Y:S01]  /*17280*/  @!P0 IADD3 R21, P2, R22, R11, RZ ;  /* 0x0000000b16158210 */ /* 0x000fe20007f5e0ff */
[----:B------:R-:W-:Y:S01]  /*17290*/  @!P6 IMAD R12, R12, R23, RZ ;  /* 0x000000170c0ce224 */ /* 0x000fe200078e02ff */
[----:B------:R-:W-:Y:S02]  /*172a0*/  ISETP.GE.AND P5, PT, R2, UR14, PT ;  /* 0x0000000e02007c0c */ /* 0x000fe4000bfa6270 */
[----:B------:R-:W-:Y:S02]  /*172b0*/  @!P0 LEA.HI.X.SX32 R22, R22, R10, 0x1, P2 ;  /* 0x0000000a16168211 */ /* 0x000fe400010f0eff */
[----:B------:R-:W-:-:S04]  /*172c0*/  @!P1 IADD3 R17, P2, R18, R11, RZ ;  /* 0x0000000b12119210 */ /* 0x000fc80007f5e0ff */
[----:B------:R-:W-:Y:S02]  /*172d0*/  @!P1 LEA.HI.X.SX32 R18, R18, R10, 0x1, P2 ;  /* 0x0000000a12129211 */ /* 0x000fe400010f0eff */
[----:B------:R-:W-:-:S03]  /*172e0*/  @!P6 IADD3 R15, P2, R12, R11, RZ ;  /* 0x0000000b0c0fe210 */ /* 0x000fc60007f5e0ff */
[----:B------:R-:W-:Y:S01]  /*172f0*/  @!P5 IMAD R23, R2, R23, RZ ;  /* 0x000000170217d224 */ /* 0x000fe200078e02ff */
[----:B------:R-:W-:Y:S01]  /*17300*/  @!P6 LEA.HI.X.SX32 R12, R12, R10, 0x1, P2 ;  /* 0x0000000a0c0ce211 */ /* 0x000fe200010f0eff */
[----:B------:R-:W1:Y:S03]  /*17310*/  @!P0 LDC.64 R2, c[0x0][0x2b0] ;  /* 0x0000ac00ff028b82 */ /* 0x000e660000000a00 */
        /* <DEDUP_REMOVED lines=13> */
[----:B------:R-:W1:Y:S02]  /*173f0*/  @!P5 LDC.64 R2, c[0x0][0x2b0] ;  /* 0x0000ac00ff02db82 */ /* 0x000e640000000a00 */
[----:B-1----:R-:W-:-:S04]  /*17400*/  @!P5 LEA R2, P2, R11, R2, 0x2 ;  /* 0x000000020b02d211 */ /* 0x002fc800078410ff */
[----:B------:R-:W-:Y:S02]  /*17410*/  @!P5 LEA.HI.X R3, R11, R3, R10, 0x2, P2 ;  /* 0x000000030b03d211 */ /* 0x000fe400010f140a */
[----:B------:R-:W-:-:S13]  /*17420*/  ISETP.GE.AND P2, PT, R4, UR14, PT ;  /* 0x0000000e04007c0c */ /* 0x000fda000bf46270 */
[----:B------:R2:W-:Y:S04]  /*17430*/  @!P2 STG.E desc[UR20][R22.64], R16 ;  /* 0x000000101600a986 */ /* 0x0005e8000c101914 */
[----:B------:R2:W-:Y:S04]  /*17440*/  @!P6 STG.E desc[UR20][R18.64], R5 ;  /* 0x000000051200e986 */ /* 0x0005e8000c101914 */
[----:B------:R2:W-:Y:S02]  /*17450*/  @!P5 STG.E desc[UR20][R2.64], R6 ;  /* 0x000000060200d986 */ /* 0x0005e4000c101914 */
.L_x_233:
[----:B------:R-:W-:Y:S05]  /*17460*/  BSYNC B0 ;  /* 0x0000000000007941 */ /* 0x000fea0003800000 */
.L_x_232:
[----:B------:R1:W5:Y:S01]  /*17470*/  LDL R24, [R1+0x20] ;  /* 0x0000200001187983 */ /* 0x0003620000100800 */
[----:B------:R-:W-:Y:S01]  /*17480*/  SHF.R.S32.HI R4, RZ, 0x1f, R0 ;  /* 0x0000001fff047819 */ /* 0x000fe20000011400 */
[----:B--2---:R-:W-:Y:S01]  /*17490*/  VIADD R2, R8, 0x50 ;  /* 0x0000005008027836 */ /* 0x004fe20000000000 */
[----:B------:R-:W-:Y:S01]  /*174a0*/  IADD3 R18, P2, R0, UR10, RZ ;  /* 0x0000000a00127c10 */ /* 0x000fe2000ff5e0ff */
[----:B------:R-:W-:Y:S01]  /*174b0*/  ULDC.64 UR4, c[0x0][0x2a0] ;  /* 0x0000a80000047ab9 */ /* 0x000fe20000000a00 */
[----:B------:R-:W-:Y:S01]  /*174c0*/  SHF.R.S32.HI R5, RZ, 0x1f, R13 ;  /* 0x0000001fff057819 */ /* 0x000fe2000001140d */
[----:B------:R-:W-:Y:S01]  /*174d0*/  VIADD R3, R8, 0x40 ;  /* 0x0000004008037836 */ /* 0x000fe20000000000 */
[----:B------:R-:W-:Y:S01]  /*174e0*/  IADD3.X R19, R4, UR8, RZ, P2, !PT ;  /* 0x0000000804137c10 */ /* 0x000fe200097fe4ff */
[----:B------:R-:W-:Y:S01]  /*174f0*/  BSSY B0, `(.L_x_234) ;  /* 0x000001c000007945 */ /* 0x000fe20003800000 */
[----:B------:R-:W-:Y:S01]  /*17500*/  ISETP.GE.AND P2, PT, R2, UR14, PT ;  /* 0x0000000e02007c0c */ /* 0x000fe2000bf46270 */
[----:B------:R-:W-:Y:S01]  /*17510*/  IMAD R2, R5, UR4, RZ ;  /* 0x0000000405027c24 */ /* 0x000fe2000f8e02ff */
[----:B------:R-:W-:Y:S01]  /*17520*/  SHF.R.S32.HI R9, RZ, 0x1f, R8 ;  /* 0x0000001fff097819 */ /* 0x000fe20000011408 */
[----:B------:R-:W-:Y:S01]  /*17530*/  IMAD.WIDE.U32 R18, R13, UR4, R18 ;  /* 0x000000040d127c25 */ /* 0x000fe2000f8e0012 */
[----:B------:R1:W2:Y:S01]  /*17540*/  LDS.128 R4, [R252+0x4000] ;  /* 0x00400000fc047984 */ /* 0x0002a20000000c00 */
[----:B------:R-:W-:-:S02]  /*17550*/  MOV R17, UR16 ;  /* 0x0000001000117c02 */ /* 0x000fc40008000f00 */
[----:B------:R-:W-:Y:S01]  /*17560*/  IMAD R21, R13, UR5, R2 ;  /* 0x000000050d157c24 */ /* 0x000fe2000f8e0202 */
[----:B------:R-:W-:Y:S01]  /*17570*/  ISETP.GE.AND P5, PT, R3, UR14, PT ;  /* 0x0000000e03007c0c */ /* 0x000fe2000bfa6270 */
[----:B------:R1:W3:Y:S01]  /*17580*/  LDS.128 R12, [R252] ;  /* 0x00000000fc0c7984 */ /* 0x0002e20000000c00 */
[----:B------:R-:W-:Y:S02]  /*17590*/  IMAD.WIDE R16, R17, 0x80, R8 ;  /* 0x0000008011107825 */ /* 0x000fe400078e0208 */
[----:B------:R-:W-:Y:S02]  /*175a0*/  IADD3 R21, R19, R21, RZ ;  /* 0x0000001513157210 */ /* 0x000fe40007ffe0ff */
[----:B------:R-:W-:Y:S01]  /*175b0*/  VIADD R2, R8, 0x60 ;  /* 0x0000006008027836 */ /* 0x000fe20000000000 */
[----:B------:R-:W-:Y:S06]  /*175c0*/  @P0 BRA `(.L_x_235) ;  /* 0x0000000000380947 */ /* 0x000fec0003800000 */
[----:B------:R-:W-:Y:S01]  /*175d0*/  ULDC.64 UR4, c[0x0][0x298] ;  /* 0x0000a60000047ab9 */ /* 0x000fe20000000a00 */
[----:B------:R-:W-:Y:S02]  /*175e0*/  IMAD.MOV.U32 R20, RZ, RZ, R18 ;  /* 0x000000ffff147224 */ /* 0x000fe400078e0012 */
[----:B------:R-:W-:Y:S02]  /*175f0*/  IMAD R3, R17, UR4, RZ ;  /* 0x0000000411037c24 */ /* 0x000fe4000f8e02ff */
[----:B------:R-:W-:-:S04]  /*17600*/  IMAD.WIDE.U32 R10, R16, UR4, R20 ;  /* 0x00000004100a7c25 */ /* 0x000fc8000f8e0014 */
[----:B------:R-:W-:Y:S01]  /*17610*/  IMAD R3, R16, UR5, R3 ;  /* 0x0000000510037c24 */ /* 0x000fe2000f8e0203 */
[----:B------:R-:W-:Y:S02]  /*17620*/  ULDC.64 UR4, c[0x0][0x280] ;  /* 0x0000a00000047ab9 */ /* 0x000fe40000000a00 */
[----:B------:R-:W-:Y:S01]  /*17630*/  LEA R22, P0, R10, UR4, 0x1 ;  /* 0x000000040a167c11 */ /* 0x000fe2000f8008ff */
[----:B------:R-:W-:Y:S01]  /*17640*/  ULDC UR4, c[0x0][0x2d0] ;  /* 0x0000b40000047ab9 */ /* 0x000fe20000000800 */
[----:B------:R-:W-:Y:S02]  /*17650*/  IADD3 R3, R11, R3, RZ ;  /* 0x000000030b037210 */ /* 0x000fe40007ffe0ff */
[----:B------:R-:W-:Y:S02]  /*17660*/  ISETP.GE.AND P6, PT, R0, UR4, PT ;  /* 0x0000000400007c0c */ /* 0x000fe4000bfc6270 */
[----:B------:R-:W-:Y:S02]  /*17670*/  LEA.HI.X R23, R10, UR5, R3, 0x1, P0 ;  /* 0x000000050a177c11 */ /* 0x000fe400080f0c03 */
[----:B-----5:R-:W-:-:S09]  /*17680*/  ISETP.GE.AND P0, PT, R24, UR4, PT ;  /* 0x0000000418007c0c */ /* 0x020fd2000bf06270 */
[----:B---3--:R4:W-:Y:S04]  /*17690*/  @!P6 STG.E.128 desc[UR20][R22.64], R12 ;  /* 0x0000000c1600e986 */ /* 0x0089e8000c101d14 */
[----:B--2---:R4:W-:Y:S02]  /*176a0*/  @!P0 STG.E.128 desc[UR20][R22.64+0x80], R4 ;  /* 0x0000800416008986 */ /* 0x0049e4000c101d14 */
.L_x_235:
[----:B------:R-:W-:Y:S05]  /*176b0*/  BSYNC B0 ;  /* 0x0000000000007941 */ /* 0x000fea0003800000 */
.L_x_234:
[----:B------:R-:W-:Y:S01]  /*176c0*/  ISETP.GE.AND P0, PT, R2, UR14, PT ;  /* 0x0000000e02007c0c */ /* 0x000fe2000bf06270 */
[----:B--2-4-:R2:W4:Y:S01]  /*176d0*/  LDS.128 R4, [R252+0x4800] ;  /* 0x00480000fc047984 */ /* 0x0145220000000c00 */
[----:B------:R-:W-:Y:S01]  /*176e0*/  IADD3 R2, R8, 0x70, RZ ;  /* 0x0000007008027810 */ /* 0x000fe20007ffe0ff */
[----:B------:R-:W-:Y:S02]  /*176f0*/  BSSY B0, `(.L_x_236) ;  /* 0x0000014000007945 */ /* 0x000fe40003800000 */
[----:B------:R2:W1:Y:S02]  /*17700*/  LDS.128 R8, [R252+0x800] ;  /* 0x00080000fc087984 */ /* 0x0004640000000c00 */
[----:B------:R-:W-:Y:S05]  /*17710*/  @P4 BRA `(.L_x_237) ;  /* 0x0000000000444947 */ /* 0x000fea0003800000 */
[----:B---3--:R-:W-:Y:S01]  /*17720*/  IADD3 R12, P4, R16, 0x10, RZ ;  /* 0x00000010100c7810 */ /* 0x008fe20007f9e0ff */
[----:B------:R-:W-:Y:S01]  /*17730*/  ULDC.64 UR4, c[0x0][0x298] ;  /* 0x0000a60000047ab9 */ /* 0x000fe20000000a00 */
[----:B------:R-:W-:Y:S01]  /*17740*/  MOV R15, R21 ;  /* 0x00000015000f7202 */ /* 0x000fe20000000f00 */
[----:B------:R-:W-:Y:S02]  /*17750*/  IMAD.MOV.U32 R14, RZ, RZ, R18 ;  /* 0x000000ffff0e7224 */ /* 0x000fe400078e0012 */
[----:B------:R-:W-:Y:S02]  /*17760*/  IMAD.X R3, RZ, RZ, R17, P4 ;  /* 0x000000ffff037224 */ /* 0x000fe400020e0611 */
[----:B------:R-:W-:-:S04]  /*17770*/  IMAD.WIDE.U32 R14, R12, UR4, R14 ;  /* 0x000000040c0e7c25 */ /* 0x000fc8000f8e000e */
[----:B------:R-:W-:-:S04]  /*17780*/  IMAD R3, R3, UR4, RZ ;  /* 0x0000000403037c24 */ /* 0x000fc8000f8e02ff */
[----:B------:R-:W-:Y:S01]  /*17790*/  IMAD R3, R12, UR5, R3 ;  /* 0x000000050c037c24 */ /* 0x000fe2000f8e0203 */
[----:B------:R-:W-:Y:S02]  /*177a0*/  ULDC.64 UR4, c[0x0][0x280] ;  /* 0x0000a00000047ab9 */ /* 0x000fe40000000a00 */
[----:B------:R-:W-:Y:S01]  /*177b0*/  LEA R12, P4, R14, UR4, 0x1 ;  /* 0x000000040e0c7c11 */ /* 0x000fe2000f8808ff */
[----:B------:R-:W-:Y:S01]  /*177c0*/  IMAD.IADD R3, R15, 0x1, R3 ;  /* 0x000000010f037824 */ /* 0x000fe200078e0203 */
[----:B------:R-:W-:Y:S02]  /*177d0*/  ULDC UR4, c[0x0][0x2d0] ;  /* 0x0000b40000047ab9 */ /* 0x000fe40000000800 */
[----:B------:R-:W-:Y:S02]  /*177e0*/  ISETP.GE.AND P6, PT, R0, UR4, PT ;  /* 0x0000000400007c0c */ /* 0x000fe4000bfc6270 */
[----:B------:R-:W-:Y:S02]  /*177f0*/  LEA.HI.X R13, R14, UR5, R3, 0x1, P4 ;  /* 0x000000050e0d7c11 */ /* 0x000fe4000a0f0c03 */
[----:B-----5:R-:W-:-:S09]  /*17800*/  ISETP.GE.AND P4, PT, R24, UR4, PT ;  /* 0x0000000418007c0c */ /* 0x020fd2000bf86270 */
[----:B-1----:R1:W-:Y:S04]  /*17810*/  @!P6 STG.E.128 desc[UR20][R12.64], R8 ;  /* 0x000000080c00e986 */ /* 0x0023e8000c101d14 */
[----:B----4-:R1:W-:Y:S02]  /*17820*/  @!P4 STG.E.128 desc[UR20][R12.64+0x80], R4 ;  /* 0x000080040c00c986 */ /* 0x0103e4000c101d14 */
.L_x_237:
[----:B------:R-:W-:Y:S05]  /*17830*/  BSYNC B0 ;  /* 0x0000000000007941 */ /* 0x000fea0003800000 */
.L_x_236:
[----:B-1----:R1:W1:Y:S01]  /*17840*/  LDS.128 R8, [R252+0x1000] ;  /* 0x00100000fc087984 */ /* 0x0022620000000c00 */
[----:B------:R-:W-:Y:S01]  /*17850*/  BSSY B0, `(.L_x_238) ;  /* 0x0000015000007945 */ /* 0x000fe20003800000 */
[----:B------:R-:W-:Y:S02]  /*17860*/  ISETP.GE.AND P4, PT, R2, UR14, PT ;  /* 0x0000000e02007c0c */ /* 0x000fe4000bf86270 */
[----:B----4-:R4:W1:Y:S01]  /*17870*/  LDS.128 R4, [R252+0x5000] ;  /* 0x00500000fc047984 */ /* 0x0108620000000c00 */
[----:B------:R-:W-:Y:S10]  /*17880*/  @P3 BRA `(.L_x_239) ;  /* 0x0000000000443947 */ /* 0x000ff40003800000 */
[----:B------:R-:W-:Y:S01]  /*17890*/  IADD3 R3, P3, R16, 0x20, RZ ;  /* 0x0000002010037810 */ /* 0x000fe20007f7e0ff */
[----:B------:R-:W-:Y:S01]  /*178a0*/  ULDC.64 UR4, c[0x0][0x298] ;  /* 0x0000a60000047ab9 */ /* 0x000fe20000000a00 */
[----:B---3--:R-:W-:Y:S01]  /*178b0*/  MOV R13, R21 ;  /* 0x00000015000d7202 */ /* 0x008fe20000000f00 */
        /* <DEDUP_REMOVED lines=13> */
[----:B------:R1:W-:Y:S02]  /*17990*/  @!P3 STG.E.128 desc[UR20][R14.64+0x80], R4 ;  /* 0x000080040e00b986 */ /* 0x0003e4000c101d14 */
.L_x_239:
[----:B------:R-:W-:Y:S05]  /*179a0*/  BSYNC B0 ;  /* 0x0000000000007941 */ /* 0x000fea0003800000 */
.L_x_238:
[----:B-1----:R1:W1:Y:S01]  /*179b0*/  LDS.128 R8, [R252+0x1800] ;  /* 0x00180000fc087984 */ /* 0x0022620000000c00 */
[----:B------:R-:W-:Y:S03]  /*179c0*/  BSSY B0, `(.L_x_240) ;  /* 0x0000014000007945 */ /* 0x000fe60003800000 */
[----:B------:R1:W1:Y:S01]  /*179d0*/  LDS.128 R4, [R252+0x5800] ;  /* 0x00580000fc047984 */ /* 0x0002620000000c00 */
[----:B------:R-:W-:Y:S05]  /*179e0*/  @P1 BRA `(.L_x_241) ;  /* 0x0000000000441947 */ /* 0x000fea0003800000 */
[----:B------:R-:W-:Y:S01]  /*179f0*/  IADD3 R3, P1, R16, 0x30, RZ ;  /* 0x0000003010037810 */ /* 0x000fe20007f3e0ff */
[----:B------:R-:W-:Y:S01]  /*17a00*/  ULDC.64 UR4, c[0x0][0x298] ;  /* 0x0000a60000047ab9 */ /* 0x000fe20000000a00 */
[----:B---3--:R-:W-:Y:S01]  /*17a10*/  MOV R13, R21 ;  /* 0x00000015000d7202 */ /* 0x008fe20000000f00 */
[----:B------:R-:W-:Y:S01]  /*17a20*/  IMAD.MOV.U32 R12, RZ, RZ, R18 ;  /* 0x000000ffff0c7224 */ /* 0x000fe200078e0012 */
[----:B------:R-:W-:Y:S01]  /*17a30*/  ULDC UR6, c[0x0][0x2d0] ;  /* 0x0000b40000067ab9 */ /* 0x000fe20000000800 */
[----:B------:R-:W-:Y:S01]  /*17a40*/  IMAD.X R2, RZ, RZ, R17, P1 ;  /* 0x000000ffff027224 */ /* 0x000fe200008e0611 */
[----:B------:R-:W-:Y:S01]  /*17a50*/  ISETP.GE.AND P3, PT, R0, UR6, PT ;  /* 0x0000000600007c0c */ /* 0x000fe2000bf66270 */
[----:B------:R-:W-:Y:S01]  /*17a60*/  IMAD.WIDE.U32 R12, R3, UR4, R12 ;  /* 0x00000004030c7c25 */ /* 0x000fe2000f8e000c */
[----:B-----5:R-:W-:-:S03]  /*17a70*/  ISETP.GE.AND P1, PT, R24, UR6, PT ;  /* 0x0000000618007c0c */ /* 0x020fc6000bf26270 */
[----:B------:R-:W-:-:S04]  /*17a80*/  IMAD R2, R2, UR4, RZ ;  /* 0x0000000402027c24 */ /* 0x000fc8000f8e02ff */
[----:B------:R-:W-:Y:S01]  /*17a90*/  IMAD R2, R3, UR5, R2 ;  /* 0x0000000503027c24 */ /* 0x000fe2000f8e0202 */
[----:B------:R-:W-:Y:S02]  /*17aa0*/  ULDC.64 UR4, c[0x0][0x280] ;  /* 0x0000a00000047ab9 */ /* 0x000fe40000000a00 */
[----:B------:R-:W-:Y:S01]  /*17ab0*/  LEA R14, P6, R12, UR4, 0x1 ;  /* 0x000000040c0e7c11 */ /* 0x000fe2000f8c08ff */
[----:B------:R-:W-:-:S05]  /*17ac0*/  IMAD.IADD R2, R13, 0x1, R2 ;  /* 0x000000010d027824 */ /* 0x000fca00078e0202 */
[----:B------:R-:W-:-:S05]  /*17ad0*/  LEA.HI.X R15, R12, UR5, R2, 0x1, P6 ;  /* 0x000000050c0f7c11 */ /* 0x000fca000b0f0c02 */
[----:B-1----:R1:W-:Y:S04]  /*17ae0*/  @!P3 STG.E.128 desc[UR20][R14.64], R8 ;  /* 0x000000080e00b986 */ /* 0x0023e8000c101d14 */
[----:B------:R1:W-:Y:S02]  /*17af0*/  @!P1 STG.E.128 desc[UR20][R14.64+0x80], R4 ;  /* 0x000080040e009986 */ /* 0x0003e4000c101d14 */
.L_x_241:
[----:B------:R-:W-:Y:S05]  /*17b00*/  BSYNC B0 ;  /* 0x0000000000007941 */ /* 0x000fea0003800000 */
.L_x_240:
        /* <DEDUP_REMOVED lines=21> */
.L_x_243:
[----:B------:R-:W-:Y:S05]  /*17c60*/  BSYNC B0 ;  /* 0x0000000000007941 */ /* 0x000fea0003800000 */
.L_x_242:
        /* <DEDUP_REMOVED lines=21> */
.L_x_245:
[----:B------:R-:W-:Y:S05]  /*17dc0*/  BSYNC B0 ;  /* 0x0000000000007941 */ /* 0x000fea0003800000 */
.L_x_244:
        /* <DEDUP_REMOVED lines=21> */
.L_x_247:
[----:B------:R-:W-:Y:S05]  /*17f20*/  BSYNC B0 ;  /* 0x0000000000007941 */ /* 0x000fea0003800000 */
.L_x_246:
[----:B-1----:R1:W1:Y:S01]  /*17f30*/  LDS.128 R4, [R252+0x7800] ;  /* 0x00780000fc047984 */ /* 0x0022620000000c00 */
[----:B------:R-:W-:Y:S05]  /*17f40*/  @P4 EXIT ;  /* 0x000000000000494d */ /* 0x000fea0003800000 */
[----:B------:R-:W-:Y:S01]  /*17f50*/  IADD3 R2, P0, R16, 0x70, RZ ;  /* 0x0000007010027810 */ /* 0x000fe20007f1e0ff */
[----:B------:R-:W-:Y:S01]  /*17f60*/  ULDC.64 UR4, c[0x0][0x298] ;  /* 0x0000a60000047ab9 */ /* 0x000fe20000000a00 */
[----:B------:R-:W-:Y:S01]  /*17f70*/  MOV R9, R21 ;  /* 0x0000001500097202 */ /* 0x000fe20000000f00 */
        /* <DEDUP_REMOVED lines=12> */
[----:B------:R1:W-:Y:S01]  /*18040*/  @!P1 STG.E.128 desc[UR20][R2.64], R32 ;  /* 0x0000002002009986 */ /* 0x0003e2000c101d14 */
[----:B------:R-:W-:Y:S05]  /*18050*/  @P0 EXIT ;  /* 0x000000000000094d */ /* 0x000fea0003800000 */
[----:B-1----:R-:W-:Y:S01]  /*18060*/  STG.E.128 desc[UR20][R2.64+0x80], R4 ;  /* 0x0000800402007986 */ /* 0x002fe2000c101d14 */
[----:B------:R-:W-:Y:S05]  /*18070*/  EXIT ;  /* 0x000000000000794d */ /* 0x000fea0003800000 */
.L_x_180:
[----:B------:R-:W-:Y:S01]  /*18080*/  UISETP.NE.AND UP0, UPT, UR15, -0x1, UPT ;  /* 0xffffffff0f00788c */ /* 0x000fe2000bf05270 */
[----:B------:R-:W-:Y:S01]  /*18090*/  SHF.R.S32.HI R3, RZ, 0x1f, R124 ;  /* 0x0000001fff037819 */ /* 0x000fe2000001147c */
[----:B------:R-:W-:Y:S01]  /*180a0*/  ULDC.U8 UR8, c[0x0][0x3d9] ;  /* 0x0000f64000087ab9 */ /* 0x000fe20000000000 */
[----:B------:R-:W-:Y:S01]  /*180b0*/  ULDC.U8 UR10, c[0x0][0x3d8] ;  /* 0x0000f600000a7ab9 */ /* 0x000fe20000000000 */
[----:B------:R-:W-:Y:S01]  /*180c0*/  UISETP.NE.AND UP2, UPT, UR8, URZ, UPT ;  /* 0x0000003f0800728c */ /* 0x000fe2000bf45270 */
[----:B------:R-:W-:Y:S01]  /*180d0*/  LEA.HI R18, R3, R124, RZ, 0x3 ;  /* 0x0000007c03127211 */ /* 0x000fe200078f18ff */
[----:B------:R-:W-:Y:S01]  /*180e0*/  UISETP.NE.AND UP3, UPT, UR10, URZ, UPT ;  /* 0x0000003f0a00728c */ /* 0x000fe2000bf65270 */
[----:B------:R-:W-:Y:S01]  /*180f0*/  IMAD.U32 R17, RZ, RZ, UR16 ;  /* 0x00000010ff117e24 */ /* 0x000fe2000f8e00ff */
[----:B------:R-:W-:Y:S01]  /*18100*/  UIADD3 UR17, -UR22, UR17, URZ ;  /* 0x0000001116117290 */ /* 0x000fe2000fffe13f */
[----:B------:R-:W-:Y:S01]  /*18110*/  LOP3.LUT R3, R18, 0xfffffff8, RZ, 0xc0, !PT ;  /* 0xfffffff812037812 */ /* 0x000fe200078ec0ff */
[----:B------:R-:W-:Y:S01]  /*18120*/  UISETP.NE.OR UP3, UPT, UR8, URZ, !UP3 ;  /* 0x0000003f0800728c */ /* 0x000fe2000df65670 */
[----:B------:R-:W-:Y:S01]  /*18130*/  SHF.R.S32.HI R18, RZ, 0x3, R18 ;  /* 0x00000003ff127819 */ /* 0x000fe20000011412 */
[----:B------:R-:W-:Y:S01]  /*18140*/  @!UP0 USHF.R.S32.HI UR9, URZ, 0x1f, UR11 ;  /* 0x0000001f3f098899 */ /* 0x000fe2000801140b */
[----:B------:R-:W-:Y:S01]  /*18150*/  BSSY B0, `(.L_x_248) ;  /* 0x000004a000007945 */ /* 0x000fe20003800000 */
[----:B------:R-:W-:Y:S01]  /*18160*/  @UP0 ULDC.64 UR6, c[0x0][0x298] ;  /* 0x0000a60000060ab9 */ /* 0x000fe20000000a00 */
[----:B------:R-:W-:Y:S01]  /*18170*/  @!UP0 ULDC.64 UR4, c[0x0][0x290] ;  /* 0x0000a40000048ab9 */ /* 0x000fe20000000a00 */
[----:B------:R-:W-:Y:S01]  /*18180*/  @UP0 UIMAD.WIDE.U32 UR12, UR15, UR6, URZ ;  /* 0x000000060f0c02a5 */ /* 0x000fe2000f8e003f */
[----:B------:R-:W-:Y:S01]  /*18190*/  IMAD.IADD R124, R124, 0x1, -R3 ;  /* 0x000000017c7c7824 */ /* 0x000fe200078e0a03 */
[----:B------:R-:W-:Y:S01]  /*181a0*/  @!UP0 UIMAD UR6, UR9, UR4, URZ ;  /* 0x00000004090682a4 */ /* 0x000fe2000f8e023f */
[----:B------:R-:W-:Y:S01]  /*181b0*/  ISETP.GE.AND P4, PT, R18, UR17, PT ;  /* 0x0000001112007c0c */ /* 0x000fe2000bf86270 */
[----:B------:R-:W-:Y:S01]  /*181c0*/  @!UP0 UIMAD.WIDE.U32 UR18, UR11, UR4, URZ ;  /* 0x000000040b1282a5 */ /* 0x000fe2000f8e003f */
[----:B------:R-:W-:Y:S01]  /*181d0*/  IMAD.SHL.U32 R9, R124, 0x8, RZ ;  /* 0x000000087c097824 */ /* 0x000fe200078e00ff */
[----:B------:R-:W-:Y:S01]  /*181e0*/  @!UP0 UIMAD UR6, UR11, UR5, UR6 ;  /* 0x000000050b0682a4 */ /* 0x000fe2000f8e0206 */
[----:B------:R-:W-:Y:S01]  /*181f0*/  SHF.R.S32.HI R19, RZ, 0x1f, R18 ;  /* 0x0000001fff137819 */ /* 0x000fe20000011412 */
[----:B------:R-:W-:Y:S01]  /*18200*/  @UP0 UIMAD UR7, UR15, UR7, UR13 ;  /* 0x000000070f0702a4 */ /* 0x000fe2000f8e020d */
[C---:B------:R-:W-:Y:S01]  /*18210*/  VIADD R7, R18.reuse, 0x10 ;  /* 0x0000001012077836 */ /* 0x040fe20000000000 */
[----:B------:R-:W-:Y:S01]  /*18220*/  @!UP0 UIADD3 UR7, UR19, UR6, URZ ;  /* 0x0000000613078290 */ /* 0x000fe2000fffe03f */
[C---:B------:R-:W-:Y:S01]  /*18230*/  VIADD R6, R18.reuse, 0x20 ;  /* 0x0000002012067836 */ /* 0x040fe20000000000 */
[----:B------:R-:W-:Y:S01]  /*18240*/  @!UP0 UMOV UR12, UR18 ;  /* 0x00000012000c8c82 */ /* 0x000fe20008000000 */
[----:B------:R-:W-:Y:S01]  /*18250*/  UISETP.NE.AND UP0, UPT, UR10, URZ, !UP2 ;  /* 0x0000003f0a00728c */ /* 0x000fe2000d705270 */
[C---:B------:R-:W-:Y:S01]  /*18260*/  IADD3 R2, P0, R9.reuse, UR12, RZ ;  /* 0x0000000c09027c10 */ /* 0x040fe2000ff1e0ff */
[----:B------:R-:W-:Y:S01]  /*18270*/  @UP2 ULDC.64 UR4, c[0x0][0x2c0] ;  /* 0x0000b00000042ab9 */ /* 0x000fe20000000a00 */
[----:B------:R-:W-:Y:S01]  /*18280*/  USHF.R.S32.HI UR9, URZ, 0x1f, UR24 ;  /* 0x0000001f3f097899 */ /* 0x000fe20008011418 */
[----:B------:R-:W-:Y:S01]  /*18290*/  VIADD R5, R18, 0x30 ;  /* 0x0000003012057836 */ /* 0x000fe20000000000 */
[----:B------:R-:W-:Y:S01]  /*182a0*/  @UP2 UIMAD UR13, UR5, UR4, URZ ;  /* 0x00000004050d22a4 */ /* 0x000fe2000f8e023f */
[----:B------:R-:W-:Y:S01]  /*182b0*/  LEA.HI.X.SX32 R3, R9, UR7, 0x1, P0 ;  /* 0x0000000709037c11 */ /* 0x000fe200080f0eff */
[----:B------:R-:W-:Y:S01]  /*182c0*/  UISETP.NE.OR UP1, UPT, UR15, -0x1, UP3 ;  /* 0xffffffff0f00788c */ /* 0x000fe20009f25670 */
[----:B------:R-:W-:Y:S01]  /*182d0*/  ISETP.NE.AND P1, PT, R124, RZ, PT ;  /* 0x000000ff7c00720c */ /* 0x000fe20003f25270 */
[----:B------:R-:W-:Y:S01]  /*182e0*/  ULDC.64 UR4, c[0x0][0x2a0] ;  /* 0x0000a80000047ab9 */ /* 0x000fe20000000a00 */
[----:B------:R-:W-:Y:S01]  /*182f0*/  @!UP2 ULDC UR6, c[0x0][0x270] ;  /* 0x00009c000006aab9 */ /* 0x000fe20000000800 */
[----:B------:R-:W-:Y:S01]  /*18300*/  UIMAD UR9, UR9, UR4, URZ ;  /* 0x00000004090972a4 */ /* 0x000fe2000f8e023f */
[----:B------:R-:W-:Y:S01]  /*18310*/  IMAD.U32 R12, RZ, RZ, UR4 ;  /* 0x00000004ff0c7e24 */ /* 0x000fe2000f8e00ff */
[----:B------:R-:W-:Y:S01]  /*18320*/  @UP2 UMOV UR8, 0x1 ;  /* 0x0000000100082882 */ /* 0x000fe20000000000 */
[----:B------:R-:W-:Y:S01]  /*18330*/  @!UP2 ULDC UR4, c[0x0][0x2c4] ;  /* 0x0000b1000004aab9 */ /* 0x000fe20000000800 */
[----:B------:R-:W-:Y:S01]  /*18340*/  @UP0 ULDC UR4, c[0x0][0x2e4] ;  /* 0x0000b90000040ab9 */ /* 0x000fe20000000800 */
[----:B------:R-:W-:Y:S01]  /*18350*/  @!UP3 ULDC UR7, c[0x0][0x2c4] ;  /* 0x0000b1000007bab9 */ /* 0x000fe20000000800 */
[----:B------:R-:W-:Y:S01]  /*18360*/  @!UP2 UIMAD UR8, UR4, UR6, URZ ;  /* 0x000000060408a2a4 */ /* 0x000fe2000f8e023f */
[----:B------:R-:W-:Y:S01]  /*18370*/  IMAD.WIDE.U32 R12, R12, UR24, R2 ;  /* 0x000000180c0c7c25 */ /* 0x000fe2000f8e0002 */
[----:B------:R-:W-:Y:S01]  /*18380*/  UIMAD UR5, UR24, UR5, UR9 ;  /* 0x00000005180572a4 */ /* 0x000fe2000f8e0209 */
[----:B------:R-:W-:Y:S01]  /*18390*/  ISETP.GE.AND P0, PT, R7, UR17, PT ;  /* 0x0000001107007c0c */ /* 0x000fe2000bf06270 */
[----:B------:R-:W-:Y:S01]  /*183a0*/  UIMAD UR8, UR11, UR8, URZ ;  /* 0x000000080b0872a4 */ /* 0x000fe2000f8e023f */
[----:B------:R-:W-:Y:S01]  /*183b0*/  ISETP.GE.AND P3, PT, R6, UR17, PT ;  /* 0x0000001106007c0c */ /* 0x000fe2000bf66270 */
[----:B------:R-:W-:Y:S01]  /*183c0*/  @!UP1 UIMAD UR15, UR11, UR7, URZ ;  /* 0x000000070b0f92a4 */ /* 0x000fe2000f8e023f */
[----:B------:R-:W-:Y:S01]  /*183d0*/  ISETP.GE.AND P2, PT, R5, UR17, PT ;  /* 0x0000001105007c0c */ /* 0x000fe2000bf46270 */
[----:B------:R-:W-:Y:S01]  /*183e0*/  @UP2 ULDC UR9, c[0x0][0x2c0] ;  /* 0x0000b00000092ab9 */ /* 0x000fe20000000800 */
[----:B------:R-:W-:Y:S01]  /*183f0*/  USEL UR8, UR8, URZ, UP3 ;  /* 0x0000003f08087287 */ /* 0x000fe20009800000 */
[----:B------:R-:W-:Y:S01]  /*18400*/  VIADD R15, R13, UR5 ;  /* 0x000000050d0f7c36 */ /* 0x000fe20008000000 */
[----:B------:R-:W-:Y:S01]  /*18410*/  @!UP2 UMOV UR9, 0x1 ;  /* 0x000000010009a882 */ /* 0x000fe20000000000 */
[----:B------:R-:W-:Y:S01]  /*18420*/  @!UP2 UMOV UR13, UR4 ;  /* 0x00000004000dac82 */ /* 0x000fe20008000000 */
[----:B------:R-:W-:Y:S01]  /*18430*/  UIMAD UR6, UR22, UR9, URZ ;  /* 0x00000009160672a4 */ /* 0x000fe2000f8e023f */
[----:B------:R-:W-:Y:S01]  /*18440*/  IMAD.WIDE R16, R17, 0x80, R18 ;  /* 0x0000008011107825 */ /* 0x000fe200078e0212 */
[----:B------:R-:W-:Y:S01]  /*18450*/  UIMAD UR13, UR24, UR13, UR8 ;  /* 0x0000000d180d72a4 */ /* 0x000fe2000f8e0208 */
[----:B------:R-:W-:Y:S01]  /*18460*/  UMOV UR26, URZ ;  /* 0x0000003f001a7c82 */ /* 0x000fe20008000000 */
[----:B------:R-:W-:Y:S01]  /*18470*/  @!UP3 UMOV UR26, UR15 ;  /* 0x0000000f001abc82 */ /* 0x000fe20008000000 */
[----:B------:R-:W-:Y:S01]  /*18480*/  UMOV UR27, URZ ;  /* 0x0000003f001b7c82 */ /* 0x000fe20008000000 */
[----:B------:R-:W-:Y:S01]  /*18490*/  USHF.R.S32.HI UR4, URZ, 0x1f, UR6 ;  /* 0x0000001f3f047899 */ /* 0x000fe20008011406 */
[----:B------:R-:W-:Y:S01]  /*184a0*/  VIADD R4, R18, 0x40 ;  /* 0x0000004012047836 */ /* 0x000fe20000000000 */
[----:B------:R-:W-:Y:S01]  /*184b0*/  @!UP3 USHF.R.S32.HI UR27, URZ, 0x1f, UR15 ;  /* 0x0000001f3f1bb899 */ /* 0x000fe2000801140f */
[----:B------:R-:W-:Y:S01]  /*184c0*/  VIADD R8, R9, 0x40 ;  /* 0x0000004009087836 */ /* 0x000fe20000000000 */
[----:B------:R-:W-:-:S02]  /*184d0*/  USHF.R.S32.HI UR7, URZ, 0x1f, UR13 ;  /* 0x0000001f3f077899 */ /* 0x000fc4000801140d */
[----:B------:R-:W-:-:S04]  /*184e0*/  UIADD3 UR6, UP1, UP0, UR6, UR26, UR13 ;  /* 0x0000001a06067290 */ /* 0x000fc8000f83e00d */
[----:B------:R-:W-:Y:S01]  /*184f0*/  UIADD3.X UR26, UR4, UR27, UR7, UP1, UP0 ;  /* 0x0000001b041a7290 */ /* 0x000fe20008fe0407 */
[----:B------:R-:W-:Y:S11]  /*18500*/  @P4 BRA `(.L_x_249) ;  /* 0x0000000000384947 */ /* 0x000ff60003800000 */
[----:B------:R-:W-:Y:S01]  /*18510*/  ULDC.64 UR4, c[0x0][0x298] ;  /* 0x0000a60000047ab9 */ /* 0x000fe20000000a00 */
[----:B------:R-:W-:Y:S01]  /*18520*/  IMAD.MOV.U32 R14, RZ, RZ, R12 ;  /* 0x000000ffff0e7224 */ /* 0x000fe200078e000c */
[----:B------:R-:W-:Y:S01]  /*18530*/  ULDC UR7, c[0x0][0x2d0] ;  /* 0x0000b40000077ab9 */ /* 0x000fe20000000800 */
[----:B------:R-:W-:Y:S01]  /*18540*/  IMAD R3, R17, UR4, RZ ;  /* 0x0000000411037c24 */ /* 0x000fe2000f8e02ff */
[----:B------:R-:W-:Y:S01]  /*18550*/  ISETP.GE.AND P5, PT, R9, UR7, PT ;  /* 0x0000000709007c0c */ /* 0x000fe2000bfa6270 */
[----:B------:R-:W-:Y:S01]  /*18560*/  IMAD.WIDE.U32 R10, R16, UR4, R14 ;  /* 0x00000004100a7c25 */ /* 0x000fe2000f8e000e */
[----:B------:R-:W-:-:S03]  /*18570*/  ISETP.GE.AND P4, PT, R8, UR7, PT ;  /* 0x0000000708007c0c */ /* 0x000fc6000bf86270 */
[----:B------:R-:W-:Y:S01]  /*18580*/  IMAD R0, R16, UR5, R3 ;  /* 0x0000000510007c24 */ /* 0x000fe2000f8e0203 */
[----:B------:R-:W-:Y:S02]  /*18590*/  ULDC.64 UR4, c[0x0][0x280] ;  /* 0x0000a00000047ab9 */ /* 0x000fe40000000a00 */
[----:B------:R-:W-:Y:S02]  /*185a0*/  LEA R2, P6, R10, UR4, 0x1 ;  /* 0x000000040a027c11 */ /* 0x000fe4000f8c08ff */
[----:B------:R-:W-:-:S04]  /*185b0*/  IADD3 R0, R11, R0, RZ ;  /* 0x000000000b007210 */ /* 0x000fc80007ffe0ff */
[----:B------:R-:W-:-:S05]  /*185c0*/  LEA.HI.X R3, R10, UR5, R0, 0x1, P6 ;  /* 0x000000050a037c11 */ /* 0x000fca000b0f0c00 */
[----:B------:R1:W-:Y:S04]  /*185d0*/  @!P5 STG.E.128 desc[UR20][R2.64], RZ ;  /* 0x000000ff0200d986 */ /* 0x0003e8000c101d14 */
[----:B------:R1:W-:Y:S02]  /*185e0*/  @!P4 STG.E.128 desc[UR20][R2.64+0x80], RZ ;  /* 0x000080ff0200c986 */ /* 0x0003e4000c101d14 */
.L_x_249:
[----:B------:R-:W-:Y:S05]  /*185f0*/  BSYNC B0 ;  /* 0x0000000000007941 */ /* 0x000fea0003800000 */
.L_x_248:
[----:B------:R-:W-:Y:S01]  /*18600*/  BSSY B0, `(.L_x_250) ;  /* 0x0000015000007945 */ /* 0x000fe20003800000 */
[----:B------:R-:W-:Y:S02]  /*18610*/  ISETP.GE.AND P4, PT, R4, UR17, PT ;  /* 0x0000001104007c0c */ /* 0x000fe4000bf86270 */
[----:B-1----:R-:W-:Y:S01]  /*18620*/  IADD3 R3, R18, 0x50, RZ ;  /* 0x0000005012037810 */ /* 0x002fe20007ffe0ff */
[----:B------:R-:W-:Y:S05]  /*18630*/  @P0 BRA `(.L_x_251) ;  /* 0x0000000000440947 */ /* 0x000fea0003800000 */
        /* <DEDUP_REMOVED lines=8> */
[----:B------:R-:W-:-:S03]  /*186c0*/  ISETP.GE.AND P0, PT, R8, UR7, PT ;  /* 0x0000000708007c0c */ /* 0x000fc6000bf06270 */
[----:B------:R-:W-:-:S04]  /*186d0*/  IMAD R0, R0, UR4, RZ ;  /* 0x0000000400007c24 */ /* 0x000fc8000f8e02ff */
[----:B------:R-:W-:Y:S01]  /*186e0*/  IMAD R0, R11, UR5, R0 ;  /* 0x000000050b007c24 */ /* 0x000fe2000f8e0200 */
[----:B------:R-:W-:Y:S02]  /*186f0*/  ULDC.64 UR4, c[0x0][0x280] ;  /* 0x0000a00000047ab9 */ /* 0x000fe40000000a00 */
[----:B------:R-:W-:Y:S01]  /*18700*/  LEA R10, P6, R20, UR4, 0x1 ;  /* 0x00000004140a7c11 */ /* 0x000fe2000f8c08ff */
[----:B------:R-:W-:-:S05]  /*18710*/  IMAD.IADD R0, R21, 0x1, R0 ;  /* 0x0000000115007824 */ /* 0x000fca00078e0200 */
[----:B------:R-:W-:-:S05]  /*18720*/  LEA.HI.X R11, R20, UR5, R0, 0x1, P6 ;  /* 0x00000005140b7c11 */ /* 0x000fca000b0f0c00 */
[----:B------:R1:W-:Y:S04]  /*18730*/  @!P5 STG.E.128 desc[UR20][R10.64], RZ ;  /* 0x000000ff0a00d986 */ /* 0x0003e8000c101d14 */
[----:B------:R1:W-:Y:S02]  /*18740*/  @!P0 STG.E.128 desc[UR20][R10.64+0x80], RZ ;  /* 0x000080ff0a008986 */ /* 0x0003e4000c101d14 */
.L_x_251:
[----:B------:R-:W-:Y:S05]  /*18750*/  BSYNC B0 ;  /* 0x0000000000007941 */ /* 0x000fea0003800000 */
.L_x_250:
[----:B------:R-:W-:Y:S01]  /*18760*/  BSSY B0, `(.L_x_252) ;  /* 0x0000015000007945 */ /* 0x000fe20003800000 */
[----:B------:R-:W-:Y:S02]  /*18770*/  ISETP.GE.AND P0, PT, R3, UR17, PT ;  /* 0x0000001103007c0c */ /* 0x000fe4000bf06270 */
[----:B------:R-:W-:Y:S01]  /*18780*/  IADD3 R2, R18, 0x60, RZ ;  /* 0x0000006012027810 */ /* 0x000fe20007ffe0ff */
[----:B------:R-:W-:Y:S05]  /*18790*/  @P3 BRA `(.L_x_253) ;  /* 0x0000000000443947 */ /* 0x000fea0003800000 */
[----:B-1----:R-:W-:Y:S01]  /*187a0*/  IADD3 R11, P3, R16, 0x20, RZ ;  /* 0x00000020100b7810 */ /* 0x002fe20007f7e0ff */
        /* <DEDUP_REMOVED lines=16> */
.L_x_253:
[----:B------:R-:W-:Y:S05]  /*188b0*/  BSYNC B0 ;  /* 0x0000000000007941 */ /* 0x000fea0003800000 */
.L_x_252:
[----:B------:R-:W-:Y:S01]  /*188c0*/  BSSY B0, `(.L_x_254) ;  /* 0x0000015000007945 */ /* 0x000fe20003800000 */
[----:B------:R-:W-:Y:S02]  /*188d0*/  ISETP.GE.AND P3, PT, R2, UR17, PT ;  /* 0x0000001102007c0c */ /* 0x000fe4000bf66270 */
[----:B------:R-:W-:Y:S01]  /*188e0*/  IADD3 R0, R18, 0x70, RZ ;  /* 0x0000007012007810 */ /* 0x000fe20007ffe0ff */
[----:B------:R-:W-:Y:S05]  /*188f0*/  @P2 BRA `(.L_x_255) ;  /* 0x0000000000442947 */ /* 0x000fea0003800000 */
[----:B-12---:R-:W-:Y:S01]  /*18900*/  IADD3 R11, P2, R16, 0x30, RZ ;  /* 0x00000030100b7810 */ /* 0x006fe20007f5e0ff */
        /* <DEDUP_REMOVED lines=16> */
.L_x_255:
[----:B------:R-:W-:Y:S05]  /*18a10*/  BSYNC B0 ;  /* 0x0000000000007941 */ /* 0x000fea0003800000 */
.L_x_254:
[----:B------:R-:W-:Y:S01]  /*18a20*/  BSSY B0, `(.L_x_256) ;  /* 0x0000014000007945 */ /* 0x000fe20003800000 */
[----:B------:R-:W-:-:S03]  /*18a30*/  ISETP.GE.AND P2, PT, R0, UR17, PT ;  /* 0x0000001100007c0c */ /* 0x000fc6000bf46270 */
[----:B------:R-:W-:Y:S10]  /*18a40*/  @P4 BRA `(.L_x_257) ;  /* 0x0000000000444947 */ /* 0x000ff40003800000 */
        /* <DEDUP_REMOVED lines=12> */
[----:B---3--:R-:W-:Y:S01]  /*18b10*/  LEA R22, P6, R20, UR4, 0x1 ;  /* 0x0000000414167c11 */ /* 0x008fe2000f8c08ff */
[----:B------:R-:W-:-:S05]  /*18b20*/  IMAD.IADD R10, R21, 0x1, R10 ;  /* 0x00000001150a7824 */ /* 0x000fca00078e020a */
[----:B------:R-:W-:-:S05]  /*18b30*/  LEA.HI.X R23, R20, UR5, R10, 0x1, P6 ;  /* 0x0000000514177c11 */ /* 0x000fca000b0f0c0a */
[----:B------:R4:W-:Y:S04]  /*18b40*/  @!P5 STG.E.128 desc[UR20][R22.64], RZ ;  /* 0x000000ff1600d986 */ /* 0x0009e8000c101d14 */
[----:B------:R4:W-:Y:S02]  /*18b50*/  @!P4 STG.E.128 desc[UR20][R22.64+0x80], RZ ;  /* 0x000080ff1600c986 */ /* 0x0009e4000c101d14 */
.L_x_257:
[----:B------:R-:W-:Y:S05]  /*18b60*/  BSYNC B0 ;  /* 0x0000000000007941 */ /* 0x000fea0003800000 */
.L_x_256:
[----:B------:R-:W-:Y:S01]  /*18b70*/  BSSY B0, `(.L_x_258) ;  /* 0x0000014000007945 */ /* 0x000fe20003800000 */
[----:B------:R-:W-:-:S03]  /*18b80*/  ISETP.GE.OR P5, PT, R18, UR17, P1 ;  /* 0x0000001112007c0c */ /* 0x000fc60008fa6670 */
        /* <DEDUP_REMOVED lines=13> */
[----:B---34-:R-:W-:Y:S01]  /*18c60*/  LEA R22, P6, R20, UR4, 0x1 ;  /* 0x0000000414167c11 */ /* 0x018fe2000f8c08ff */
[----:B------:R-:W-:-:S05]  /*18c70*/  IMAD.IADD R10, R21, 0x1, R10 ;  /* 0x00000001150a7824 */ /* 0x000fca00078e020a */
[----:B------:R-:W-:-:S05]  /*18c80*/  LEA.HI.X R23, R20, UR5, R10, 0x1, P6 ;  /* 0x0000000514177c11 */ /* 0x000fca000b0f0c0a */
[----:B------:R1:W-:Y:S04]  /*18c90*/  @!P4 STG.E.128 desc[UR20][R22.64], RZ ;  /* 0x000000ff1600c986 */ /* 0x0003e8000c101d14 */
[----:B------:R1:W-:Y:S02]  /*18ca0*/  @!P0 STG.E.128 desc[UR20][R22.64+0x80], RZ ;  /* 0x000080ff16008986 */ /* 0x0003e4000c101d14 */
.L_x_259:
[----:B------:R-:W-:Y:S05]  /*18cb0*/  BSYNC B0 ;  /* 0x0000000000007941 */ /* 0x000fea0003800000 */
.L_x_258:
        /* <DEDUP_REMOVED lines=20> */
.L_x_261:
[----:B------:R-:W-:Y:S05]  /*18e00*/  BSYNC B0 ;  /* 0x0000000000007941 */ /* 0x000fea0003800000 */
.L_x_260:
[----:B------:R-:W-:Y:S01]  /*18e10*/  BSSY B0, `(.L_x_262) ;  /* 0x0000013000007945 */ /* 0x000fe20003800000 */
[----:B------:R-:W-:-:S03]  /*18e20*/  ISETP.GE.OR P6, PT, R6, UR17, P1 ;  /* 0x0000001106007c0c */ /* 0x000fc60008fc6670 */
[----:B------:R-:W-:Y:S10]  /*18e30*/  @P2 BRA `(.L_x_263) ;  /* 0x0000000000402947 */ /* 0x000ff40003800000 */
[----:B-12---:R-:W-:Y:S01]  /*18e40*/  IADD3 R10, P2, R16, 0x70, RZ ;  /* 0x00000070100a7810 */ /* 0x006fe20007f5e0ff */
[----:B------:R-:W-:Y:S01]  /*18e50*/  ULDC.64 UR4, c[0x0][0x298] ;  /* 0x0000a60000047ab9 */ /* 0x000fe20000000a00 */
[----:B------:R-:W-:Y:S01]  /*18e60*/  MOV R13, R15 ;  /* 0x0000000f000d7202 */ /* 0x000fe20000000f00 */
[----:B------:R-:W-:Y:S02]  /*18e70*/  ULDC UR7, c[0x0][0x2d0] ;  /* 0x0000b40000077ab9 */ /* 0x000fe40000000800 */
        /* <DEDUP_REMOVED lines=12> */
.L_x_263:
[----:B------:R-:W-:Y:S05]  /*18f40*/  BSYNC B0 ;  /* 0x0000000000007941 */ /* 0x000fea0003800000 */
.L_x_262:
[----:B------:R-:W-:Y:S04]  /*18f50*/  BSSY B0, `(.L_x_264) ;  /* 0x000000a000007945 */ /* 0x000fe80003800000 */
[----:B------:R-:W-:Y:S05]  /*18f60*/  @P5 BRA `(.L_x_265) ;  /* 0x0000000000205947 */ /* 0x000fea0003800000 */
[----:B-1----:R-:W-:Y:S01]  /*18f70*/  IMAD R8, R18, UR9, RZ ;  /* 0x0000000912087c24 */ /* 0x002fe2000f8e02ff */
[----:B------:R-:W-:-:S04]  /*18f80*/  ULDC.64 UR4, c[0x0][0x2b0] ;  /* 0x0000ac0000047ab9 */ /* 0x000fc80000000a00 */
[----:B------:R-:W-:-:S04]  /*18f90*/  IADD3 R9, P2, R8, UR6, RZ ;  /* 0x0000000608097c10 */ /* 0x000fc8000ff5e0ff */
[----:B------:R-:W-:Y:S02]  /*18fa0*/  LEA.HI.X.SX32 R8, R8, UR26, 0x1, P2 ;  /* 0x0000001a08087c11 */ /* 0x000fe400090f0eff */
[----:B--2---:R-:W-:-:S04]  /*18fb0*/  LEA R10, P2, R9, UR4, 0x2 ;  /* 0x00000004090a7c11 */ /* 0x004fc8000f8410ff */
[----:B------:R-:W-:Y:S01]  /*18fc0*/  LEA.HI.X R11, R9, UR5, R8, 0x2, P2 ;  /* 0x00000005090b7c11 */ /* 0x000fe200090f1408 */
[----:B------:R-:W-:-:S05]  /*18fd0*/  IMAD.MOV.U32 R9, RZ, RZ, 0x7f800000 ;  /* 0x7f800000ff097424 */ /* 0x000fca00078e00ff */
[----:B------:R1:W-:Y:S03]  /*18fe0*/  STG.E desc[UR20][R10.64], R9 ;  /* 0x000000090a007986 */ /* 0x0003e6000c101914 */
.L_x_265:
[----:B------:R-:W-:Y:S05]  /*18ff0*/  BSYNC B0 ;  /* 0x0000000000007941 */ /* 0x000fea0003800000 */
.L_x_264:
[----:B------:R-:W-:Y:S01]  /*19000*/  BSSY B0, `(.L_x_266) ;  /* 0x000000f000007945 */ /* 0x000fe20003800000 */
[----:B------:R-:W-:Y:S02]  /*19010*/  ISETP.GE.OR P5, PT, R5, UR17, P1 ;  /* 0x0000001105007c0c */ /* 0x000fe40008fa6670 */
[----:B------:R-:W-:Y:S02]  /*19020*/  ISETP.GE.OR P4, PT, R4, UR17, P1 ;  /* 0x0000001104007c0c */ /* 0x000fe40008f86670 */
[----:B------:R-:W-:Y:S02]  /*19030*/  ISETP.GE.OR P3, PT, R3, UR17, P1 ;  /* 0x0000001103007c0c */ /* 0x000fe40008f66670 */
[----:B------:R-:W-:Y:S02]  /*19040*/  ISETP.GE.OR P2, PT, R2, UR17, P1 ;  /* 0x0000001102007c0c */ /* 0x000fe40008f46670 */
[----:B------:R-:W-:Y:S01]  /*19050*/  ISETP.GE.OR P1, PT, R0, UR17, P1 ;  /* 0x0000001100007c0c */ /* 0x000fe20008f26670 */
[----:B------:R-:W-:-:S12]  /*19060*/  @P0 BRA `(.L_x_267) ;  /* 0x0000000000200947 */ /* 0x000fd80003800000 */
[----:B------:R-:W-:Y:S01]  /*19070*/  IMAD R7, R7, UR9, RZ ;  /* 0x0000000907077c24 */ /* 0x000fe2000f8e02ff */
[----:B------:R-:W-:-:S04]  /*19080*/  ULDC.64 UR4, c[0x0][0x2b0] ;  /* 0x0000ac0000047ab9 */ /* 0x000fc80000000a00 */
[----:B-1----:R-:W-:-:S04]  /*19090*/  IADD3 R8, P0, R7, UR6, RZ ;  /* 0x0000000607087c10 */ /* 0x002fc8000ff1e0ff */
[----:B------:R-:W-:Y:S02]  /*190a0*/  LEA.HI.X.SX32 R7, R7, UR26, 0x1, P0 ;  /* 0x0000001a07077c11 */ /* 0x000fe400080f0eff */
[----:B--2---:R-:W-:-:S04]  /*190b0*/  LEA R10, P0, R8, UR4, 0x2 ;  /* 0x00000004080a7c11 */ /* 0x004fc8000f8010ff */
[----:B------:R-:W-:Y:S01]  /*190c0*/  LEA.HI.X R11, R8, UR5, R7, 0x2, P0 ;  /* 0x00000005080b7c11 */ /* 0x000fe200080f1407 */
[----:B------:R-:W-:-:S05]  /*190d0*/  IMAD.MOV.U32 R7, RZ, RZ, 0x7f800000 ;  /* 0x7f800000ff077424 */ /* 0x000fca00078e00ff */
[----:B------:R1:W-:Y:S03]  /*190e0*/  STG.E desc[UR20][R10.64], R7 ;  /* 0x000000070a007986 */ /* 0x0003e6000c101914 */
.L_x_267:
[----:B------:R-:W-:Y:S05]  /*190f0*/  BSYNC B0 ;  /* 0x0000000000007941 */ /* 0x000fea0003800000 */
.L_x_266:
        /* <DEDUP_REMOVED lines=10> */
.L_x_269:
[----:B------:R-:W-:Y:S05]  /*191a0*/  BSYNC B0 ;  /* 0x0000000000007941 */ /* 0x000fea0003800000 */
.L_x_268:
[----:B------:R-:W-:Y:S04]  /*191b0*/  BSSY B0, `(.L_x_270) ;  /* 0x000000a000007945 */ /* 0x000fe80003800000 */
[----:B------:R-:W-:Y:S05]  /*191c0*/  @P5 BRA `(.L_x_271) ;  /* 0x0000000000205947 */ /* 0x000fea0003800000 */
[----:B------:R-:W-:Y:S01]  /*191d0*/  IMAD R5, R5, UR9, RZ ;  /* 0x0000000905057c24 */ /* 0x000fe2000f8e02ff */
[----:B------:R-:W-:-:S04]  /*191e0*/  ULDC.64 UR4, c[0x0][0x2b0] ;  /* 0x0000ac0000047ab9 */ /* 0x000fc80000000a00 */
[----:B------:R-:W-:-:S04]  /*191f0*/  IADD3 R6, P0, R5, UR6, RZ ;  /* 0x0000000605067c10 */ /* 0x000fc8000ff1e0ff */
[----:B------:R-:W-:Y:S02]  /*19200*/  LEA.HI.X.SX32 R5, R5, UR26, 0x1, P0 ;  /* 0x0000001a05057c11 */ /* 0x000fe400080f0eff */
[----:B-1----:R-:W-:-:S04]  /*19210*/  LEA R8, P0, R6, UR4, 0x2 ;  /* 0x0000000406087c11 */ /* 0x002fc8000f8010ff */
[----:B------:R-:W-:Y:S01]  /*19220*/  LEA.HI.X R9, R6, UR5, R5, 0x2, P0 ;  /* 0x0000000506097c11 */ /* 0x000fe200080f1405 */
[----:B------:R-:W-:-:S05]  /*19230*/  IMAD.MOV.U32 R5, RZ, RZ, 0x7f800000 ;  /* 0x7f800000ff057424 */ /* 0x000fca00078e00ff */
[----:B------:R1:W-:Y:S03]  /*19240*/  STG.E desc[UR20][R8.64], R5 ;  /* 0x0000000508007986 */ /* 0x0003e6000c101914 */
.L_x_271:
[----:B------:R-:W-:Y:S05]  /*19250*/  BSYNC B0 ;  /* 0x0000000000007941 */ /* 0x000fea0003800000 */
.L_x_270:
        /* <DEDUP_REMOVED lines=10> */
.L_x_273:
[----:B------:R-:W-:Y:S05]  /*19300*/  BSYNC B0 ;  /* 0x0000000000007941 */ /* 0x000fea0003800000 */
.L_x_272:
        /* <DEDUP_REMOVED lines=10> */
.L_x_275:
[----:B------:R-:W-:Y:S05]  /*193b0*/  BSYNC B0 ;  /* 0x0000000000007941 */ /* 0x000fea0003800000 */
.L_x_274:
        /* <DEDUP_REMOVED lines=10> */
.L_x_277:
[----:B------:R-:W-:Y:S05]  /*19460*/  BSYNC B0 ;  /* 0x0000000000007941 */ /* 0x000fea0003800000 */
.L_x_276:
[----:B------:R-:W-:Y:S05]  /*19470*/  @P1 EXIT ;  /* 0x000000000000194d */ /* 0x000fea0003800000 */
[----:B------:R-:W-:Y:S01]  /*19480*/  IMAD R0, R0, UR9, RZ ;  /* 0x0000000900007c24 */ /* 0x000fe2000f8e02ff */
[----:B------:R-:W-:Y:S01]  /*19490*/  ULDC.64 UR4, c[0x0][0x2b0] ;  /* 0x0000ac0000047ab9 */ /* 0x000fe20000000a00 */
[----:B-1----:R-:W-:-:S03]  /*194a0*/  IMAD.MOV.U32 R5, RZ, RZ, 0x7f800000 ;  /* 0x7f800000ff057424 */ /* 0x002fc600078e00ff */
[----:B------:R-:W-:-:S04]  /*194b0*/  IADD3 R3, P0, R0, UR6, RZ ;  /* 0x0000000600037c10 */ /* 0x000fc8000ff1e0ff */
[----:B------:R-:W-:Y:S02]  /*194c0*/  LEA.HI.X.SX32 R0, R0, UR26, 0x1, P0 ;  /* 0x0000001a00007c11 */ /* 0x000fe400080f0eff */
[----:B------:R-:W-:-:S04]  /*194d0*/  LEA R2, P0, R3, UR4, 0x2 ;  /* 0x0000000403027c11 */ /* 0x000fc8000f8010ff */
[----:B------:R-:W-:-:S05]  /*194e0*/  LEA.HI.X R3, R3, UR5, R0, 0x2, P0 ;  /* 0x0000000503037c11 */ /* 0x000fca00080f1400 */
[----:B------:R-:W-:Y:S01]  /*194f0*/  STG.E desc[UR20][R2.64], R5 ;  /* 0x0000000502007986 */ /* 0x000fe2000c101914 */
[----:B------:R-:W-:Y:S05]  /*19500*/  EXIT ;  /* 0x000000000000794d */ /* 0x000fea0003800000 */
.L_x_278:
        /* <DEDUP_REMOVED lines=15> */
.L_x_1741:


//--------------------- .text._ZN5flash16flash_fwd_kernelI23Flash_fwd_kernel_traitsILi128ELi128ELi64ELi4ELb0ELb0EN7cutlass10bfloat16_tE19Flash_kernel_traitsILi128ELi128ELi64ELi4ES3_EELb0ELb1ELb0ELb0ELb0ELb0ELb1ELb0EEEvNS_16Flash_fwd_paramsE --------------------------
	.section	.text._ZN5flash16flash_fwd_kernelI23Flash_fwd_kernel_traitsILi128ELi128ELi64ELi4ELb0ELb0EN7cutlass10bfloat16_tE19Flash_kernel_traitsILi128ELi128ELi64ELi4ES3_EELb0ELb1ELb0ELb0ELb0ELb0ELb1ELb0EEEvNS_16Flash_fwd_paramsE,"ax",@progbits
	.align	128
        .global         _ZN5flash16flash_fwd_kernelI23Flash_fwd_kernel_traitsILi128ELi128ELi64ELi4ELb0ELb0EN7cutlass10bfloat16_tE19Flash_kernel_traitsILi128ELi128ELi64ELi4ES3_EELb0ELb1ELb0ELb0ELb0ELb0ELb1ELb0EEEvNS_16Flash_fwd_paramsE
        .type           _ZN5flash16flash_fwd_kernelI23Flash_fwd_kernel_traitsILi128ELi128ELi64ELi4ELb0ELb0EN7cutlass10bfloat16_tE19Flash_kernel_traitsILi128ELi128ELi64ELi4ES3_EELb0ELb1ELb0ELb0ELb0ELb0ELb1ELb0EEEvNS_16Flash_fwd_paramsE,@function
        .size           _ZN5flash16flash_fwd_kernelI23Flash_fwd_kernel_traitsILi128ELi128ELi64ELi4ELb0ELb0EN7cutlass10bfloat16_tE19Flash_kernel_traitsILi128ELi128ELi64ELi4ES3_EELb0ELb1ELb0ELb0ELb0ELb0ELb1ELb0EEEvNS_16Flash_fwd_paramsE,(.L_x_1742 - _ZN5flash16flash_fwd_kernelI23Flash_fwd_kernel_traitsILi128ELi128ELi64ELi4ELb0ELb0EN7cutlass10bfloat16_tE19Flash_kernel_traitsILi128ELi128ELi64ELi4ES3_EELb0ELb1ELb0ELb0ELb0ELb0ELb1ELb0EEEvNS_16Flash_fwd_paramsE)
        .other          _ZN5flash16flash_fwd_kernelI23Flash_fwd_kernel_traitsILi128ELi128ELi64ELi4ELb0ELb0EN7cutlass10bfloat16_tE19Flash_kernel_traitsILi128ELi128ELi64ELi4ES3_EELb0ELb1ELb0ELb0ELb0ELb0ELb1ELb0EEEvNS_16Flash_fwd_paramsE,@"STO_CUDA_ENTRY STV_DEFAULT"
_ZN5flash16flash_fwd_kernelI23Flash_fwd_kernel_traitsILi128ELi128ELi64ELi4ELb0ELb0EN7cutlass10bfloat16_tE19Flash_kernel_traitsILi128ELi128ELi64ELi4ES3_EELb0ELb1ELb0ELb0ELb0ELb0ELb1ELb0EEEvNS_16Flash_fwd_paramsE:
.text._ZN5flash16flash_fwd_kernelI23Flash_fwd_kernel_traitsILi128ELi128ELi64ELi4ELb0ELb0EN7cutlass10bfloat16_tE19Flash_kernel_traitsILi128ELi128ELi64ELi4ES3_EELb0ELb1ELb0ELb0ELb0ELb0ELb1ELb0EEEvNS_16Flash_fwd_paramsE:
        /* <DEDUP_REMOVED lines=55> */
.L_x_279:
[----:B------:R-:W-:-:S05]  /*0370*/  ULDC UR7, c[0x0][0x2c8] ;  /* 0x0000b20000077ab9 */ /* 0x000fca0000000800 */
.L_x_280:
        /* <DEDUP_REMOVED lines=46> */
[----:B------:R-:W-:-:S02]  /*0660*/  SHF.R.S32.HI R6, RZ, 0x3, R4 ;  /* 0x00000003ff067819 */ /* 0x000fc40000011404 */
[----:B------:R-:W-:Y:S02]  /*0670*/  LOP3.LUT R4, R4, 0xfffffff8, RZ, 0xc0, !PT ;  /* 0xfffffff804047812 */ /* 0x000fe400078ec0ff */
[----:B------:R-:W-:Y:S01]  /*0680*/  @UP1 ULDC.64 UR4, c[0x0][0x240] ;  /* 0x0000900000041ab9 */ /* 0x000fe20000000a00 */
[----:B------:R-:W-:Y:S01]  /*0690*/  @!UP1 USHF.R.S32.HI UR8, URZ, 0x1f, UR11 ;  /* 0x0000001f3f089899 */ /* 0x000fe2000801140b */
[----:B------:R-:W-:Y:S01]  /*06a0*/  PLOP3.LUT P1, PT, PT, PT, UP0, 0x80, 0x0 ;  /* 0x000000000000781c */ /* 0x000fe20003f2f008 */
[----:B------:R-:W-:Y:S01]  /*06b0*/  @UP1 UIMAD.WIDE.U32 UR26, UR15, UR4, URZ ;  /* 0x000000040f1a12a5 */ /* 0x000fe2000f8e003f */
[----:B------:R-:W-:Y:S01]  /*06c0*/  IADD3 R21, -R4, R168, RZ ;  /* 0x000000a804157210 */ /* 0x000fe20007ffe1ff */
[----:B------:R-:W-:Y:S01]  /*06d0*/  @UP0 UIADD3 UR7, UR12, UR6, URZ ;  /* 0x000000060c070290 */ /* 0x000fe2000fffe03f */
[--C-:B------:R-:W-:Y:S01]  /*06e0*/  SHF.R.S32.HI R7, RZ, 0x1f, R6.reuse ;  /* 0x0000001fff077819 */ /* 0x100fe20000011406 */
[----:B------:R-:W-:Y:S02]  /*06f0*/  @UP1 UIMAD UR10, UR15, UR5, UR27 ;  /* 0x000000050f0a12a4 */ /* 0x000fe4000f8e021b */
[----:B------:R-:W-:Y:S01]  /*0700*/  IMAD.SHL.U32 R138, R21, 0x8, RZ ;  /* 0x00000008158a7824 */ /* 0x000fe200078e00ff */
[----:B-1----:R-:W-:Y:S01]  /*0710*/  IABS R0, R14 ;  /* 0x0000000e00007213 */ /* 0x002fe20000000000 */
[----:B------:R-:W-:Y:S01]  /*0720*/  @!UP1 ULDC.64 UR4, c[0x0][0x228] ;  /* 0x00008a0000049ab9 */ /* 0x000fe20000000a00 */
[----:B------:R-:W-:Y:S01]  /*0730*/  IMAD.WIDE R8, R8, 0x80, R6 ;  /* 0x0000008008087825 */ /* 0x000fe200078e0206 */
[----:B------:R-:W-:-:S02]  /*0740*/  @!UP1 UIMAD UR8, UR8, UR4, URZ ;  /* 0x00000004080892a4 */ /* 0x000fc4000f8e023f */
[----:B------:R-:W-:Y:S01]  /*0750*/  @!UP1 UIMAD.WIDE.U32 UR28, UR11, UR4, URZ ;  /* 0x000000040b1c92a5 */ /* 0x000fe2000f8e003f */
[----:B------:R-:W-:Y:S01]  /*0760*/  IMAD.MOV.U32 R11, RZ, RZ, R0 ;  /* 0x000000ffff0b7224 */ /* 0x000fe200078e0000 */
[----:B------:R-:W-:Y:S01]  /*0770*/  @!UP1 UIMAD UR5, UR11, UR5, UR8 ;  /* 0x000000050b0592a4 */ /* 0x000fe2000f8e0208 */
[----:B--2---:R-:W-:Y:S02]  /*0780*/  IABS R5, R5 ;  /* 0x0000000500057213 */ /* 0x004fe40000000000 */
[----:B------:R-:W1:Y:S01]  /*0790*/  I2F.RP R2, R11 ;  /* 0x0000000b00027306 */ /* 0x000e620000209400 */
[----:B------:R-:W-:Y:S01]  /*07a0*/  @UP0 ULDC.64 UR8, c[0x0][0x248] ;  /* 0x0000920000080ab9 */ /* 0x000fe20000000a00 */
[----:B------:R-:W-:Y:S02]  /*07b0*/  @!UP1 UIADD3 UR10, UR29, UR5, URZ ;  /* 0x000000051d0a9290 */ /* 0x000fe4000fffe03f */
[----:B------:R-:W-:Y:S02]  /*07c0*/  @UP0 UIMAD.WIDE.U32 UR30, UR7, UR8, URZ ;  /* 0x00000008071e02a5 */ /* 0x000fe4000f8e003f */
[----:B------:R-:W-:Y:S01]  /*07d0*/  @UP0 UIMAD UR7, UR7, UR9, URZ ;  /* 0x00000009070702a4 */ /* 0x000fe2000f8e023f */
[----:B------:R-:W-:-:S03]  /*07e0*/  @!UP1 UMOV UR26, UR28 ;  /* 0x0000001c001a9c82 */ /* 0x000fc60008000000 */
[----:B------:R-:W-:Y:S01]  /*07f0*/  @UP0 UIADD3 UR27, UR31, UR7, URZ ;  /* 0x000000071f1b0290 */ /* 0x000fe2000fffe03f */
[----:B-1----:R-:W1:Y:S02]  /*0800*/  MUFU.RCP R2, R2 ;  /* 0x0000000200027308 */ /* 0x002e640000001000 */
[----:B-1----:R-:W-:-:S06]  /*0810*/  VIADD R2, R2, 0xffffffe ;  /* 0x0ffffffe02027836 */ /* 0x002fcc0000000000 */
[----:B------:R1:W2:Y:S02]  /*0820*/  F2I.FTZ.U32.TRUNC.NTZ R3, R2 ;  /* 0x0000000200037305 */ /* 0x0002a4000021f000 */
[----:B-1----:R-:W-:Y:S02]  /*0830*/  VIADD R2, R6, 0x40 ;  /* 0x0000004006027836 */ /* 0x002fe40000000000 */
[----:B--2---:R-:W-:-:S03]  /*0840*/  IMAD.MOV R0, RZ, RZ, -R3 ;  /* 0x000000ffff007224 */ /* 0x004fc600078e0a03 */
[----:B------:R-:W-:Y:S01]  /*0850*/  ISETP.GE.AND P4, PT, R2, UR14, PT ;  /* 0x0000000e02007c0c */ /* 0x000fe2000bf86270 */
[----:B------:R-:W-:Y:S02]  /*0860*/  IMAD R0, R0, R11, RZ ;  /* 0x0000000b00007224 */ /* 0x000fe400078e02ff */
[----:B------:R-:W-:-:S04]  /*0870*/  IMAD.MOV.U32 R2, RZ, RZ, RZ ;  /* 0x000000ffff027224 */ /* 0x000fc800078e00ff */
[----:B------:R-:W-:Y:S01]  /*0880*/  IMAD.HI.U32 R3, R3, R0, R2 ;  /* 0x0000000003037227 */ /* 0x000fe200078e0002 */
[----:B------:R-:W-:-:S03]  /*0890*/  IADD3 R0, R6, 0x60, RZ ;  /* 0x0000006006007810 */ /* 0x000fc60007ffe0ff */
[----:B------:R-:W-:Y:S01]  /*08a0*/  VIADD R2, R6, 0x50 ;  /* 0x0000005006027836 */ /* 0x000fe20000000000 */
[----:B------:R-:W-:Y:S01]  /*08b0*/  ISETP.GE.AND P0, PT, R0, UR14, PT ;  /* 0x0000000e00007c0c */ /* 0x000fe2000bf06270 */
[----:B------:R-:W-:-:S03]  /*08c0*/  IMAD.HI.U32 R0, R3, R5, RZ ;  /* 0x0000000503007227 */ /* 0x000fc600078e00ff */
[----:B------:R-:W-:Y:S01]  /*08d0*/  ISETP.GE.AND P3, PT, R2, UR14, PT ;  /* 0x0000000e02007c0c */ /* 0x000fe2000bf66270 */
[----:B------:R-:W-:Y:S02]  /*08e0*/  IMAD.SHL.U32 R3, R6, 0x40, RZ ;  /* 0x0000004006037824 */ /* 0x000fe400078e00ff */
[----:B------:R-:W-:-:S03]  /*08f0*/  IMAD.MOV R2, RZ, RZ, -R0 ;  /* 0x000000ffff027224 */ /* 0x000fc600078e0a00 */
[----:B------:R-:W-:Y:S01]  /*0900*/  LOP3.LUT R3, R3, 0x1c0, RZ, 0xc0, !PT ;  /* 0x000001c003037812 */ /* 0x000fe200078ec0ff */
[----:B------:R-:W-:-:S03]  /*0910*/  IMAD R2, R11, R2, R5 ;  /* 0x000000020b027224 */ /* 0x000fc600078e0205 */
[----:B------:R-:W-:Y:S02]  /*0920*/  LOP3.LUT R4, R3, 0x38, R138, 0xf8, !PT ;  /* 0x0000003803047812 */ /* 0x000fe400078ef88a */
[----:B------:R-:W-:Y:S02]  /*0930*/  ISETP.GT.U32.AND P5, PT, R11, R2, PT ;  /* 0x000000020b00720c */ /* 0x000fe40003fa4070 */
[----:B------:R-:W-:Y:S01]  /*0940*/  SHF.R.U32.HI R3, RZ, 0x3, R3 ;  /* 0x00000003ff037819 */ /* 0x000fe20000011603 */
[----:B------:R-:W-:Y:S10]  /*0950*/  @P1 BRA `(.L_x_282) ;  /* 0x0000000000301947 */ /* 0x000ff40003800000 */
        /* <DEDUP_REMOVED lines=12> */
.L_x_282:
[----:B------:R-:W-:Y:S01]  /*0a20*/  LOP3.LUT R5, R25, 0xfffffff0, RZ, 0xc0, !PT ;  /* 0xfffffff019057812 */ /* 0x000fe200078ec0ff */
[----:B------:R-:W-:Y:S01]  /*0a30*/  @UP0 UIADD3 UR13, UR12, UR6, URZ ;  /* 0x000000060c0d0290 */ /* 0x000fe2000fffe03f */
[----:B------:R-:W-:Y:S01]  /*0a40*/  @!P5 IMAD.IADD R2, R2, 0x1, -R11 ;  /* 0x000000010202d824 */ /* 0x000fe200078e0a0b */
[----:B------:R-:W-:Y:S01]  /*0a50*/  LOP3.LUT R12, R4, R3, RZ, 0x3c, !PT ;  /* 0x00000003040c7212 */ /* 0x000fe200078e3cff */
[----:B------:R-:W-:Y:S01]  /*0a60*/  @UP0 ULDC.64 UR6, c[0x0][0x250] ;  /* 0x0000940000060ab9 */ /* 0x000fe20000000a00 */
[----:B------:R-:W-:Y:S01]  /*0a70*/  IMAD.IADD R4, R168, 0x1, -R5 ;  /* 0x00000001a8047824 */ /* 0x000fe200078e0a05 */
[----:B------:R-:W-:Y:S01]  /*0a80*/  @UP0 UIMAD.WIDE.U32 UR28, UR13, UR6, URZ ;  /* 0x000000060d1c02a5 */ /* 0x000fe2000f8e003f */
[----:B------:R-:W-:Y:S01]  /*0a90*/  LOP3.LUT R10, R14, UR24, RZ, 0x3c, !PT ;  /* 0x000000180e0a7c12 */ /* 0x000fe2000f8e3cff */
[----:B------:R-:W-:Y:S01]  /*0aa0*/  @UP0 UIMAD UR13, UR13, UR7, URZ ;  /* 0x000000070d0d02a4 */ /* 0x000fe2000f8e023f */
[----:B------:R-:W-:Y:S01]  /*0ab0*/  ISETP.GE.U32.AND P6, PT, R2, R11, PT ;  /* 0x0000000b0200720c */ /* 0x000fe20003fc6070 */
[----:B------:R-:W-:Y:S01]  /*0ac0*/  USHF.R.S32.HI UR25, URZ, 0x1f, UR24 ;  /* 0x0000001f3f197899 */ /* 0x000fe20008011418 */
[----:B------:R-:W-:Y:S01]  /*0ad0*/  SHF.R.S32.HI R2, RZ, 0x1f, R4 ;  /* 0x0000001fff027819 */ /* 0x000fe20000011404 */
[----:B------:R-:W-:Y:S01]  /*0ae0*/  @UP0 UIADD3 UR13, UR29, UR13, URZ ;  /* 0x0000000d1d0d0290 */ /* 0x000fe2000fffe03f */
[----:B------:R-:W-:Y:S01]  /*0af0*/  ISETP.GE.AND P2, PT, R10, RZ, PT ;  /* 0x000000ff0a00720c */ /* 0x000fe20003f46270 */
[----:B------:R-:W-:Y:S01]  /*0b00*/  @!P5 VIADD R0, R0, 0x1 ;  /* 0x000000010000d836 */ /* 0x000fe20000000000 */
[----:B------:R-:W-:-:S02]  /*0b10*/  ISETP.NE.AND P5, PT, R14, RZ, PT ;  /* 0x000000ff0e00720c */ /* 0x000fc40003fa5270 */
        /* <DEDUP_REMOVED lines=16> */
.L_x_283:
[----:B------:R-:W-:Y:S01]  /*0c20*/  IMAD R5, R7, UR8, RZ ;  /* 0x0000000807057c24 */ /* 0x000fe2000f8e02ff */
[----:B------:R-:W-:Y:S01]  /*0c30*/  LOP3.LUT R11, R24, 0xfffffff8, RZ, 0xc0, !PT ;  /* 0xfffffff8180b7812 */ /* 0x000fe200078ec0ff */
[----:B------:R-:W-:Y:S01]  /*0c40*/  IMAD.WIDE.U32 R2, R6, UR8, R138 ;  /* 0x0000000806027c25 */ /* 0x000fe2000f8e008a */
[----:B------:R-:W-:Y:S01]  /*0c50*/  ULDC.64 UR4, c[0x0][0x258] ;  /* 0x0000960000047ab9 */ /* 0x000fe20000000a00 */
[----:B------:R-:W-:Y:S01]  /*0c60*/  MOV R28, 0x10 ;  /* 0x00000010001c7802 */ /* 0x000fe20000000f00 */
[----:B------:R-:W-:Y:S01]  /*0c70*/  UIMAD UR25, UR25, UR4, URZ ;  /* 0x00000004191972a4 */ /* 0x000fe2000f8e023f */
[----:B------:R-:W-:Y:S01]  /*0c80*/  IMAD.SHL.U32 R13, R10, 0x8, RZ ;  /* 0x000000080a0d7824 */ /* 0x000fe200078e00ff */
[----:B------:R-:W-:Y:S01]  /*0c90*/  IADD3 R10, P1, R2, UR30, RZ ;  /* 0x0000001e020a7c10 */ /* 0x000fe2000ff3e0ff */
[----:B------:R-:W-:Y:S01]  /*0ca0*/  IMAD R5, R6, UR9, R5 ;  /* 0x0000000906057c24 */ /* 0x000fe2000f8e0205 */
[----:B------:R-:W-:Y:S01]  /*0cb0*/  UIMAD UR5, UR24, UR5, UR25 ;  /* 0x00000005180572a4 */ /* 0x000fe2000f8e0219 */
[----:B------:R-:W-:Y:S01]  /*0cc0*/  IMAD.IADD R22, R4, 0x1, -R11 ;  /* 0x0000000104167824 */ /* 0x000fe200078e0a0b */
[----:B------:R-:W-:Y:S01]  /*0cd0*/  LOP3.LUT R12, R12, 0xfffffe00, R13, 0xf8, !PT ;  /* 0xfffffe000c0c7812 */ /* 0x000fe200078ef80d */
[----:B------:R-:W-:Y:S01]  /*0ce0*/  @P6 VIADD R0, R0, 0x1 ;  /* 0x0000000100006836 */ /* 0x000fe20000000000 */
[----:B------:R-:W-:Y:S01]  /*0cf0*/  IADD3.X R11, R3, UR27, R5, P1, !PT ;  /* 0x0000001b030b7c10 */ /* 0x000fe20008ffe405 */
[C---:B------:R-:W-:Y:S01]  /*0d00*/  IMAD.WIDE.U32 R2, R6.reuse, UR6, R138 ;  /* 0x0000000606027c25 */ /* 0x040fe2000f8e008a */
[----:B------:R-:W1:Y:S01]  /*0d10*/  S2UR UR27, SR_CgaCtaId ;  /* 0x00000000001b79c3 */ /* 0x000e620000008800 */
[----:B------:R-:W-:Y:S01]  /*0d20*/  ISETP.GE.AND P6, PT, R6, UR14, PT ;  /* 0x0000000e06007c0c */ /* 0x000fe2000bfc6270 */
[----:B------:R-:W-:Y:S01]  /*0d30*/  BSSY B0, `(.L_x_284) ;  /* 0x000003e000007945 */ /* 0x000fe20003800000 */
[----:B------:R-:W-:Y:S01]  /*0d40*/  IMAD R4, R7, UR6, RZ ;  /* 0x0000000607047c24 */ /* 0x000fe2000f8e02ff */
[----:B------:R-:W-:Y:S01]  /*0d50*/  @!P2 IADD3 R0, -R0, RZ, RZ ;  /* 0x000000ff0000a210 */ /* 0x000fe20007ffe1ff */
[----:B------:R-:W-:Y:S01]  /*0d60*/  VIADD R200, R138, 0x40 ;  /* 0x000000408ac87836 */ /* 0x000fe20000000000 */
[----:B------:R-:W-:Y:S01]  /*0d70*/  IADD3 R2, P2, R2, UR28, RZ ;  /* 0x0000001c02027c10 */ /* 0x000fe2000ff5e0ff */
[C---:B------:R-:W-:Y:S01]  /*0d80*/  IMAD R5, R6.reuse, UR7, R4 ;  /* 0x0000000706057c24 */ /* 0x040fe2000f8e0204 */
[----:B------:R-:W-:Y:S01]  /*0d90*/  @!P5 LOP3.LUT R0, RZ, R14, RZ, 0x33, !PT ;  /* 0x0000000eff00d212 */ /* 0x000fe200078e33ff */
[----:B------:R-:W-:Y:S01]  /*0da0*/  VIADD R18, R6, 0x10 ;  /* 0x0000001006127836 */ /* 0x000fe20000000000 */
[----:B------:R-:W-:Y:S01]  /*0db0*/  IADD3 R14, P1, R138, UR26, RZ ;  /* 0x0000001a8a0e7c10 */ /* 0x000fe2000ff3e0ff */
[----:B------:R-:W-:Y:S01]  /*0dc0*/  IMAD.MOV.U32 R29, RZ, RZ, 0x20 ;  /* 0x00000020ff1d7424 */ /* 0x000fe200078e00ff */
[----:B------:R-:W-:Y:S01]  /*0dd0*/  IADD3.X R3, R3, UR13, R5, P2, !PT ;  /* 0x0000000d03037c10 */ /* 0x000fe200097fe405 */
[----:B------:R-:W-:Y:S01]  /*0de0*/  ULDC.64 UR12, c[0x0][0x260] ;  /* 0x00009800000c7ab9 */ /* 0x000fe20000000a00 */
[----:B------:R-:W-:Y:S01]  /*0df0*/  IADD3.X R15, R139, UR10, RZ, P1, !PT ;  /* 0x0000000a8b0f7c10 */ /* 0x000fe20008ffe4ff */
[----:B------:R-:W-:Y:S01]  /*0e00*/  ULDC.64 UR10, c[0x0][0x268] ;  /* 0x00009a00000a7ab9 */ /* 0x000fe20000000a00 */
[C---:B------:R-:W-:Y:S01]  /*0e10*/  IMAD.WIDE.U32 R32, R0.reuse, UR12, R10 ;  /* 0x0000000c00207c25 */ /* 0x040fe2000f8e000a */
[----:B------:R-:W-:Y:S01]  /*0e20*/  MOV R13, UR4 ;  /* 0x00000004000d7c02 */ /* 0x000fe20008000f00 */
[----:B------:R-:W-:Y:S01]  /*0e30*/  UMOV UR4, 0x400 ;  /* 0x0000040000047882 */ /* 0x000fe20000000000 */
[----:B------:R-:W-:Y:S01]  /*0e40*/  SHF.R.S32.HI R4, RZ, 0x1f, R0 ;  /* 0x0000001fff047819 */ /* 0x000fe20000011400 */
[----:B------:R-:W-:Y:S01]  /*0e50*/  IMAD.WIDE.U32 R30, R0, UR10, R2 ;  /* 0x0000000a001e7c25 */ /* 0x000fe2000f8e0002 */
[----:B------:R2:W-:Y:S01]  /*0e60*/  STL.64 [R1+0x68], R32 ;  /* 0x0000682001007387 */ /* 0x0005e20000100a00 */
[----:B------:R-:W-:-:S02]  /*0e70*/  ISETP.GE.AND P5, PT, R18, UR14, PT ;  /* 0x0000000e12007c0c */ /* 0x000fc4000bfa6270 */
[----:B------:R-:W-:Y:S01]  /*0e80*/  IMAD.WIDE.U32 R14, R13, UR24, R14 ;  /* 0x000000180d0e7c25 */ /* 0x000fe2000f8e000e */
[----:B------:R2:W-:Y:S01]  /*0e90*/  STL.64 [R1+0x78], R30 ;  /* 0x0000781e01007387 */ /* 0x0005e20000100a00 */
[----:B-1----:R-:W-:Y:S01]  /*0ea0*/  ULEA UR4, UR27, UR4, 0x18 ;  /* 0x000000041b047291 */ /* 0x002fe2000f8ec03f */
[----:B------:R-:W-:Y:S01]  /*0eb0*/  R2P PR, R22, 0x6 ;  /* 0x0000000616007804 */ /* 0x000fe20000000000 */
[C---:B------:R-:W-:Y:S01]  /*0ec0*/  IMAD R5, R4.reuse, UR12, RZ ;  /* 0x0000000c04057c24 */ /* 0x040fe2000f8e02ff */
[----:B------:R2:W-:Y:S01]  /*0ed0*/  STL [R1+0x2c], R200 ;  /* 0x00002cc801007387 */ /* 0x0005e20000100800 */
[----:B------:R-:W-:Y:S01]  /*0ee0*/  IMAD R4, R4, UR10, RZ ;  /* 0x0000000a04047c24 */ /* 0x000fe2000f8e02ff */
[----:B------:R-:W-:Y:S01]  /*0ef0*/  IADD3 R11, R15, UR5, RZ ;  /* 0x000000050f0b7c10 */ /* 0x000fe2000fffe0ff */
[----:B------:R-:W-:Y:S01]  /*0f00*/  IMAD R23, R0, UR13, R5 ;  /* 0x0000000d00177c24 */ /* 0x000fe2000f8e0205 */
[----:B------:R-:W-:Y:S01]  /*0f10*/  IADD3 R19, R6, 0x20, RZ ;  /* 0x0000002006137810 */ /* 0x000fe20007ffe0ff */
[----:B------:R-:W-:Y:S01]  /*0f20*/  IMAD R26, R0, UR11, R4 ;  /* 0x0000000b001a7c24 */ /* 0x000fe2000f8e0204 */
[----:B------:R-:W-:-:S02]  /*0f30*/  SEL R5, R28, 0xfffffff0, !P1 ;  /* 0xfffffff01c057807 */ /* 0x000fc40004800000 */
[----:B------:R-:W-:Y:S02]  /*0f40*/  SEL R3, R29, 0xffffffe0, !P2 ;  /* 0xffffffe01d037807 */ /* 0x000fe40005000000 */
[----:B------:R-:W-:Y:S01]  /*0f50*/  LEA R244, R12, UR4, 0x1 ;  /* 0x000000040cf47c11 */ /* 0x000fe2000f8e08ff */
        /* <DEDUP_REMOVED lines=27> */
.L_x_285:
[----:B------:R-:W-:Y:S05]  /*1110*/  BSYNC B0 ;  /* 0x0000000000007941 */ /* 0x000fea0003800000 */
.L_x_284:
        /* <DEDUP_REMOVED lines=33> */
.L_x_287:
[----:B------:R-:W-:Y:S05]  /*1330*/  BSYNC B0 ;  /* 0x0000000000007941 */ /* 0x000fea0003800000 */
.L_x_286:
        /* <DEDUP_REMOVED lines=34> */
.L_x_289:
[----:B------:R-:W-:Y:S05]  /*1560*/  BSYNC B0 ;  /* 0x0000000000007941 */ /* 0x000fea0003800000 */
.L_x_288:
        /* <DEDUP_REMOVED lines=33> */
.L_x_291:
[----:B------:R-:W-:Y:S05]  /*1780*/  BSYNC B0 ;  /* 0x0000000000007941 */ /* 0x000fea0003800000 */
.L_x_290:
        /* <DEDUP_REMOVED lines=32> */
.L_x_293:
[----:B------:R-:W-:Y:S05]  /*1990*/  BSYNC B0 ;  /* 0x0000000000007941 */ /* 0x000fea0003800000 */
.L_x_292:
        /* <DEDUP_REMOVED lines=32> */
.L_x_295:
[----:B------:R-:W-:Y:S05]  /*1ba0*/  BSYNC B0 ;  /* 0x0000000000007941 */ /* 0x000fea0003800000 */
.L_x_294:
        /* <DEDUP_REMOVED lines=32> */
.L_x_297:
[----:B------:R-:W-:Y:S05]  /*1db0*/  BSYNC B0 ;  /* 0x0000000000007941 */ /* 0x000fea0003800000 */
.L_x_296:
        /* <DEDUP_REMOVED lines=14> */
[----:B------:R-:W5:Y:S01]  /*1ea0*/  @!P1 LDC.64 R12, c[0x0][0x210] ;  /* 0x00008400ff0c9b82 */ /* 0x000f620000000a00 */
[----:B------:R-:W-:Y:S01]  /*1eb0*/  IMAD R0, R0, UR11, R8 ;  /* 0x0000000b00007c24 */ /* 0x000fe2000f8e0208 */
[----:B------:R1:W-:Y:S03]  /*1ec0*/  @P1 STS.128 [R244+0x3800], RZ ;  /* 0x003800fff4001388 */ /* 0x0003e60000000c00 */
[----:B------:R-:W-:Y:S01]  /*1ed0*/  IMAD.IADD R0, R11, 0x1, R0 ;  /* 0x000000010b007824 */ /* 0x000fe200078e0200 */
[----:B-----5:R-:W-:-:S04]  /*1ee0*/  @!P1 LEA R8, P6, R10, R12, 0x1 ;  /* 0x0000000c0a089211 */ /* 0x020fc800078c08ff */
        /* <DEDUP_REMOVED lines=8> */
[----:B-1----:R-:W-:-:S04]  /*1f70*/  LEA R8, P0, R10, UR10, 0x1 ;  /* 0x0000000a0a087c11 */ /* 0x002fc8000f8008ff */
[----:B------:R-:W-:-:S05]  /*1f80*/  LEA.HI.X R9, R10, UR11, R0, 0x1, P0 ;  /* 0x0000000b0a097c11 */ /* 0x000fca00080f0c00 */
[----:B------:R-:W-:Y:S01]  /*1f90*/  @!PT LDS RZ, [RZ] ;  /* 0x00000000fffff984 */ /* 0x000fe20000000800 */
[----:B------:R-:W-:Y:S01]  /*1fa0*/  @!PT LDS RZ, [RZ] ;  /* 0x00000000fffff984 */ /* 0x000fe20000000800 */
[----:B------:R-:W-:Y:S01]  /*1fb0*/  @!PT LDS RZ, [RZ] ;  /* 0x00000000fffff984 */ /* 0x000fe20000000800 */
[----:B------:R1:W-:Y:S04]  /*1fc0*/  LDGSTS.E.BYPASS.LTC128B.128 [R244+0x7800], desc[UR20][R8.64+0x80] ;  /* 0x0780008008f47fae */ /* 0x0003e8000b901d54 */
.L_x_299:
[----:B------:R-:W-:Y:S05]  /*1fd0*/  BSYNC B0 ;  /* 0x0000000000007941 */ /* 0x000fea0003800000 */
.L_x_298:
        /* <DEDUP_REMOVED lines=9> */
[----:B-1----:R-:W-:Y:S01]  /*2070*/  IMAD.WIDE.U32 R8, R174, UR12, R198 ;  /* 0x0000000cae087c25 */ /* 0x002fe2000f8e00c6 */
[----:B------:R-:W-:Y:S01]  /*2080*/  BSSY B0, `(.L_x_300) ;  /* 0x0000018000007945 */ /* 0x000fe20003800000 */
[----:B------:R-:W-:-:S03]  /*2090*/  LOP3.LUT R14, R10, 0xffffffe0, RZ, 0xc0, !PT ;  /* 0xffffffe00a0e7812 */ /* 0x000fc600078ec0ff */
[----:B------:R-:W-:Y:S02]  /*20a0*/  VIADD R11, R9, UR10 ;  /* 0x0000000a090b7c36 */ /* 0x000fe40008000000 */
[----:B------:R-:W-:Y:S05]  /*20b0*/  @P0 BRA `(.L_x_301) ;  /* 0x0000000000500947 */ /* 0x000fea0003800000 */
[----:B------:R-:W-:Y:S02]  /*20c0*/  ULDC UR10, c[0x0][0x2d0] ;  /* 0x0000b400000a7ab9 */ /* 0x000fe40000000800 */
[----:B------:R-:W-:Y:S02]  /*20d0*/  ISETP.GE.AND P1, PT, R138, UR10, PT ;  /* 0x0000000a8a007c0c */ /* 0x000fe4000bf26270 */
[----:B------:R-:W-:-:S11]  /*20e0*/  ISETP.GE.AND P0, PT, R200, UR10, PT ;  /* 0x0000000ac8007c0c */ /* 0x000fd6000bf06270 */
[----:B------:R-:W1:Y:S01]  /*20f0*/  @!P1 LDC.64 R12, c[0x0][0x218] ;  /* 0x00008600ff0c9b82 */ /* 0x000e620000000a00 */
[----:B------:R1:W-:Y:S02]  /*2100*/  @P1 STS.128 [R244+0x8000], RZ ;  /* 0x008000fff4001388 */ /* 0x0003e40000000c00 */
        /* <DEDUP_REMOVED lines=15> */
.L_x_301:
[----:B------:R-:W-:Y:S05]  /*2200*/  BSYNC B0 ;  /* 0x0000000000007941 */ /* 0x000fea0003800000 */
.L_x_300:
[----:B------:R-:W-:Y:S01]  /*2210*/  USHF.L.U64.HI UR25, UR8, 0x4, UR9 ;  /* 0x0000000408197899 */ /* 0x000fe20008010209 */
[----:B------:R-:W-:Y:S01]  /*2220*/  BSSY B0, `(.L_x_302) ;  /* 0x000001a000007945 */ /* 0x000fe20003800000 */
[----:B------:R-:W-:Y:S01]  /*2230*/  USHF.L.U32 UR26, UR8, 0x4, URZ ;  /* 0x00000004081a7899 */ /* 0x000fe2000800063f */
[----:B---34-:R-:W-:Y:S02]  /*2240*/  SHF.R.S32.HI R16, RZ, 0x4, R25 ;  /* 0x00000004ff107819 */ /* 0x018fe40000011419 */
[----:B------:R-:W-:Y:S09]  /*2250*/  @P2 BRA `(.L_x_303) ;  /* 0x0000000000582947 */ /* 0x000ff20003800000 */
[----:B------:R-:W-:Y:S01]  /*2260*/  ULDC UR10, c[0x0][0x2d0] ;  /* 0x0000b400000a7ab9 */ /* 0x000fe20000000800 */
[----:B------:R-:W-:Y:S02]  /*2270*/  IADD3 R0, P2, R8, UR26, RZ ;  /* 0x0000001a08007c10 */ /* 0x000fe4000ff5e0ff */
[----:B------:R-:W-:Y:S02]  /*2280*/  ISETP.GE.AND P1, PT, R138, UR10, PT ;  /* 0x0000000a8a007c0c */ /* 0x000fe4000bf26270 */
[----:B------:R-:W-:Y:S02]  /*2290*/  ISETP.GE.AND P0, PT, R200, UR10, PT ;  /* 0x0000000ac8007c0c */ /* 0x000fe4000bf06270 */
[----:B------:R-:W-:-:S09]  /*22a0*/  IADD3.X R2, R11, UR25, RZ, P2, !PT ;  /* 0x000000190b027c10 */ /* 0x000fd200097fe4ff */
[----:B-1----:R-:W1:Y:S01]  /*22b0*/  @!P1 LDC.64 R12, c[0x0][0x218] ;  /* 0x00008600ff0c9b82 */ /* 0x002e620000000a00 */
        /* <DEDUP_REMOVED lines=16> */
.L_x_303:
[----:B------:R-:W-:Y:S05]  /*23c0*/  BSYNC B0 ;  /* 0x0000000000007941 */ /* 0x000fea0003800000 */
.L_x_302:
        /* <DEDUP_REMOVED lines=33> */
.L_x_305:
[----:B------:R-:W-:Y:S05]  /*25e0*/  BSYNC B0 ;  /* 0x0000000000007941 */ /* 0x000fea0003800000 */
.L_x_304:
[----:B------:R-:W-:Y:S01]  /*25f0*/  IMAD.SHL.U32 R4, R21, 0x40, RZ ;  /* 0x0000004015047824 */ /* 0x000fe200078e00ff */
[----:B------:R-:W-:Y:S01]  /*2600*/  BSSY B0, `(.L_x_306) ;  /* 0x0000021000007945 */ /* 0x000fe20003800000 */
[----:B------:R-:W-:Y:S01]  /*2610*/  IMAD.IADD R15, R16, 0x1, -R15 ;  /* 0x00000001100f7824 */ /* 0x000fe200078e0a0f */
[----:B------:R-:W-:Y:S01]  /*2620*/  LEA.HI R16, R17, R14, RZ, 0x2 ;  /* 0x0000000e11107211 */ /* 0x000fe200078f10ff */
[C---:B------:R-:W-:Y:S01]  /*2630*/  IMAD.SHL.U32 R2, R6.reuse, 0x8, RZ ;  /* 0x0000000806027824 */ /* 0x040fe200078e00ff */
[----:B------:R-:W-:Y:S02]  /*2640*/  ISETP.GE.AND P6, PT, R6, UR5, PT ;  /* 0x0000000506007c0c */ /* 0x000fe4000bfc6270 */
[----:B------:R-:W-:Y:S02]  /*2650*/  SHF.R.S32.HI R14, RZ, 0x5, R10 ;  /* 0x00000005ff0e7819 */ /* 0x000fe4000001140a */
[----:B------:R-:W-:Y:S01]  /*2660*/  LOP3.LUT R4, R4, 0x1c0, RZ, 0xc0, !PT ;  /* 0x000001c004047812 */ /* 0x000fe200078ec0ff */
[----:B------:R-:W-:Y:S08]  /*2670*/  @P1 BRA `(.L_x_307) ;  /* 0x0000000000641947 */ /* 0x000ff00003800000 */
        /* <DEDUP_REMOVED lines=25> */
.L_x_307:
[----:B------:R-:W-:Y:S05]  /*2810*/  BSYNC B0 ;  /* 0x0000000000007941 */ /* 0x000fea0003800000 */
.L_x_306:
[----:B------:R-:W0:Y:S01]  /*2820*/  LDGDEPBAR ;  /* 0x00000000000079af */ /* 0x000e220000000000 */
[----:B------:R-:W-:Y:S01]  /*2830*/  IMAD.IADD R11, R31, 0x1, R26 ;  /* 0x000000011f0b7824 */ /* 0x000fe200078e021a */
[----:B------:R-:W-:Y:S01]  /*2840*/  LOP3.LUT R2, R4, 0x8, R2, 0xf8, !PT ;  /* 0x0000000804027812 */ /* 0x000fe200078ef802 */
[----:B------:R-:W-:Y:S01]  /*2850*/  IMAD.MOV.U32 R10, RZ, RZ, R30 ;  /* 0x000000ffff0a7224 */ /* 0x000fe200078e001e */
[----:B------:R-:W-:Y:S01]  /*2860*/  SHF.R.U32.HI R4, RZ, 0x3, R4 ;  /* 0x00000003ff047819 */ /* 0x000fe20000011604 */
[----:B------:R-:W-:Y:S01]  /*2870*/  IMAD.SHL.U32 R0, R22, 0x40, RZ ;  /* 0x0000004016007824 */ /* 0x000fe200078e00ff */
[----:B-1-3--:R-:W-:Y:S01]  /*2880*/  LEA R8, R14, UR22, 0x4 ;  /* 0x000000160e087c11 */ /* 0x00afe2000f8e20ff */
[C---:B------:R-:W-:Y:S01]  /*2890*/  IMAD.SHL.U32 R7, R15.reuse, 0x8, RZ ;  /* 0x000000080f077824 */ /* 0x040fe200078e00ff */
[----:B------:R-:W-:Y:S01]  /*28a0*/  SHF.R.S32.HI R6, RZ, 0x2, R16 ;  /* 0x00000002ff067819 */ /* 0x000fe20000011410 */
[----:B------:R1:W-:Y:S01]  /*28b0*/  STL.64 [R1+0x70], R10 ;  /* 0x0000700a01007387 */ /* 0x0003e20000100a00 */
[----:B------:R-:W-:Y:S01]  /*28c0*/  LOP3.LUT R0, R0, 0x1c0, RZ, 0xc0, !PT ;  /* 0x000001c000007812 */ /* 0x000fe200078ec0ff */
[----:B------:R-:W-:Y:S01]  /*28d0*/  USHF.L.U64.HI UR22, UR6, 0x6, UR7 ;  /* 0x0000000606167899 */ /* 0x000fe20008010207 */
[----:B------:R-:W-:Y:S01]  /*28e0*/  LOP3.LUT R2, R2, R4, RZ, 0x3c, !PT ;  /* 0x0000000402027212 */ /* 0x000fe200078e3cff */
[----:B------:R-:W-:Y:S01]  /*28f0*/  IMAD.U32 R4, RZ, RZ, UR23 ;  /* 0x00000017ff047e24 */ /* 0x000fe2000f8e00ff */
[----:B------:R-:W-:Y:S01]  /*2900*/  IADD3 R6, R8, 0x1, R6 ;  /* 0x0000000108067810 */ /* 0x000fe20007ffe006 */
[----:B------:R-:W-:Y:S01]  /*2910*/  USHF.L.U32 UR27, UR6, 0x6, URZ ;  /* 0x00000006061b7899 */ /* 0x000fe2000800063f */
[----:B------:R-:W-:Y:S01]  /*2920*/  LOP3.LUT R9, R0, 0x8, R7, 0xf8, !PT ;  /* 0x0000000800097812 */ /* 0x000fe200078ef807 */
[----:B------:R-:W-:Y:S01]  /*2930*/  UIMAD UR10, UR22, UR12, URZ ;  /* 0x0000000c160a72a4 */ /* 0x000fe2000f8e023f */
[----:B------:R-:W-:Y:S01]  /*2940*/  SHF.R.U32.HI R7, RZ, 0x3, R0 ;  /* 0x00000003ff077819 */ /* 0x000fe20000011600 */
[----:B------:R-:W-:Y:S01]  /*2950*/  IMAD R0, R15, 0x200, R2 ;  /* 0x000002000f007824 */ /* 0x000fe200078e0202 */
[----:B------:R-:W-:Y:S01]  /*2960*/  IADD3 R2, R4, -UR17, R6 ;  /* 0x8000001104027c10 */ /* 0x000fe2000fffe006 */
[----:B------:R-:W-:Y:S01]  /*2970*/  IMAD.U32 R6, RZ, RZ, UR12 ;  /* 0x0000000cff067e24 */ /* 0x000fe2000f8e00ff */
[----:B------:R-:W-:Y:S01]  /*2980*/  UIMAD UR10, UR28, UR27, UR10 ;  /* 0x0000001b1c0a72a4 */ /* 0x000fe2000f8e020a */
[----:B------:R-:W-:Y:S01]  /*2990*/  IMAD.SHL.U32 R8, R24, 0x40, RZ ;  /* 0x0000004018087824 */ /* 0x000fe200078e00ff */
[----:B------:R-:W-:-:S04]  /*29a0*/  DEPBAR.LE SB0, 0x0 ;  /* 0x000080000000791a */ /* 0x000fc80000000000 */
[----:B------:R-:W-:Y:S01]  /*29b0*/  BAR.SYNC.DEFER_BLOCKING 0x0 ;  /* 0x0000000000007b1d */ /* 0x000fe20000010000 */
[----:B------:R-:W-:Y:S01]  /*29c0*/  LOP3.LUT R173, R9, R7, RZ, 0x3c, !PT ;  /* 0x0000000709ad7212 */ /* 0x000fe200078e3cff */
[----:B------:R-:W-:Y:S01]  /*29d0*/  IMAD.WIDE.U32 R6, R6, UR27, R10 ;  /* 0x0000001b06067c25 */ /* 0x000fe2000f8e000a */
[----:B------:R-:W-:-:S03]  /*29e0*/  LOP3.LUT R172, R8, 0xfffffe00, RZ, 0xc0, !PT ;  /* 0xfffffe0008ac7812 */ /* 0x000fc600078ec0ff */
[----:B------:R-:W-:Y:S01]  /*29f0*/  VIADD R9, R7, UR10 ;  /* 0x0000000a07097c36 */ /* 0x000fe20008000000 */
[----:B------:R-:W-:Y:S01]  /*2a00*/  BSSY B0, `(.L_x_308) ;  /* 0x000001a000007945 */ /* 0x000fe20003800000 */
[----:B------:R-:W-:Y:S02]  /*2a10*/  IMAD R4, R14, 0x400, R172 ;  /* 0x000004000e047824 */ /* 0x000fe400078e02ac */
[----:B------:R-:W-:Y:S01]  /*2a20*/  VIADD R136, R2, UR19 ;  /* 0x0000001302887c36 */ /* 0x000fe20008000000 */
[----:B------:R1:W-:Y:S04]  /*2a30*/  @P6 STS.128 [R244+0xc000], RZ ;  /* 0x00c000fff4006388 */ /* 0x0003e80000000c00 */
[----:B------:R1:W-:Y:S01]  /*2a40*/  @P6 STS.128 [R244+0xe000], RZ ;  /* 0x00e000fff4006388 */ /* 0x0003e20000000c00 */
[----:B------:R-:W-:Y:S05]  /*2a50*/  @P6 BRA `(.L_x_309) ;  /* 0x0000000000506947 */ /* 0x000fea0003800000 */
[----:B------:R-:W-:Y:S02]  /*2a60*/  ULDC UR10, c[0x0][0x2d0] ;  /* 0x0000b400000a7ab9 */ /* 0x000fe40000000800 */
[----:B------:R-:W-:Y:S02]  /*2a70*/  ISETP.GE.AND P2, PT, R138, UR10, PT ;  /* 0x0000000a8a007c0c */ /* 0x000fe4000bf46270 */
[----:B------:R-:W-:-:S11]  /*2a80*/  ISETP.GE.AND P1, PT, R200, UR10, PT ;  /* 0x0000000ac8007c0c */ /* 0x000fd6000bf26270 */
        /* <DEDUP_REMOVED lines=17> */
.L_x_309:
[----:B------:R-:W-:Y:S05]  /*2ba0*/  BSYNC B0 ;  /* 0x0000000000007941 */ /* 0x000fea0003800000 */
.L_x_308:
        /* <DEDUP_REMOVED lines=11> */
[----:B----4-:R-:W-:-:S09]  /*2c60*/  IADD3.X R12, R9, UR19, RZ, P3, !PT ;  /* 0x00000013090c7c10 */ /* 0x010fd20009ffe4ff */
[----:B-1-3--:R-:W1:Y:S01]  /*2c70*/  @!P2 LDC.64 R10, c[0x0][0x220] ;  /* 0x00008800ff0aab82 */ /* 0x00ae620000000a00 */
        /* <DEDUP_REMOVED lines=16> */
.L_x_311:
[----:B------:R-:W-:Y:S05]  /*2d80*/  BSYNC B0 ;  /* 0x0000000000007941 */ /* 0x000fea0003800000 */
.L_x_310:
[----:B------:R1:W-:Y:S01]  /*2d90*/  @P4 STS.128 [R244+0xd000], RZ ;  /* 0x00d000fff4004388 */ /* 0x0003e20000000c00 */
[----:B------:R-:W-:Y:S03]  /*2da0*/  BSSY B0, `(.L_x_312) ;  /* 0x000001c000007945 */ /* 0x000fe60003800000 */
[----:B------:R1:W-:Y:S01]  /*2db0*/  @P4 STS.128 [R244+0xf000], RZ ;  /* 0x00f000fff4004388 */ /* 0x0003e20000000c00 */
[----:B------:R-:W-:Y:S05]  /*2dc0*/  @P4 BRA `(.L_x_313) ;  /* 0x0000000000644947 */ /* 0x000fea0003800000 */
[----:B------:R-:W-:Y:S01]  /*2dd0*/  ULDC UR10, c[0x0][0x2d0] ;  /* 0x0000b400000a7ab9 */ /* 0x000fe20000000800 */
[----:B------:R-:W-:Y:S01]  /*2de0*/  IMAD.U32 R4, RZ, RZ, UR6 ;  /* 0x00000006ff047e24 */ /* 0x000fe2000f8e00ff */
[----:B------:R-:W-:Y:S01]  /*2df0*/  ISETP.GE.AND P2, PT, R138, UR10, PT ;  /* 0x0000000a8a007c0c */ /* 0x000fe2000bf46270 */
[----:B-1-3--:R-:W-:Y:S01]  /*2e00*/  IMAD.U32 R10, RZ, RZ, UR6 ;  /* 0x00000006ff0a7e24 */ /* 0x00afe2000f8e00ff */
[----:B------:R-:W-:Y:S01]  /*2e10*/  ISETP.GE.AND P1, PT, R200, UR10, PT ;  /* 0x0000000ac8007c0c */ /* 0x000fe2000bf26270 */
[----:B----4-:R-:W-:Y:S01]  /*2e20*/  IMAD.U32 R12, RZ, RZ, UR7 ;  /* 0x00000007ff0c7e24 */ /* 0x010fe2000f8e00ff */
[----:B------:R-:W-:-:S04]  /*2e30*/  LEA R4, P3, R4, R6, 0x5 ;  /* 0x0000000604047211 */ /* 0x000fc800078628ff */
[----:B------:R-:W-:-:S05]  /*2e40*/  LEA.HI.X R12, R10, R9, R12, 0x5, P3 ;  /* 0x000000090a0c7211 */ /* 0x000fca00018f2c0c */
        /* <DEDUP_REMOVED lines=17> */
.L_x_313:
[----:B------:R-:W-:Y:S05]  /*2f60*/  BSYNC B0 ;  /* 0x0000000000007941 */ /* 0x000fea0003800000 */
.L_x_312:
        /* <DEDUP_REMOVED lines=34> */
.L_x_315:
[----:B------:R-:W-:Y:S05]  /*3190*/  BSYNC B0 ;  /* 0x0000000000007941 */ /* 0x000fea0003800000 */
.L_x_314:
[----:B----4-:R-:W-:Y:S01]  /*31a0*/  LDSM.16.M88.4 R12, [R240] ;  /* 0x00000000f00c783b */ /* 0x010fe20000000200 */
[----:B------:R-:W-:Y:S01]  /*31b0*/  IMAD R241, R5, 0x2, R240 ;  /* 0x0000000205f17824 */ /* 0x000fe200078e02f0 */
[----:B------:R-:W-:Y:S01]  /*31c0*/  ULDC UR29, c[0x0][0x39c] ;  /* 0x0000e700001d7ab9 */ /* 0x000fe20000000800 */
[--C-:B------:R-:W-:Y:S01]  /*31d0*/  IMAD R6, R2, 0x2, R232.reuse ;  /* 0x0000000202067824 */ /* 0x100fe200078e02e8 */
[----:B------:R-:W4:Y:S01]  /*31e0*/  LDSM.16.M88.4 R16, [R232+0x8000] ;  /* 0x00800000e810783b */ /* 0x000f220000000200 */
[----:B------:R-:W-:Y:S01]  /*31f0*/  IMAD R238, R0, 0x2, R232 ;  /* 0x0000000200ee7824 */ /* 0x000fe200078e02e8 */
[----:B------:R-:W-:Y:S01]  /*3200*/  UISETP.GE.AND UP0, UPT, UR18, 0x2, UPT ;  /* 0x000000021200788c */ /* 0x000fe2000bf06270 */
[C---:B------:R-:W-:Y:S01]  /*3210*/  IMAD R243, R3.reuse, 0x2, R240 ;  /* 0x0000000203f37824 */ /* 0x040fe200078e02f0 */
[----:B-1-3--:R-:W1:Y:S01]  /*3220*/  LDSM.16.M88.4 R8, [R240+0x2000] ;  /* 0x00200000f008783b */ /* 0x00ae620000000200 */
[----:B------:R-:W-:Y:S02]  /*3230*/  VIADD R4, R232, 0x8000 ;  /* 0x00008000e8047836 */ /* 0x000fe40000000000 */
[----:B------:R-:W-:Y:S01]  /*3240*/  IMAD R242, R3, 0x2, R241 ;  /* 0x0000000203f27824 */ /* 0x000fe200078e02f1 */
[----:B--2---:R-:W2:Y:S01]  /*3250*/  LDSM.16.M88.4 R28, [R232+0x8800] ;  /* 0x00880000e81c783b */ /* 0x004ea20000000200 */
[----:B------:R-:W-:-:S02]  /*3260*/  IMAD R239, R2, 0x2, R4 ;  /* 0x0000000202ef7824 */ /* 0x000fc400078e0204 */
[----:B------:R-:W-:Y:S01]  /*3270*/  IMAD.SHL.U32 R4, R168, 0x2, RZ ;  /* 0x00000002a8047824 */ /* 0x000fe200078e00ff */
[----:B------:R-:W3:Y:S01]  /*3280*/  LDSM.16.M88.4 R24, [R232+0x9000] ;  /* 0x00900000e818783b */ /* 0x000ee20000000200 */
[----:B------:R-:W-:-:S03]  /*3290*/  IMAD R237, R0, 0x2, R239 ;  /* 0x0000000200ed7824 */ /* 0x000fc600078e02ef */
[----:B------:R-:W5:Y:S01]  /*32a0*/  LDSM.16.M88.4 R32, [R232+0x9800] ;  /* 0x00980000e820783b */ /* 0x000f620000000200 */
[----:B------:R-:W-:-:S03]  /*32b0*/  LOP3.LUT R4, R4, 0x6, RZ, 0xc0, !PT ;  /* 0x0000000604047812 */ /* 0x000fc600078ec0ff */
[----:B------:R-:W-:Y:S04]  /*32c0*/  LDSM.16.M88.4 R20, [R241] ;  /* 0x00000000f114783b */ /* 0x000fe80000000200 */
[----:B------:R-:W5:Y:S04]  /*32d0*/  LDSM.16.M88.4 R36, [R6+0x8000] ;  /* 0x008000000624783b */ /* 0x000f680000000200 */
[----:B------:R-:W-:Y:S04]  /*32e0*/  LDSM.16.M88.4 R52, [R6+0x8800] ;  /* 0x008800000634783b */ /* 0x000fe80000000200 */
[----:B------:R-:W-:Y:S04]  /*32f0*/  LDSM.16.M88.4 R48, [R6+0x9000] ;  /* 0x009000000630783b */ /* 0x000fe80000000200 */
[----:B------:R-:W-:Y:S01]  /*3300*/  LDSM.16.M88.4 R40, [R243] ;  /* 0x00000000f328783b */ /* 0x000fe20000000200 */
[-C--:B----4-:R-:W-:Y:S03]  /*3310*/  HMMA.16816.F32.BF16 R56, R12, R16.reuse, RZ ;  /* 0x000000100c38723c */ /* 0x090fe600000418ff */
[----:B------:R-:W-:Y:S04]  /*3320*/  LDSM.16.M88.4 R92, [R238+0x9800] ;  /* 0x00980000ee5c783b */ /* 0x000fe80000000200 */
[----:B------:R-:W-:Y:S01]  /*3330*/  LDSM.16.M88.4 R68, [R237] ;  /* 0x00000000ed44783b */ /* 0x000fe20000000200 */
[C---:B-1----:R-:W-:Y:S03]  /*3340*/  HMMA.16816.F32.BF16 R44, R8.reuse, R16, RZ ;  /* 0x00000010082c723c */ /* 0x042fe600000418ff */
[----:B------:R-:W0:Y:S03]  /*3350*/  LDGDEPBAR ;  /* 0x00000000000079af */ /* 0x000e260000000000 */
[-C--:B------:R-:W-:Y:S06]  /*3360*/  HMMA.16816.F32.BF16 R80, R8, R18.reuse, RZ ;  /* 0x000000120850723c */ /* 0x080fec00000418ff */
[----:B------:R-:W-:Y:S01]  /*3370*/  HMMA.16816.F32.BF16 R132, R12, R18, RZ ;  /* 0x000000120c84723c */ /* 0x000fe200000418ff */
[----:B------:R-:W1:Y:S05]  /*3380*/  LDSM.16.M88.4 R16, [R241+0x2000] ;  /* 0x00200000f110783b */ /* 0x000e6a0000000200 */
[C---:B--2---:R-:W-:Y:S06]  /*3390*/  HMMA.16816.F32.BF16 R60, R8.reuse, R28, RZ ;  /* 0x0000001c083c723c */ /* 0x044fec00000418ff */
[----:B------:R-:W-:Y:S06]  /*33a0*/  HMMA.16816.F32.BF16 R76, R8, R30, RZ ;  /* 0x0000001e084c723c */ /* 0x000fec00000418ff */
[C---:B------:R-:W-:Y:S06]  /*33b0*/  HMMA.16816.F32.BF16 R104, R12.reuse, R28, RZ ;  /* 0x0000001c0c68723c */ /* 0x040fec00000418ff */
[----:B------:R-:W-:Y:S01]  /*33c0*/  HMMA.16816.F32.BF16 R128, R12, R30, RZ ;  /* 0x0000001e0c80723c */ /* 0x000fe200000418ff */
[----:B------:R-:W2:Y:S05]  /*33d0*/  LDSM.16.M88.4 R28, [R6+0x9800] ;  /* 0x00980000061c783b */ /* 0x000eaa0000000200 */
[C---:B---3--:R-:W-:Y:S06]  /*33e0*/  HMMA.16816.F32.BF16 R64, R8.reuse, R24, RZ ;  /* 0x000000180840723c */ /* 0x048fec00000418ff */
[----:B------:R-:W-:Y:S06]  /*33f0*/  HMMA.16816.F32.BF16 R96, R8, R26, RZ ;  /* 0x0000001a0860723c */ /* 0x000fec00000418ff */
[C---:B------:R-:W-:Y:S06]  /*3400*/  HMMA.16816.F32.BF16 R100, R12.reuse, R24, RZ ;  /* 0x000000180c64723c */ /* 0x040fec00000418ff */
[----:B------:R-:W-:Y:S01]  /*3410*/  HMMA.16816.F32.BF16 R140, R12, R26, RZ ;  /* 0x0000001a0c8c723c */ /* 0x000fe200000418ff */
[----:B------:R-:W3:Y:S05]  /*3420*/  LDSM.16.M88.4 R24, [R238+0x8000] ;  /* 0x00800000ee18783b */ /* 0x000eea0000000200 */
[C---:B-----5:R-:W-:Y:S06]  /*3430*/  HMMA.16816.F32.BF16 R72, R8.reuse, R32, RZ ;  /* 0x000000200848723c */ /* 0x060fec00000418ff */
[----:B------:R-:W-:Y:S01]  /*3440*/  HMMA.16816.F32.BF16 R88, R8, R34, RZ ;  /* 0x000000220858723c */ /* 0x000fe200000418ff */
[----:B------:R-:W4:Y:S05]  /*3450*/  LDSM.16.M88.4 R8, [R243+0x2000] ;  /* 0x00200000f308783b */ /* 0x000f2a0000000200 */
[----:B------:R-:W-:Y:S01]  /*3460*/  HMMA.16816.F32.BF16 R112, R20, R36, R56 ;  /* 0x000000241470723c */ /* 0x000fe20000041838 */
[----:B------:R-:W-:Y:S05]  /*3470*/  LDSM.16.M88.4 R56, [R238+0x9000] ;  /* 0x00900000ee38783b */ /* 0x000fea0000000200 */
[C---:B------:R-:W-:Y:S06]  /*3480*/  HMMA.16816.F32.BF16 R84, R12.reuse, R32, RZ ;  /* 0x000000200c54723c */ /* 0x040fec00000418ff */
[----:B------:R-:W-:Y:S01]  /*3490*/  HMMA.16816.F32.BF16 R144, R12, R34, RZ ;  /* 0x000000220c90723c */ /* 0x000fe200000418ff */
[----:B------:R-:W5:Y:S04]  /*34a0*/  LDSM.16.M88.4 R12, [R238+0x8800] ;  /* 0x00880000ee0c783b */ /* 0x000f680000000200 */
[----:B------:R-:W-:Y:S01]  /*34b0*/  LDSM.16.M88.4 R32, [R242+0x2000] ;  /* 0x00200000f220783b */ /* 0x000fe20000000200 */
[C---:B-1----:R-:W-:Y:S03]  /*34c0*/  HMMA.16816.F32.BF16 R124, R16.reuse, R36, R44 ;  /* 0x00000024107c723c */ /* 0x042fe6000004182c */
[----:B------:R-:W1:Y:S03]  /*34d0*/  LDSM.16.M88.4 R44, [R242] ;  /* 0x00000000f22c783b */ /* 0x000e660000000200 */
[C---:B------:R-:W-:Y:S06]  /*34e0*/  HMMA.16816.F32.BF16 R120, R16.reuse, R52, R60 ;  /* 0x000000341078723c */ /* 0x040fec000004183c */
[C---:B--2---:R-:W-:Y:S06]  /*34f0*/  HMMA.16816.F32.BF16 R108, R16.reuse, R28, R72 ;  /* 0x0000001c106c723c */ /* 0x044fec0000041848 */
[C---:B------:R-:W-:Y:S06]  /*3500*/  HMMA.16816.F32.BF16 R116, R16.reuse, R48, R64 ;  /* 0x000000301074723c */ /* 0x040fec0000041840 */
[C---:B------:R-:W-:Y:S06]  /*3510*/  HMMA.16816.F32.BF16 R80, R16.reuse, R38, R80 ;  /* 0x000000261050723c */ /* 0x040fec0000041850 */
[C---:B------:R-:W-:Y:S06]  /*3520*/  HMMA.16816.F32.BF16 R76, R16.reuse, R54, R76 ;  /* 0x00000036104c723c */ /* 0x040fec000004184c */
[C---:B------:R-:W-:Y:S06]  /*3530*/  HMMA.16816.F32.BF16 R72, R16.reuse, R50, R96 ;  /* 0x000000321048723c */ /* 0x040fec0000041860 */
[----:B------:R-:W-:Y:S01]  /*3540*/  HMMA.16816.F32.BF16 R60, R16, R30, R88 ;  /* 0x0000001e103c723c */ /* 0x000fe20000041858 */
[----:B------:R-:W-:Y:S05]  /*3550*/  LDSM.16.M88.4 R88, [R232+0xa000] ;  /* 0x00a00000e858783b */ /* 0x000fea0000000200 */
[----:B---3--:R-:W-:Y:S06]  /*3560*/  HMMA.16816.F32.BF16 R16, R40, R24, R112 ;  /* 0x000000182810723c */ /* 0x008fec0000041870 */
[C---:B------:R-:W-:Y:S01]  /*3570*/  HMMA.16816.F32.BF16 R64, R20.reuse, R38, R132 ;  /* 0x000000261440723c */ /* 0x040fe20000041884 */
[----:B------:R-:W2:Y:S05]  /*3580*/  LDSM.16.M88.4 R36, [R240+0x4000] ;  /* 0x00400000f024783b */ /* 0x000eaa0000000200 */
[C---:B------:R-:W-:Y:S06]  /*3590*/  HMMA.16816.F32.BF16 R96, R20.reuse, R52, R104 ;  /* 0x000000341460723c */ /* 0x040fec0000041868 */
[C---:B------:R-:W-:Y:S06]  /*35a0*/  HMMA.16816.F32.BF16 R148, R20.reuse, R28, R84 ;  /* 0x0000001c1494723c */ /* 0x040fec0000041854 */
[C---:B------:R-:W-:Y:S06]  /*35b0*/  HMMA.16816.F32.BF16 R100, R20.reuse, R48, R100 ;  /* 0x000000301464723c */ /* 0x040fec0000041864 */
[C---:B------:R-:W-:Y:S06]  /*35c0*/  HMMA.16816.F32.BF16 R52, R20.reuse, R54, R128 ;  /* 0x000000361434723c */ /* 0x040fec0000041880 */
[C---:B------:R-:W-:Y:S06]  /*35d0*/  HMMA.16816.F32.BF16 R84, R20.reuse, R50, R140 ;  /* 0x000000321454723c */ /* 0x040fec000004188c */
[----:B------:R-:W-:Y:S01]  /*35e0*/  HMMA.16816.F32.BF16 R144, R20, R30, R144 ;  /* 0x0000001e1490723c */ /* 0x000fe20000041890 */
[----:B------:R-:W-:Y:S05]  /*35f0*/  LDSM.16.M88.4 R28, [R241+0x4000] ;  /* 0x00400000f11c783b */ /* 0x000fea0000000200 */
[C---:B----4-:R-:W-:Y:S06]  /*3600*/  HMMA.16816.F32.BF16 R20, R8.reuse, R24, R124 ;  /* 0x000000180814723c */ /* 0x050fec000004187c */
[C---:B-----5:R-:W-:Y:S06]  /*3610*/  HMMA.16816.F32.BF16 R132, R8.reuse, R12, R120 ;  /* 0x0000000c0884723c */ /* 0x060fec0000041878 */
[C---:B------:R-:W-:Y:S06]  /*3620*/  HMMA.16816.F32.BF16 R160, R8.reuse, R56, R116 ;  /* 0x0000003808a0723c */ /* 0x040fec0000041874 */
[C---:B------:R-:W-:Y:S06]  /*3630*/  HMMA.16816.F32.BF16 R156, R8.reuse, R92, R108 ;  /* 0x0000005c089c723c */ /* 0x040fec000004186c */
[C---:B------:R-:W-:Y:S06]  /*3640*/  HMMA.16816.F32.BF16 R104, R8.reuse, R26, R80 ;  /* 0x0000001a0868723c */ /* 0x040fec0000041850 */
[C---:B------:R-:W-:Y:S06]  /*3650*/  HMMA.16816.F32.BF16 R152, R8.reuse, R14, R76 ;  /* 0x0000000e0898723c */ /* 0x040fec000004184c */
[C---:B------:R-:W-:Y:S01]  /*3660*/  HMMA.16816.F32.BF16 R140, R8.reuse, R58, R72 ;  /* 0x0000003a088c723c */ /* 0x040fe20000041848 */
[----:B------:R-:W-:Y:S05]  /*3670*/  LDSM.16.M88.4 R72, [R6+0xa000] ;  /* 0x00a000000648783b */ /* 0x000fea0000000200 */
[----:B------:R-:W-:Y:S01]  /*3680*/  HMMA.16816.F32.BF16 R124, R8, R94, R60 ;  /* 0x0000005e087c723c */ /* 0x000fe2000004183c */
[----:B------:R-:W3:Y:S04]  /*3690*/  LDSM.16.M88.4 R8, [R240+0x6000] ;  /* 0x00600000f008783b */ /* 0x000ee80000000200 */
[----:B------:R-:W-:Y:S01]  /*36a0*/  LDSM.16.M88.4 R60, [R238+0xa000] ;  /* 0x00a00000ee3c783b */ /* 0x000fe20000000200 */
[----:B-1----:R-:W-:Y:S06]  /*36b0*/  HMMA.16816.F32.BF16 R16, R44, R68, R16 ;  /* 0x000000442c10723c */ /* 0x002fec0000041810 */
[----:B------:R-:W-:Y:S01]  /*36c0*/  HMMA.16816.F32.BF16 R76, R40, R26, R64 ;  /* 0x0000001a284c723c */ /* 0x000fe20000041840 */
[----:B------:R-:W1:Y:S04]  /*36d0*/  LDSM.16.M88.4 R24, [R241+0x6000] ;  /* 0x00600000f118783b */ /* 0x000e680000000200 */
[----:B------:R-:W-:Y:S01]  /*36e0*/  LDSM.16.M88.4 R64, [R237+0x1000] ;  /* 0x00100000ed40783b */ /* 0x000fe20000000200 */
[----:B------:R-:W-:Y:S03]  /*36f0*/  HMMA.16816.F32.BF16 R48, R32, R68, R20 ;  /* 0x000000442030723c */ /* 0x000fe60000041814 */
[----:B------:R-:W4:Y:S03]  /*3700*/  LDSM.16.M88.4 R20, [R243+0x4000] ;  /* 0x00400000f314783b */ /* 0x000f260000000200 */
[C---:B------:R-:W-:Y:S06]  /*3710*/  HMMA.16816.F32.BF16 R116, R40.reuse, R12, R96 ;  /* 0x0000000c2874723c */ /* 0x040fec0000041860 */
[----:B------:R-:W-:Y:S01]  /*3720*/  HMMA.16816.F32.BF16 R128, R40, R14, R52 ;  /* 0x0000000e2880723c */ /* 0x000fe20000041834 */
[----:B------:R-:W5:Y:S05]  /*3730*/  LDSM.16.M88.4 R52, [R237+0x800] ;  /* 0x00080000ed34783b */ /* 0x000f6a0000000200 */
[----:B--2---:R-:W-:Y:S01]  /*3740*/  HMMA.16816.F32.BF16 R12, R36, R88, R16 ;  /* 0x00000058240c723c */ /* 0x004fe20000041810 */
[----:B------:R-:W-:Y:S05]  /*3750*/  LDSM.16.M88.4 R16, [R243+0x6000] ;  /* 0x00600000f310783b */ /* 0x000fea0000000200 */
[C---:B------:R-:W-:Y:S06]  /*3760*/  HMMA.16816.F32.BF16 R112, R40.reuse, R58, R84 ;  /* 0x0000003a2870723c */ /* 0x040fec0000041854 */
[----:B------:R-:W-:Y:S01]  /*3770*/  HMMA.16816.F32.BF16 R120, R40, R56, R100 ;  /* 0x000000382878723c */ /* 0x000fe20000041864 */
[----:B------:R-:W2:Y:S04]  /*3780*/  LDSM.16.M88.4 R100, [R237+0x1800] ;  /* 0x00180000ed64783b */ /* 0x000ea80000000200 */
[----:B------:R-:W-:Y:S01]  /*3790*/  LDSM.16.M88.4 R56, [R237+0x2000] ;  /* 0x00200000ed38783b */ /* 0x000fe20000000200 */
[----:B------:R-:W-:Y:S06]  /*37a0*/  HMMA.16816.F32.BF16 R84, R44, R70, R76 ;  /* 0x000000462c54723c */ /* 0x000fec000004184c */
[----:B---3--:R-:W-:Y:S06]  /*37b0*/  HMMA.16816.F32.BF16 R48, R8, R88, R48 ;  /* 0x000000580830723c */ /* 0x008fec0000041830 */
[----:B------:R-:W-:Y:S01]  /*37c0*/  HMMA.16816.F32.BF16 R76, R32, R70, R104 ;  /* 0x00000046204c723c */ /* 0x000fe20000041868 */
[----:B------:R-:W-:Y:S05]  /*37d0*/  LDSM.16.M88.4 R68, [R232+0xa800] ;  /* 0x00a80000e844783b */ /* 0x000fea0000000200 */
[----:B------:R-:W-:Y:S01]  /*37e0*/  HMMA.16816.F32.BF16 R80, R28, R72, R12 ;  /* 0x000000481c50723c */ /* 0x000fe2000004180c */
[----:B------:R-:W3:Y:S05]  /*37f0*/  LDSM.16.M88.4 R12, [R242+0x4000] ;  /* 0x00400000f20c783b */ /* 0x000eea0000000200 */
[----:B------:R-:W-:Y:S06]  /*3800*/  HMMA.16816.F32.BF16 R96, R36, R90, R84 ;  /* 0x0000005a2460723c */ /* 0x000fec0000041854 */
[----:B-1----:R-:W-:Y:S06]  /*3810*/  HMMA.16816.F32.BF16 R48, R24, R72, R48 ;  /* 0x000000481830723c */ /* 0x002fec0000041830 */
[----:B------:R-:W-:Y:S06]  /*3820*/  HMMA.16816.F32.BF16 R84, R8, R90, R76 ;  /* 0x0000005a0854723c */ /* 0x000fec000004184c */
[C---:B------:R-:W-:Y:S06]  /*3830*/  HMMA.16816.F32.BF16 R108, R40.reuse, R92, R148 ;  /* 0x0000005c286c723c */ /* 0x040fec0000041894 */
[----:B------:R-:W-:Y:S01]  /*3840*/  HMMA.16816.F32.BF16 R144, R40, R94, R144 ;  /* 0x0000005e2890723c */ /* 0x000fe20000041890 */
[----:B------:R-:W1:Y:S05]  /*3850*/  LDSM.16.M88.4 R40, [R242+0x6000] ;  /* 0x00600000f228783b */ /* 0x000e6a0000000200 */
[----:B----4-:R-:W-:Y:S06]  /*3860*/  HMMA.16816.F32.BF16 R92, R20, R60, R80 ;  /* 0x0000003c145c723c */ /* 0x010fec0000041850 */
[C---:B-----5:R-:W-:Y:S06]  /*3870*/  HMMA.16816.F32.BF16 R104, R32.reuse, R52, R132 ;  /* 0x000000342068723c */ /* 0x060fec0000041884 */
[C---:B------:R-:W-:Y:S06]  /*3880*/  HMMA.16816.F32.BF16 R132, R32.reuse, R54, R152 ;  /* 0x000000362084723c */ /* 0x040fec0000041898 */
[C---:B------:R-:W-:Y:S06]  /*3890*/  HMMA.16816.F32.BF16 R160, R32.reuse, R64, R160 ;  /* 0x0000004020a0723c */ /* 0x040fec00000418a0 */
[C---:B------:R-:W-:Y:S06]  /*38a0*/  HMMA.16816.F32.BF16 R140, R32.reuse, R66, R140 ;  /* 0x00000042208c723c */ /* 0x040fec000004188c */
[C---:B--2---:R-:W-:Y:S06]  /*38b0*/  HMMA.16816.F32.BF16 R156, R32.reuse, R100, R156 ;  /* 0x00000064209c723c */ /* 0x044fec000004189c */
[----:B------:R-:W-:Y:S06]  /*38c0*/  HMMA.16816.F32.BF16 R124, R32, R102, R124 ;  /* 0x00000066207c723c */ /* 0x000fec000004187c */
[----:B------:R-:W-:Y:S06]  /*38d0*/  HMMA.16816.F32.BF16 R32, R44, R52, R116 ;  /* 0x000000342c20723c */ /* 0x000fec0000041874 */
[----:B------:R-:W-:Y:S06]  /*38e0*/  HMMA.16816.F32.BF16 R80, R28, R74, R96 ;  /* 0x0000004a1c50723c */ /* 0x000fec0000041860 */
[----:B------:R-:W-:Y:S01]  /*38f0*/  HMMA.16816.F32.BF16 R76, R16, R60, R48 ;  /* 0x0000003c104c723c */ /* 0x000fe20000041830 */
[----:B------:R-:W2:Y:S05]  /*3900*/  LDSM.16.M88.4 R48, [R6+0xa800] ;  /* 0x00a800000630783b */ /* 0x000eaa0000000200 */
[----:B------:R-:W-:Y:S06]  /*3910*/  HMMA.16816.F32.BF16 R84, R24, R74, R84 ;  /* 0x0000004a1854723c */ /* 0x000fec0000041854 */
[----:B---3--:R-:W-:Y:S06]  /*3920*/  HMMA.16816.F32.BF16 R92, R12, R56, R92 ;  /* 0x000000380c5c723c */ /* 0x008fec000004185c */
[----:B------:R-:W-:Y:S06]  /*3930*/  HMMA.16816.F32.BF16 R72, R36, R68, R32 ;  /* 0x000000442448723c */ /* 0x000fec0000041820 */
[C---:B------:R-:W-:Y:S06]  /*3940*/  HMMA.16816.F32.BF16 R120, R44.reuse, R64, R120 ;  /* 0x000000402c78723c */ /* 0x040fec0000041878 */
[----:B------:R-:W-:Y:S06]  /*3950*/  HMMA.16816.F32.BF16 R112, R44, R66, R112 ;  /* 0x000000422c70723c */ /* 0x000fec0000041870 */
[----:B------:R-:W-:Y:S01]  /*3960*/  HMMA.16816.F32.BF16 R64, R20, R62, R80 ;  /* 0x0000003e1440723c */ /* 0x000fe20000041850 */
[----:B------:R-:W-:-:S04]  /*3970*/  FMUL.FTZ R0, R92, UR29 ;  /* 0x0000001d5c007c20 */ /* 0x000fc80008410000 */
[----:B------:R3:W-:Y:S01]  /*3980*/  MUFU.TANH R152, R0 ;  /* 0x0000000000987308 */ /* 0x0007e20000002400 */
[----:B------:R-:W-:Y:S01]  /*3990*/  HMMA.16816.F32.BF16 R88, R44, R54, R128 ;  /* 0x000000362c58723c */ /* 0x000fe20000041880 */
[----:B------:R-:W4:Y:S05]  /*39a0*/  LDSM.16.M88.4 R52, [R238+0xa800] ;  /* 0x00a80000ee34783b */ /* 0x000f2a0000000200 */
[----:B------:R-:W-:Y:S06]  /*39b0*/  HMMA.16816.F32.BF16 R32, R8, R68, R104 ;  /* 0x000000440820723c */ /* 0x000fec0000041868 */
[----:B-1----:R-:W-:Y:S01]  /*39c0*/  HMMA.16816.F32.BF16 R76, R40, R56, R76 ;  /* 0x00000038284c723c */ /* 0x002fe2000004184c */
[----:B---3--:R-:W-:-:S05]  /*39d0*/  FMUL.FTZ R0, R93, UR29 ;  /* 0x0000001d5d007c20 */ /* 0x008fca0008410000 */
[----:B------:R-:W-:Y:S01]  /*39e0*/  HMMA.16816.F32.BF16 R60, R16, R62, R84 ;  /* 0x0000003e103c723c */ /* 0x000fe20000041854 */
[----:B------:R1:W3:Y:S05]  /*39f0*/  MUFU.TANH R164, R0 ;  /* 0x0000000000a47308 */ /* 0x0002ea0000002400 */
[----:B--2---:R-:W-:Y:S06]  /*3a00*/  HMMA.16816.F32.BF16 R72, R28, R48, R72 ;  /* 0x000000301c48723c */ /* 0x004fec0000041848 */
[----:B------:R-:W-:Y:S06]  /*3a10*/  HMMA.16816.F32.BF16 R80, R12, R58, R64 ;  /* 0x0000003a0c50723c */ /* 0x000fec0000041840 */
[----:B------:R-:W-:Y:S01]  /*3a20*/  HMMA.16816.F32.BF16 R64, R24, R48, R32 ;  /* 0x000000301840723c */ /* 0x000fe20000041820 */
[----:B-1----:R-:W-:Y:S01]  /*3a30*/  FMUL.FTZ R0, R94, UR29 ;  /* 0x0000001d5e007c20 */ /* 0x002fe20008410000 */
[----:B------:R-:W1:Y:S03]  /*3a40*/  LDSM.16.M88.4 R32, [R237+0x2800] ;  /* 0x00280000ed20783b */ /* 0x000e660000000200 */
[----:B------:R2:W-:Y:S01]  /*3a50*/  MUFU.TANH R151, R0 ;  /* 0x0000000000977308 */ /* 0x0005e20000002400 */
[----:B------:R-:W-:Y:S06]  /*3a60*/  HMMA.16816.F32.BF16 R108, R44, R100, R108 ;  /* 0x000000642c6c723c */ /* 0x000fec000004186c */
[----:B----4-:R-:W-:Y:S06]  /*3a70*/  HMMA.16816.F32.BF16 R72, R20, R52, R72 ;  /* 0x000000341448723c */ /* 0x010fec0000041848 */
[----:B------:R-:W-:Y:S01]  /*3a80*/  HMMA.16816.F32.BF16 R100, R44, R102, R144 ;  /* 0x000000662c64723c */ /* 0x000fe20000041890 */
[----:B------:R-:W-:Y:S01]  /*3a90*/  LDSM.16.M88.4 R44, [R237+0x3000] ;  /* 0x00300000ed2c783b */ /* 0x000fe20000000200 */
[----:B--2---:R-:W-:-:S04]  /*3aa0*/  FMUL.FTZ R0, R95, UR29 ;  /* 0x0000001d5f007c20 */ /* 0x004fc80008410000 */
[----:B------:R-:W-:Y:S01]  /*3ab0*/  HMMA.16816.F32.BF16 R92, R40, R58, R60 ;  /* 0x0000003a285c723c */ /* 0x000fe2000004183c */
[----:B------:R-:W2:Y:S01]  /*3ac0*/  LDSM.16.M88.4 R56, [R232+0xb000] ;  /* 0x00b00000e838783b */ /* 0x000ea20000000200 */
[----:B------:R4:W5:Y:S04]  /*3ad0*/  MUFU.TANH R166, R0 ;  /* 0x0000000000a67308 */ /* 0x0009680000002400 */
[----:B------:R-:W-:Y:S06]  /*3ae0*/  HMMA.16816.F32.BF16 R60, R36, R70, R88 ;  /* 0x00000046243c723c */ /* 0x000fec0000041858 */
[----:B------:R-:W-:Y:S06]  /*3af0*/  HMMA.16816.F32.BF16 R64, R16, R52, R64 ;  /* 0x000000341040723c */ /* 0x000fec0000041840 */
[----:B-1----:R-:W-:Y:S01]  /*3b00*/  HMMA.16816.F32.BF16 R84, R12, R32, R72 ;  /* 0x000000200c54723c */ /* 0x002fe20000041848 */
[----:B----4-:R-:W-:-:S04]  /*3b10*/  FMUL.FTZ R0, R76, UR29 ;  /* 0x0000001d4c007c20 */ /* 0x010fc80008410000 */
[----:B------:R1:W-:-:S13]  /*3b20*/  MUFU.TANH R150, R0 ;  /* 0x0000000000967308 */ /* 0x0003da0000002400 */
[----:B------:R-:W-:Y:S01]  /*3b30*/  HMMA.16816.F32.BF16 R88, R40, R32, R64 ;  /* 0x000000202858723c */ /* 0x000fe20000041840 */
[----:B-1----:R-:W-:-:S05]  /*3b40*/  FMUL.FTZ R0, R77, UR29 ;  /* 0x0000001d4d007c20 */ /* 0x002fca0008410000 */
[----:B--2---:R-:W-:Y:S01]  /*3b50*/  HMMA.16816.F32.BF16 R72, R36, R56, R120 ;  /* 0x000000382448723c */ /* 0x004fe20000041878 */
[----:B------:R1:W2:Y:S02]  /*3b60*/  MUFU.TANH R148, R0 ;  /* 0x0000000000947308 */ /* 0x0002a40000002400 */
[----:B-1----:R-:W-:-:S06]  /*3b70*/  FMUL.FTZ R0, R78, UR29 ;  /* 0x0000001d4e007c20 */ /* 0x002fcc0008410000 */
[----:B------:R1:W-:Y:S02]  /*3b80*/  MUFU.TANH R149, R0 ;  /* 0x0000000000957308 */ /* 0x0003e40000002400 */
[----:B-1----:R-:W-:Y:S02]  /*3b90*/  FMUL.FTZ R0, R79, UR29 ;  /* 0x0000001d4f007c20 */ /* 0x002fe40008410000 */
[----:B------:R-:W-:Y:S04]  /*3ba0*/  HMMA.16816.F32.BF16 R76, R8, R70, R132 ;  /* 0x00000046084c723c */ /* 0x000fe80000041884 */
[----:B------:R1:W4:Y:S02]  /*3bb0*/  MUFU.TANH R130, R0 ;  /* 0x0000000000827308 */ /* 0x0003240000002400 */
[----:B------:R-:W-:Y:S01]  /*3bc0*/  HMMA.16816.F32.BF16 R68, R28, R50, R60 ;  /* 0x000000321c44723c */ /* 0x000fe2000004183c */
[----:B------:R-:W3:Y:S01]  /*3bd0*/  LDSM.16.M88.4 R60, [R6+0xb000] ;  /* 0x00b00000063c783b */ /* 0x000ee20000000200 */
[----:B-1----:R-:W-:-:S04]  /*3be0*/  FMUL.FTZ R0, R80, UR29 ;  /* 0x0000001d50007c20 */ /* 0x002fc80008410000 */
[----:B------:R1:W4:-:S12]  /*3bf0*/  MUFU.TANH R165, R0 ;  /* 0x0000000000a57308 */ /* 0x0003180000002400 */
[----:B------:R-:W-:Y:S01]  /*3c00*/  HMMA.16816.F32.BF16 R76, R24, R50, R76 ;  /* 0x00000032184c723c */ /* 0x000fe2000004184c */
[----:B------:R-:W5:Y:S05]  /*3c10*/  LDSM.16.M88.4 R48, [R238+0xb000] ;  /* 0x00b00000ee30783b */ /* 0x000f6a0000000200 */
[----:B------:R-:W-:Y:S01]  /*3c20*/  HMMA.16816.F32.BF16 R64, R20, R54, R68 ;  /* 0x000000361440723c */ /* 0x000fe20000041844 */
[----:B-1----:R-:W-:-:S04]  /*3c30*/  FMUL.FTZ R0, R81, UR29 ;  /* 0x0000001d51007c20 */ /* 0x002fc80008410000 */
[----:B------:R1:W-:Y:S01]  /*3c40*/  MUFU.TANH R131, R0 ;  /* 0x0000000000837308 */ /* 0x0003e20000002400 */
[----:B---3--:R-:W-:-:S12]  /*3c50*/  HMMA.16816.F32.BF16 R68, R28, R60, R72 ;  /* 0x0000003c1c44723c */ /* 0x008fd80000041848 */
[----:B------:R-:W-:Y:S06]  /*3c60*/  HMMA.16816.F32.BF16 R52, R16, R54, R76 ;  /* 0x000000361034723c */ /* 0x000fec000004184c */
[----:B------:R-:W-:Y:S01]  /*3c70*/  HMMA.16816.F32.BF16 R76, R12, R34, R64 ;  /* 0x000000220c4c723c */ /* 0x000fe20000041840 */
[----:B-1----:R-:W-:-:S04]  /*3c80*/  FMUL.FTZ R0, R82, UR29 ;  /* 0x0000001d52007c20 */ /* 0x002fc80008410000 */
[----:B------:R1:W-:Y:S01]  /*3c90*/  MUFU.TANH R167, R0 ;  /* 0x0000000000a77308 */ /* 0x0003e20000002400 */
[----:B-----5:R-:W-:Y:S06]  /*3ca0*/  HMMA.16816.F32.BF16 R64, R20, R48, R68 ;  /* 0x000000301440723c */ /* 0x020fec0000041844 */
[----:B------:R-:W-:Y:S01]  /*3cb0*/  HMMA.16816.F32.BF16 R68, R36, R58, R112 ;  /* 0x0000003a2444723c */ /* 0x000fe20000041870 */
[----:B-1----:R-:W-:-:S05]  /*3cc0*/  FMUL.FTZ R0, R83, UR29 ;  /* 0x0000001d53007c20 */ /* 0x002fca0008410000 */
[C---:B------:R-:W-:Y:S01]  /*3cd0*/  HMMA.16816.F32.BF16 R80, R8.reuse, R56, R160 ;  /* 0x000000380850723c */ /* 0x040fe200000418a0 */
[----:B------:R1:W-:Y:S05]  /*3ce0*/  MUFU.TANH R129, R0 ;  /* 0x0000000000817308 */ /* 0x0003ea0000002400 */
[----:B------:R-:W-:Y:S01]  /*3cf0*/  HMMA.16816.F32.BF16 R56, R8, R58, R140 ;  /* 0x0000003a0838723c */ /* 0x000fe2000004188c */
[----:B-1----:R-:W-:-:S04]  /*3d00*/  FMUL.FTZ R0, R92, UR29 ;  /* 0x0000001d5c007c20 */ /* 0x002fc80008410000 */
[----:B------:R1:W3:-:S13]  /*3d10*/  MUFU.TANH R7, R0 ;  /* 0x0000000000077308 */ /* 0x0002da0000002400 */
[----:B------:R-:W-:Y:S06]  /*3d20*/  HMMA.16816.F32.BF16 R72, R24, R60, R80 ;  /* 0x0000003c1848723c */ /* 0x000fec0000041850 */
[----:B------:R-:W-:Y:S01]  /*3d30*/  HMMA.16816.F32.BF16 R80, R40, R34, R52 ;  /* 0x000000222850723c */ /* 0x000fe20000041834 */
[----:B------:R-:W5:Y:S01]  /*3d40*/  LDSM.16.M88.4 R32, [R232+0xb800] ;  /* 0x00b80000e820783b */ /* 0x000f620000000200 */
[----:B-1----:R-:W-:-:S04]  /*3d50*/  FMUL.FTZ R0, R93, UR29 ;  /* 0x0000001d5d007c20 */ /* 0x002fc80008410000 */
[----:B------:R1:W-:-:S12]  /*3d60*/  MUFU.TANH R128, R0 ;  /* 0x0000000000807308 */ /* 0x0003d80000002400 */
[----:B------:R-:W-:Y:S06]  /*3d70*/  HMMA.16816.F32.BF16 R52, R16, R48, R72 ;  /* 0x000000301034723c */ /* 0x000fec0000041848 */
[----:B------:R-:W-:Y:S01]  /*3d80*/  HMMA.16816.F32.BF16 R72, R28, R62, R68 ;  /* 0x0000003e1c48723c */ /* 0x000fe20000041844 */
[----:B-1----:R-:W-:-:S04]  /*3d90*/  FMUL.FTZ R0, R94, UR29 ;  /* 0x0000001d5e007c20 */ /* 0x002fc80008410000 */
[----:B------:R1:W3:-:S13]  /*3da0*/  MUFU.TANH R119, R0 ;  /* 0x0000000000777308 */ /* 0x0002da0000002400 */
[----:B------:R-:W-:Y:S06]  /*3db0*/  HMMA.16816.F32.BF16 R68, R40, R44, R52 ;  /* 0x0000002c2844723c */ /* 0x000fec0000041834 */
[----:B------:R-:W-:Y:S01]  /*3dc0*/  HMMA.16816.F32.BF16 R52, R20, R50, R72 ;  /* 0x000000321434723c */ /* 0x000fe20000041848 */
[----:B-1----:R-:W-:-:S04]  /*3dd0*/  FMUL.FTZ R0, R95, UR29 ;  /* 0x0000001d5f007c20 */ /* 0x002fc80008410000 */
[----:B------:R1:W3:-:S13]  /*3de0*/  MUFU.TANH R121, R0 ;  /* 0x0000000000797308 */ /* 0x0002da0000002400 */
[----:B------:R-:W-:Y:S01]  /*3df0*/  FMUL.FTZ R2, R70, UR29 ;  /* 0x0000001d46027c20 */ /* 0x000fe20008410000 */
[----:B-1----:R-:W-:-:S04]  /*3e00*/  FMUL.FTZ R0, R84, UR29 ;  /* 0x0000001d54007c20 */ /* 0x002fc80008410000 */
[----:B------:R1:W3:Y:S02]  /*3e10*/  MUFU.TANH R120, R0 ;  /* 0x0000000000787308 */ /* 0x0002e40000002400 */
[----:B-1----:R-:W-:-:S06]  /*3e20*/  FMUL.FTZ R0, R85, UR29 ;  /* 0x0000001d55007c20 */ /* 0x002fcc0008410000 */
[----:B------:R1:W-:Y:S02]  /*3e30*/  MUFU.TANH R135, R0 ;  /* 0x0000000000877308 */ /* 0x0003e40000002400 */
[----:B-1----:R-:W-:-:S06]  /*3e40*/  FMUL.FTZ R0, R86, UR29 ;  /* 0x0000001d56007c20 */ /* 0x002fcc0008410000 */
[----:B------:R1:W3:Y:S02]  /*3e50*/  MUFU.TANH R161, R0 ;  /* 0x0000000000a17308 */ /* 0x0002e40000002400 */
[----:B-1----:R-:W-:Y:S02]  /*3e60*/  FMUL.FTZ R0, R87, UR29 ;  /* 0x0000001d57007c20 */ /* 0x002fe40008410000 */
[----:B-----5:R-:W-:Y:S04]  /*3e70*/  HMMA.16816.F32.BF16 R84, R8, R34, R124 ;  /* 0x000000220854723c */ /* 0x020fe8000004187c */
[----:B------:R1:W-:Y:S02]  /*3e80*/  MUFU.TANH R118, R0 ;  /* 0x0000000000767308 */ /* 0x0003e40000002400 */
[----:B-1----:R-:W-:-:S06]  /*3e90*/  FMUL.FTZ R0, R88, UR29 ;  /* 0x0000001d58007c20 */ /* 0x002fcc0008410000 */
[----:B------:R1:W5:Y:S02]  /*3ea0*/  MUFU.TANH R117, R0 ;  /* 0x0000000000757308 */ /* 0x0003640000002400 */
[----:B-1----:R-:W-:-:S06]  /*3eb0*/  FMUL.FTZ R0, R89, UR29 ;  /* 0x0000001d59007c20 */ /* 0x002fcc0008410000 */
[----:B------:R1:W-:Y:S08]  /*3ec0*/  MUFU.TANH R89, R2 ;  /* 0x0000000200597308 */ /* 0x0003f00000002400 */
[----:B------:R2:W-:Y:S01]  /*3ed0*/  MUFU.TANH R116, R0 ;  /* 0x0000000000747308 */ /* 0x0005e20000002400 */
[----:B-1----:R-:W-:Y:S02]  /*3ee0*/  IMAD.U32 R2, RZ, RZ, UR23 ;  /* 0x00000017ff027e24 */ /* 0x002fe4000f8e00ff */
[----:B--2---:R-:W-:-:S05]  /*3ef0*/  FMUL.FTZ R0, R90, UR29 ;  /* 0x0000001d5a007c20 */ /* 0x004fca0008410000 */
[----:B------:R1:W2:Y:S02]  /*3f00*/  MUFU.TANH R106, R0 ;  /* 0x00000000006a7308 */ /* 0x0002a40000002400 */
        /* <DEDUP_REMOVED lines=8> */
[----:B-1----:R-:W-:Y:S02]  /*3f90*/  FMUL.FTZ R0, R79, UR29 ;  /* 0x0000001d4f007c20 */ /* 0x002fe40008410000 */
[----:B------:R-:W-:Y:S04]  /*3fa0*/  HMMA.16816.F32.BF16 R76, R12, R44, R64 ;  /* 0x0000002c0c4c723c */ /* 0x000fe80000041840 */
[----:B------:R1:W2:Y:S02]  /*3fb0*/  MUFU.TANH R104, R0 ;  /* 0x0000000000687308 */ /* 0x0002a40000002400 */
[----:B------:R-:W-:Y:S01]  /*3fc0*/  HMMA.16816.F32.BF16 R64, R24, R62, R56 ;  /* 0x0000003e1840723c */ /* 0x000fe20000041838 */
[----:B------:R4:W3:Y:S05]  /*3fd0*/  LDSM.16.M88.4 R60, [R6+0xb800] ;  /* 0x00b80000063c783b */ /* 0x0008ea0000000200 */
[----:B------:R-:W-:Y:S01]  /*3fe0*/  HMMA.16816.F32.BF16 R56, R36, R32, R108 ;  /* 0x000000202438723c */ /* 0x000fe2000004186c */
[----:B-1----:R-:W-:-:S04]  /*3ff0*/  FMUL.FTZ R0, R80, UR29 ;  /* 0x0000001d50007c20 */ /* 0x002fc80008410000 */
[----:B------:R1:W-:-:S13]  /*4000*/  MUFU.TANH R97, R0 ;  /* 0x0000000000617308 */ /* 0x0003da0000002400 */
[----:B------:R-:W-:Y:S01]  /*4010*/  HMMA.16816.F32.BF16 R72, R16, R50, R64 ;  /* 0x000000321048723c */ /* 0x000fe20000041840 */
[----:B------:R-:W5:Y:S01]  /*4020*/  LDSM.16.M88.4 R64, [R238+0xb800] ;  /* 0x00b80000ee40783b */ /* 0x000f620000000200 */
[----:B----4-:R-:W-:-:S04]  /*4030*/  FMUL.FTZ R6, R71, UR29 ;  /* 0x0000001d47067c20 */ /* 0x010fc80008410000 */
[----:B------:R-:W-:Y:S01]  /*4040*/  MUFU.TANH R88, R6 ;  /* 0x0000000600587308 */ /* 0x000fe20000002400 */
[----:B-1----:R-:W-:-:S07]  /*4050*/  FMUL.FTZ R0, R81, UR29 ;  /* 0x0000001d51007c20 */ /* 0x002fce0008410000 */
[----:B------:R1:W-:Y:S01]  /*4060*/  MUFU.TANH R98, R0 ;  /* 0x0000000000627308 */ /* 0x0003e20000002400 */
[----:B---3--:R-:W-:Y:S09]  /*4070*/  HMMA.16816.F32.BF16 R48, R28, R60, R56 ;  /* 0x0000003c1c30723c */ /* 0x008ff20000041838 */
[----:B------:R-:W-:Y:S01]  /*4080*/  HMMA.16816.F32.BF16 R56, R40, R46, R72 ;  /* 0x0000002e2838723c */ /* 0x000fe20000041848 */
[----:B-1----:R-:W-:-:S04]  /*4090*/  FMUL.FTZ R0, R82, UR29 ;  /* 0x0000001d52007c20 */ /* 0x002fc80008410000 */
[----:B------:R1:W-:Y:S02]  /*40a0*/  MUFU.TANH R95, R0 ;  /* 0x00000000005f7308 */ /* 0x0003e40000002400 */
[----:B-1----:R-:W-:Y:S02]  /*40b0*/  FMUL.FTZ R0, R83, UR29 ;  /* 0x0000001d53007c20 */ /* 0x002fe40008410000 */
[----:B------:R-:W-:Y:S01]  /*40c0*/  HMMA.16816.F32.BF16 R80, R8, R32, R156 ;  /* 0x000000200850723c */ /* 0x000fe2000004189c */
[----:B------:R-:W1:Y:S03]  /*40d0*/  LDSM.16.M88.4 R8, [R237+0x3800] ;  /* 0x00380000ed08783b */ /* 0x000e660000000200 */
[----:B------:R3:W-:Y:S01]  /*40e0*/  MUFU.TANH R96, R0 ;  /* 0x0000000000607308 */ /* 0x0007e20000002400 */
[----:B------:R-:W-:-:S04]  /*40f0*/  DEPBAR.LE SB0, 0x0 ;  /* 0x000080000000791a */ /* 0x000fc80000000000 */
[C---:B------:R-:W-:Y:S02]  /*4100*/  VIADDMNMX R33, R136.reuse, 0x8, R2, PT ;  /* 0x0000000888217846 */ /* 0x040fe40003800102 */
[----:B------:R-:W-:Y:S01]  /*4110*/  VIMNMX R32, R136, UR23, PT ;  /* 0x0000001788207c48 */ /* 0x000fe2000bfe0100 */
[----:B---3--:R-:W-:-:S04]  /*4120*/  FMUL.FTZ R0, R76, UR29 ;  /* 0x0000001d4c007c20 */ /* 0x008fc80008410000 */
[----:B------:R3:W4:Y:S02]  /*4130*/  MUFU.TANH R94, R0 ;  /* 0x00000000005e7308 */ /* 0x0007240000002400 */
[----:B---3--:R-:W-:-:S06]  /*4140*/  FMUL.FTZ R0, R77, UR29 ;  /* 0x0000001d4d007c20 */ /* 0x008fcc0008410000 */
[----:B------:R3:W-:Y:S02]  /*4150*/  MUFU.TANH R184, R0 ;  /* 0x0000000000b87308 */ /* 0x0007e40000002400 */
[----:B---3--:R-:W-:-:S06]  /*4160*/  FMUL.FTZ R0, R78, UR29 ;  /* 0x0000001d4e007c20 */ /* 0x008fcc0008410000 */
[----:B------:R3:W4:Y:S02]  /*4170*/  MUFU.TANH R93, R0 ;  /* 0x00000000005d7308 */ /* 0x0007240000002400 */
[----:B---3--:R-:W-:Y:S02]  /*4180*/  FMUL.FTZ R0, R79, UR29 ;  /* 0x0000001d4f007c20 */ /* 0x008fe40008410000 */
[----:B------:R-:W-:Y:S04]  /*4190*/  HMMA.16816.F32.BF16 R76, R12, R46, R52 ;  /* 0x0000002e0c4c723c */ /* 0x000fe80000041834 */
[----:B------:R3:W-:Y:S02]  /*41a0*/  MUFU.TANH R92, R0 ;  /* 0x00000000005c7308 */ /* 0x0007e40000002400 */
[----:B------:R-:W-:Y:S06]  /*41b0*/  HMMA.16816.F32.BF16 R52, R36, R34, R100 ;  /* 0x000000222434723c */ /* 0x000fec0000041864 */
[----:B-----5:R-:W-:Y:S01]  /*41c0*/  HMMA.16816.F32.BF16 R36, R20, R64, R48 ;  /* 0x000000401424723c */ /* 0x020fe20000041830 */
[----:B------:R-:W-:-:S02]  /*41d0*/  VIADDMNMX R35, R136, 0x40, R2, PT ;  /* 0x0000004088237846 */ /* 0x000fc40003800102 */
[----:B------:R-:W-:-:S03]  /*41e0*/  VIADDMNMX R34, R136, 0x48, R2, PT ;  /* 0x0000004888227846 */ /* 0x000fc60003800102 */
[----:B------:R-:W-:Y:S01]  /*41f0*/  HMMA.16816.F32.BF16 R48, R24, R60, R80 ;  /* 0x0000003c1830723c */ /* 0x000fe20000041850 */
[----:B---3--:R-:W-:-:S04]  /*4200*/  FMUL.FTZ R0, R68, UR29 ;  /* 0x0000001d44007c20 */ /* 0x008fc80008410000 */
[----:B------:R3:W5:Y:S01]  /*4210*/  MUFU.TANH R91, R0 ;  /* 0x00000000005b7308 */ /* 0x0007620000002400 */
[----:B------:R-:W-:Y:S01]  /*4220*/  HMMA.16816.F32.BF16 R24, R24, R62, R84 ;  /* 0x0000003e1818723c */ /* 0x000fe20000041854 */
[----:B------:R-:W-:-:S05]  /*4230*/  FMUL.FTZ R6, R76, UR29 ;  /* 0x0000001d4c067c20 */ /* 0x000fca0008410000 */
[----:B------:R-:W-:Y:S01]  /*4240*/  HMMA.16816.F32.BF16 R44, R28, R62, R52 ;  /* 0x0000003e1c2c723c */ /* 0x000fe20000041834 */
[----:B------:R2:W-:Y:S05]  /*4250*/  MUFU.TANH R70, R6 ;  /* 0x0000000600467308 */ /* 0x0005ea0000002400 */
[----:B-1----:R-:W-:Y:S01]  /*4260*/  HMMA.16816.F32.BF16 R36, R12, R8, R36 ;  /* 0x000000080c24723c */ /* 0x002fe20000041824 */
[----:B---3--:R-:W-:-:S05]  /*4270*/  FMUL.FTZ R0, R69, UR29 ;  /* 0x0000001d45007c20 */ /* 0x008fca0008410000 */
[----:B------:R-:W-:Y:S01]  /*4280*/  HMMA.16816.F32.BF16 R28, R16, R64, R48 ;  /* 0x00000040101c723c */ /* 0x000fe20000041830 */
[----:B------:R1:W3:Y:S01]  /*4290*/  MUFU.TANH R90, R0 ;  /* 0x00000000005a7308 */ /* 0x0002e20000002400 */
[----:B--2---:R-:W-:-:S04]  /*42a0*/  FMUL.FTZ R6, R78, UR29 ;  /* 0x0000001d4e067c20 */ /* 0x004fc80008410000 */
[-C--:B------:R-:W-:Y:S03]  /*42b0*/  HMMA.16816.F32.BF16 R16, R16, R66.reuse, R24 ;  /* 0x000000421010723c */ /* 0x080fe60000041818 */
[----:B------:R-:W2:Y:S03]  /*42c0*/  MUFU.TANH R68, R6 ;  /* 0x0000000600447308 */ /* 0x000ea60000002400 */
[----:B------:R-:W-:Y:S06]  /*42d0*/  HMMA.16816.F32.BF16 R44, R20, R66, R44 ;  /* 0x00000042142c723c */ /* 0x000fec000004182c */
[----:B------:R-:W-:Y:S01]  /*42e0*/  FMUL.FTZ R39, R39, UR29 ;  /* 0x0000001d27277c20 */ /* 0x000fe20008410000 */
[----:B-1----:R-:W-:-:S04]  /*42f0*/  IMAD.U32 R0, RZ, RZ, UR12 ;  /* 0x0000000cff007e24 */ /* 0x002fc8000f8e00ff */
[----:B------:R-:W-:Y:S01]  /*4300*/  IMAD R0, R0, 0x40, R4 ;  /* 0x0000004000007824 */ /* 0x000fe200078e0204 */
[C---:B------:R-:W-:Y:S01]  /*4310*/  HMMA.16816.F32.BF16 R28, R40.reuse, R8, R28 ;  /* 0x00000008281c723c */ /* 0x040fe2000004181c */
[----:B------:R-:W-:Y:S02]  /*4320*/  MUFU.TANH R39, R39 ;  /* 0x0000002700277308 */ /* 0x000fe40000002400 */
[C---:B------:R-:W-:Y:S02]  /*4330*/  VIADD R4, R0.reuse, 0x1 ;  /* 0x0000000100047836 */ /* 0x040fe40000000000 */
[----:B------:R-:W-:Y:S01]  /*4340*/  VIADD R2, R0, 0x8 ;  /* 0x0000000800027836 */ /* 0x000fe20000000000 */
[----:B------:R-:W-:Y:S02]  /*4350*/  HMMA.16816.F32.BF16 R40, R40, R10, R16 ;  /* 0x0000000a2828723c */ /* 0x000fe40000041810 */
[C---:B------:R-:W-:Y:S02]  /*4360*/  ISETP.GE.AND P1, PT, R4.reuse, R32, PT ;  /* 0x000000200400720c */ /* 0x040fe40003f26270 */
[----:B------:R-:W-:-:S02]  /*4370*/  ISETP.GE.AND P0, PT, R4, R33, PT ;  /* 0x000000210400720c */ /* 0x000fc40003f06270 */
[C---:B------:R-:W-:Y:S01]  /*4380*/  ISETP.GE.AND P4, PT, R4.reuse, R35, PT ;  /* 0x000000230400720c */ /* 0x040fe20003f86270 */
[----:B------:R-:W-:Y:S01]  /*4390*/  HMMA.16816.F32.BF16 R12, R12, R10, R44 ;  /* 0x0000000a0c0c723c */ /* 0x000fe2000004182c */
[----:B------:R-:W-:Y:S01]  /*43a0*/  ISETP.GE.AND P2, PT, R4, R34, PT ;  /* 0x000000220400720c */ /* 0x000fe20003f46270 */
[----:B------:R-:W-:Y:S01]  /*43b0*/  FMUL.FTZ R4, R77, UR29 ;  /* 0x0000001d4d047c20 */ /* 0x000fe20008410000 */
[----:B------:R-:W-:Y:S02]  /*43c0*/  FSEL R164, R164, -INF , !P1 ;  /* 0xff800000a4a47808 */ /* 0x000fe40004800000 */
[C---:B------:R-:W-:Y:S01]  /*43d0*/  ISETP.GE.AND P6, PT, R2.reuse, R32, PT ;  /* 0x000000200200720c */ /* 0x040fe20003fc6270 */
[----:B------:R1:W-:Y:S01]  /*43e0*/  MUFU.TANH R71, R4 ;  /* 0x0000000400477308 */ /* 0x0003e20000002400 */
[C---:B------:R-:W-:Y:S02]  /*43f0*/  ISETP.GE.AND P5, PT, R2.reuse, R33, PT ;  /* 0x000000210200720c */ /* 0x040fe40003fa6270 */
[----:B------:R-:W-:-:S02]  /*4400*/  ISETP.GE.AND P3, PT, R2, R35, PT ;  /* 0x000000230200720c */ /* 0x000fc40003f66270 */
[----:B------:R-:W-:Y:S01]  /*4410*/  ISETP.GE.AND P1, PT, R2, R34, PT ;  /* 0x000000220200720c */ /* 0x000fe20003f26270 */
[----:B------:R-:W-:Y:S01]  /*4420*/  VIADD R2, R0, 0x9 ;  /* 0x0000000900027836 */ /* 0x000fe20000000000 */
[----:B------:R-:W-:Y:S01]  /*4430*/  FSEL R166, R166, -INF , !P0 ;  /* 0xff800000a6a67808 */ /* 0x000fe20004000000 */
[----:B------:R-:W-:Y:S01]  /*4440*/  FMUL.FTZ R28, R28, UR29 ;  /* 0x0000001d1c1c7c20 */ /* 0x000fe20008410000 */
[----:B------:R-:W-:Y:S01]  /*4450*/  FSEL R60, R148, -INF , !P4 ;  /* 0xff800000943c7808 */ /* 0x000fe20006000000 */
[----:B------:R-:W-:Y:S01]  /*4460*/  FMUL.FTZ R30, R30, UR29 ;  /* 0x0000001d1e1e7c20 */ /* 0x000fe20008410000 */
[----:B------:R-:W-:Y:S01]  /*4470*/  FSEL R61, R130, -INF , !P2 ;  /* 0xff800000823d7808 */ /* 0x000fe20005000000 */
[----:B------:R-:W-:Y:S01]  /*4480*/  FMUL.FTZ R29, R29, UR29 ;  /* 0x0000001d1d1d7c20 */ /* 0x000fe20008410000 */
[----:B------:R-:W-:Y:S01]  /*4490*/  FSEL R165, R165, -INF , !P6 ;  /* 0xff800000a5a57808 */ /* 0x000fe20007000000 */
[----:B------:R-:W-:Y:S01]  /*44a0*/  MUFU.TANH R28, R28 ;  /* 0x0000001c001c7308 */ /* 0x000fe20000002400 */
[C---:B------:R-:W-:Y:S01]  /*44b0*/  ISETP.GE.AND P0, PT, R2.reuse, R32, PT ;  /* 0x000000200200720c */ /* 0x040fe20003f06270 */
[----:B------:R-:W-:Y:S01]  /*44c0*/  FMUL.FTZ R31, R31, UR29 ;  /* 0x0000001d1f1f7c20 */ /* 0x000fe20008410000 */
[----:B-1----:R-:W-:Y:S01]  /*44d0*/  FMUL.FTZ R4, R79, UR29 ;  /* 0x0000001d4f047c20 */ /* 0x002fe20008410000 */
[----:B------:R-:W-:Y:S01]  /*44e0*/  ISETP.GE.AND P4, PT, R2, R33, PT ;  /* 0x000000210200720c */ /* 0x000fe20003f86270 */
[----:B------:R-:W-:Y:S01]  /*44f0*/  FMUL.FTZ R12, R12, UR29 ;  /* 0x0000001d0c0c7c20 */ /* 0x000fe20008410000 */
[----:B------:R-:W-:Y:S01]  /*4500*/  ISETP.GE.AND P2, PT, R2, R35, PT ;  /* 0x000000230200720c */ /* 0x000fe20003f46270 */
[----:B------:R-:W-:Y:S01]  /*4510*/  FMUL.FTZ R40, R40, UR29 ;  /* 0x0000001d28287c20 */ /* 0x000fe20008410000 */
[----:B------:R1:W-:Y:S01]  /*4520*/  MUFU.TANH R69, R4 ;  /* 0x0000000400457308 */ /* 0x0003e20000002400 */
[----:B------:R-:W-:Y:S01]  /*4530*/  ISETP.GE.AND P6, PT, R2, R34, PT ;  /* 0x000000220200720c */ /* 0x000fe20003fc6270 */
[----:B------:R-:W-:Y:S01]  /*4540*/  VIADD R2, R0, 0x10 ;  /* 0x0000001000027836 */ /* 0x000fe20000000000 */
[----:B------:R-:W-:Y:S01]  /*4550*/  FSEL R52, R7, -INF , !P3 ;  /* 0xff80000007347808 */ /* 0x000fe20005800000 */
[----:B------:R-:W-:Y:S01]  /*4560*/  FMUL.FTZ R41, R41, UR29 ;  /* 0x0000001d29297c20 */ /* 0x000fe20008410000 */
[----:B------:R-:W-:-:S02]  /*4570*/  FSEL R167, R167, -INF , !P5 ;  /* 0xff800000a7a77808 */ /* 0x000fc40006800000 */
[----:B------:R-:W-:Y:S01]  /*4580*/  FSEL R53, R119, -INF , !P1 ;  /* 0xff80000077357808 */ /* 0x000fe20004800000 */
[----:B------:R-:W-:Y:S01]  /*4590*/  MUFU.TANH R30, R30 ;  /* 0x0000001e001e7308 */ /* 0x000fe20000002400 */
[----:B------:R-:W-:Y:S02]  /*45a0*/  FSEL R162, R131, -INF , !P0 ;  /* 0xff80000083a27808 */ /* 0x000fe40004000000 */
[C---:B------:R-:W-:Y:S02]  /*45b0*/  ISETP.GE.AND P5, PT, R2.reuse, R32, PT ;  /* 0x000000200200720c */ /* 0x040fe40003fa6270 */
[C---:B------:R-:W-:Y:S02]  /*45c0*/  ISETP.GE.AND P3, PT, R2.reuse, R33, PT ;  /* 0x000000210200720c */ /* 0x040fe40003f66270 */
[----:B------:R-:W-:Y:S01]  /*45d0*/  ISETP.GE.AND P1, PT, R2, R35, PT ;  /* 0x000000230200720c */ /* 0x000fe20003f26270 */
[----:B------:R-:W-:Y:S01]  /*45e0*/  MUFU.TANH R29, R29 ;  /* 0x0000001d001d7308 */ /* 0x000fe20000002400 */
[----:B-1----:R-:W-:Y:S01]  /*45f0*/  FMUL.FTZ R4, R56, UR29 ;  /* 0x0000001d38047c20 */ /* 0x002fe20008410000 */
[----:B------:R-:W-:Y:S01]  /*4600*/  ISETP.GE.AND P0, PT, R2, R34, PT ;  /* 0x000000220200720c */ /* 0x000fe20003f06270 */
[----:B------:R-:W-:Y:S01]  /*4610*/  VIADD R2, R0, 0x11 ;  /* 0x0000001100027836 */ /* 0x000fe20000000000 */
[----:B------:R-:W-:-:S02]  /*4620*/  FSEL R163, R129, -INF , !P4 ;  /* 0xff80000081a37808 */ /* 0x000fc40006000000 */
[----:B------:R-:W-:Y:S02]  /*4630*/  FSEL R48, R128, -INF , !P2 ;  /* 0xff80000080307808 */ /* 0x000fe40005000000 */
[----:B------:R1:W2:Y:S01]  /*4640*/  MUFU.TANH R7, R4 ;  /* 0x0000000400077308 */ /* 0x0002a20000002400 */
[----:B------:R-:W-:Y:S02]  /*4650*/  FSEL R54, R121, -INF , !P6 ;  /* 0xff80000079367808 */ /* 0x000fe40007000000 */
[----:B------:R-:W-:Y:S02]  /*4660*/  FSEL R160, R120, -INF , !P5 ;  /* 0xff80000078a07808 */ /* 0x000fe40006800000 */
[C---:B------:R-:W-:Y:S02]  /*4670*/  ISETP.GE.AND P4, PT, R2.reuse, R32, PT ;  /* 0x000000200200720c */ /* 0x040fe40003f86270 */
[C---:B------:R-:W-:Y:S01]  /*4680*/  ISETP.GE.AND P2, PT, R2.reuse, R33, PT ;  /* 0x000000210200720c */ /* 0x040fe20003f46270 */
[----:B------:R-:W-:Y:S01]  /*4690*/  MUFU.TANH R31, R31 ;  /* 0x0000001f001f7308 */ /* 0x000fe20000002400 */
[----:B------:R-:W-:-:S02]  /*46a0*/  ISETP.GE.AND P6, PT, R2, R35, PT ;  /* 0x000000230200720c */ /* 0x000fc40003fc6270 */
[----:B------:R-:W-:Y:S01]  /*46b0*/  ISETP.GE.AND P5, PT, R2, R34, PT ;  /* 0x000000220200720c */ /* 0x000fe20003fa6270 */
[----:B------:R-:W-:Y:S01]  /*46c0*/  VIADD R2, R0, 0x18 ;  /* 0x0000001800027836 */ /* 0x000fe20000000000 */
[----:B------:R-:W-:Y:S02]  /*46d0*/  FSEL R161, R161, -INF , !P3 ;  /* 0xff800000a1a17808 */ /* 0x000fe40005800000 */
[----:B------:R-:W-:Y:S01]  /*46e0*/  FSEL R56, R117, -INF , !P1 ;  /* 0xff80000075387808 */ /* 0x000fe20004800000 */
[----:B------:R-:W-:Y:S01]  /*46f0*/  MUFU.TANH R12, R12 ;  /* 0x0000000c000c7308 */ /* 0x000fe20000002400 */
[----:B-1----:R-:W-:Y:S01]  /*4700*/  FMUL.FTZ R4, R57, UR29 ;  /* 0x0000001d39047c20 */ /* 0x002fe20008410000 */
[----:B------:R-:W-:Y:S02]  /*4710*/  FSEL R57, R106, -INF , !P0 ;  /* 0xff8000006a397808 */ /* 0x000fe40004000000 */
[----:B------:R-:W-:Y:S02]  /*4720*/  FSEL R135, R135, -INF , !P4 ;  /* 0xff80000087877808 */ /* 0x000fe40006000000 */
[----:B------:R-:W-:-:S02]  /*4730*/  ISETP.GE.AND P3, PT, R2, R32, PT ;  /* 0x000000200200720c */ /* 0x000fc40003f66270 */
[----:B------:R1:W-:Y:S01]  /*4740*/  MUFU.TANH R49, R4 ;  /* 0x0000000400317308 */ /* 0x0003e20000002400 */
[C---:B------:R-:W-:Y:S02]  /*4750*/  ISETP.GE.AND P1, PT, R2.reuse, R33, PT ;  /* 0x000000210200720c */ /* 0x040fe40003f26270 */
[C---:B------:R-:W-:Y:S02]  /*4760*/  ISETP.GE.AND P0, PT, R2.reuse, R35, PT ;  /* 0x000000230200720c */ /* 0x040fe40003f06270 */
[----:B------:R-:W-:Y:S01]  /*4770*/  ISETP.GE.AND P4, PT, R2, R34, PT ;  /* 0x000000220200720c */ /* 0x000fe20003f86270 */
[----:B------:R-:W-:Y:S01]  /*4780*/  VIADD R2, R0, 0x19 ;  /* 0x0000001900027836 */ /* 0x000fe20000000000 */
[----:B------:R-:W-:Y:S01]  /*4790*/  FSEL R159, R118, -INF , !P2 ;  /* 0xff800000769f7808 */ /* 0x000fe20005000000 */
[----:B------:R-:W-:Y:S01]  /*47a0*/  MUFU.TANH R40, R40 ;  /* 0x0000002800287308 */ /* 0x000fe20000002400 */
[----:B------:R-:W-:Y:S02]  /*47b0*/  FSEL R55, R116, -INF , !P6 ;  /* 0xff80000074377808 */ /* 0x000fe40007000000 */
[----:B------:R-:W-:Y:S01]  /*47c0*/  FSEL R157, R105, -INF , !P3 ;  /* 0xff800000699d7808 */ /* 0x000fe20005800000 */
[----:B------:R-:W-:Y:S01]  /*47d0*/  BAR.SYNC.DEFER_BLOCKING 0x0 ;  /* 0x0000000000007b1d */ /* 0x000fe20000010000 */
[----:B------:R-:W-:-:S02]  /*47e0*/  ISETP.GE.AND P2, PT, R2, R32, PT ;  /* 0x000000200200720c */ /* 0x000fc40003f46270 */
[----:B------:R-:W-:Y:S01]  /*47f0*/  ISETP.GE.AND P6, PT, R2, R33, PT ;  /* 0x000000210200720c */ /* 0x000fe20003fc6270 */
[----:B-1----:R-:W-:Y:S01]  /*4800*/  FMUL.FTZ R4, R58, UR29 ;  /* 0x0000001d3a047c20 */ /* 0x002fe20008410000 */
[----:B------:R-:W-:Y:S01]  /*4810*/  FSEL R58, R107, -INF , !P5 ;  /* 0xff8000006b3a7808 */ /* 0x000fe20006800000 */
[----:B------:R-:W-:Y:S01]  /*4820*/  MUFU.TANH R41, R41 ;  /* 0x0000002900297308 */ /* 0x000fe20000002400 */
[C---:B------:R-:W-:Y:S02]  /*4830*/  ISETP.GE.AND P5, PT, R2.reuse, R35, PT ;  /* 0x000000230200720c */ /* 0x040fe40003fa6270 */
[----:B------:R-:W-:Y:S01]  /*4840*/  ISETP.GE.AND P3, PT, R2, R34, PT ;  /* 0x000000220200720c */ /* 0x000fe20003f66270 */
[----:B------:R-:W-:Y:S01]  /*4850*/  VIADD R2, R0, 0x20 ;  /* 0x0000002000027836 */ /* 0x000fe20000000000 */
[----:B------:R-:W-:Y:S02]  /*4860*/  FSEL R158, R99, -INF , !P1 ;  /* 0xff800000639e7808 */ /* 0x000fe40004800000 */
[----:B------:R-:W-:Y:S01]  /*4870*/  FSEL R137, R137, -INF , !P2 ;  /* 0xff80000089897808 */ /* 0x000fe20005000000 */
[----:B------:R1:W2:Y:S01]  /*4880*/  MUFU.TANH R6, R4 ;  /* 0x0000000400067308 */ /* 0x0002a20000002400 */
[----:B------:R-:W-:-:S02]  /*4890*/  ISETP.GE.AND P1, PT, R2, R32, PT ;  /* 0x000000200200720c */ /* 0x000fc40003f26270 */
[----:B------:R-:W-:Y:S02]  /*48a0*/  ISETP.GE.AND P2, PT, R2, R34, PT ;  /* 0x000000220200720c */ /* 0x000fe40003f46270 */
[----:B------:R-:W-:Y:S02]  /*48b0*/  FSEL R156, R104, -INF , !P6 ;  /* 0xff800000689c7808 */ /* 0x000fe40007000000 */
[----:B----4-:R-:W-:Y:S02]  /*48c0*/  FSEL R194, R94, -INF , !P1 ;  /* 0xff8000005ec27808 */ /* 0x010fe40004800000 */
[----:B------:R-:W-:Y:S01]  /*48d0*/  FSEL R195, R89, -INF , !P2 ;  /* 0xff80000059c37808 */ /* 0x000fe20005000000 */
[----:B-1----:R-:W-:Y:S01]  /*48e0*/  FMUL.FTZ R4, R59, UR29 ;  /* 0x0000001d3b047c20 */ /* 0x002fe20008410000 */
[----:B------:R-:W-:-:S03]  /*48f0*/  FSEL R59, R96, -INF , !P3 ;  /* 0xff800000603b7808 */ /* 0x000fc60005800000 */
[----:B------:R1:W4:Y:S02]  /*4900*/  MUFU.TANH R22, R4 ;  /* 0x0000000400167308 */ /* 0x0003240000002400 */
[----:B-1----:R-:W-:Y:S01]  /*4910*/  FMUL.FTZ R4, R36, UR29 ;  /* 0x0000001d24047c20 */ /* 0x002fe20008410000 */
[----:B------:R-:W-:-:S05]  /*4920*/  FSEL R36, R98, -INF , !P5 ;  /* 0xff80000062247808 */ /* 0x000fca0006800000 */
[----:B------:R1:W4:Y:S02]  /*4930*/  MUFU.TANH R21, R4 ;  /* 0x0000000400157308 */ /* 0x0003240000002400 */
[----:B-1----:R-:W-:Y:S01]  /*4940*/  FMUL.FTZ R4, R37, UR29 ;  /* 0x0000001d25047c20 */ /* 0x002fe20008410000 */
[----:B------:R-:W-:Y:S02]  /*4950*/  FSEL R37, R97, -INF , !P0 ;  /* 0xff80000061257808 */ /* 0x000fe40004000000 */
[----:B------:R-:W-:-:S03]  /*4960*/  ISETP.GE.AND P0, PT, R2, R33, PT ;  /* 0x000000210200720c */ /* 0x000fc60003f06270 */
[----:B------:R1:W-:Y:S01]  /*4970*/  MUFU.TANH R20, R4 ;  /* 0x0000000400147308 */ /* 0x0003e20000002400 */
[----:B------:R-:W-:Y:S01]  /*4980*/  FSEL R187, R93, -INF , !P0 ;  /* 0xff8000005dbb7808 */ /* 0x000fe20004000000 */
[----:B-1----:R-:W-:Y:S01]  /*4990*/  FMUL.FTZ R4, R38, UR29 ;  /* 0x0000001d26047c20 */ /* 0x002fe20008410000 */
[----:B------:R-:W-:Y:S02]  /*49a0*/  FSEL R38, R95, -INF , !P4 ;  /* 0xff8000005f267808 */ /* 0x000fe40006000000 */
[----:B------:R-:W-:-:S03]  /*49b0*/  ISETP.GE.AND P4, PT, R2, R35, PT ;  /* 0x000000230200720c */ /* 0x000fc60003f86270 */
[----:B------:R1:W4:Y:S01]  /*49c0*/  MUFU.TANH R9, R4 ;  /* 0x0000000400097308 */ /* 0x0003220000002400 */
[----:B------:R-:W-:Y:S01]  /*49d0*/  VIADD R2, R0, 0x21 ;  /* 0x0000002100027836 */ /* 0x000fe20000000000 */
[----:B-----5:R-:W-:-:S04]  /*49e0*/  FSEL R192, R91, -INF , !P4 ;  /* 0xff8000005bc07808 */ /* 0x020fc80006000000 */
[C---:B------:R-:W-:Y:S02]  /*49f0*/  ISETP.GE.AND P6, PT, R2.reuse, R32, PT ;  /* 0x000000200200720c */ /* 0x040fe40003fc6270 */
[C---:B------:R-:W-:Y:S02]  /*4a00*/  ISETP.GE.AND P5, PT, R2.reuse, R33, PT ;  /* 0x000000210200720c */ /* 0x040fe40003fa6270 */
[C---:B------:R-:W-:Y:S02]  /*4a10*/  ISETP.GE.AND P3, PT, R2.reuse, R35, PT ;  /* 0x000000230200720c */ /* 0x040fe40003f66270 */
[----:B------:R-:W-:Y:S01]  /*4a20*/  ISETP.GE.AND P1, PT, R2, R34, PT ;  /* 0x000000220200720c */ /* 0x000fe20003f26270 */
[----:B------:R-:W-:Y:S01]  /*4a30*/  VIADD R2, R0, 0x29 ;  /* 0x0000002900027836 */ /* 0x000fe20000000000 */
[----:B------:R-:W-:Y:S02]  /*4a40*/  FSEL R184, R184, -INF , !P6 ;  /* 0xff800000b8b87808 */ /* 0x000fe40007000000 */
[----:B------:R-:W-:Y:S01]  /*4a50*/  FSEL R185, R92, -INF , !P5 ;  /* 0xff8000005cb97808 */ /* 0x000fe20006800000 */
[----:B-1----:R-:W-:Y:S01]  /*4a60*/  VIADD R4, R0, 0x28 ;  /* 0x0000002800047836 */ /* 0x002fe20000000000 */
[----:B---3--:R-:W-:-:S02]  /*4a70*/  FSEL R186, R90, -INF , !P3 ;  /* 0xff8000005aba7808 */ /* 0x008fc40005800000 */
[----:B------:R-:W-:Y:S02]  /*4a80*/  FSEL R193, R88, -INF , !P1 ;  /* 0xff80000058c17808 */ /* 0x000fe40004800000 */
[C---:B------:R-:W-:Y:S02]  /*4a90*/  ISETP.GE.AND P0, PT, R4.reuse, R32, PT ;  /* 0x000000200400720c */ /* 0x040fe40003f06270 */
[----:B------:R-:W-:Y:S02]  /*4aa0*/  ISETP.GE.AND P4, PT, R4, R33, PT ;  /* 0x000000210400720c */ /* 0x000fe40003f86270 */
[----:B------:R-:W-:Y:S02]  /*4ab0*/  FSEL R182, R70, -INF , !P0 ;  /* 0xff80000046b67808 */ /* 0x000fe40004000000 */
[C---:B------:R-:W-:Y:S02]  /*4ac0*/  ISETP.GE.AND P2, PT, R4.reuse, R35, PT ;  /* 0x000000230400720c */ /* 0x040fe40003f46270 */
[----:B------:R-:W-:Y:S01]  /*4ad0*/  ISETP.GE.AND P6, PT, R4, R34, PT ;  /* 0x000000220400720c */ /* 0x000fe20003fc6270 */
[----:B------:R-:W-:Y:S01]  /*4ae0*/  FMUL.FTZ R4, R13, UR29 ;  /* 0x0000001d0d047c20 */ /* 0x000fe20008410000 */
[----:B------:R-:W-:-:S02]  /*4af0*/  ISETP.GE.AND P5, PT, R2, R32, PT ;  /* 0x000000200200720c */ /* 0x000fc40003fa6270 */
[C---:B------:R-:W-:Y:S01]  /*4b00*/  ISETP.GE.AND P3, PT, R2.reuse, R33, PT ;  /* 0x000000210200720c */ /* 0x040fe20003f66270 */
[----:B------:R1:W-:Y:S01]  /*4b10*/  MUFU.TANH R8, R4 ;  /* 0x0000000400087308 */ /* 0x0003e20000002400 */
[C---:B------:R-:W-:Y:S02]  /*4b20*/  ISETP.GE.AND P1, PT, R2.reuse, R35, PT ;  /* 0x000000230200720c */ /* 0x040fe40003f26270 */
[----:B------:R-:W-:Y:S01]  /*4b30*/  ISETP.GE.AND P0, PT, R2, R34, PT ;  /* 0x000000220200720c */ /* 0x000fe20003f06270 */
[----:B------:R-:W-:Y:S01]  /*4b40*/  VIADD R2, R0, 0x30 ;  /* 0x0000003000027836 */ /* 0x000fe20000000000 */
[----:B--2---:R-:W-:Y:S02]  /*4b50*/  FSEL R170, R68, -INF , !P4 ;  /* 0xff80000044aa7808 */ /* 0x004fe40006000000 */
[----:B------:R-:W-:Y:S01]  /*4b60*/  FSEL R180, R7, -INF , !P2 ;  /* 0xff80000007b47808 */ /* 0x000fe20005000000 */
[----:B------:R-:W-:Y:S01]  /*4b70*/  FMUL.FTZ R7, R14, UR29 ;  /* 0x0000001d0e077c20 */ /* 0x000fe20008410000 */
[----:B------:R-:W-:-:S02]  /*4b80*/  ISETP.GE.AND P4, PT, R2, R32, PT ;  /* 0x000000200200720c */ /* 0x000fc40003f86270 */
[----:B------:R-:W-:Y:S01]  /*4b90*/  FSEL R183, R6, -INF , !P6 ;  /* 0xff80000006b77808 */ /* 0x000fe20007000000 */
[----:B------:R-:W-:Y:S01]  /*4ba0*/  FMUL.FTZ R6, R15, UR29 ;  /* 0x0000001d0f067c20 */ /* 0x000fe20008410000 */
[----:B------:R-:W-:Y:S01]  /*4bb0*/  FSEL R169, R71, -INF , !P5 ;  /* 0xff80000047a97808 */ /* 0x000fe20006800000 */
[----:B------:R-:W2:Y:S01]  /*4bc0*/  MUFU.TANH R7, R7 ;  /* 0x0000000700077308 */ /* 0x000ea20000002400 */
[----:B------:R-:W-:Y:S01]  /*4bd0*/  ISETP.GE.AND P2, PT, R2, R33, PT ;  /* 0x000000210200720c */ /* 0x000fe20003f46270 */
[----:B-1----:R-:W-:Y:S01]  /*4be0*/  VIADD R4, R0, 0x31 ;  /* 0x0000003100047836 */ /* 0x002fe20000000000 */
[C---:B------:R-:W-:Y:S02]  /*4bf0*/  ISETP.GE.AND P6, PT, R2.reuse, R35, PT ;  /* 0x000000230200720c */ /* 0x040fe40003fc6270 */
[----:B------:R-:W-:Y:S01]  /*4c00*/  ISETP.GE.AND P5, PT, R2, R34, PT ;  /* 0x000000220200720c */ /* 0x000fe20003fa6270 */
[----:B------:R-:W-:Y:S01]  /*4c10*/  VIADD R2, R0, 0x38 ;  /* 0x0000003800027836 */ /* 0x000fe20000000000 */
[----:B------:R-:W-:Y:S01]  /*4c20*/  FSEL R168, R69, -INF , !P3 ;  /* 0xff80000045a87808 */ /* 0x000fe20005800000 */
[----:B------:R-:W-:Y:S01]  /*4c30*/  MUFU.TANH R6, R6 ;  /* 0x0000000600067308 */ /* 0x000fe20000002400 */
[----:B------:R-:W-:-:S02]  /*4c40*/  FSEL R171, R49, -INF , !P1 ;  /* 0xff80000031ab7808 */ /* 0x000fc40004800000 */
[----:B----4-:R-:W-:Y:S02]  /*4c50*/  FSEL R181, R22, -INF , !P0 ;  /* 0xff80000016b57808 */ /* 0x010fe40004000000 */
[----:B------:R-:W-:Y:S02]  /*4c60*/  FSEL R191, R21, -INF , !P4 ;  /* 0xff80000015bf7808 */ /* 0x000fe40006000000 */
[C---:B------:R-:W-:Y:S02]  /*4c70*/  ISETP.GE.AND P3, PT, R4.reuse, R32, PT ;  /* 0x000000200400720c */ /* 0x040fe40003f66270 */
[C---:B------:R-:W-:Y:S02]  /*4c80*/  ISETP.GE.AND P1, PT, R4.reuse, R33, PT ;  /* 0x000000210400720c */ /* 0x040fe40003f26270 */
[C---:B------:R-:W-:Y:S02]  /*4c90*/  ISETP.GE.AND P0, PT, R4.reuse, R35, PT ;  /* 0x000000230400720c */ /* 0x040fe40003f06270 */
[----:B------:R-:W-:Y:S01]  /*4ca0*/  ISETP.GE.AND P4, PT, R4, R34, PT ;  /* 0x000000220400720c */ /* 0x000fe20003f86270 */
[----:B------:R-:W-:Y:S01]  /*4cb0*/  FMUL.FTZ R4, R42, UR29 ;  /* 0x0000001d2a047c20 */ /* 0x000fe20008410000 */
[----:B------:R-:W-:-:S02]  /*4cc0*/  FSEL R188, R9, -INF , !P2 ;  /* 0xff80000009bc7808 */ /* 0x000fc40005000000 */
[----:B------:R-:W-:Y:S02]  /*4cd0*/  FSEL R177, R28, -INF , !P6 ;  /* 0xff8000001cb17808 */ /* 0x000fe40007000000 */
[----:B------:R-:W-:Y:S01]  /*4ce0*/  FSEL R196, R30, -INF , !P5 ;  /* 0xff8000001ec47808 */ /* 0x000fe20006800000 */
[----:B------:R-:W1:Y:S01]  /*4cf0*/  MUFU.TANH R4, R4 ;  /* 0x0000000400047308 */ /* 0x000e620000002400 */
[----:B------:R-:W-:Y:S02]  /*4d00*/  FSEL R175, R20, -INF , !P3 ;  /* 0xff80000014af7808 */ /* 0x000fe40005800000 */
[C---:B------:R-:W-:Y:S02]  /*4d10*/  ISETP.GE.AND P2, PT, R2.reuse, R32, PT ;  /* 0x000000200200720c */ /* 0x040fe40003f46270 */
[C---:B------:R-:W-:Y:S02]  /*4d20*/  ISETP.GE.AND P6, PT, R2.reuse, R33, PT ;  /* 0x000000210200720c */ /* 0x040fe40003fc6270 */
[----:B------:R-:W-:-:S02]  /*4d30*/  ISETP.GE.AND P5, PT, R2, R35, PT ;  /* 0x000000230200720c */ /* 0x000fc40003fa6270 */
[----:B------:R-:W-:Y:S01]  /*4d40*/  ISETP.GE.AND P3, PT, R2, R34, PT ;  /* 0x000000220200720c */ /* 0x000fe20003f66270 */
[----:B------:R-:W-:Y:S01]  /*4d50*/  FMUL.FTZ R2, R43, UR29 ;  /* 0x0000001d2b027c20 */ /* 0x000fe20008410000 */
[----:B------:R-:W-:Y:S02]  /*4d60*/  FSEL R190, R29, -INF , !P0 ;  /* 0xff8000001dbe7808 */ /* 0x000fe40004000000 */
[----:B------:R-:W-:Y:S02]  /*4d70*/  ISETP.GE.AND P0, PT, R0, R33, PT ;  /* 0x000000210000720c */ /* 0x000fe40003f06270 */
[----:B------:R-:W-:Y:S01]  /*4d80*/  FSEL R176, R39, -INF , !P1 ;  /* 0xff80000027b07808 */ /* 0x000fe20004800000 */
[----:B------:R-:W3:Y:S01]  /*4d90*/  MUFU.TANH R2, R2 ;  /* 0x0000000200027308 */ /* 0x000ee20000002400 */
[----:B------:R-:W-:Y:S02]  /*4da0*/  FSEL R132, R151, -INF , !P0 ;  /* 0xff80000097847808 */ /* 0x000fe40004000000 */
[----:B------:R-:W-:-:S02]  /*4db0*/  PLOP3.LUT P0, PT, PT, PT, UP0, 0x80, 0x0 ;  /* 0x000000000000781c */ /* 0x000fc40003f0f008 */
[----:B------:R-:W-:Y:S02]  /*4dc0*/  FSEL R189, R31, -INF , !P4 ;  /* 0xff8000001fbd7808 */ /* 0x000fe40006000000 */
[----:B------:R-:W-:Y:S02]  /*4dd0*/  FSEL R246, R12, -INF , !P2 ;  /* 0xff8000000cf67808 */ /* 0x000fe40005000000 */
[C---:B------:R-:W-:Y:S02]  /*4de0*/  ISETP.GE.AND P1, PT, R0.reuse, R32, PT ;  /* 0x000000200000720c */ /* 0x040fe40003f26270 */
[C---:B------:R-:W-:Y:S02]  /*4df0*/  ISETP.GE.AND P4, PT, R0.reuse, R35, PT ;  /* 0x000000230000720c */ /* 0x040fe40003f86270 */
[C---:B------:R-:W-:Y:S01]  /*4e00*/  ISETP.GE.AND P2, PT, R0.reuse, R34, PT ;  /* 0x000000220000720c */ /* 0x040fe20003f46270 */
[----:B------:R-:W-:Y:S01]  /*4e10*/  VIADD R0, R0, 0x39 ;  /* 0x0000003900007836 */ /* 0x000fe20000000000 */
[----:B--2---:R-:W-:-:S02]  /*4e20*/  FSEL R252, R7, -INF , !P6 ;  /* 0xff80000007fc7808 */ /* 0x004fc40007000000 */
[----:B------:R-:W-:Y:S02]  /*4e30*/  FSEL R197, R40, -INF , !P5 ;  /* 0xff80000028c57808 */ /* 0x000fe40006800000 */
[----:B-1----:R-:W-:Y:S02]  /*4e40*/  FSEL R179, R4, -INF , !P3 ;  /* 0xff80000004b37808 */ /* 0x002fe40005800000 */
[----:B------:R-:W-:Y:S02]  /*4e50*/  FSEL R24, R152, -INF , !P1 ;  /* 0xff80000098187808 */ /* 0x000fe40004800000 */
        /* <DEDUP_REMOVED lines=10> */
[----:B---3--:R-:W-:Y:S01]  /*4f00*/  FSEL R215, R2, -INF , !P1 ;  /* 0xff80000002d77808 */ /* 0x008fe20004800000 */
        /* <DEDUP_REMOVED lines=28> */
[----:B------:R-:W3:Y:S01]  /*50d0*/  @!P2 LDC.64 R20, c[0x0][0x218] ;  /* 0x00008600ff14ab82 */ /* 0x000ee20000000a00 */
        /* <DEDUP_REMOVED lines=23> */
[----:B------:R-:W-:Y:S01]  /*5250*/  IADD3.X R7, R6, UR25, RZ, P5, !PT ;  /* 0x0000001906077c10 */ /* 0x000fe2000affe4ff */
[----:B------:R2:W-:Y:S01]  /*5260*/  @P3 STS.128 [R244+0x9000], RZ ;  /* 0x009000fff4003388 */ /* 0x0005e20000000c00 */
[C---:B------:R-:W-:Y:S02]  /*5270*/  @!P3 LEA.HI.X R13, R2.reuse, R13, R6, 0x1, P6 ;  /* 0x0000000d020db211 */ /* 0x040fe400030f0c06 */
[----:B---3--:R-:W-:-:S03]  /*5280*/  @!P2 LEA R8, P1, R2, R20, 0x1 ;  /* 0x000000140208a211 */ /* 0x008fc600078208ff */
        /* <DEDUP_REMOVED lines=26> */
.L_x_318:
[----:B------:R-:W-:Y:S05]  /*5430*/  BSYNC B0 ;  /* 0x0000000000007941 */ /* 0x000fea0003800000 */
.L_x_317:
[----:B------:R-:W0:Y:S02]  /*5440*/  LDGDEPBAR ;  /* 0x00000000000079af */ /* 0x000e240000000000 */
.L_x_316:
[----:B------:R-:W-:Y:S01]  /*5450*/  FMNMX.FTZ R2, R22, R60, !PT ;  /* 0x0000003c16027209 */ /* 0x000fe20007810000 */
[----:B------:R-:W-:Y:S01]  /*5460*/  STL [R1+0xb8], R244 ;  /* 0x0000b8f401007387 */ /* 0x000fe20000100800 */
[----:B--2---:R-:W-:Y:S01]  /*5470*/  MOV R15, R197 ;  /* 0x000000c5000f7202 */ /* 0x004fe20000000f00 */
[----:B------:R-:W-:Y:S01]  /*5480*/  ULDC UR10, c[0x0][0x2ec] ;  /* 0x0000bb00000a7ab9 */ /* 0x000fe20000000800 */
[----:B------:R-:W-:Y:S01]  /*5490*/  FMNMX.FTZ R2, R52, R2, !PT ;  /* 0x0000000234027209 */ /* 0x000fe20007810000 */
[----:B------:R-:W-:Y:S01]  /*54a0*/  STL [R1+0xb4], R243 ;  /* 0x0000b4f301007387 */ /* 0x000fe20000100800 */
[----:B------:R-:W-:Y:S02]  /*54b0*/  LEA R233, R0, UR4, 0x1 ;  /* 0x0000000400e97c11 */ /* 0x000fe4000f8e08ff */
[----:B------:R-:W-:Y:S01]  /*54c0*/  FMNMX.FTZ R2, R48, R2, !PT ;  /* 0x0000000230027209 */ /* 0x000fe20007810000 */
[----:B------:R-:W-:Y:S01]  /*54d0*/  STL [R1+0xb0], R242 ;  /* 0x0000b0f201007387 */ /* 0x000fe20000100800 */
[----:B------:R-:W-:Y:S01]  /*54e0*/  LEA R236, R3, R233, 0x1 ;  /* 0x000000e903ec7211 */ /* 0x000fe200078e08ff */
[----:B------:R-:W-:Y:S01]  /*54f0*/  IMAD R234, R5, 0x2, R233 ;  /* 0x0000000205ea7824 */ /* 0x000fe200078e02e9 */
[----:B------:R-:W-:Y:S01]  /*5500*/  FMNMX.FTZ R2, R56, R2, !PT ;  /* 0x0000000238027209 */ /* 0x000fe20007810000 */
[----:B------:R-:W-:Y:S02]  /*5510*/  STL [R1+0xac], R241 ;  /* 0x0000acf101007387 */ /* 0x000fe40000100800 */
[----:B------:R-:W-:Y:S01]  /*5520*/  IMAD R235, R3, 0x2, R234 ;  /* 0x0000000203eb7824 */ /* 0x000fe200078e02ea */
[----:B------:R-:W-:Y:S01]  /*5530*/  FMNMX.FTZ R2, R55, R2, !PT ;  /* 0x0000000237027209 */ /* 0x000fe20007810000 */
[----:B------:R-:W-:Y:S03]  /*5540*/  STL [R1+0xa8], R240 ;  /* 0x0000a8f001007387 */ /* 0x000fe60000100800 */
[----:B------:R-:W-:Y:S01]  /*5550*/  FMNMX.FTZ R4, R37, R2, !PT ;  /* 0x0000000225047209 */ /* 0x000fe20007810000 */
[----:B------:R-:W-:Y:S01]  /*5560*/  STL [R1+0xa4], R239 ;  /* 0x0000a4ef01007387 */ /* 0x000fe20000100800 */
[----:B------:R-:W-:-:S02]  /*5570*/  FMNMX.FTZ R2, R23, R61, !PT ;  /* 0x0000003d17027209 */ /* 0x000fc40007810000 */
[----:B------:R-:W-:Y:S01]  /*5580*/  FMNMX.FTZ R4, R36, R4, !PT ;  /* 0x0000000424047209 */ /* 0x000fe20007810000 */
[----:B------:R-:W-:Y:S01]  /*5590*/  STL [R1+0xa0], R238 ;  /* 0x0000a0ee01007387 */ /* 0x000fe20000100800 */
        /* <DEDUP_REMOVED lines=21> */
[----:B------:R-:W-:Y:S01]  /*56f0*/  FMNMX.FTZ R2, R193, R2, !PT ;  /* 0x00000002c1027209 */ /* 0x000fe20007810000 */
[----:B--2---:R-:W-:Y:S01]  /*5700*/  IMAD.MOV.U32 R237, RZ, RZ, R196 ;  /* 0x000000ffffed7224 */ /* 0x004fe200078e00c4 */
[----:B------:R-:W-:Y:S01]  /*5710*/  FMNMX.FTZ R134, R178, R134, !PT ;  /* 0x00000086b2867209 */ /* 0x000fe20007810000 */
[----:B------:R-:W-:Y:S01]  /*5720*/  STL [R1+0x80], R32 ;  /* 0x0000802001007387 */ /* 0x000fe20000100800 */
[----:B------:R-:W-:-:S03]  /*5730*/  FMNMX.FTZ R2, R183, R2, !PT ;  /* 0x00000002b7027209 */ /* 0x000fc60007810000 */
[----:B------:R-:W2:Y:S01]  /*5740*/  SHFL.BFLY PT, R4, R134, 0x2, 0x1f ;  /* 0x0c401f0086047f89 */ /* 0x000ea200000e0000 */
[----:B------:R-:W-:-:S03]  /*5750*/  FMNMX.FTZ R2, R181, R2, !PT ;  /* 0x00000002b5027209 */ /* 0x000fc60007810000 */
[----:B------:R-:W-:Y:S01]  /*5760*/  STL [R1+0xc4], R15 ;  /* 0x0000c40f01007387 */ /* 0x000fe20000100800 */
        /* <DEDUP_REMOVED lines=9> */
[----:B------:R-:W-:Y:S04]  /*5800*/  LDSM.16.MT88.4 R92, [R233+0xe000] ;  /* 0x00e00000e95c783b */ /* 0x000fe80000004200 */
[----:B------:R-:W2:Y:S04]  /*5810*/  SHFL.BFLY PT, R4, R2, 0x2, 0x1f ;  /* 0x0c401f0002047f89 */ /* 0x000ea800000e0000 */
[----:B-1----:R-:W1:Y:S04]  /*5820*/  SHFL.BFLY PT, R6, R134, 0x1, 0x1f ;  /* 0x0c201f0086067f89 */ /* 0x002e6800000e0000 */
[----:B------:R-:W-:Y:S04]  /*5830*/  LDSM.16.MT88.4 R96, [R234+0xe000] ;  /* 0x00e00000ea60783b */ /* 0x000fe80000004200 */
[----:B------:R-:W-:Y:S04]  /*5840*/  LDSM.16.MT88.4 R104, [R236+0xe000] ;  /* 0x00e00000ec68783b */ /* 0x000fe80000004200 */
[----:B------:R-:W-:Y:S04]  /*5850*/  LDSM.16.MT88.4 R120, [R235+0xe800] ;  /* 0x00e80000eb78783b */ /* 0x000fe80000004200 */
[----:B------:R-:W-:Y:S01]  /*5860*/  LDSM.16.MT88.4 R68, [R236+0xc800] ;  /* 0x00c80000ec44783b */ /* 0x000fe20000004200 */
[----:B--2---:R-:W-:-:S03]  /*5870*/  FMNMX.FTZ R2, R2, R4, !PT ;  /* 0x0000000402027209 */ /* 0x004fc60007810000 */
[----:B------:R-:W-:Y:S01]  /*5880*/  LDSM.16.MT88.4 R72, [R234+0xc800] ;  /* 0x00c80000ea48783b */ /* 0x000fe20000004200 */
[----:B-1----:R-:W-:-:S03]  /*5890*/  FMNMX.FTZ R134, R134, R6, !PT ;  /* 0x0000000686867209 */ /* 0x002fc60007810000 */
[----:B------:R-:W1:Y:S01]  /*58a0*/  SHFL.BFLY PT, R133, R2, 0x1, 0x1f ;  /* 0x0c201f0002857f89 */ /* 0x000e6200000e0000 */
[C---:B------:R-:W-:Y:S01]  /*58b0*/  FSETP.NEU.FTZ.AND P1, PT, R134.reuse, -INF , PT ;  /* 0xff8000008600780b */ /* 0x040fe20003f3d000 */
[----:B------:R-:W-:Y:S02]  /*58c0*/  FMUL.FTZ R13, R134, UR10 ;  /* 0x0000000a860d7c20 */ /* 0x000fe40008410000 */
[----:B------:R2:W-:Y:S03]  /*58d0*/  STL [R1+0xbc], R134 ;  /* 0x0000bc8601007387 */ /* 0x0005e60000100800 */
[----:B------:R-:W-:Y:S01]  /*58e0*/  FSEL R13, R13, RZ, P1 ;  /* 0x000000ff0d0d7208 */ /* 0x000fe20000800000 */
[----:B------:R-:W-:Y:S04]  /*58f0*/  LDSM.16.MT88.4 R64, [R235+0xc800] ;  /* 0x00c80000eb40783b */ /* 0x000fe80000004200 */
[--C-:B------:R-:W-:Y:S01]  /*5900*/  FFMA.FTZ R4, R22, UR10, -R13.reuse ;  /* 0x0000000a16047c23 */ /* 0x100fe2000801080d */
[--C-:B------:R-:W-:Y:S01]  /*5910*/  FFMA.FTZ R3, R56, UR10, -R13.reuse ;  /* 0x0000000a38037c23 */ /* 0x100fe2000801080d */
[----:B------:R-:W-:Y:S02]  /*5920*/  LDSM.16.MT88.4 R80, [R233+0xc800] ;  /* 0x00c80000e950783b */ /* 0x000fe40000004200 */
[----:B------:R3:W-:Y:S01]  /*5930*/  MUFU.EX2 R243, R4 ;  /* 0x0000000400f37308 */ /* 0x0007e20000000800 */
[----:B-1----:R-:W-:Y:S01]  /*5940*/  FMNMX.FTZ R133, R2, R133, !PT ;  /* 0x0000008502857209 */ /* 0x002fe20007810000 */
[----:B------:R-:W-:-:S06]  /*5950*/  FFMA.FTZ R2, R52, UR10, -R13 ;  /* 0x0000000a34027c23 */ /* 0x000fcc000801080d */
[----:B------:R1:W-:Y:S01]  /*5960*/  MUFU.EX2 R34, R3 ;  /* 0x0000000300227308 */ /* 0x0003e20000000800 */
[C---:B------:R-:W-:Y:S01]  /*5970*/  FSETP.NEU.FTZ.AND P1, PT, R133.reuse, -INF , PT ;  /* 0xff8000008500780b */ /* 0x040fe20003f3d000 */
[----:B------:R-:W-:Y:S01]  /*5980*/  FMUL.FTZ R12, R133, UR10 ;  /* 0x0000000a850c7c20 */ /* 0x000fe20008410000 */
[----:B--2---:R-:W-:Y:S01]  /*5990*/  MOV R134, R191 ;  /* 0x000000bf00867202 */ /* 0x004fe20000000f00 */
[----:B------:R2:W-:Y:S04]  /*59a0*/  STL [R1+0xc0], R133 ;  /* 0x0000c08501007387 */ /* 0x0005e80000100800 */
[----:B------:R-:W-:Y:S01]  /*59b0*/  MUFU.EX2 R214, R2 ;  /* 0x0000000200d67308 */ /* 0x000fe20000000800 */
[----:B---3--:R-:W-:Y:S01]  /*59c0*/  FFMA.FTZ R4, R60, UR10, -R13 ;  /* 0x0000000a3c047c23 */ /* 0x008fe2000801080d */
[----:B------:R-:W-:-:S06]  /*59d0*/  FSEL R12, R12, RZ, P1 ;  /* 0x000000ff0c0c7208 */ /* 0x000fcc0000800000 */
[----:B------:R3:W-:Y:S01]  /*59e0*/  MUFU.EX2 R242, R4 ;  /* 0x0000000400f27308 */ /* 0x0007e20000000800 */
[----:B-1----:R-:W-:-:S07]  /*59f0*/  FFMA.FTZ R3, R55, UR10, -R13 ;  /* 0x0000000a37037c23 */ /* 0x002fce000801080d */
[----:B------:R1:W-:Y:S01]  /*5a00*/  MUFU.EX2 R15, R3 ;  /* 0x00000003000f7308 */ /* 0x0003e20000000800 */
[----:B---3--:R-:W-:-:S04]  /*5a10*/  FMNMX.FTZ R4, R24, R164, !PT ;  /* 0x000000a418047209 */ /* 0x008fc80007810000 */
[----:B------:R-:W-:Y:S01]  /*5a20*/  FMNMX.FTZ R2, R165, R4, !PT ;  /* 0x00000004a5027209 */ /* 0x000fe20007810000 */
[--C-:B------:R-:W-:Y:S02]  /*5a30*/  FFMA.FTZ R4, R48, UR10, -R13.reuse ;  /* 0x0000000a30047c23 */ /* 0x100fe4000801080d */
[----:B------:R-:W-:Y:S01]  /*5a40*/  LDSM.16.MT88.4 R48, [R233+0xc000] ;  /* 0x00c00000e930783b */ /* 0x000fe20000004200 */
[----:B------:R-:W-:Y:S01]  /*5a50*/  FMNMX.FTZ R2, R162, R2, !PT ;  /* 0x00000002a2027209 */ /* 0x000fe20007810000 */
[----:B------:R3:W4:Y:S01]  /*5a60*/  MUFU.EX2 R35, R4 ;  /* 0x0000000400237308 */ /* 0x0007220000000800 */
[----:B-1----:R-:W-:Y:S02]  /*5a70*/  FFMA.FTZ R3, R37, UR10, -R13 ;  /* 0x0000000a25037c23 */ /* 0x002fe4000801080d */
[----:B------:R-:W-:-:S04]  /*5a80*/  FMNMX.FTZ R2, R160, R2, !PT ;  /* 0x00000002a0027209 */ /* 0x000fc80007810000 */
[----:B------:R-:W-:Y:S01]  /*5a90*/  FMNMX.FTZ R2, R135, R2, !PT ;  /* 0x0000000287027209 */ /* 0x000fe20007810000 */
[----:B--2---:R1:W-:Y:S03]  /*5aa0*/  MUFU.EX2 R133, R3 ;  /* 0x0000000300857308 */ /* 0x0043e60000000800 */
[----:B------:R-:W-:-:S04]  /*5ab0*/  FMNMX.FTZ R2, R157, R2, !PT ;  /* 0x000000029d027209 */ /* 0x000fc80007810000 */
[----:B------:R-:W-:Y:S01]  /*5ac0*/  FMNMX.FTZ R0, R137, R2, !PT ;  /* 0x0000000289007209 */ /* 0x000fe20007810000 */
[--C-:B------:R-:W-:Y:S01]  /*5ad0*/  FFMA.FTZ R2, R53, UR10, -R12.reuse ;  /* 0x0000000a35027c23 */ /* 0x100fe2000801080c */
[----:B---3--:R-:W-:Y:S01]  /*5ae0*/  FFMA.FTZ R4, R23, UR10, -R12 ;  /* 0x0000000a17047c23 */ /* 0x008fe2000801080c */
[----:B----4-:R-:W-:Y:S02]  /*5af0*/  F2FP.BF16.F32.PACK_AB R6, R35, R214 ;  /* 0x000000d62306723e */ /* 0x010fe400000010ff */
[----:B------:R-:W-:Y:S01]  /*5b00*/  FMNMX.FTZ R0, R194, R0, !PT ;  /* 0x00000000c2007209 */ /* 0x000fe20007810000 */
[----:B------:R2:W-:Y:S03]  /*5b10*/  MUFU.EX2 R232, R2 ;  /* 0x0000000200e87308 */ /* 0x0005e60000000800 */
[----:B------:R-:W-:Y:S01]  /*5b20*/  FMNMX.FTZ R0, R184, R0, !PT ;  /* 0x00000000b8007209 */ /* 0x000fe20007810000 */
[----:B-1----:R-:W-:-:S03]  /*5b30*/  FFMA.FTZ R3, R36, UR10, -R13 ;  /* 0x0000000a24037c23 */ /* 0x002fc6000801080d */
[----:B------:R-:W-:Y:S01]  /*5b40*/  FMNMX.FTZ R0, R182, R0, !PT ;  /* 0x00000000b6007209 */ /* 0x000fe20007810000 */
[----:B------:R1:W-:Y:S03]  /*5b50*/  MUFU.EX2 R240, R4 ;  /* 0x0000000400f07308 */ /* 0x0003e60000000800 */
[----:B------:R-:W-:-:S04]  /*5b60*/  FMNMX.FTZ R0, R169, R0, !PT ;  /* 0x00000000a9007209 */ /* 0x000fc80007810000 */
[----:B------:R-:W-:Y:S01]  /*5b70*/  FMNMX.FTZ R0, R134, R0, !PT ;  /* 0x0000000086007209 */ /* 0x000fe20007810000 */
[----:B------:R3:W4:Y:S01]  /*5b80*/  MUFU.EX2 R172, R3 ;  /* 0x0000000300ac7308 */ /* 0x0007220000000800 */
[--C-:B--2---:R-:W-:Y:S02]  /*5b90*/  FFMA.FTZ R2, R54, UR10, -R12.reuse ;  /* 0x0000000a36027c23 */ /* 0x104fe4000801080c */
[----:B------:R-:W-:Y:S01]  /*5ba0*/  FMNMX.FTZ R0, R175, R0, !PT ;  /* 0x00000000af007209 */ /* 0x000fe20007810000 */
[----:B------:R-:W-:Y:S03]  /*5bb0*/  LDSM.16.MT88.4 R52, [R236+0xe800] ;  /* 0x00e80000ec34783b */ /* 0x000fe60000004200 */
[----:B------:R-:W-:Y:S01]  /*5bc0*/  FMNMX.FTZ R0, R246, R0, !PT ;  /* 0x00000000f6007209 */ /* 0x000fe20007810000 */
[----:B------:R2:W2:Y:S01]  /*5bd0*/  MUFU.EX2 R212, R2 ;  /* 0x0000000200d47308 */ /* 0x0004a20000000800 */
[----:B-1----:R-:W-:-:S02]  /*5be0*/  FFMA.FTZ R4, R61, UR10, -R12 ;  /* 0x0000000a3d047c23 */ /* 0x002fc4000801080c */
[----:B------:R-:W-:Y:S01]  /*5bf0*/  FMNMX.FTZ R0, R245, R0, !PT ;  /* 0x00000000f5007209 */ /* 0x000fe20007810000 */
[----:B------:R-:W-:Y:S04]  /*5c00*/  LDSM.16.MT88.4 R60, [R233+0xe800] ;  /* 0x00e80000e93c783b */ /* 0x000fe80000004200 */
[----:B------:R-:W1:Y:S01]  /*5c10*/  SHFL.BFLY PT, R8, R0, 0x2, 0x1f ;  /* 0x0c401f0000087f89 */ /* 0x000e6200000e0000 */
[----:B------:R1:W1:Y:S01]  /*5c20*/  MUFU.EX2 R241, R4 ;  /* 0x0000000400f17308 */ /* 0x0002620000000800 */
[----:B---3--:R-:W-:Y:S01]  /*5c30*/  FFMA.FTZ R3, R57, UR10, -R12 ;  /* 0x0000000a39037c23 */ /* 0x008fe2000801080c */
[----:B----4-:R-:W-:Y:S02]  /*5c40*/  F2FP.BF16.F32.PACK_AB R10, R172, R133 ;  /* 0x00000085ac0a723e */ /* 0x010fe400000010ff */
[----:B--2---:R-:W-:-:S04]  /*5c50*/  FMNMX.FTZ R2, R132, R166, !PT ;  /* 0x000000a684027209 */ /* 0x004fc80007810000 */
[----:B------:R2:W-:Y:S01]  /*5c60*/  MUFU.EX2 R213, R3 ;  /* 0x0000000300d57308 */ /* 0x0005e20000000800 */
[----:B------:R-:W-:Y:S02]  /*5c70*/  F2FP.BF16.F32.PACK_AB R7, R212, R232 ;  /* 0x000000e8d407723e */ /* 0x000fe400000010ff */
[----:B------:R-:W-:-:S04]  /*5c80*/  FMNMX.FTZ R2, R167, R2, !PT ;  /* 0x00000002a7027209 */ /* 0x000fc80007810000 */
[----:B------:R-:W-:Y:S02]  /*5c90*/  FMNMX.FTZ R2, R163, R2, !PT ;  /* 0x00000002a3027209 */ /* 0x000fe40007810000 */
[----:B-1----:R-:W-:Y:S02]  /*5ca0*/  F2FP.BF16.F32.PACK_AB R4, R242, R243 ;  /* 0x000000f3f204723e */ /* 0x002fe400000010ff */
[----:B------:R-:W-:Y:S02]  /*5cb0*/  FMNMX.FTZ R2, R161, R2, !PT ;  /* 0x00000002a1027209 */ /* 0x000fe40007810000 */
[----:B------:R-:W-:Y:S02]  /*5cc0*/  F2FP.BF16.F32.PACK_AB R5, R241, R240 ;  /* 0x000000f0f105723e */ /* 0x000fe400000010ff */
[----:B------:R-:W-:Y:S02]  /*5cd0*/  FMNMX.FTZ R2, R159, R2, !PT ;  /* 0x000000029f027209 */ /* 0x000fe40007810000 */
[----:B------:R-:W-:Y:S01]  /*5ce0*/  FMNMX.FTZ R0, R0, R8, !PT ;  /* 0x0000000800007209 */ /* 0x000fe20007810000 */
[----:B--2---:R-:W-:Y:S01]  /*5cf0*/  FFMA.FTZ R3, R58, UR10, -R12 ;  /* 0x0000000a3a037c23 */ /* 0x004fe2000801080c */
[----:B------:R-:W-:Y:S01]  /*5d00*/  FMNMX.FTZ R2, R158, R2, !PT ;  /* 0x000000029e027209 */ /* 0x000fe20007810000 */
[C---:B------:R-:W-:Y:S02]  /*5d10*/  HMMA.16816.F32.BF16 R108, R4.reuse, R124, RZ ;  /* 0x0000007c046c723c */ /* 0x040fe400000418ff */
[----:B------:R-:W1:Y:S01]  /*5d20*/  SHFL.BFLY PT, R8, R0, 0x1, 0x1f ;  /* 0x0c201f0000087f89 */ /* 0x000e6200000e0000 */
[----:B------:R-:W-:Y:S01]  /*5d30*/  FMNMX.FTZ R2, R156, R2, !PT ;  /* 0x000000029c027209 */ /* 0x000fe20007810000 */
[----:B------:R2:W3:Y:S02]  /*5d40*/  MUFU.EX2 R173, R3 ;  /* 0x0000000300ad7308 */ /* 0x0004e40000000800 */
[----:B------:R-:W-:Y:S01]  /*5d50*/  HMMA.16816.F32.BF16 R144, R4, R84, RZ ;  /* 0x000000540490723c */ /* 0x000fe200000418ff */
[----:B------:R-:W-:-:S04]  /*5d60*/  FMNMX.FTZ R2, R187, R2, !PT ;  /* 0x00000002bb027209 */ /* 0x000fc80007810000 */
[----:B------:R-:W-:Y:S01]  /*5d70*/  FMNMX.FTZ R2, R185, R2, !PT ;  /* 0x00000002b9027209 */ /* 0x000fe20007810000 */
[----:B------:R-:W-:Y:S03]  /*5d80*/  HMMA.16816.F32.BF16 R152, R4, R48, RZ ;  /* 0x000000300498723c */ /* 0x000fe600000418ff */
[----:B------:R-:W-:-:S03]  /*5d90*/  FMNMX.FTZ R2, R170, R2, !PT ;  /* 0x00000002aa027209 */ /* 0x000fc60007810000 */
[C---:B------:R-:W-:Y:S01]  /*5da0*/  HMMA.16816.F32.BF16 R148, R4.reuse, R76, RZ ;  /* 0x0000004c0494723c */ /* 0x040fe200000418ff */
[----:B------:R-:W-:Y:S01]  /*5db0*/  FMNMX.FTZ R2, R168, R2, !PT ;  /* 0x00000002a8027209 */ /* 0x000fe20007810000 */
[----:B--2---:R-:W-:Y:S01]  /*5dc0*/  FFMA.FTZ R3, R38, UR10, -R12 ;  /* 0x0000000a26037c23 */ /* 0x004fe2000801080c */
[----:B---3--:R-:W-:Y:S02]  /*5dd0*/  F2FP.BF16.F32.PACK_AB R9, R173, R213 ;  /* 0x000000d5ad09723e */ /* 0x008fe400000010ff */
[----:B------:R-:W-:Y:S01]  /*5de0*/  FMNMX.FTZ R2, R188, R2, !PT ;  /* 0x00000002bc027209 */ /* 0x000fe20007810000 */
[----:B------:R2:W-:Y:S01]  /*5df0*/  MUFU.EX2 R32, R3 ;  /* 0x0000000300207308 */ /* 0x0005e20000000800 */
[----:B-1----:R-:W-:Y:S01]  /*5e00*/  FMNMX.FTZ R136, R0, R8, !PT ;  /* 0x0000000800887209 */ /* 0x002fe20007810000 */
[----:B------:R-:W-:Y:S01]  /*5e10*/  HMMA.16816.F32.BF16 R140, R4, R88, RZ ;  /* 0x00000058048c723c */ /* 0x000fe200000418ff */
[----:B------:R-:W-:Y:S02]  /*5e20*/  FMNMX.FTZ R2, R176, R2, !PT ;  /* 0x00000002b0027209 */ /* 0x000fe40007810000 */
[----:B------:R-:W-:-:S02]  /*5e30*/  FSETP.NEU.FTZ.AND P1, PT, R136, -INF , PT ;  /* 0xff8000008800780b */ /* 0x000fc40003f3d000 */
[----:B------:R-:W-:Y:S01]  /*5e40*/  FMNMX.FTZ R2, R252, R2, !PT ;  /* 0x00000002fc027209 */ /* 0x000fe20007810000 */
[C---:B------:R-:W-:Y:S01]  /*5e50*/  HMMA.16816.F32.BF16 R128, R4.reuse, R92, RZ ;  /* 0x0000005c0480723c */ /* 0x040fe200000418ff */
[----:B------:R-:W-:Y:S02]  /*5e60*/  F2FP.BF16.F32.PACK_AB R8, R15, R34 ;  /* 0x000000220f08723e */ /* 0x000fe400000010ff */
[----:B------:R-:W-:Y:S01]  /*5e70*/  FMNMX.FTZ R0, R247, R2, !PT ;  /* 0x00000002f7007209 */ /* 0x000fe20007810000 */
[----:B------:R-:W-:Y:S02]  /*5e80*/  FFMA.FTZ R2, R59, UR10, -R12 ;  /* 0x0000000a3b027c23 */ /* 0x000fe4000801080c */
[----:B------:R-:W-:Y:S01]  /*5e90*/  HMMA.16816.F32.BF16 R112, R4, R96, RZ ;  /* 0x000000600470723c */ /* 0x000fe200000418ff */
[----:B------:R-:W-:Y:S01]  /*5ea0*/  LDSM.16.MT88.4 R56, [R234+0xe800] ;  /* 0x00e80000ea38783b */ /* 0x000fe20000004200 */
[----:B------:R1:W3:Y:S01]  /*5eb0*/  MUFU.EX2 R138, R2 ;  /* 0x00000002008a7308 */ /* 0x0002e20000000800 */
[----:B--2---:R-:W-:-:S02]  /*5ec0*/  FMUL.FTZ R3, R136, UR10 ;  /* 0x0000000a88037c20 */ /* 0x004fc40008410000 */
[----:B------:R-:W2:Y:S01]  /*5ed0*/  SHFL.BFLY PT, R14, R0, 0x2, 0x1f ;  /* 0x0c401f00000e7f89 */ /* 0x000ea200000e0000 */
[C---:B------:R-:W-:Y:S06]  /*5ee0*/  HMMA.16816.F32.BF16 R116, R4.reuse, R104, RZ ;  /* 0x000000680474723c */ /* 0x040fec00000418ff */
[C---:B------:R-:W-:Y:S06]  /*5ef0*/  HMMA.16816.F32.BF16 R100, R4.reuse, R50, RZ ;  /* 0x000000320464723c */ /* 0x040fec00000418ff */
[----:B------:R-:W-:Y:S01]  /*5f00*/  HMMA.16816.F32.BF16 R44, R4, R78, RZ ;  /* 0x0000004e042c723c */ /* 0x000fe200000418ff */
[----:B-1----:R-:W-:-:S02]  /*5f10*/  FSEL R2, R3, RZ, P1 ;  /* 0x000000ff03027208 */ /* 0x002fc40000800000 */
[----:B---3--:R-:W-:-:S03]  /*5f20*/  F2FP.BF16.F32.PACK_AB R11, R138, R32 ;  /* 0x000000208a0b723e */ /* 0x008fc600000010ff */
[----:B------:R-:W-:Y:S01]  /*5f30*/  FFMA.FTZ R3, R24, UR10, -R2 ;  /* 0x0000000a18037c23 */ /* 0x000fe20008010802 */
[C---:B------:R-:W-:Y:S03]  /*5f40*/  HMMA.16816.F32.BF16 R40, R4.reuse, R86, RZ ;  /* 0x000000560428723c */ /* 0x040fe600000418ff */
[----:B------:R1:W3:Y:S01]  /*5f50*/  MUFU.EX2 R33, R3 ;  /* 0x0000000300217308 */ /* 0x0002e20000000800 */
[----:B--2---:R-:W-:Y:S02]  /*5f60*/  FMNMX.FTZ R0, R0, R14, !PT ;  /* 0x0000000e00007209 */ /* 0x004fe40007810000 */
[----:B------:R-:W-:Y:S01]  /*5f70*/  HMMA.16816.F32.BF16 R36, R4, R90, RZ ;  /* 0x0000005a0424723c */ /* 0x000fe200000418ff */
[----:B------:R-:W-:-:S05]  /*5f80*/  MOV R14, R175 ;  /* 0x000000af000e7202 */ /* 0x000fca0000000f00 */
[C---:B------:R-:W-:Y:S06]  /*5f90*/  HMMA.16816.F32.BF16 R28, R4.reuse, R94, RZ ;  /* 0x0000005e041c723c */ /* 0x040fec00000418ff */
[----:B------:R-:W-:Y:S01]  /*5fa0*/  HMMA.16816.F32.BF16 R20, R4, R98, RZ ;  /* 0x000000620414723c */ /* 0x000fe200000418ff */
[----:B-1----:R-:W-:Y:S01]  /*5fb0*/  FFMA.FTZ R3, R164, UR10, -R2 ;  /* 0x0000000aa4037c23 */ /* 0x002fe20008010802 */
[----:B------:R-:W-:-:S04]  /*5fc0*/  MOV R164, R190 ;  /* 0x000000be00a47202 */ /* 0x000fc80000000f00 */
[C---:B------:R-:W-:Y:S01]  /*5fd0*/  HMMA.16816.F32.BF16 R24, R4.reuse, R106, RZ ;  /* 0x0000006a0418723c */ /* 0x040fe200000418ff */
[----:B------:R1:W2:Y:S05]  /*5fe0*/  MUFU.EX2 R174, R3 ;  /* 0x0000000300ae7308 */ /* 0x0002aa0000000800 */
[----:B------:R-:W-:Y:S01]  /*5ff0*/  HMMA.16816.F32.BF16 R16, R4, R126, RZ ;  /* 0x0000007e0410723c */ /* 0x000fe200000418ff */
[----:B------:R-:W4:Y:S05]  /*6000*/  SHFL.BFLY PT, R4, R0, 0x1, 0x1f ;  /* 0x0c201f0000047f89 */ /* 0x000f2a00000e0000 */
[----:B------:R-:W-:Y:S01]  /*6010*/  HMMA.16816.F32.BF16 R108, R8, R120, R108 ;  /* 0x00000078086c723c */ /* 0x000fe2000004186c */
[----:B-1----:R-:W-:-:S05]  /*6020*/  FFMA.FTZ R3, R165, UR10, -R2 ;  /* 0x0000000aa5037c23 */ /* 0x002fca0008010802 */
[C---:B------:R-:W-:Y:S01]  /*6030*/  HMMA.16816.F32.BF16 R208, R8.reuse, R68, R144 ;  /* 0x0000004408d0723c */ /* 0x040fe20000041890 */
[----:B------:R-:W-:Y:S01]  /*6040*/  MOV R165, R189 ;  /* 0x000000bd00a57202 */ /* 0x000fe20000000f00 */
[----:B------:R1:W-:Y:S04]  /*6050*/  MUFU.EX2 R239, R3 ;  /* 0x0000000300ef7308 */ /* 0x0003e80000000800 */
[----:B------:R-:W-:Y:S01]  /*6060*/  HMMA.16816.F32.BF16 R196, R8, R72, R148 ;  /* 0x0000004808c4723c */ /* 0x000fe20000041894 */
[----:B---3--:R-:W-:Y:S01]  /*6070*/  MOV R144, R33 ;  /* 0x0000002100907202 */ /* 0x008fe20000000f00 */
[----:B------:R-:W-:-:S04]  /*6080*/  IMAD.MOV.U32 R147, RZ, RZ, R173 ;  /* 0x000000ffff937224 */ /* 0x000fc800078e00ad */
[C---:B------:R-:W-:Y:S01]  /*6090*/  HMMA.16816.F32.BF16 R228, R8.reuse, R56, R112 ;  /* 0x0000003808e4723c */ /* 0x040fe20000041870 */
[----:B------:R-:W-:Y:S01]  /*60a0*/  MOV R150, R138 ;  /* 0x0000008a00967202 */ /* 0x000fe20000000f00 */
[----:B------:R-:W-:Y:S02]  /*60b0*/  IMAD.MOV.U32 R151, RZ, RZ, R32 ;  /* 0x000000ffff977224 */ /* 0x000fe400078e0020 */
[----:B------:R-:W-:Y:S02]  /*60c0*/  IMAD.MOV.U32 R148, RZ, RZ, R188 ;  /* 0x000000ffff947224 */ /* 0x000fe400078e00bc */
[----:B------:R-:W-:Y:S01]  /*60d0*/  MOV R6, R111 ;  /* 0x0000006f00067202 */ /* 0x000fe20000000f00 */
[----:B------:R-:W-:Y:S01]  /*60e0*/  IMAD.MOV.U32 R5, RZ, RZ, R108 ;  /* 0x000000ffff057224 */ /* 0x000fe200078e006c */
[C---:B------:R-:W-:Y:S01]  /*60f0*/  HMMA.16816.F32.BF16 R220, R8.reuse, R64, R140 ;  /* 0x0000004008dc723c */ /* 0x040fe2000004188c */
[----:B-1----:R-:W-:Y:S01]  /*6100*/  FFMA.FTZ R3, R162, UR10, -R2 ;  /* 0x0000000aa2037c23 */ /* 0x002fe20008010802 */
[----:B------:R-:W-:Y:S01]  /*6110*/  IMAD.MOV.U32 R149, RZ, RZ, R172 ;  /* 0x000000ffff957224 */ /* 0x000fe200078e00ac */
[----:B------:R-:W-:Y:S01]  /*6120*/  MOV R114, R148 ;  /* 0x0000009400727202 */ /* 0x000fe20000000f00 */
[----:B------:R-:W-:Y:S01]  /*6130*/  IMAD.MOV.U32 R162, RZ, RZ, R151 ;  /* 0x000000ffffa27224 */ /* 0x000fe200078e0097 */
[----:B------:R1:W-:Y:S01]  /*6140*/  MUFU.EX2 R139, R3 ;  /* 0x00000003008b7308 */ /* 0x0003e20000000800 */
[----:B------:R-:W-:Y:S01]  /*6150*/  IMAD.MOV.U32 R115, RZ, RZ, R149 ;  /* 0x000000ffff737224 */ /* 0x000fe200078e0095 */
[----:B------:R-:W-:Y:S01]  /*6160*/  HMMA.16816.F32.BF16 R248, R8, R60, R128 ;  /* 0x0000003c08f8723c */ /* 0x000fe20000041880 */
[----:B------:R-:W-:Y:S01]  /*6170*/  IMAD.MOV.U32 R148, RZ, RZ, R215 ;  /* 0x000000ffff947224 */ /* 0x000fe200078e00d7 */
[----:B------:R-:W-:Y:S01]  /*6180*/  MOV R149, R214 ;  /* 0x000000d600957202 */ /* 0x000fe20000000f00 */
[----:B------:R-:W-:Y:S01]  /*6190*/  IMAD.MOV.U32 R7, RZ, RZ, R110 ;  /* 0x000000ffff077224 */ /* 0x000fe200078e006e */
[----:B------:R-:W-:-:S02]  /*61a0*/  MOV R151, R212 ;  /* 0x000000d400977202 */ /* 0x000fc40000000f00 */
[C---:B------:R-:W-:Y:S06]  /*61b0*/  HMMA.16816.F32.BF16 R152, R8.reuse, R80, R152 ;  /* 0x000000500898723c */ /* 0x040fec0000041898 */
[----:B------:R-:W-:Y:S01]  /*61c0*/  HMMA.16816.F32.BF16 R224, R8, R52, R116 ;  /* 0x0000003408e0723c */ /* 0x000fe20000041874 */
[----:B-1----:R-:W-:Y:S01]  /*61d0*/  FFMA.FTZ R3, R160, UR10, -R2 ;  /* 0x0000000aa0037c23 */ /* 0x002fe20008010802 */
[----:B------:R-:W-:Y:S01]  /*61e0*/  MOV R160, R150 ;  /* 0x0000009600a07202 */ /* 0x000fe20000000f00 */
[----:B------:R-:W-:-:S03]  /*61f0*/  IMAD.MOV.U32 R150, RZ, RZ, R213 ;  /* 0x000000ffff967224 */ /* 0x000fc600078e00d5 */
[C---:B------:R-:W-:Y:S01]  /*6200*/  HMMA.16816.F32.BF16 R128, R8.reuse, R82, R100 ;  /* 0x000000520880723c */ /* 0x040fe20000041864 */
[----:B------:R1:W-:Y:S05]  /*6210*/  MUFU.EX2 R33, R3 ;  /* 0x0000000300217308 */ /* 0x0003ea0000000800 */
[C---:B------:R-:W-:Y:S06]  /*6220*/  HMMA.16816.F32.BF16 R188, R8.reuse, R70, R40 ;  /* 0x0000004608bc723c */ /* 0x040fec0000041828 */
[----:B------:R-:W-:Y:S01]  /*6230*/  HMMA.16816.F32.BF16 R204, R8, R66, R36 ;  /* 0x0000004208cc723c */ /* 0x000fe20000041824 */
[----:B-1----:R-:W-:Y:S01]  /*6240*/  FFMA.FTZ R3, R135, UR10, -R2 ;  /* 0x0000000a87037c23 */ /* 0x002fe20008010802 */
[----:B----4-:R-:W-:-:S04]  /*6250*/  FMNMX.FTZ R135, R0, R4, !PT ;  /* 0x0000000400877209 */ /* 0x010fc80007810000 */
[C---:B------:R-:W-:Y:S01]  /*6260*/  HMMA.16816.F32.BF16 R216, R8.reuse, R62, R28 ;  /* 0x0000003e08d8723c */ /* 0x040fe2000004181c */
[----:B------:R-:W-:Y:S01]  /*6270*/  MOV R4, R109 ;  /* 0x0000006d00047202 */ /* 0x000fe20000000f00 */
[----:B------:R1:W3:Y:S01]  /*6280*/  MUFU.EX2 R146, R3 ;  /* 0x0000000300927308 */ /* 0x0002e20000000800 */
[C---:B------:R-:W-:Y:S01]  /*6290*/  FSETP.NEU.FTZ.AND P1, PT, R135.reuse, -INF , PT ;  /* 0xff8000008700780b */ /* 0x040fe20003f3d000 */
[----:B------:R-:W-:Y:S02]  /*62a0*/  FMUL.FTZ R0, R135, UR10 ;  /* 0x0000000a87007c20 */ /* 0x000fe40008410000 */
[----:B------:R-:W-:Y:S03]  /*62b0*/  HMMA.16816.F32.BF16 R200, R8, R58, R20 ;  /* 0x0000003a08c8723c */ /* 0x000fe60000041814 */
[----:B------:R-:W-:-:S03]  /*62c0*/  FSEL R0, R0, RZ, P1 ;  /* 0x000000ff00007208 */ /* 0x000fc60000800000 */
[C---:B------:R-:W-:Y:S06]  /*62d0*/  HMMA.16816.F32.BF16 R140, R8.reuse, R54, R24 ;  /* 0x00000036088c723c */ /* 0x040fec0000041818 */
[C---:B------:R-:W-:Y:S01]  /*62e0*/  HMMA.16816.F32.BF16 R212, R8.reuse, R122, R16 ;  /* 0x0000007a08d4723c */ /* 0x040fe20000041810 */
[----:B-1----:R-:W-:Y:S01]  /*62f0*/  FFMA.FTZ R3, R157, UR10, -R2 ;  /* 0x0000000a9d037c23 */ /* 0x002fe20008010802 */
[----:B--2---:R-:W-:Y:S02]  /*6300*/  IMAD.MOV.U32 R157, RZ, RZ, R174 ;  /* 0x000000ffff9d7224 */ /* 0x004fe400078e00ae */
[----:B---3--:R-:W-:Y:S01]  /*6310*/  IMAD.MOV.U32 R113, RZ, RZ, R146 ;  /* 0x000000ffff717224 */ /* 0x008fe200078e0092 */
[----:B------:R1:W-:Y:S01]  /*6320*/  MUFU.EX2 R244, R3 ;  /* 0x0000000300f47308 */ /* 0x0003e20000000800 */
[----:B------:R-:W-:Y:S01]  /*6330*/  HMMA.16816.F32.BF16 R172, R8, R74, R44 ;  /* 0x0000004a08ac723c */ /* 0x000fe2000004182c */
[----:B------:R-:W-:Y:S01]  /*6340*/  MOV R146, R147 ;  /* 0x0000009300927202 */ /* 0x000fe20000000f00 */
[----:B------:R-:W-:Y:S01]  /*6350*/  IMAD.MOV.U32 R147, RZ, RZ, R165 ;  /* 0x000000ffff937224 */ /* 0x000fe200078e00a5 */
[----:B------:R-:W-:-:S04]  /*6360*/  MOV R165, R134 ;  /* 0x0000008600a57202 */ /* 0x000fc80000000f00 */
[----:B------:R-:W-:Y:S02]  /*6370*/  F2FP.BF16.F32.PACK_AB R8, R157, R144 ;  /* 0x000000909d08723e */ /* 0x000fe400000010ff */
[----:B------:R-:W-:Y:S01]  /*6380*/  F2FP.BF16.F32.PACK_AB R10, R139, R239 ;  /* 0x000000ef8b0a723e */ /* 0x000fe200000010ff */
[----:B-1----:R-:W-:-:S04]  /*6390*/  FFMA.FTZ R3, R137, UR10, -R2 ;  /* 0x0000000a89037c23 */ /* 0x002fc80008010802 */
[----:B------:R1:W-:Y:S02]  /*63a0*/  MUFU.EX2 R108, R3 ;  /* 0x00000003006c7308 */ /* 0x0003e40000000800 */
[----:B-1----:R-:W-:Y:S01]  /*63b0*/  FFMA.FTZ R3, R132, UR10, -R0 ;  /* 0x0000000a84037c23 */ /* 0x002fe20008010800 */
[----:B------:R-:W-:-:S05]  /*63c0*/  IMAD.MOV.U32 R132, RZ, RZ, R179 ;  /* 0x000000ffff847224 */ /* 0x000fca00078e00b3 */
[----:B------:R1:W-:Y:S02]  /*63d0*/  MUFU.EX2 R145, R3 ;  /* 0x0000000300917308 */ /* 0x0003e40000000800 */
[----:B-1----:R-:W-:Y:S01]  /*63e0*/  FFMA.FTZ R3, R166, UR10, -R0 ;  /* 0x0000000aa6037c23 */ /* 0x002fe20008010800 */
[----:B------:R-:W-:Y:S01]  /*63f0*/  MOV R166, R164 ;  /* 0x000000a400a67202 */ /* 0x000fe20000000f00 */
[----:B------:R-:W-:-:S04]  /*6400*/  IMAD.MOV.U32 R164, RZ, RZ, R177 ;  /* 0x000000ffffa47224 */ /* 0x000fc800078e00b1 */
[----:B------:R1:W-:Y:S02]  /*6410*/  MUFU.EX2 R109, R3 ;  /* 0x00000003006d7308 */ /* 0x0003e40000000800 */
[----:B-1----:R-:W-:Y:S01]  /*6420*/  FFMA.FTZ R3, R167, UR10, -R0 ;  /* 0x0000000aa7037c23 */ /* 0x002fe20008010800 */
[----:B------:R-:W-:-:S05]  /*6430*/  IMAD.MOV.U32 R167, RZ, RZ, R151 ;  /* 0x000000ffffa77224 */ /* 0x000fca00078e0097 */
        /* <DEDUP_REMOVED lines=8> */
[----:B------:R1:W2:Y:S01]  /*64c0*/  MUFU.EX2 R137, R3 ;  /* 0x0000000300897308 */ /* 0x0002a20000000800 */
[----:B------:R-:W-:-:S07]  /*64d0*/  F2FP.BF16.F32.PACK_AB R9, R159, R145 ;  /* 0x000000919f09723e */ /* 0x000fce00000010ff */
[C---:B------:R-:W-:Y:S06]  /*64e0*/  HMMA.16816.F32.BF16 R40, R8.reuse, R76, RZ ;  /* 0x0000004c0828723c */ /* 0x040fec00000418ff */
[C---:B------:R-:W-:Y:S01]  /*64f0*/  HMMA.16816.F32.BF16 R16, R8.reuse, R104, RZ ;  /* 0x000000680810723c */ /* 0x040fe200000418ff */
[----:B------:R-:W-:Y:S01]  /*6500*/  MOV R76, R5 ;  /* 0x00000005004c7202 */ /* 0x000fe20000000f00 */
[----:B------:R-:W-:Y:S02]  /*6510*/  IMAD.MOV.U32 R77, RZ, RZ, R114 ;  /* 0x000000ffff4d7224 */ /* 0x000fe400078e0072 */
[----:B-1----:R-:W-:Y:S01]  /*6520*/  FFMA.FTZ R3, R158, UR10, -R0 ;  /* 0x0000000a9e037c23 */ /* 0x002fe20008010800 */
[----:B--2---:R-:W-:Y:S01]  /*6530*/  F2FP.BF16.F32.PACK_AB R5, R137, R32 ;  /* 0x000000208905723e */ /* 0x004fe200000010ff */
[----:B------:R-:W-:Y:S02]  /*6540*/  HMMA.16816.F32.BF16 R36, R8, R84, RZ ;  /* 0x000000540824723c */ /* 0x000fe400000418ff */
[----:B------:R1:W-:Y:S01]  /*6550*/  MUFU.EX2 R134, R3 ;  /* 0x0000000300867308 */ /* 0x0003e20000000800 */
[----:B------:R-:W-:-:S02]  /*6560*/  MOV R104, R113 ;  /* 0x0000007100687202 */ /* 0x000fc40000000f00 */
[----:B------:R-:W-:Y:S01]  /*6570*/  MOV R105, R115 ;  /* 0x0000007300697202 */ /* 0x000fe20000000f00 */
[C---:B------:R-:W-:Y:S01]  /*6580*/  HMMA.16816.F32.BF16 R44, R8.reuse, R48, RZ ;  /* 0x00000030082c723c */ /* 0x040fe200000418ff */
[----:B------:R-:W-:Y:S01]  /*6590*/  IMAD.MOV.U32 R84, RZ, RZ, R165 ;  /* 0x000000ffff547224 */ /* 0x000fe200078e00a5 */
[----:B------:R-:W-:Y:S02]  /*65a0*/  MOV R158, R150 ;  /* 0x00000096009e7202 */ /* 0x000fe40000000f00 */
[----:B------:R-:W-:Y:S02]  /*65b0*/  MOV R165, R178 ;  /* 0x000000b200a57202 */ /* 0x000fe40000000f00 */
[----:B------:R-:W-:Y:S01]  /*65c0*/  HMMA.16816.F32.BF16 R20, R8, R96, RZ ;  /* 0x000000600814723c */ /* 0x000fe200000418ff */
[----:B------:R-:W-:Y:S01]  /*65d0*/  MOV R85, R148 ;  /* 0x0000009400557202 */ /* 0x000fe20000000f00 */
[----:B-1----:R-:W-:-:S05]  /*65e0*/  FFMA.FTZ R3, R156, UR10, -R0 ;  /* 0x0000000a9c037c23 */ /* 0x002fca0008010800 */
[----:B------:R-:W-:Y:S01]  /*65f0*/  IMAD.MOV.U32 R97, RZ, RZ, R108 ;  /* 0x000000ffff617224 */ /* 0x000fe200078e006c */
[----:B------:R-:W-:Y:S01]  /*6600*/  HMMA.16816.F32.BF16 R28, R8, R88, RZ ;  /* 0x00000058081c723c */ /* 0x000fe200000418ff */
[----:B------:R-:W-:Y:S01]  /*6610*/  IMAD.MOV.U32 R96, RZ, RZ, R160 ;  /* 0x000000ffff607224 */ /* 0x000fe200078e00a0 */
[----:B------:R-:W1:Y:S01]  /*6620*/  MUFU.EX2 R100, R3 ;  /* 0x0000000300647308 */ /* 0x000e620000000800 */
[----:B------:R-:W-:-:S03]  /*6630*/  MOV R156, R176 ;  /* 0x000000b0009c7202 */ /* 0x000fc60000000f00 */
[----:B------:R-:W-:Y:S01]  /*6640*/  HMMA.16816.F32.BF16 R24, R8, R92, RZ ;  /* 0x0000005c0818723c */ /* 0x000fe200000418ff */
[----:B------:R-:W-:Y:S01]  /*6650*/  MOV R88, R7 ;  /* 0x0000000700587202 */ /* 0x000fe20000000f00 */
[----:B------:R-:W-:Y:S01]  /*6660*/  IMAD.MOV.U32 R89, RZ, RZ, R6 ;  /* 0x000000ffff597224 */ /* 0x000fe200078e0006 */
[----:B------:R-:W-:-:S03]  /*6670*/  F2FP.BF16.F32.PACK_AB R6, R97, R244 ;  /* 0x000000f46106723e */ /* 0x000fc600000010ff */
[----:B------:R-:W-:Y:S01]  /*6680*/  HMMA.16816.F32.BF16 R48, R8, R50, RZ ;  /* 0x000000320830723c */ /* 0x000fe200000418ff */
[----:B------:R-:W-:Y:S01]  /*6690*/  IMAD.MOV.U32 R93, RZ, RZ, R4 ;  /* 0x000000ffff5d7224 */ /* 0x000fe200078e0004 */
[----:B------:R-:W-:Y:S02]  /*66a0*/  F2FP.BF16.F32.PACK_AB R4, R104, R33 ;  /* 0x000000216804723e */ /* 0x000fe400000010ff */
[----:B------:R-:W-:Y:S02]  /*66b0*/  MOV R92, R162 ;  /* 0x000000a2005c7202 */ /* 0x000fe40000000f00 */
[----:B-1----:R-:W-:Y:S01]  /*66c0*/  F2FP.BF16.F32.PACK_AB R7, R100, R134 ;  /* 0x000000866407723e */ /* 0x002fe200000010ff */
[----:B------:R-:W-:-:S06]  /*66d0*/  IMAD.MOV.U32 R3, RZ, RZ, R149 ;  /* 0x000000ffff037224 */ /* 0x000fcc00078e0095 */
[C---:B------:R-:W-:Y:S06]  /*66e0*/  HMMA.16816.F32.BF16 R160, R4.reuse, R72, R40 ;  /* 0x0000004804a0723c */ /* 0x040fec0000041828 */
[----:B------:R-:W-:Y:S01]  /*66f0*/  HMMA.16816.F32.BF16 R108, R4, R52, R16 ;  /* 0x00000034046c723c */ /* 0x000fe20000041810 */
[----:B------:R-:W-:Y:S01]  /*6700*/  MOV R72, R96 ;  /* 0x0000006000487202 */ /* 0x000fe20000000f00 */
[----:B------:R-:W-:Y:S01]  /*6710*/  IMAD.MOV.U32 R73, RZ, RZ, R92 ;  /* 0x000000ffff497224 */ /* 0x000fe200078e005c */
[----:B------:R-:W-:Y:S01]  /*6720*/  MOV R96, R3 ;  /* 0x0000000300607202 */ /* 0x000fe20000000f00 */
[----:B------:R-:W-:Y:S01]  /*6730*/  FFMA.FTZ R3, R194, UR10, -R2 ;  /* 0x0000000ac2037c23 */ /* 0x000fe20008010802 */
[----:B------:R-:W-:Y:S01]  /*6740*/  MOV R92, R167 ;  /* 0x000000a7005c7202 */ /* 0x000fe20000000f00 */
[----:B------:R-:W-:Y:S01]  /*6750*/  HMMA.16816.F32.BF16 R16, R8, R124, RZ ;  /* 0x0000007c0810723c */ /* 0x000fe200000418ff */
[----:B------:R-:W-:Y:S01]  /*6760*/  IMAD.MOV.U32 R167, RZ, RZ, R166 ;  /* 0x000000ffffa77224 */ /* 0x000fe200078e00a6 */
[----:B------:R-:W-:-:S04]  /*6770*/  MOV R166, R132 ;  /* 0x0000008400a67202 */ /* 0x000fc80000000f00 */
[C---:B------:R-:W-:Y:S01]  /*6780*/  HMMA.16816.F32.BF16 R176, R4.reuse, R68, R36 ;  /* 0x0000004404b0723c */ /* 0x040fe20000041824 */
[----:B------:R-:W-:Y:S01]  /*6790*/  IMAD.MOV.U32 R125, RZ, RZ, R76 ;  /* 0x000000ffff7d7224 */ /* 0x000fe200078e004c */
[----:B------:R-:W-:Y:S01]  /*67a0*/  MOV R124, R77 ;  /* 0x0000004d007c7202 */ /* 0x000fe20000000f00 */
[----:B------:R-:W-:Y:S01]  /*67b0*/  IMAD.MOV.U32 R77, RZ, RZ, R146 ;  /* 0x000000ffff4d7224 */ /* 0x000fe200078e0092 */
[----:B------:R-:W-:Y:S02]  /*67c0*/  MOV R76, R145 ;  /* 0x00000091004c7202 */ /* 0x000fe40000000f00 */
[----:B------:R-:W-:Y:S06]  /*67d0*/  HMMA.16816.F32.BF16 R148, R4, R80, R44 ;  /* 0x000000500494723c */ /* 0x000fec000004182c */
[----:B------:R-:W-:Y:S01]  /*67e0*/  HMMA.16816.F32.BF16 R36, R8, R90, RZ ;  /* 0x0000005a0824723c */ /* 0x000fe200000418ff */
[----:B------:R1:W2:Y:S01]  /*67f0*/  MUFU.EX2 R91, R3 ;  /* 0x00000003005b7308 */ /* 0x0002a20000000800 */
[----:B------:R-:W-:Y:S01]  /*6800*/  IMAD.MOV.U32 R81, RZ, RZ, R100 ;  /* 0x000000ffff517224 */ /* 0x000fe200078e0064 */
[----:B------:R-:W-:-:S03]  /*6810*/  MOV R80, R84 ;  /* 0x0000005400507202 */ /* 0x000fc60000000f00 */
[----:B------:R-:W-:Y:S01]  /*6820*/  HMMA.16816.F32.BF16 R44, R8, R78, RZ ;  /* 0x0000004e082c723c */ /* 0x000fe200000418ff */
[----:B------:R-:W-:Y:S01]  /*6830*/  MOV R90, R89 ;  /* 0x00000059005a7202 */ /* 0x000fe20000000f00 */
[----:B------:R-:W-:-:S04]  /*6840*/  IMAD.MOV.U32 R89, RZ, RZ, R144 ;  /* 0x000000ffff597224 */ /* 0x000fc800078e0090 */
[C---:B------:R-:W-:Y:S01]  /*6850*/  HMMA.16816.F32.BF16 R100, R4.reuse, R64, R28 ;  /* 0x000000400464723c */ /* 0x040fe2000004181c */
[----:B------:R-:W-:Y:S01]  /*6860*/  IMAD.MOV.U32 R79, RZ, RZ, R105 ;  /* 0x000000ffff4f7224 */ /* 0x000fe200078e0069 */
[----:B------:R-:W-:Y:S01]  /*6870*/  MOV R78, R81 ;  /* 0x00000051004e7202 */ /* 0x000fe20000000f00 */
[----:B------:R-:W-:Y:S02]  /*6880*/  IMAD.MOV.U32 R105, RZ, RZ, R158 ;  /* 0x000000ffff697224 */ /* 0x000fe400078e009e */
[----:B------:R-:W-:Y:S02]  /*6890*/  IMAD.MOV.U32 R158, RZ, RZ, R165 ;  /* 0x000000ffff9e7224 */ /* 0x000fe400078e00a5 */
[--C-:B-1----:R-:W-:Y:S01]  /*68a0*/  FFMA.FTZ R3, R184, UR10, -R2.reuse ;  /* 0x0000000ab8037c23 */ /* 0x102fe20008010802 */
[----:B------:R-:W-:Y:S01]  /*68b0*/  MOV R165, R14 ;  /* 0x0000000e00a57202 */ /* 0x000fe20000000f00 */
[C---:B------:R-:W-:Y:S01]  /*68c0*/  HMMA.16816.F32.BF16 R116, R4.reuse, R60, R24 ;  /* 0x0000003c0474723c */ /* 0x040fe20000041818 */
[----:B------:R-:W-:Y:S01]  /*68d0*/  IMAD.MOV.U32 R81, RZ, RZ, R85 ;  /* 0x000000ffff517224 */ /* 0x000fe200078e0055 */
[----:B------:R1:W-:Y:S04]  /*68e0*/  MUFU.EX2 R14, R3 ;  /* 0x00000003000e7308 */ /* 0x0003e80000000800 */
[----:B------:R-:W-:Y:S06]  /*68f0*/  HMMA.16816.F32.BF16 R112, R4, R56, R20 ;  /* 0x000000380470723c */ /* 0x000fec0000041814 */
[C---:B------:R-:W-:Y:S06]  /*6900*/  HMMA.16816.F32.BF16 R40, R8.reuse, R86, RZ ;  /* 0x000000560828723c */ /* 0x040fec00000418ff */
[----:B------:R-:W-:Y:S01]  /*6910*/  HMMA.16816.F32.BF16 R28, R8, R94, RZ ;  /* 0x0000005e081c723c */ /* 0x000fe200000418ff */
[----:B-1----:R-:W-:-:S05]  /*6920*/  FFMA.FTZ R3, R182, UR10, -R2 ;  /* 0x0000000ab6037c23 */ /* 0x002fca0008010802 */
[C---:B------:R-:W-:Y:S01]  /*6930*/  HMMA.16816.F32.BF16 R24, R8.reuse, R98, RZ ;  /* 0x000000620818723c */ /* 0x040fe200000418ff */
[----:B------:R-:W-:Y:S01]  /*6940*/  MOV R94, R93 ;  /* 0x0000005d005e7202 */ /* 0x000fe20000000f00 */
[----:B------:R-:W-:Y:S01]  /*6950*/  IMAD.MOV.U32 R95, RZ, RZ, R88 ;  /* 0x000000ffff5f7224 */ /* 0x000fe200078e0058 */
[----:B------:R-:W-:Y:S01]  /*6960*/  MOV R88, R157 ;  /* 0x0000009d00587202 */ /* 0x000fe20000000f00 */
[----:B------:R-:W-:Y:S02]  /*6970*/  IMAD.MOV.U32 R93, RZ, RZ, R159 ;  /* 0x000000ffff5d7224 */ /* 0x000fe400078e009f */
[----:B------:R-:W-:Y:S01]  /*6980*/  HMMA.16816.F32.BF16 R20, R8, R106, RZ ;  /* 0x0000006a0814723c */ /* 0x000fe200000418ff */
[----:B------:R-:W-:-:S05]  /*6990*/  IMAD.MOV.U32 R98, RZ, RZ, R156 ;  /* 0x000000ffff627224 */ /* 0x000fca00078e009c */
[----:B------:R-:W-:Y:S01]  /*69a0*/  HMMA.16816.F32.BF16 R8, R8, R126, RZ ;  /* 0x0000007e0808723c */ /* 0x000fe200000418ff */
[----:B------:R1:W-:Y:S01]  /*69b0*/  MUFU.EX2 R126, R3 ;  /* 0x00000003007e7308 */ /* 0x0003e20000000800 */
[----:B------:R-:W-:Y:S01]  /*69c0*/  IMAD.MOV.U32 R106, RZ, RZ, R237 ;  /* 0x000000ffff6a7224 */ /* 0x000fe200078e00ed */
[----:B------:R-:W-:-:S03]  /*69d0*/  MOV R107, R158 ;  /* 0x0000009e006b7202 */ /* 0x000fc60000000f00 */
[----:B------:R-:W-:Y:S01]  /*69e0*/  HMMA.16816.F32.BF16 R84, R4, R120, R16 ;  /* 0x000000780454723c */ /* 0x000fe20000041810 */
[----:B------:R-:W-:-:S05]  /*69f0*/  MOV R127, R147 ;  /* 0x00000093007f7202 */ /* 0x000fca0000000f00 */
[C---:B------:R-:W-:Y:S01]  /*6a00*/  HMMA.16816.F32.BF16 R64, R4.reuse, R66, R36 ;  /* 0x000000420440723c */ /* 0x040fe20000041824 */
[----:B------:R-:W-:Y:S01]  /*6a10*/  MOV R120, R167 ;  /* 0x000000a700787202 */ /* 0x000fe20000000f00 */
[----:B------:R-:W-:Y:S02]  /*6a20*/  IMAD.MOV.U32 R121, RZ, RZ, R164 ;  /* 0x000000ffff797224 */ /* 0x000fe400078e00a4 */
[----:B-1----:R-:W-:Y:S02]  /*6a30*/  FFMA.FTZ R3, R169, UR10, -R2 ;  /* 0x0000000aa9037c23 */ /* 0x002fe40008010802 */
[C---:B------:R-:W-:Y:S02]  /*6a40*/  HMMA.16816.F32.BF16 R68, R4.reuse, R70, R40 ;  /* 0x000000460444723c */ /* 0x040fe40000041828 */
[----:B------:R1:W-:Y:S04]  /*6a50*/  MUFU.EX2 R132, R3 ;  /* 0x0000000300847308 */ /* 0x0003e80000000800 */
[C---:B------:R-:W-:Y:S01]  /*6a60*/  HMMA.16816.F32.BF16 R56, R4.reuse, R58, R24 ;  /* 0x0000003a0438723c */ /* 0x040fe20000041818 */
[----:B------:R-:W-:Y:S05]  /*6a70*/  LDSM.16.MT88.4 R24, [R233+0xd000] ;  /* 0x00d00000e918783b */ /* 0x000fea0000004200 */
[C---:B------:R-:W-:Y:S06]  /*6a80*/  HMMA.16816.F32.BF16 R48, R4.reuse, R82, R48 ;  /* 0x000000520430723c */ /* 0x040fec0000041830 */
[C---:B------:R-:W-:Y:S01]  /*6a90*/  HMMA.16816.F32.BF16 R44, R4.reuse, R74, R44 ;  /* 0x0000004a042c723c */ /* 0x040fe2000004182c */
[----:B------:R-:W-:Y:S01]  /*6aa0*/  MOV R83, R107 ;  /* 0x0000006b00537202 */ /* 0x000fe20000000f00 */
[----:B-1----:R-:W-:Y:S01]  /*6ab0*/  FFMA.FTZ R3, R187, UR10, -R0 ;  /* 0x0000000abb037c23 */ /* 0x002fe20008010800 */
[----:B--2---:R-:W-:Y:S01]  /*6ac0*/  IMAD.MOV.U32 R187, RZ, RZ, R91 ;  /* 0x000000ffffbb7224 */ /* 0x004fe200078e005b */
[----:B------:R-:W-:Y:S01]  /*6ad0*/  MOV R107, R124 ;  /* 0x0000007c006b7202 */ /* 0x000fe20000000f00 */
[----:B------:R-:W-:Y:S01]  /*6ae0*/  IMAD.MOV.U32 R91, RZ, RZ, R97 ;  /* 0x000000ffff5b7224 */ /* 0x000fe200078e0061 */
[----:B------:R1:W2:Y:S01]  /*6af0*/  MUFU.EX2 R16, R3 ;  /* 0x0000000300107308 */ /* 0x0002a20000000800 */
[----:B------:R-:W-:Y:S01]  /*6b00*/  HMMA.16816.F32.BF16 R60, R4, R62, R28 ;  /* 0x0000003e043c723c */ /* 0x000fe2000004181c */
[----:B------:R-:W-:Y:S01]  /*6b10*/  LDSM.16.MT88.4 R28, [R235+0xd000] ;  /* 0x00d00000eb1c783b */ /* 0x000fe20000004200 */
[----:B------:R-:W-:-:S02]  /*6b20*/  MOV R124, R94 ;  /* 0x0000005e007c7202 */ /* 0x000fc40000000f00 */
[----:B------:R-:W-:Y:S02]  /*6b30*/  MOV R94, R90 ;  /* 0x0000005a005e7202 */ /* 0x000fe40000000f00 */
[C---:B------:R-:W-:Y:S01]  /*6b40*/  HMMA.16816.F32.BF16 R52, R4.reuse, R54, R20 ;  /* 0x000000360434723c */ /* 0x040fe20000041814 */
[----:B------:R-:W3:Y:S01]  /*6b50*/  LDSM.16.MT88.4 R20, [R234+0xd000] ;  /* 0x00d00000ea14783b */ /* 0x000ee20000004200 */
[----:B------:R-:W-:Y:S02]  /*6b60*/  MOV R90, R78 ;  /* 0x0000004e005a7202 */ /* 0x000fe40000000f00 */
[----:B------:R-:W-:Y:S02]  /*6b70*/  MOV R78, R72 ;  /* 0x00000048004e7202 */ /* 0x000fe40000000f00 */
[----:B------:R-:W-:Y:S01]  /*6b80*/  HMMA.16816.F32.BF16 R40, R4, R122, R8 ;  /* 0x0000007a0428723c */ /* 0x000fe20000041808 */
[----:B------:R-:W-:Y:S01]  /*6b90*/  MOV R72, R80 ;  /* 0x0000005000487202 */ /* 0x000fe20000000f00 */
[----:B------:R-:W-:Y:S01]  /*6ba0*/  IMAD.MOV.U32 R80, RZ, RZ, R92 ;  /* 0x000000ffff507224 */ /* 0x000fe200078e005c */
[----:B------:R-:W-:Y:S01]  /*6bb0*/  MOV R92, R165 ;  /* 0x000000a5005c7202 */ /* 0x000fe20000000f00 */
[----:B-1----:R-:W-:Y:S01]  /*6bc0*/  FFMA.FTZ R3, R185, UR10, -R0 ;  /* 0x0000000ab9037c23 */ /* 0x002fe20008010800 */
[----:B--2---:R-:W-:Y:S01]  /*6bd0*/  MOV R185, R16 ;  /* 0x0000001000b97202 */ /* 0x004fe20000000f00 */
[----:B------:R-:W-:Y:S01]  /*6be0*/  IMAD.MOV.U32 R184, RZ, RZ, R78 ;  /* 0x000000ffffb87224 */ /* 0x000fe200078e004e */
[----:B------:R-:W-:Y:S01]  /*6bf0*/  F2FP.BF16.F32.PACK_AB R8, R14, R187 ;  /* 0x000000bb0e08723e */ /* 0x000fe200000010ff */
[----:B------:R1:W2:Y:S01]  /*6c00*/  MUFU.EX2 R16, R3 ;  /* 0x0000000300107308 */ /* 0x0002a20000000800 */
[----:B------:R-:W-:Y:S01]  /*6c10*/  F2FP.BF16.F32.PACK_AB R10, R132, R126 ;  /* 0x0000007e840a723e */ /* 0x000fe200000010ff */
[----:B-1----:R-:W-:Y:S01]  /*6c20*/  FFMA.FTZ R3, R170, UR10, -R0 ;  /* 0x0000000aaa037c23 */ /* 0x002fe20008010800 */
[----:B--2---:R-:W-:-:S05]  /*6c30*/  IMAD.MOV.U32 R170, RZ, RZ, R16 ;  /* 0x000000ffffaa7224 */ /* 0x004fca00078e0010 */
[----:B------:R1:W-:Y:S01]  /*6c40*/  MUFU.EX2 R37, R3 ;  /* 0x0000000300257308 */ /* 0x0003e20000000800 */
[----:B------:R-:W-:Y:S01]  /*6c50*/  F2FP.BF16.F32.PACK_AB R9, R170, R185 ;  /* 0x000000b9aa09723e */ /* 0x000fe200000010ff */
[----:B-1----:R-:W-:-:S06]  /*6c60*/  FFMA.FTZ R3, R168, UR10, -R0 ;  /* 0x0000000aa8037c23 */ /* 0x002fcc0008010800 */
[----:B------:R1:W2:Y:S02]  /*6c70*/  MUFU.EX2 R36, R3 ;  /* 0x0000000300247308 */ /* 0x0002a40000000800 */
[----:B-1----:R-:W-:Y:S01]  /*6c80*/  FFMA.FTZ R3, R192, UR10, -R13 ;  /* 0x0000000ac0037c23 */ /* 0x002fe2000801080d */
[----:B--2---:R-:W-:-:S05]  /*6c90*/  F2FP.BF16.F32.PACK_AB R11, R36, R37 ;  /* 0x00000025240b723e */ /* 0x004fca00000010ff */
[----:B------:R1:W2:Y:S02]  /*6ca0*/  MUFU.EX2 R16, R3 ;  /* 0x0000000300107308 */ /* 0x0002a40000000800 */
[C---:B---3--:R-:W-:Y:S06]  /*6cb0*/  HMMA.16816.F32.BF16 R160, R8.reuse, R20, R160 ;  /* 0x0000001408a0723c */ /* 0x048fec00000418a0 */
[C---:B------:R-:W-:Y:S06]  /*6cc0*/  HMMA.16816.F32.BF16 R44, R8.reuse, R22, R44 ;  /* 0x00000016082c723c */ /* 0x040fec000004182c */
[----:B------:R-:W-:Y:S01]  /*6cd0*/  HMMA.16816.F32.BF16 R148, R8, R24, R148 ;  /* 0x000000180894723c */ /* 0x000fe20000041894 */
[----:B-1----:R-:W-:Y:S01]  /*6ce0*/  FFMA.FTZ R3, R186, UR10, -R13 ;  /* 0x0000000aba037c23 */ /* 0x002fe2000801080d */
[----:B--2---:R-:W-:-:S02]  /*6cf0*/  MOV R186, R16 ;  /* 0x0000001000ba7202 */ /* 0x004fc40000000f00 */
[----:B------:R-:W1:Y:S01]  /*6d00*/  LDSM.16.MT88.4 R16, [R236+0xd000] ;  /* 0x00d00000ec10783b */ /* 0x000e620000004200 */
[----:B------:R2:W3:Y:S01]  /*6d10*/  MUFU.EX2 R168, R3 ;  /* 0x0000000300a87308 */ /* 0x0004e20000000800 */
[C---:B------:R-:W-:Y:S06]  /*6d20*/  HMMA.16816.F32.BF16 R48, R8.reuse, R26, R48 ;  /* 0x0000001a0830723c */ /* 0x040fec0000041830 */
[----:B------:R-:W-:Y:S01]  /*6d30*/  HMMA.16816.F32.BF16 R64, R8, R30, R64 ;  /* 0x0000001e0840723c */ /* 0x000fe20000041840 */
[----:B--2---:R-:W-:Y:S01]  /*6d40*/  FFMA.FTZ R3, R180, UR10, -R13 ;  /* 0x0000000ab4037c23 */ /* 0x004fe2000801080d */
[----:B---3--:R-:W-:-:S03]  /*6d50*/  F2FP.BF16.F32.PACK_AB R4, R168, R186 ;  /* 0x000000baa804723e */ /* 0x008fc600000010ff */
[----:B------:R2:W-:Y:S02]  /*6d60*/  MUFU.EX2 R38, R3 ;  /* 0x0000000300267308 */ /* 0x0005e40000000800 */
[----:B--2---:R-:W-:Y:S01]  /*6d70*/  FFMA.FTZ R3, R171, UR10, -R13 ;  /* 0x0000000aab037c23 */ /* 0x004fe2000801080d */
[C---:B-1----:R-:W-:Y:S05]  /*6d80*/  HMMA.16816.F32.BF16 R176, R8.reuse, R16, R176 ;  /* 0x0000001008b0723c */ /* 0x042fea00000418b0 */
[----:B------:R1:W2:Y:S01]  /*6d90*/  MUFU.EX2 R237, R3 ;  /* 0x0000000300ed7308 */ /* 0x0002a20000000800 */
[----:B------:R-:W-:Y:S01]  /*6da0*/  HMMA.16816.F32.BF16 R68, R8, R18, R68 ;  /* 0x000000120844723c */ /* 0x000fe20000041844 */
        /* <DEDUP_REMOVED lines=10> */
[----:B-1----:R-:W-:-:S06]  /*6e50*/  FFMA.FTZ R3, R181, UR10, -R12 ;  /* 0x0000000ab5037c23 */ /* 0x002fcc000801080c */
[----:B------:R-:W1:Y:S02]  /*6e60*/  MUFU.EX2 R97, R3 ;  /* 0x0000000300617308 */ /* 0x000e640000000800 */
[----:B-1----:R-:W-:Y:S01]  /*6e70*/  F2FP.BF16.F32.PACK_AB R7, R97, R39 ;  /* 0x000000276107723e */ /* 0x002fe200000010ff */
[----:B------:R-:W-:-:S04]  /*6e80*/  IMAD.MOV.U32 R3, RZ, RZ, R72 ;  /* 0x000000ffff037224 */ /* 0x000fc800078e0048 */
[----:B------:R-:W-:Y:S02]  /*6e90*/  FFMA.FTZ R3, R3, UR10, -R2 ;  /* 0x0000000a03037c23 */ /* 0x000fe40008010802 */
[C---:B------:R-:W-:Y:S06]  /*6ea0*/  HMMA.16816.F32.BF16 R180, R4.reuse, R16, R208 ;  /* 0x0000001004b4723c */ /* 0x040fec00000418d0 */
[C---:B------:R-:W-:Y:S01]  /*6eb0*/  HMMA.16816.F32.BF16 R188, R4.reuse, R18, R188 ;  /* 0x0000001204bc723c */ /* 0x040fe200000418bc */
[----:B------:R-:W1:Y:S05]  /*6ec0*/  LDSM.16.MT88.4 R16, [R234+0xf000] ;  /* 0x00f00000ea10783b */ /* 0x000e6a0000004200 */
[----:B------:R-:W-:Y:S06]  /*6ed0*/  HMMA.16816.F32.BF16 R156, R4, R26, R128 ;  /* 0x0000001a049c723c */ /* 0x000fec0000041880 */
[----:B------:R-:W-:Y:S01]  /*6ee0*/  HMMA.16816.F32.BF16 R208, R8, R28, R100 ;  /* 0x0000001c08d0723c */ /* 0x000fe20000041864 */
        /* <DEDUP_REMOVED lines=8> */
[C---:B------:R-:W-:Y:S01]  /*6f70*/  HMMA.16816.F32.BF16 R172, R4.reuse, R22, R172 ;  /* 0x0000001604ac723c */ /* 0x040fe200000418ac */
        /* <DEDUP_REMOVED lines=12> */
[----:B------:R-:W2:Y:S01]  /*7040*/  LDSM.16.MT88.4 R20, [R233+0xf000] ;  /* 0x00f00000e914783b */ /* 0x000ea20000004200 */
[----:B------:R-:W-:Y:S01]  /*7050*/  IMAD.MOV.U32 R152, RZ, RZ, R39 ;  /* 0x000000ffff987224 */ /* 0x000fe200078e0027 */
[----:B------:R-:W-:Y:S01]  /*7060*/  MOV R153, R38 ;  /* 0x0000002600997202 */ /* 0x000fe20000000f00 */
[----:B------:R-:W-:Y:S01]  /*7070*/  IMAD.MOV.U32 R154, RZ, RZ, R37 ;  /* 0x000000ffff9a7224 */ /* 0x000fe200078e0025 */
[----:B------:R-:W3:Y:S01]  /*7080*/  LDSM.16.MT88.4 R24, [R236+0xf000] ;  /* 0x00f00000ec18783b */ /* 0x000ee20000004200 */
[C---:B------:R-:W-:Y:S01]  /*7090*/  HMMA.16816.F32.BF16 R196, R4.reuse, R28, R220 ;  /* 0x0000001c04c4723c */ /* 0x040fe200000418dc */
[----:B------:R-:W-:Y:S01]  /*70a0*/  MOV R124, R73 ;  /* 0x00000049007c7202 */ /* 0x000fe20000000f00 */
[----:B------:R-:W-:Y:S01]  /*70b0*/  IMAD.MOV.U32 R102, RZ, RZ, R120 ;  /* 0x000000ffff667224 */ /* 0x000fe200078e0078 */
[----:B------:R-:W4:Y:S01]  /*70c0*/  LDSM.16.MT88.4 R36, [R235+0xf000] ;  /* 0x00f00000eb24783b */ /* 0x000f220000004200 */
        /* <DEDUP_REMOVED lines=8> */
[C---:B-1----:R-:W-:Y:S01]  /*7150*/  HMMA.16816.F32.BF16 R88, R4.reuse, R16, R228 ;  /* 0x000000100458723c */ /* 0x042fe200000418e4 */
[----:B------:R-:W-:Y:S01]  /*7160*/  IMAD.MOV.U32 R29, RZ, RZ, R92 ;  /* 0x000000ffff1d7224 */ /* 0x000fe200078e005c */
[----:B------:R-:W-:Y:S01]  /*7170*/  MOV R192, R98 ;  /* 0x0000006200c07202 */ /* 0x000fe20000000f00 */
[----:B------:R-:W-:Y:S01]  /*7180*/  IMAD.MOV.U32 R129, RZ, RZ, R93 ;  /* 0x000000ffff817224 */ /* 0x000fe200078e005d */
        /* <DEDUP_REMOVED lines=8> */
[----:B------:R-:W-:Y:S01]  /*7210*/  HMMA.16816.F32.BF16 R56, R8, R18, R56 ;  /* 0x000000120838723c */ /* 0x000fe20000041838 */
[----:B------:R-:W4:Y:S01]  /*7220*/  LDL.LU R15, [R1+0xc4] ;  /* 0x0000c400010f7983 */ /* 0x000f220000300800 */
[----:B------:R-:W-:Y:S01]  /*7230*/  IMAD.MOV.U32 R221, RZ, RZ, R124 ;  /* 0x000000ffffdd7224 */ /* 0x000fe200078e007c */
[----:B------:R-:W-:-:S02]  /*7240*/  MOV R124, R137 ;  /* 0x00000089007c7202 */ /* 0x000fc40000000f00 */
[----:B------:R-:W-:Y:S01]  /*7250*/  MOV R222, R76 ;  /* 0x0000004c00de7202 */ /* 0x000fe20000000f00 */
[C---:B------:R-:W-:Y:S06]  /*7260*/  HMMA.16816.F32.BF16 R204, R4.reuse, R30, R204 ;  /* 0x0000001e04cc723c */ /* 0x040fec00000418cc */
[C---:B--2---:R-:W-:Y:S06]  /*7270*/  HMMA.16816.F32.BF16 R72, R4.reuse, R20, R248 ;  /* 0x000000140448723c */ /* 0x044fec00000418f8 */
[----:B---3--:R-:W-:Y:S01]  /*7280*/  HMMA.16816.F32.BF16 R120, R4, R26, R140 ;  /* 0x0000001a0478723c */ /* 0x008fe2000004188c */
[----:B------:R-:W-:Y:S01]  /*7290*/  MOV R251, R29 ;  /* 0x0000001d00fb7202 */ /* 0x000fe20000000f00 */
[----:B------:R-:W-:Y:S01]  /*72a0*/  IMAD.MOV.U32 R249, RZ, RZ, R100 ;  /* 0x000000fffff97224 */ /* 0x000fe200078e0064 */
[----:B------:R-:W-:Y:S01]  /*72b0*/  MOV R248, R101 ;  /* 0x0000006500f87202 */ /* 0x000fe20000000f00 */
[----:B------:R-:W-:-:S02]  /*72c0*/  IMAD.MOV.U32 R250, RZ, RZ, R102 ;  /* 0x000000fffffa7224 */ /* 0x000fc400078e0066 */
[C---:B----4-:R-:W-:Y:S01]  /*72d0*/  HMMA.16816.F32.BF16 R140, R4.reuse, R38, R212 ;  /* 0x00000026048c723c */ /* 0x050fe200000418d4 */
[----:B------:R1:W-:Y:S05]  /*72e0*/  MUFU.EX2 R212, R3 ;  /* 0x0000000300d47308 */ /* 0x0003ea0000000800 */
[C---:B------:R-:W-:Y:S06]  /*72f0*/  HMMA.16816.F32.BF16 R104, R4.reuse, R24, R224 ;  /* 0x000000180468723c */ /* 0x040fec00000418e0 */
[----:B------:R-:W-:Y:S01]  /*7300*/  HMMA.16816.F32.BF16 R76, R4, R22, R216 ;  /* 0x00000016044c723c */ /* 0x000fe200000418d8 */
[----:B-1----:R-:W-:Y:S01]  /*7310*/  FFMA.FTZ R3, R251, UR10, -R2 ;  /* 0x0000000afb037c23 */ /* 0x002fe20008010802 */
[----:B------:R-:W-:-:S04]  /*7320*/  MOV R251, R103 ;  /* 0x0000006700fb7202 */ /* 0x000fc80000000f00 */
[C---:B------:R-:W-:Y:S01]  /*7330*/  HMMA.16816.F32.BF16 R28, R8.reuse, R20, R116 ;  /* 0x00000014081c723c */ /* 0x040fe20000041874 */
[----:B------:R1:W-:Y:S05]  /*7340*/  MUFU.EX2 R213, R3 ;  /* 0x0000000300d57308 */ /* 0x0003ea0000000800 */
[C---:B------:R-:W-:Y:S06]  /*7350*/  HMMA.16816.F32.BF16 R100, R8.reuse, R24, R108 ;  /* 0x000000180864723c */ /* 0x040fec000004186c */
[C---:B------:R-:W-:Y:S06]  /*7360*/  HMMA.16816.F32.BF16 R60, R8.reuse, R22, R60 ;  /* 0x00000016083c723c */ /* 0x040fec000004183c */
[----:B------:R-:W-:Y:S01]  /*7370*/  HMMA.16816.F32.BF16 R20, R8, R16, R112 ;  /* 0x000000100814723c */ /* 0x000fe20000041870 */
[--C-:B-1----:R-:W-:Y:S01]  /*7380*/  FFMA.FTZ R3, R246, UR10, -R2.reuse ;  /* 0x0000000af6037c23 */ /* 0x102fe20008010802 */
[----:B------:R-:W-:Y:S01]  /*7390*/  FFMA.FTZ R2, R245, UR10, -R2 ;  /* 0x0000000af5027c23 */ /* 0x000fe20008010802 */
[----:B------:R-:W1:Y:S03]  /*73a0*/  LDSM.16.MT88.4 R112, [R236+0xf800] ;  /* 0x00f80000ec70783b */ /* 0x000e660000004200 */
[----:B------:R2:W-:Y:S01]  /*73b0*/  MUFU.EX2 R137, R2 ;  /* 0x0000000200897308 */ /* 0x0005e20000000800 */
[----:B------:R-:W-:Y:S01]  /*73c0*/  HMMA.16816.F32.BF16 R192, R4, R36, R192 ;  /* 0x0000002404c0723c */ /* 0x000fe200000418c0 */
[----:B------:R-:W3:Y:S01]  /*73d0*/  LDSM.16.MT88.4 R4, [R235+0xf800] ;  /* 0x00f80000eb04783b */ /* 0x000ee20000004200 */
[----:B--2---:R-:W-:-:S05]  /*73e0*/  FFMA.FTZ R2, R230, UR10, -R0 ;  /* 0x0000000ae6027c23 */ /* 0x004fca0008010800 */
[----:B------:R2:W-:Y:S02]  /*73f0*/  MUFU.EX2 R24, R2 ;  /* 0x0000000200187308 */ /* 0x0005e40000000800 */
[----:B--2---:R-:W-:Y:S01]  /*7400*/  FFMA.FTZ R2, R231, UR10, -R0 ;  /* 0x0000000ae7027c23 */ /* 0x004fe20008010800 */
[----:B------:R-:W-:-:S05]  /*7410*/  MOV R231, R248 ;  /* 0x000000f800e77202 */ /* 0x000fca0000000f00 */
[----:B------:R2:W-:Y:S01]  /*7420*/  MUFU.EX2 R25, R2 ;  /* 0x0000000200197308 */ /* 0x0005e20000000800 */
[----:B------:R-:W-:Y:S01]  /*7430*/  IMAD.MOV.U32 R248, RZ, RZ, R250 ;  /* 0x000000fffff87224 */ /* 0x000fe200078e00fa */
[----:B------:R-:W-:Y:S01]  /*7440*/  MOV R250, R251 ;  /* 0x000000fb00fa7202 */ /* 0x000fe20000000f00 */
[--C-:B--2---:R-:W-:Y:S01]  /*7450*/  FFMA.FTZ R2, R252, UR10, -R0.reuse ;  /* 0x0000000afc027c23 */ /* 0x104fe20008010800 */
[----:B------:R-:W-:-:S04]  /*7460*/  FFMA.FTZ R0, R247, UR10, -R0 ;  /* 0x0000000af7007c23 */ /* 0x000fc80008010800 */
[----:B------:R2:W-:Y:S01]  /*7470*/  MUFU.EX2 R19, R0 ;  /* 0x0000000000137308 */ /* 0x0005e20000000800 */
[----:B------:R-:W-:Y:S01]  /*7480*/  IMAD.MOV.U32 R251, RZ, RZ, R220 ;  /* 0x000000fffffb7224 */ /* 0x000fe200078e00dc */
[----:B------:R-:W-:Y:S01]  /*7490*/  MOV R220, R221 ;  /* 0x000000dd00dc7202 */ /* 0x000fe20000000f00 */
[----:B------:R-:W-:Y:S01]  /*74a0*/  IMAD.MOV.U32 R221, RZ, RZ, R222 ;  /* 0x000000ffffdd7224 */ /* 0x000fe200078e00de */
[----:B------:R-:W-:Y:S01]  /*74b0*/  MOV R222, R223 ;  /* 0x000000df00de7202 */ /* 0x000fe20000000f00 */
[----:B--2---:R-:W-:Y:S01]  /*74c0*/  FFMA.FTZ R0, R231, UR10, -R13 ;  /* 0x0000000ae7007c23 */ /* 0x004fe2000801080d */
[----:B------:R-:W-:Y:S02]  /*74d0*/  IMAD.MOV.U32 R231, RZ, RZ, R248 ;  /* 0x000000ffffe77224 */ /* 0x000fe400078e00f8 */
[----:B------:R-:W-:Y:S01]  /*74e0*/  IMAD.MOV.U32 R223, RZ, RZ, R128 ;  /* 0x000000ffffdf7224 */ /* 0x000fe200078e0080 */
[----:B------:R-:W-:Y:S01]  /*74f0*/  MOV R128, R129 ;  /* 0x0000008100807202 */ /* 0x000fe20000000f00 */
[----:B------:R-:W-:Y:S01]  /*7500*/  IMAD.MOV.U32 R129, RZ, RZ, R130 ;  /* 0x000000ffff817224 */ /* 0x000fe200078e0082 */
[----:B------:R-:W-:Y:S01]  /*7510*/  MOV R130, R132 ;  /* 0x0000008400827202 */ /* 0x000fe20000000f00 */
[----:B------:R-:W-:Y:S01]  /*7520*/  IMAD.MOV.U32 R230, RZ, RZ, R249 ;  /* 0x000000ffffe67224 */ /* 0x000fe200078e00f9 */
[----:B------:R-:W-:-:S03]  /*7530*/  MOV R249, R221 ;  /* 0x000000dd00f97202 */ /* 0x000fc60000000f00 */
[----:B------:R-:W-:Y:S02]  /*7540*/  IMAD.MOV.U32 R221, RZ, RZ, R130 ;  /* 0x000000ffffdd7224 */ /* 0x000fe400078e0082 */
[----:B------:R-:W-:Y:S02]  /*7550*/  IMAD.MOV.U32 R130, RZ, RZ, R155 ;  /* 0x000000ffff827224 */ /* 0x000fe400078e009b */
[----:B------:R-:W-:Y:S01]  /*7560*/  IMAD.MOV.U32 R229, RZ, RZ, R249 ;  /* 0x000000ffffe57224 */ /* 0x000fe200078e00f9 */
[----:B------:R2:W-:Y:S02]  /*7570*/  MUFU.EX2 R132, R2 ;  /* 0x0000000200847308 */ /* 0x0005e40000000800 */
[----:B------:R-:W-:Y:S02]  /*7580*/  MOV R249, R130 ;  /* 0x0000008200f97202 */ /* 0x000fe40000000f00 */
[----:B------:R-:W-:Y:S01]  /*7590*/  MOV R130, R14 ;  /* 0x0000000e00827202 */ /* 0x000fe20000000f00 */
[C---:B------:R-:W-:Y:S03]  /*75a0*/  HMMA.16816.F32.BF16 R52, R8.reuse, R26, R52 ;  /* 0x0000001a0834723c */ /* 0x040fe60000041834 */
[----:B------:R-:W4:Y:S03]  /*75b0*/  MUFU.EX2 R214, R3 ;  /* 0x0000000300d67308 */ /* 0x000f260000000800 */
[----:B------:R-:W-:Y:S01]  /*75c0*/  HMMA.16816.F32.BF16 R116, R8, R36, R84 ;  /* 0x000000240874723c */ /* 0x000fe20000041854 */
[----:B--2---:R-:W-:-:S05]  /*75d0*/  FFMA.FTZ R2, R169, UR10, -R12 ;  /* 0x0000000aa9027c23 */ /* 0x004fca000801080c */
[----:B------:R-:W-:Y:S01]  /*75e0*/  HMMA.16816.F32.BF16 R40, R8, R38, R40 ;  /* 0x000000260828723c */ /* 0x000fe20000041828 */
[----:B------:R-:W-:Y:S01]  /*75f0*/  MUFU.EX2 R9, R2 ;  /* 0x0000000200097308 */ /* 0x000fe20000000800 */
[----:B------:R-:W-:Y:S02]  /*7600*/  MOV R219, R82 ;  /* 0x0000005200db7202 */ /* 0x000fe40000000f00 */
[----:B------:R-:W-:-:S03]  /*7610*/  MOV R82, R127 ;  /* 0x0000007f00527202 */ /* 0x000fc60000000f00 */
[----:B------:R-:W-:Y:S01]  /*7620*/  IMAD.MOV.U32 R38, RZ, RZ, R243 ;  /* 0x000000ffff267224 */ /* 0x000fe200078e00f3 */
[----:B------:R-:W-:Y:S01]  /*7630*/  MOV R11, R242 ;  /* 0x000000f2000b7202 */ /* 0x000fe20000000f00 */
[----:B------:R-:W-:Y:S01]  /*7640*/  IMAD.MOV.U32 R217, RZ, RZ, R229 ;  /* 0x000000ffffd97224 */ /* 0x000fe200078e00e5 */
[----:B------:R-:W-:Y:S02]  /*7650*/  MOV R127, R244 ;  /* 0x000000f4007f7202 */ /* 0x000fe40000000f00 */
[----:B------:R-:W-:Y:S02]  /*7660*/  MOV R37, R80 ;  /* 0x0000005000257202 */ /* 0x000fe40000000f00 */
[----:B------:R-:W-:Y:S01]  /*7670*/  MOV R39, R96 ;  /* 0x0000006000277202 */ /* 0x000fe20000000f00 */
[----:B------:R-:W-:Y:S01]  /*7680*/  IMAD.MOV.U32 R245, RZ, RZ, R127 ;  /* 0x000000fffff57224 */ /* 0x000fe200078e007f */
[----:B------:R-:W-:Y:S01]  /*7690*/  MOV R26, R125 ;  /* 0x0000007d001a7202 */ /* 0x000fe20000000f00 */
[----:B------:R-:W-:Y:S01]  /*76a0*/  IMAD.MOV.U32 R27, RZ, RZ, R124 ;  /* 0x000000ffff1b7224 */ /* 0x000fe200078e007c */
[----:B------:R-:W-:Y:S01]  /*76b0*/  MOV R229, R130 ;  /* 0x0000008200e57202 */ /* 0x000fe20000000f00 */
[----:B------:R-:W-:Y:S01]  /*76c0*/  FADD.FTZ R8, R240, R241 ;  /* 0x000000f1f0087221 */ /* 0x000fe20000010000 */
[----:B----4-:R-:W-:-:S02]  /*76d0*/  F2FP.BF16.F32.PACK_AB R130, R137, R214 ;  /* 0x000000d68982723e */ /* 0x010fc400000010ff */
[----:B------:R-:W-:Y:S01]  /*76e0*/  MOV R218, R83 ;  /* 0x0000005300da7202 */ /* 0x000fe20000000f00 */
[----:B------:R-:W-:Y:S01]  /*76f0*/  FADD.FTZ R8, R232, R8 ;  /* 0x00000008e8087221 */ /* 0x000fe20000010000 */
[----:B------:R-:W-:Y:S02]  /*7700*/  MOV R247, R99 ;  /* 0x0000006300f77202 */ /* 0x000fe40000000f00 */
        /* <DEDUP_REMOVED lines=8> */
[----:B------:R-:W-:-:S03]  /*7790*/  MOV R227, R186 ;  /* 0x000000ba00e37202 */ /* 0x000fc60000000f00 */
[----:B------:R-:W4:Y:S01]  /*77a0*/  LDSM.16.MT88.4 R184, [R236+0xd800] ;  /* 0x00d80000ecb8783b */ /* 0x000f220000004200 */
[----:B------:R-:W-:Y:S02]  /*77b0*/  MOV R248, R15 ;  /* 0x0000000f00f87202 */ /* 0x000fe40000000f00 */
[----:B------:R1:W-:Y:S02]  /*77c0*/  MUFU.EX2 R15, R0 ;  /* 0x00000000000f7308 */ /* 0x0003e40000000800 */
[----:B-1----:R-:W-:-:S06]  /*77d0*/  FFMA.FTZ R0, R231, UR10, -R13 ;  /* 0x0000000ae7007c23 */ /* 0x002fcc000801080d */
[----:B------:R1:W3:Y:S01]  /*77e0*/  MUFU.EX2 R16, R0 ;  /* 0x0000000000107308 */ /* 0x0002e20000000800 */
[----:B------:R-:W-:Y:S01]  /*77f0*/  MOV R231, R251 ;  /* 0x000000fb00e77202 */ /* 0x000fe20000000f00 */
[----:B-1----:R-:W-:-:S06]  /*7800*/  FFMA.FTZ R0, R248, UR10, -R13 ;  /* 0x0000000af8007c23 */ /* 0x002fcc000801080d */
[----:B------:R1:W-:Y:S01]  /*7810*/  MUFU.EX2 R17, R0 ;  /* 0x0000000000117308 */ /* 0x0003e20000000800 */
[----:B------:R-:W-:-:S05]  /*7820*/  IMAD.MOV.U32 R248, RZ, RZ, R220 ;  /* 0x000000fffff87224 */ /* 0x000fca00078e00dc */
[----:B------:R-:W-:Y:S01]  /*7830*/  MOV R228, R248 ;  /* 0x000000f800e47202 */ /* 0x000fe20000000f00 */
[----:B-1----:R-:W-:-:S04]  /*7840*/  FFMA.FTZ R0, R250, UR10, -R13 ;  /* 0x0000000afa007c23 */ /* 0x002fc8000801080d */
[----:B------:R1:W-:Y:S01]  /*7850*/  MUFU.EX2 R18, R0 ;  /* 0x0000000000127308 */ /* 0x0003e20000000800 */
[----:B------:R-:W-:Y:S01]  /*7860*/  MOV R251, R223 ;  /* 0x000000df00fb7202 */ /* 0x000fe20000000f00 */
[----:B------:R-:W-:Y:S01]  /*7870*/  IMAD.MOV.U32 R220, RZ, RZ, R128 ;  /* 0x000000ffffdc7224 */ /* 0x000fe200078e0080 */
[----:B------:R-:W-:Y:S01]  /*7880*/  MOV R223, R152 ;  /* 0x0000009800df7202 */ /* 0x000fe20000000f00 */
[----:B-1----:R-:W-:-:S04]  /*7890*/  FFMA.FTZ R0, R230, UR10, -R12 ;  /* 0x0000000ae6007c23 */ /* 0x002fc8000801080c */
[----:B------:R1:W-:Y:S01]  /*78a0*/  MUFU.EX2 R13, R0 ;  /* 0x00000000000d7308 */ /* 0x0003e20000000800 */
[----:B------:R-:W-:Y:S01]  /*78b0*/  IMAD.MOV.U32 R250, RZ, RZ, R222 ;  /* 0x000000fffffa7224 */ /* 0x000fe200078e00de */
[----:B------:R-:W-:Y:S01]  /*78c0*/  MOV R248, R220 ;  /* 0x000000dc00f87202 */ /* 0x000fe20000000f00 */
[----:B------:R-:W-:Y:S02]  /*78d0*/  IMAD.MOV.U32 R220, RZ, RZ, R223 ;  /* 0x000000ffffdc7224 */ /* 0x000fe400078e00df */
[----:B-1----:R-:W-:-:S04]  /*78e0*/  FFMA.FTZ R0, R231, UR10, -R12 ;  /* 0x0000000ae7007c23 */ /* 0x002fc8000801080c */
[----:B------:R1:W2:Y:S01]  /*78f0*/  MUFU.EX2 R14, R0 ;  /* 0x00000000000e7308 */ /* 0x0002a20000000800 */
        /* <DEDUP_REMOVED lines=10> */
[----:B------:R1:W4:Y:S01]  /*79a0*/  MUFU.EX2 R10, R0 ;  /* 0x00000000000a7308 */ /* 0x0003220000000800 */
[----:B------:R-:W-:Y:S01]  /*79b0*/  IMAD.MOV.U32 R248, RZ, RZ, R223 ;  /* 0x000000fffff87224 */ /* 0x000fe200078e00df */
[----:B------:R-:W-:Y:S01]  /*79c0*/  MOV R251, R128 ;  /* 0x0000008000fb7202 */ /* 0x000fe20000000f00 */
[----:B------:R-:W-:Y:S01]  /*79d0*/  IMAD.MOV.U32 R223, RZ, RZ, R126 ;  /* 0x000000ffffdf7224 */ /* 0x000fe200078e007e */
[----:B---3--:R-:W-:Y:S01]  /*79e0*/  F2FP.BF16.F32.PACK_AB R124, R16, R15 ;  /* 0x0000000f107c723e */ /* 0x008fe200000010ff */
[----:B------:R-:W-:Y:S01]  /*79f0*/  IMAD.MOV.U32 R126, RZ, RZ, R134 ;  /* 0x000000ffff7e7224 */ /* 0x000fe200078e0086 */
[----:B------:R-:W-:Y:S01]  /*7a00*/  MOV R128, R168 ;  /* 0x000000a800807202 */ /* 0x000fe20000000f00 */
[----:B------:R-:W-:-:S02]  /*7a10*/  IMAD.MOV.U32 R250, RZ, RZ, R129 ;  /* 0x000000fffffa7224 */ /* 0x000fc400078e0081 */
[----:B------:R-:W-:Y:S01]  /*7a20*/  FADD.FTZ R3, R203, R202 ;  /* 0x000000cacb037221 */ /* 0x000fe20000010000 */
[----:B------:R-:W-:Y:S02]  /*7a30*/  IMAD.MOV.U32 R129, RZ, RZ, R170 ;  /* 0x000000ffff817224 */ /* 0x000fe400078e00aa */
[----:B------:R-:W-:Y:S01]  /*7a40*/  FADD.FTZ R2, R217, R216 ;  /* 0x000000d8d9027221 */ /* 0x000fe20000010000 */
[----:B------:R-:W-:Y:S01]  /*7a50*/  MOV R246, R126 ;  /* 0x0000007e00f67202 */ /* 0x000fe20000000f00 */
[----:B------:R-:W-:Y:S01]  /*7a60*/  IMAD.MOV.U32 R228, RZ, RZ, R131 ;  /* 0x000000ffffe47224 */ /* 0x000fe200078e0083 */
[----:B------:R-:W-:Y:S01]  /*7a70*/  MOV R231, R128 ;  /* 0x0000008000e77202 */ /* 0x000fe20000000f00 */
[----:B------:R-:W-:Y:S01]  /*7a80*/  IMAD.MOV.U32 R230, RZ, RZ, R129 ;  /* 0x000000ffffe67224 */ /* 0x000fe200078e0081 */
[----:B--2---:R-:W-:Y:S01]  /*7a90*/  F2FP.BF16.F32.PACK_AB R125, R14, R13 ;  /* 0x0000000d0e7d723e */ /* 0x004fe200000010ff */
[----:B------:R-:W2:Y:S01]  /*7aa0*/  LDSM.16.MT88.4 R152, [R233+0xd800] ;  /* 0x00d80000e998783b */ /* 0x000ea20000004200 */
[----:B-1----:R-:W-:Y:S01]  /*7ab0*/  FADD.FTZ R0, R38, R11 ;  /* 0x0000000b26007221 */ /* 0x002fe20000010000 */
[----:B------:R-:W-:Y:S01]  /*7ac0*/  MOV R38, R39 ;  /* 0x0000002700267202 */ /* 0x000fe20000000f00 */
[----:B------:R-:W-:Y:S01]  /*7ad0*/  IMAD.MOV.U32 R39, RZ, RZ, R37 ;  /* 0x000000ffff277224 */ /* 0x000fe200078e0025 */
[----:B------:R-:W-:-:S02]  /*7ae0*/  F2FP.BF16.F32.PACK_AB R126, R18, R17 ;  /* 0x00000011127e723e */ /* 0x000fc400000010ff */
[----:B----4-:R-:W-:Y:S01]  /*7af0*/  F2FP.BF16.F32.PACK_AB R127, R10, R9 ;  /* 0x000000090a7f723e */ /* 0x010fe200000010ff */
[----:B------:R-:W-:Y:S01]  /*7b00*/  FADD.FTZ R3, R239, R3 ;  /* 0x00000003ef037221 */ /* 0x000fe20000010000 */
[----:B------:R-:W-:Y:S01]  /*7b10*/  F2FP.BF16.F32.PACK_AB R128, R213, R212 ;  /* 0x000000d4d580723e */ /* 0x000fe200000010ff */
[----:B------:R-:W1:Y:S01]  /*7b20*/  LDSM.16.MT88.4 R168, [R234+0xd800] ;  /* 0x00d80000eaa8783b */ /* 0x000e620000004200 */
[----:B------:R-:W-:Y:S02]  /*7b30*/  F2FP.BF16.F32.PACK_AB R129, R25, R24 ;  /* 0x000000181981723e */ /* 0x000fe400000010ff */
[----:B------:R-:W-:Y:S01]  /*7b40*/  F2FP.BF16.F32.PACK_AB R131, R19, R132 ;  /* 0x000000841383723e */ /* 0x000fe200000010ff */
[----:B------:R-:W-:Y:S01]  /*7b50*/  FADD.FTZ R2, R238, R2 ;  /* 0x00000002ee027221 */ /* 0x000fe20000010000 */
[----:B------:R-:W-:Y:S01]  /*7b60*/  FADD.FTZ R0, R38, R0 ;  /* 0x0000000026007221 */ /* 0x000fe20000010000 */
[----:B------:R-:W-:Y:S01]  /*7b70*/  MOV R38, R39 ;  /* 0x0000002700267202 */ /* 0x000fe20000000f00 */
[----:B------:R-:W-:Y:S01]  /*7b80*/  FADD.FTZ R3, R139, R3 ;  /* 0x000000038b037221 */ /* 0x000fe20000010000 */
[C---:B------:R-:W-:Y:S01]  /*7b90*/  HMMA.16816.F32.BF16 R108, R124.reuse, R114, R120 ;  /* 0x000000727c6c723c */ /* 0x040fe20000041878 */
[----:B------:R-:W-:Y:S01]  /*7ba0*/  FADD.FTZ R2, R138, R2 ;  /* 0x000000028a027221 */ /* 0x000fe20000010000 */
[----:B------:R-:W-:Y:S01]  /*7bb0*/  MOV R39, R34 ;  /* 0x0000002200277202 */ /* 0x000fe20000000f00 */
[----:B------:R-:W-:Y:S01]  /*7bc0*/  FADD.FTZ R0, R35, R0 ;  /* 0x0000000023007221 */ /* 0x000fe20000010000 */
[----:B------:R-:W-:Y:S01]  /*7bd0*/  MOV R37, R26 ;  /* 0x0000001a00257202 */ /* 0x000fe20000000f00 */
[----:B------:R-:W3:Y:S01]  /*7be0*/  LDSM.16.MT88.4 R200, [R235+0xd800] ;  /* 0x00d80000ebc8783b */ /* 0x000ee20000004200 */
[-C--:B------:R-:W-:Y:S01]  /*7bf0*/  HMMA.16816.F32.BF16 R120, R124, R4.reuse, R192 ;  /* 0x000000047c78723c */ /* 0x080fe200000418c0 */
[----:B------:R-:W-:Y:S01]  /*7c00*/  MOV R26, R27 ;  /* 0x0000001b001a7202 */ /* 0x000fe20000000f00 */
[----:B------:R-:W-:Y:S01]  /*7c10*/  FADD.FTZ R3, R33, R3 ;  /* 0x0000000321037221 */ /* 0x000fe20000010000 */
[----:B------:R-:W-:Y:S01]  /*7c20*/  IMAD.MOV.U32 R216, RZ, RZ, R82 ;  /* 0x000000ffffd87224 */ /* 0x000fe200078e0052 */
[----:B------:R4:W5:Y:S02]  /*7c30*/  LDL.LU R134, [R1+0xbc] ;  /* 0x0000bc0001867983 */ /* 0x0009640000300800 */
[----:B------:R-:W-:Y:S01]  /*7c40*/  HMMA.16816.F32.BF16 R116, R128, R4, R116 ;  /* 0x000000048074723c */ /* 0x000fe20000041874 */
[----:B------:R-:W-:-:S02]  /*7c50*/  IMAD.MOV.U32 R27, RZ, RZ, R247 ;  /* 0x000000ffff1b7224 */ /* 0x000fc400078e00f7 */
[----:B------:R-:W-:Y:S01]  /*7c60*/  FADD.FTZ R2, R32, R2 ;  /* 0x0000000220027221 */ /* 0x000fe20000010000 */
[----:B------:R-:W-:Y:S01]  /*7c70*/  MOV R217, R223 ;  /* 0x000000df00d97202 */ /* 0x000fe20000000f00 */
[----:B------:R-:W-:Y:S01]  /*7c80*/  FADD.FTZ R0, R39, R0 ;  /* 0x0000000027007221 */ /* 0x000fe20000010000 */
[----:B------:R-:W-:Y:S01]  /*7c90*/  FADD.FTZ R3, R37, R3 ;  /* 0x0000000325037221 */ /* 0x000fe20000010000 */
[----:B------:R-:W4:Y:S01]  /*7ca0*/  LDSM.16.MT88.4 R80, [R233+0xf800] ;  /* 0x00f80000e950783b */ /* 0x000f220000004200 */
[----:B------:R-:W-:Y:S01]  /*7cb0*/  FADD.FTZ R4, R38, R8 ;  /* 0x0000000826047221 */ /* 0x000fe20000010000 */
[----:B------:R-:W-:Y:S02]  /*7cc0*/  MOV R247, R252 ;  /* 0x000000fc00f77202 */ /* 0x000fe40000000f00 */
[----:B------:R-:W-:Y:S01]  /*7cd0*/  MOV R252, R245 ;  /* 0x000000f500fc7202 */ /* 0x000fe20000000f00 */
[----:B------:R-:W-:Y:S01]  /*7ce0*/  FADD.FTZ R4, R36, R4 ;  /* 0x0000000424047221 */ /* 0x000fe20000010000 */
[----:B------:R-:W-:Y:S01]  /*7cf0*/  IMAD.MOV.U32 R245, RZ, RZ, R246 ;  /* 0x000000fffff57224 */ /* 0x000fe200078e00f6 */
[----:B------:R-:W-:Y:S01]  /*7d00*/  MOV R246, R215 ;  /* 0x000000d700f67202 */ /* 0x000fe20000000f00 */
[----:B------:R-:W-:Y:S01]  /*7d10*/  FADD.FTZ R2, R26, R2 ;  /* 0x000000021a027221 */ /* 0x000fe20000010000 */
[----:B------:R-:W-:Y:S01]  /*7d20*/  MOV R215, R216 ;  /* 0x000000d800d77202 */ /* 0x000fe20000000f00 */
[----:B------:R-:W-:Y:S01]  /*7d30*/  FADD.FTZ R0, R27, R0 ;  /* 0x000000001b007221 */ /* 0x000fe20000010000 */
[----:B------:R-:W-:-:S02]  /*7d40*/  IMAD.MOV.U32 R216, RZ, RZ, R217 ;  /* 0x000000ffffd87224 */ /* 0x000fc400078e00d9 */
[----:B------:R-:W-:Y:S01]  /*7d50*/  FADD.FTZ R4, R247, R4 ;  /* 0x00000004f7047221 */ /* 0x000fe20000010000 */
[----:B------:R-:W-:Y:S01]  /*7d60*/  MOV R217, R218 ;  /* 0x000000da00d97202 */ /* 0x000fe20000000f00 */
[----:B------:R-:W-:Y:S01]  /*7d70*/  FADD.FTZ R5, R252, R3 ;  /* 0x00000003fc057221 */ /* 0x000fe20000010000 */
[----:B------:R-:W-:Y:S01]  /*7d80*/  MOV R218, R219 ;  /* 0x000000db00da7202 */ /* 0x000fe20000000f00 */
[----:B------:R-:W-:Y:S01]  /*7d90*/  FADD.FTZ R3, R245, R2 ;  /* 0x00000002f5037221 */ /* 0x000fe20000010000 */
[----:B------:R-:W-:Y:S02]  /*7da0*/  IMAD.MOV.U32 R219, RZ, RZ, R224 ;  /* 0x000000ffffdb7224 */ /* 0x000fe400078e00e0 */
        /* <DEDUP_REMOVED lines=15> */
[----:B------:R-:W-:Y:S01]  /*7ea0*/  FADD.FTZ R3, R225, R3 ;  /* 0x00000003e1037221 */ /* 0x000fe20000010000 */
        /* <DEDUP_REMOVED lines=16> */
[----:B------:R-:W4:Y:S01]  /*7fb0*/  LDSM.16.MT88.4 R96, [R234+0xf800] ;  /* 0x00f80000ea60783b */ /* 0x000f220000004200 */
        /* <DEDUP_REMOVED lines=41> */
[-C--:B------:R-:W-:Y:S06]  /*8250*/  HMMA.16816.F32.BF16 R176, R128, R184.reuse, R176 ;  /* 0x000000b880b0723c */ /* 0x080fec00000418b0 */
[C---:B------:R-:W-:Y:S06]  /*8260*/  HMMA.16816.F32.BF16 R180, R124.reuse, R184, R180 ;  /* 0x000000b87cb4723c */ /* 0x040fec00000418b4 */
[-C--:B------:R-:W-:Y:S06]  /*8270*/  HMMA.16816.F32.BF16 R188, R124, R186.reuse, R188 ;  /* 0x000000ba7cbc723c */ /* 0x080fec00000418bc */
[C---:B------:R-:W-:Y:S06]  /*8280*/  HMMA.16816.F32.BF16 R184, R128.reuse, R186, R68 ;  /* 0x000000ba80b8723c */ /* 0x040fec0000041844 */
[-C--:B--2---:R-:W-:Y:S06]  /*8290*/  HMMA.16816.F32.BF16 R148, R128, R152.reuse, R148 ;  /* 0x000000988094723c */ /* 0x084fec0000041894 */
[C---:B------:R-:W-:Y:S06]  /*82a0*/  HMMA.16816.F32.BF16 R144, R124.reuse, R152, R144 ;  /* 0x000000987c90723c */ /* 0x040fec0000041890 */
[----:B------:R-:W-:Y:S06]  /*82b0*/  HMMA.16816.F32.BF16 R156, R124, R154, R156 ;  /* 0x0000009a7c9c723c */ /* 0x000fec000004189c */
[-C--:B-1----:R-:W-:Y:S06]  /*82c0*/  HMMA.16816.F32.BF16 R160, R128, R168.reuse, R160 ;  /* 0x000000a880a0723c */ /* 0x082fec00000418a0 */
[C---:B------:R-:W-:Y:S06]  /*82d0*/  HMMA.16816.F32.BF16 R164, R124.reuse, R168, R164 ;  /* 0x000000a87ca4723c */ /* 0x040fec00000418a4 */
[C---:B------:R-:W-:Y:S06]  /*82e0*/  HMMA.16816.F32.BF16 R172, R124.reuse, R170, R172 ;  /* 0x000000aa7cac723c */ /* 0x040fec00000418ac */
[C---:B---3--:R-:W-:Y:S06]  /*82f0*/  HMMA.16816.F32.BF16 R196, R124.reuse, R200, R196 ;  /* 0x000000c87cc4723c */ /* 0x048fec00000418c4 */
[C---:B------:R-:W-:Y:S06]  /*8300*/  HMMA.16816.F32.BF16 R204, R124.reuse, R202, R204 ;  /* 0x000000ca7ccc723c */ /* 0x040fec00000418cc */
[C---:B----4-:R-:W-:Y:S06]  /*8310*/  HMMA.16816.F32.BF16 R72, R124.reuse, R80, R72 ;  /* 0x000000507c48723c */ /* 0x050fec0000041848 */
        /* <DEDUP_REMOVED lines=17> */
[----:B------:R-:W-:-:S15]  /*8430*/  @!P0 BRA `(.L_x_319) ;  /* 0x000000b8005c8947 */ /* 0x000fde0003800000 */
[----:B------:R-:W2:Y:S01]  /*8440*/  LDL R221, [R1+0x2c] ;  /* 0x00002c0001dd7983 */ /* 0x000ea20000100800 */
[----:B------:R-:W-:Y:S01]  /*8450*/  ULDC UR4, c[0x0][0x2d0] ;  /* 0x0000b40000047ab9 */ /* 0x000fe20000000800 */
[----:B------:R-:W-:-:S04]  /*8460*/  DEPBAR.LE SB0, 0x0 ;  /* 0x000080000000791a */ /* 0x000fc80000000000 */
[----:B------:R-:W3:Y:S01]  /*8470*/  LDL.64 R222, [R1+0x70] ;  /* 0x0000700001de7983 */ /* 0x000ee20000100a00 */
[----:B------:R-:W-:Y:S01]  /*8480*/  BAR.SYNC.DEFER_BLOCKING 0x0 ;  /* 0x0000000000007b1d */ /* 0x000fe20000010000 */
[----:B-----5:R-:W-:Y:S01]  /*8490*/  ISETP.GE.AND P3, PT, R138, UR4, PT ;  /* 0x000000048a007c0c */ /* 0x020fe2000bf66270 */
[----:B------:R-:W-:Y:S02]  /*84a0*/  UIADD3 UR12, UR18, -0x2, URZ ;  /* 0xfffffffe120c7890 */ /* 0x000fe4000fffe03f */
[----:B------:R-:W-:Y:S02]  /*84b0*/  UISETP.GE.AND UP0, UPT, UR18, 0x3, UPT ;  /* 0x000000031200788c */ /* 0x000fe4000bf06270 */
[----:B------:R-:W-:Y:S02]  /*84c0*/  USHF.R.S32.HI UR5, URZ, 0x1f, UR12 ;  /* 0x0000001f3f057899 */ /* 0x000fe4000801140c */
[----:B------:R-:W-:-:S06]  /*84d0*/  IMAD.U32 R2, RZ, RZ, UR12 ;  /* 0x0000000cff027e24 */ /* 0x000fcc000f8e00ff */
[----:B------:R-:W1:Y:S08]  /*84e0*/  @!P3 LDC.64 R4, c[0x0][0x220] ;  /* 0x00008800ff04bb82 */ /* 0x000e700000000a00 */
[----:B------:R-:W4:Y:S01]  /*84f0*/  @!P3 LDC.64 R8, c[0x0][0x220] ;  /* 0x00008800ff08bb82 */ /* 0x000f220000000a00 */
[----:B------:R-:W-:Y:S07]  /*8500*/  @P3 STS.128 [R244+0xc000], RZ ;  /* 0x00c000fff4003388 */ /* 0x000fee0000000c00 */
[----:B------:R-:W4:Y:S08]  /*8510*/  @!P3 LDC.64 R10, c[0x0][0x220] ;  /* 0x00008800ff0abb82 */ /* 0x000f300000000a00 */
[----:B------:R-:W4:Y:S01]  /*8520*/  @!P3 LDC.64 R16, c[0x0][0x220] ;  /* 0x00008800ff10bb82 */ /* 0x000f220000000a00 */
[----:B--2---:R-:W-:Y:S01]  /*8530*/  ISETP.GE.AND P2, PT, R221, UR4, PT ;  /* 0x00000004dd007c0c */ /* 0x004fe2000bf46270 */
[----:B------:R-:W-:-:S04]  /*8540*/  UIMAD UR4, UR22, UR12, URZ ;  /* 0x0000000c160472a4 */ /* 0x000fc8000f8e023f */
[----:B------:R-:W-:Y:S01]  /*8550*/  UIMAD UR4, UR5, UR27, UR4 ;  /* 0x0000001b050472a4 */ /* 0x000fe2000f8e0204 */
[----:B---3--:R-:W-:-:S05]  /*8560*/  IMAD.WIDE.U32 R2, R2, UR27, R222 ;  /* 0x0000001b02027c25 */ /* 0x008fca000f8e00de */
[----:B------:R-:W-:Y:S01]  /*8570*/  VIADD R0, R3, UR4 ;  /* 0x0000000403007c36 */ /* 0x000fe20008000000 */
[C---:B-1----:R-:W-:Y:S01]  /*8580*/  @!P3 LEA R4, P0, R2.reuse, R4, 0x1 ;  /* 0x000000040204b211 */ /* 0x042fe200078008ff */
[----:B------:R-:W1:Y:S01]  /*8590*/  @!P2 LDC.64 R6, c[0x0][0x220] ;  /* 0x00008800ff06ab82 */ /* 0x000e620000000a00 */
[C---:B------:R-:W-:Y:S02]  /*85a0*/  IADD3 R3, P1, R2.reuse, UR28, RZ ;  /* 0x0000001c02037c10 */ /* 0x040fe4000ff3e0ff */
[----:B------:R-:W-:-:S05]  /*85b0*/  @!P3 LEA.HI.X R5, R2, R5, R0, 0x1, P0 ;  /* 0x000000050205b211 */ /* 0x000fca00000f0c00 */
[----:B------:R-:W2:Y:S01]  /*85c0*/  @!P2 LDC.64 R12, c[0x0][0x220] ;  /* 0x00008800ff0cab82 */ /* 0x000ea20000000a00 */
[----:B------:R-:W-:Y:S01]  /*85d0*/  @!PT LDS RZ, [RZ] ;  /* 0x00000000fffff984 */ /* 0x000fe20000000800 */
[----:B------:R-:W-:Y:S01]  /*85e0*/  @!PT LDS RZ, [RZ] ;  /* 0x00000000fffff984 */ /* 0x000fe20000000800 */
[----:B------:R-:W-:Y:S01]  /*85f0*/  @!PT LDS RZ, [RZ] ;  /* 0x00000000fffff984 */ /* 0x000fe20000000800 */
[----:B------:R4:W-:Y:S04]  /*8600*/  @!P3 LDGSTS.E.BYPASS.LTC128B.128 [R244+0xc000], desc[UR20][R4.64] ;  /* 0x0c00000004f4bfae */ /* 0x0009e8000b901d54 */
[----:B------:R-:W-:Y:S03]  /*8610*/  @P2 STS.128 [R244+0xe000], RZ ;  /* 0x00e000fff4002388 */ /* 0x000fe60000000c00 */
[----:B------:R-:W3:Y:S08]  /*8620*/  @!P2 LDC.64 R14, c[0x0][0x220] ;  /* 0x00008800ff0eab82 */ /* 0x000ef00000000a00 */
[----:B------:R-:W3:Y:S01]  /*8630*/  @!P2 LDC.64 R18, c[0x0][0x220] ;  /* 0x00008800ff12ab82 */ /* 0x000ee20000000a00 */
[----:B-1----:R-:W-:-:S04]  /*8640*/  @!P2 LEA R6, P0, R2, R6, 0x1 ;  /* 0x000000060206a211 */ /* 0x002fc800078008ff */
[----:B------:R-:W-:Y:S02]  /*8650*/  @!P2 LEA.HI.X R7, R2, R7, R0, 0x1, P0 ;  /* 0x000000070207a211 */ /* 0x000fe400000f0c00 */
[----:B------:R-:W-:Y:S02]  /*8660*/  IADD3.X R2, R0, UR19, RZ, P1, !PT ;  /* 0x0000001300027c10 */ /* 0x000fe40008ffe4ff */
[C---:B--2---:R-:W-:Y:S01]  /*8670*/  @!P2 LEA R12, P0, R3.reuse, R12, 0x1 ;  /* 0x0000000c030ca211 */ /* 0x044fe200078008ff */
[----:B------:R-:W-:Y:S01]  /*8680*/  @!PT LDS RZ, [RZ] ;  /* 0x00000000fffff984 */ /* 0x000fe20000000800 */
[----:B------:R-:W-:Y:S01]  /*8690*/  @!PT LDS RZ, [RZ] ;  /* 0x00000000fffff984 */ /* 0x000fe20000000800 */
[----:B------:R-:W-:Y:S01]  /*86a0*/  @!PT LDS RZ, [RZ] ;  /* 0x00000000fffff984 */ /* 0x000fe20000000800 */
[----:B------:R3:W-:Y:S01]  /*86b0*/  @!P2 LDGSTS.E.BYPASS.LTC128B.128 [R244+0xe000], desc[UR20][R6.64+0x80] ;  /* 0x0e00008006f4afae */ /* 0x0007e2000b901d54 */
[C---:B------:R-:W-:Y:S02]  /*86c0*/  IADD3 R0, P1, R3.reuse, UR28, RZ ;  /* 0x0000001c03007c10 */ /* 0x040fe4000ff3e0ff */
[C---:B----4-:R-:W-:Y:S01]  /*86d0*/  @!P3 LEA R4, P4, R3.reuse, R8, 0x1 ;  /* 0x000000080304b211 */ /* 0x050fe200078808ff */
[----:B------:R-:W-:Y:S01]  /*86e0*/  @P3 STS.128 [R244+0xc800], RZ ;  /* 0x00c800fff4003388 */ /* 0x000fe20000000c00 */
[----:B------:R-:W-:-:S02]  /*86f0*/  @!P2 LEA.HI.X R13, R3, R13, R2, 0x1, P0 ;  /* 0x0000000d030da211 */ /* 0x000fc400000f0c02 */
[----:B------:R-:W-:Y:S02]  /*8700*/  @!P3 LEA.HI.X R5, R3, R9, R2, 0x1, P4 ;  /* 0x000000090305b211 */ /* 0x000fe400020f0c02 */
[----:B------:R-:W-:Y:S02]  /*8710*/  IADD3.X R3, R2, UR19, RZ, P1, !PT ;  /* 0x0000001302037c10 */ /* 0x000fe40008ffe4ff */
[C---:B------:R-:W-:Y:S01]  /*8720*/  @!P3 LEA R10, P1, R0.reuse, R10, 0x1 ;  /* 0x0000000a000ab211 */ /* 0x040fe200078208ff */
[----:B------:R-:W-:Y:S01]  /*8730*/  @!PT LDS RZ, [RZ] ;  /* 0x00000000fffff984 */ /* 0x000fe20000000800 */
[----:B------:R-:W-:Y:S01]  /*8740*/  @!PT LDS RZ, [RZ] ;  /* 0x00000000fffff984 */ /* 0x000fe20000000800 */
[----:B------:R-:W-:Y:S01]  /*8750*/  @!PT LDS RZ, [RZ] ;  /* 0x00000000fffff984 */ /* 0x000fe20000000800 */
[----:B------:R1:W-:Y:S01]  /*8760*/  @!P3 LDGSTS.E.BYPASS.LTC128B.128 [R244+0xc800], desc[UR20][R4.64] ;  /* 0x0c80000004f4bfae */ /* 0x0003e2000b901d54 */
[C---:B------:R-:W-:Y:S02]  /*8770*/  IADD3 R2, P0, R0.reuse, UR28, RZ ;  /* 0x0000001c00027c10 */ /* 0x040fe4000ff1e0ff */
[----:B------:R-:W-:Y:S01]  /*8780*/  @!P3 LEA.HI.X R11, R0, R11, R3, 0x1, P1 ;  /* 0x0000000b000bb211 */ /* 0x000fe200008f0c03 */
[----:B------:R-:W-:Y:S01]  /*8790*/  @P2 STS.128 [R244+0xe800], RZ ;  /* 0x00e800fff4002388 */ /* 0x000fe20000000c00 */
[----:B------:R-:W-:-:S03]  /*87a0*/  @!P3 LEA R8, P4, R2, R16, 0x1 ;  /* 0x000000100208b211 */ /* 0x000fc600078808ff */
[----:B------:R-:W-:Y:S01]  /*87b0*/  @!PT LDS RZ, [RZ] ;  /* 0x00000000fffff984 */ /* 0x000fe20000000800 */
[----:B------:R-:W-:Y:S01]  /*87c0*/  @!PT LDS RZ, [RZ] ;  /* 0x00000000fffff984 */ /* 0x000fe20000000800 */
[----:B------:R-:W-:Y:S01]  /*87d0*/  @!PT LDS RZ, [RZ] ;  /* 0x00000000fffff984 */ /* 0x000fe20000000800 */
[----:B------:R-:W-:Y:S04]  /*87e0*/  @!P2 LDGSTS.E.BYPASS.LTC128B.128 [R244+0xe800], desc[UR20][R12.64+0x80] ;  /* 0x0e8000800cf4afae */ /* 0x000fe8000b901d54 */
[----:B------:R-:W-:Y:S01]  /*87f0*/  @P3 STS.128 [R244+0xd000], RZ ;  /* 0x00d000fff4003388 */ /* 0x000fe20000000c00 */
[----:B---3--:R-:W-:-:S03]  /*8800*/  @!P2 LEA R6, P1, R0, R14, 0x1 ;  /* 0x0000000e0006a211 */ /* 0x008fc600078208ff */
[----:B------:R-:W-:Y:S01]  /*8810*/  @!PT LDS RZ, [RZ] ;  /* 0x00000000fffff984 */ /* 0x000fe20000000800 */
[----:B------:R-:W-:Y:S01]  /*8820*/  @!PT LDS RZ, [RZ] ;  /* 0x00000000fffff984 */ /* 0x000fe20000000800 */
[----:B------:R-:W-:Y:S01]  /*8830*/  @!PT LDS RZ, [RZ] ;  /* 0x00000000fffff984 */ /* 0x000fe20000000800 */
[----:B------:R-:W-:Y:S01]  /*8840*/  @!P3 LDGSTS.E.BYPASS.LTC128B.128 [R244+0xd000], desc[UR20][R10.64] ;  /* 0x0d0000000af4bfae */ /* 0x000fe2000b901d54 */
[----:B------:R-:W-:-:S03]  /*8850*/  @!P2 LEA.HI.X R7, R0, R15, R3, 0x1, P1 ;  /* 0x0000000f0007a211 */ /* 0x000fc600008f0c03 */
[----:B------:R-:W-:Y:S04]  /*8860*/  @P2 STS.128 [R244+0xf000], RZ ;  /* 0x00f000fff4002388 */ /* 0x000fe80000000c00 */
[----:B------:R-:W-:Y:S01]  /*8870*/  @!PT LDS RZ, [RZ] ;  /* 0x00000000fffff984 */ /* 0x000fe20000000800 */
[----:B------:R-:W-:Y:S01]  /*8880*/  @!PT LDS RZ, [RZ] ;  /* 0x00000000fffff984 */ /* 0x000fe20000000800 */
[----:B------:R-:W-:Y:S01]  /*8890*/  @!PT LDS RZ, [RZ] ;  /* 0x00000000fffff984 */ /* 0x000fe20000000800 */
[----:B------:R-:W-:Y:S01]  /*88a0*/  @!P2 LDGSTS.E.BYPASS.LTC128B.128 [R244+0xf000], desc[UR20][R6.64+0x80] ;  /* 0x0f00008006f4afae */ /* 0x000fe2000b901d54 */
[----:B-1----:R-:W-:-:S03]  /*88b0*/  IADD3.X R5, R3, UR19, RZ, P0, !PT ;  /* 0x0000001303057c10 */ /* 0x002fc600087fe4ff */
[----:B------:R-:W-:Y:S01]  /*88c0*/  @P3 STS.128 [R244+0xd800], RZ ;  /* 0x00d800fff4003388 */ /* 0x000fe20000000c00 */
[C---:B------:R-:W-:Y:S02]  /*88d0*/  @!P2 LEA R4, P0, R2.reuse, R18, 0x1 ;  /* 0x000000120204a211 */ /* 0x040fe400078008ff */
[C-C-:B------:R-:W-:Y:S02]  /*88e0*/  @!P3 LEA.HI.X R9, R2.reuse, R17, R5.reuse, 0x1, P4 ;  /* 0x000000110209b211 */ /* 0x140fe400020f0c05 */
[----:B------:R-:W-:-:S03]  /*88f0*/  @!P2 LEA.HI.X R5, R2, R19, R5, 0x1, P0 ;  /* 0x000000130205a211 */ /* 0x000fc600000f0c05 */
[----:B------:R-:W-:Y:S01]  /*8900*/  @!PT LDS RZ, [RZ] ;  /* 0x00000000fffff984 */ /* 0x000fe20000000800 */
[----:B------:R-:W-:Y:S01]  /*8910*/  @!PT LDS RZ, [RZ] ;  /* 0x00000000fffff984 */ /* 0x000fe20000000800 */
[----:B------:R-:W-:Y:S01]  /*8920*/  @!PT LDS RZ, [RZ] ;  /* 0x00000000fffff984 */ /* 0x000fe20000000800 */
[----:B------:R1:W-:Y:S04]  /*8930*/  @!P3 LDGSTS.E.BYPASS.LTC128B.128 [R244+0xd800], desc[UR20][R8.64] ;  /* 0x0d80000008f4bfae */ /* 0x0003e8000b901d54 */
[----:B------:R-:W-:Y:S04]  /*8940*/  @P2 STS.128 [R244+0xf800], RZ ;  /* 0x00f800fff4002388 */ /* 0x000fe80000000c00 */
[----:B------:R-:W-:Y:S01]  /*8950*/  @!PT LDS RZ, [RZ] ;  /* 0x00000000fffff984 */ /* 0x000fe20000000800 */
[----:B------:R-:W-:Y:S01]  /*8960*/  @!PT LDS RZ, [RZ] ;  /* 0x00000000fffff984 */ /* 0x000fe20000000800 */
[----:B------:R-:W-:Y:S01]  /*8970*/  @!PT LDS RZ, [RZ] ;  /* 0x00000000fffff984 */ /* 0x000fe20000000800 */
[----:B------:R2:W-:Y:S04]  /*8980*/  @!P2 LDGSTS.E.BYPASS.LTC128B.128 [R244+0xf800], desc[UR20][R4.64+0x80] ;  /* 0x0f80008004f4afae */ /* 0x0005e8000b901d54 */
[----:B------:R-:W-:Y:S04]  /*8990*/  LDSM.16.M88.4 R44, [R232+0x8800] ;  /* 0x00880000e82c783b */ /* 0x000fe80000000200 */
[----:B------:R-:W-:Y:S04]  /*89a0*/  LDSM.16.M88.4 R48, [R232+0x8000] ;  /* 0x00800000e830783b */ /* 0x000fe80000000200 */
[----:B------:R-:W-:Y:S04]  /*89b0*/  LDSM.16.M88.4 R40, [R232+0x9000] ;  /* 0x00900000e828783b */ /* 0x000fe80000000200 */
[----:B------:R-:W-:Y:S04]  /*89c0*/  LDSM.16.M88.4 R36, [R232+0x9800] ;  /* 0x00980000e824783b */ /* 0x000fe80000000200 */
[----:B-1----:R-:W-:Y:S04]  /*89d0*/  LDSM.16.M88.4 R8, [R241+0x2000] ;  /* 0x00200000f108783b */ /* 0x002fe80000000200 */
[----:B------:R-:W-:Y:S04]  /*89e0*/  LDSM.16.M88.4 R24, [R239+0x800] ;  /* 0x00080000ef18783b */ /* 0x000fe80000000200 */
[----:B--2---:R-:W1:Y:S04]  /*89f0*/  LDSM.16.M88.4 R4, [R240+0x2000] ;  /* 0x00200000f004783b */ /* 0x004e680000000200 */
[----:B------:R-:W2:Y:S04]  /*8a00*/  LDSM.16.M88.4 R28, [R239] ;  /* 0x00000000ef1c783b */ /* 0x000ea80000000200 */
[----:B------:R-:W3:Y:S04]  /*8a10*/  LDSM.16.M88.4 R20, [R239+0x1000] ;  /* 0x00100000ef14783b */ /* 0x000ee80000000200 */
[----:B------:R-:W4:Y:S04]  /*8a20*/  LDSM.16.M88.4 R16, [R239+0x1800] ;  /* 0x00180000ef10783b */ /* 0x000f280000000200 */
[----:B------:R-:W4:Y:S04]  /*8a30*/  LDSM.16.M88.4 R12, [R240] ;  /* 0x00000000f00c783b */ /* 0x000f280000000200 */
[----:B------:R-:W0:Y:S01]  /*8a40*/  LDGDEPBAR ;  /* 0x00000000000079af */ /* 0x000e220000000000 */
[C---:B-1----:R-:W-:Y:S06]  /*8a50*/  HMMA.16816.F32.BF16 R64, R4.reuse, R44, RZ ;  /* 0x0000002c0440723c */ /* 0x042fec00000418ff */
[C---:B------:R-:W-:Y:S06]  /*8a60*/  HMMA.16816.F32.BF16 R208, R4.reuse, R48, RZ ;  /* 0x0000003004d0723c */ /* 0x040fec00000418ff */
[C---:B------:R-:W-:Y:S06]  /*8a70*/  HMMA.16816.F32.BF16 R60, R4.reuse, R40, RZ ;  /* 0x00000028043c723c */ /* 0x040fec00000418ff */
[C---:B------:R-:W-:Y:S06]  /*8a80*/  HMMA.16816.F32.BF16 R56, R4.reuse, R36, RZ ;  /* 0x000000240438723c */ /* 0x040fec00000418ff */
[C---:B------:R-:W-:Y:S06]  /*8a90*/  HMMA.16816.F32.BF16 R140, R4.reuse, R50, RZ ;  /* 0x00000032048c723c */ /* 0x040fec00000418ff */
[C---:B------:R-:W-:Y:S06]  /*8aa0*/  HMMA.16816.F32.BF16 R216, R4.reuse, R46, RZ ;  /* 0x0000002e04d8723c */ /* 0x040fec00000418ff */
[C---:B------:R-:W-:Y:S06]  /*8ab0*/  HMMA.16816.F32.BF16 R212, R4.reuse, R42, RZ ;  /* 0x0000002a04d4723c */ /* 0x040fec00000418ff */
[----:B------:R-:W-:Y:S06]  /*8ac0*/  HMMA.16816.F32.BF16 R52, R4, R38, RZ ;  /* 0x000000260434723c */ /* 0x000fec00000418ff */
[C---:B------:R-:W-:Y:S06]  /*8ad0*/  HMMA.16816.F32.BF16 R4, R8.reuse, R24, R64 ;  /* 0x000000180804723c */ /* 0x040fec0000041840 */
[C---:B--2---:R-:W-:Y:S06]  /*8ae0*/  HMMA.16816.F32.BF16 R220, R8.reuse, R28, R208 ;  /* 0x0000001c08dc723c */ /* 0x044fec00000418d0 */
[C---:B---3--:R-:W-:Y:S06]  /*8af0*/  HMMA.16816.F32.BF16 R228, R8.reuse, R20, R60 ;  /* 0x0000001408e4723c */ /* 0x048fec000004183c */
[C---:B----4-:R-:W-:Y:S06]  /*8b00*/  HMMA.16816.F32.BF16 R208, R8.reuse, R16, R56 ;  /* 0x0000001008d0723c */ /* 0x050fec0000041838 */
[----:B------:R-:W-:Y:S01]  /*8b10*/  IMAD.MOV.U32 R67, RZ, RZ, R4 ;  /* 0x000000ffff437224 */ /* 0x000fe200078e0004 */
[----:B------:R-:W-:Y:S01]  /*8b20*/  HMMA.16816.F32.BF16 R248, R8, R18, R52 ;  /* 0x0000001208f8723c */ /* 0x000fe20000041834 */
[----:B------:R-:W-:-:S02]  /*8b30*/  IMAD.MOV.U32 R66, RZ, RZ, R5 ;  /* 0x000000ffff427224 */ /* 0x000fc400078e0005 */
[----:B------:R-:W-:Y:S02]  /*8b40*/  IMAD.MOV.U32 R65, RZ, RZ, R6 ;  /* 0x000000ffff417224 */ /* 0x000fe400078e0006 */
[----:B------:R-:W-:Y:S01]  /*8b50*/  IMAD.MOV.U32 R64, RZ, RZ, R7 ;  /* 0x000000ffff407224 */ /* 0x000fe200078e0007 */
[----:B------:R-:W-:Y:S01]  /*8b60*/  HMMA.16816.F32.BF16 R60, R12, R48, RZ ;  /* 0x000000300c3c723c */ /* 0x000fe200000418ff */
[----:B------:R-:W-:Y:S01]  /*8b70*/  IMAD.MOV.U32 R245, RZ, RZ, R220 ;  /* 0x000000fffff57224 */ /* 0x000fe200078e00dc */
[----:B------:R-:W-:Y:S01]  /*8b80*/  MOV R137, R223 ;  /* 0x000000df00897202 */ /* 0x000fe20000000f00 */
[----:B------:R-:W-:Y:S02]  /*8b90*/  IMAD.MOV.U32 R139, RZ, RZ, R221 ;  /* 0x000000ffff8b7224 */ /* 0x000fe400078e00dd */
[----:B------:R-:W-:Y:S01]  /*8ba0*/  IMAD.MOV.U32 R138, RZ, RZ, R222 ;  /* 0x000000ffff8a7224 */ /* 0x000fe200078e00de */
[----:B------:R-:W-:Y:S06]  /*8bb0*/  HMMA.16816.F32.BF16 R4, R8, R30, R140 ;  /* 0x0000001e0804723c */ /* 0x000fec000004188c */
[C---:B------:R-:W-:Y:S06]  /*8bc0*/  HMMA.16816.F32.BF16 R56, R12.reuse, R50, RZ ;  /* 0x000000320c38723c */ /* 0x040fec00000418ff */
[C---:B------:R-:W-:Y:S06]  /*8bd0*/  HMMA.16816.F32.BF16 R52, R12.reuse, R44, RZ ;  /* 0x0000002c0c34723c */ /* 0x040fec00000418ff */
[----:B------:R-:W-:Y:S06]  /*8be0*/  HMMA.16816.F32.BF16 R48, R12, R46, RZ ;  /* 0x0000002e0c30723c */ /* 0x000fec00000418ff */
[----:B------:R-:W-:Y:S01]  /*8bf0*/  IMAD.MOV.U32 R132, RZ, RZ, R4 ;  /* 0x000000ffff847224 */ /* 0x000fe200078e0004 */
[----:B------:R-:W-:Y:S01]  /*8c00*/  MOV R3, R5 ;  /* 0x0000000500037202 */ /* 0x000fe20000000f00 */
[----:B------:R-:W-:Y:S01]  /*8c10*/  IMAD.MOV.U32 R2, RZ, RZ, R6 ;  /* 0x000000ffff027224 */ /* 0x000fe200078e0006 */
[----:B------:R-:W-:Y:S01]  /*8c20*/  HMMA.16816.F32.BF16 R220, R8, R26, R216 ;  /* 0x0000001a08dc723c */ /* 0x000fe200000418d8 */
[----:B------:R-:W-:-:S02]  /*8c30*/  IMAD.MOV.U32 R0, RZ, RZ, R7 ;  /* 0x000000ffff007224 */ /* 0x000fc400078e0007 */
[----:B------:R-:W1:Y:S03]  /*8c40*/  LDSM.16.M88.4 R4, [R241] ;  /* 0x00000000f104783b */ /* 0x000e660000000200 */
[----:B------:R-:W-:Y:S01]  /*8c50*/  HMMA.16816.F32.BF16 R224, R8, R22, R212 ;  /* 0x0000001608e0723c */ /* 0x000fe200000418d4 */
[----:B------:R-:W-:Y:S01]  /*8c60*/  IMAD.MOV.U32 R216, RZ, RZ, R67 ;  /* 0x000000ffffd87224 */ /* 0x000fe200078e0043 */
[----:B------:R-:W-:Y:S01]  /*8c70*/  MOV R219, R64 ;  /* 0x0000004000db7202 */ /* 0x000fe20000000f00 */
[----:B------:R-:W-:Y:S02]  /*8c80*/  IMAD.MOV.U32 R217, RZ, RZ, R66 ;  /* 0x000000ffffd97224 */ /* 0x000fe400078e0042 */
[----:B------:R-:W-:Y:S01]  /*8c90*/  IMAD.MOV.U32 R218, RZ, RZ, R65 ;  /* 0x000000ffffda7224 */ /* 0x000fe200078e0041 */
[----:B------:R-:W-:Y:S01]  /*8ca0*/  HMMA.16816.F32.BF16 R44, R12, R40, RZ ;  /* 0x000000280c2c723c */ /* 0x000fe200000418ff */
[----:B------:R-:W-:-:S02]  /*8cb0*/  IMAD.MOV.U32 R212, RZ, RZ, R245 ;  /* 0x000000ffffd47224 */ /* 0x000fc400078e00f5 */
[----:B------:R-:W-:Y:S02]  /*8cc0*/  IMAD.MOV.U32 R213, RZ, RZ, R139 ;  /* 0x000000ffffd57224 */ /* 0x000fe400078e008b */
[----:B------:R-:W-:Y:S01]  /*8cd0*/  IMAD.MOV.U32 R214, RZ, RZ, R138 ;  /* 0x000000ffffd67224 */ /* 0x000fe200078e008a */
[----:B------:R-:W-:Y:S01]  /*8ce0*/  HMMA.16816.F32.BF16 R40, R12, R42, RZ ;  /* 0x0000002a0c28723c */ /* 0x000fe200000418ff */
[----:B------:R-:W-:-:S05]  /*8cf0*/  IMAD.MOV.U32 R215, RZ, RZ, R137 ;  /* 0x000000ffffd77224 */ /* 0x000fca00078e0089 */
[C---:B------:R-:W-:Y:S06]  /*8d00*/  HMMA.16816.F32.BF16 R8, R12.reuse, R36, RZ ;  /* 0x000000240c08723c */ /* 0x040fec00000418ff */
[----:B------:R-:W-:Y:S06]  /*8d10*/  HMMA.16816.F32.BF16 R12, R12, R38, RZ ;  /* 0x000000260c0c723c */ /* 0x000fec00000418ff */
[C---:B-1----:R-:W-:Y:S06]  /*8d20*/  HMMA.16816.F32.BF16 R64, R4.reuse, R20, R44 ;  /* 0x000000140440723c */ /* 0x042fec000004182c */
[C---:B------:R-:W-:Y:S06]  /*8d30*/  HMMA.16816.F32.BF16 R60, R4.reuse, R28, R60 ;  /* 0x0000001c043c723c */ /* 0x040fec000004183c */
[C---:B------:R-:W-:Y:S06]  /*8d40*/  HMMA.16816.F32.BF16 R44, R4.reuse, R30, R56 ;  /* 0x0000001e042c723c */ /* 0x040fec0000041838 */
[----:B------:R-:W-:Y:S01]  /*8d50*/  HMMA.16816.F32.BF16 R52, R4, R24, R52 ;  /* 0x000000180434723c */ /* 0x000fe20000041834 */
[----:B------:R-:W-:Y:S01]  /*8d60*/  IMAD.MOV.U32 R56, RZ, RZ, R132 ;  /* 0x000000ffff387224 */ /* 0x000fe200078e0084 */
[----:B------:R-:W-:Y:S01]  /*8d70*/  MOV R57, R3 ;  /* 0x0000000300397202 */ /* 0x000fe20000000f00 */
[----:B------:R-:W-:-:S02]  /*8d80*/  IMAD.MOV.U32 R58, RZ, RZ, R2 ;  /* 0x000000ffff3a7224 */ /* 0x000fc400078e0002 */
[----:B------:R-:W-:Y:S01]  /*8d90*/  IMAD.MOV.U32 R59, RZ, RZ, R0 ;  /* 0x000000ffff3b7224 */ /* 0x000fe200078e0000 */
[C---:B------:R-:W-:Y:S01]  /*8da0*/  HMMA.16816.F32.BF16 R140, R4.reuse, R16, R8 ;  /* 0x00000010048c723c */ /* 0x040fe20000041808 */
[----:B------:R-:W-:Y:S05]  /*8db0*/  LDSM.16.M88.4 R8, [R243] ;  /* 0x00000000f308783b */ /* 0x000fea0000000200 */
[C---:B------:R-:W-:Y:S01]  /*8dc0*/  HMMA.16816.F32.BF16 R36, R4.reuse, R26, R48 ;  /* 0x0000001a0424723c */ /* 0x040fe20000041830 */
[----:B------:R-:W1:Y:S05]  /*8dd0*/  LDSM.16.M88.4 R24, [R238+0x8000] ;  /* 0x00800000ee18783b */ /* 0x000e6a0000000200 */
[C---:B------:R-:W-:Y:S01]  /*8de0*/  HMMA.16816.F32.BF16 R40, R4.reuse, R22, R40 ;  /* 0x000000160428723c */ /* 0x040fe20000041828 */
[----:B------:R-:W2:Y:S05]  /*8df0*/  LDSM.16.M88.4 R20, [R238+0x8800] ;  /* 0x00880000ee14783b */ /* 0x000eaa0000000200 */
[----:B------:R-:W-:Y:S01]  /*8e00*/  HMMA.16816.F32.BF16 R28, R4, R18, R12 ;  /* 0x00000012041c723c */ /* 0x000fe2000004180c */
[----:B------:R-:W3:Y:S04]  /*8e10*/  LDSM.16.M88.4 R4, [R243+0x2000] ;  /* 0x00200000f304783b */ /* 0x000ee80000000200 */
[----:B------:R-:W4:Y:S04]  /*8e20*/  LDSM.16.M88.4 R12, [R238+0x9800] ;  /* 0x00980000ee0c783b */ /* 0x000f280000000200 */
[----:B------:R-:W4:Y:S01]  /*8e30*/  LDSM.16.M88.4 R16, [R238+0x9000] ;  /* 0x00900000ee10783b */ /* 0x000f220000000200 */
[C---:B-1----:R-:W-:Y:S06]  /*8e40*/  HMMA.16816.F32.BF16 R60, R8.reuse, R24, R60 ;  /* 0x00000018083c723c */ /* 0x042fec000004183c */
[----:B--2---:R-:W-:Y:S06]  /*8e50*/  HMMA.16816.F32.BF16 R52, R8, R20, R52 ;  /* 0x000000140834723c */ /* 0x004fec0000041834 */
[C---:B---3--:R-:W-:Y:S06]  /*8e60*/  HMMA.16816.F32.BF16 R212, R4.reuse, R24, R212 ;  /* 0x0000001804d4723c */ /* 0x048fec00000418d4 */
[C---:B----4-:R-:W-:Y:S06]  /*8e70*/  HMMA.16816.F32.BF16 R48, R4.reuse, R12, R208 ;  /* 0x0000000c0430723c */ /* 0x050fec00000418d0 */
[C---:B------:R-:W-:Y:S06]  /*8e80*/  HMMA.16816.F32.BF16 R208, R4.reuse, R26, R56 ;  /* 0x0000001a04d0723c */ /* 0x040fec0000041838 */
[C---:B------:R-:W-:Y:S06]  /*8e90*/  HMMA.16816.F32.BF16 R216, R4.reuse, R20, R216 ;  /* 0x0000001404d8723c */ /* 0x040fec00000418d8 */
[C---:B------:R-:W-:Y:S06]  /*8ea0*/  HMMA.16816.F32.BF16 R228, R4.reuse, R16, R228 ;  /* 0x0000001004e4723c */ /* 0x040fec00000418e4 */
[----:B------:R-:W-:Y:S01]  /*8eb0*/  IMAD.MOV.U32 R245, RZ, RZ, R48 ;  /* 0x000000fffff57224 */ /* 0x000fe200078e0030 */
[----:B------:R-:W-:Y:S01]  /*8ec0*/  MOV R137, R51 ;  /* 0x0000003300897202 */ /* 0x000fe20000000f00 */
[----:B------:R-:W-:Y:S01]  /*8ed0*/  IMAD.MOV.U32 R139, RZ, RZ, R49 ;  /* 0x000000ffff8b7224 */ /* 0x000fe200078e0031 */
[----:B------:R-:W-:Y:S01]  /*8ee0*/  HMMA.16816.F32.BF16 R220, R4, R22, R220 ;  /* 0x0000001604dc723c */ /* 0x000fe200000418dc */
[----:B------:R-:W-:-:S05]  /*8ef0*/  IMAD.MOV.U32 R138, RZ, RZ, R50 ;  /* 0x000000ffff8a7224 */ /* 0x000fca00078e0032 */
[C---:B------:R-:W-:Y:S06]  /*8f00*/  HMMA.16816.F32.BF16 R48, R4.reuse, R18, R224 ;  /* 0x000000120430723c */ /* 0x040fec00000418e0 */
[----:B------:R-:W-:Y:S01]  /*8f10*/  HMMA.16816.F32.BF16 R248, R4, R14, R248 ;  /* 0x0000000e04f8723c */ /* 0x000fe200000418f8 */
[----:B------:R-:W-:Y:S05]  /*8f20*/  LDSM.16.M88.4 R4, [R242+0x2000] ;  /* 0x00200000f204783b */ /* 0x000fea0000000200 */
[C---:B------:R-:W-:Y:S01]  /*8f30*/  HMMA.16816.F32.BF16 R56, R8.reuse, R26, R44 ;  /* 0x0000001a0838723c */ /* 0x040fe2000004182c */
[----:B------:R-:W1:Y:S05]  /*8f40*/  LDSM.16.M88.4 R24, [R237] ;  /* 0x00000000ed18783b */ /* 0x000e6a0000000200 */
[C---:B------:R-:W-:Y:S06]  /*8f50*/  HMMA.16816.F32.BF16 R44, R8.reuse, R16, R64 ;  /* 0x00000010082c723c */ /* 0x040fec0000041840 */
[----:B------:R-:W-:Y:S01]  /*8f60*/  IMAD.MOV.U32 R132, RZ, RZ, R48 ;  /* 0x000000ffff847224 */ /* 0x000fe200078e0030 */
[----:B------:R-:W-:Y:S01]  /*8f70*/  HMMA.16816.F32.BF16 R40, R8, R18, R40 ;  /* 0x000000120828723c */ /* 0x000fe20000041828 */
[----:B------:R-:W-:Y:S01]  /*8f80*/  IMAD.MOV.U32 R3, RZ, RZ, R49 ;  /* 0x000000ffff037224 */ /* 0x000fe200078e0031 */
[----:B------:R-:W-:Y:S01]  /*8f90*/  LDSM.16.M88.4 R16, [R237+0x1000] ;  /* 0x00100000ed10783b */ /* 0x000fe20000000200 */
[----:B------:R-:W-:-:S02]  /*8fa0*/  IMAD.MOV.U32 R2, RZ, RZ, R50 ;  /* 0x000000ffff027224 */ /* 0x000fc400078e0032 */
[----:B------:R-:W-:Y:S01]  /*8fb0*/  IMAD.MOV.U32 R0, RZ, RZ, R51 ;  /* 0x000000ffff007224 */ /* 0x000fe200078e0033 */
[C---:B------:R-:W-:Y:S06]  /*8fc0*/  HMMA.16816.F32.BF16 R28, R8.reuse, R14, R28 ;  /* 0x0000000e081c723c */ /* 0x040fec000004181c */
[C---:B------:R-:W-:Y:S01]  /*8fd0*/  HMMA.16816.F32.BF16 R48, R8.reuse, R22, R36 ;  /* 0x000000160830723c */ /* 0x040fe20000041824 */
[----:B------:R-:W2:Y:S05]  /*8fe0*/  LDSM.16.M88.4 R20, [R237+0x800] ;  /* 0x00080000ed14783b */ /* 0x000eaa0000000200 */
[----:B------:R-:W-:Y:S01]  /*8ff0*/  HMMA.16816.F32.BF16 R36, R8, R12, R140 ;  /* 0x0000000c0824723c */ /* 0x000fe2000004188c */
[----:B------:R-:W3:Y:S04]  /*9000*/  LDSM.16.M88.4 R12, [R237+0x1800] ;  /* 0x00180000ed0c783b */ /* 0x000ee80000000200 */
[----:B------:R-:W4:Y:S01]  /*9010*/  LDSM.16.M88.4 R8, [R242] ;  /* 0x00000000f208783b */ /* 0x000f220000000200 */
[C---:B-1----:R-:W-:Y:S06]  /*9020*/  HMMA.16816.F32.BF16 R64, R4.reuse, R26, R208 ;  /* 0x0000001a0440723c */ /* 0x042fec00000418d0 */
[----:B------:R-:W-:Y:S01]  /*9030*/  HMMA.16816.F32.BF16 R224, R4, R24, R212 ;  /* 0x0000001804e0723c */ /* 0x000fe200000418d4 */
[----:B------:R-:W-:Y:S01]  /*9040*/  IMAD.MOV.U32 R208, RZ, RZ, R245 ;  /* 0x000000ffffd07224 */ /* 0x000fe200078e00f5 */
[----:B------:R-:W-:Y:S01]  /*9050*/  MOV R209, R139 ;  /* 0x0000008b00d17202 */ /* 0x000fe20000000f00 */
[----:B------:R-:W-:-:S02]  /*9060*/  IMAD.MOV.U32 R210, RZ, RZ, R138 ;  /* 0x000000ffffd27224 */ /* 0x000fc400078e008a */
[----:B------:R-:W-:Y:S01]  /*9070*/  IMAD.MOV.U32 R211, RZ, RZ, R137 ;  /* 0x000000ffffd37224 */ /* 0x000fe200078e0089 */
[C---:B--2---:R-:W-:Y:S06]  /*9080*/  HMMA.16816.F32.BF16 R140, R4.reuse, R20, R216 ;  /* 0x00000014048c723c */ /* 0x044fec00000418d8 */
[----:B---3--:R-:W-:Y:S01]  /*9090*/  HMMA.16816.F32.BF16 R208, R4, R12, R208 ;  /* 0x0000000c04d0723c */ /* 0x008fe200000418d0 */
[----:B------:R-:W-:Y:S01]  /*90a0*/  IMAD.MOV.U32 R216, RZ, RZ, R132 ;  /* 0x000000ffffd87224 */ /* 0x000fe200078e0084 */
[----:B------:R-:W-:Y:S01]  /*90b0*/  MOV R219, R0 ;  /* 0x0000000000db7202 */ /* 0x000fe20000000f00 */
[----:B------:R-:W-:-:S02]  /*90c0*/  IMAD.MOV.U32 R217, RZ, RZ, R3 ;  /* 0x000000ffffd97224 */ /* 0x000fc400078e0003 */
[----:B------:R-:W-:Y:S01]  /*90d0*/  IMAD.MOV.U32 R218, RZ, RZ, R2 ;  /* 0x000000ffffda7224 */ /* 0x000fe200078e0002 */
[C---:B------:R-:W-:Y:S06]  /*90e0*/  HMMA.16816.F32.BF16 R212, R4.reuse, R22, R220 ;  /* 0x0000001604d4723c */ /* 0x040fec00000418dc */
[C---:B------:R-:W-:Y:S06]  /*90f0*/  HMMA.16816.F32.BF16 R216, R4.reuse, R18, R216 ;  /* 0x0000001204d8723c */ /* 0x040fec00000418d8 */
[C---:B------:R-:W-:Y:S06]  /*9100*/  HMMA.16816.F32.BF16 R220, R4.reuse, R16, R228 ;  /* 0x0000001004dc723c */ /* 0x040fec00000418e4 */
[----:B------:R-:W-:Y:S01]  /*9110*/  MOV R139, R209 ;  /* 0x000000d1008b7202 */ /* 0x000fe20000000f00 */
[----:B------:R-:W-:Y:S01]  /*9120*/  IMAD.MOV.U32 R228, RZ, RZ, R208 ;  /* 0x000000ffffe47224 */ /* 0x000fe200078e00d0 */
[----:B------:R-:W-:Y:S01]  /*9130*/  HMMA.16816.F32.BF16 R248, R4, R14, R248 ;  /* 0x0000000e04f8723c */ /* 0x000fe200000418f8 */
[----:B------:R-:W-:Y:S01]  /*9140*/  IMAD.MOV.U32 R138, RZ, RZ, R210 ;  /* 0x000000ffff8a7224 */ /* 0x000fe200078e00d2 */
[----:B------:R-:W-:Y:S01]  /*9150*/  LDSM.16.M88.4 R4, [R240+0x6000] ;  /* 0x00600000f004783b */ /* 0x000fe20000000200 */
[----:B------:R-:W-:-:S03]  /*9160*/  IMAD.MOV.U32 R137, RZ, RZ, R211 ;  /* 0x000000ffff897224 */ /* 0x000fc600078e00d3 */
[C---:B----4-:R-:W-:Y:S04]  /*9170*/  HMMA.16816.F32.BF16 R208, R8.reuse, R26, R56 ;  /* 0x0000001a08d0723c */ /* 0x050fe80000041838 */
[----:B------:R-:W-:Y:S02]  /*9180*/  IMAD.MOV.U32 R132, RZ, RZ, R216 ;  /* 0x000000ffff847224 */ /* 0x000fe400078e00d8 */
[----:B------:R-:W-:Y:S01]  /*9190*/  IMAD.MOV.U32 R3, RZ, RZ, R217 ;  /* 0x000000ffff037224 */ /* 0x000fe200078e00d9 */
[----:B------:R-:W-:Y:S01]  /*91a0*/  HMMA.16816.F32.BF16 R52, R8, R20, R52 ;  /* 0x000000140834723c */ /* 0x000fe20000041834 */
[----:B------:R-:W-:Y:S02]  /*91b0*/  IMAD.MOV.U32 R2, RZ, RZ, R218 ;  /* 0x000000ffff027224 */ /* 0x000fe400078e00da */
[----:B------:R-:W-:-:S02]  /*91c0*/  IMAD.MOV.U32 R0, RZ, RZ, R219 ;  /* 0x000000ffff007224 */ /* 0x000fc400078e00db */
[----:B------:R-:W-:Y:S01]  /*91d0*/  IMAD.MOV.U32 R56, RZ, RZ, R132 ;  /* 0x000000ffff387224 */ /* 0x000fe200078e0084 */
[C---:B------:R-:W-:Y:S01]  /*91e0*/  HMMA.16816.F32.BF16 R216, R8.reuse, R24, R60 ;  /* 0x0000001808d8723c */ /* 0x040fe2000004183c */
[----:B------:R-:W1:Y:S01]  /*91f0*/  LDSM.16.M88.4 R24, [R232+0xa000] ;  /* 0x00a00000e818783b */ /* 0x000e620000000200 */
[----:B------:R-:W-:Y:S01]  /*9200*/  IMAD.MOV.U32 R57, RZ, RZ, R3 ;  /* 0x000000ffff397224 */ /* 0x000fe200078e0003 */
[----:B------:R-:W-:Y:S01]  /*9210*/  MOV R59, R0 ;  /* 0x00000000003b7202 */ /* 0x000fe20000000f00 */
[----:B------:R-:W-:Y:S02]  /*9220*/  IMAD.MOV.U32 R58, RZ, RZ, R2 ;  /* 0x000000ffff3a7224 */ /* 0x000fe400078e0002 */
        /* <DEDUP_REMOVED lines=10> */
[----:B--2---:R-:W-:Y:S01]  /*92d0*/  HMMA.16816.F32.BF16 R140, R4, R20, R140 ;  /* 0x00000014048c723c */ /* 0x004fe2000004188c */
[----:B------:R-:W-:Y:S01]  /*92e0*/  IMAD.MOV.U32 R224, RZ, RZ, R228 ;  /* 0x000000ffffe07224 */ /* 0x000fe200078e00e4 */
[----:B------:R-:W-:Y:S01]  /*92f0*/  MOV R225, R139 ;  /* 0x0000008b00e17202 */ /* 0x000fe20000000f00 */
[----:B------:R-:W-:-:S02]  /*9300*/  IMAD.MOV.U32 R226, RZ, RZ, R138 ;  /* 0x000000ffffe27224 */ /* 0x000fc400078e008a */
[----:B------:R-:W-:Y:S01]  /*9310*/  IMAD.MOV.U32 R227, RZ, RZ, R137 ;  /* 0x000000ffffe37224 */ /* 0x000fe200078e0089 */
[C---:B------:R-:W-:Y:S06]  /*9320*/  HMMA.16816.F32.BF16 R228, R4.reuse, R26, R64 ;  /* 0x0000001a04e4723c */ /* 0x040fec0000041840 */
[C---:B------:R-:W-:Y:S06]  /*9330*/  HMMA.16816.F32.BF16 R64, R4.reuse, R22, R212 ;  /* 0x000000160440723c */ /* 0x040fec00000418d4 */
[----:B------:R-:W-:Y:S01]  /*9340*/  IMAD.MOV.U32 R132, RZ, RZ, R60 ;  /* 0x000000ffff847224 */ /* 0x000fe200078e003c */
[----:B---3--:R-:W-:Y:S01]  /*9350*/  HMMA.16816.F32.BF16 R212, R4, R12, R224 ;  /* 0x0000000c04d4723c */ /* 0x008fe200000418e0 */
[----:B------:R-:W-:-:S02]  /*9360*/  IMAD.MOV.U32 R3, RZ, RZ, R61 ;  /* 0x000000ffff037224 */ /* 0x000fc400078e003d */
[----:B------:R-:W-:Y:S02]  /*9370*/  IMAD.MOV.U32 R2, RZ, RZ, R62 ;  /* 0x000000ffff027224 */ /* 0x000fe400078e003e */
[----:B------:R-:W-:Y:S01]  /*9380*/  IMAD.MOV.U32 R0, RZ, RZ, R63 ;  /* 0x000000ffff007224 */ /* 0x000fe200078e003f */
[C---:B----4-:R-:W-:Y:S06]  /*9390*/  HMMA.16816.F32.BF16 R56, R4.reuse, R18, R56 ;  /* 0x000000120438723c */ /* 0x050fec0000041838 */
[C---:B------:R-:W-:Y:S06]  /*93a0*/  HMMA.16816.F32.BF16 R60, R4.reuse, R16, R220 ;  /* 0x00000010043c723c */ /* 0x040fec00000418dc */
[----:B------:R-:W-:Y:S01]  /*93b0*/  HMMA.16816.F32.BF16 R248, R4, R14, R248 ;  /* 0x0000000e04f8723c */ /* 0x000fe200000418f8 */
[----:B------:R-:W-:Y:S05]  /*93c0*/  LDSM.16.M88.4 R4, [R241+0x6000] ;  /* 0x00600000f104783b */ /* 0x000fea0000000200 */
[----:B------:R-:W-:Y:S01]  /*93d0*/  HMMA.16816.F32.BF16 R224, R8, R24, R216 ;  /* 0x0000001808e0723c */ /* 0x000fe200000418d8 */
[----:B------:R-:W-:Y:S01]  /*93e0*/  IMAD.MOV.U32 R245, RZ, RZ, R212 ;  /* 0x000000fffff57224 */ /* 0x000fe200078e00d4 */
[----:B------:R-:W-:Y:S01]  /*93f0*/  MOV R137, R215 ;  /* 0x000000d700897202 */ /* 0x000fe20000000f00 */
[----:B------:R-:W-:-:S02]  /*9400*/  IMAD.MOV.U32 R139, RZ, RZ, R213 ;  /* 0x000000ffff8b7224 */ /* 0x000fc400078e00d5 */
[----:B------:R-:W-:Y:S01]  /*9410*/  IMAD.MOV.U32 R138, RZ, RZ, R214 ;  /* 0x000000ffff8a7224 */ /* 0x000fe200078e00d6 */
[C---:B------:R-:W-:Y:S01]  /*9420*/  HMMA.16816.F32.BF16 R220, R8.reuse, R26, R208 ;  /* 0x0000001a08dc723c */ /* 0x040fe200000418d0 */
[----:B------:R-:W1:Y:S01]  /*9430*/  LDSM.16.M88.4 R24, [R239+0x2000] ;  /* 0x00200000ef18783b */ /* 0x000e620000000200 */
[----:B------:R-:W-:Y:S02]  /*9440*/  IMAD.MOV.U32 R216, RZ, RZ, R132 ;  /* 0x000000ffffd87224 */ /* 0x000fe400078e0084 */
[----:B------:R-:W-:Y:S02]  /*9450*/  IMAD.MOV.U32 R217, RZ, RZ, R3 ;  /* 0x000000ffffd97224 */ /* 0x000fe400078e0003 */
[----:B------:R-:W-:Y:S01]  /*9460*/  HMMA.16816.F32.BF16 R212, R8, R20, R52 ;  /* 0x0000001408d4723c */ /* 0x000fe20000041834 */
[----:B------:R-:W-:Y:S02]  /*9470*/  IMAD.MOV.U32 R218, RZ, RZ, R2 ;  /* 0x000000ffffda7224 */ /* 0x000fe400078e0002 */
[----:B------:R-:W-:-:S03]  /*9480*/  IMAD.MOV.U32 R219, RZ, RZ, R0 ;  /* 0x000000ffffdb7224 */ /* 0x000fc600078e0000 */
[C---:B------:R-:W-:Y:S01]  /*9490*/  HMMA.16816.F32.BF16 R208, R8.reuse, R22, R48 ;  /* 0x0000001608d0723c */ /* 0x040fe20000041830 */
[----:B------:R-:W2:Y:S05]  /*94a0*/  LDSM.16.M88.4 R20, [R239+0x2800] ;  /* 0x00280000ef14783b */ /* 0x000eaa0000000200 */
[C---:B------:R-:W-:Y:S06]  /*94b0*/  HMMA.16816.F32.BF16 R44, R8.reuse, R16, R44 ;  /* 0x00000010082c723c */ /* 0x040fec000004182c */
[C---:B------:R-:W-:Y:S01]  /*94c0*/  HMMA.16816.F32.BF16 R40, R8.reuse, R18, R40 ;  /* 0x000000120828723c */ /* 0x040fe20000041828 */
[----:B------:R-:W-:Y:S05]  /*94d0*/  LDSM.16.M88.4 R16, [R239+0x3000] ;  /* 0x00300000ef10783b */ /* 0x000fea0000000200 */
[C---:B------:R-:W-:Y:S06]  /*94e0*/  HMMA.16816.F32.BF16 R36, R8.reuse, R12, R36 ;  /* 0x0000000c0824723c */ /* 0x040fec0000041824 */
[----:B------:R-:W-:Y:S01]  /*94f0*/  HMMA.16816.F32.BF16 R28, R8, R14, R28 ;  /* 0x0000000e081c723c */ /* 0x000fe2000004181c */
[----:B------:R-:W-:Y:S04]  /*9500*/  LDSM.16.M88.4 R12, [R239+0x3800] ;  /* 0x00380000ef0c783b */ /* 0x000fe80000000200 */
[----:B------:R-:W3:Y:S01]  /*9510*/  LDSM.16.M88.4 R8, [R241+0x4000] ;  /* 0x00400000f108783b */ /* 0x000ee20000000200 */
[C---:B-1----:R-:W-:Y:S06]  /*9520*/  HMMA.16816.F32.BF16 R216, R4.reuse, R24, R216 ;  /* 0x0000001804d8723c */ /* 0x042fec00000418d8 */
[----:B--2---:R-:W-:-:S15]  /*9530*/  HMMA.16816.F32.BF16 R140, R4, R20, R140 ;  /* 0x00000014048c723c */ /* 0x004fde000004188c */
[----:B------:R-:W-:-:S03]  /*9540*/  NOP ;  /* 0x0000000000007918 */ /* 0x000fc60000000000 */
[----:B------:R-:W-:Y:S01]  /*9550*/  IMAD.MOV.U32 R52, RZ, RZ, R216 ;  /* 0x000000ffff347224 */ /* 0x000fe200078e00d8 */
[----:B------:R-:W-:Y:S01]  /*9560*/  MOV R51, R217 ;  /* 0x000000d900337202 */ /* 0x000fe20000000f00 */
[----:B------:R-:W-:Y:S02]  /*9570*/  IMAD.MOV.U32 R50, RZ, RZ, R218 ;  /* 0x000000ffff327224 */ /* 0x000fe400078e00da */
[----:B------:R-:W-:Y:S02]  /*9580*/  IMAD.MOV.U32 R49, RZ, RZ, R219 ;  /* 0x000000ffff317224 */ /* 0x000fe400078e00db */
[----:B------:R-:W-:Y:S01]  /*9590*/  HMMA.16816.F32.BF16 R216, R4, R26, R228 ;  /* 0x0000001a04d8723c */ /* 0x000fe200000418e4 */
[----:B------:R-:W-:-:S05]  /*95a0*/  MOV R53, R143 ;  /* 0x0000008f00357202 */ /* 0x000fca0000000f00 */
[----:B------:R-:W-:Y:S01]  /*95b0*/  HMMA.16816.F32.BF16 R228, R4, R22, R64 ;  /* 0x0000001604e4723c */ /* 0x000fe20000041840 */
[----:B------:R-:W-:Y:S02]  /*95c0*/  IMAD.MOV.U32 R55, RZ, RZ, R141 ;  /* 0x000000ffff377224 */ /* 0x000fe400078e008d */
[----:B------:R-:W-:Y:S02]  /*95d0*/  IMAD.MOV.U32 R54, RZ, RZ, R142 ;  /* 0x000000ffff367224 */ /* 0x000fe400078e008e */
[----:B------:R-:W-:Y:S01]  /*95e0*/  IMAD.MOV.U32 R132, RZ, RZ, R140 ;  /* 0x000000ffff847224 */ /* 0x000fe200078e008c */
[----:B---3--:R-:W-:Y:S01]  /*95f0*/  HMMA.16816.F32.BF16 R44, R8, R16, R44 ;  /* 0x00000010082c723c */ /* 0x008fe2000004182c */
[----:B------:R-:W-:Y:S02]  /*9600*/  IMAD.MOV.U32 R64, RZ, RZ, R245 ;  /* 0x000000ffff407224 */ /* 0x000fe400078e00f5 */
[----:B------:R-:W-:Y:S02]  /*9610*/  IMAD.MOV.U32 R65, RZ, RZ, R139 ;  /* 0x000000ffff417224 */ /* 0x000fe400078e008b */
[----:B------:R-:W-:Y:S01]  /*9620*/  IMAD.MOV.U32 R66, RZ, RZ, R138 ;  /* 0x000000ffff427224 */ /* 0x000fe200078e008a */
[----:B------:R-:W-:Y:S01]  /*9630*/  HMMA.16816.F32.BF16 R140, R4, R18, R56 ;  /* 0x00000012048c723c */ /* 0x000fe20000041838 */
[----:B------:R-:W-:-:S05]  /*9640*/  IMAD.MOV.U32 R67, RZ, RZ, R137 ;  /* 0x000000ffff437224 */ /* 0x000fca00078e0089 */
        /* <DEDUP_REMOVED lines=12> */
[----:B------:R-:W-:Y:S01]  /*9710*/  IMAD.MOV.U32 R249, RZ, RZ, R55 ;  /* 0x000000fffff97224 */ /* 0x000fe200078e0037 */
[----:B------:R-:W-:Y:S01]  /*9720*/  LDSM.16.M88.4 R4, [R243+0x6000] ;  /* 0x00600000f304783b */ /* 0x000fe20000000200 */
[----:B------:R-:W-:Y:S01]  /*9730*/  IMAD.MOV.U32 R250, RZ, RZ, R54 ;  /* 0x000000fffffa7224 */ /* 0x000fe200078e0036 */
[----:B------:R-:W-:Y:S01]  /*9740*/  MOV R248, R132 ;  /* 0x0000008400f87202 */ /* 0x000fe20000000f00 */
[----:B------:R-:W-:Y:S01]  /*9750*/  IMAD.MOV.U32 R251, RZ, RZ, R53 ;  /* 0x000000fffffb7224 */ /* 0x000fe200078e0035 */
[C---:B------:R-:W-:Y:S01]  /*9760*/  HMMA.16816.F32.BF16 R40, R8.reuse, R18, R40 ;  /* 0x000000120828723c */ /* 0x040fe20000041828 */
[----:B------:R-:W1:Y:S05]  /*9770*/  LDSM.16.M88.4 R16, [R238+0xa800] ;  /* 0x00a80000ee10783b */ /* 0x000e6a0000000200 */
[C---:B------:R-:W-:Y:S01]  /*9780*/  HMMA.16816.F32.BF16 R52, R8.reuse, R26, R220 ;  /* 0x0000001a0834723c */ /* 0x040fe200000418dc */
[----:B------:R-:W2:Y:S05]  /*9790*/  LDSM.16.M88.4 R24, [R238+0xb800] ;  /* 0x00b80000ee18783b */ /* 0x000eaa0000000200 */
[----:B------:R-:W-:Y:S01]  /*97a0*/  HMMA.16816.F32.BF16 R208, R8, R22, R208 ;  /* 0x0000001608d0723c */ /* 0x000fe200000418d0 */
[----:B------:R-:W-:Y:S01]  /*97b0*/  IMAD.MOV.U32 R220, RZ, RZ, R48 ;  /* 0x000000ffffdc7224 */ /* 0x000fe200078e0030 */
[----:B------:R-:W-:Y:S01]  /*97c0*/  MOV R222, R2 ;  /* 0x0000000200de7202 */ /* 0x000fe20000000f00 */
[----:B------:R-:W-:-:S02]  /*97d0*/  IMAD.MOV.U32 R221, RZ, RZ, R3 ;  /* 0x000000ffffdd7224 */ /* 0x000fc400078e0003 */
[----:B------:R-:W-:Y:S01]  /*97e0*/  IMAD.MOV.U32 R223, RZ, RZ, R0 ;  /* 0x000000ffffdf7224 */ /* 0x000fe200078e0000 */
        /* <DEDUP_REMOVED lines=9> */
[C---:B---3--:R-:W-:Y:S06]  /*9880*/  HMMA.16816.F32.BF16 R224, R4.reuse, R20, R224 ;  /* 0x0000001404e0723c */ /* 0x048fec00000418e0 */
[C---:B------:R-:W-:Y:S06]  /*9890*/  HMMA.16816.F32.BF16 R220, R4.reuse, R22, R220 ;  /* 0x0000001604dc723c */ /* 0x040fec00000418dc */
[C---:B----4-:R-:W-:Y:S06]  /*98a0*/  HMMA.16816.F32.BF16 R216, R4.reuse, R12, R216 ;  /* 0x0000000c04d8723c */ /* 0x050fec00000418d8 */
[----:B------:R-:W-:Y:S01]  /*98b0*/  HMMA.16816.F32.BF16 R248, R4, R14, R140 ;  /* 0x0000000e04f8723c */ /* 0x000fe2000004188c */
[----:B------:R-:W-:Y:S01]  /*98c0*/  IMAD.MOV.U32 R132, RZ, RZ, R64 ;  /* 0x000000ffff847224 */ /* 0x000fe200078e0040 */
[----:B------:R-:W-:Y:S01]  /*98d0*/  MOV R0, R67 ;  /* 0x0000004300007202 */ /* 0x000fe20000000f00 */
[----:B------:R-:W-:-:S02]  /*98e0*/  IMAD.MOV.U32 R3, RZ, RZ, R65 ;  /* 0x000000ffff037224 */ /* 0x000fc400078e0041 */
[----:B------:R-:W-:Y:S01]  /*98f0*/  IMAD.MOV.U32 R2, RZ, RZ, R66 ;  /* 0x000000ffff027224 */ /* 0x000fe200078e0042 */
[----:B------:R-:W-:Y:S06]  /*9900*/  HMMA.16816.F32.BF16 R4, R4, R26, R60 ;  /* 0x0000001a0404723c */ /* 0x000fec000004183c */
[C---:B------:R-:W-:Y:S06]  /*9910*/  HMMA.16816.F32.BF16 R64, R8.reuse, R20, R56 ;  /* 0x000000140840723c */ /* 0x040fec0000041838 */
[C---:B------:R-:W-:Y:S01]  /*9920*/  HMMA.16816.F32.BF16 R52, R8.reuse, R22, R52 ;  /* 0x000000160834723c */ /* 0x040fe20000041834 */
[----:B------:R-:W-:Y:S05]  /*9930*/  LDSM.16.M88.4 R20, [R237+0x2000] ;  /* 0x00200000ed14783b */ /* 0x000fea0000000200 */
[C---:B------:R-:W-:Y:S06]  /*9940*/  HMMA.16816.F32.BF16 R48, R8.reuse, R16, R48 ;  /* 0x000000100830723c */ /* 0x040fec0000041830 */
[----:B------:R-:W-:Y:S01]  /*9950*/  IMAD.MOV.U32 R139, RZ, RZ, R5 ;  /* 0x000000ffff8b7224 */ /* 0x000fe200078e0005 */
[----:B------:R-:W-:Y:S01]  /*9960*/  HMMA.16816.F32.BF16 R56, R8, R18, R208 ;  /* 0x000000120838723c */ /* 0x000fe200000418d0 */
[----:B------:R-:W-:Y:S01]  /*9970*/  IMAD.MOV.U32 R138, RZ, RZ, R6 ;  /* 0x000000ffff8a7224 */ /* 0x000fe200078e0006 */
[----:B------:R-:W-:Y:S01]  /*9980*/  LDSM.16.M88.4 R16, [R237+0x2800] ;  /* 0x00280000ed10783b */ /* 0x000fe20000000200 */
[----:B------:R-:W-:-:S02]  /*9990*/  IMAD.MOV.U32 R137, RZ, RZ, R4 ;  /* 0x000000ffff897224 */ /* 0x000fc400078e0004 */
[----:B------:R-:W-:Y:S01]  /*99a0*/  IMAD.MOV.U32 R252, RZ, RZ, R7 ;  /* 0x000000fffffc7224 */ /* 0x000fe200078e0007 */
[C---:B------:R-:W-:Y:S01]  /*99b0*/  HMMA.16816.F32.BF16 R36, R8.reuse, R24, R36 ;  /* 0x000000180824723c */ /* 0x040fe20000041824 */
[----:B------:R-:W1:Y:S05]  /*99c0*/  LDSM.16.M88.4 R4, [R242+0x4000] ;  /* 0x00400000f204783b */ /* 0x000e6a0000000200 */
[C---:B------:R-:W-:Y:S01]  /*99d0*/  HMMA.16816.F32.BF16 R28, R8.reuse, R26, R28 ;  /* 0x0000001a081c723c */ /* 0x040fe2000004181c */
[----:B------:R-:W2:Y:S05]  /*99e0*/  LDSM.16.M88.4 R24, [R237+0x3800] ;  /* 0x00380000ed18783b */ /* 0x000eaa0000000200 */
[C---:B------:R-:W-:Y:S06]  /*99f0*/  HMMA.16816.F32.BF16 R44, R8.reuse, R12, R44 ;  /* 0x0000000c082c723c */ /* 0x040fec000004182c */
[----:B------:R-:W-:Y:S01]  /*9a00*/  HMMA.16816.F32.BF16 R40, R8, R14, R40 ;  /* 0x0000000e0828723c */ /* 0x000fe20000041828 */
[----:B------:R-:W3:Y:S04]  /*9a10*/  LDSM.16.M88.4 R8, [R242+0x6000] ;  /* 0x00600000f208783b */ /* 0x000ee80000000200 */
[----:B------:R-:W4:Y:S01]  /*9a20*/  LDSM.16.M88.4 R12, [R237+0x3000] ;  /* 0x00300000ed0c783b */ /* 0x000f220000000200 */
[----:B------:R-:W-:-:S04]  /*9a30*/  DEPBAR.LE SB0, 0x0 ;  /* 0x000080000000791a */ /* 0x000fc80000000000 */
[C---:B-1----:R-:W-:Y:S06]  /*9a40*/  HMMA.16816.F32.BF16 R64, R4.reuse, R20, R64 ;  /* 0x000000140440723c */ /* 0x042fec0000041840 */
[C---:B------:R-:W-:Y:S06]  /*9a50*/  HMMA.16816.F32.BF16 R60, R4.reuse, R22, R52 ;  /* 0x00000016043c723c */ /* 0x040fec0000041834 */
[C---:B------:R-:W-:Y:S06]  /*9a60*/  HMMA.16816.F32.BF16 R52, R4.reuse, R16, R48 ;  /* 0x000000100434723c */ /* 0x040fec0000041830 */
[C---:B--2---:R-:W-:Y:S06]  /*9a70*/  HMMA.16816.F32.BF16 R140, R4.reuse, R24, R36 ;  /* 0x00000018048c723c */ /* 0x044fec0000041824 */
[----:B------:R-:W-:Y:S06]  /*9a80*/  HMMA.16816.F32.BF16 R48, R4, R18, R56 ;  /* 0x000000120430723c */ /* 0x000fec0000041838 */
[----:B---3--:R-:W-:Y:S06]  /*9a90*/  HMMA.16816.F32.BF16 R36, R8, R20, R224 ;  /* 0x000000140824723c */ /* 0x008fec00000418e0 */
[----:B------:R-:W-:Y:S01]  /*9aa0*/  HMMA.16816.F32.BF16 R56, R4, R26, R28 ;  /* 0x0000001a0438723c */ /* 0x000fe2000004181c */
[----:B------:R-:W-:Y:S01]  /*9ab0*/  IMAD.MOV.U32 R225, RZ, RZ, R137 ;  /* 0x000000ffffe17224 */ /* 0x000fe200078e0089 */
[----:B------:R-:W-:Y:S01]  /*9ac0*/  MOV R226, R139 ;  /* 0x0000008b00e27202 */ /* 0x000fe20000000f00 */
[----:B------:R-:W-:-:S03]  /*9ad0*/  IMAD.MOV.U32 R227, RZ, RZ, R138 ;  /* 0x000000ffffe37224 */ /* 0x000fc600078e008a */
[C---:B------:R-:W-:Y:S06]  /*9ae0*/  HMMA.16816.F32.BF16 R28, R8.reuse, R22, R220 ;  /* 0x00000016081c723c */ /* 0x040fec00000418dc */
[----:B------:R-:W-:Y:S01]  /*9af0*/  HMMA.16816.F32.BF16 R20, R8, R16, R212 ;  /* 0x000000100814723c */ /* 0x000fe200000418d4 */
[----:B------:R-:W-:Y:S02]  /*9b00*/  IMAD.MOV.U32 R223, RZ, RZ, R0 ;  /* 0x000000ffffdf7224 */ /* 0x000fe400078e0000 */
[----:B------:R-:W-:Y:S01]  /*9b10*/  FMUL.FTZ R0, R64, UR29 ;  /* 0x0000001d40007c20 */ /* 0x000fe20008410000 */
[----:B------:R-:W-:Y:S01]  /*9b20*/  IMAD.MOV.U32 R220, RZ, RZ, R132 ;  /* 0x000000ffffdc7224 */ /* 0x000fe200078e0084 */
[----:B------:R-:W-:Y:S01]  /*9b30*/  MOV R222, R2 ;  /* 0x0000000200de7202 */ /* 0x000fe20000000f00 */
[----:B------:R-:W-:Y:S01]  /*9b40*/  IMAD.MOV.U32 R221, RZ, RZ, R3 ;  /* 0x000000ffffdd7224 */ /* 0x000fe200078e0003 */
[----:B------:R1:W-:Y:S01]  /*9b50*/  MUFU.TANH R247, R0 ;  /* 0x0000000000f77308 */ /* 0x0003e20000002400 */
[----:B----4-:R-:W-:Y:S01]  /*9b60*/  HMMA.16816.F32.BF16 R44, R4, R12, R44 ;  /* 0x0000000c042c723c */ /* 0x010fe2000004182c */
[----:B------:R-:W2:Y:S03]  /*9b70*/  S2R R3, SR_TID.X ;  /* 0x0000000000037919 */ /* 0x000ea60000002100 */
[----:B------:R-:W-:-:S02]  /*9b80*/  FMUL.FTZ R59, R59, UR29 ;  /* 0x0000001d3b3b7c20 */ /* 0x000fc40008410000 */
[----:B------:R-:W-:Y:S04]  /*9b90*/  HMMA.16816.F32.BF16 R40, R4, R14, R40 ;  /* 0x0000000e0428723c */ /* 0x000fe80000041828 */
[----:B------:R-:W-:Y:S02]  /*9ba0*/  MUFU.TANH R59, R59 ;  /* 0x0000003b003b7308 */ /* 0x000fe40000002400 */
[----:B------:R-:W-:Y:S01]  /*9bb0*/  HMMA.16816.F32.BF16 R4, R8, R12, R216 ;  /* 0x0000000c0804723c */ /* 0x000fe200000418d8 */
[----:B-1----:R-:W-:-:S05]  /*9bc0*/  FMUL.FTZ R0, R65, UR29 ;  /* 0x0000001d41007c20 */ /* 0x002fca0008410000 */
[C---:B------:R-:W-:Y:S01]  /*9bd0*/  HMMA.16816.F32.BF16 R16, R8.reuse, R18, R228 ;  /* 0x000000120810723c */ /* 0x040fe200000418e4 */
[----:B------:R1:W3:Y:S05]  /*9be0*/  MUFU.TANH R211, R0 ;  /* 0x0000000000d37308 */ /* 0x0002ea0000002400 */
[----:B------:R-:W-:Y:S01]  /*9bf0*/  HMMA.16816.F32.BF16 R12, R8, R14, R248 ;  /* 0x0000000e080c723c */ /* 0x000fe200000418f8 */
[----:B--2---:R-:W-:-:S11]  /*9c00*/  IMAD.SHL.U32 R3, R3, 0x2, RZ ;  /* 0x0000000203037824 */ /* 0x004fd600078e00ff */
[----:B------:R-:W-:Y:S01]  /*9c10*/  FMUL.FTZ R2, R7, UR29 ;  /* 0x0000001d07027c20 */ /* 0x000fe20008410000 */
[----:B-1----:R-:W-:Y:S01]  /*9c20*/  FMUL.FTZ R0, R66, UR29 ;  /* 0x0000001d42007c20 */ /* 0x002fe20008410000 */
[----:B------:R-:W-:-:S03]  /*9c30*/  LOP3.LUT R3, R3, 0x6, RZ, 0xc0, !PT ;  /* 0x0000000603037812 */ /* 0x000fc600078ec0ff */
[----:B------:R1:W-:Y:S07]  /*9c40*/  MUFU.TANH R246, R0 ;  /* 0x0000000000f67308 */ /* 0x0003ee0000002400 */
[----:B------:R-:W-:Y:S01]  /*9c50*/  FMUL.FTZ R15, R15, UR29 ;  /* 0x0000001d0f0f7c20 */ /* 0x000fe20008410000 */
[----:B-1----:R-:W-:-:S04]  /*9c60*/  FMUL.FTZ R0, R67, UR29 ;  /* 0x0000001d43007c20 */ /* 0x002fc80008410000 */
[----:B------:R1:W2:Y:S02]  /*9c70*/  MUFU.TANH R209, R0 ;  /* 0x0000000000d17308 */ /* 0x0002a40000002400 */
        /* <DEDUP_REMOVED lines=69> */
[----:B-1----:R-:W-:Y:S02]  /*a0d0*/  FMUL.FTZ R0, R6, UR29 ;  /* 0x0000001d06007c20 */ /* 0x002fe40008410000 */
[----:B------:R-:W-:Y:S04]  /*a0e0*/  HMMA.16816.F32.BF16 R4, R8, R24, R220 ;  /* 0x000000180804723c */ /* 0x000fe800000418dc */
[----:B------:R-:W-:Y:S03]  /*a0f0*/  MUFU.TANH R24, R15 ;  /* 0x0000000f00187308 */ /* 0x000fe60000002400 */
[----:B------:R-:W-:Y:S01]  /*a100*/  IMAD.MOV.U32 R220, RZ, RZ, R225 ;  /* 0x000000ffffdc7224 */ /* 0x000fe200078e00e1 */
[----:B------:R-:W-:-:S04]  /*a110*/  MOV R221, R226 ;  /* 0x000000e200dd7202 */ /* 0x000fc80000000f00 */
[----:B------:R1:W4:Y:S01]  /*a120*/  MUFU.TANH R47, R0 ;  /* 0x00000000002f7308 */ /* 0x0003220000002400 */
[----:B------:R-:W-:Y:S02]  /*a130*/  IMAD.MOV.U32 R222, RZ, RZ, R227 ;  /* 0x000000ffffde7224 */ /* 0x000fe400078e00e3 */
[----:B------:R-:W-:-:S07]  /*a140*/  IMAD.MOV.U32 R223, RZ, RZ, R252 ;  /* 0x000000ffffdf7224 */ /* 0x000fce00078e00fc */
[----:B------:R-:W-:Y:S02]  /*a150*/  HMMA.16816.F32.BF16 R8, R8, R26, R220 ;  /* 0x0000001a0808723c */ /* 0x000fe400000418dc */
[----:B------:R-:W-:Y:S01]  /*a160*/  FMUL.FTZ R4, R4, UR29 ;  /* 0x0000001d04047c20 */ /* 0x000fe20008410000 */
[----:B------:R-:W-:Y:S01]  /*a170*/  FMUL.FTZ R7, R7, UR29 ;  /* 0x0000001d07077c20 */ /* 0x000fe20008410000 */
[----:B-1----:R-:W-:Y:S02]  /*a180*/  IMAD.U32 R0, RZ, RZ, UR12 ;  /* 0x0000000cff007e24 */ /* 0x002fe4000f8e00ff */
[----:B------:R-:W-:Y:S02]  /*a190*/  FMUL.FTZ R6, R6, UR29 ;  /* 0x0000001d06067c20 */ /* 0x000fe40008410000 */
[----:B------:R-:W-:Y:S02]  /*a1a0*/  IMAD R0, R0, 0x40, R3 ;  /* 0x0000004000007824 */ /* 0x000fe400078e0203 */
[----:B------:R-:W-:-:S02]  /*a1b0*/  FMUL.FTZ R3, R40, UR29 ;  /* 0x0000001d28037c20 */ /* 0x000fc40008410000 */
[----:B------:R-:W-:Y:S01]  /*a1c0*/  MUFU.TANH R6, R6 ;  /* 0x0000000600067308 */ /* 0x000fe20000002400 */
[----:B------:R-:W-:-:S04]  /*a1d0*/  IADD3 R2, R0, 0x1, RZ ;  /* 0x0000000100027810 */ /* 0x000fc80007ffe0ff */
[----:B------:R-:W-:-:S03]  /*a1e0*/  ISETP.GE.AND P6, PT, R2, R32, PT ;  /* 0x000000200200720c */ /* 0x000fc60003fc6270 */
[----:B------:R1:W1:Y:S01]  /*a1f0*/  MUFU.TANH R44, R3 ;  /* 0x00000003002c7308 */ /* 0x0002620000002400 */
[----:B------:R-:W-:-:S03]  /*a200*/  ISETP.GE.AND P5, PT, R2, R33, PT ;  /* 0x000000210200720c */ /* 0x000fc60003fa6270 */
[----:B------:R-:W-:Y:S01]  /*a210*/  FMUL.FTZ R10, R10, UR29 ;  /* 0x0000001d0a0a7c20 */ /* 0x000fe20008410000 */
[----:B------:R-:W-:Y:S01]  /*a220*/  BAR.SYNC.DEFER_BLOCKING 0x0 ;  /* 0x0000000000007b1d */ /* 0x000fe20000010000 */
[C---:B------:R-:W-:Y:S01]  /*a230*/  ISETP.GE.AND P4, PT, R2.reuse, R35, PT ;  /* 0x000000230200720c */ /* 0x040fe20003f86270 */
[----:B------:R-:W-:Y:S01]  /*a240*/  FMUL.FTZ R9, R9, UR29 ;  /* 0x0000001d09097c20 */ /* 0x000fe20008410000 */
[----:B------:R-:W-:Y:S01]  /*a250*/  ISETP.GE.AND P1, PT, R2, R34, PT ;  /* 0x000000220200720c */ /* 0x000fe20003f26270 */
[----:B------:R-:W-:Y:S01]  /*a260*/  VIADD R2, R0, 0x8 ;  /* 0x0000000800027836 */ /* 0x000fe20000000000 */
[----:B---3--:R-:W-:Y:S01]  /*a270*/  FSEL R22, R211, -INF , !P6 ;  /* 0xff800000d3167808 */ /* 0x008fe20007000000 */
[----:B------:R-:W-:Y:S01]  /*a280*/  FMUL.FTZ R11, R11, UR29 ;  /* 0x0000001d0b0b7c20 */ /* 0x000fe20008410000 */
[----:B--2---:R-:W-:Y:S02]  /*a290*/  FSEL R29, R209, -INF , !P5 ;  /* 0xff800000d11d7808 */ /* 0x004fe40006800000 */
[----:B----4-:R-:W-:-:S02]  /*a2a0*/  FSEL R36, R36, -INF , !P4 ;  /* 0xff80000024247808 */ /* 0x010fc40006000000 */
[C---:B------:R-:W-:Y:S02]  /*a2b0*/  ISETP.GE.AND P0, PT, R2.reuse, R32, PT ;  /* 0x000000200200720c */ /* 0x040fe40003f06270 */
[C---:B------:R-:W-:Y:S01]  /*a2c0*/  ISETP.GE.AND P6, PT, R2.reuse, R33, PT ;  /* 0x000000210200720c */ /* 0x040fe20003fc6270 */
[----:B-1----:R-:W-:Y:S01]  /*a2d0*/  FMUL.FTZ R3, R41, UR29 ;  /* 0x0000001d29037c20 */ /* 0x002fe20008410000 */
[C---:B------:R-:W-:Y:S02]  /*a2e0*/  ISETP.GE.AND P5, PT, R2.reuse, R35, PT ;  /* 0x000000230200720c */ /* 0x040fe40003fa6270 */
[----:B------:R-:W-:Y:S01]  /*a2f0*/  ISETP.GE.AND P4, PT, R2, R34, PT ;  /* 0x000000220200720c */ /* 0x000fe20003f86270 */
[----:B------:R1:W-:Y:S01]  /*a300*/  MUFU.TANH R48, R3 ;  /* 0x0000000300307308 */ /* 0x0003e20000002400 */
[----:B------:R-:W-:Y:S01]  /*a310*/  VIADD R2, R0, 0x9 ;  /* 0x0000000900027836 */ /* 0x000fe20000000000 */
[----:B------:R-:W-:Y:S02]  /*a320*/  FSEL R38, R38, -INF , !P1 ;  /* 0xff80000026267808 */ /* 0x000fe40004800000 */
[----:B------:R-:W-:-:S02]  /*a330*/  FSEL R21, R137, -INF , !P0 ;  /* 0xff80000089157808 */ /* 0x000fc40004000000 */
[----:B------:R-:W-:Y:S02]  /*a340*/  FSEL R28, R39, -INF , !P6 ;  /* 0xff800000271c7808 */ /* 0x000fe40007000000 */
[----:B------:R-:W-:Y:S02]  /*a350*/  FSEL R31, R37, -INF , !P5 ;  /* 0xff800000251f7808 */ /* 0x000fe40006800000 */
[C---:B------:R-:W-:Y:S02]  /*a360*/  ISETP.GE.AND P1, PT, R2.reuse, R32, PT ;  /* 0x000000200200720c */ /* 0x040fe40003f26270 */
[C---:B------:R-:W-:Y:S02]  /*a370*/  ISETP.GE.AND P0, PT, R2.reuse, R33, PT ;  /* 0x000000210200720c */ /* 0x040fe40003f06270 */
[C---:B------:R-:W-:Y:S02]  /*a380*/  ISETP.GE.AND P6, PT, R2.reuse, R35, PT ;  /* 0x000000230200720c */ /* 0x040fe40003fc6270 */
[----:B------:R-:W-:Y:S01]  /*a390*/  ISETP.GE.AND P5, PT, R2, R34, PT ;  /* 0x000000220200720c */ /* 0x000fe20003fa6270 */
[----:B-1----:R-:W-:Y:S01]  /*a3a0*/  FMUL.FTZ R3, R42, UR29 ;  /* 0x0000001d2a037c20 */ /* 0x002fe20008410000 */
[----:B------:R-:W-:Y:S01]  /*a3b0*/  VIADD R2, R0, 0x10 ;  /* 0x0000001000027836 */ /* 0x000fe20000000000 */
[----:B------:R-:W-:-:S02]  /*a3c0*/  FSEL R37, R30, -INF , !P4 ;  /* 0xff8000001e257808 */ /* 0x000fc40006000000 */
[----:B------:R1:W2:Y:S01]  /*a3d0*/  MUFU.TANH R41, R3 ;  /* 0x0000000300297308 */ /* 0x0002a20000002400 */
[----:B------:R-:W-:Y:S02]  /*a3e0*/  FSEL R20, R214, -INF , !P1 ;  /* 0xff800000d6147808 */ /* 0x000fe40004800000 */
[----:B------:R-:W-:Y:S02]  /*a3f0*/  FSEL R23, R210, -INF , !P0 ;  /* 0xff800000d2177808 */ /* 0x000fe40004000000 */
[C---:B------:R-:W-:Y:S02]  /*a400*/  ISETP.GE.AND P4, PT, R2.reuse, R32, PT ;  /* 0x000000200200720c */ /* 0x040fe40003f86270 */
[C---:B------:R-:W-:Y:S02]  /*a410*/  ISETP.GE.AND P1, PT, R2.reuse, R33, PT ;  /* 0x000000210200720c */ /* 0x040fe40003f26270 */
[----:B------:R-:W-:Y:S02]  /*a420*/  ISETP.GE.AND P0, PT, R2, R35, PT ;  /* 0x000000230200720c */ /* 0x000fe40003f06270 */
[----:B------:R-:W-:-:S02]  /*a430*/  FSEL R30, R138, -INF , !P6 ;  /* 0xff8000008a1e7808 */ /* 0x000fc40007000000 */
[----:B------:R-:W-:Y:S02]  /*a440*/  FSEL R39, R213, -INF , !P5 ;  /* 0xff800000d5277808 */ /* 0x000fe40006800000 */
[----:B------:R-:W-:Y:S01]  /*a450*/  FSEL R214, R212, -INF , !P4 ;  /* 0xff800000d4d67808 */ /* 0x000fe20006000000 */
[----:B-1----:R-:W-:Y:S01]  /*a460*/  FMUL.FTZ R3, R43, UR29 ;  /* 0x0000001d2b037c20 */ /* 0x002fe20008410000 */
[----:B------:R-:W-:Y:S02]  /*a470*/  FSEL R215, R208, -INF , !P1 ;  /* 0xff800000d0d77808 */ /* 0x000fe40004800000 */
[----:B------:R-:W-:Y:S01]  /*a480*/  FSEL R217, R67, -INF , !P0 ;  /* 0xff80000043d97808 */ /* 0x000fe20004000000 */
[----:B------:R1:W-:Y:S01]  /*a490*/  MUFU.TANH R43, R3 ;  /* 0x00000003002b7308 */ /* 0x0003e20000002400 */
[----:B------:R-:W-:Y:S01]  /*a4a0*/  ISETP.GE.AND P6, PT, R2, R34, PT ;  /* 0x000000220200720c */ /* 0x000fe20003fc6270 */
[----:B------:R-:W-:-:S03]  /*a4b0*/  VIADD R2, R0, 0x18 ;  /* 0x0000001800027836 */ /* 0x000fc60000000000 */
[----:B------:R-:W-:Y:S02]  /*a4c0*/  FSEL R218, R64, -INF , !P6 ;  /* 0xff80000040da7808 */ /* 0x000fe40007000000 */
[----:B------:R-:W-:Y:S01]  /*a4d0*/  ISETP.GE.AND P6, PT, R2, R32, PT ;  /* 0x000000200200720c */ /* 0x000fe20003fc6270 */
[----:B-1----:R-:W-:Y:S01]  /*a4e0*/  FMUL.FTZ R3, R12, UR29 ;  /* 0x0000001d0c037c20 */ /* 0x002fe20008410000 */
[----:B------:R-:W-:-:S03]  /*a4f0*/  FMUL.FTZ R12, R140, UR29 ;  /* 0x0000001d8c0c7c20 */ /* 0x000fc60008410000 */
[----:B------:R1:W3:Y:S08]  /*a500*/  MUFU.TANH R40, R3 ;  /* 0x0000000300287308 */ /* 0x0002f00000002400 */
[----:B------:R4:W-:Y:S01]  /*a510*/  MUFU.TANH R17, R12 ;  /* 0x0000000c00117308 */ /* 0x0009e20000002400 */
[----:B-1----:R-:W-:-:S07]  /*a520*/  FMUL.FTZ R3, R13, UR29 ;  /* 0x0000001d0d037c20 */ /* 0x002fce0008410000 */
[----:B------:R1:W-:Y:S01]  /*a530*/  MUFU.TANH R42, R3 ;  /* 0x00000003002a7308 */ /* 0x0003e20000002400 */
[----:B----4-:R-:W-:-:S07]  /*a540*/  FMUL.FTZ R12, R143, UR29 ;  /* 0x0000001d8f0c7c20 */ /* 0x010fce0008410000 */
[----:B------:R-:W-:Y:S08]  /*a550*/  MUFU.TANH R15, R12 ;  /* 0x0000000c000f7308 */ /* 0x000ff00000002400 */
[----:B------:R-:W-:Y:S01]  /*a560*/  MUFU.TANH R12, R7 ;  /* 0x00000007000c7308 */ /* 0x000fe20000002400 */
[----:B-1----:R-:W-:-:S07]  /*a570*/  FMUL.FTZ R3, R14, UR29 ;  /* 0x0000001d0e037c20 */ /* 0x002fce0008410000 */
[----:B------:R1:W4:Y:S08]  /*a580*/  MUFU.TANH R19, R3 ;  /* 0x0000000300137308 */ /* 0x0003300000002400 */
[----:B------:R2:W-:Y:S01]  /*a590*/  MUFU.TANH R14, R4 ;  /* 0x00000004000e7308 */ /* 0x0005e20000002400 */
[----:B-1----:R-:W-:-:S05]  /*a5a0*/  VIADD R3, R0, 0x11 ;  /* 0x0000001100037836 */ /* 0x002fca0000000000 */
[C---:B------:R-:W-:Y:S02]  /*a5b0*/  ISETP.GE.AND P5, PT, R3.reuse, R32, PT ;  /* 0x000000200300720c */ /* 0x040fe40003fa6270 */
[C---:B------:R-:W-:Y:S01]  /*a5c0*/  ISETP.GE.AND P4, PT, R3.reuse, R33, PT ;  /* 0x000000210300720c */ /* 0x040fe20003f86270 */
[----:B--2---:R-:W-:Y:S01]  /*a5d0*/  FMUL.FTZ R4, R58, UR29 ;  /* 0x0000001d3a047c20 */ /* 0x004fe20008410000 */
[C---:B------:R-:W-:Y:S02]  /*a5e0*/  ISETP.GE.AND P1, PT, R3.reuse, R35, PT ;  /* 0x000000230300720c */ /* 0x040fe40003f26270 */
[----:B------:R-:W-:Y:S01]  /*a5f0*/  ISETP.GE.AND P0, PT, R3, R34, PT ;  /* 0x000000220300720c */ /* 0x000fe20003f06270 */
[----:B------:R-:W-:Y:S01]  /*a600*/  FMUL.FTZ R3, R141, UR29 ;  /* 0x0000001d8d037c20 */ /* 0x000fe20008410000 */
[----:B------:R-:W-:Y:S01]  /*a610*/  FSEL R210, R216, -INF , !P5 ;  /* 0xff800000d8d27808 */ /* 0x000fe20006800000 */
[----:B------:R-:W-:Y:S01]  /*a620*/  MUFU.TANH R4, R4 ;  /* 0x0000000400047308 */ /* 0x000fe20000002400 */
[----:B------:R-:W-:-:S02]  /*a630*/  FSEL R212, R139, -INF , !P4 ;  /* 0xff8000008bd47808 */ /* 0x000fc40006000000 */
[----:B------:R-:W-:Y:S02]  /*a640*/  FSEL R213, R132, -INF , !P1 ;  /* 0xff80000084d57808 */ /* 0x000fe40004800000 */
[C---:B------:R-:W-:Y:S02]  /*a650*/  ISETP.GE.AND P5, PT, R2.reuse, R33, PT ;  /* 0x000000210200720c */ /* 0x040fe40003fa6270 */
[C---:B------:R-:W-:Y:S01]  /*a660*/  ISETP.GE.AND P4, PT, R2.reuse, R35, PT ;  /* 0x000000230200720c */ /* 0x040fe20003f86270 */
[----:B------:R1:W-:Y:S01]  /*a670*/  MUFU.TANH R18, R3 ;  /* 0x0000000300127308 */ /* 0x0003e20000002400 */
[----:B------:R-:W-:Y:S02]  /*a680*/  ISETP.GE.AND P1, PT, R2, R34, PT ;  /* 0x000000220200720c */ /* 0x000fe40003f26270 */
[----:B------:R-:W-:Y:S02]  /*a690*/  IADD3 R2, R0, 0x19, RZ ;  /* 0x0000001900027810 */ /* 0x000fe40007ffe0ff */
[----:B------:R-:W-:-:S02]  /*a6a0*/  FSEL R216, R66, -INF , !P0 ;  /* 0xff80000042d87808 */ /* 0x000fc40004000000 */
[----:B------:R-:W-:Y:S02]  /*a6b0*/  FSEL R143, R62, -INF , !P5 ;  /* 0xff8000003e8f7808 */ /* 0x000fe40006800000 */
[C---:B------:R-:W-:Y:S02]  /*a6c0*/  ISETP.GE.AND P0, PT, R2.reuse, R32, PT ;  /* 0x000000200200720c */ /* 0x040fe40003f06270 */
[----:B------:R-:W-:Y:S02]  /*a6d0*/  ISETP.GE.AND P5, PT, R2, R35, PT ;  /* 0x000000230200720c */ /* 0x000fe40003fa6270 */
[----:B------:R-:W-:Y:S02]  /*a6e0*/  FSEL R209, R60, -INF , !P4 ;  /* 0xff8000003cd17808 */ /* 0x000fe40006000000 */
[----:B------:R-:W-:Y:S01]  /*a6f0*/  FSEL R211, R54, -INF , !P1 ;  /* 0xff80000036d37808 */ /* 0x000fe20004800000 */
[----:B-1----:R-:W-:Y:S01]  /*a700*/  FMUL.FTZ R3, R142, UR29 ;  /* 0x0000001d8e037c20 */ /* 0x002fe20008410000 */
[----:B------:R-:W-:-:S02]  /*a710*/  FSEL R142, R65, -INF , !P6 ;  /* 0xff800000418e7808 */ /* 0x000fc40007000000 */
[C---:B------:R-:W-:Y:S01]  /*a720*/  ISETP.GE.AND P6, PT, R2.reuse, R33, PT ;  /* 0x000000210200720c */ /* 0x040fe20003fc6270 */
[----:B------:R1:W2:Y:S01]  /*a730*/  MUFU.TANH R16, R3 ;  /* 0x0000000300107308 */ /* 0x0002a20000002400 */
[----:B------:R-:W-:Y:S02]  /*a740*/  FSEL R132, R219, -INF , !P0 ;  /* 0xff800000db847808 */ /* 0x000fe40004000000 */
[----:B------:R-:W-:Y:S02]  /*a750*/  FSEL R140, R63, -INF , !P6 ;  /* 0xff8000003f8c7808 */ /* 0x000fe40007000000 */
[----:B------:R-:W-:Y:S02]  /*a760*/  FSEL R141, R61, -INF , !P5 ;  /* 0xff8000003d8d7808 */ /* 0x000fe40006800000 */
[----:B------:R-:W-:Y:S01]  /*a770*/  ISETP.GE.AND P4, PT, R2, R34, PT ;  /* 0x000000220200720c */ /* 0x000fe20003f86270 */
[----:B------:R-:W-:-:S03]  /*a780*/  VIADD R2, R0, 0x21 ;  /* 0x0000002100027836 */ /* 0x000fc60000000000 */
[----:B------:R-:W-:Y:S02]  /*a790*/  FSEL R208, R55, -INF , !P4 ;  /* 0xff80000037d07808 */ /* 0x000fe40006000000 */
[----:B------:R-:W-:Y:S01]  /*a7a0*/  ISETP.GE.AND P4, PT, R2, R32, PT ;  /* 0x000000200200720c */ /* 0x000fe20003f86270 */
[----:B-1----:R-:W-:-:S03]  /*a7b0*/  VIADD R3, R0, 0x20 ;  /* 0x0000002000037836 */ /* 0x002fc60000000000 */
[----:B------:R-:W-:Y:S02]  /*a7c0*/  FSEL R248, R53, -INF , !P4 ;  /* 0xff80000035f87808 */ /* 0x000fe40006000000 */
[C---:B------:R-:W-:Y:S02]  /*a7d0*/  ISETP.GE.AND P1, PT, R3.reuse, R32, PT ;  /* 0x000000200300720c */ /* 0x040fe40003f26270 */
[C---:B------:R-:W-:Y:S02]  /*a7e0*/  ISETP.GE.AND P0, PT, R3.reuse, R33, PT ;  /* 0x000000210300720c */ /* 0x040fe40003f06270 */
[C---:B------:R-:W-:Y:S02]  /*a7f0*/  ISETP.GE.AND P6, PT, R3.reuse, R35, PT ;  /* 0x000000230300720c */ /* 0x040fe40003fc6270 */
[----:B------:R-:W-:Y:S01]  /*a800*/  ISETP.GE.AND P5, PT, R3, R34, PT ;  /* 0x000000220300720c */ /* 0x000fe20003fa6270 */
[----:B------:R-:W-:Y:S01]  /*a810*/  FMUL.FTZ R3, R5, UR29 ;  /* 0x0000001d05037c20 */ /* 0x000fe20008410000 */
[----:B------:R-:W-:-:S02]  /*a820*/  FSEL R52, R52, -INF , !P1 ;  /* 0xff80000034347808 */ /* 0x000fc40004800000 */
[----:B------:R-:W-:Y:S01]  /*a830*/  FSEL R67, R50, -INF , !P0 ;  /* 0xff80000032437808 */ /* 0x000fe20004000000 */
[----:B------:R1:W-:Y:S01]  /*a840*/  MUFU.TANH R13, R3 ;  /* 0x00000003000d7308 */ /* 0x0003e20000002400 */
[C---:B------:R-:W-:Y:S02]  /*a850*/  ISETP.GE.AND P1, PT, R2.reuse, R33, PT ;  /* 0x000000210200720c */ /* 0x040fe40003f26270 */
[----:B------:R-:W-:Y:S02]  /*a860*/  ISETP.GE.AND P0, PT, R2, R35, PT ;  /* 0x000000230200720c */ /* 0x000fe40003f06270 */
[----:B------:R-:W-:Y:S02]  /*a870*/  FSEL R252, R46, -INF , !P6 ;  /* 0xff8000002efc7808 */ /* 0x000fe40007000000 */
[----:B------:R-:W-:Y:S01]  /*a880*/  ISETP.GE.AND P6, PT, R2, R34, PT ;  /* 0x000000220200720c */ /* 0x000fe20003fc6270 */
[----:B------:R-:W-:Y:S01]  /*a890*/  VIADD R2, R0, 0x29 ;  /* 0x0000002900027836 */ /* 0x000fe20000000000 */
[----:B------:R-:W-:-:S02]  /*a8a0*/  FSEL R47, R47, -INF , !P5 ;  /* 0xff8000002f2f7808 */ /* 0x000fc40006800000 */
[----:B------:R-:W-:Y:S02]  /*a8b0*/  FSEL R249, R51, -INF , !P1 ;  /* 0xff80000033f97808 */ /* 0x000fe40004800000 */
[----:B------:R-:W-:Y:S01]  /*a8c0*/  FSEL R138, R49, -INF , !P0 ;  /* 0xff800000318a7808 */ /* 0x000fe20004000000 */
[----:B-1----:R-:W-:-:S05]  /*a8d0*/  VIADD R3, R0, 0x28 ;  /* 0x0000002800037836 */ /* 0x002fca0000000000 */
[C---:B------:R-:W-:Y:S02]  /*a8e0*/  ISETP.GE.AND P5, PT, R3.reuse, R32, PT ;  /* 0x000000200300720c */ /* 0x040fe40003fa6270 */
[C---:B------:R-:W-:Y:S02]  /*a8f0*/  ISETP.GE.AND P4, PT, R3.reuse, R33, PT ;  /* 0x000000210300720c */ /* 0x040fe40003f86270 */
[C---:B------:R-:W-:Y:S02]  /*a900*/  ISETP.GE.AND P1, PT, R3.reuse, R35, PT ;  /* 0x000000230300720c */ /* 0x040fe40003f26270 */
[----:B------:R-:W-:Y:S02]  /*a910*/  ISETP.GE.AND P0, PT, R3, R34, PT ;  /* 0x000000220300720c */ /* 0x000fe40003f06270 */
[----:B------:R-:W-:Y:S02]  /*a920*/  FSEL R3, R45, -INF , !P6 ;  /* 0xff8000002d037808 */ /* 0x000fe40007000000 */
[----:B------:R-:W-:-:S02]  /*a930*/  FSEL R227, R44, -INF , !P5 ;  /* 0xff8000002ce37808 */ /* 0x000fc40006800000 */
[----:B------:R-:W-:Y:S01]  /*a940*/  FSEL R228, R41, -INF , !P4 ;  /* 0xff80000029e47808 */ /* 0x000fe20006000000 */
[----:B------:R1:W-:Y:S01]  /*a950*/  STL [R1+0x4], R3 ;  /* 0x0000040301007387 */ /* 0x0003e20000100800 */
[----:B---3--:R-:W-:Y:S02]  /*a960*/  FSEL R230, R40, -INF , !P1 ;  /* 0xff80000028e67808 */ /* 0x008fe40004800000 */
[C---:B------:R-:W-:Y:S02]  /*a970*/  ISETP.GE.AND P6, PT, R2.reuse, R32, PT ;  /* 0x000000200200720c */ /* 0x040fe40003fc6270 */
[C---:B------:R-:W-:Y:S02]  /*a980*/  ISETP.GE.AND P5, PT, R2.reuse, R33, PT ;  /* 0x000000210200720c */ /* 0x040fe40003fa6270 */
[C---:B------:R-:W-:Y:S02]  /*a990*/  ISETP.GE.AND P4, PT, R2.reuse, R35, PT ;  /* 0x000000230200720c */ /* 0x040fe40003f86270 */
[----:B------:R-:W-:-:S02]  /*a9a0*/  ISETP.GE.AND P1, PT, R2, R34, PT ;  /* 0x000000220200720c */ /* 0x000fc40003f26270 */
[----:B------:R-:W-:Y:S02]  /*a9b0*/  IADD3 R2, R0, 0x30, RZ ;  /* 0x0000003000027810 */ /* 0x000fe40007ffe0ff */
[----:B----4-:R-:W-:Y:S02]  /*a9c0*/  FSEL R250, R19, -INF , !P0 ;  /* 0xff80000013fa7808 */ /* 0x010fe40004000000 */
[----:B------:R-:W-:Y:S02]  /*a9d0*/  FSEL R49, R48, -INF , !P6 ;  /* 0xff80000030317808 */ /* 0x000fe40007000000 */
[----:B------:R-:W-:Y:S02]  /*a9e0*/  FSEL R220, R43, -INF , !P5 ;  /* 0xff8000002bdc7808 */ /* 0x000fe40006800000 */
[C---:B------:R-:W-:Y:S02]  /*a9f0*/  ISETP.GE.AND P0, PT, R2.reuse, R32, PT ;  /* 0x000000200200720c */ /* 0x040fe40003f06270 */
[----:B------:R-:W-:-:S02]  /*aa00*/  ISETP.GE.AND P6, PT, R2, R33, PT ;  /* 0x000000210200720c */ /* 0x000fc40003fc6270 */
[----:B------:R-:W-:Y:S01]  /*aa10*/  ISETP.GE.AND P5, PT, R2, R35, PT ;  /* 0x000000230200720c */ /* 0x000fe20003fa6270 */
[----:B-1----:R-:W-:Y:S01]  /*aa20*/  FMUL.FTZ R3, R56, UR29 ;  /* 0x0000001d38037c20 */ /* 0x002fe20008410000 */
[----:B------:R-:W-:Y:S02]  /*aa30*/  FSEL R231, R24, -INF , !P1 ;  /* 0xff80000018e77808 */ /* 0x000fe40004800000 */
[----:B------:R-:W-:Y:S01]  /*aa40*/  FSEL R221, R17, -INF , !P0 ;  /* 0xff80000011dd7808 */ /* 0x000fe20004000000 */
[----:B------:R1:W3:Y:S01]  /*aa50*/  MUFU.TANH R7, R3 ;  /* 0x0000000300077308 */ /* 0x0002e20000002400 */
[----:B--2---:R-:W-:Y:S02]  /*aa60*/  FSEL R225, R16, -INF , !P6 ;  /* 0xff80000010e17808 */ /* 0x004fe40007000000 */
[----:B------:R-:W-:Y:S02]  /*aa70*/  FSEL R251, R14, -INF , !P5 ;  /* 0xff8000000efb7808 */ /* 0x000fe40006800000 */
[----:B------:R-:W-:-:S02]  /*aa80*/  FSEL R223, R42, -INF , !P4 ;  /* 0xff8000002adf7808 */ /* 0x000fc40006000000 */
[----:B------:R-:W-:Y:S01]  /*aa90*/  ISETP.GE.AND P4, PT, R2, R34, PT ;  /* 0x000000220200720c */ /* 0x000fe20003f86270 */
[----:B------:R-:W-:-:S03]  /*aaa0*/  VIADD R2, R0, 0x38 ;  /* 0x0000003800027836 */ /* 0x000fc60000000000 */
[----:B------:R-:W-:Y:S02]  /*aab0*/  FSEL R46, R6, -INF , !P4 ;  /* 0xff800000062e7808 */ /* 0x000fe40006000000 */
[----:B------:R-:W-:Y:S01]  /*aac0*/  ISETP.GE.AND P4, PT, R2, R32, PT ;  /* 0x000000200200720c */ /* 0x000fe20003f86270 */
[----:B-1----:R-:W-:-:S03]  /*aad0*/  FMUL.FTZ R3, R57, UR29 ;  /* 0x0000001d39037c20 */ /* 0x002fc60008410000 */
[----:B---3--:R-:W-:Y:S02]  /*aae0*/  FSEL R50, R7, -INF , !P4 ;  /* 0xff80000007327808 */ /* 0x008fe40006000000 */
[C---:B------:R-:W-:Y:S01]  /*aaf0*/  ISETP.GE.AND P4, PT, R0.reuse, R33, PT ;  /* 0x000000210000720c */ /* 0x040fe20003f86270 */
[----:B------:R1:W-:Y:S02]  /*ab00*/  MUFU.TANH R5, R3 ;  /* 0x0000000300057308 */ /* 0x0003e40000002400 */
[----:B-1----:R-:W-:-:S05]  /*ab10*/  VIADD R3, R0, 0x31 ;  /* 0x0000003100037836 */ /* 0x002fca0000000000 */
[C---:B------:R-:W-:Y:S02]  /*ab20*/  ISETP.GE.AND P1, PT, R3.reuse, R32, PT ;  /* 0x000000200300720c */ /* 0x040fe40003f26270 */
[C---:B------:R-:W-:Y:S02]  /*ab30*/  ISETP.GE.AND P0, PT, R3.reuse, R33, PT ;  /* 0x000000210300720c */ /* 0x040fe40003f06270 */
[CC--:B------:R-:W-:Y:S02]  /*ab40*/  ISETP.GE.AND P6, PT, R3.reuse, R35.reuse, PT ;  /* 0x000000230300720c */ /* 0x0c0fe40003fc6270 */
[----:B------:R-:W-:Y:S01]  /*ab50*/  ISETP.GE.AND P5, PT, R3, R34, PT ;  /* 0x000000220300720c */ /* 0x000fe20003fa6270 */
[----:B------:R-:W-:Y:S01]  /*ab60*/  FMUL.FTZ R3, R8, UR29 ;  /* 0x0000001d08037c20 */ /* 0x000fe20008410000 */
[----:B------:R-:W-:Y:S02]  /*ab70*/  FSEL R222, R15, -INF , !P0 ;  /* 0xff8000000fde7808 */ /* 0x000fe40004000000 */
[----:B------:R-:W-:-:S02]  /*ab80*/  ISETP.GE.AND P0, PT, R2, R35, PT ;  /* 0x000000230200720c */ /* 0x000fc40003f06270 */
[----:B------:R-:W-:Y:S01]  /*ab90*/  FSEL R219, R18, -INF , !P1 ;  /* 0xff80000012db7808 */ /* 0x000fe20004800000 */
[----:B------:R-:W1:Y:S01]  /*aba0*/  MUFU.TANH R3, R3 ;  /* 0x0000000300037308 */ /* 0x000e620000002400 */
[----:B------:R-:W-:Y:S02]  /*abb0*/  FSEL R229, R13, -INF , !P6 ;  /* 0xff8000000de57808 */ /* 0x000fe40007000000 */
[C---:B------:R-:W-:Y:S02]  /*abc0*/  ISETP.GE.AND P1, PT, R2.reuse, R33, PT ;  /* 0x000000210200720c */ /* 0x040fe40003f26270 */
[----:B------:R-:W-:Y:S02]  /*abd0*/  ISETP.GE.AND P6, PT, R2, R34, PT ;  /* 0x000000220200720c */ /* 0x000fe40003fc6270 */
[----:B------:R-:W-:Y:S01]  /*abe0*/  FSEL R51, R4, -INF , !P1 ;  /* 0xff80000004337808 */ /* 0x000fe20004800000 */
[----:B------:R-:W2:Y:S01]  /*abf0*/  MUFU.TANH R2, R10 ;  /* 0x0000000a00027308 */ /* 0x000ea20000002400 */
[----:B------:R-:W-:-:S02]  /*ac00*/  FSEL R45, R12, -INF , !P5 ;  /* 0xff8000000c2d7808 */ /* 0x000fc40006800000 */
[C---:B------:R-:W-:Y:S02]  /*ac10*/  ISETP.GE.AND P5, PT, R0.reuse, R32, PT ;  /* 0x000000200000720c */ /* 0x040fe40003fa6270 */
[C---:B------:R-:W-:Y:S02]  /*ac20*/  ISETP.GE.AND P1, PT, R0.reuse, R35, PT ;  /* 0x000000230000720c */ /* 0x040fe40003f26270 */
[----:B------:R-:W-:Y:S01]  /*ac30*/  FSEL R12, R247, -INF , !P5 ;  /* 0xff800000f70c7808 */ /* 0x000fe20006800000 */
[----:B------:R-:W3:Y:S01]  /*ac40*/  MUFU.TANH R4, R9 ;  /* 0x0000000900047308 */ /* 0x000ee20000002400 */
[----:B-1----:R-:W-:Y:S02]  /*ac50*/  FSEL R226, R3, -INF , !P0 ;  /* 0xff80000003e27808 */ /* 0x002fe40004000000 */
[C---:B------:R-:W-:Y:S01]  /*ac60*/  ISETP.GE.AND P0, PT, R0.reuse, R34, PT ;  /* 0x000000220000720c */ /* 0x040fe20003f06270 */
[----:B------:R-:W-:Y:S01]  /*ac70*/  VIADD R0, R0, 0x39 ;  /* 0x0000003900007836 */ /* 0x000fe20000000000 */
[----:B------:R-:W-:-:S02]  /*ac80*/  FSEL R13, R246, -INF , !P4 ;  /* 0xff800000f60d7808 */ /* 0x000fc40006000000 */
[----:B------:R-:W-:Y:S01]  /*ac90*/  FSEL R19, R224, -INF , !P0 ;  /* 0xff800000e0137808 */ /* 0x000fe20004000000 */
[----:B------:R-:W1:Y:S01]  /*aca0*/  MUFU.TANH R3, R11 ;  /* 0x0000000b00037308 */ /* 0x000e620000002400 */
[----:B------:R-:W-:Y:S02]  /*acb0*/  PLOP3.LUT P0, PT, PT, PT, UP0, 0x80, 0x0 ;  /* 0x000000000000781c */ /* 0x000fe40003f0f008 */
[----:B--2---:R-:W-:Y:S02]  /*acc0*/  FSEL R137, R2, -INF , !P6 ;  /* 0xff80000002897808 */ /* 0x004fe40007000000 */
[----:B------:R-:W-:Y:S02]  /*acd0*/  FSEL R18, R245, -INF , !P1 ;  /* 0xff800000f5127808 */ /* 0x000fe40004800000 */
[C---:B------:R-:W-:Y:S02]  /*ace0*/  ISETP.GE.AND P6, PT, R0.reuse, R32, PT ;  /* 0x000000200000720c */ /* 0x040fe40003fc6270 */
[----:B------:R-:W-:-:S02]  /*acf0*/  ISETP.GE.AND P5, PT, R0, R33, PT ;  /* 0x000000210000720c */ /* 0x000fc40003fa6270 */
[C---:B------:R-:W-:Y:S02]  /*ad00*/  ISETP.GE.AND P4, PT, R0.reuse, R35, PT ;  /* 0x000000230000720c */ /* 0x040fe40003f86270 */
[----:B------:R-:W-:Y:S02]  /*ad10*/  ISETP.GE.AND P1, PT, R0, R34, PT ;  /* 0x000000220000720c */ /* 0x000fe40003f26270 */
[----:B------:R-:W-:Y:S02]  /*ad20*/  FSEL R27, R5, -INF , !P6 ;  /* 0xff800000051b7808 */ /* 0x000fe40007000000 */
[----:B------:R-:W-:Y:S02]  /*ad30*/  FSEL R48, R59, -INF , !P5 ;  /* 0xff8000003b307808 */ /* 0x000fe40006800000 */
[----:B---3--:R-:W-:Y:S02]  /*ad40*/  FSEL R224, R4, -INF , !P4 ;  /* 0xff80000004e07808 */ /* 0x008fe40006000000 */
[----:B-1----:R-:W-:Y:S01]  /*ad50*/  FSEL R44, R3, -INF , !P1 ;  /* 0xff800000032c7808 */ /* 0x002fe20004800000 */
[----:B------:R-:W-:Y:S06]  /*ad60*/  @!P0 BRA `(.L_x_320) ;  /* 0x00000004005c8947 */ /* 0x000fec0003800000 */
[----:B------:R-:W2:Y:S04]  /*ad70*/  LDL.64 R62, [R1+0x68] ;  /* 0x00006800013e7983 */ /* 0x000ea80000100a00 */
[----:B------:R-:W3:Y:S01]  /*ad80*/  LDL.64 R64, [R1+0x60] ;  /* 0x0000600001407983 */ /* 0x000ee20000100a00 */
[----:B------:R-:W-:Y:S01]  /*ad90*/  UIADD3 UR5, UR18, -0x3, URZ ;  /* 0xfffffffd12057890 */ /* 0x000fe2000fffe03f */
[----:B------:R-:W1:Y:S01]  /*ada0*/  @!P3 LDC.64 R6, c[0x0][0x218] ;  /* 0x00008600ff06bb82 */ /* 0x000e620000000a00 */
        /* <DEDUP_REMOVED lines=13> */
[----:B------:R-:W4:Y:S08]  /*ae80*/  @!P3 LDC.64 R8, c[0x0][0x218] ;  /* 0x00008600ff08bb82 */ /* 0x000f300000000a00 */
[----:B------:R-:W4:Y:S01]  /*ae90*/  @!P3 LDC.64 R14, c[0x0][0x218] ;  /* 0x00008600ff0ebb82 */ /* 0x000f220000000a00 */
[----:B--2---:R-:W-:-:S04]  /*aea0*/  LEA R0, P1, R0, R62, 0x6 ;  /* 0x0000003e00007211 */ /* 0x004fc800078230ff */
[----:B---3--:R-:W-:Y:S02]  /*aeb0*/  LEA.HI.X R3, R2, R65, R3, 0x6, P1 ;  /* 0x0000004102037211 */ /* 0x008fe400008f3403 */
[C---:B-1----:R-:W-:Y:S02]  /*aec0*/  @!P3 LEA R6, P4, R0.reuse, R6, 0x1 ;  /* 0x000000060006b211 */ /* 0x042fe400078808ff */
[C---:B-----5:R-:W-:Y:S02]  /*aed0*/  @!P2 LEA R4, P1, R0.reuse, R4, 0x1 ;  /* 0x000000040004a211 */ /* 0x060fe400078208ff */
[C-C-:B------:R-:W-:Y:S02]  /*aee0*/  @!P3 LEA.HI.X R7, R0.reuse, R7, R3.reuse, 0x1, P4 ;  /* 0x000000070007b211 */ /* 0x140fe400020f0c03 */
[C---:B------:R-:W-:Y:S02]  /*aef0*/  @!P2 LEA.HI.X R5, R0.reuse, R5, R3, 0x1, P1 ;  /* 0x000000050005a211 */ /* 0x040fe400008f0c03 */
[----:B------:R-:W-:Y:S01]  /*af00*/  IADD3 R2, P4, R0, UR26, RZ ;  /* 0x0000001a00027c10 */ /* 0x000fe2000ff9e0ff */
[----:B------:R-:W-:Y:S01]  /*af10*/  @!PT LDS RZ, [RZ] ;  /* 0x00000000fffff984 */ /* 0x000fe20000000800 */
[----:B------:R-:W-:Y:S01]  /*af20*/  @!PT LDS RZ, [RZ] ;  /* 0x00000000fffff984 */ /* 0x000fe20000000800 */
[----:B------:R-:W-:Y:S01]  /*af30*/  @!PT LDS RZ, [RZ] ;  /* 0x00000000fffff984 */ /* 0x000fe20000000800 */
[----:B------:R1:W-:Y:S03]  /*af40*/  @!P3 LDGSTS.E.BYPASS.LTC128B.128 [R244+0x8000], desc[UR20][R6.64] ;  /* 0x0800000006f4bfae */ /* 0x0003e6000b901d54 */
        /* <DEDUP_REMOVED lines=8> */
[----:B------:R2:W-:Y:S01]  /*afd0*/  @P3 STS.128 [R244+0x8800], RZ ;  /* 0x008800fff4003388 */ /* 0x0005e20000000c00 */
[----:B-1----:R-:W1:Y:S01]  /*afe0*/  @!P2 LDC.64 R6, c[0x0][0x218] ;  /* 0x00008600ff06ab82 */ /* 0x002e620000000a00 */
[----:B---3--:R-:W-:-:S04]  /*aff0*/  @!P3 LEA R4, P1, R2, R16, 0x1 ;  /* 0x000000100204b211 */ /* 0x008fc800078208ff */
[C---:B------:R-:W-:Y:S02]  /*b000*/  @!P3 LEA.HI.X R5, R2.reuse, R17, R3, 0x1, P1 ;  /* 0x000000110205b211 */ /* 0x040fe400008f0c03 */
[----:B------:R-:W-:-:S03]  /*b010*/  IADD3 R0, P1, R2, UR26, RZ ;  /* 0x0000001a02007c10 */ /* 0x000fc6000ff3e0ff */
[----:B------:R-:W-:Y:S01]  /*b020*/  @!PT LDS RZ, [RZ] ;  /* 0x00000000fffff984 */ /* 0x000fe20000000800 */
[----:B------:R-:W-:Y:S01]  /*b030*/  @!PT LDS RZ, [RZ] ;  /* 0x00000000fffff984 */ /* 0x000fe20000000800 */
[----:B------:R-:W-:Y:S01]  /*b040*/  @!PT LDS RZ, [RZ] ;  /* 0x00000000fffff984 */ /* 0x000fe20000000800 */
[----:B------:R3:W-:Y:S01]  /*b050*/  @!P3 LDGSTS.E.BYPASS.LTC128B.128 [R244+0x8800], desc[UR20][R4.64] ;  /* 0x0880000004f4bfae */ /* 0x0007e2000b901d54 */
[----:B------:R-:W-:Y:S02]  /*b060*/  IADD3.X R3, R3, UR25, RZ, P1, !PT ;  /* 0x0000001903037c10 */ /* 0x000fe40008ffe4ff */
[C---:B------:R-:W-:Y:S01]  /*b070*/  @!P3 LEA R8, P5, R0.reuse, R8, 0x1 ;  /* 0x000000080008b211 */ /* 0x040fe200078a08ff */
[----:B------:R2:W-:Y:S01]  /*b080*/  @P2 STS.128 [R244+0xa800], RZ ;  /* 0x00a800fff4002388 */ /* 0x0005e20000000c00 */
[C---:B------:R-:W-:Y:S02]  /*b090*/  IADD3 R2, P4, R0.reuse, UR26, RZ ;  /* 0x0000001a00027c10 */ /* 0x040fe4000ff9e0ff */
[C---:B-1----:R-:W-:Y:S01]  /*b0a0*/  @!P2 LEA R6, P1, R0.reuse, R6, 0x1 ;  /* 0x000000060006a211 */ /* 0x042fe200078208ff */
[----:B------:R-:W-:Y:S01]  /*b0b0*/  @!PT LDS RZ, [RZ] ;  /* 0x00000000fffff984 */ /* 0x000fe20000000800 */
[----:B------:R-:W-:Y:S01]  /*b0c0*/  @!PT LDS RZ, [RZ] ;  /* 0x00000000fffff984 */ /* 0x000fe20000000800 */
[----:B------:R-:W-:Y:S01]  /*b0d0*/  @!PT LDS RZ, [RZ] ;  /* 0x00000000fffff984 */ /* 0x000fe20000000800 */
[----:B------:R2:W-:Y:S01]  /*b0e0*/  @!P2 LDGSTS.E.BYPASS.LTC128B.128 [R244+0xa800], desc[UR20][R10.64+0x80] ;  /* 0x0a8000800af4afae */ /* 0x0005e2000b901d54 */
[C-C-:B------:R-:W-:Y:S02]  /*b0f0*/  @!P3 LEA.HI.X R9, R0.reuse, R9, R3.reuse, 0x1, P5 ;  /* 0x000000090009b211 */ /* 0x140fe400028f0c03 */
[----:B------:R-:W-:Y:S01]  /*b100*/  @!P2 LEA.HI.X R7, R0, R7, R3, 0x1, P1 ;  /* 0x000000070007a211 */ /* 0x000fe200008f0c03 */
[----:B------:R2:W-:Y:S01]  /*b110*/  @P3 STS.128 [R244+0x9000], RZ ;  /* 0x009000fff4003388 */ /* 0x0005e20000000c00 */
[----:B------:R-:W-:-:S03]  /*b120*/  IADD3.X R3, R3, UR25, RZ, P4, !PT ;  /* 0x0000001903037c10 */ /* 0x000fc6000a7fe4ff */
        /* <DEDUP_REMOVED lines=8> */
[----:B------:R2:W-:Y:S01]  /*b1b0*/  @!P2 LDGSTS.E.BYPASS.LTC128B.128 [R244+0xb000], desc[UR20][R6.64+0x80] ;  /* 0x0b00008006f4afae */ /* 0x0005e2000b901d54 */
[----:B---3--:R-:W-:-:S03]  /*b1c0*/  @!P3 LEA R4, P1, R2, R14, 0x1 ;  /* 0x0000000e0204b211 */ /* 0x008fc600078208ff */
[----:B------:R2:W-:Y:S01]  /*b1d0*/  @P3 STS.128 [R244+0x9800], RZ ;  /* 0x009800fff4003388 */ /* 0x0005e20000000c00 */
        /* <DEDUP_REMOVED lines=8> */
[----:B--2---:R-:W-:-:S04]  /*b260*/  LEA R4, P1, R2, UR4, 0x1 ;  /* 0x0000000402047c11 */ /* 0x004fc8000f8208ff */
[----:B------:R-:W-:-:S05]  /*b270*/  LEA.HI.X R5, R2, UR5, R3, 0x1, P1 ;  /* 0x0000000502057c11 */ /* 0x000fca00088f0c03 */
[----:B------:R-:W-:Y:S01]  /*b280*/  @!PT LDS RZ, [RZ] ;  /* 0x00000000fffff984 */ /* 0x000fe20000000800 */
[----:B------:R-:W-:Y:S01]  /*b290*/  @!PT LDS RZ, [RZ] ;  /* 0x00000000fffff984 */ /* 0x000fe20000000800 */
[----:B------:R-:W-:Y:S01]  /*b2a0*/  @!PT LDS RZ, [RZ] ;  /* 0x00000000fffff984 */ /* 0x000fe20000000800 */
[----:B------:R1:W-:Y:S04]  /*b2b0*/  LDGSTS.E.BYPASS.LTC128B.128 [R244+0xb800], desc[UR20][R4.64+0x80] ;  /* 0x0b80008004f47fae */ /* 0x0003e8000b901d54 */
.L_x_322:
[----:B------:R-:W-:Y:S05]  /*b2c0*/  BSYNC B0 ;  /* 0x0000000000007941 */ /* 0x000fea0003800000 */
.L_x_321:
[----:B------:R-:W0:Y:S02]  /*b2d0*/  LDGDEPBAR ;  /* 0x00000000000079af */ /* 0x000e240000000000 */
.L_x_320:
[----:B------:R-:W-:Y:S01]  /*b2e0*/  STL [R1+0x94], R237 ;  /* 0x000094ed01007387 */ /* 0x000fe20000100800 */
[----:B------:R-:W-:Y:S02]  /*b2f0*/  MOV R58, R52 ;  /* 0x00000034003a7202 */ /* 0x000fe40000000f00 */
[----:B------:R-:W-:Y:S01]  /*b300*/  MOV R56, R252 ;  /* 0x000000fc00387202 */ /* 0x000fe20000000f00 */
[----:B------:R3:W-:Y:S01]  /*b310*/  STL [R1+0x90], R232 ;  /* 0x000090e801007387 */ /* 0x0007e20000100800 */
[----:B------:R-:W-:-:S03]  /*b320*/  MOV R57, R138 ;  /* 0x0000008a00397202 */ /* 0x000fc60000000f00 */
[----:B---3--:R-:W3:Y:S01]  /*b330*/  LDL.LU R232, [R1+0x4] ;  /* 0x0000040001e87983 */ /* 0x008ee20000300800 */
[----:B------:R-:W-:-:S03]  /*b340*/  FMNMX.FTZ R0, R136, R12, !PT ;  /* 0x0000000c88007209 */ /* 0x000fc60007810000 */
[----:B------:R-:W-:Y:S01]  /*b350*/  STL [R1+0x8c], R35 ;  /* 0x00008c2301007387 */ /* 0x000fe20000100800 */
[----:B------:R-:W-:-:S03]  /*b360*/  FMNMX.FTZ R0, R22, R0, !PT ;  /* 0x0000000016007209 */ /* 0x000fc60007810000 */
[----:B------:R-:W-:Y:S01]  /*b370*/  STL [R1+0x88], R34 ;  /* 0x0000882201007387 */ /* 0x000fe20000100800 */
[----:B------:R-:W-:-:S03]  /*b380*/  FMNMX.FTZ R0, R21, R0, !PT ;  /* 0x0000000015007209 */ /* 0x000fc60007810000 */
[----:B------:R-:W-:Y:S01]  /*b390*/  STL [R1+0x84], R33 ;  /* 0x0000842101007387 */ /* 0x000fe20000100800 */
[----:B------:R-:W-:-:S03]  /*b3a0*/  FMNMX.FTZ R0, R20, R0, !PT ;  /* 0x0000000014007209 */ /* 0x000fc60007810000 */
[----:B------:R-:W-:Y:S01]  /*b3b0*/  STL [R1+0x80], R32 ;  /* 0x0000802001007387 */ /* 0x000fe20000100800 */
        /* <DEDUP_REMOVED lines=15> */
[----:B-12---:R-:W-:Y:S02]  /*b4b0*/  FMNMX.FTZ R5, R221, R3, !PT ;  /* 0x00000003dd057209 */ /* 0x006fe40007810000 */
        /* <DEDUP_REMOVED lines=10> */
[----:B------:R-:W-:Y:S01]  /*b560*/  FMNMX.FTZ R4, R249, R4, !PT ;  /* 0x00000004f9047209 */ /* 0x000fe20007810000 */
[----:B------:R-:W1:Y:S01]  /*b570*/  SHFL.BFLY PT, R6, R0, 0x2, 0x1f ;  /* 0x0c401f0000067f89 */ /* 0x000e6200000e0000 */
        /* <DEDUP_REMOVED lines=23> */
[----:B------:R-:W-:Y:S01]  /*b6f0*/  FMNMX.FTZ R4, R251, R4, !PT ;  /* 0x00000004fb047209 */ /* 0x000fe20007810000 */
[----:B------:R-:W2:Y:S01]  /*b700*/  SHFL.BFLY PT, R5, R3, 0x2, 0x1f ;  /* 0x0c401f0003057f89 */ /* 0x000ea200000e0000 */
[----:B------:R-:W-:-:S02]  /*b710*/  FMNMX.FTZ R2, R47, R2, !PT ;  /* 0x000000022f027209 */ /* 0x000fc40007810000 */
[----:B------:R-:W-:-:S04]  /*b720*/  FMNMX.FTZ R4, R229, R4, !PT ;  /* 0x00000004e5047209 */ /* 0x000fc80007810000 */
[----:B------:R-:W-:-:S04]  /*b730*/  FMNMX.FTZ R4, R226, R4, !PT ;  /* 0x00000004e2047209 */ /* 0x000fc80007810000 */
[----:B------:R-:W-:-:S05]  /*b740*/  FMNMX.FTZ R4, R224, R4, !PT ;  /* 0x00000004e0047209 */ /* 0x000fca0007810000 */
[----:B------:R-:W4:Y:S01]  /*b750*/  SHFL.BFLY PT, R8, R4, 0x2, 0x1f ;  /* 0x0c401f0004087f89 */ /* 0x000f2200000e0000 */
[----:B-1----:R-:W-:Y:S02]  /*b760*/  FMNMX.FTZ R252, R0, R6, !PT ;  /* 0x0000000600fc7209 */ /* 0x002fe40007810000 */
[----:B--2---:R-:W-:Y:S02]  /*b770*/  FMNMX.FTZ R3, R3, R5, !PT ;  /* 0x0000000503037209 */ /* 0x004fe40007810000 */
[----:B------:R-:W-:-:S03]  /*b780*/  FSETP.NEU.FTZ.AND P6, PT, R252, -INF , PT ;  /* 0xff800000fc00780b */ /* 0x000fc60003fdd000 */
[----:B------:R-:W1:Y:S01]  /*b790*/  SHFL.BFLY PT, R7, R3, 0x1, 0x1f ;  /* 0x0c201f0003077f89 */ /* 0x000e6200000e0000 */
[----:B----4-:R-:W-:-:S05]  /*b7a0*/  FMNMX.FTZ R4, R4, R8, !PT ;  /* 0x0000000804047209 */ /* 0x010fca0007810000 */
[----:B------:R-:W2:Y:S01]  /*b7b0*/  SHFL.BFLY PT, R8, R4, 0x1, 0x1f ;  /* 0x0c201f0004087f89 */ /* 0x000ea200000e0000 */
[----:B-1----:R-:W-:-:S04]  /*b7c0*/  FMNMX.FTZ R247, R3, R7, !PT ;  /* 0x0000000703f77209 */ /* 0x002fc80007810000 */
[C---:B------:R-:W-:Y:S01]  /*b7d0*/  FSETP.NEU.FTZ.AND P5, PT, R247.reuse, -INF , PT ;  /* 0xff800000f700780b */ /* 0x040fe20003fbd000 */
[----:B------:R-:W-:-:S05]  /*b7e0*/  FMUL.FTZ R3, R247, UR10 ;  /* 0x0000000af7037c20 */ /* 0x000fca0008410000 */
[----:B------:R-:W-:Y:S02]  /*b7f0*/  FSEL R3, R3, RZ, P5 ;  /* 0x000000ff03037208 */ /* 0x000fe40002800000 */
[----:B--2---:R-:W-:-:S03]  /*b800*/  FMNMX.FTZ R246, R4, R8, !PT ;  /* 0x0000000804f67209 */ /* 0x004fc60007810000 */
[--C-:B------:R-:W-:Y:S01]  /*b810*/  FFMA.FTZ R4, R29, UR10, -R3.reuse ;  /* 0x0000000a1d047c23 */ /* 0x100fe20008010803 */
[C---:B------:R-:W-:Y:S01]  /*b820*/  FSETP.NEU.FTZ.AND P4, PT, R246.reuse, -INF , PT ;  /* 0xff800000f600780b */ /* 0x040fe20003f9d000 */
[----:B------:R-:W-:Y:S02]  /*b830*/  FMUL.FTZ R24, R246, UR10 ;  /* 0x0000000af6187c20 */ /* 0x000fe40008410000 */
[----:B------:R1:W-:Y:S03]  /*b840*/  MUFU.EX2 R60, R4 ;  /* 0x00000004003c7308 */ /* 0x0003e60000000800 */
[----:B------:R-:W-:Y:S01]  /*b850*/  FSEL R24, R24, RZ, P4 ;  /* 0x000000ff18187208 */ /* 0x000fe20002000000 */
[----:B-1----:R-:W-:-:S04]  /*b860*/  FFMA.FTZ R4, R28, UR10, -R3 ;  /* 0x0000000a1c047c23 */ /* 0x002fc80008010803 */
[----:B------:R1:W-:Y:S02]  /*b870*/  MUFU.EX2 R40, R4 ;  /* 0x0000000400287308 */ /* 0x0003e40000000800 */
[----:B-1----:R-:W-:Y:S01]  /*b880*/  FFMA.FTZ R4, R23, UR10, -R3 ;  /* 0x0000000a17047c23 */ /* 0x002fe20008010803 */
[----:B---3--:R-:W-:-:S04]  /*b890*/  FMNMX.FTZ R2, R232, R2, !PT ;  /* 0x00000002e8027209 */ /* 0x008fc80007810000 */
[----:B------:R-:W-:-:S04]  /*b8a0*/  FMNMX.FTZ R2, R250, R2, !PT ;  /* 0x00000002fa027209 */ /* 0x000fc80007810000 */
[----:B------:R-:W-:-:S04]  /*b8b0*/  FMNMX.FTZ R2, R231, R2, !PT ;  /* 0x00000002e7027209 */ /* 0x000fc80007810000 */
[----:B------:R-:W-:Y:S01]  /*b8c0*/  FMNMX.FTZ R0, R46, R2, !PT ;  /* 0x000000022e007209 */ /* 0x000fe20007810000 */
[----:B------:R-:W-:-:S03]  /*b8d0*/  FMUL.FTZ R2, R252, UR10 ;  /* 0x0000000afc027c20 */ /* 0x000fc60008410000 */
[----:B------:R-:W-:Y:S02]  /*b8e0*/  FMNMX.FTZ R0, R45, R0, !PT ;  /* 0x000000002d007209 */ /* 0x000fe40007810000 */
[----:B------:R-:W-:Y:S02]  /*b8f0*/  FSEL R2, R2, RZ, P6 ;  /* 0x000000ff02027208 */ /* 0x000fe40003000000 */
[----:B------:R-:W-:-:S03]  /*b900*/  FMNMX.FTZ R0, R137, R0, !PT ;  /* 0x0000000089007209 */ /* 0x000fc60007810000 */
[----:B------:R-:W-:Y:S01]  /*b910*/  FFMA.FTZ R5, R12, UR10, -R2 ;  /* 0x0000000a0c057c23 */ /* 0x000fe20008010802 */
[----:B------:R-:W-:-:S03]  /*b920*/  FMNMX.FTZ R0, R44, R0, !PT ;  /* 0x000000002c007209 */ /* 0x000fc60007810000 */
[----:B------:R1:W-:Y:S02]  /*b930*/  MUFU.EX2 R237, R5 ;  /* 0x0000000500ed7308 */ /* 0x0003e40000000800 */
[----:B------:R-:W2:Y:S01]  /*b940*/  SHFL.BFLY PT, R6, R0, 0x2, 0x1f ;  /* 0x0c401f0000067f89 */ /* 0x000ea200000e0000 */
[----:B-1----:R-:W-:-:S05]  /*b950*/  FFMA.FTZ R5, R22, UR10, -R2 ;  /* 0x0000000a16057c23 */ /* 0x002fca0008010802 */
[----:B------:R1:W3:Y:S01]  /*b960*/  MUFU.EX2 R138, R5 ;  /* 0x00000005008a7308 */ /* 0x0002e20000000800 */
[----:B--2---:R-:W-:Y:S02]  /*b970*/  FMNMX.FTZ R0, R0, R6, !PT ;  /* 0x0000000600007209 */ /* 0x004fe40007810000 */
[----:B------:R-:W-:Y:S01]  /*b980*/  FSEL R6, R247, RZ, P5 ;  /* 0x000000fff7067208 */ /* 0x000fe20002800000 */
[----:B-1----:R-:W-:Y:S01]  /*b990*/  FFMA.FTZ R5, R21, UR10, -R2 ;  /* 0x0000000a15057c23 */ /* 0x002fe20008010802 */
[----:B---3--:R-:W-:-:S03]  /*b9a0*/  F2FP.BF16.F32.PACK_AB R8, R138, R237 ;  /* 0x000000ed8a08723e */ /* 0x008fc600000010ff */
[----:B------:R1:W2:Y:S08]  /*b9b0*/  MUFU.EX2 R21, R4 ;  /* 0x0000000400157308 */ /* 0x0002b00000000800 */
[----:B------:R3:W-:Y:S01]  /*b9c0*/  MUFU.EX2 R43, R5 ;  /* 0x00000005002b7308 */ /* 0x0007e20000000800 */
[----:B-1----:R-:W-:Y:S01]  /*b9d0*/  FFMA.FTZ R4, R18, UR10, -R24 ;  /* 0x0000000a12047c23 */ /* 0x002fe20008010818 */
[----:B--2---:R-:W-:-:S06]  /*b9e0*/  F2FP.BF16.F32.PACK_AB R11, R21, R40 ;  /* 0x00000028150b723e */ /* 0x004fcc00000010ff */
[----:B------:R1:W-:Y:S01]  /*b9f0*/  MUFU.EX2 R34, R4 ;  /* 0x0000000400227308 */ /* 0x0003e20000000800 */
[----:B---3--:R-:W-:Y:S01]  /*ba00*/  FFMA.FTZ R5, R20, UR10, -R2 ;  /* 0x0000000a14057c23 */ /* 0x008fe20008010802 */
[----:B------:R-:W-:-:S06]  /*ba10*/  MOV R20, R67 ;  /* 0x0000004300147202 */ /* 0x000fcc0000000f00 */
[----:B------:R2:W3:Y:S01]  /*ba20*/  MUFU.EX2 R22, R5 ;  /* 0x0000000500167308 */ /* 0x0004e20000000800 */
[----:B-1----:R-:W-:Y:S01]  /*ba30*/  FSEL R4, R252, RZ, P6 ;  /* 0x000000fffc047208 */ /* 0x002fe20003000000 */
[----:B--2---:R-:W-:Y:S01]  /*ba40*/  FFMA.FTZ R5, R13, UR10, -R3 ;  /* 0x0000000a0d057c23 */ /* 0x004fe20008010803 */
[----:B---3--:R-:W-:Y:S01]  /*ba50*/  F2FP.BF16.F32.PACK_AB R10, R22, R43 ;  /* 0x0000002b160a723e */ /* 0x008fe200000010ff */
[----:B------:R-:W-:Y:S04]  /*ba60*/  LDSM.16.MT88.4 R12, [R233+0xc000] ;  /* 0x00c00000e90c783b */ /* 0x000fe80000004200 */
[----:B------:R1:W2:Y:S02]  /*ba70*/  MUFU.EX2 R35, R5 ;  /* 0x0000000500237308 */ /* 0x0002a40000000800 */
[----:B-1----:R-:W1:Y:S01]  /*ba80*/  SHFL.BFLY PT, R5, R0, 0x1, 0x1f ;  /* 0x0c201f0000057f89 */ /* 0x002e6200000e0000 */
[----:B--2---:R-:W-:-:S02]  /*ba90*/  F2FP.BF16.F32.PACK_AB R9, R60, R35 ;  /* 0x000000233c09723e */ /* 0x004fc400000010ff */
[----:B-1----:R-:W-:Y:S01]  /*baa0*/  FMNMX.FTZ R245, R0, R5, !PT ;  /* 0x0000000500f57209 */ /* 0x002fe20007810000 */
[----:B------:R-:W-:Y:S01]  /*bab0*/  FFMA.FTZ R0, R36, UR10, -R24 ;  /* 0x0000000a24007c23 */ /* 0x000fe20008010818 */
[----:B------:R-:W-:Y:S01]  /*bac0*/  FADD.FTZ R5, R136, -R4 ;  /* 0x8000000488057221 */ /* 0x000fe20000010000 */
[----:B------:R-:W-:Y:S02]  /*bad0*/  FSEL R4, R246, RZ, P4 ;  /* 0x000000fff6047208 */ /* 0x000fe40002000000 */
[----:B------:R1:W-:Y:S01]  /*bae0*/  MUFU.EX2 R42, R0 ;  /* 0x00000000002a7308 */ /* 0x0003e20000000800 */
[C---:B------:R-:W-:Y:S01]  /*baf0*/  FMUL.FTZ R28, R245.reuse, UR10 ;  /* 0x0000000af51c7c20 */ /* 0x040fe20008410000 */
[----:B------:R-:W-:Y:S01]  /*bb00*/  FSETP.NEU.FTZ.AND P1, PT, R245, -INF , PT ;  /* 0xff800000f500780b */ /* 0x000fe20003f3d000 */
[----:B------:R-:W-:Y:S01]  /*bb10*/  FADD.FTZ R4, R134, -R4 ;  /* 0x8000000486047221 */ /* 0x000fe20000010000 */
[----:B------:R-:W-:Y:S01]  /*bb20*/  FMUL.FTZ R5, R5, UR10 ;  /* 0x0000000a05057c20 */ /* 0x000fe20008410000 */
[----:B------:R-:W-:-:S02]  /*bb30*/  MOV R134, R57 ;  /* 0x0000003900867202 */ /* 0x000fc40000000f00 */
[----:B------:R-:W-:Y:S01]  /*bb40*/  FSEL R28, R28, RZ, P1 ;  /* 0x000000ff1c1c7208 */ /* 0x000fe20000800000 */
[----:B------:R-:W-:Y:S01]  /*bb50*/  FMUL.FTZ R4, R4, UR10 ;  /* 0x0000000a04047c20 */ /* 0x000fe20008410000 */
[----:B------:R-:W2:Y:S01]  /*bb60*/  MUFU.EX2 R25, R5 ;  /* 0x0000000500197308 */ /* 0x000ea20000000800 */
[----:B------:R-:W-:Y:S01]  /*bb70*/  MOV R136, R44 ;  /* 0x0000002c00887202 */ /* 0x000fe20000000f00 */
[----:B-1----:R-:W-:-:S06]  /*bb80*/  FFMA.FTZ R0, R31, UR10, -R24 ;  /* 0x0000000a1f007c23 */ /* 0x002fcc0008010818 */
[----:B------:R-:W1:Y:S01]  /*bb90*/  MUFU.EX2 R29, R4 ;  /* 0x00000004001d7308 */ /* 0x000e620000000800 */
[----:B------:R-:W-:-:S07]  /*bba0*/  MOV R31, R46 ;  /* 0x0000002e001f7202 */ /* 0x000fce0000000f00 */
[----:B------:R3:W-:Y:S01]  /*bbb0*/  MUFU.EX2 R32, R0 ;  /* 0x0000000000207308 */ /* 0x0007e20000000800 */
        /* <DEDUP_REMOVED lines=8> */
[-C--:B-1----:R-:W-:Y:S01]  /*bc40*/  FMUL.FTZ R144, R144, R29.reuse ;  /* 0x0000001d90907220 */ /* 0x082fe20000410000 */
[-C--:B------:R-:W-:Y:S01]  /*bc50*/  FMUL.FTZ R145, R145, R29.reuse ;  /* 0x0000001d91917220 */ /* 0x080fe20000410000 */
[----:B------:R-:W-:Y:S01]  /*bc60*/  F2FP.BF16.F32.PACK_AB R4, R42, R34 ;  /* 0x000000222a04723e */ /* 0x000fe200000010ff */
[-C--:B------:R-:W-:Y:S01]  /*bc70*/  FMUL.FTZ R156, R156, R29.reuse ;  /* 0x0000001d9c9c7220 */ /* 0x080fe20000410000 */
[-C--:B------:R-:W-:Y:S01]  /*bc80*/  FMUL.FTZ R157, R157, R29.reuse ;  /* 0x0000001d9d9d7220 */ /* 0x080fe20000410000 */
[-C--:B------:R-:W-:Y:S01]  /*bc90*/  FMUL.FTZ R180, R180, R29.reuse ;  /* 0x0000001db4b47220 */ /* 0x080fe20000410000 */
[----:B------:R-:W-:Y:S01]  /*bca0*/  FMUL.FTZ R181, R181, R29 ;  /* 0x0000001db5b57220 */ /* 0x000fe20000410000 */
[-C--:B------:R-:W-:Y:S01]  /*bcb0*/  FMUL.FTZ R184, R184, R25.reuse ;  /* 0x00000019b8b87220 */ /* 0x080fe20000410000 */
[----:B---3--:R-:W-:Y:S01]  /*bcc0*/  FFMA.FTZ R0, R30, UR10, -R24 ;  /* 0x0000000a1e007c23 */ /* 0x008fe20008010818 */
[----:B------:R-:W-:Y:S01]  /*bcd0*/  FMUL.FTZ R185, R185, R25 ;  /* 0x00000019b9b97220 */ /* 0x000fe20000410000 */
[-C--:B------:R-:W-:Y:S01]  /*bce0*/  FMUL.FTZ R188, R188, R29.reuse ;  /* 0x0000001dbcbc7220 */ /* 0x080fe20000410000 */
[----:B------:R-:W-:Y:S01]  /*bcf0*/  FMUL.FTZ R189, R189, R29 ;  /* 0x0000001dbdbd7220 */ /* 0x000fe20000410000 */
[----:B------:R1:W-:Y:S01]  /*bd00*/  MUFU.EX2 R23, R0 ;  /* 0x0000000000177308 */ /* 0x0003e20000000800 */
        /* <DEDUP_REMOVED lines=16> */
[--C-:B-1----:R-:W-:Y:S01]  /*be10*/  FFMA.FTZ R0, R19, UR10, -R28.reuse ;  /* 0x0000000a13007c23 */ /* 0x102fe2000801081c */
[-C--:B------:R-:W-:Y:S01]  /*be20*/  FMUL.FTZ R196, R196, R29.reuse ;  /* 0x0000001dc4c47220 */ /* 0x080fe20000410000 */
[----:B------:R-:W1:Y:S01]  /*be30*/  LDSM.16.MT88.4 R16, [R234+0xc000] ;  /* 0x00c00000ea10783b */ /* 0x000e620000004200 */
[----:B------:R-:W-:Y:S01]  /*be40*/  FMUL.FTZ R197, R197, R29 ;  /* 0x0000001dc5c57220 */ /* 0x000fe20000410000 */
[----:B------:R2:W-:Y:S01]  /*be50*/  MUFU.EX2 R33, R0 ;  /* 0x0000000000217308 */ /* 0x0005e20000000800 */
[-C--:B------:R-:W-:Y:S01]  /*be60*/  FMUL.FTZ R200, R200, R25.reuse ;  /* 0x00000019c8c87220 */ /* 0x080fe20000410000 */
[----:B------:R-:W-:Y:S01]  /*be70*/  FMUL.FTZ R201, R201, R25 ;  /* 0x00000019c9c97220 */ /* 0x000fe20000410000 */
        /* <DEDUP_REMOVED lines=18> */
[----:B------:R2:W3:Y:S01]  /*bfa0*/  MUFU.EX2 R41, R0 ;  /* 0x0000000000297308 */ /* 0x0004e20000000800 */
        /* <DEDUP_REMOVED lines=9> */
[----:B--2---:R-:W-:Y:S01]  /*c040*/  FFMA.FTZ R0, R37, UR10, -R28 ;  /* 0x0000000a25007c23 */ /* 0x004fe2000801081c */
[----:B---3--:R-:W-:-:S03]  /*c050*/  F2FP.BF16.F32.PACK_AB R5, R41, R33 ;  /* 0x000000212905723e */ /* 0x008fc600000010ff */
[----:B------:R2:W-:Y:S02]  /*c060*/  MUFU.EX2 R139, R0 ;  /* 0x00000000008b7308 */ /* 0x0005e40000000800 */
[----:B--2---:R-:W-:Y:S01]  /*c070*/  FADD.FTZ R0, R135, -R6 ;  /* 0x8000000687007221 */ /* 0x004fe20000010000 */
[----:B------:R-:W-:Y:S02]  /*c080*/  F2FP.BF16.F32.PACK_AB R6, R23, R32 ;  /* 0x000000201706723e */ /* 0x000fe400000010ff */
[----:B------:R-:W-:Y:S01]  /*c090*/  MOV R135, R58 ;  /* 0x0000003a00877202 */ /* 0x000fe20000000f00 */
[----:B------:R-:W-:Y:S01]  /*c0a0*/  FMUL.FTZ R26, R0, UR10 ;  /* 0x0000000a001a7c20 */ /* 0x000fe20008410000 */
[----:B------:R-:W-:-:S05]  /*c0b0*/  FSEL R0, R245, RZ, P1 ;  /* 0x000000fff5007208 */ /* 0x000fca0000800000 */
[----:B------:R-:W-:Y:S01]  /*c0c0*/  FADD.FTZ R0, R133, -R0 ;  /* 0x8000000085007221 */ /* 0x000fe20000010000 */
[----:B------:R-:W2:Y:S01]  /*c0d0*/  MUFU.EX2 R26, R26 ;  /* 0x0000001a001a7308 */ /* 0x000ea20000000800 */
[----:B------:R-:W-:Y:S02]  /*c0e0*/  MOV R133, R56 ;  /* 0x0000003800857202 */ /* 0x000fe40000000f00 */
[----:B------:R-:W-:-:S05]  /*c0f0*/  FMUL.FTZ R0, R0, UR10 ;  /* 0x0000000a00007c20 */ /* 0x000fca0008410000 */
        /* <DEDUP_REMOVED lines=9> */
[----:B---3--:R-:W-:Y:S01]  /*c190*/  FFMA.FTZ R0, R39, UR10, -R28 ;  /* 0x0000000a27007c23 */ /* 0x008fe2000801081c */
[-C--:B----4-:R-:W-:Y:S01]  /*c1a0*/  FMUL.FTZ R146, R146, R30.reuse ;  /* 0x0000001e92927220 */ /* 0x090fe20000410000 */
[-C--:B------:R-:W-:Y:S01]  /*c1b0*/  FMUL.FTZ R147, R147, R30.reuse ;  /* 0x0000001e93937220 */ /* 0x080fe20000410000 */
[-C--:B------:R-:W-:Y:S01]  /*c1c0*/  FMUL.FTZ R158, R158, R30.reuse ;  /* 0x0000001e9e9e7220 */ /* 0x080fe20000410000 */
[----:B------:R-:W2:Y:S01]  /*c1d0*/  MUFU.EX2 R59, R0 ;  /* 0x00000000003b7308 */ /* 0x000ea20000000800 */
[-C--:B------:R-:W-:Y:S01]  /*c1e0*/  FMUL.FTZ R159, R159, R30.reuse ;  /* 0x0000001e9f9f7220 */ /* 0x080fe20000410000 */
[C---:B------:R-:W-:Y:S01]  /*c1f0*/  HMMA.16816.F32.BF16 R148, R8.reuse, R12, R148 ;  /* 0x0000000c0894723c */ /* 0x040fe20000041894 */
[-C--:B------:R-:W-:Y:S01]  /*c200*/  FMUL.FTZ R182, R182, R30.reuse ;  /* 0x0000001eb6b67220 */ /* 0x080fe20000410000 */
[----:B------:R-:W-:Y:S01]  /*c210*/  FMUL.FTZ R183, R183, R30 ;  /* 0x0000001eb7b77220 */ /* 0x000fe20000410000 */
[----:B------:R-:W-:Y:S01]  /*c220*/  FMUL.FTZ R186, R186, R26 ;  /* 0x0000001ababa7220 */ /* 0x000fe20000410000 */
[-C--:B------:R-:W-:Y:S01]  /*c230*/  FMUL.FTZ R190, R190, R30.reuse ;  /* 0x0000001ebebe7220 */ /* 0x080fe20000410000 */
[----:B------:R-:W-:Y:S01]  /*c240*/  FMUL.FTZ R191, R191, R30 ;  /* 0x0000001ebfbf7220 */ /* 0x000fe20000410000 */
[C---:B------:R-:W-:Y:S01]  /*c250*/  HMMA.16816.F32.BF16 R52, R8.reuse, R14, R152 ;  /* 0x0000000e0834723c */ /* 0x040fe20000041898 */
[-C--:B------:R-:W-:Y:S01]  /*c260*/  FMUL.FTZ R187, R187, R26.reuse ;  /* 0x0000001abbbb7220 */ /* 0x080fe20000410000 */
[-C--:B------:R-:W-:Y:S01]  /*c270*/  FMUL.FTZ R162, R162, R26.reuse ;  /* 0x0000001aa2a27220 */ /* 0x080fe20000410000 */
[----:B------:R-:W-:Y:S01]  /*c280*/  FMUL.FTZ R163, R163, R26 ;  /* 0x0000001aa3a37220 */ /* 0x000fe20000410000 */
[-C--:B------:R-:W-:Y:S01]  /*c290*/  FMUL.FTZ R166, R166, R30.reuse ;  /* 0x0000001ea6a67220 */ /* 0x080fe20000410000 */
[-C--:B------:R-:W-:Y:S01]  /*c2a0*/  FMUL.FTZ R167, R167, R30.reuse ;  /* 0x0000001ea7a77220 */ /* 0x080fe20000410000 */
[----:B------:R-:W-:Y:S01]  /*c2b0*/  FMUL.FTZ R174, R174, R30 ;  /* 0x0000001eaeae7220 */ /* 0x000fe20000410000 */
[----:B------:R-:W-:Y:S01]  /*c2c0*/  MOV R152, R60 ;  /* 0x0000003c00987202 */ /* 0x000fe20000000f00 */
[----:B------:R-:W-:Y:S01]  /*c2d0*/  FMUL.FTZ R175, R175, R30 ;  /* 0x0000001eafaf7220 */ /* 0x000fe20000410000 */
[----:B--2---:R-:W-:Y:S01]  /*c2e0*/  F2FP.BF16.F32.PACK_AB R7, R59, R139 ;  /* 0x0000008b3b07723e */ /* 0x004fe200000010ff */
[----:B-1----:R-:W-:Y:S01]  /*c2f0*/  HMMA.16816.F32.BF16 R60, R8, R18, R168 ;  /* 0x00000012083c723c */ /* 0x002fe200000418a8 */
[--C-:B------:R-:W-:Y:S01]  /*c300*/  FFMA.FTZ R0, R214, UR10, -R2.reuse ;  /* 0x0000000ad6007c23 */ /* 0x100fe20008010802 */
[-C--:B------:R-:W-:Y:S01]  /*c310*/  FMUL.FTZ R70, R70, R26.reuse ;  /* 0x0000001a46467220 */ /* 0x080fe20000410000 */
[----:B------:R-:W-:Y:S01]  /*c320*/  FMUL.FTZ R71, R71, R26 ;  /* 0x0000001a47477220 */ /* 0x000fe20000410000 */
[-C--:B------:R-:W-:Y:S01]  /*c330*/  FMUL.FTZ R74, R74, R30.reuse ;  /* 0x0000001e4a4a7220 */ /* 0x080fe20000410000 */
[----:B------:R1:W-:Y:S01]  /*c340*/  MUFU.EX2 R170, R0 ;  /* 0x0000000000aa7308 */ /* 0x0003e20000000800 */
[C---:B------:R-:W-:Y:S01]  /*c350*/  HMMA.16816.F32.BF16 R144, R4.reuse, R12, R144 ;  /* 0x0000000c0490723c */ /* 0x040fe20000041890 */
[----:B------:R-:W-:Y:S01]  /*c360*/  MOV R171, R59 ;  /* 0x0000003b00ab7202 */ /* 0x000fe20000000f00 */
[----:B------:R-:W-:Y:S01]  /*c370*/  FMUL.FTZ R75, R75, R30 ;  /* 0x0000001e4b4b7220 */ /* 0x000fe20000410000 */
[----:B------:R-:W-:Y:S01]  /*c380*/  FMUL.FTZ R82, R82, R26 ;  /* 0x0000001a52527220 */ /* 0x000fe20000410000 */
[-C--:B------:R-:W-:Y:S01]  /*c390*/  FMUL.FTZ R78, R78, R30.reuse ;  /* 0x0000001e4e4e7220 */ /* 0x080fe20000410000 */
[----:B------:R-:W-:Y:S01]  /*c3a0*/  FMUL.FTZ R79, R79, R30 ;  /* 0x0000001e4f4f7220 */ /* 0x000fe20000410000 */
[----:B------:R-:W-:Y:S01]  /*c3b0*/  HMMA.16816.F32.BF16 R156, R4, R14, R156 ;  /* 0x0000000e049c723c */ /* 0x000fe2000004189c */
[----:B------:R-:W2:Y:S01]  /*c3c0*/  LDSM.16.MT88.4 R12, [R236+0xc000] ;  /* 0x00c00000ec0c783b */ /* 0x000ea20000004200 */
[-C--:B------:R-:W-:Y:S01]  /*c3d0*/  FMUL.FTZ R83, R83, R26.reuse ;  /* 0x0000001a53537220 */ /* 0x080fe20000410000 */
[-C--:B------:R-:W-:Y:S01]  /*c3e0*/  FMUL.FTZ R194, R194, R26.reuse ;  /* 0x0000001ac2c27220 */ /* 0x080fe20000410000 */
[----:B------:R-:W-:Y:S01]  /*c3f0*/  FMUL.FTZ R195, R195, R26 ;  /* 0x0000001ac3c37220 */ /* 0x000fe20000410000 */
[-C--:B------:R-:W-:Y:S01]  /*c400*/  FMUL.FTZ R198, R198, R30.reuse ;  /* 0x0000001ec6c67220 */ /* 0x080fe20000410000 */
[-C--:B------:R-:W-:Y:S01]  /*c410*/  HMMA.16816.F32.BF16 R160, R8, R16.reuse, R160 ;  /* 0x0000001008a0723c */ /* 0x080fe200000418a0 */
[----:B------:R-:W-:Y:S01]  /*c420*/  FMUL.FTZ R199, R199, R30 ;  /* 0x0000001ec7c77220 */ /* 0x000fe20000410000 */
[----:B------:R-:W-:Y:S01]  /*c430*/  FMUL.FTZ R202, R202, R26 ;  /* 0x0000001acaca7220 */ /* 0x000fe20000410000 */
[-C--:B------:R-:W-:Y:S01]  /*c440*/  FMUL.FTZ R206, R206, R30.reuse ;  /* 0x0000001ecece7220 */ /* 0x080fe20000410000 */
[----:B-1----:R-:W-:Y:S01]  /*c450*/  FFMA.FTZ R0, R210, UR10, -R2 ;  /* 0x0000000ad2007c23 */ /* 0x002fe20008010802 */
[----:B------:R-:W-:Y:S01]  /*c460*/  FMUL.FTZ R207, R207, R30 ;  /* 0x0000001ecfcf7220 */ /* 0x000fe20000410000 */
[C---:B------:R-:W-:Y:S01]  /*c470*/  HMMA.16816.F32.BF16 R164, R4.reuse, R16, R164 ;  /* 0x0000001004a4723c */ /* 0x040fe200000418a4 */
[----:B------:R-:W-:Y:S01]  /*c480*/  FMUL.FTZ R203, R203, R26 ;  /* 0x0000001acbcb7220 */ /* 0x000fe20000410000 */
[----:B------:R-:W-:Y:S01]  /*c490*/  MOV R153, R43 ;  /* 0x0000002b00997202 */ /* 0x000fe20000000f00 */
[----:B------:R-:W-:Y:S01]  /*c4a0*/  FMUL.FTZ R90, R90, R30 ;  /* 0x0000001e5a5a7220 */ /* 0x000fe20000410000 */
[----:B------:R-:W-:Y:S01]  /*c4b0*/  MOV R154, R42 ;  /* 0x0000002a009a7202 */ /* 0x000fe20000000f00 */
[-C--:B------:R-:W-:Y:S01]  /*c4c0*/  FMUL.FTZ R91, R91, R30.reuse ;  /* 0x0000001e5b5b7220 */ /* 0x080fe20000410000 */
[----:B------:R-:W-:Y:S01]  /*c4d0*/  HMMA.16816.F32.BF16 R64, R4, R18, R172 ;  /* 0x000000120440723c */ /* 0x000fe200000418ac */
[----:B------:R-:W1:Y:S01]  /*c4e0*/  LDSM.16.MT88.4 R16, [R235+0xc000] ;  /* 0x00c00000eb10783b */ /* 0x000e620000004200 */
[----:B------:R-:W-:Y:S01]  /*c4f0*/  MOV R155, R41 ;  /* 0x00000029009b7202 */ /* 0x000fe20000000f00 */
[-C--:B------:R-:W-:Y:S01]  /*c500*/  FMUL.FTZ R94, R94, R30.reuse ;  /* 0x0000001e5e5e7220 */ /* 0x080fe20000410000 */
[----:B------:R-:W-:Y:S01]  /*c510*/  FMUL.FTZ R95, R95, R30 ;  /* 0x0000001e5f5f7220 */ /* 0x000fe20000410000 */
[-C--:B------:R-:W-:Y:S01]  /*c520*/  FMUL.FTZ R86, R86, R26.reuse ;  /* 0x0000001a56567220 */ /* 0x080fe20000410000 */
[-C--:B------:R-:W-:Y:S01]  /*c530*/  FMUL.FTZ R87, R87, R26.reuse ;  /* 0x0000001a57577220 */ /* 0x080fe20000410000 */
[----:B------:R-:W-:Y:S01]  /*c540*/  MOV R175, R139 ;  /* 0x0000008b00af7202 */ /* 0x000fe20000000f00 */
[-C--:B------:R-:W-:Y:S01]  /*c550*/  FMUL.FTZ R98, R98, R26.reuse ;  /* 0x0000001a62627220 */ /* 0x080fe20000410000 */
        /* <DEDUP_REMOVED lines=14> */
[-C--:B--2---:R-:W-:Y:S01]  /*c640*/  HMMA.16816.F32.BF16 R56, R8, R12.reuse, R176 ;  /* 0x0000000c0838723c */ /* 0x084fe200000418b0 */
[----:B------:R2:W-:Y:S01]  /*c650*/  MUFU.EX2 R176, R0 ;  /* 0x0000000000b07308 */ /* 0x0005e20000000800 */
[-C--:B------:R-:W-:Y:S01]  /*c660*/  FMUL.FTZ R114, R114, R26.reuse ;  /* 0x0000001a72727220 */ /* 0x080fe20000410000 */
[-C--:B------:R-:W-:Y:S01]  /*c670*/  FMUL.FTZ R115, R115, R26.reuse ;  /* 0x0000001a73737220 */ /* 0x080fe20000410000 */
[-C--:B------:R-:W-:Y:S01]  /*c680*/  FMUL.FTZ R118, R118, R26.reuse ;  /* 0x0000001a76767220 */ /* 0x080fe20000410000 */
[----:B------:R-:W-:Y:S01]  /*c690*/  FMUL.FTZ R119, R119, R26 ;  /* 0x0000001a77777220 */ /* 0x000fe20000410000 */
[C---:B------:R-:W-:Y:S01]  /*c6a0*/  HMMA.16816.F32.BF16 R36, R4.reuse, R12, R180 ;  /* 0x0000000c0424723c */ /* 0x040fe200000418b4 */
[----:B------:R-:W-:Y:S01]  /*c6b0*/  MOV R177, R20 ;  /* 0x0000001400b17202 */ /* 0x000fe20000000f00 */
[-C--:B------:R-:W-:Y:S01]  /*c6c0*/  FMUL.FTZ R130, R130, R26.reuse ;  /* 0x0000001a82827220 */ /* 0x080fe20000410000 */
[----:B------:R-:W-:Y:S01]  /*c6d0*/  MOV R20, R47 ;  /* 0x0000002f00147202 */ /* 0x000fe20000000f00 */
[----:B------:R-:W-:Y:S01]  /*c6e0*/  FMUL.FTZ R131, R131, R26 ;  /* 0x0000001a83837220 */ /* 0x000fe20000410000 */
[----:B------:R-:W-:Y:S01]  /*c6f0*/  MOV R179, R138 ;  /* 0x0000008a00b37202 */ /* 0x000fe20000000f00 */
[----:B------:R-:W-:Y:S01]  /*c700*/  HMMA.16816.F32.BF16 R188, R4, R14, R188 ;  /* 0x0000000e04bc723c */ /* 0x000fe200000418bc */
[----:B------:R-:W-:-:S02]  /*c710*/  MOV R181, R45 ;  /* 0x0000002d00b57202 */ /* 0x000fc40000000f00 */
[----:B------:R-:W-:-:S03]  /*c720*/  MOV R180, R40 ;  /* 0x0000002800b47202 */ /* 0x000fc60000000f00 */
[----:B------:R-:W-:Y:S01]  /*c730*/  HMMA.16816.F32.BF16 R184, R8, R14, R184 ;  /* 0x0000000e08b8723c */ /* 0x000fe200000418b8 */
[----:B------:R-:W3:Y:S01]  /*c740*/  LDSM.16.MT88.4 R12, [R233+0xe000] ;  /* 0x00e00000e90c783b */ /* 0x000ee20000004200 */
[----:B--2---:R-:W-:-:S04]  /*c750*/  FFMA.FTZ R0, R142, UR10, -R2 ;  /* 0x0000000a8e007c23 */ /* 0x004fc80008010802 */
[-C--:B-1----:R-:W-:Y:S06]  /*c760*/  HMMA.16816.F32.BF16 R192, R8, R16.reuse, R192 ;  /* 0x0000001008c0723c */ /* 0x082fec00000418c0 */
[C---:B------:R-:W-:Y:S06]  /*c770*/  HMMA.16816.F32.BF16 R196, R4.reuse, R16, R196 ;  /* 0x0000001004c4723c */ /* 0x040fec00000418c4 */
[-C--:B------:R-:W-:Y:S06]  /*c780*/  HMMA.16816.F32.BF16 R204, R4, R18.reuse, R204 ;  /* 0x0000001204cc723c */ /* 0x080fec00000418cc */
[C---:B------:R-:W-:Y:S01]  /*c790*/  HMMA.16816.F32.BF16 R200, R8.reuse, R18, R200 ;  /* 0x0000001208c8723c */ /* 0x040fe200000418c8 */
[----:B------:R-:W1:Y:S05]  /*c7a0*/  LDSM.16.MT88.4 R16, [R236+0xe000] ;  /* 0x00e00000ec10783b */ /* 0x000e6a0000004200 */
[----:B---3--:R-:W-:Y:S01]  /*c7b0*/  HMMA.16816.F32.BF16 R44, R8, R12, R68 ;  /* 0x0000000c082c723c */ /* 0x008fe20000041844 */
[----:B------:R2:W-:Y:S05]  /*c7c0*/  MUFU.EX2 R68, R0 ;  /* 0x0000000000447308 */ /* 0x0005ea0000000800 */
[----:B------:R-:W-:Y:S01]  /*c7d0*/  HMMA.16816.F32.BF16 R40, R4, R14, R76 ;  /* 0x0000000e0428723c */ /* 0x000fe2000004184c */
[----:B------:R-:W-:-:S02]  /*c7e0*/  MOV R71, R136 ;  /* 0x0000008800477202 */ /* 0x000fc40000000f00 */
[----:B------:R-:W-:Y:S02]  /*c7f0*/  MOV R69, R137 ;  /* 0x0000008900457202 */ /* 0x000fe40000000f00 */
[----:B------:R-:W-:Y:S01]  /*c800*/  MOV R70, R20 ;  /* 0x0000001400467202 */ /* 0x000fe20000000f00 */
[----:B------:R-:W-:Y:S01]  /*c810*/  HMMA.16816.F32.BF16 R136, R4, R12, R72 ;  /* 0x0000000c0488723c */ /* 0x000fe20000041848 */
[----:B------:R-:W3:Y:S01]  /*c820*/  LDSM.16.MT88.4 R20, [R235+0xe000] ;  /* 0x00e00000eb14783b */ /* 0x000ee20000004200 */
[----:B--2---:R-:W-:-:S04]  /*c830*/  FFMA.FTZ R0, R132, UR10, -R2 ;  /* 0x0000000a84007c23 */ /* 0x004fc80008010802 */
[----:B------:R-:W-:Y:S01]  /*c840*/  HMMA.16816.F32.BF16 R80, R8, R14, R80 ;  /* 0x0000000e0850723c */ /* 0x000fe20000041850 */
[----:B------:R-:W2:Y:S01]  /*c850*/  LDSM.16.MT88.4 R12, [R234+0xe000] ;  /* 0x00e00000ea0c783b */ /* 0x000ea20000004200 */
[----:B------:R-:W-:Y:S01]  /*c860*/  MOV R74, R69 ;  /* 0x00000045004a7202 */ /* 0x000fe20000000f00 */
[----:B------:R4:W2:Y:S01]  /*c870*/  MUFU.EX2 R183, R0 ;  /* 0x0000000000b77308 */ /* 0x0008a20000000800 */
[----:B------:R-:W-:Y:S02]  /*c880*/  MOV R69, R71 ;  /* 0x0000004700457202 */ /* 0x000fe40000000f00 */
[----:B------:R-:W-:Y:S01]  /*c890*/  MOV R71, R177 ;  /* 0x000000b100477202 */ /* 0x000fe20000000f00 */
[----:B-1----:R-:W-:Y:S01]  /*c8a0*/  HMMA.16816.F32.BF16 R104, R4, R16, R104 ;  /* 0x000000100468723c */ /* 0x002fe20000041868 */
[----:B------:R-:W-:-:S05]  /*c8b0*/  MOV R210, R74 ;  /* 0x0000004a00d27202 */ /* 0x000fca0000000f00 */
[----:B------:R-:W-:Y:S06]  /*c8c0*/  HMMA.16816.F32.BF16 R108, R4, R18, R108 ;  /* 0x00000012046c723c */ /* 0x000fec000004186c */
[----:B------:R-:W-:Y:S01]  /*c8d0*/  HMMA.16816.F32.BF16 R100, R8, R16, R100 ;  /* 0x000000100864723c */ /* 0x000fe20000041864 */
[----:B----4-:R-:W-:Y:S01]  /*c8e0*/  FFMA.FTZ R0, R215, UR10, -R3 ;  /* 0x0000000ad7007c23 */ /* 0x010fe20008010803 */
[----:B------:R-:W-:-:S03]  /*c8f0*/  MOV R215, R69 ;  /* 0x0000004500d77202 */ /* 0x000fc60000000f00 */
[----:B------:R1:W-:Y:S01]  /*c900*/  MUFU.EX2 R169, R0 ;  /* 0x0000000000a97308 */ /* 0x0003e20000000800 */
[----:B------:R-:W-:Y:S01]  /*c910*/  HMMA.16816.F32.BF16 R112, R8, R18, R112 ;  /* 0x000000120870723c */ /* 0x000fe20000041870 */
[----:B------:R-:W-:Y:S05]  /*c920*/  LDSM.16.MT88.4 R16, [R234+0xc800] ;  /* 0x00c80000ea10783b */ /* 0x000fea0000004200 */
[C---:B---3--:R-:W-:Y:S06]  /*c930*/  HMMA.16816.F32.BF16 R120, R4.reuse, R20, R120 ;  /* 0x000000140478723c */ /* 0x048fec0000041878 */
[----:B------:R-:W-:Y:S01]  /*c940*/  HMMA.16816.F32.BF16 R124, R4, R22, R124 ;  /* 0x00000016047c723c */ /* 0x000fe2000004187c */
[----:B-1----:R-:W-:-:S04]  /*c950*/  FFMA.FTZ R0, R212, UR10, -R3 ;  /* 0x0000000ad4007c23 */ /* 0x002fc80008010803 */
[----:B------:R1:W-:Y:S01]  /*c960*/  MUFU.EX2 R75, R0 ;  /* 0x00000000004b7308 */ /* 0x0003e20000000800 */
[C---:B--2---:R-:W-:Y:S06]  /*c970*/  HMMA.16816.F32.BF16 R88, R4.reuse, R12, R88 ;  /* 0x0000000c0458723c */ /* 0x044fec0000041858 */
[----:B------:R-:W-:Y:S06]  /*c980*/  HMMA.16816.F32.BF16 R92, R4, R14, R92 ;  /* 0x0000000e045c723c */ /* 0x000fec000004185c */
[----:B------:R-:W-:Y:S01]  /*c990*/  HMMA.16816.F32.BF16 R84, R8, R12, R84 ;  /* 0x0000000c0854723c */ /* 0x000fe20000041854 */
[----:B-1----:R-:W-:-:S05]  /*c9a0*/  FFMA.FTZ R0, R143, UR10, -R3 ;  /* 0x0000000a8f007c23 */ /* 0x002fca0008010803 */
[C---:B------:R-:W-:Y:S01]  /*c9b0*/  HMMA.16816.F32.BF16 R96, R8.reuse, R14, R96 ;  /* 0x0000000e0860723c */ /* 0x040fe20000041860 */
[----:B------:R-:W1:Y:S01]  /*c9c0*/  LDSM.16.MT88.4 R12, [R233+0xc800] ;  /* 0x00c80000e90c783b */ /* 0x000e620000004200 */
[----:B------:R2:W-:Y:S04]  /*c9d0*/  MUFU.EX2 R178, R0 ;  /* 0x0000000000b27308 */ /* 0x0005e80000000800 */
[C---:B------:R-:W-:Y:S06]  /*c9e0*/  HMMA.16816.F32.BF16 R116, R8.reuse, R20, R116 ;  /* 0x000000140874723c */ /* 0x040fec0000041874 */
[----:B------:R-:W-:Y:S01]  /*c9f0*/  HMMA.16816.F32.BF16 R128, R8, R22, R128 ;  /* 0x000000160880723c */ /* 0x000fe20000041880 */
[----:B------:R-:W3:Y:S01]  /*ca00*/  LDSM.16.MT88.4 R20, [R234+0xe800] ;  /* 0x00e80000ea14783b */ /* 0x000ee20000004200 */
[----:B--2---:R-:W-:-:S05]  /*ca10*/  FFMA.FTZ R0, R140, UR10, -R3 ;  /* 0x0000000a8c007c23 */ /* 0x004fca0008010803 */
[----:B------:R-:W-:Y:S01]  /*ca20*/  F2FP.BF16.F32.PACK_AB R10, R183, R68 ;  /* 0x00000044b70a723e */ /* 0x000fe200000010ff */
[----:B------:R2:W4:Y:S02]  /*ca30*/  MUFU.EX2 R182, R0 ;  /* 0x0000000000b67308 */ /* 0x0005240000000800 */
[----:B--2---:R-:W-:Y:S01]  /*ca40*/  FFMA.FTZ R0, R217, UR10, -R24 ;  /* 0x0000000ad9007c23 */ /* 0x004fe20008010818 */
[----:B----4-:R-:W-:Y:S02]  /*ca50*/  F2FP.BF16.F32.PACK_AB R11, R182, R178 ;  /* 0x000000b2b60b723e */ /* 0x010fe400000010ff */
[----:B------:R-:W-:-:S03]  /*ca60*/  MOV R217, R134 ;  /* 0x0000008600d97202 */ /* 0x000fc60000000f00 */
[----:B------:R2:W-:Y:S02]  /*ca70*/  MUFU.EX2 R168, R0 ;  /* 0x0000000000a87308 */ /* 0x0005e40000000800 */
[----:B--2---:R-:W-:Y:S01]  /*ca80*/  FFMA.FTZ R0, R213, UR10, -R24 ;  /* 0x0000000ad5007c23 */ /* 0x004fe20008010818 */
[----:B------:R-:W-:Y:S02]  /*ca90*/  MOV R213, R75 ;  /* 0x0000004b00d57202 */ /* 0x000fe40000000f00 */
[----:B------:R-:W-:-:S03]  /*caa0*/  MOV R75, R70 ;  /* 0x00000046004b7202 */ /* 0x000fc60000000f00 */
[----:B------:R2:W-:Y:S01]  /*cab0*/  MUFU.EX2 R212, R0 ;  /* 0x0000000000d47308 */ /* 0x0005e20000000800 */
[----:B------:R-:W-:Y:S02]  /*cac0*/  MOV R70, R181 ;  /* 0x000000b500467202 */ /* 0x000fe40000000f00 */
[----:B------:R-:W-:Y:S02]  /*cad0*/  F2FP.BF16.F32.PACK_AB R9, R213, R169 ;  /* 0x000000a9d509723e */ /* 0x000fe400000010ff */
[----:B------:R-:W-:Y:S01]  /*cae0*/  MOV R214, R70 ;  /* 0x0000004600d67202 */ /* 0x000fe20000000f00 */
[----:B--2---:R-:W-:-:S04]  /*caf0*/  FFMA.FTZ R0, R209, UR10, -R24 ;  /* 0x0000000ad1007c23 */ /* 0x004fc80008010818 */
[----:B------:R2:W-:Y:S02]  /*cb00*/  MUFU.EX2 R177, R0 ;  /* 0x0000000000b17308 */ /* 0x0005e40000000800 */
[----:B--2---:R-:W-:-:S06]  /*cb10*/  FFMA.FTZ R0, R141, UR10, -R24 ;  /* 0x0000000a8d007c23 */ /* 0x004fcc0008010818 */
[----:B------:R2:W4:Y:S02]  /*cb20*/  MUFU.EX2 R181, R0 ;  /* 0x0000000000b57308 */ /* 0x0005240000000800 */
[----:B--2---:R-:W-:Y:S01]  /*cb30*/  FFMA.FTZ R0, R218, UR10, -R28 ;  /* 0x0000000ada007c23 */ /* 0x004fe2000801081c */
[----:B----4-:R-:W-:Y:S02]  /*cb40*/  F2FP.BF16.F32.PACK_AB R6, R181, R177 ;  /* 0x000000b1b506723e */ /* 0x010fe400000010ff */
[----:B------:R-:W-:-:S03]  /*cb50*/  MOV R218, R133 ;  /* 0x0000008500da7202 */ /* 0x000fc60000000f00 */
[----:B------:R2:W-:Y:S02]  /*cb60*/  MUFU.EX2 R209, R0 ;  /* 0x0000000000d17308 */ /* 0x0005e40000000800 */
[----:B--2---:R-:W-:Y:S01]  /*cb70*/  FFMA.FTZ R0, R216, UR10, -R28 ;  /* 0x0000000ad8007c23 */ /* 0x004fe2000801081c */
[----:B------:R-:W-:-:S05]  /*cb80*/  MOV R216, R180 ;  /* 0x000000b400d87202 */ /* 0x000fca0000000f00 */
[----:B------:R2:W4:Y:S02]  /*cb90*/  MUFU.EX2 R4, R0 ;  /* 0x0000000000047308 */ /* 0x0005240000000800 */
[----:B--2---:R-:W-:Y:S01]  /*cba0*/  FFMA.FTZ R0, R211, UR10, -R28 ;  /* 0x0000000ad3007c23 */ /* 0x004fe2000801081c */
[----:B------:R-:W-:-:S05]  /*cbb0*/  MOV R211, R176 ;  /* 0x000000b000d37202 */ /* 0x000fca0000000f00 */
[----:B------:R2:W-:Y:S01]  /*cbc0*/  MUFU.EX2 R176, R0 ;  /* 0x0000000000b07308 */ /* 0x0005e20000000800 */
[----:B------:R-:W-:-:S07]  /*cbd0*/  F2FP.BF16.F32.PACK_AB R8, R211, R170 ;  /* 0x000000aad308723e */ /* 0x000fce00000010ff */
[C---:B-1----:R-:W-:Y:S06]  /*cbe0*/  HMMA.16816.F32.BF16 R148, R8.reuse, R12, R148 ;  /* 0x0000000c0894723c */ /* 0x042fec0000041894 */
[C---:B------:R-:W-:Y:S01]  /*cbf0*/  HMMA.16816.F32.BF16 R52, R8.reuse, R14, R52 ;  /* 0x0000000e0834723c */ /* 0x040fe20000041834 */
[----:B--2---:R-:W-:Y:S01]  /*cc00*/  FFMA.FTZ R0, R208, UR10, -R28 ;  /* 0x0000000ad0007c23 */ /* 0x004fe2000801081c */
[----:B----4-:R-:W-:Y:S02]  /*cc10*/  MOV R208, R4 ;  /* 0x0000000400d07202 */ /* 0x010fe40000000f00 */
[----:B------:R-:W-:Y:S01]  /*cc20*/  F2FP.BF16.F32.PACK_AB R4, R212, R168 ;  /* 0x000000a8d404723e */ /* 0x000fe200000010ff */
[----:B------:R-:W1:Y:S01]  /*cc30*/  MUFU.EX2 R180, R0 ;  /* 0x0000000000b47308 */ /* 0x000e620000000800 */
[----:B------:R-:W-:Y:S01]  /*cc40*/  F2FP.BF16.F32.PACK_AB R5, R208, R209 ;  /* 0x000000d1d005723e */ /* 0x000fe200000010ff */
[C---:B------:R-:W-:Y:S06]  /*cc50*/  HMMA.16816.F32.BF16 R76, R8.reuse, R16, R160 ;  /* 0x00000010084c723c */ /* 0x040fec00000418a0 */
[----:B------:R-:W-:Y:S01]  /*cc60*/  HMMA.16816.F32.BF16 R60, R8, R18, R60 ;  /* 0x00000012083c723c */ /* 0x000fe2000004183c */
[----:B------:R-:W-:-:S02]  /*cc70*/  MOV R162, R75 ;  /* 0x0000004b00a27202 */ /* 0x000fc40000000f00 */
[----:B------:R-:W-:Y:S02]  /*cc80*/  MOV R163, R68 ;  /* 0x0000004400a37202 */ /* 0x000fe40000000f00 */
[----:B------:R-:W-:Y:S01]  /*cc90*/  MOV R161, R71 ;  /* 0x0000004700a17202 */ /* 0x000fe20000000f00 */
[C---:B---3--:R-:W-:Y:S01]  /*cca0*/  HMMA.16816.F32.BF16 R84, R8.reuse, R20, R84 ;  /* 0x000000140854723c */ /* 0x048fe20000041854 */
[----:B------:R-:W-:Y:S02]  /*ccb0*/  MOV R160, R162 ;  /* 0x000000a200a07202 */ /* 0x000fe40000000f00 */
[----:B-1----:R-:W-:Y:S02]  /*ccc0*/  F2FP.BF16.F32.PACK_AB R7, R180, R176 ;  /* 0x000000b0b407723e */ /* 0x002fe400000010ff */
[----:B------:R-:W-:Y:S01]  /*ccd0*/  MOV R0, R135 ;  /* 0x0000008700007202 */ /* 0x000fe20000000f00 */
[----:B------:R-:W-:Y:S04]  /*cce0*/  HMMA.16816.F32.BF16 R96, R8, R22, R96 ;  /* 0x000000160860723c */ /* 0x000fe80000041860 */
[----:B------:R-:W-:-:S02]  /*ccf0*/  FFMA.FTZ R0, R0, UR10, -R2 ;  /* 0x0000000a00007c23 */ /* 0x000fc40008010802 */
        /* <DEDUP_REMOVED lines=8> */
[----:B------:R-:W-:Y:S01]  /*cd80*/  MOV R162, R216 ;  /* 0x000000d800a27202 */ /* 0x000fe20000000f00 */
[----:B------:R-:W-:Y:S04]  /*cd90*/  LDSM.16.MT88.4 R20, [R233+0xd000] ;  /* 0x00d00000e914783b */ /* 0x000fe80000004200 */
        /* <DEDUP_REMOVED lines=13> */
[----:B------:R-:W-:Y:S01]  /*ce70*/  HMMA.16816.F32.BF16 R80, R8, R14, R80 ;  /* 0x0000000e0850723c */ /* 0x000fe20000041850 */
[----:B------:R-:W1:Y:S05]  /*ce80*/  LDSM.16.MT88.4 R12, [R235+0xe800] ;  /* 0x00e80000eb0c783b */ /* 0x000e6a0000004200 */
[C---:B--2---:R-:W-:Y:S06]  /*ce90*/  HMMA.16816.F32.BF16 R104, R4.reuse, R16, R104 ;  /* 0x000000100468723c */ /* 0x044fec0000041868 */
[----:B------:R-:W-:Y:S06]  /*cea0*/  HMMA.16816.F32.BF16 R108, R4, R18, R108 ;  /* 0x00000012046c723c */ /* 0x000fec000004186c */
[C---:B------:R-:W-:Y:S06]  /*ceb0*/  HMMA.16816.F32.BF16 R100, R8.reuse, R16, R100 ;  /* 0x000000100864723c */ /* 0x040fec0000041864 */
[----:B------:R-:W-:Y:S01]  /*cec0*/  HMMA.16816.F32.BF16 R112, R8, R18, R112 ;  /* 0x000000120870723c */ /* 0x000fe20000041870 */
[----:B------:R-:W2:Y:S05]  /*ced0*/  LDSM.16.MT88.4 R16, [R234+0xd000] ;  /* 0x00d00000ea10783b */ /* 0x000eaa0000004200 */
[C---:B-1----:R-:W-:Y:S06]  /*cee0*/  HMMA.16816.F32.BF16 R120, R4.reuse, R12, R120 ;  /* 0x0000000c0478723c */ /* 0x042fec0000041878 */
[----:B------:R-:W-:Y:S01]  /*cef0*/  HMMA.16816.F32.BF16 R124, R4, R14, R124 ;  /* 0x0000000e047c723c */ /* 0x000fe2000004187c */
[----:B------:R1:W-:Y:S05]  /*cf00*/  MUFU.EX2 R4, R0 ;  /* 0x0000000000047308 */ /* 0x0003ea0000000800 */
[C---:B------:R-:W-:Y:S06]  /*cf10*/  HMMA.16816.F32.BF16 R116, R8.reuse, R12, R116 ;  /* 0x0000000c0874723c */ /* 0x040fec0000041874 */
[----:B------:R-:W-:Y:S01]  /*cf20*/  HMMA.16816.F32.BF16 R128, R8, R14, R128 ;  /* 0x0000000e0880723c */ /* 0x000fe20000041880 */
[----:B------:R-:W3:Y:S01]  /*cf30*/  LDSM.16.MT88.4 R12, [R236+0xd000] ;  /* 0x00d00000ec0c783b */ /* 0x000ee20000004200 */
[----:B-1----:R-:W-:-:S04]  /*cf40*/  FFMA.FTZ R0, R248, UR10, -R2 ;  /* 0x0000000af8007c23 */ /* 0x002fc80008010802 */
[----:B------:R1:W-:Y:S02]  /*cf50*/  MUFU.EX2 R5, R0 ;  /* 0x0000000000057308 */ /* 0x0003e40000000800 */
[----:B-1----:R-:W-:-:S06]  /*cf60*/  FFMA.FTZ R0, R227, UR10, -R2 ;  /* 0x0000000ae3007c23 */ /* 0x002fcc0008010802 */
[----:B------:R1:W-:Y:S02]  /*cf70*/  MUFU.EX2 R6, R0 ;  /* 0x0000000000067308 */ /* 0x0003e40000000800 */
[----:B-1----:R-:W-:-:S06]  /*cf80*/  FFMA.FTZ R0, R49, UR10, -R2 ;  /* 0x0000000a31007c23 */ /* 0x002fcc0008010802 */
[----:B------:R1:W4:Y:S02]  /*cf90*/  MUFU.EX2 R7, R0 ;  /* 0x0000000000077308 */ /* 0x0003240000000800 */
[--C-:B-1----:R-:W-:Y:S02]  /*cfa0*/  FFMA.FTZ R0, R161, UR10, -R3.reuse ;  /* 0x0000000aa1007c23 */ /* 0x102fe40008010803 */
[----:B------:R-:W2:Y:S04]  /*cfb0*/  LDL.LU R161, [R1+0x20] ;  /* 0x0000200001a17983 */ /* 0x000ea80000300800 */
[----:B------:R1:W-:Y:S02]  /*cfc0*/  MUFU.EX2 R227, R0 ;  /* 0x0000000000e37308 */ /* 0x0003e40000000800 */
[----:B-1----:R-:W-:-:S06]  /*cfd0*/  FFMA.FTZ R0, R249, UR10, -R3 ;  /* 0x0000000af9007c23 */ /* 0x002fcc0008010803 */
[----:B------:R1:W3:Y:S02]  /*cfe0*/  MUFU.EX2 R248, R0 ;  /* 0x0000000000f87308 */ /* 0x0002e40000000800 */
[----:B-1----:R-:W-:-:S06]  /*cff0*/  FFMA.FTZ R0, R228, UR10, -R3 ;  /* 0x0000000ae4007c23 */ /* 0x002fcc0008010803 */
[----:B------:R1:W-:Y:S02]  /*d000*/  MUFU.EX2 R228, R0 ;  /* 0x0000000000e47308 */ /* 0x0003e40000000800 */
[----:B-1----:R-:W-:-:S06]  /*d010*/  FFMA.FTZ R0, R220, UR10, -R3 ;  /* 0x0000000adc007c23 */ /* 0x002fcc0008010803 */
[----:B------:R1:W3:Y:S02]  /*d020*/  MUFU.EX2 R249, R0 ;  /* 0x0000000000f97308 */ /* 0x0002e40000000800 */
[----:B-1----:R-:W-:-:S06]  /*d030*/  FFMA.FTZ R0, R218, UR10, -R24 ;  /* 0x0000000ada007c23 */ /* 0x002fcc0008010818 */
[----:B------:R1:W-:Y:S02]  /*d040*/  MUFU.EX2 R216, R0 ;  /* 0x0000000000d87308 */ /* 0x0003e40000000800 */
[----:B-1----:R-:W-:-:S06]  /*d050*/  FFMA.FTZ R0, R217, UR10, -R24 ;  /* 0x0000000ad9007c23 */ /* 0x002fcc0008010818 */
[----:B------:R1:W-:Y:S02]  /*d060*/  MUFU.EX2 R217, R0 ;  /* 0x0000000000d97308 */ /* 0x0003e40000000800 */
[----:B-1----:R-:W-:Y:S01]  /*d070*/  FFMA.FTZ R0, R230, UR10, -R24 ;  /* 0x0000000ae6007c23 */ /* 0x002fe20008010818 */
[--C-:B------:R-:W-:Y:S01]  /*d080*/  FFMA.FTZ R47, R221, UR10, -R2.reuse ;  /* 0x0000000add2f7c23 */ /* 0x100fe20008010802 */
[--C-:B------:R-:W-:Y:S01]  /*d090*/  FFMA.FTZ R46, R219, UR10, -R2.reuse ;  /* 0x0000000adb2e7c23 */ /* 0x100fe20008010802 */
[----:B------:R-:W-:-:S03]  /*d0a0*/  FFMA.FTZ R45, R50, UR10, -R2 ;  /* 0x0000000a322d7c23 */ /* 0x000fc60008010802 */
[----:B------:R1:W-:Y:S01]  /*d0b0*/  MUFU.EX2 R218, R0 ;  /* 0x0000000000da7308 */ /* 0x0003e20000000800 */
[----:B------:R-:W-:Y:S01]  /*d0c0*/  FFMA.FTZ R44, R27, UR10, -R2 ;  /* 0x0000000a1b2c7c23 */ /* 0x000fe20008010802 */
[----:B--2---:R-:W-:Y:S01]  /*d0d0*/  FFMA.FTZ R49, R161, R25, R237 ;  /* 0x00000019a1317223 */ /* 0x004fe200000100ed */
[----:B-1----:R-:W-:Y:S01]  /*d0e0*/  FFMA.FTZ R0, R223, UR10, -R24 ;  /* 0x0000000adf007c23 */ /* 0x002fe20008010818 */
[----:B------:R1:W5:Y:S01]  /*d0f0*/  LDL.LU R237, [R1+0x94] ;  /* 0x0000940001ed7983 */ /* 0x0003620000300800 */
[----:B------:R-:W-:-:S03]  /*d100*/  MOV R161, R163 ;  /* 0x000000a300a17202 */ /* 0x000fc60000000f00 */
[----:B------:R2:W1:Y:S01]  /*d110*/  MUFU.EX2 R220, R0 ;  /* 0x0000000000dc7308 */ /* 0x0004620000000800 */
[----:B------:R-:W3:Y:S01]  /*d120*/  LDL.LU R167, [R1+0x24] ;  /* 0x0000240001a77983 */ /* 0x000ee20000300800 */
[----:B------:R-:W-:Y:S01]  /*d130*/  MOV R163, R214 ;  /* 0x000000d600a37202 */ /* 0x000fe20000000f00 */
[--C-:B------:R-:W-:Y:S01]  /*d140*/  FFMA.FTZ R2, R231, UR10, -R28.reuse ;  /* 0x0000000ae7027c23 */ /* 0x100fe2000801081c */
[----:B------:R-:W-:Y:S01]  /*d150*/  FFMA.FTZ R40, R48, UR10, -R3 ;  /* 0x0000000a30287c23 */ /* 0x000fe20008010803 */
[----:B------:R-:W-:Y:S02]  /*d160*/  MOV R166, R213 ;  /* 0x000000d500a67202 */ /* 0x000fe40000000f00 */
[----:B----4-:R-:W-:Y:S02]  /*d170*/  MOV R230, R7 ;  /* 0x0000000700e67202 */ /* 0x010fe40000000f00 */
[----:B------:R-:W-:Y:S01]  /*d180*/  MOV R223, R6 ;  /* 0x0000000600df7202 */ /* 0x000fe20000000f00 */
[----:B--2---:R-:W-:Y:S01]  /*d190*/  FFMA.FTZ R0, R160, UR10, -R28 ;  /* 0x0000000aa0007c23 */ /* 0x004fe2000801081c */
[----:B------:R-:W-:-:S02]  /*d1a0*/  MOV R160, R162 ;  /* 0x000000a200a07202 */ /* 0x000fc40000000f00 */
[----:B------:R-:W-:Y:S02]  /*d1b0*/  MOV R162, R215 ;  /* 0x000000d700a27202 */ /* 0x000fe40000000f00 */
[----:B------:R2:W-:Y:S08]  /*d1c0*/  MUFU.EX2 R215, R0 ;  /* 0x0000000000d77308 */ /* 0x0005f00000000800 */
[----:B------:R-:W-:Y:S01]  /*d1d0*/  MUFU.EX2 R213, R2 ;  /* 0x0000000200d57308 */ /* 0x000fe20000000800 */
[----:B--2---:R-:W-:Y:S01]  /*d1e0*/  FFMA.FTZ R0, R232, UR10, -R28 ;  /* 0x0000000ae8007c23 */ /* 0x004fe2000801081c */
[----:B------:R-:W-:-:S02]  /*d1f0*/  MOV R221, R5 ;  /* 0x0000000500dd7202 */ /* 0x000fc40000000f00 */
[----:B------:R-:W-:-:S04]  /*d200*/  MOV R165, R211 ;  /* 0x000000d300a57202 */ /* 0x000fc80000000f00 */
[----:B------:R2:W4:Y:S01]  /*d210*/  MUFU.EX2 R214, R0 ;  /* 0x0000000000d67308 */ /* 0x0005220000000800 */
[----:B------:R-:W-:Y:S01]  /*d220*/  MOV R219, R4 ;  /* 0x0000000400db7202 */ /* 0x000fe20000000f00 */
[----:B------:R-:W-:Y:S01]  /*d230*/  FFMA.FTZ R43, R225, UR10, -R3 ;  /* 0x0000000ae12b7c23 */ /* 0x000fe20008010803 */
[----:B---3--:R-:W-:Y:S02]  /*d240*/  F2FP.BF16.F32.PACK_AB R9, R248, R227 ;  /* 0x000000e3f809723e */ /* 0x008fe400000010ff */
[----:B------:R-:W-:Y:S02]  /*d250*/  F2FP.BF16.F32.PACK_AB R10, R230, R223 ;  /* 0x000000dfe60a723e */ /* 0x000fe400000010ff */
[----:B------:R-:W-:Y:S02]  /*d260*/  F2FP.BF16.F32.PACK_AB R11, R249, R228 ;  /* 0x000000e4f90b723e */ /* 0x000fe400000010ff */
[----:B-1----:R-:W-:Y:S02]  /*d270*/  F2FP.BF16.F32.PACK_AB R6, R220, R218 ;  /* 0x000000dadc06723e */ /* 0x002fe400000010ff */
[----:B------:R-:W-:-:S02]  /*d280*/  MOV R185, R160 ;  /* 0x000000a000b97202 */ /* 0x000fc40000000f00 */
[----:B------:R-:W-:Y:S02]  /*d290*/  MOV R186, R161 ;  /* 0x000000a100ba7202 */ /* 0x000fe40000000f00 */
[----:B------:R-:W-:Y:S02]  /*d2a0*/  MOV R187, R162 ;  /* 0x000000a200bb7202 */ /* 0x000fe40000000f00 */
[----:B------:R-:W-:Y:S01]  /*d2b0*/  MOV R164, R163 ;  /* 0x000000a300a47202 */ /* 0x000fe20000000f00 */
[----:B--2---:R-:W-:Y:S01]  /*d2c0*/  FFMA.FTZ R0, R250, UR10, -R28 ;  /* 0x0000000afa007c23 */ /* 0x004fe2000801081c */
[----:B------:R-:W-:Y:S01]  /*d2d0*/  F2FP.BF16.F32.PACK_AB R8, R221, R219 ;  /* 0x000000dbdd08723e */ /* 0x000fe200000010ff */
[--C-:B------:R-:W-:Y:S01]  /*d2e0*/  FFMA.FTZ R42, R222, UR10, -R3.reuse ;  /* 0x0000000ade2a7c23 */ /* 0x100fe20008010803 */
[----:B------:R-:W-:Y:S01]  /*d2f0*/  F2FP.BF16.F32.PACK_AB R4, R217, R216 ;  /* 0x000000d8d904723e */ /* 0x000fe200000010ff */
[----:B------:R-:W-:Y:S01]  /*d300*/  FFMA.FTZ R41, R51, UR10, -R3 ;  /* 0x0000000a33297c23 */ /* 0x000fe20008010803 */
[----:B----4-:R-:W-:Y:S01]  /*d310*/  F2FP.BF16.F32.PACK_AB R5, R214, R215 ;  /* 0x000000d7d605723e */ /* 0x010fe200000010ff */
[--C-:B------:R-:W-:Y:S01]  /*d320*/  FFMA.FTZ R2, R226, UR10, -R24.reuse ;  /* 0x0000000ae2027c23 */ /* 0x100fe20008010818 */
[----:B------:R-:W-:Y:S01]  /*d330*/  MOV R211, R31 ;  /* 0x0000001f00d37202 */ /* 0x000fe20000000f00 */
[C---:B------:R-:W-:Y:S01]  /*d340*/  HMMA.16816.F32.BF16 R160, R8.reuse, R16, R76 ;  /* 0x0000001008a0723c */ /* 0x040fe2000004184c */
[----:B------:R-:W-:Y:S01]  /*d350*/  MOV R50, R186 ;  /* 0x000000ba00327202 */ /* 0x000fe20000000f00 */
[--C-:B------:R-:W-:Y:S01]  /*d360*/  FFMA.FTZ R31, R251, UR10, -R24.reuse ;  /* 0x0000000afb1f7c23 */ /* 0x100fe20008010818 */
[----:B------:R-:W-:Y:S01]  /*d370*/  MOV R186, R165 ;  /* 0x000000a500ba7202 */ /* 0x000fe20000000f00 */
[----:B------:R-:W-:Y:S01]  /*d380*/  FFMA.FTZ R3, R229, UR10, -R24 ;  /* 0x0000000ae5037c23 */ /* 0x000fe20008010818 */
[----:B------:R-:W-:Y:S01]  /*d390*/  MOV R226, R210 ;  /* 0x000000d200e27202 */ /* 0x000fe20000000f00 */
[----:B------:R-:W-:Y:S01]  /*d3a0*/  HMMA.16816.F32.BF16 R148, R8, R20, R148 ;  /* 0x000000140894723c */ /* 0x000fe20000041894 */
[----:B------:R-:W-:Y:S01]  /*d3b0*/  MOV R79, R185 ;  /* 0x000000b9004f7202 */ /* 0x000fe20000000f00 */
[----:B------:R1:W5:Y:S01]  /*d3c0*/  LDL.LU R232, [R1+0x90] ;  /* 0x0000900001e87983 */ /* 0x0003620000300800 */
[----:B------:R-:W-:-:S02]  /*d3d0*/  MOV R76, R187 ;  /* 0x000000bb004c7202 */ /* 0x000fc40000000f00 */
[----:B------:R-:W-:Y:S01]  /*d3e0*/  MOV R77, R164 ;  /* 0x000000a4004d7202 */ /* 0x000fe20000000f00 */
[----:B------:R-:W-:Y:S01]  /*d3f0*/  HMMA.16816.F32.BF16 R52, R8, R22, R52 ;  /* 0x000000160834723c */ /* 0x000fe20000041834 */
[----:B------:R-:W-:Y:S02]  /*d400*/  MOV R185, R166 ;  /* 0x000000a600b97202 */ /* 0x000fe40000000f00 */
[----:B------:R-:W-:Y:S02]  /*d410*/  MOV R78, R208 ;  /* 0x000000d0004e7202 */ /* 0x000fe40000000f00 */
[----:B------:R-:W-:Y:S02]  /*d420*/  MOV R187, R209 ;  /* 0x000000d100bb7202 */ /* 0x000fe40000000f00 */
[----:B------:R-:W-:Y:S02]  /*d430*/  MOV R225, R180 ;  /* 0x000000b400e17202 */ /* 0x000fe40000000f00 */
[----:B------:R-:W-:-:S02]  /*d440*/  MOV R222, R181 ;  /* 0x000000b500de7202 */ /* 0x000fc40000000f00 */
[----:B------:R-:W-:Y:S02]  /*d450*/  MOV R250, R182 ;  /* 0x000000b600fa7202 */ /* 0x000fe40000000f00 */
[----:B------:R-:W-:Y:S02]  /*d460*/  MOV R231, R183 ;  /* 0x000000b700e77202 */ /* 0x000fe40000000f00 */
[----:B------:R-:W-:Y:S02]  /*d470*/  MOV R251, R176 ;  /* 0x000000b000fb7202 */ /* 0x000fe40000000f00 */
[----:B------:R-:W-:Y:S02]  /*d480*/  MOV R229, R177 ;  /* 0x000000b100e57202 */ /* 0x000fe40000000f00 */
[----:B------:R-:W-:Y:S01]  /*d490*/  MOV R51, R178 ;  /* 0x000000b200337202 */ /* 0x000fe20000000f00 */
[----:B------:R-:W-:Y:S01]  /*d4a0*/  FFMA.FTZ R48, R167, R26, R35 ;  /* 0x0000001aa7307223 */ /* 0x000fe20000010023 */
[----:B------:R-:W-:Y:S01]  /*d4b0*/  MOV R167, R212 ;  /* 0x000000d400a77202 */ /* 0x000fe20000000f00 */
[----:B------:R1:W5:Y:S01]  /*d4c0*/  LDL.LU R35, [R1+0x8c] ;  /* 0x00008c0001237983 */ /* 0x0003620000300800 */
[----:B------:R-:W2:Y:S02]  /*d4d0*/  MUFU.EX2 R212, R0 ;  /* 0x0000000000d47308 */ /* 0x000ea40000000800 */
[----:B------:R-:W-:-:S02]  /*d4e0*/  MOV R184, R167 ;  /* 0x000000a700b87202 */ /* 0x000fc40000000f00 */
[----:B--2---:R-:W-:Y:S01]  /*d4f0*/  F2FP.BF16.F32.PACK_AB R7, R213, R212 ;  /* 0x000000d4d507723e */ /* 0x004fe200000010ff */
[----:B------:R-:W-:Y:S01]  /*d500*/  FFMA.FTZ R0, R224, UR10, -R24 ;  /* 0x0000000ae0007c23 */ /* 0x000fe20008010818 */
[----:B------:R-:W-:Y:S01]  /*d510*/  MOV R224, R211 ;  /* 0x000000d300e07202 */ /* 0x000fe20000000f00 */
[----:B------:R-:W-:Y:S01]  /*d520*/  LDSM.16.MT88.4 R24, [R235+0xd000] ;  /* 0x00d00000eb18783b */ /* 0x000fe20000004200 */
[----:B------:R-:W-:Y:S06]  /*d530*/  HMMA.16816.F32.BF16 R208, R8, R18, R60 ;  /* 0x0000001208d0723c */ /* 0x000fec000004183c */
[C---:B------:R-:W-:Y:S06]  /*d540*/  HMMA.16816.F32.BF16 R144, R4.reuse, R20, R144 ;  /* 0x000000140490723c */ /* 0x040fec0000041890 */
[C---:B------:R-:W-:Y:S01]  /*d550*/  HMMA.16816.F32.BF16 R156, R4.reuse, R22, R156 ;  /* 0x00000016049c723c */ /* 0x040fe2000004189c */
[----:B------:R-:W2:Y:S05]  /*d560*/  LDSM.16.MT88.4 R20, [R233+0xf000] ;  /* 0x00f00000e914783b */ /* 0x000eaa0000004200 */
[C---:B------:R-:W-:Y:S06]  /*d570*/  HMMA.16816.F32.BF16 R164, R4.reuse, R16, R68 ;  /* 0x0000001004a4723c */ /* 0x040fec0000041844 */
[----:B------:R-:W-:Y:S01]  /*d580*/  HMMA.16816.F32.BF16 R64, R4, R18, R64 ;  /* 0x000000120440723c */ /* 0x000fe20000041840 */
[----:B------:R-:W-:Y:S01]  /*d590*/  MOV R71, R179 ;  /* 0x000000b300477202 */ /* 0x000fe20000000f00 */
[----:B------:R-:W3:Y:S04]  /*d5a0*/  LDSM.16.MT88.4 R16, [R234+0xf000] ;  /* 0x00f00000ea10783b */ /* 0x000ee80000004200 */
[-C--:B------:R-:W-:Y:S06]  /*d5b0*/  HMMA.16816.F32.BF16 R176, R8, R12.reuse, R56 ;  /* 0x0000000c08b0723c */ /* 0x080fec0000041838 */
[C---:B------:R-:W-:Y:S01]  /*d5c0*/  HMMA.16816.F32.BF16 R180, R4.reuse, R12, R36 ;  /* 0x0000000c04b4723c */ /* 0x040fe20000041824 */
[----:B------:R-:W-:Y:S05]  /*d5d0*/  LDSM.16.MT88.4 R36, [R235+0xf000] ;  /* 0x00f00000eb24783b */ /* 0x000fea0000004200 */
[-C--:B------:R-:W-:Y:S06]  /*d5e0*/  HMMA.16816.F32.BF16 R188, R4, R14.reuse, R188 ;  /* 0x0000000e04bc723c */ /* 0x080fec00000418bc */
[----:B------:R-:W-:Y:S01]  /*d5f0*/  HMMA.16816.F32.BF16 R60, R8, R14, R72 ;  /* 0x0000000e083c723c */ /* 0x000fe20000041848 */
[----:B------:R-:W4:Y:S01]  /*d600*/  LDSM.16.MT88.4 R12, [R236+0xf000] ;  /* 0x00f00000ec0c783b */ /* 0x000f220000004200 */
[----:B------:R-:W-:-:S02]  /*d610*/  MOV R69, R76 ;  /* 0x0000004c00457202 */ /* 0x000fc40000000f00 */
[----:B------:R-:W-:Y:S02]  /*d620*/  MOV R70, R77 ;  /* 0x0000004d00467202 */ /* 0x000fe40000000f00 */
[C---:B--2---:R-:W-:Y:S07]  /*d630*/  HMMA.16816.F32.BF16 R72, R4.reuse, R20, R136 ;  /* 0x000000140448723c */ /* 0x044fee0000041888 */
[----:B------:R-:W-:Y:S01]  /*d640*/  MOV R137, R71 ;  /* 0x0000004700897202 */ /* 0x000fe20000000f00 */
[----:B------:R-:W-:Y:S01]  /*d650*/  HMMA.16816.F32.BF16 R196, R4, R24, R196 ;  /* 0x0000001804c4723c */ /* 0x000fe200000418c4 */
[----:B------:R-:W-:-:S02]  /*d660*/  MOV R71, R78 ;  /* 0x0000004e00477202 */ /* 0x000fc40000000f00 */
[----:B------:R-:W-:-:S03]  /*d670*/  MOV R138, R79 ;  /* 0x0000004f008a7202 */ /* 0x000fc60000000f00 */
[C---:B------:R-:W-:Y:S06]  /*d680*/  HMMA.16816.F32.BF16 R204, R4.reuse, R26, R204 ;  /* 0x0000001a04cc723c */ /* 0x040fec00000418cc */
[C---:B------:R-:W-:Y:S06]  /*d690*/  HMMA.16816.F32.BF16 R76, R4.reuse, R22, R132 ;  /* 0x00000016044c723c */ /* 0x040fec0000041884 */
[C---:B---3--:R-:W-:Y:S06]  /*d6a0*/  HMMA.16816.F32.BF16 R88, R4.reuse, R16, R88 ;  /* 0x000000100458723c */ /* 0x048fec0000041858 */
[C---:B------:R-:W-:Y:S06]  /*d6b0*/  HMMA.16816.F32.BF16 R92, R4.reuse, R18, R92 ;  /* 0x00000012045c723c */ /* 0x040fec000004185c */
[C---:B----4-:R-:W-:Y:S06]  /*d6c0*/  HMMA.16816.F32.BF16 R104, R4.reuse, R12, R104 ;  /* 0x0000000c0468723c */ /* 0x050fec0000041868 */
[C---:B------:R-:W-:Y:S06]  /*d6d0*/  HMMA.16816.F32.BF16 R108, R4.reuse, R14, R108 ;  /* 0x0000000e046c723c */ /* 0x040fec000004186c */
[C---:B------:R-:W-:Y:S06]  /*d6e0*/  HMMA.16816.F32.BF16 R120, R4.reuse, R36, R120 ;  /* 0x000000240478723c */ /* 0x040fec0000041878 */
[----:B------:R-:W-:Y:S01]  /*d6f0*/  HMMA.16816.F32.BF16 R56, R4, R38, R124 ;  /* 0x000000260438723c */ /* 0x000fe2000004187c */
[----:B------:R-:W2:Y:S04]  /*d700*/  LDL.LU R6, [R1+0x28] ;  /* 0x0000280001067983 */ /* 0x000ea80000300800 */
[----:B------:R-:W3:Y:S02]  /*d710*/  LDL.LU R7, [R1+0x30] ;  /* 0x0000300001077983 */ /* 0x000ee40000300800 */
[----:B------:R-:W-:Y:S01]  /*d720*/  MOV R124, R224 ;  /* 0x000000e0007c7202 */ /* 0x000fe20000000f00 */
[----:B------:R-:W-:Y:S01]  /*d730*/  MUFU.EX2 R135, R44 ;  /* 0x0000002c00877308 */ /* 0x000fe20000000800 */
[----:B------:R-:W-:-:S02]  /*d740*/  MOV R126, R70 ;  /* 0x00000046007e7202 */ /* 0x000fc40000000f00 */
[----:B------:R-:W-:Y:S02]  /*d750*/  MOV R125, R226 ;  /* 0x000000e2007d7202 */ /* 0x000fe40000000f00 */
[----:B------:R-:W-:-:S03]  /*d760*/  MOV R226, R51 ;  /* 0x0000003300e27202 */ /* 0x000fc60000000f00 */
[----:B------:R4:W-:Y:S01]  /*d770*/  MUFU.EX2 R44, R0 ;  /* 0x00000000002c7308 */ /* 0x0009e20000000800 */
[----:B------:R-:W-:Y:S02]  /*d780*/  MOV R4, R125 ;  /* 0x0000007d00047202 */ /* 0x000fe40000000f00 */
[----:B------:R-:W-:-:S05]  /*d790*/  MOV R127, R69 ;  /* 0x00000045007f7202 */ /* 0x000fca0000000f00 */
[----:B------:R-:W-:Y:S01]  /*d7a0*/  MUFU.EX2 R51, R43 ;  /* 0x0000002b00337308 */ /* 0x000fe20000000800 */
[----:B----4-:R-:W-:-:S07]  /*d7b0*/  FFMA.FTZ R0, R124, UR10, -R28 ;  /* 0x0000000a7c007c23 */ /* 0x010fce000801081c */
[----:B------:R-:W-:Y:S01]  /*d7c0*/  MUFU.EX2 R43, R31 ;  /* 0x0000001f002b7308 */ /* 0x000fe20000000800 */
[----:B------:R-:W-:-:S07]  /*d7d0*/  MOV R124, R137 ;  /* 0x00000089007c7202 */ /* 0x000fce0000000f00 */
[----:B------:R4:W-:Y:S01]  /*d7e0*/  MUFU.EX2 R31, R0 ;  /* 0x00000000001f7308 */ /* 0x0009e20000000800 */
[----:B------:R-:W-:Y:S02]  /*d7f0*/  MOV R5, R127 ;  /* 0x0000007f00057202 */ /* 0x000fe40000000f00 */
[----:B------:R-:W-:-:S05]  /*d800*/  MOV R137, R153 ;  /* 0x0000009900897202 */ /* 0x000fca0000000f00 */
[----:B------:R-:W-:Y:S01]  /*d810*/  MUFU.EX2 R132, R40 ;  /* 0x0000002800847308 */ /* 0x000fe20000000800 */
[----:B----4-:R-:W-:-:S07]  /*d820*/  FFMA.FTZ R0, R126, UR10, -R28 ;  /* 0x0000000a7e007c23 */ /* 0x010fce000801081c */
[----:B------:R4:W-:Y:S08]  /*d830*/  MUFU.EX2 R40, R0 ;  /* 0x0000000000287308 */ /* 0x0009f00000000800 */
[----:B------:R-:W-:Y:S01]  /*d840*/  MUFU.EX2 R134, R47 ;  /* 0x0000002f00867308 */ /* 0x000fe20000000800 */
[----:B----4-:R-:W-:Y:S01]  /*d850*/  FFMA.FTZ R0, R4, UR10, -R28 ;  /* 0x0000000a04007c23 */ /* 0x010fe2000801081c */
[----:B------:R-:W-:-:S06]  /*d860*/  FADD.FTZ R4, R124, R49 ;  /* 0x000000317c047221 */ /* 0x000fcc0000010000 */
[----:B------:R-:W-:Y:S08]  /*d870*/  MUFU.EX2 R136, R46 ;  /* 0x0000002e00887308 */ /* 0x000ff00000000800 */
[----:B------:R-:W-:Y:S08]  /*d880*/  MUFU.EX2 R133, R45 ;  /* 0x0000002d00857308 */ /* 0x000ff00000000800 */
[----:B------:R-:W-:Y:S08]  /*d890*/  MUFU.EX2 R47, R42 ;  /* 0x0000002a002f7308 */ /* 0x000ff00000000800 */
[----:B------:R-:W-:Y:S08]  /*d8a0*/  MUFU.EX2 R46, R2 ;  /* 0x00000002002e7308 */ /* 0x000ff00000000800 */
[----:B------:R4:W1:Y:S08]  /*d8b0*/  MUFU.EX2 R45, R3 ;  /* 0x00000003002d7308 */ /* 0x0008700000000800 */
[----:B------:R-:W-:Y:S01]  /*d8c0*/  MUFU.EX2 R42, R0 ;  /* 0x00000000002a7308 */ /* 0x000fe20000000800 */
[----:B----4-:R-:W-:Y:S01]  /*d8d0*/  FFMA.FTZ R3, R5, UR10, -R28 ;  /* 0x0000000a05037c23 */ /* 0x010fe2000801081c */
[----:B------:R-:W-:Y:S01]  /*d8e0*/  MOV R224, R50 ;  /* 0x0000003200e07202 */ /* 0x000fe20000000f00 */
[----:B------:R-:W-:Y:S05]  /*d8f0*/  HMMA.16816.F32.BF16 R116, R8, R36, R116 ;  /* 0x000000240874723c */ /* 0x000fea0000041874 */
[----:B------:R-:W4:Y:S08]  /*d900*/  MUFU.EX2 R50, R41 ;  /* 0x0000002900327308 */ /* 0x000f300000000800 */
[----:B------:R4:W3:Y:S01]  /*d910*/  MUFU.EX2 R41, R3 ;  /* 0x0000000300297308 */ /* 0x0008e20000000800 */
[----:B------:R-:W-:-:S02]  /*d920*/  MOV R126, R154 ;  /* 0x0000009a007e7202 */ /* 0x000fc40000000f00 */
[----:B------:R-:W-:Y:S02]  /*d930*/  MOV R125, R152 ;  /* 0x00000098007d7202 */ /* 0x000fe40000000f00 */
[----:B------:R-:W-:Y:S01]  /*d940*/  MOV R127, R155 ;  /* 0x0000009b007f7202 */ /* 0x000fe20000000f00 */
[----:B------:R-:W-:Y:S01]  /*d950*/  HMMA.16816.F32.BF16 R192, R8, R24, R192 ;  /* 0x0000001808c0723c */ /* 0x000fe200000418c0 */
[----:B------:R-:W-:Y:S01]  /*d960*/  MOV R139, R71 ;  /* 0x00000047008b7202 */ /* 0x000fe20000000f00 */
[----:B------:R-:W-:Y:S01]  /*d970*/  LDSM.16.MT88.4 R152, [R233+0xd800] ;  /* 0x00d80000e998783b */ /* 0x000fe20000004200 */
[----:B-1----:R-:W-:-:S03]  /*d980*/  F2FP.BF16.F32.PACK_AB R124, R45, R43 ;  /* 0x0000002b2d7c723e */ /* 0x002fc600000010ff */
[C---:B------:R-:W-:Y:S06]  /*d990*/  HMMA.16816.F32.BF16 R68, R8.reuse, R20, R140 ;  /* 0x000000140844723c */ /* 0x040fec000004188c */
[----:B------:R-:W-:Y:S01]  /*d9a0*/  HMMA.16816.F32.BF16 R84, R8, R16, R84 ;  /* 0x000000100854723c */ /* 0x000fe20000041854 */
[----:B----4-:R-:W-:Y:S01]  /*d9b0*/  FADD.FTZ R3, R125, R48 ;  /* 0x000000307d037221 */ /* 0x010fe20000010000 */
[----:B------:R-:W-:-:S04]  /*d9c0*/  F2FP.BF16.F32.PACK_AB R125, R40, R31 ;  /* 0x0000001f287d723e */ /* 0x000fc800000010ff */
[----:B------:R-:W-:Y:S01]  /*d9d0*/  HMMA.16816.F32.BF16 R100, R8, R12, R100 ;  /* 0x0000000c0864723c */ /* 0x000fe20000041864 */
[----:B------:R-:W-:-:S05]  /*d9e0*/  FADD.FTZ R28, R138, R3 ;  /* 0x000000038a1c7221 */ /* 0x000fca0000010000 */
[C---:B------:R-:W-:Y:S06]  /*d9f0*/  HMMA.16816.F32.BF16 R24, R8.reuse, R26, R200 ;  /* 0x0000001a0818723c */ /* 0x040fec00000418c8 */
[C---:B------:R-:W-:Y:S06]  /*da00*/  HMMA.16816.F32.BF16 R20, R8.reuse, R22, R80 ;  /* 0x000000160814723c */ /* 0x040fec0000041850 */
[C---:B------:R-:W-:Y:S06]  /*da10*/  HMMA.16816.F32.BF16 R16, R8.reuse, R18, R96 ;  /* 0x000000120810723c */ /* 0x040fec0000041860 */
[C---:B------:R-:W-:Y:S01]  /*da20*/  HMMA.16816.F32.BF16 R12, R8.reuse, R14, R112 ;  /* 0x0000000e080c723c */ /* 0x040fe20000041870 */
[----:B------:R-:W-:Y:S01]  /*da30*/  MOV R3, R174 ;  /* 0x000000ae00037202 */ /* 0x000fe20000000f00 */
[----:B------:R-:W-:Y:S04]  /*da40*/  LDSM.16.MT88.4 R200, [R235+0xd800] ;  /* 0x00d80000ebc8783b */ /* 0x000fe80000004200 */
[----:B------:R-:W-:Y:S01]  /*da50*/  HMMA.16816.F32.BF16 R8, R8, R38, R128 ;  /* 0x000000260808723c */ /* 0x000fe20000041880 */
[----:B------:R-:W-:Y:S01]  /*da60*/  MOV R36, R173 ;  /* 0x000000ad00247202 */ /* 0x000fe20000000f00 */
[----:B------:R-:W-:Y:S01]  /*da70*/  LDSM.16.MT88.4 R80, [R233+0xf800] ;  /* 0x00f80000e950783b */ /* 0x000fe20000004200 */
[----:B------:R-:W-:-:S02]  /*da80*/  MOV R37, R172 ;  /* 0x000000ac00257202 */ /* 0x000fc40000000f00 */
[----:B------:R-:W-:Y:S01]  /*da90*/  MOV R48, R171 ;  /* 0x000000ab00307202 */ /* 0x000fe20000000f00 */
[----:B------:R-:W-:Y:S01]  /*daa0*/  LDSM.16.MT88.4 R96, [R234+0xf800] ;  /* 0x00f80000ea60783b */ /* 0x000fe20000004200 */
[----:B------:R-:W-:Y:S02]  /*dab0*/  F2FP.BF16.F32.PACK_AB R128, R136, R134 ;  /* 0x000000868880723e */ /* 0x000fe400000010ff */
[----:B------:R-:W-:Y:S01]  /*dac0*/  F2FP.BF16.F32.PACK_AB R129, R47, R51 ;  /* 0x000000332f81723e */ /* 0x000fe200000010ff */
[----:B------:R-:W-:Y:S01]  /*dad0*/  LDSM.16.MT88.4 R112, [R236+0xf800] ;  /* 0x00f80000ec70783b */ /* 0x000fe20000004200 */
[----:B------:R-:W-:Y:S02]  /*dae0*/  F2FP.BF16.F32.PACK_AB R130, R135, R133 ;  /* 0x000000858782723e */ /* 0x000fe400000010ff */
[----:B------:R-:W-:Y:S02]  /*daf0*/  F2FP.BF16.F32.PACK_AB R131, R132, R50 ;  /* 0x000000328483723e */ /* 0x000fe400000010ff */
[----:B------:R-:W-:-:S02]  /*db00*/  MOV R49, R170 ;  /* 0x000000aa00317202 */ /* 0x000fc40000000f00 */
[----:B------:R-:W-:Y:S02]  /*db10*/  MOV R140, R169 ;  /* 0x000000a9008c7202 */ /* 0x000fe40000000f00 */
[----:B------:R-:W-:Y:S02]  /*db20*/  MOV R141, R168 ;  /* 0x000000a8008d7202 */ /* 0x000fe40000000f00 */
[----:B------:R-:W-:Y:S01]  /*db30*/  MOV R142, R187 ;  /* 0x000000bb008e7202 */ /* 0x000fe20000000f00 */
[----:B------:R-:W-:Y:S01]  /*db40*/  LDSM.16.MT88.4 R168, [R234+0xd800] ;  /* 0x00d80000eaa8783b */ /* 0x000fe20000004200 */
[----:B------:R-:W-:Y:S02]  /*db50*/  MOV R143, R186 ;  /* 0x000000ba008f7202 */ /* 0x000fe40000000f00 */
[----:B------:R-:W-:Y:S01]  /*db60*/  MOV R138, R184 ;  /* 0x000000b8008a7202 */ /* 0x000fe20000000f00 */
[----:B--2---:R-:W-:Y:S01]  /*db70*/  FFMA.FTZ R2, R6, R29, R34 ;  /* 0x0000001d06027223 */ /* 0x004fe20000010022 */
[----:B------:R-:W-:Y:S01]  /*db80*/  FADD.FTZ R29, R137, R4 ;  /* 0x00000004891d7221 */ /* 0x000fe20000010000 */
[----:B------:R1:W5:Y:S01]  /*db90*/  LDL.LU R34, [R1+0x88] ;  /* 0x0000880001227983 */ /* 0x0003620000300800 */
[----:B---3--:R-:W-:-:S03]  /*dba0*/  FFMA.FTZ R0, R7, R30, R33 ;  /* 0x0000001e07007223 */ /* 0x008fc60000010021 */
[----:B------:R-:W2:Y:S01]  /*dbb0*/  LDSM.16.MT88.4 R4, [R235+0xf800] ;  /* 0x00f80000eb04783b */ /* 0x000ea20000004200 */
[----:B------:R-:W-:Y:S01]  /*dbc0*/  FADD.FTZ R2, R126, R2 ;  /* 0x000000027e027221 */ /* 0x000fe20000010000 */
[----:B------:R-:W-:Y:S01]  /*dbd0*/  FADD.FTZ R30, R127, R0 ;  /* 0x000000007f1e7221 */ /* 0x000fe20000010000 */
[----:B------:R-:W-:Y:S01]  /*dbe0*/  F2FP.BF16.F32.PACK_AB R126, R44, R46 ;  /* 0x0000002e2c7e723e */ /* 0x000fe200000010ff */
[----:B------:R-:W-:Y:S01]  /*dbf0*/  FADD.FTZ R3, R3, R29 ;  /* 0x0000001d03037221 */ /* 0x000fe20000010000 */
[----:B------:R-:W-:Y:S01]  /*dc00*/  F2FP.BF16.F32.PACK_AB R127, R41, R42 ;  /* 0x0000002a297f723e */ /* 0x000fe200000010ff */
[----:B------:R-:W-:Y:S01]  /*dc10*/  FADD.FTZ R0, R32, R2 ;  /* 0x0000000220007221 */ /* 0x000fe20000010000 */
[----:B------:R-:W-:Y:S01]  /*dc20*/  MOV R2, R175 ;  /* 0x000000af00027202 */ /* 0x000fe20000000f00 */
[----:B------:R-:W-:Y:S01]  /*dc30*/  FADD.FTZ R3, R49, R3 ;  /* 0x0000000331037221 */ /* 0x000fe20000010000 */
[----:B------:R-:W-:Y:S01]  /*dc40*/  MOV R137, R185 ;  /* 0x000000b900897202 */ /* 0x000fe20000000f00 */
[----:B------:R-:W-:Y:S01]  /*dc50*/  FADD.FTZ R0, R37, R0 ;  /* 0x0000000025007221 */ /* 0x000fe20000010000 */
[----:B------:R-:W3:Y:S01]  /*dc60*/  LDSM.16.MT88.4 R184, [R236+0xd800] ;  /* 0x00d80000ecb8783b */ /* 0x000ee20000004200 */
[----:B------:R-:W-:-:S02]  /*dc70*/  FADD.FTZ R3, R143, R3 ;  /* 0x000000038f037221 */ /* 0x000fc40000010000 */
[----:B------:R-:W-:Y:S01]  /*dc80*/  FADD.FTZ R0, R141, R0 ;  /* 0x000000008d007221 */ /* 0x000fe20000010000 */
[----:B------:R1:W5:Y:S03]  /*dc90*/  LDL.LU R33, [R1+0x84] ;  /* 0x0000840001217983 */ /* 0x0003660000300800 */
[----:B------:R-:W-:Y:S01]  /*dca0*/  FADD.FTZ R0, R138, R0 ;  /* 0x000000008a007221 */ /* 0x000fe20000010000 */
[----:B------:R1:W5:Y:S01]  /*dcb0*/  LDL.LU R32, [R1+0x80] ;  /* 0x0000800001207983 */ /* 0x0003620000300800 */
[-C--:B--2---:R-:W-:Y:S06]  /*dcc0*/  HMMA.16816.F32.BF16 R120, R124, R4.reuse, R120 ;  /* 0x000000047c78723c */ /* 0x084fec0000041878 */
[----:B------:R-:W-:Y:S07]  /*dcd0*/  HMMA.16816.F32.BF16 R116, R128, R4, R116 ;  /* 0x000000048074723c */ /* 0x000fee0000041874 */
[----:B------:R-:W-:Y:S01]  /*dce0*/  FADD.FTZ R4, R2, R30 ;  /* 0x0000001e02047221 */ /* 0x000fe20000010000 */
[----:B------:R-:W-:-:S03]  /*dcf0*/  FADD.FTZ R2, R36, R28 ;  /* 0x0000001c24027221 */ /* 0x000fc60000010000 */
[----:B------:R-:W-:Y:S01]  /*dd00*/  FADD.FTZ R4, R48, R4 ;  /* 0x0000000430047221 */ /* 0x000fe20000010000 */
[----:B------:R-:W-:-:S03]  /*dd10*/  FADD.FTZ R2, R140, R2 ;  /* 0x000000028c027221 */ /* 0x000fc60000010000 */
        /* <DEDUP_REMOVED lines=47> */
[----:B------:R-:W-:Y:S01]  /*e010*/  HMMA.16816.F32.BF16 R148, R128, R152, R148 ;  /* 0x000000988094723c */ /* 0x000fe20000041894 */
[----:B------:R-:W-:-:S05]  /*e020*/  MOV R135, R247 ;  /* 0x000000f700877202 */ /* 0x000fca0000000f00 */
[----:B------:R-:W-:Y:S01]  /*e030*/  HMMA.16816.F32.BF16 R144, R124, R152, R144 ;  /* 0x000000987c90723c */ /* 0x000fe20000041890 */
[----:B------:R-:W-:-:S05]  /*e040*/  MOV R136, R252 ;  /* 0x000000fc00887202 */ /* 0x000fca0000000f00 */
[----:B------:R-:W-:Y:S01]  /*e050*/  HMMA.16816.F32.BF16 R156, R124, R154, R156 ;  /* 0x0000009a7c9c723c */ /* 0x000fe2000004189c */
[----:B------:R-:W-:-:S05]  /*e060*/  MOV R133, R245 ;  /* 0x000000f500857202 */ /* 0x000fca0000000f00 */
[----:B------:R-:W-:Y:S01]  /*e070*/  HMMA.16816.F32.BF16 R164, R124, R168, R164 ;  /* 0x000000a87ca4723c */ /* 0x000fe200000418a4 */
[----:B------:R-:W-:-:S05]  /*e080*/  MOV R134, R246 ;  /* 0x000000f600867202 */ /* 0x000fca0000000f00 */
[C---:B------:R-:W-:Y:S06]  /*e090*/  HMMA.16816.F32.BF16 R172, R124.reuse, R170, R64 ;  /* 0x000000aa7cac723c */ /* 0x040fec0000041840 */
        /* <DEDUP_REMOVED lines=30> */
[----:B------:R-:W1:Y:S01]  /*e280*/  @!P3 LDC.64 R6, c[0x0][0x220] ;  /* 0x00008800ff06bb82 */ /* 0x000e620000000a00 */
[----:B------:R-:W-:-:S04]  /*e290*/  DEPBAR.LE SB0, 0x0 ;  /* 0x000080000000791a */ /* 0x000fc80000000000 */
[----:B------:R-:W-:-:S03]  /*e2a0*/  USHF.R.S32.HI UR5, URZ, 0x1f, UR4 ;  /* 0x0000001f3f057899 */ /* 0x000fc60008011404 */
[----:B------:R-:W-:Y:S01]  /*e2b0*/  BAR.SYNC.DEFER_BLOCKING 0x0 ;  /* 0x0000000000007b1d */ /* 0x000fe20000010000 */
[----:B------:R-:W-:-:S07]  /*e2c0*/  UIMAD UR5, UR5, UR6, URZ ;  /* 0x00000006050572a4 */ /* 0x000fce000f8e023f */
[----:B------:R-:W4:Y:S01]  /*e2d0*/  @!P2 LDC.64 R8, c[0x0][0x220] ;  /* 0x00008800ff08ab82 */ /* 0x000f220000000a00 */
[----:B------:R-:W-:Y:S02]  /*e2e0*/  UIMAD.WIDE.U32 UR12, UR4, UR6, URZ ;  /* 0x00000006040c72a5 */ /* 0x000fe4000f8e003f */
[----:B------:R-:W-:-:S05]  /*e2f0*/  UIMAD UR5, UR4, UR7, UR5 ;  /* 0x00000007040572a4 */ /* 0x000fca000f8e0205 */
[----:B------:R-:W4:Y:S01]  /*e300*/  @!P3 LDC.64 R10, c[0x0][0x220] ;  /* 0x00008800ff0abb82 */ /* 0x000f220000000a00 */
[----:B------:R-:W-:Y:S01]  /*e310*/  UIADD3 UR5, UR13, UR5, URZ ;  /* 0x000000050d057290 */ /* 0x000fe2000fffe03f */
[----:B------:R-:W-:-:S06]  /*e320*/  IMAD.U32 R2, RZ, RZ, UR12 ;  /* 0x0000000cff027e24 */ /* 0x000fcc000f8e00ff */
[----:B------:R-:W4:Y:S01]  /*e330*/  @!P3 LDC.64 R14, c[0x0][0x220] ;  /* 0x00008800ff0ebb82 */ /* 0x000f220000000a00 */
[----:B------:R-:W-:Y:S02]  /*e340*/  IMAD.U32 R3, RZ, RZ, UR13 ;  /* 0x0000000dff037e24 */ /* 0x000fe4000f8e00ff */
[----:B------:R-:W-:-:S05]  /*e350*/  IMAD.U32 R3, RZ, RZ, UR5 ;  /* 0x00000005ff037e24 */ /* 0x000fca000f8e00ff */
[----:B------:R-:W4:Y:S08]  /*e360*/  @!P2 LDC.64 R12, c[0x0][0x220] ;  /* 0x00008800ff0cab82 */ /* 0x000f300000000a00 */
[----:B------:R-:W4:Y:S08]  /*e370*/  @!P2 LDC.64 R16, c[0x0][0x220] ;  /* 0x00008800ff10ab82 */ /* 0x000f300000000a00 */
[----:B------:R-:W4:Y:S08]  /*e380*/  @!P3 LDC.64 R18, c[0x0][0x220] ;  /* 0x00008800ff12bb82 */ /* 0x000f300000000a00 */
[----:B------:R-:W4:Y:S01]  /*e390*/  @!P2 LDC.64 R20, c[0x0][0x220] ;  /* 0x00008800ff14ab82 */ /* 0x000f220000000a00 */
[----:B------:R-:W-:Y:S01]  /*e3a0*/  @P3 STS.128 [R244+0xc000], RZ ;  /* 0x00c000fff4003388 */ /* 0x000fe20000000c00 */
[----:B--2---:R-:W-:-:S04]  /*e3b0*/  LEA R0, P0, R2, R230, 0x6 ;  /* 0x000000e602007211 */ /* 0x004fc800078030ff */
[----:B---3--:R-:W-:Y:S02]  /*e3c0*/  LEA.HI.X R3, R2, R223, R3, 0x6, P0 ;  /* 0x000000df02037211 */ /* 0x008fe400000f3403 */
[C---:B-1----:R-:W-:Y:S02]  /*e3d0*/  @!P3 LEA R6, P1, R0.reuse, R6, 0x1 ;  /* 0x000000060006b211 */ /* 0x042fe400078208ff */
[C---:B----4-:R-:W-:Y:S02]  /*e3e0*/  @!P2 LEA R8, P0, R0.reuse, R8, 0x1 ;  /* 0x000000080008a211 */ /* 0x050fe400078008ff */
[C-C-:B------:R-:W-:Y:S02]  /*e3f0*/  @!P3 LEA.HI.X R7, R0.reuse, R7, R3.reuse, 0x1, P1 ;  /* 0x000000070007b211 */ /* 0x140fe400008f0c03 */
[C---:B------:R-:W-:Y:S02]  /*e400*/  IADD3 R2, P1, R0.reuse, UR28, RZ ;  /* 0x0000001c00027c10 */ /* 0x040fe4000ff3e0ff */
[----:B------:R-:W-:Y:S01]  /*e410*/  @!P2 LEA.HI.X R9, R0, R9, R3, 0x1, P0 ;  /* 0x000000090009a211 */ /* 0x000fe200000f0c03 */
[----:B------:R-:W-:Y:S01]  /*e420*/  @!PT LDS RZ, [RZ] ;  /* 0x00000000fffff984 */ /* 0x000fe20000000800 */
[----:B------:R-:W-:Y:S01]  /*e430*/  @!PT LDS RZ, [RZ] ;  /* 0x00000000fffff984 */ /* 0x000fe20000000800 */
[----:B------:R-:W-:Y:S01]  /*e440*/  @!PT LDS RZ, [RZ] ;  /* 0x00000000fffff984 */ /* 0x000fe20000000800 */
[----:B------:R1:W-:Y:S01]  /*e450*/  @!P3 LDGSTS.E.BYPASS.LTC128B.128 [R244+0xc000], desc[UR20][R6.64] ;  /* 0x0c00000006f4bfae */ /* 0x0003e2000b901d54 */
[----:B------:R-:W-:-:S02]  /*e460*/  @!P3 LEA R10, P0, R2, R10, 0x1 ;  /* 0x0000000a020ab211 */ /* 0x000fc400078008ff */
[----:B------:R-:W-:Y:S02]  /*e470*/  IADD3.X R5, R3, UR19, RZ, P1, !PT ;  /* 0x0000001303057c10 */ /* 0x000fe40008ffe4ff */
[C---:B------:R-:W-:Y:S02]  /*e480*/  IADD3 R0, P4, R2.reuse, UR28, RZ ;  /* 0x0000001c02007c10 */ /* 0x040fe4000ff9e0ff */
[----:B------:R-:W-:Y:S02]  /*e490*/  @!P3 LEA.HI.X R11, R2, R11, R5, 0x1, P0 ;  /* 0x0000000b020bb211 */ /* 0x000fe400000f0c05 */
[----:B------:R-:W-:Y:S02]  /*e4a0*/  @!P3 LEA R14, P1, R0, R14, 0x1 ;  /* 0x0000000e000eb211 */ /* 0x000fe400078208ff */
[----:B------:R-:W-:Y:S02]  /*e4b0*/  IADD3.X R4, R5, UR19, RZ, P4, !PT ;  /* 0x0000001305047c10 */ /* 0x000fe4000a7fe4ff */
[----:B------:R-:W-:-:S02]  /*e4c0*/  @!P2 LEA R12, P0, R2, R12, 0x1 ;  /* 0x0000000c020ca211 */ /* 0x000fc400078008ff */
[C---:B------:R-:W-:Y:S01]  /*e4d0*/  IADD3 R3, P5, R0.reuse, UR28, RZ ;  /* 0x0000001c00037c10 */ /* 0x040fe2000ffbe0ff */
[----:B------:R-:W-:Y:S01]  /*e4e0*/  @P2 STS.128 [R244+0xe000], RZ ;  /* 0x00e000fff4002388 */ /* 0x000fe20000000c00 */
[----:B------:R-:W-:Y:S02]  /*e4f0*/  @!P3 LEA.HI.X R15, R0, R15, R4, 0x1, P1 ;  /* 0x0000000f000fb211 */ /* 0x000fe400008f0c04 */
[----:B------:R-:W-:Y:S01]  /*e500*/  @!P2 LEA.HI.X R13, R2, R13, R5, 0x1, P0 ;  /* 0x0000000d020da211 */ /* 0x000fe200000f0c05 */
[----:B------:R-:W-:Y:S01]  /*e510*/  @!PT LDS RZ, [RZ] ;  /* 0x00000000fffff984 */ /* 0x000fe20000000800 */
[----:B------:R-:W-:Y:S01]  /*e520*/  @!PT LDS RZ, [RZ] ;  /* 0x00000000fffff984 */ /* 0x000fe20000000800 */
[----:B------:R-:W-:Y:S01]  /*e530*/  @!PT LDS RZ, [RZ] ;  /* 0x00000000fffff984 */ /* 0x000fe20000000800 */
[----:B------:R2:W-:Y:S01]  /*e540*/  @!P2 LDGSTS.E.BYPASS.LTC128B.128 [R244+0xe000], desc[UR20][R8.64+0x80] ;  /* 0x0e00008008f4afae */ /* 0x0005e2000b901d54 */
[----:B------:R-:W-:-:S03]  /*e550*/  IADD3.X R5, R4, UR19, RZ, P5, !PT ;  /* 0x0000001304057c10 */ /* 0x000fc6000affe4ff */
[----:B------:R-:W-:Y:S01]  /*e560*/  @P3 STS.128 [R244+0xc800], RZ ;  /* 0x00c800fff4003388 */ /* 0x000fe20000000c00 */
[----:B-1----:R-:W-:-:S03]  /*e570*/  @!P2 LEA R6, P1, R0, R16, 0x1 ;  /* 0x000000100006a211 */ /* 0x002fc600078208ff */
[----:B------:R-:W-:Y:S01]  /*e580*/  @!PT LDS RZ, [RZ] ;  /* 0x00000000fffff984 */ /* 0x000fe20000000800 */
[----:B------:R-:W-:Y:S01]  /*e590*/  @!PT LDS RZ, [RZ] ;  /* 0x00000000fffff984 */ /* 0x000fe20000000800 */
[----:B------:R-:W-:Y:S01]  /*e5a0*/  @!PT LDS RZ, [RZ] ;  /* 0x00000000fffff984 */ /* 0x000fe20000000800 */
[----:B------:R-:W-:Y:S01]  /*e5b0*/  @!P3 LDGSTS.E.BYPASS.LTC128B.128 [R244+0xc800], desc[UR20][R10.64] ;  /* 0x0c8000000af4bfae */ /* 0x000fe2000b901d54 */
[C---:B------:R-:W-:Y:S02]  /*e5c0*/  @!P2 LEA R2, P0, R3.reuse, R20, 0x1 ;  /* 0x000000140302a211 */ /* 0x040fe400078008ff */
        /* <DEDUP_REMOVED lines=10> */
[----:B------:R-:W-:Y:S01]  /*e670*/  @!P3 LDGSTS.E.BYPASS.LTC128B.128 [R244+0xd000], desc[UR20][R14.64] ;  /* 0x0d0000000ef4bfae */ /* 0x000fe2000b901d54 */
[----:B--2---:R-:W-:-:S03]  /*e680*/  @!P3 LEA R8, P4, R3, R18, 0x1 ;  /* 0x000000120308b211 */ /* 0x004fc600078808ff */
[----:B------:R-:W-:Y:S01]  /*e690*/  @P2 STS.128 [R244+0xf000], RZ ;  /* 0x00f000fff4002388 */ /* 0x000fe20000000c00 */
[----:B------:R-:W-:-:S03]  /*e6a0*/  @!P3 LEA.HI.X R9, R3, R19, R5, 0x1, P4 ;  /* 0x000000130309b211 */ /* 0x000fc600020f0c05 */
[----:B------:R-:W-:Y:S01]  /*e6b0*/  @!PT LDS RZ, [RZ] ;  /* 0x00000000fffff984 */ /* 0x000fe20000000800 */
[----:B------:R-:W-:Y:S01]  /*e6c0*/  @!PT LDS RZ, [RZ] ;  /* 0x00000000fffff984 */ /* 0x000fe20000000800 */
[----:B------:R-:W-:Y:S01]  /*e6d0*/  @!PT LDS RZ, [RZ] ;  /* 0x00000000fffff984 */ /* 0x000fe20000000800 */
[----:B------:R1:W-:Y:S01]  /*e6e0*/  @!P2 LDGSTS.E.BYPASS.LTC128B.128 [R244+0xf000], desc[UR20][R6.64+0x80] ;  /* 0x0f00008006f4afae */ /* 0x0003e2000b901d54 */
[----:B------:R-:W-:-:S03]  /*e6f0*/  @!P2 LEA.HI.X R3, R3, R21, R5, 0x1, P0 ;  /* 0x000000150303a211 */ /* 0x000fc600000f0c05 */
[----:B------:R-:W-:Y:S04]  /*e700*/  @P3 STS.128 [R244+0xd800], RZ ;  /* 0x00d800fff4003388 */ /* 0x000fe80000000c00 */
        /* <DEDUP_REMOVED lines=9> */
[----:B-----5:R-:W-:Y:S04]  /*e7a0*/  LDSM.16.M88.4 R48, [R232+0x8000] ;  /* 0x00800000e830783b */ /* 0x020fe80000000200 */
[----:B------:R-:W-:Y:S04]  /*e7b0*/  LDSM.16.M88.4 R36, [R232+0x9800] ;  /* 0x00980000e824783b */ /* 0x000fe80000000200 */
[----:B-1----:R-:W1:Y:S04]  /*e7c0*/  LDSM.16.M88.4 R4, [R240+0x2000] ;  /* 0x00200000f004783b */ /* 0x002e680000000200 */
[----:B------:R-:W-:Y:S04]  /*e7d0*/  LDSM.16.M88.4 R28, [R239] ;  /* 0x00000000ef1c783b */ /* 0x000fe80000000200 */
[----:B--2---:R-:W-:Y:S04]  /*e7e0*/  LDSM.16.M88.4 R8, [R241+0x2000] ;  /* 0x00200000f108783b */ /* 0x004fe80000000200 */
[----:B------:R-:W2:Y:S04]  /*e7f0*/  LDSM.16.M88.4 R44, [R232+0x8800] ;  /* 0x00880000e82c783b */ /* 0x000ea80000000200 */
[----:B------:R-:W4:Y:S04]  /*e800*/  LDSM.16.M88.4 R40, [R232+0x9000] ;  /* 0x00900000e828783b */ /* 0x000f280000000200 */
[----:B------:R-:W3:Y:S04]  /*e810*/  LDSM.16.M88.4 R16, [R239+0x1800] ;  /* 0x00180000ef10783b */ /* 0x000ee80000000200 */
[----:B------:R-:W-:Y:S04]  /*e820*/  LDSM.16.M88.4 R24, [R239+0x800] ;  /* 0x00080000ef18783b */ /* 0x000fe80000000200 */
[----:B------:R-:W3:Y:S04]  /*e830*/  LDSM.16.M88.4 R20, [R239+0x1000] ;  /* 0x00100000ef14783b */ /* 0x000ee80000000200 */
[----:B------:R-:W3:Y:S01]  /*e840*/  LDSM.16.M88.4 R12, [R240] ;  /* 0x00000000f00c783b */ /* 0x000ee20000000200 */
[----:B------:R-:W-:-:S03]  /*e850*/  UIADD3 UR12, UR18, -0x3, URZ ;  /* 0xfffffffd120c7890 */ /* 0x000fc6000fffe03f */
[----:B------:R-:W0:Y:S01]  /*e860*/  LDGDEPBAR ;  /* 0x00000000000079af */ /* 0x000e220000000000 */
[C---:B-1----:R-:W-:Y:S06]  /*e870*/  HMMA.16816.F32.BF16 R132, R4.reuse, R50, RZ ;  /* 0x000000320484723c */ /* 0x042fec00000418ff */
[C---:B------:R-:W-:Y:S06]  /*e880*/  HMMA.16816.F32.BF16 R136, R4.reuse, R48, RZ ;  /* 0x000000300488723c */ /* 0x040fec00000418ff */
[C---:B------:R-:W-:Y:S06]  /*e890*/  HMMA.16816.F32.BF16 R56, R4.reuse, R36, RZ ;  /* 0x000000240438723c */ /* 0x040fec00000418ff */
[----:B--2---:R-:W-:Y:S06]  /*e8a0*/  HMMA.16816.F32.BF16 R208, R4, R46, RZ ;  /* 0x0000002e04d0723c */ /* 0x004fec00000418ff */
[----:B------:R-:W-:Y:S06]  /*e8b0*/  HMMA.16816.F32.BF16 R212, R8, R30, R132 ;  /* 0x0000001e08d4723c */ /* 0x000fec0000041884 */
[C---:B----4-:R-:W-:Y:S06]  /*e8c0*/  HMMA.16816.F32.BF16 R60, R4.reuse, R40, RZ ;  /* 0x00000028043c723c */ /* 0x050fec00000418ff */
[C---:B------:R-:W-:Y:S06]  /*e8d0*/  HMMA.16816.F32.BF16 R52, R4.reuse, R38, RZ ;  /* 0x000000260434723c */ /* 0x040fec00000418ff */
[C---:B------:R-:W-:Y:S06]  /*e8e0*/  HMMA.16816.F32.BF16 R64, R4.reuse, R44, RZ ;  /* 0x0000002c0440723c */ /* 0x040fec00000418ff */
[----:B------:R-:W-:Y:S01]  /*e8f0*/  HMMA.16816.F32.BF16 R140, R4, R42, RZ ;  /* 0x0000002a048c723c */ /* 0x000fe200000418ff */
[----:B------:R-:W1:Y:S01]  /*e900*/  LDSM.16.M88.4 R4, [R241] ;  /* 0x00000000f104783b */ /* 0x000e620000000200 */
[----:B---3--:R-:W-:-:S04]  /*e910*/  IMAD.MOV.U32 R3, RZ, RZ, R213 ;  /* 0x000000ffff037224 */ /* 0x008fc800078e00d5 */
[----:B------:R-:W-:Y:S01]  /*e920*/  HMMA.16816.F32.BF16 R248, R8, R28, R136 ;  /* 0x0000001c08f8723c */ /* 0x000fe20000041888 */
[----:B------:R-:W-:Y:S02]  /*e930*/  IMAD.MOV.U32 R2, RZ, RZ, R214 ;  /* 0x000000ffff027224 */ /* 0x000fe400078e00d6 */
[----:B------:R-:W-:-:S03]  /*e940*/  IMAD.MOV.U32 R0, RZ, RZ, R215 ;  /* 0x000000ffff007224 */ /* 0x000fc600078e00d7 */
[C---:B------:R-:W-:Y:S07]  /*e950*/  HMMA.16816.F32.BF16 R136, R8.reuse, R16, R56 ;  /* 0x000000100888723c */ /* 0x040fee0000041838 */
[----:B------:R-:W-:Y:S01]  /*e960*/  IMAD.MOV.U32 R56, RZ, RZ, R212 ;  /* 0x000000ffff387224 */ /* 0x000fe200078e00d4 */
[C---:B------:R-:W-:Y:S06]  /*e970*/  HMMA.16816.F32.BF16 R220, R8.reuse, R20, R60 ;  /* 0x0000001408dc723c */ /* 0x040fec000004183c */
[C---:B------:R-:W-:Y:S06]  /*e980*/  HMMA.16816.F32.BF16 R212, R8.reuse, R26, R208 ;  /* 0x0000001a08d4723c */ /* 0x040fec00000418d0 */
[----:B------:R-:W-:Y:S01]  /*e990*/  HMMA.16816.F32.BF16 R228, R8, R18, R52 ;  /* 0x0000001208e4723c */ /* 0x000fe20000041834 */
[----:B------:R-:W-:-:S05]  /*e9a0*/  IMAD.MOV.U32 R211, RZ, RZ, R56 ;  /* 0x000000ffffd37224 */ /* 0x000fca00078e0038 */
[C---:B------:R-:W-:Y:S06]  /*e9b0*/  HMMA.16816.F32.BF16 R60, R12.reuse, R48, RZ ;  /* 0x000000300c3c723c */ /* 0x040fec00000418ff */
[C---:B------:R-:W-:Y:S06]  /*e9c0*/  HMMA.16816.F32.BF16 R56, R12.reuse, R50, RZ ;  /* 0x000000320c38723c */ /* 0x040fec00000418ff */
[C---:B------:R-:W-:Y:S06]  /*e9d0*/  HMMA.16816.F32.BF16 R52, R12.reuse, R44, RZ ;  /* 0x0000002c0c34723c */ /* 0x040fec00000418ff */
[----:B------:R-:W-:Y:S06]  /*e9e0*/  HMMA.16816.F32.BF16 R48, R12, R46, RZ ;  /* 0x0000002e0c30723c */ /* 0x000fec00000418ff */
[C---:B------:R-:W-:Y:S06]  /*e9f0*/  HMMA.16816.F32.BF16 R216, R8.reuse, R24, R64 ;  /* 0x0000001808d8723c */ /* 0x040fec0000041840 */
[----:B------:R-:W-:Y:S06]  /*ea00*/  HMMA.16816.F32.BF16 R224, R8, R22, R140 ;  /* 0x0000001608e0723c */ /* 0x000fec000004188c */
[C---:B------:R-:W-:Y:S06]  /*ea10*/  HMMA.16816.F32.BF16 R44, R12.reuse, R40, RZ ;  /* 0x000000280c2c723c */ /* 0x040fec00000418ff */
[C---:B------:R-:W-:Y:S06]  /*ea20*/  HMMA.16816.F32.BF16 R40, R12.reuse, R42, RZ ;  /* 0x0000002a0c28723c */ /* 0x040fec00000418ff */
[C---:B------:R-:W-:Y:S06]  /*ea30*/  HMMA.16816.F32.BF16 R8, R12.reuse, R36, RZ ;  /* 0x000000240c08723c */ /* 0x040fec00000418ff */
[----:B------:R-:W-:Y:S06]  /*ea40*/  HMMA.16816.F32.BF16 R12, R12, R38, RZ ;  /* 0x000000260c0c723c */ /* 0x000fec00000418ff */
[C---:B-1----:R-:W-:Y:S06]  /*ea50*/  HMMA.16816.F32.BF16 R64, R4.reuse, R20, R44 ;  /* 0x000000140440723c */ /* 0x042fec000004182c */
[C---:B------:R-:W-:Y:S06]  /*ea60*/  HMMA.16816.F32.BF16 R60, R4.reuse, R28, R60 ;  /* 0x0000001c043c723c */ /* 0x040fec000004183c */
[C---:B------:R-:W-:Y:S06]  /*ea70*/  HMMA.16816.F32.BF16 R44, R4.reuse, R30, R56 ;  /* 0x0000001e042c723c */ /* 0x040fec0000041838 */
[C---:B------:R-:W-:Y:S06]  /*ea80*/  HMMA.16816.F32.BF16 R52, R4.reuse, R24, R52 ;  /* 0x000000180434723c */ /* 0x040fec0000041834 */
        /* <DEDUP_REMOVED lines=10> */
[----:B------:R-:W-:-:S02]  /*eb30*/  IMAD.MOV.U32 R56, RZ, RZ, R211 ;  /* 0x000000ffff387224 */ /* 0x000fc400078e00d3 */
[----:B------:R-:W-:Y:S02]  /*eb40*/  IMAD.MOV.U32 R57, RZ, RZ, R3 ;  /* 0x000000ffff397224 */ /* 0x000fe400078e0003 */
[----:B------:R-:W-:Y:S02]  /*eb50*/  IMAD.MOV.U32 R58, RZ, RZ, R2 ;  /* 0x000000ffff3a7224 */ /* 0x000fe400078e0002 */
[----:B------:R-:W-:Y:S01]  /*eb60*/  IMAD.MOV.U32 R59, RZ, RZ, R0 ;  /* 0x000000ffff3b7224 */ /* 0x000fe200078e0000 */
[C---:B-1----:R-:W-:Y:S06]  /*eb70*/  HMMA.16816.F32.BF16 R60, R8.reuse, R24, R60 ;  /* 0x00000018083c723c */ /* 0x042fec000004183c */
[----:B--2---:R-:W-:Y:S06]  /*eb80*/  HMMA.16816.F32.BF16 R52, R8, R20, R52 ;  /* 0x000000140834723c */ /* 0x004fec0000041834 */
[C---:B---3--:R-:W-:Y:S06]  /*eb90*/  HMMA.16816.F32.BF16 R140, R4.reuse, R24, R248 ;  /* 0x00000018048c723c */ /* 0x048fec00000418f8 */
[C---:B----4-:R-:W-:Y:S06]  /*eba0*/  HMMA.16816.F32.BF16 R248, R4.reuse, R12, R136 ;  /* 0x0000000c04f8723c */ /* 0x050fec0000041888 */
[C---:B------:R-:W-:Y:S06]  /*ebb0*/  HMMA.16816.F32.BF16 R136, R4.reuse, R26, R56 ;  /* 0x0000001a0488723c */ /* 0x040fec0000041838 */
[C---:B------:R-:W-:Y:S06]  /*ebc0*/  HMMA.16816.F32.BF16 R208, R4.reuse, R20, R216 ;  /* 0x0000001404d0723c */ /* 0x040fec00000418d8 */
[C---:B------:R-:W-:Y:S06]  /*ebd0*/  HMMA.16816.F32.BF16 R220, R4.reuse, R16, R220 ;  /* 0x0000001004dc723c */ /* 0x040fec00000418dc */
[C---:B------:R-:W-:Y:S06]  /*ebe0*/  HMMA.16816.F32.BF16 R212, R4.reuse, R22, R212 ;  /* 0x0000001604d4723c */ /* 0x040fec00000418d4 */
[C---:B------:R-:W-:Y:S06]  /*ebf0*/  HMMA.16816.F32.BF16 R224, R4.reuse, R18, R224 ;  /* 0x0000001204e0723c */ /* 0x040fec00000418e0 */
[----:B------:R-:W-:Y:S01]  /*ec00*/  HMMA.16816.F32.BF16 R228, R4, R14, R228 ;  /* 0x0000000e04e4723c */ /* 0x000fe200000418e4 */
[----:B------:R-:W-:Y:S05]  /*ec10*/  LDSM.16.M88.4 R4, [R242+0x2000] ;  /* 0x00200000f204783b */ /* 0x000fea0000000200 */
[C---:B------:R-:W-:Y:S01]  /*ec20*/  HMMA.16816.F32.BF16 R56, R8.reuse, R26, R44 ;  /* 0x0000001a0838723c */ /* 0x040fe2000004182c */
[----:B------:R-:W1:Y:S05]  /*ec30*/  LDSM.16.M88.4 R24, [R237] ;  /* 0x00000000ed18783b */ /* 0x000e6a0000000200 */
        /* <DEDUP_REMOVED lines=10> */
[C---:B--2---:R-:W-:Y:S06]  /*ece0*/  HMMA.16816.F32.BF16 R140, R4.reuse, R22, R212 ;  /* 0x00000016048c723c */ /* 0x044fec00000418d4 */
[C---:B------:R-:W-:Y:S06]  /*ecf0*/  HMMA.16816.F32.BF16 R64, R4.reuse, R26, R136 ;  /* 0x0000001a0440723c */ /* 0x040fec0000041888 */
        /* <DEDUP_REMOVED lines=43> */
[----:B--2---:R-:W-:-:S12]  /*efb0*/  HMMA.16816.F32.BF16 R248, R4, R20, R132 ;  /* 0x0000001404f8723c */ /* 0x004fd80000041884 */
[----:B------:R-:W-:Y:S02]  /*efc0*/  IMAD.MOV.U32 R208, RZ, RZ, R216 ;  /* 0x000000ffffd07224 */ /* 0x000fe400078e00d8 */
[----:B------:R-:W-:Y:S02]  /*efd0*/  IMAD.MOV.U32 R39, RZ, RZ, R217 ;  /* 0x000000ffff277224 */ /* 0x000fe400078e00d9 */
[----:B------:R-:W-:Y:S02]  /*efe0*/  IMAD.MOV.U32 R38, RZ, RZ, R218 ;  /* 0x000000ffff267224 */ /* 0x000fe400078e00da */
[----:B------:R-:W-:Y:S02]  /*eff0*/  IMAD.MOV.U32 R36, RZ, RZ, R224 ;  /* 0x000000ffff247224 */ /* 0x000fe400078e00e0 */
[----:B------:R-:W-:Y:S02]  /*f000*/  IMAD.MOV.U32 R3, RZ, RZ, R225 ;  /* 0x000000ffff037224 */ /* 0x000fe400078e00e1 */
[----:B------:R-:W-:-:S02]  /*f010*/  IMAD.MOV.U32 R2, RZ, RZ, R226 ;  /* 0x000000ffff027224 */ /* 0x000fc400078e00e2 */
[----:B------:R-:W-:Y:S02]  /*f020*/  IMAD.MOV.U32 R0, RZ, RZ, R227 ;  /* 0x000000ffff007224 */ /* 0x000fe400078e00e3 */
[----:B------:R-:W-:Y:S01]  /*f030*/  HMMA.16816.F32.BF16 R224, R4, R22, R64 ;  /* 0x0000001604e0723c */ /* 0x000fe20000041840 */
[----:B------:R-:W-:-:S05]  /*f040*/  IMAD.MOV.U32 R37, RZ, RZ, R219 ;  /* 0x000000ffff257224 */ /* 0x000fca00078e00db */
[----:B---3--:R-:W-:Y:S01]  /*f050*/  HMMA.16816.F32.BF16 R216, R4, R16, R60 ;  /* 0x0000001004d8723c */ /* 0x008fe2000004183c */
[----:B------:R-:W-:-:S05]  /*f060*/  IMAD.MOV.U32 R67, RZ, RZ, R208 ;  /* 0x000000ffff437224 */ /* 0x000fca00078e00d0 */
        /* <DEDUP_REMOVED lines=8> */
[----:B------:R-:W-:Y:S01]  /*f0f0*/  HMMA.16816.F32.BF16 R44, R8, R18, R44 ;  /* 0x00000012082c723c */ /* 0x000fe2000004182c */
[----:B------:R-:W2:Y:S01]  /*f100*/  LDSM.16.M88.4 R16, [R238+0xa800] ;  /* 0x00a80000ee10783b */ /* 0x000ea20000000200 */
[----:B------:R-:W-:-:S04]  /*f110*/  IMAD.MOV.U32 R228, RZ, RZ, R67 ;  /* 0x000000ffffe47224 */ /* 0x000fc800078e0043 */
[----:B------:R-:W-:Y:S07]  /*f120*/  HMMA.16816.F32.BF16 R64, R8, R24, R220 ;  /* 0x000000180840723c */ /* 0x000fee00000418dc */
[----:B------:R-:W-:Y:S02]  /*f130*/  IMAD.MOV.U32 R220, RZ, RZ, R36 ;  /* 0x000000ffffdc7224 */ /* 0x000fe400078e0024 */
[----:B------:R-:W-:Y:S02]  /*f140*/  IMAD.MOV.U32 R221, RZ, RZ, R3 ;  /* 0x000000ffffdd7224 */ /* 0x000fe400078e0003 */
[----:B------:R-:W-:-:S02]  /*f150*/  IMAD.MOV.U32 R222, RZ, RZ, R2 ;  /* 0x000000ffffde7224 */ /* 0x000fc400078e0002 */
[----:B------:R-:W-:-:S07]  /*f160*/  IMAD.MOV.U32 R223, RZ, RZ, R0 ;  /* 0x000000ffffdf7224 */ /* 0x000fce00078e0000 */
[----:B-1----:R-:W-:Y:S01]  /*f170*/  HMMA.16816.F32.BF16 R220, R4, R20, R220 ;  /* 0x0000001404dc723c */ /* 0x002fe200000418dc */
[----:B------:R-:W-:Y:S02]  /*f180*/  IMAD.MOV.U32 R229, RZ, RZ, R39 ;  /* 0x000000ffffe57224 */ /* 0x000fe400078e0027 */
[----:B------:R-:W-:Y:S02]  /*f190*/  IMAD.MOV.U32 R230, RZ, RZ, R38 ;  /* 0x000000ffffe67224 */ /* 0x000fe400078e0026 */
[----:B------:R-:W-:Y:S01]  /*f1a0*/  IMAD.MOV.U32 R231, RZ, RZ, R37 ;  /* 0x000000ffffe77224 */ /* 0x000fe200078e0025 */
[C---:B------:R-:W-:Y:S06]  /*f1b0*/  HMMA.16816.F32.BF16 R40, R8.reuse, R12, R40 ;  /* 0x0000000c0828723c */ /* 0x040fec0000041828 */
[C---:B------:R-:W-:Y:S01]  /*f1c0*/  HMMA.16816.F32.BF16 R36, R8.reuse, R14, R28 ;  /* 0x0000000e0824723c */ /* 0x040fe2000004181c */
[----:B------:R-:W1:Y:S05]  /*f1d0*/  LDSM.16.M88.4 R12, [R238+0xb000] ;  /* 0x00b00000ee0c783b */ /* 0x000e6a0000000200 */
[----:B------:R-:W-:Y:S01]  /*f1e0*/  HMMA.16816.F32.BF16 R136, R8, R26, R136 ;  /* 0x0000001a0888723c */ /* 0x000fe20000041888 */
[----:B------:R-:W3:Y:S04]  /*f1f0*/  LDSM.16.M88.4 R24, [R238+0xb800] ;  /* 0x00b80000ee18783b */ /* 0x000ee80000000200 */
[----:B------:R-:W4:Y:S01]  /*f200*/  LDSM.16.M88.4 R8, [R243+0x4000] ;  /* 0x00400000f308783b */ /* 0x000f220000000200 */
[----:B------:R-:W-:Y:S01]  /*f210*/  IMAD.MOV.U32 R28, RZ, RZ, R220 ;  /* 0x000000ffff1c7224 */ /* 0x000fe200078e00dc */
[----:B------:R-:W-:Y:S01]  /*f220*/  HMMA.16816.F32.BF16 R212, R4, R22, R228 ;  /* 0x0000001604d4723c */ /* 0x000fe200000418e4 */
[----:B------:R-:W-:-:S02]  /*f230*/  IMAD.MOV.U32 R3, RZ, RZ, R221 ;  /* 0x000000ffff037224 */ /* 0x000fc400078e00dd */
[----:B------:R-:W-:Y:S02]  /*f240*/  IMAD.MOV.U32 R2, RZ, RZ, R222 ;  /* 0x000000ffff027224 */ /* 0x000fe400078e00de */
[----:B------:R-:W-:Y:S02]  /*f250*/  IMAD.MOV.U32 R0, RZ, RZ, R223 ;  /* 0x000000ffff007224 */ /* 0x000fe400078e00df */
[C---:B--2---:R-:W-:Y:S06]  /*f260*/  HMMA.16816.F32.BF16 R220, R4.reuse, R16, R248 ;  /* 0x0000001004dc723c */ /* 0x044fec00000418f8 */
[C---:B------:R-:W-:Y:S11]  /*f270*/  HMMA.16816.F32.BF16 R248, R4.reuse, R18, R224 ;  /* 0x0000001204f8723c */ /* 0x040ff600000418e0 */
[----:B------:R-:W-:Y:S01]  /*f280*/  IMAD.MOV.U32 R48, RZ, RZ, R212 ;  /* 0x000000ffff307224 */ /* 0x000fe200078e00d4 */
[----:B-1----:R-:W-:Y:S06]  /*f290*/  HMMA.16816.F32.BF16 R228, R4, R12, R216 ;  /* 0x0000000c04e4723c */ /* 0x002fec00000418d8 */
[----:B------:R-:W-:-:S02]  /*f2a0*/  IMAD.MOV.U32 R212, RZ, RZ, R220 ;  /* 0x000000ffffd47224 */ /* 0x000fc400078e00dc */
[----:B------:R-:W-:Y:S02]  /*f2b0*/  IMAD.MOV.U32 R51, RZ, RZ, R221 ;  /* 0x000000ffff337224 */ /* 0x000fe400078e00dd */
[----:B------:R-:W-:Y:S02]  /*f2c0*/  IMAD.MOV.U32 R50, RZ, RZ, R222 ;  /* 0x000000ffff327224 */ /* 0x000fe400078e00de */
[----:B------:R-:W-:Y:S01]  /*f2d0*/  IMAD.MOV.U32 R49, RZ, RZ, R223 ;  /* 0x000000ffff317224 */ /* 0x000fe200078e00df */
[----:B---3--:R-:W-:Y:S01]  /*f2e0*/  HMMA.16816.F32.BF16 R216, R4, R26, R132 ;  /* 0x0000001a04d8723c */ /* 0x008fe20000041884 */
[----:B------:R-:W-:Y:S02]  /*f2f0*/  IMAD.MOV.U32 R31, RZ, RZ, R213 ;  /* 0x000000ffff1f7224 */ /* 0x000fe400078e00d5 */
[----:B------:R-:W-:Y:S02]  /*f300*/  IMAD.MOV.U32 R30, RZ, RZ, R214 ;  /* 0x000000ffff1e7224 */ /* 0x000fe400078e00d6 */
[----:B------:R-:W-:-:S02]  /*f310*/  IMAD.MOV.U32 R29, RZ, RZ, R215 ;  /* 0x000000ffff1d7224 */ /* 0x000fc400078e00d7 */
[----:B------:R-:W-:Y:S02]  /*f320*/  IMAD.MOV.U32 R132, RZ, RZ, R212 ;  /* 0x000000ffff847224 */ /* 0x000fe400078e00d4 */
[----:B------:R-:W-:Y:S02]  /*f330*/  IMAD.MOV.U32 R133, RZ, RZ, R51 ;  /* 0x000000ffff857224 */ /* 0x000fe400078e0033 */
[----:B------:R-:W-:Y:S02]  /*f340*/  IMAD.MOV.U32 R134, RZ, RZ, R50 ;  /* 0x000000ffff867224 */ /* 0x000fe400078e0032 */
[----:B------:R-:W-:Y:S01]  /*f350*/  IMAD.MOV.U32 R135, RZ, RZ, R49 ;  /* 0x000000ffff877224 */ /* 0x000fe200078e0031 */
[C---:B------:R-:W-:Y:S06]  /*f360*/  HMMA.16816.F32.BF16 R224, R4.reuse, R14, R208 ;  /* 0x0000000e04e0723c */ /* 0x040fec00000418d0 */
[----:B------:R-:W-:Y:S06]  /*f370*/  HMMA.16816.F32.BF16 R220, R4, R24, R140 ;  /* 0x0000001804dc723c */ /* 0x000fec000004188c */
[----:B----4-:R-:W-:Y:S01]  /*f380*/  HMMA.16816.F32.BF16 R140, R8, R18, R56 ;  /* 0x00000012088c723c */ /* 0x010fe20000041838 */
[----:B------:R-:W-:-:S05]  /*f390*/  IMAD.MOV.U32 R7, RZ, RZ, R48 ;  /* 0x000000ffff077224 */ /* 0x000fca00078e0030 */
[C---:B------:R-:W-:Y:S01]  /*f3a0*/  HMMA.16816.F32.BF16 R48, R8.reuse, R20, R64 ;  /* 0x000000140830723c */ /* 0x040fe20000041840 */
[----:B------:R-:W-:Y:S02]  /*f3b0*/  IMAD.MOV.U32 R56, RZ, RZ, R132 ;  /* 0x000000ffff387224 */ /* 0x000fe400078e0084 */
[----:B------:R-:W-:Y:S02]  /*f3c0*/  IMAD.MOV.U32 R57, RZ, RZ, R133 ;  /* 0x000000ffff397224 */ /* 0x000fe400078e0085 */
[----:B------:R-:W-:Y:S01]  /*f3d0*/  IMAD.MOV.U32 R58, RZ, RZ, R134 ;  /* 0x000000ffff3a7224 */ /* 0x000fe200078e0086 */
[C---:B------:R-:W-:Y:S01]  /*f3e0*/  HMMA.16816.F32.BF16 R212, R8.reuse, R22, R136 ;  /* 0x0000001608d4723c */ /* 0x040fe20000041888 */
[----:B------:R-:W-:Y:S01]  /*f3f0*/  IMAD.MOV.U32 R59, RZ, RZ, R135 ;  /* 0x000000ffff3b7224 */ /* 0x000fe200078e0087 */
[----:B------:R-:W-:Y:S04]  /*f400*/  LDSM.16.M88.4 R20, [R237+0x3800] ;  /* 0x00380000ed14783b */ /* 0x000fe80000000200 */
[C---:B------:R-:W-:Y:S06]  /*f410*/  HMMA.16816.F32.BF16 R132, R8.reuse, R14, R44 ;  /* 0x0000000e0884723c */ /* 0x040fec000004182c */
[----:B------:R-:W-:Y:S01]  /*f420*/  HMMA.16816.F32.BF16 R64, R8, R24, R40 ;  /* 0x000000180840723c */ /* 0x000fe20000041828 */
[----:B------:R-:W-:-:S02]  /*f430*/  IMAD.MOV.U32 R45, RZ, RZ, R31 ;  /* 0x000000ffff2d7224 */ /* 0x000fc400078e001f */
[----:B------:R-:W-:Y:S02]  /*f440*/  IMAD.MOV.U32 R46, RZ, RZ, R30 ;  /* 0x000000ffff2e7224 */ /* 0x000fe400078e001e */
[----:B------:R-:W-:Y:S01]  /*f450*/  IMAD.MOV.U32 R47, RZ, RZ, R29 ;  /* 0x000000ffff2f7224 */ /* 0x000fe200078e001d */
[----:B------:R-:W-:Y:S01]  /*f460*/  HMMA.16816.F32.BF16 R136, R8, R12, R52 ;  /* 0x0000000c0888723c */ /* 0x000fe20000041834 */
[----:B------:R-:W-:Y:S01]  /*f470*/  IMAD.MOV.U32 R40, RZ, RZ, R28 ;  /* 0x000000ffff287224 */ /* 0x000fe200078e001c */
[----:B------:R-:W-:Y:S04]  /*f480*/  LDSM.16.M88.4 R12, [R242+0x4000] ;  /* 0x00400000f20c783b */ /* 0x000fe80000000200 */
[----:B------:R-:W1:Y:S01]  /*f490*/  LDSM.16.M88.4 R28, [R237+0x2000] ;  /* 0x00200000ed1c783b */ /* 0x000e620000000200 */
[----:B------:R-:W-:-:S03]  /*f4a0*/  IMAD.MOV.U32 R44, RZ, RZ, R7 ;  /* 0x000000ffff2c7224 */ /* 0x000fc600078e0007 */
[----:B------:R-:W2:Y:S01]  /*f4b0*/  LDSM.16.M88.4 R4, [R242+0x6000] ;  /* 0x00600000f204783b */ /* 0x000ea20000000200 */
[C---:B------:R-:W-:Y:S03]  /*f4c0*/  HMMA.16816.F32.BF16 R208, R8.reuse, R16, R60 ;  /* 0x0000001008d0723c */ /* 0x040fe6000004183c */
[----:B------:R-:W3:Y:S03]  /*f4d0*/  LDSM.16.M88.4 R16, [R237+0x2800] ;  /* 0x00280000ed10783b */ /* 0x000ee60000000200 */
[----:B------:R-:W-:Y:S01]  /*f4e0*/  HMMA.16816.F32.BF16 R60, R8, R26, R36 ;  /* 0x0000001a083c723c */ /* 0x000fe20000041824 */
[----:B------:R-:W4:Y:S01]  /*f4f0*/  LDSM.16.M88.4 R8, [R237+0x3000] ;  /* 0x00300000ed08783b */ /* 0x000f220000000200 */
[----:B------:R-:W-:Y:S01]  /*f500*/  IMAD.MOV.U32 R41, RZ, RZ, R3 ;  /* 0x000000ffff297224 */ /* 0x000fe200078e0003 */
[----:B------:R-:W-:Y:S01]  /*f510*/  UISETP.GE.AND UP0, UPT, UR18, 0x4, UPT ;  /* 0x000000041200788c */ /* 0x000fe2000bf06270 */
[----:B------:R-:W-:Y:S01]  /*f520*/  IMAD.MOV.U32 R42, RZ, RZ, R2 ;  /* 0x000000ffff2a7224 */ /* 0x000fe200078e0002 */
[----:B------:R-:W-:-:S04]  /*f530*/  DEPBAR.LE SB0, 0x0 ;  /* 0x000080000000791a */ /* 0x000fc80000000000 */
[----:B------:R-:W-:Y:S01]  /*f540*/  IMAD.MOV.U32 R43, RZ, RZ, R0 ;  /* 0x000000ffff2b7224 */ /* 0x000fe200078e0000 */
[-C--:B-1----:R-:W-:Y:S06]  /*f550*/  HMMA.16816.F32.BF16 R52, R12, R28.reuse, R48 ;  /* 0x0000001c0c34723c */ /* 0x082fec0000041830 */
[C---:B--2---:R-:W-:Y:S06]  /*f560*/  HMMA.16816.F32.BF16 R48, R4.reuse, R28, R40 ;  /* 0x0000001c0430723c */ /* 0x044fec0000041828 */
[C---:B---3--:R-:W-:Y:S06]  /*f570*/  HMMA.16816.F32.BF16 R40, R4.reuse, R16, R56 ;  /* 0x000000100428723c */ /* 0x048fec0000041838 */
[C---:B------:R-:W-:Y:S06]  /*f580*/  HMMA.16816.F32.BF16 R44, R4.reuse, R30, R44 ;  /* 0x0000001e042c723c */ /* 0x040fec000004182c */
[----:B------:R-:W-:Y:S01]  /*f590*/  FMUL.FTZ R0, R52, UR29 ;  /* 0x0000001d34007c20 */ /* 0x000fe20008410000 */
[C---:B------:R-:W-:Y:S06]  /*f5a0*/  HMMA.16816.F32.BF16 R36, R4.reuse, R18, R248 ;  /* 0x000000120424723c */ /* 0x040fec00000418f8 */
[C---:B----4-:R-:W-:Y:S06]  /*f5b0*/  HMMA.16816.F32.BF16 R56, R4.reuse, R8, R228 ;  /* 0x000000080438723c */ /* 0x050fec00000418e4 */
[C---:B------:R-:W-:Y:S06]  /*f5c0*/  HMMA.16816.F32.BF16 R224, R4.reuse, R10, R224 ;  /* 0x0000000a04e0723c */ /* 0x040fec00000418e0 */
[C---:B------:R-:W-:Y:S06]  /*f5d0*/  HMMA.16816.F32.BF16 R220, R4.reuse, R20, R220 ;  /* 0x0000001404dc723c */ /* 0x040fec00000418dc */
[----:B------:R-:W-:Y:S06]  /*f5e0*/  HMMA.16816.F32.BF16 R216, R4, R22, R216 ;  /* 0x0000001604d8723c */ /* 0x000fec00000418d8 */
[C---:B------:R-:W-:Y:S01]  /*f5f0*/  HMMA.16816.F32.BF16 R4, R12.reuse, R8, R136 ;  /* 0x000000080c04723c */ /* 0x040fe20000041888 */
[----:B------:R1:W2:Y:S05]  /*f600*/  MUFU.TANH R138, R0 ;  /* 0x00000000008a7308 */ /* 0x0002aa0000002400 */
[----:B------:R-:W-:Y:S01]  /*f610*/  HMMA.16816.F32.BF16 R28, R12, R30, R212 ;  /* 0x0000001e0c1c723c */ /* 0x000fe200000418d4 */
[----:B-1----:R-:W-:-:S04]  /*f620*/  FMUL.FTZ R0, R53, UR29 ;  /* 0x0000001d35007c20 */ /* 0x002fc80008410000 */
[----:B------:R1:W3:Y:S01]  /*f630*/  MUFU.TANH R136, R0 ;  /* 0x0000000000887308 */ /* 0x0002e20000002400 */
[----:B------:R-:W-:Y:S01]  /*f640*/  HMMA.16816.F32.BF16 R24, R12, R16, R208 ;  /* 0x000000100c18723c */ /* 0x000fe200000418d0 */
        /* <DEDUP_REMOVED lines=11> */
[----:B------:R1:W-:Y:S01]  /*f700*/  MUFU.TANH R248, R0 ;  /* 0x0000000000f87308 */ /* 0x0003e20000002400 */
[----:B------:R-:W-:Y:S01]  /*f710*/  HMMA.16816.F32.BF16 R16, R12, R18, R140 ;  /* 0x000000120c10723c */ /* 0x000fe2000004188c */
        /* <DEDUP_REMOVED lines=44> */
[----:B------:R-:W2:Y:S01]  /*f9e0*/  S2R R3, SR_TID.X ;  /* 0x0000000000037919 */ /* 0x000ea20000002100 */
        /* <DEDUP_REMOVED lines=9> */
[----:B------:R1:W-:Y:S01]  /*fa80*/  MUFU.TANH R40, R0 ;  /* 0x0000000000287308 */ /* 0x0003e20000002400 */
[----:B------:R-:W-:Y:S01]  /*fa90*/  HMMA.16816.F32.BF16 R8, R12, R10, R132 ;  /* 0x0000000a0c08723c */ /* 0x000fe20000041884 */
[----:B-1----:R-:W-:-:S06]  /*faa0*/  FMUL.FTZ R0, R7, UR29 ;  /* 0x0000001d07007c20 */ /* 0x002fcc0008410000 */
[----:B------:R1:W-:Y:S01]  /*fab0*/  MUFU.TANH R39, R0 ;  /* 0x0000000000277308 */ /* 0x0003e20000002400 */
[----:B--2---:R-:W-:Y:S02]  /*fac0*/  IMAD.SHL.U32 R3, R3, 0x2, RZ ;  /* 0x0000000203037824 */ /* 0x004fe400078e00ff */
[----:B-1----:R-:W-:-:S05]  /*fad0*/  FMUL.FTZ R0, R56, UR29 ;  /* 0x0000001d38007c20 */ /* 0x002fca0008410000 */
[----:B------:R1:W-:Y:S01]  /*fae0*/  MUFU.TANH R54, R0 ;  /* 0x0000000000367308 */ /* 0x0003e20000002400 */
[----:B------:R-:W-:Y:S01]  /*faf0*/  HMMA.16816.F32.BF16 R16, R12, R20, R64 ;  /* 0x000000140c10723c */ /* 0x000fe20000041840 */
[----:B------:R-:W-:Y:S01]  /*fb00*/  LOP3.LUT R3, R3, 0x6, RZ, 0xc0, !PT ;  /* 0x0000000603037812 */ /* 0x000fe200078ec0ff */
[----:B-1----:R-:W-:-:S05]  /*fb10*/  FMUL.FTZ R0, R57, UR29 ;  /* 0x0000001d39007c20 */ /* 0x002fca0008410000 */
[----:B------:R1:W-:Y:S02]  /*fb20*/  MUFU.TANH R53, R0 ;  /* 0x0000000000357308 */ /* 0x0003e40000002400 */
[----:B-1----:R-:W-:-:S06]  /*fb30*/  FMUL.FTZ R0, R58, UR29 ;  /* 0x0000001d3a007c20 */ /* 0x002fcc0008410000 */
[----:B------:R1:W-:Y:S01]  /*fb40*/  MUFU.TANH R52, R0 ;  /* 0x0000000000347308 */ /* 0x0003e20000002400 */
[----:B------:R-:W-:Y:S01]  /*fb50*/  HMMA.16816.F32.BF16 R20, R12, R22, R60 ;  /* 0x000000160c14723c */ /* 0x000fe2000004183c */
[----:B-1----:R-:W-:-:S06]  /*fb60*/  FMUL.FTZ R0, R59, UR29 ;  /* 0x0000001d3b007c20 */ /* 0x002fcc0008410000 */
[----:B------:R1:W-:Y:S01]  /*fb70*/  MUFU.TANH R47, R0 ;  /* 0x00000000002f7308 */ /* 0x0003e20000002400 */
[----:B------:R-:W-:Y:S01]  /*fb80*/  FMUL.FTZ R2, R8, UR29 ;  /* 0x0000001d08027c20 */ /* 0x000fe20008410000 */
[----:B-1----:R-:W-:-:S04]  /*fb90*/  IMAD.U32 R0, RZ, RZ, UR12 ;  /* 0x0000000cff007e24 */ /* 0x002fc8000f8e00ff */
[----:B------:R-:W-:-:S04]  /*fba0*/  IMAD R0, R0, 0x40, R3 ;  /* 0x0000004000007824 */ /* 0x000fc800078e0203 */
[C---:B------:R-:W-:Y:S01]  /*fbb0*/  VIADD R15, R0.reuse, 0x1 ;  /* 0x00000001000f7836 */ /* 0x040fe20000000000 */
[CC--:B------:R-:W-:Y:S01]  /*fbc0*/  ISETP.GE.AND P0, PT, R0.reuse, R32.reuse, PT ;  /* 0x000000200000720c */ /* 0x0c0fe20003f06270 */
[C---:B------:R-:W-:Y:S02]  /*fbd0*/  VIADD R14, R0.reuse, 0x8 ;  /* 0x00000008000e7836 */ /* 0x040fe40000000000 */
[----:B------:R-:W-:Y:S01]  /*fbe0*/  VIADD R13, R0, 0x9 ;  /* 0x00000009000d7836 */ /* 0x000fe20000000000 */
[-C--:B------:R-:W-:Y:S01]  /*fbf0*/  ISETP.GE.AND P6, PT, R15, R32.reuse, PT ;  /* 0x000000200f00720c */ /* 0x080fe20003fc6270 */
[----:B------:R1:W2:Y:S01]  /*fc00*/  MUFU.TANH R37, R2 ;  /* 0x0000000200257308 */ /* 0x0002a20000002400 */
[----:B------:R-:W-:Y:S01]  /*fc10*/  FMUL.FTZ R31, R11, UR29 ;  /* 0x0000001d0b1f7c20 */ /* 0x000fe20008410000 */
[----:B------:R-:W-:Y:S01]  /*fc20*/  FSEL R24, R138, -INF , !P0 ;  /* 0xff8000008a187808 */ /* 0x000fe20004000000 */
[----:B------:R-:W-:Y:S01]  /*fc30*/  VIADD R12, R0, 0x10 ;  /* 0x00000010000c7836 */ /* 0x000fe20000000000 */
[----:B---3--:R-:W-:Y:S01]  /*fc40*/  FSEL R25, R136, -INF , !P6 ;  /* 0xff80000088197808 */ /* 0x008fe20007000000 */
[----:B------:R-:W-:Y:S01]  /*fc50*/  VIADD R11, R0, 0x11 ;  /* 0x00000011000b7836 */ /* 0x000fe20000000000 */
[----:B------:R-:W-:-:S02]  /*fc60*/  ISETP.GE.AND P0, PT, R14, R32, PT ;  /* 0x000000200e00720c */ /* 0x000fc40003f06270 */
[----:B------:R-:W-:Y:S01]  /*fc70*/  ISETP.GE.AND P6, PT, R13, R32, PT ;  /* 0x000000200d00720c */ /* 0x000fe20003fc6270 */
[----:B------:R-:W-:Y:S01]  /*fc80*/  FMUL.FTZ R3, R10, UR29 ;  /* 0x0000001d0a037c20 */ /* 0x000fe20008410000 */
[----:B----4-:R-:W-:Y:S01]  /*fc90*/  FSEL R26, R48, -INF , !P0 ;  /* 0xff800000301a7808 */ /* 0x010fe20004000000 */
[----:B-1----:R-:W-:Y:S01]  /*fca0*/  FMUL.FTZ R2, R9, UR29 ;  /* 0x0000001d09027c20 */ /* 0x002fe20008410000 */
[----:B------:R-:W-:-:S03]  /*fcb0*/  FSEL R27, R28, -INF , !P6 ;  /* 0xff8000001c1b7808 */ /* 0x000fc60007000000 */
[----:B------:R1:W3:Y:S01]  /*fcc0*/  MUFU.TANH R30, R2 ;  /* 0x00000002001e7308 */ /* 0x0002e20000002400 */
[----:B------:R-:W-:Y:S01]  /*fcd0*/  VIADD R10, R0, 0x18 ;  /* 0x00000018000a7836 */ /* 0x000fe20000000000 */
[-C--:B------:R-:W-:Y:S01]  /*fce0*/  ISETP.GE.AND P0, PT, R12, R32.reuse, PT ;  /* 0x000000200c00720c */ /* 0x080fe20003f06270 */
[C---:B------:R-:W-:Y:S01]  /*fcf0*/  VIADD R9, R0.reuse, 0x19 ;  /* 0x0000001900097836 */ /* 0x040fe20000000000 */
[-C--:B------:R-:W-:Y:S01]  /*fd00*/  ISETP.GE.AND P6, PT, R11, R32.reuse, PT ;  /* 0x000000200b00720c */ /* 0x080fe20003fc6270 */
[C---:B------:R-:W-:Y:S01]  /*fd10*/  VIADD R8, R0.reuse, 0x20 ;  /* 0x0000002000087836 */ /* 0x040fe20000000000 */
[----:B------:R-:W-:Y:S01]  /*fd20*/  FSEL R229, R45, -INF , !P0 ;  /* 0xff8000002de57808 */ /* 0x000fe20004000000 */
[----:B------:R-:W-:Y:S01]  /*fd30*/  VIADD R7, R0, 0x21 ;  /* 0x0000002100077836 */ /* 0x000fe20000000000 */
[----:B------:R-:W-:Y:S02]  /*fd40*/  FSEL R228, R44, -INF , !P6 ;  /* 0xff8000002ce47808 */ /* 0x000fe40007000000 */
[-C--:B------:R-:W-:Y:S01]  /*fd50*/  ISETP.GE.AND P0, PT, R10, R32.reuse, PT ;  /* 0x000000200a00720c */ /* 0x080fe20003f06270 */
[----:B-1----:R-:W-:Y:S01]  /*fd60*/  FMUL.FTZ R2, R16, UR29 ;  /* 0x0000001d10027c20 */ /* 0x002fe20008410000 */
[----:B------:R-:W-:-:S03]  /*fd70*/  ISETP.GE.AND P6, PT, R9, R32, PT ;  /* 0x000000200900720c */ /* 0x000fc60003fc6270 */
[----:B------:R1:W4:Y:S01]  /*fd80*/  MUFU.TANH R29, R2 ;  /* 0x00000002001d7308 */ /* 0x0003220000002400 */
[----:B------:R-:W-:Y:S01]  /*fd90*/  FSEL R139, R41, -INF , !P0 ;  /* 0xff800000298b7808 */ /* 0x000fe20004000000 */
[----:B------:R-:W-:Y:S01]  /*fda0*/  VIADD R6, R0, 0x28 ;  /* 0x0000002800067836 */ /* 0x000fe20000000000 */
[----:B------:R-:W-:Y:S01]  /*fdb0*/  FSEL R138, R42, -INF , !P6 ;  /* 0xff8000002a8a7808 */ /* 0x000fe20007000000 */
[----:B------:R-:W-:Y:S01]  /*fdc0*/  VIADD R5, R0, 0x29 ;  /* 0x0000002900057836 */ /* 0x000fe20000000000 */
[----:B------:R-:W-:-:S03]  /*fdd0*/  ISETP.GE.AND P0, PT, R8, R32, PT ;  /* 0x000000200800720c */ /* 0x000fc60003f06270 */
[----:B------:R2:W-:Y:S01]  /*fde0*/  MUFU.TANH R36, R3 ;  /* 0x0000000300247308 */ /* 0x0005e20000002400 */
[----:B------:R-:W-:Y:S01]  /*fdf0*/  ISETP.GE.AND P6, PT, R7, R32, PT ;  /* 0x000000200700720c */ /* 0x000fe20003fc6270 */
[----:B-1----:R-:W-:-:S06]  /*fe00*/  FMUL.FTZ R2, R17, UR29 ;  /* 0x0000001d11027c20 */ /* 0x002fcc0008410000 */
[----:B------:R1:W4:Y:S01]  /*fe10*/  MUFU.TANH R28, R2 ;  /* 0x00000002001c7308 */ /* 0x0003220000002400 */
[----:B--2---:R-:W-:Y:S01]  /*fe20*/  FMUL.FTZ R3, R21, UR29 ;  /* 0x0000001d15037c20 */ /* 0x004fe20008410000 */
[----:B------:R-:W-:-:S06]  /*fe30*/  FSEL R45, R4, -INF , !P0 ;  /* 0xff800000042d7808 */ /* 0x000fcc0004000000 */
[----:B------:R2:W-:Y:S01]  /*fe40*/  MUFU.TANH R17, R3 ;  /* 0x0000000300117308 */ /* 0x0005e20000002400 */
[----:B------:R-:W-:Y:S01]  /*fe50*/  FSEL R58, R38, -INF , !P6 ;  /* 0xff800000263a7808 */ /* 0x000fe20007000000 */
[----:B------:R-:W-:Y:S02]  /*fe60*/  VIADD R4, R0, 0x30 ;  /* 0x0000003000047836 */ /* 0x000fe40000000000 */
[----:B-1----:R-:W-:Y:S01]  /*fe70*/  FMUL.FTZ R2, R20, UR29 ;  /* 0x0000001d14027c20 */ /* 0x002fe20008410000 */
[----:B------:R-:W-:-:S03]  /*fe80*/  ISETP.GE.AND P0, PT, R6, R32, PT ;  /* 0x000000200600720c */ /* 0x000fc60003f06270 */
[----:B------:R1:W4:Y:S01]  /*fe90*/  MUFU.TANH R16, R2 ;  /* 0x0000000200107308 */ /* 0x0003220000002400 */
[----:B------:R-:W-:Y:S01]  /*fea0*/  ISETP.GE.AND P6, PT, R5, R32, PT ;  /* 0x000000200500720c */ /* 0x000fe20003fc6270 */
[C---:B--2---:R-:W-:Y:S01]  /*feb0*/  VIADD R3, R0.reuse, 0x31 ;  /* 0x0000003100037836 */ /* 0x044fe20000000000 */
[C---:B------:R-:W-:Y:S02]  /*fec0*/  ISETP.GE.AND P5, PT, R0.reuse, R33, PT ;  /* 0x000000210000720c */ /* 0x040fe40003fa6270 */
[C---:B------:R-:W-:Y:S02]  /*fed0*/  ISETP.GE.AND P4, PT, R0.reuse, R35, PT ;  /* 0x000000230000720c */ /* 0x040fe40003f86270 */
[----:B------:R-:W-:Y:S02]  /*fee0*/  ISETP.GE.AND P1, PT, R0, R34, PT ;  /* 0x000000220000720c */ /* 0x000fe40003f26270 */
[----:B------:R-:W-:Y:S02]  /*fef0*/  FSEL R59, R37, -INF , !P0 ;  /* 0xff800000253b7808 */ /* 0x000fe40004000000 */
[----:B---3--:R-:W-:-:S02]  /*ff00*/  FSEL R56, R30, -INF , !P6 ;  /* 0xff8000001e387808 */ /* 0x008fc40007000000 */
[-C--:B------:R-:W-:Y:S01]  /*ff10*/  ISETP.GE.AND P0, PT, R4, R32.reuse, PT ;  /* 0x000000200400720c */ /* 0x080fe20003f06270 */
[C---:B-1----:R-:W-:Y:S01]  /*ff20*/  VIADD R2, R0.reuse, 0x38 ;  /* 0x0000003800027836 */ /* 0x042fe20000000000 */
[-C--:B------:R-:W-:Y:S01]  /*ff30*/  ISETP.GE.AND P6, PT, R3, R32.reuse, PT ;  /* 0x000000200300720c */ /* 0x080fe20003fc6270 */
[----:B------:R-:W-:Y:S01]  /*ff40*/  VIADD R0, R0, 0x39 ;  /* 0x0000003900007836 */ /* 0x000fe20000000000 */
[----:B----4-:R-:W-:Y:S02]  /*ff50*/  FSEL R133, R29, -INF , !P0 ;  /* 0xff8000001d857808 */ /* 0x010fe40004000000 */
[----:B------:R-:W-:Y:S01]  /*ff60*/  FSEL R57, R28, -INF , !P6 ;  /* 0xff8000001c397808 */ /* 0x000fe20007000000 */
[----:B------:R-:W-:Y:S01]  /*ff70*/  BAR.SYNC.DEFER_BLOCKING 0x0 ;  /* 0x0000000000007b1d */ /* 0x000fe20000010000 */
[-C--:B------:R-:W-:Y:S02]  /*ff80*/  ISETP.GE.AND P0, PT, R2, R32.reuse, PT ;  /* 0x000000200200720c */ /* 0x080fe40003f06270 */
[----:B------:R-:W-:Y:S01]  /*ff90*/  ISETP.GE.AND P6, PT, R0, R32, PT ;  /* 0x000000200000720c */ /* 0x000fe20003fc6270 */
[----:B------:R-:W-:Y:S01]  /*ffa0*/  FMUL.FTZ R18, R18, UR29 ;  /* 0x0000001d12127c20 */ /* 0x000fe20008410000 */
[----:B------:R-:W-:-:S02]  /*ffb0*/  FSEL R135, R16, -INF , !P0 ;  /* 0xff80000010877808 */ /* 0x000fc40004000000 */
[----:B------:R-:W-:Y:S01]  /*ffc0*/  FSEL R134, R17, -INF , !P6 ;  /* 0xff80000011867808 */ /* 0x000fe20007000000 */
[----:B------:R1:W-:Y:S01]  /*ffd0*/  MUFU.TANH R29, R18 ;  /* 0x00000012001d7308 */ /* 0x0003e20000002400 */
[-C--:B------:R-:W-:Y:S01]  /*ffe0*/  ISETP.GE.AND P0, PT, R15, R33.reuse, PT ;  /* 0x000000210f00720c */ /* 0x080fe20003f06270 */
[----:B------:R-:W-:Y:S01]  /*fff0*/  FMUL.FTZ R19, R19, UR29 ;  /* 0x0000001d13137c20 */ /* 0x000fe20008410000 */
[----:B------:R-:W-:Y:S01]  /*10000*/  ISETP.GE.AND P6, PT, R14, R33, PT ;  /* 0x000000210e00720c */ /* 0x000fe20003fc6270 */
[----:B------:R-:W-:Y:S01]  /*10010*/  FMUL.FTZ R22, R22, UR29 ;  /* 0x0000001d16167c20 */ /* 0x000fe20008410000 */
[----:B------:R-:W-:-:S03]  /*10020*/  FSEL R20, R211, -INF , !P0 ;  /* 0xff800000d3147808 */ /* 0x000fc60004000000 */
[----:B------:R-:W2:Y:S01]  /*10030*/  MUFU.TANH R31, R31 ;  /* 0x0000001f001f7308 */ /* 0x000ea20000002400 */
[----:B------:R-:W-:Y:S01]  /*10040*/  FSEL R21, R142, -INF , !P6 ;  /* 0xff8000008e157808 */ /* 0x000fe20007000000 */
[----:B------:R-:W-:Y:S01]  /*10050*/  FMUL.FTZ R23, R23, UR29 ;  /* 0x0000001d17177c20 */ /* 0x000fe20008410000 */
[-C--:B------:R-:W-:Y:S02]  /*10060*/  ISETP.GE.AND P0, PT, R12, R33.reuse, PT ;  /* 0x000000210c00720c */ /* 0x080fe40003f06270 */
[-C--:B------:R-:W-:Y:S02]  /*10070*/  ISETP.GE.AND P6, PT, R11, R33.reuse, PT ;  /* 0x000000210b00720c */ /* 0x080fe40003fc6270 */
[----:B-1----:R-:W-:Y:S02]  /*10080*/  FSEL R18, R212, -INF , !P5 ;  /* 0xff800000d4127808 */ /* 0x002fe40006800000 */
[----:B------:R-:W-:Y:S01]  /*10090*/  ISETP.GE.AND P5, PT, R13, R33, PT ;  /* 0x000000210d00720c */ /* 0x000fe20003fa6270 */
[----:B------:R-:W1:Y:S01]  /*100a0*/  MUFU.TANH R19, R19 ;  /* 0x0000001300137308 */ /* 0x000e620000002400 */
[----:B------:R-:W-:-:S02]  /*100b0*/  FSEL R67, R49, -INF , !P0 ;  /* 0xff80000031437808 */ /* 0x000fc40004000000 */
[----:B------:R-:W-:Y:S02]  /*100c0*/  FSEL R28, R141, -INF , !P5 ;  /* 0xff8000008d1c7808 */ /* 0x000fe40006800000 */
[----:B------:R-:W-:-:S03]  /*100d0*/  ISETP.GE.AND P5, PT, R10, R33, PT ;  /* 0x000000210a00720c */ /* 0x000fc60003fa6270 */
[----:B------:R3:W4:Y:S01]  /*100e0*/  MUFU.TANH R17, R22 ;  /* 0x0000001600117308 */ /* 0x0007220000002400 */
[----:B------:R-:W-:Y:S02]  /*100f0*/  FSEL R137, R137, -INF , !P6 ;  /* 0xff80000089897808 */ /* 0x000fe40007000000 */
[-C--:B------:R-:W-:Y:S02]  /*10100*/  ISETP.GE.AND P0, PT, R9, R33.reuse, PT ;  /* 0x000000210900720c */ /* 0x080fe40003f06270 */
[----:B------:R-:W-:-:S03]  /*10110*/  ISETP.GE.AND P6, PT, R8, R33, PT ;  /* 0x000000210800720c */ /* 0x000fc60003fc6270 */
[----:B------:R1:W4:Y:S01]  /*10120*/  MUFU.TANH R16, R23 ;  /* 0x0000001700107308 */ /* 0x0003220000002400 */
[----:B------:R-:W-:Y:S02]  /*10130*/  FSEL R132, R46, -INF , !P5 ;  /* 0xff8000002e847808 */ /* 0x000fe40006800000 */
[-C--:B------:R-:W-:Y:S02]  /*10140*/  ISETP.GE.AND P5, PT, R7, R33.reuse, PT ;  /* 0x000000210700720c */ /* 0x080fe40003fa6270 */
[----:B------:R-:W-:Y:S02]  /*10150*/  FSEL R66, R43, -INF , !P0 ;  /* 0xff8000002b427808 */ /* 0x000fe40004000000 */
[----:B------:R-:W-:Y:S02]  /*10160*/  FSEL R40, R40, -INF , !P6 ;  /* 0xff80000028287808 */ /* 0x000fe40007000000 */
[-C--:B------:R-:W-:Y:S01]  /*10170*/  ISETP.GE.AND P0, PT, R6, R33.reuse, PT ;  /* 0x000000210600720c */ /* 0x080fe20003f06270 */
[----:B---3--:R-:W-:Y:S01]  /*10180*/  FMUL.FTZ R22, R224, UR29 ;  /* 0x0000001de0167c20 */ /* 0x008fe20008410000 */
[----:B------:R-:W-:-:S02]  /*10190*/  ISETP.GE.AND P6, PT, R5, R33, PT ;  /* 0x000000210500720c */ /* 0x000fc40003fc6270 */
[----:B------:R-:W-:Y:S01]  /*101a0*/  FSEL R41, R36, -INF , !P0 ;  /* 0xff80000024297808 */ /* 0x000fe20004000000 */
[----:B------:R3:W4:Y:S01]  /*101b0*/  MUFU.TANH R37, R22 ;  /* 0x0000001600257308 */ /* 0x0007220000002400 */
[----:B--2---:R-:W-:Y:S02]  /*101c0*/  FSEL R251, R31, -INF , !P6 ;  /* 0xff8000001ffb7808 */ /* 0x004fe40007000000 */
[----:B-1----:R-:W-:Y:S02]  /*101d0*/  FSEL R23, R39, -INF , !P5 ;  /* 0xff80000027177808 */ /* 0x002fe40006800000 */
[-C--:B------:R-:W-:Y:S02]  /*101e0*/  ISETP.GE.AND P5, PT, R4, R33.reuse, PT ;  /* 0x000000210400720c */ /* 0x080fe40003fa6270 */
[-C--:B------:R-:W-:Y:S02]  /*101f0*/  ISETP.GE.AND P0, PT, R3, R33.reuse, PT ;  /* 0x000000210300720c */ /* 0x080fe40003f06270 */
[----:B------:R-:W-:-:S02]  /*10200*/  ISETP.GE.AND P6, PT, R2, R33, PT ;  /* 0x000000210200720c */ /* 0x000fc40003fc6270 */
[----:B------:R-:W-:Y:S02]  /*10210*/  FSEL R44, R29, -INF , !P5 ;  /* 0xff8000001d2c7808 */ /* 0x000fe40006800000 */
[----:B------:R-:W-:Y:S01]  /*10220*/  ISETP.GE.AND P5, PT, R0, R33, PT ;  /* 0x000000210000720c */ /* 0x000fe20003fa6270 */
[----:B---3--:R-:W-:Y:S01]  /*10230*/  FMUL.FTZ R22, R225, UR29 ;  /* 0x0000001de1167c20 */ /* 0x008fe20008410000 */
[----:B------:R-:W-:Y:S02]  /*10240*/  FSEL R43, R19, -INF , !P0 ;  /* 0xff800000132b7808 */ /* 0x000fe40004000000 */
[----:B----4-:R-:W-:Y:S01]  /*10250*/  FSEL R42, R17, -INF , !P6 ;  /* 0xff800000112a7808 */ /* 0x010fe20007000000 */
[----:B------:R1:W-:Y:S01]  /*10260*/  MUFU.TANH R36, R22 ;  /* 0x0000001600247308 */ /* 0x0003e20000002400 */
[C---:B------:R-:W-:Y:S02]  /*10270*/  ISETP.GE.AND P0, PT, R15.reuse, R35, PT ;  /* 0x000000230f00720c */ /* 0x040fe40003f06270 */
[----:B------:R-:W-:Y:S01]  /*10280*/  ISETP.GE.AND P6, PT, R15, R34, PT ;  /* 0x000000220f00720c */ /* 0x000fe20003fc6270 */
[----:B------:R-:W-:Y:S01]  /*10290*/  FMUL.FTZ R15, R227, UR29 ;  /* 0x0000001de30f7c20 */ /* 0x000fe20008410000 */
[----:B------:R-:W-:-:S02]  /*102a0*/  FSEL R227, R16, -INF , !P5 ;  /* 0xff80000010e37808 */ /* 0x000fc40006800000 */
[----:B------:R-:W-:Y:S02]  /*102b0*/  FSEL R19, R249, -INF , !P4 ;  /* 0xff800000f9137808 */ /* 0x000fe40006000000 */
[C---:B------:R-:W-:Y:S02]  /*102c0*/  ISETP.GE.AND P5, PT, R14.reuse, R35, PT ;  /* 0x000000230e00720c */ /* 0x040fe40003fa6270 */
[----:B------:R-:W-:Y:S01]  /*102d0*/  ISETP.GE.AND P4, PT, R14, R34, PT ;  /* 0x000000220e00720c */ /* 0x000fe20003f86270 */
[----:B------:R2:W-:Y:S01]  /*102e0*/  STL [R1], R23 ;  /* 0x0000001701007387 */ /* 0x0005e20000100800 */
[----:B-1----:R-:W-:Y:S01]  /*102f0*/  FMUL.FTZ R22, R226, UR29 ;  /* 0x0000001de2167c20 */ /* 0x002fe20008410000 */
[----:B------:R-:W-:-:S03]  /*10300*/  FSEL R29, R215, -INF , !P5 ;  /* 0xff800000d71d7808 */ /* 0x000fc60006800000 */
[----:B------:R1:W3:Y:S01]  /*10310*/  MUFU.TANH R17, R22 ;  /* 0x0000001600117308 */ /* 0x0002e20000002400 */
[----:B------:R-:W-:Y:S02]  /*10320*/  FSEL R32, R213, -INF , !P4 ;  /* 0xff800000d5207808 */ /* 0x000fe40006000000 */
[----:B------:R-:W-:Y:S02]  /*10330*/  ISETP.GE.AND P5, PT, R12, R34, PT ;  /* 0x000000220c00720c */ /* 0x000fe40003fa6270 */
[----:B------:R-:W-:Y:S02]  /*10340*/  ISETP.GE.AND P4, PT, R11, R35, PT ;  /* 0x000000230b00720c */ /* 0x000fe40003f86270 */
[----:B------:R-:W-:Y:S02]  /*10350*/  FSEL R31, R248, -INF , !P6 ;  /* 0xff800000f81f7808 */ /* 0x000fe40007000000 */
[----:B------:R-:W-:Y:S02]  /*10360*/  FSEL R65, R143, -INF , !P5 ;  /* 0xff8000008f417808 */ /* 0x000fe40006800000 */
[----:B--2---:R-:W-:-:S02]  /*10370*/  FSEL R23, R250, -INF , !P0 ;  /* 0xff800000fa177808 */ /* 0x004fc40004000000 */
[----:B-1----:R-:W-:Y:S02]  /*10380*/  FSEL R22, R231, -INF , !P1 ;  /* 0xff800000e7167808 */ /* 0x002fe40004800000 */
[C---:B------:R-:W-:Y:S02]  /*10390*/  ISETP.GE.AND P1, PT, R13.reuse, R35, PT ;  /* 0x000000230d00720c */ /* 0x040fe40003f26270 */
[-C--:B------:R-:W-:Y:S02]  /*103a0*/  ISETP.GE.AND P0, PT, R13, R34.reuse, PT ;  /* 0x000000220d00720c */ /* 0x080fe40003f06270 */
[----:B------:R-:W-:Y:S02]  /*103b0*/  FSEL R30, R230, -INF , !P1 ;  /* 0xff800000e61e7808 */ /* 0x000fe40004800000 */
[----:B------:R-:W-:Y:S02]  /*103c0*/  FSEL R33, R214, -INF , !P0 ;  /* 0xff800000d6217808 */ /* 0x000fe40004000000 */
[----:B------:R-:W-:-:S02]  /*103d0*/  ISETP.GE.AND P1, PT, R11, R34, PT ;  /* 0x000000220b00720c */ /* 0x000fc40003f26270 */
[-C--:B------:R-:W-:Y:S02]  /*103e0*/  ISETP.GE.AND P0, PT, R10, R35.reuse, PT ;  /* 0x000000230a00720c */ /* 0x080fe40003f06270 */
[----:B------:R-:W-:Y:S02]  /*103f0*/  FSEL R38, R210, -INF , !P4 ;  /* 0xff800000d2267808 */ /* 0x000fe40006000000 */
[-C--:B------:R-:W-:Y:S02]  /*10400*/  ISETP.GE.AND P6, PT, R12, R35.reuse, PT ;  /* 0x000000230c00720c */ /* 0x080fe40003fc6270 */
[C---:B------:R-:W-:Y:S02]  /*10410*/  ISETP.GE.AND P5, PT, R9.reuse, R35, PT ;  /* 0x000000230900720c */ /* 0x040fe40003fa6270 */
[----:B------:R-:W-:Y:S01]  /*10420*/  ISETP.GE.AND P4, PT, R9, R34, PT ;  /* 0x000000220900720c */ /* 0x000fe20003f86270 */
[----:B------:R-:W-:Y:S01]  /*10430*/  FMUL.FTZ R9, R223, UR29 ;  /* 0x0000001ddf097c20 */ /* 0x000fe20008410000 */
[----:B------:R-:W-:-:S02]  /*10440*/  FSEL R64, R208, -INF , !P1 ;  /* 0xff800000d0407808 */ /* 0x000fc40004800000 */
[----:B------:R-:W-:Y:S02]  /*10450*/  FSEL R48, R55, -INF , !P0 ;  /* 0xff80000037307808 */ /* 0x000fe40004000000 */
[----:B------:R-:W-:Y:S02]  /*10460*/  FSEL R39, R209, -INF , !P6 ;  /* 0xff800000d1277808 */ /* 0x000fe40007000000 */
[C---:B------:R-:W-:Y:S02]  /*10470*/  ISETP.GE.AND P1, PT, R8.reuse, R35, PT ;  /* 0x000000230800720c */ /* 0x040fe40003f26270 */
[-C--:B------:R-:W-:Y:S02]  /*10480*/  ISETP.GE.AND P0, PT, R8, R34.reuse, PT ;  /* 0x000000220800720c */ /* 0x080fe40003f06270 */
[----:B------:R-:W-:Y:S01]  /*10490*/  ISETP.GE.AND P6, PT, R10, R34, PT ;  /* 0x000000220a00720c */ /* 0x000fe20003fc6270 */
[----:B------:R-:W1:Y:S01]  /*104a0*/  MUFU.TANH R8, R9 ;  /* 0x0000000900087308 */ /* 0x000e620000002400 */
[----:B------:R-:W-:Y:S01]  /*104b0*/  FMUL.FTZ R13, R220, UR29 ;  /* 0x0000001ddc0d7c20 */ /* 0x000fe20008410000 */
[----:B------:R-:W-:Y:S01]  /*104c0*/  FMUL.FTZ R12, R221, UR29 ;  /* 0x0000001ddd0c7c20 */ /* 0x000fe20008410000 */
[----:B------:R-:W-:-:S02]  /*104d0*/  FSEL R50, R50, -INF , !P4 ;  /* 0xff80000032327808 */ /* 0x000fc40006000000 */
[----:B------:R-:W-:Y:S02]  /*104e0*/  ISETP.GE.AND P4, PT, R6, R35, PT ;  /* 0x000000230600720c */ /* 0x000fe40003f86270 */
[----:B------:R-:W-:Y:S02]  /*104f0*/  FSEL R220, R54, -INF , !P1 ;  /* 0xff80000036dc7808 */ /* 0x000fe40004800000 */
[----:B------:R-:W-:Y:S02]  /*10500*/  FSEL R221, R52, -INF , !P0 ;  /* 0xff80000034dd7808 */ /* 0x000fe40004000000 */
[----:B------:R-:W-:Y:S02]  /*10510*/  FSEL R51, R51, -INF , !P6 ;  /* 0xff80000033337808 */ /* 0x000fe40007000000 */
[----:B------:R-:W-:Y:S02]  /*10520*/  FSEL R49, R140, -INF , !P5 ;  /* 0xff8000008c317808 */ /* 0x000fe40006800000 */
[----:B------:R-:W-:-:S02]  /*10530*/  ISETP.GE.AND P1, PT, R6, R34, PT ;  /* 0x000000220600720c */ /* 0x000fc40003f26270 */
[-C--:B------:R-:W-:Y:S02]  /*10540*/  ISETP.GE.AND P0, PT, R5, R35.reuse, PT ;  /* 0x000000230500720c */ /* 0x080fe40003f06270 */
[C---:B------:R-:W-:Y:S02]  /*10550*/  ISETP.GE.AND P6, PT, R7.reuse, R35, PT ;  /* 0x000000230700720c */ /* 0x040fe40003fc6270 */
[----:B------:R-:W-:Y:S01]  /*10560*/  ISETP.GE.AND P5, PT, R7, R34, PT ;  /* 0x000000220700720c */ /* 0x000fe20003fa6270 */
[----:B------:R-:W-:Y:S01]  /*10570*/  FMUL.FTZ R7, R216, UR29 ;  /* 0x0000001dd8077c20 */ /* 0x000fe20008410000 */
[----:B------:R-:W-:Y:S01]  /*10580*/  FMUL.FTZ R11, R222, UR29 ;  /* 0x0000001dde0b7c20 */ /* 0x000fe20008410000 */
[----:B------:R-:W-:Y:S01]  /*10590*/  FMUL.FTZ R6, R217, UR29 ;  /* 0x0000001dd9067c20 */ /* 0x000fe20008410000 */
[----:B------:R-:W-:Y:S02]  /*105a0*/  FSEL R216, R37, -INF , !P4 ;  /* 0xff80000025d87808 */ /* 0x000fe40006000000 */
[----:B---3--:R-:W-:-:S02]  /*105b0*/  FSEL R223, R17, -INF , !P1 ;  /* 0xff80000011df7808 */ /* 0x008fc40004800000 */
[----:B------:R-:W-:Y:S02]  /*105c0*/  FSEL R37, R36, -INF , !P0 ;  /* 0xff80000024257808 */ /* 0x000fe40004000000 */
[----:B------:R-:W-:Y:S02]  /*105d0*/  FSEL R217, R53, -INF , !P6 ;  /* 0xff80000035d97808 */ /* 0x000fe40007000000 */
[C---:B------:R-:W-:Y:S02]  /*105e0*/  ISETP.GE.AND P1, PT, R3.reuse, R35, PT ;  /* 0x000000230300720c */ /* 0x040fe40003f26270 */
[-C--:B------:R-:W-:Y:S01]  /*105f0*/  ISETP.GE.AND P0, PT, R3, R34.reuse, PT ;  /* 0x000000220300720c */ /* 0x080fe20003f06270 */
[----:B------:R-:W-:Y:S01]  /*10600*/  FMUL.FTZ R3, R219, UR29 ;  /* 0x0000001ddb037c20 */ /* 0x000fe20008410000 */
[----:B------:R-:W-:Y:S01]  /*10610*/  ISETP.GE.AND P6, PT, R5, R34, PT ;  /* 0x000000220500720c */ /* 0x000fe20003fc6270 */
[----:B------:R-:W2:Y:S01]  /*10620*/  MUFU.TANH R15, R15 ;  /* 0x0000000f000f7308 */ /* 0x000ea20000002400 */
[----:B------:R-:W-:-:S02]  /*10630*/  FSEL R222, R47, -INF , !P5 ;  /* 0xff8000002fde7808 */ /* 0x000fc40006800000 */
[----:B------:R-:W-:-:S05]  /*10640*/  ISETP.GE.AND P5, PT, R4, R35, PT ;  /* 0x000000230400720c */ /* 0x000fca0003fa6270 */
[----:B------:R-:W3:Y:S01]  /*10650*/  MUFU.TANH R13, R13 ;  /* 0x0000000d000d7308 */ /* 0x000ee20000002400 */
[----:B------:R-:W-:-:S07]  /*10660*/  ISETP.GE.AND P4, PT, R4, R34, PT ;  /* 0x000000220400720c */ /* 0x000fce0003f86270 */
[----:B------:R-:W-:Y:S01]  /*10670*/  MUFU.TANH R12, R12 ;  /* 0x0000000c000c7308 */ /* 0x000fe20000002400 */
[----:B-1----:R-:W-:-:S07]  /*10680*/  FSEL R230, R8, -INF , !P0 ;  /* 0xff80000008e67808 */ /* 0x002fce0004000000 */
[----:B------:R-:W1:Y:S01]  /*10690*/  MUFU.TANH R10, R11 ;  /* 0x0000000b000a7308 */ /* 0x000e620000002400 */
[----:B------:R-:W-:-:S07]  /*106a0*/  PLOP3.LUT P0, PT, PT, PT, UP0, 0x80, 0x0 ;  /* 0x000000000000781c */ /* 0x000fce0003f0f008 */
[----:B------:R4:W-:Y:S08]  /*106b0*/  MUFU.TANH R5, R6 ;  /* 0x0000000600057308 */ /* 0x0009f00000002400 */
[----:B------:R-:W1:Y:S01]  /*106c0*/  MUFU.TANH R7, R7 ;  /* 0x0000000700077308 */ /* 0x000e620000002400 */
[----:B----4-:R-:W-:-:S07]  /*106d0*/  FMUL.FTZ R6, R218, UR29 ;  /* 0x0000001dda067c20 */ /* 0x010fce0008410000 */
[----:B------:R-:W-:Y:S08]  /*106e0*/  MUFU.TANH R3, R3 ;  /* 0x0000000300037308 */ /* 0x000ff00000002400 */
[----:B------:R-:W4:Y:S01]  /*106f0*/  MUFU.TANH R4, R6 ;  /* 0x0000000600047308 */ /* 0x000f220000002400 */
[----:B--2---:R-:W-:Y:S02]  /*10700*/  FSEL R218, R15, -INF , !P6 ;  /* 0xff8000000fda7808 */ /* 0x004fe40007000000 */
[----:B---3--:R-:W-:-:S02]  /*10710*/  FSEL R226, R13, -INF , !P5 ;  /* 0xff8000000de27808 */ /* 0x008fc40006800000 */
[----:B-1----:R-:W-:Y:S02]  /*10720*/  FSEL R248, R10, -INF , !P4 ;  /* 0xff8000000af87808 */ /* 0x002fe40006000000 */
[----:B------:R-:W-:Y:S02]  /*10730*/  FSEL R225, R12, -INF , !P1 ;  /* 0xff8000000ce17808 */ /* 0x000fe40004800000 */
[-C--:B------:R-:W-:Y:S02]  /*10740*/  ISETP.GE.AND P6, PT, R2, R35.reuse, PT ;  /* 0x000000230200720c */ /* 0x080fe40003fc6270 */
[----:B------:R-:W-:Y:S02]  /*10750*/  ISETP.GE.AND P5, PT, R0, R35, PT ;  /* 0x000000230000720c */ /* 0x000fe40003fa6270 */
[-C--:B------:R-:W-:Y:S02]  /*10760*/  ISETP.GE.AND P4, PT, R2, R34.reuse, PT ;  /* 0x000000220200720c */ /* 0x080fe40003f86270 */
[----:B------:R-:W-:-:S02]  /*10770*/  ISETP.GE.AND P1, PT, R0, R34, PT ;  /* 0x000000220000720c */ /* 0x000fc40003f26270 */
[----:B------:R-:W-:Y:S02]  /*10780*/  FSEL R224, R7, -INF , !P6 ;  /* 0xff80000007e07808 */ /* 0x000fe40007000000 */
[----:B------:R-:W-:Y:S02]  /*10790*/  FSEL R219, R5, -INF , !P5 ;  /* 0xff80000005db7808 */ /* 0x000fe40006800000 */
[----:B----4-:R-:W-:Y:S02]  /*107a0*/  FSEL R231, R4, -INF , !P4 ;  /* 0xff80000004e77808 */ /* 0x010fe40006000000 */
[----:B------:R-:W-:Y:S01]  /*107b0*/  FSEL R249, R3, -INF , !P1 ;  /* 0xff80000003f97808 */ /* 0x000fe20004800000 */
        /* <DEDUP_REMOVED lines=19> */
[----:B------:R-:W4:Y:S08]  /*108f0*/  @!P2 LDC.64 R16, c[0x0][0x218] ;  /* 0x00008600ff10ab82 */ /* 0x000f300000000a00 */
[----:B------:R-:W4:Y:S01]  /*10900*/  @!P3 LDC.64 R14, c[0x0][0x218] ;  /* 0x00008600ff0ebb82 */ /* 0x000f220000000a00 */
[----:B--2---:R-:W-:-:S04]  /*10910*/  LEA R0, P1, R0, R60, 0x6 ;  /* 0x0000003c00007211 */ /* 0x004fc800078230ff */
[----:B---3--:R-:W-:Y:S02]  /*10920*/  LEA.HI.X R3, R2, R63, R3, 0x6, P1 ;  /* 0x0000003f02037211 */ /* 0x008fe400008f3403 */
[C---:B-1----:R-:W-:Y:S02]  /*10930*/  @!P3 LEA R4, P1, R0.reuse, R4, 0x1 ;  /* 0x000000040004b211 */ /* 0x042fe400078208ff */
[C---:B------:R-:W-:Y:S02]  /*10940*/  IADD3 R2, P4, R0.reuse, UR26, RZ ;  /* 0x0000001a00027c10 */ /* 0x040fe4000ff9e0ff */
[----:B------:R-:W-:-:S05]  /*10950*/  @!P3 LEA.HI.X R5, R0, R5, R3, 0x1, P1 ;  /* 0x000000050005b211 */ /* 0x000fca00008f0c03 */
[----:B------:R-:W-:Y:S01]  /*10960*/  @!PT LDS RZ, [RZ] ;  /* 0x00000000fffff984 */ /* 0x000fe20000000800 */
[----:B------:R-:W-:Y:S01]  /*10970*/  @!PT LDS RZ, [RZ] ;  /* 0x00000000fffff984 */ /* 0x000fe20000000800 */
[----:B------:R-:W-:Y:S01]  /*10980*/  @!PT LDS RZ, [RZ] ;  /* 0x00000000fffff984 */ /* 0x000fe20000000800 */
[----:B------:R5:W-:Y:S04]  /*10990*/  @!P3 LDGSTS.E.BYPASS.LTC128B.128 [R244+0x8000], desc[UR20][R4.64] ;  /* 0x0800000004f4bfae */ /* 0x000be8000b901d54 */
[----:B------:R1:W-:Y:S01]  /*109a0*/  @P2 STS.128 [R244+0xa000], RZ ;  /* 0x00a000fff4002388 */ /* 0x0003e20000000c00 */
[----:B-----5:R-:W-:-:S04]  /*109b0*/  @!P2 LEA R4, P1, R0, R6, 0x1 ;  /* 0x000000060004a211 */ /* 0x020fc800078208ff */
[----:B------:R-:W-:Y:S02]  /*109c0*/  @!P2 LEA.HI.X R5, R0, R7, R3, 0x1, P1 ;  /* 0x000000070005a211 */ /* 0x000fe400008f0c03 */
[C---:B----4-:R-:W-:Y:S02]  /*109d0*/  @!P3 LEA R6, P1, R2.reuse, R8, 0x1 ;  /* 0x000000080206b211 */ /* 0x050fe400078208ff */
[----:B------:R-:W-:Y:S01]  /*109e0*/  IADD3.X R3, R3, UR25, RZ, P4, !PT ;  /* 0x0000001903037c10 */ /* 0x000fe2000a7fe4ff */
[----:B------:R-:W-:Y:S01]  /*109f0*/  @!PT LDS RZ, [RZ] ;  /* 0x00000000fffff984 */ /* 0x000fe20000000800 */
[----:B------:R-:W-:Y:S01]  /*10a00*/  @!PT LDS RZ, [RZ] ;  /* 0x00000000fffff984 */ /* 0x000fe20000000800 */
[----:B------:R-:W-:Y:S01]  /*10a10*/  @!PT LDS RZ, [RZ] ;  /* 0x00000000fffff984 */ /* 0x000fe20000000800 */
[----:B------:R2:W-:Y:S01]  /*10a20*/  @!P2 LDGSTS.E.BYPASS.LTC128B.128 [R244+0xa000], desc[UR20][R4.64+0x80] ;  /* 0x0a00008004f4afae */ /* 0x0005e2000b901d54 */
[C---:B------:R-:W-:Y:S02]  /*10a30*/  @!P2 LEA R10, P4, R2.reuse, R10, 0x1 ;  /* 0x0000000a020aa211 */ /* 0x040fe400078808ff */
[C---:B------:R-:W-:Y:S01]  /*10a40*/  @!P3 LEA.HI.X R7, R2.reuse, R9, R3, 0x1, P1 ;  /* 0x000000090207b211 */ /* 0x040fe200008f0c03 */
[----:B------:R1:W-:Y:S01]  /*10a50*/  @P3 STS.128 [R244+0x8800], RZ ;  /* 0x008800fff4003388 */ /* 0x0003e20000000c00 */
[----:B------:R-:W-:-:S02]  /*10a60*/  IADD3 R0, P1, R2, UR26, RZ ;  /* 0x0000001a02007c10 */ /* 0x000fc4000ff3e0ff */
[----:B------:R-:W-:Y:S01]  /*10a70*/  @!P2 LEA.HI.X R11, R2, R11, R3, 0x1, P4 ;  /* 0x0000000b020ba211 */ /* 0x000fe200020f0c03 */
[----:B------:R-:W-:Y:S01]  /*10a80*/  @!PT LDS RZ, [RZ] ;  /* 0x00000000fffff984 */ /* 0x000fe20000000800 */
[----:B------:R-:W-:Y:S01]  /*10a90*/  @!PT LDS RZ, [RZ] ;  /* 0x00000000fffff984 */ /* 0x000fe20000000800 */
[----:B------:R-:W-:Y:S01]  /*10aa0*/  @!PT LDS RZ, [RZ] ;  /* 0x00000000fffff984 */ /* 0x000fe20000000800 */
[----:B------:R3:W-:Y:S01]  /*10ab0*/  @!P3 LDGSTS.E.BYPASS.LTC128B.128 [R244+0x8800], desc[UR20][R6.64] ;  /* 0x0880000006f4bfae */ /* 0x0007e2000b901d54 */
[C---:B------:R-:W-:Y:S02]  /*10ac0*/  IADD3 R2, P5, R0.reuse, UR26, RZ ;  /* 0x0000001a00027c10 */ /* 0x040fe4000ffbe0ff */
[----:B------:R-:W-:Y:S01]  /*10ad0*/  IADD3.X R3, R3, UR25, RZ, P1, !PT ;  /* 0x0000001903037c10 */ /* 0x000fe20008ffe4ff */
[----:B------:R1:W-:Y:S01]  /*10ae0*/  @P2 STS.128 [R244+0xa800], RZ ;  /* 0x00a800fff4002388 */ /* 0x0003e20000000c00 */
[C---:B------:R-:W-:Y:S02]  /*10af0*/  @!P3 LEA R8, P6, R0.reuse, R12, 0x1 ;  /* 0x0000000c0008b211 */ /* 0x040fe400078c08ff */
[----:B------:R-:W-:Y:S01]  /*10b00*/  IADD3.X R12, R3, UR25, RZ, P5, !PT ;  /* 0x00000019030c7c10 */ /* 0x000fe2000affe4ff */
        /* <DEDUP_REMOVED lines=9> */
[----:B------:R1:W-:Y:S01]  /*10ba0*/  @!P3 LDGSTS.E.BYPASS.LTC128B.128 [R244+0x9000], desc[UR20][R8.64] ;  /* 0x0900000008f4bfae */ /* 0x0003e2000b901d54 */
[----:B--2---:R-:W-:-:S03]  /*10bb0*/  @!P2 LEA R4, P1, R0, R16, 0x1 ;  /* 0x000000100004a211 */ /* 0x004fc600078208ff */
[----:B------:R1:W-:Y:S01]  /*10bc0*/  @P2 STS.128 [R244+0xb000], RZ ;  /* 0x00b000fff4002388 */ /* 0x0003e20000000c00 */
[----:B------:R-:W-:Y:S02]  /*10bd0*/  @!P2 LEA.HI.X R5, R0, R17, R3, 0x1, P1 ;  /* 0x000000110005a211 */ /* 0x000fe400008f0c03 */
[----:B---3--:R-:W-:-:S03]  /*10be0*/  @!P3 LEA R6, P4, R2, R14, 0x1 ;  /* 0x0000000e0206b211 */ /* 0x008fc600078808ff */
        /* <DEDUP_REMOVED lines=19> */
.L_x_325:
[----:B------:R-:W-:Y:S05]  /*10d20*/  BSYNC B0 ;  /* 0x0000000000007941 */ /* 0x000fea0003800000 */
.L_x_324:
[----:B------:R-:W0:Y:S02]  /*10d30*/  LDGDEPBAR ;  /* 0x00000000000079af */ /* 0x000e240000000000 */
.L_x_323:
[----:B------:R-:W3:Y:S01]  /*10d40*/  LDL.LU R250, [R1] ;  /* 0x0000000001fa7983 */ /* 0x000ee20000300800 */
[----:B------:R-:W-:Y:S02]  /*10d50*/  FMNMX.FTZ R0, R252, R24, !PT ;  /* 0x00000018fc007209 */ /* 0x000fe40007810000 */
[----:B------:R-:W-:Y:S01]  /*10d60*/  MOV R140, R58 ;  /* 0x0000003a008c7202 */ /* 0x000fe20000000f00 */
[----:B------:R-:W-:Y:S01]  /*10d70*/  LDSM.16.MT88.4 R12, [R234+0xc000] ;  /* 0x00c00000ea0c783b */ /* 0x000fe20000004200 */
[----:B------:R-:W-:Y:S02]  /*10d80*/  FMNMX.FTZ R0, R25, R0, !PT ;  /* 0x0000000019007209 */ /* 0x000fe40007810000 */
[----:B------:R-:W-:Y:S02]  /*10d90*/  MOV R143, R59 ;  /* 0x0000003b008f7202 */ /* 0x000fe40000000f00 */
        /* <DEDUP_REMOVED lines=35> */
[----:B------:R-:W-:Y:S01]  /*10fd0*/  FMNMX.FTZ R2, R48, R2, !PT ;  /* 0x0000000230027209 */ /* 0x000fe20007810000 */
[----:B-12---:R-:W1:Y:S01]  /*10fe0*/  SHFL.BFLY PT, R5, R136, 0x2, 0x1f ;  /* 0x0c401f0088057f89 */ /* 0x006e6200000e0000 */
[----:B------:R-:W-:Y:S02]  /*10ff0*/  FMNMX.FTZ R0, R32, R0, !PT ;  /* 0x0000000020007209 */ /* 0x000fe40007810000 */
[----:B------:R-:W-:Y:S02]  /*11000*/  FMNMX.FTZ R2, R49, R2, !PT ;  /* 0x0000000231027209 */ /* 0x000fe40007810000 */
[----:B------:R-:W-:Y:S02]  /*11010*/  FMNMX.FTZ R0, R33, R0, !PT ;  /* 0x0000000021007209 */ /* 0x000fe40007810000 */
[----:B------:R-:W-:-:S02]  /*11020*/  FMNMX.FTZ R2, R220, R2, !PT ;  /* 0x00000002dc027209 */ /* 0x000fc40007810000 */
[----:B-1----:R-:W-:Y:S01]  /*11030*/  FMNMX.FTZ R136, R136, R5, !PT ;  /* 0x0000000588887209 */ /* 0x002fe20007810000 */
[----:B------:R-:W-:Y:S04]  /*11040*/  STL [R1+0x8c], R239 ;  /* 0x00008cef01007387 */ /* 0x000fe80000100800 */
[----:B------:R-:W-:Y:S04]  /*11050*/  STL [R1+0x88], R238 ;  /* 0x000088ee01007387 */ /* 0x000fe80000100800 */
[----:B------:R-:W-:Y:S04]  /*11060*/  STL [R1+0x84], R237 ;  /* 0x000084ed01007387 */ /* 0x000fe80000100800 */
[----:B------:R-:W-:Y:S01]  /*11070*/  STL [R1+0x80], R232 ;  /* 0x000080e801007387 */ /* 0x000fe20000100800 */
[----:B---3--:R-:W-:-:S04]  /*11080*/  FMNMX.FTZ R3, R250, R3, !PT ;  /* 0x00000003fa037209 */ /* 0x008fc80007810000 */
        /* <DEDUP_REMOVED lines=11> */
[----:B------:R-:W-:Y:S01]  /*11140*/  FMNMX.FTZ R134, R37, R134, !PT ;  /* 0x0000008625867209 */ /* 0x000fe20007810000 */
[----:B------:R-:W1:Y:S01]  /*11150*/  SHFL.BFLY PT, R3, R0, 0x2, 0x1f ;  /* 0x0c401f0000037f89 */ /* 0x000e6200000e0000 */
[----:B------:R-:W-:Y:S02]  /*11160*/  FMNMX.FTZ R2, R50, R2, !PT ;  /* 0x0000000232027209 */ /* 0x000fe40007810000 */
[----:B------:R-:W-:-:S02]  /*11170*/  FMNMX.FTZ R134, R226, R134, !PT ;  /* 0x00000086e2867209 */ /* 0x000fc40007810000 */
[----:B------:R-:W-:Y:S02]  /*11180*/  FMNMX.FTZ R2, R221, R2, !PT ;  /* 0x00000002dd027209 */ /* 0x000fe40007810000 */
[----:B------:R-:W-:Y:S01]  /*11190*/  FMNMX.FTZ R134, R225, R134, !PT ;  /* 0x00000086e1867209 */ /* 0x000fe20007810000 */
[----:B------:R-:W2:Y:S01]  /*111a0*/  SHFL.BFLY PT, R4, R136, 0x1, 0x1f ;  /* 0x0c201f0088047f89 */ /* 0x000ea200000e0000 */
[----:B------:R-:W-:Y:S02]  /*111b0*/  FMNMX.FTZ R2, R222, R2, !PT ;  /* 0x00000002de027209 */ /* 0x000fe40007810000 */
[----:B------:R-:W-:Y:S02]  /*111c0*/  FMNMX.FTZ R134, R224, R134, !PT ;  /* 0x00000086e0867209 */ /* 0x000fe40007810000 */
[----:B------:R-:W-:Y:S02]  /*111d0*/  FMNMX.FTZ R2, R223, R2, !PT ;  /* 0x00000002df027209 */ /* 0x000fe40007810000 */
[----:B------:R-:W-:-:S02]  /*111e0*/  FMNMX.FTZ R134, R219, R134, !PT ;  /* 0x00000086db867209 */ /* 0x000fc40007810000 */
[----:B------:R-:W-:-:S03]  /*111f0*/  FMNMX.FTZ R2, R218, R2, !PT ;  /* 0x00000002da027209 */ /* 0x000fc60007810000 */
[----:B------:R-:W3:Y:S01]  /*11200*/  SHFL.BFLY PT, R5, R134, 0x2, 0x1f ;  /* 0x0c401f0086057f89 */ /* 0x000ee200000e0000 */
[----:B------:R-:W-:Y:S02]  /*11210*/  FMNMX.FTZ R2, R248, R2, !PT ;  /* 0x00000002f8027209 */ /* 0x000fe40007810000 */
[----:B-1----:R-:W-:Y:S02]  /*11220*/  FMNMX.FTZ R0, R0, R3, !PT ;  /* 0x0000000300007209 */ /* 0x002fe40007810000 */
[----:B------:R-:W-:-:S03]  /*11230*/  FMNMX.FTZ R2, R230, R2, !PT ;  /* 0x00000002e6027209 */ /* 0x000fc60007810000 */
[----:B------:R-:W1:Y:S01]  /*11240*/  SHFL.BFLY PT, R135, R0, 0x1, 0x1f ;  /* 0x0c201f0000877f89 */ /* 0x000e6200000e0000 */
[----:B------:R-:W-:Y:S02]  /*11250*/  FMNMX.FTZ R2, R231, R2, !PT ;  /* 0x00000002e7027209 */ /* 0x000fe40007810000 */
[----:B--2---:R-:W-:Y:S02]  /*11260*/  FMNMX.FTZ R136, R136, R4, !PT ;  /* 0x0000000488887209 */ /* 0x004fe40007810000 */
[----:B------:R-:W-:Y:S02]  /*11270*/  FMNMX.FTZ R133, R249, R2, !PT ;  /* 0x00000002f9857209 */ /* 0x000fe40007810000 */
[C---:B------:R-:W-:Y:S01]  /*11280*/  FSETP.NEU.FTZ.AND P4, PT, R136.reuse, -INF , PT ;  /* 0xff8000008800780b */ /* 0x040fe20003f9d000 */
[----:B------:R-:W-:Y:S02]  /*11290*/  FMUL.FTZ R3, R136, UR10 ;  /* 0x0000000a88037c20 */ /* 0x000fe40008410000 */
[----:B------:R-:W2:Y:S03]  /*112a0*/  SHFL.BFLY PT, R4, R133, 0x2, 0x1f ;  /* 0x0c401f0085047f89 */ /* 0x000ea600000e0000 */
[----:B------:R-:W-:-:S02]  /*112b0*/  FSEL R3, R3, RZ, P4 ;  /* 0x000000ff03037208 */ /* 0x000fc40002000000 */
[----:B---3--:R-:W-:-:S03]  /*112c0*/  FMNMX.FTZ R134, R134, R5, !PT ;  /* 0x0000000586867209 */ /* 0x008fc60007810000 */
[--C-:B------:R-:W-:Y:S02]  /*112d0*/  FFMA.FTZ R2, R24, UR10, -R3.reuse ;  /* 0x0000000a18027c23 */ /* 0x100fe40008010803 */
[----:B------:R-:W3:Y:S02]  /*112e0*/  SHFL.BFLY PT, R5, R134, 0x1, 0x1f ;  /* 0x0c201f0086057f89 */ /* 0x000ee400000e0000 */
[----:B------:R4:W-:Y:S01]  /*112f0*/  MUFU.EX2 R239, R2 ;  /* 0x0000000200ef7308 */ /* 0x0009e20000000800 */
[----:B-1----:R-:W-:Y:S01]  /*11300*/  FMNMX.FTZ R135, R0, R135, !PT ;  /* 0x0000008700877209 */ /* 0x002fe20007810000 */
[----:B------:R-:W-:-:S03]  /*11310*/  FFMA.FTZ R0, R26, UR10, -R3 ;  /* 0x0000000a1a007c23 */ /* 0x000fc60008010803 */
[----:B------:R-:W-:-:S03]  /*11320*/  FSETP.NEU.FTZ.AND P3, PT, R135, -INF , PT ;  /* 0xff8000008700780b */ /* 0x000fc60003f7d000 */
[----:B------:R1:W-:Y:S01]  /*11330*/  MUFU.EX2 R55, R0 ;  /* 0x0000000000377308 */ /* 0x0003e20000000800 */
[----:B----4-:R-:W-:-:S07]  /*11340*/  FFMA.FTZ R2, R25, UR10, -R3 ;  /* 0x0000000a19027c23 */ /* 0x010fce0008010803 */
[----:B------:R4:W-:Y:S01]  /*11350*/  MUFU.EX2 R7, R2 ;  /* 0x0000000200077308 */ /* 0x0009e20000000800 */
[----:B--2---:R-:W-:Y:S01]  /*11360*/  FMNMX.FTZ R133, R133, R4, !PT ;  /* 0x0000000485857209 */ /* 0x004fe20007810000 */
[----:B-1----:R-:W-:-:S04]  /*11370*/  FFMA.FTZ R0, R27, UR10, -R3 ;  /* 0x0000000a1b007c23 */ /* 0x002fc80008010803 */
[----:B------:R-:W1:Y:S02]  /*11380*/  SHFL.BFLY PT, R4, R133, 0x1, 0x1f ;  /* 0x0c201f0085047f89 */ /* 0x000e6400000e0000 */
[----:B------:R2:W-:Y:S01]  /*11390*/  MUFU.EX2 R52, R0 ;  /* 0x0000000000347308 */ /* 0x0005e20000000800 */
[----:B----4-:R-:W-:-:S05]  /*113a0*/  FMUL.FTZ R2, R135, UR10 ;  /* 0x0000000a87027c20 */ /* 0x010fca0008410000 */
[----:B------:R-:W-:-:S05]  /*113b0*/  FSEL R2, R2, RZ, P3 ;  /* 0x000000ff02027208 */ /* 0x000fca0001800000 */
[----:B--2---:R-:W-:Y:S01]  /*113c0*/  FFMA.FTZ R0, R18, UR10, -R2 ;  /* 0x0000000a12007c23 */ /* 0x004fe20008010802 */
[----:B---3--:R-:W-:-:S03]  /*113d0*/  FMNMX.FTZ R134, R134, R5, !PT ;  /* 0x0000000586867209 */ /* 0x008fc60007810000 */
[----:B------:R2:W-:Y:S01]  /*113e0*/  MUFU.EX2 R238, R0 ;  /* 0x0000000000ee7308 */ /* 0x0005e20000000800 */
[C---:B------:R-:W-:Y:S01]  /*113f0*/  FSETP.NEU.FTZ.AND P2, PT, R134.reuse, -INF , PT ;  /* 0xff8000008600780b */ /* 0x040fe20003f5d000 */
[----:B------:R-:W-:-:S05]  /*11400*/  FMUL.FTZ R24, R134, UR10 ;  /* 0x0000000a86187c20 */ /* 0x000fca0008410000 */
[----:B------:R-:W-:Y:S01]  /*11410*/  FSEL R24, R24, RZ, P2 ;  /* 0x000000ff18187208 */ /* 0x000fe20001000000 */
[----:B--2---:R-:W-:-:S04]  /*11420*/  FFMA.FTZ R0, R20, UR10, -R2 ;  /* 0x0000000a14007c23 */ /* 0x004fc80008010802 */
[----:B------:R2:W3:Y:S01]  /*11430*/  MUFU.EX2 R8, R0 ;  /* 0x0000000000087308 */ /* 0x0004e20000000800 */
[----:B-1----:R-:W-:Y:S01]  /*11440*/  FMNMX.FTZ R133, R133, R4, !PT ;  /* 0x0000000485857209 */ /* 0x002fe20007810000 */
[----:B--2---:R-:W-:-:S06]  /*11450*/  FFMA.FTZ R0, R21, UR10, -R2 ;  /* 0x0000000a15007c23 */ /* 0x004fcc0008010802 */
[----:B------:R1:W-:Y:S01]  /*11460*/  MUFU.EX2 R54, R0 ;  /* 0x0000000000367308 */ /* 0x0003e20000000800 */
[----:B------:R-:W-:Y:S01]  /*11470*/  FSETP.NEU.FTZ.AND P1, PT, R133, -INF , PT ;  /* 0xff8000008500780b */ /* 0x000fe20003f3d000 */
[----:B-1----:R-:W-:-:S06]  /*11480*/  FFMA.FTZ R0, R28, UR10, -R2 ;  /* 0x0000000a1c007c23 */ /* 0x002fcc0008010802 */
[----:B------:R1:W-:Y:S01]  /*11490*/  MUFU.EX2 R53, R0 ;  /* 0x0000000000357308 */ /* 0x0003e20000000800 */
[----:B------:R-:W-:Y:S01]  /*114a0*/  FMUL.FTZ R28, R133, UR10 ;  /* 0x0000000a851c7c20 */ /* 0x000fe20008410000 */
[----:B-1----:R-:W-:-:S04]  /*114b0*/  FFMA.FTZ R0, R19, UR10, -R24 ;  /* 0x0000000a13007c23 */ /* 0x002fc80008010818 */
[----:B------:R-:W-:Y:S01]  /*114c0*/  FSEL R28, R28, RZ, P1 ;  /* 0x000000ff1c1c7208 */ /* 0x000fe20000800000 */
[----:B------:R-:W1:Y:S01]  /*114d0*/  LDSM.16.MT88.4 R16, [R233+0xc000] ;  /* 0x00c00000e910783b */ /* 0x000e620000004200 */
[----:B------:R2:W-:Y:S02]  /*114e0*/  MUFU.EX2 R237, R0 ;  /* 0x0000000000ed7308 */ /* 0x0005e40000000800 */
[----:B--2---:R-:W-:-:S06]  /*114f0*/  FFMA.FTZ R0, R23, UR10, -R24 ;  /* 0x0000000a17007c23 */ /* 0x004fcc0008010818 */
[----:B------:R2:W-:Y:S02]  /*11500*/  MUFU.EX2 R27, R0 ;  /* 0x00000000001b7308 */ /* 0x0005e40000000800 */
[----:B--2---:R-:W-:-:S06]  /*11510*/  FFMA.FTZ R0, R29, UR10, -R24 ;  /* 0x0000000a1d007c23 */ /* 0x004fcc0008010818 */
[----:B------:R2:W-:Y:S02]  /*11520*/  MUFU.EX2 R142, R0 ;  /* 0x00000000008e7308 */ /* 0x0005e40000000800 */
[----:B--2---:R-:W-:-:S06]  /*11530*/  FFMA.FTZ R0, R30, UR10, -R24 ;  /* 0x0000000a1e007c23 */ /* 0x004fcc0008010818 */
[----:B------:R2:W4:Y:S02]  /*11540*/  MUFU.EX2 R6, R0 ;  /* 0x0000000000067308 */ /* 0x0005240000000800 */
[----:B--2---:R-:W-:-:S06]  /*11550*/  FFMA.FTZ R0, R22, UR10, -R28 ;  /* 0x0000000a16007c23 */ /* 0x004fcc000801081c */
[----:B------:R2:W-:Y:S01]  /*11560*/  MUFU.EX2 R232, R0 ;  /* 0x0000000000e87308 */ /* 0x0005e20000000800 */
[----:B------:R-:W-:Y:S01]  /*11570*/  FSEL R4, R136, RZ, P4 ;  /* 0x000000ff88047208 */ /* 0x000fe20002000000 */
[----:B--2---:R-:W-:-:S06]  /*11580*/  FFMA.FTZ R0, R31, UR10, -R28 ;  /* 0x0000000a1f007c23 */ /* 0x004fcc000801081c */
[----:B------:R2:W-:Y:S01]  /*11590*/  MUFU.EX2 R141, R0 ;  /* 0x00000000008d7308 */ /* 0x0005e20000000800 */
[----:B------:R-:W-:Y:S01]  /*115a0*/  FADD.FTZ R4, R252, -R4 ;  /* 0x80000004fc047221 */ /* 0x000fe20000010000 */
[----:B--2---:R-:W-:-:S06]  /*115b0*/  FFMA.FTZ R0, R32, UR10, -R28 ;  /* 0x0000000a20007c23 */ /* 0x004fcc000801081c */
[----:B------:R2:W-:Y:S01]  /*115c0*/  MUFU.EX2 R20, R0 ;  /* 0x0000000000147308 */ /* 0x0005e20000000800 */
[----:B------:R-:W-:Y:S01]  /*115d0*/  FMUL.FTZ R29, R4, UR10 ;  /* 0x0000000a041d7c20 */ /* 0x000fe20008410000 */
[----:B------:R-:W-:Y:S02]  /*115e0*/  FSEL R4, R134, RZ, P2 ;  /* 0x000000ff86047208 */ /* 0x000fe40001000000 */
[----:B--2---:R-:W-:-:S05]  /*115f0*/  FSEL R0, R135, RZ, P3 ;  /* 0x000000ff87007208 */ /* 0x004fca0001800000 */
[----:B------:R-:W-:-:S04]  /*11600*/  FADD.FTZ R0, R247, -R0 ;  /* 0x80000000f7007221 */ /* 0x000fc80000010000 */
[----:B------:R-:W-:Y:S01]  /*11610*/  FMUL.FTZ R30, R0, UR10 ;  /* 0x0000000a001e7c20 */ /* 0x000fe20008410000 */
[----:B------:R-:W-:-:S05]  /*11620*/  FSEL R0, R133, RZ, P1 ;  /* 0x000000ff85007208 */ /* 0x000fca0000800000 */
[----:B------:R-:W-:Y:S01]  /*11630*/  FADD.FTZ R0, R245, -R0 ;  /* 0x80000000f5007221 */ /* 0x000fe20000010000 */
[----:B------:R-:W-:-:S03]  /*11640*/  FADD.FTZ R4, R246, -R4 ;  /* 0x80000004f6047221 */ /* 0x000fc60000010000 */
[----:B------:R-:W-:Y:S01]  /*11650*/  FMUL.FTZ R0, R0, UR10 ;  /* 0x0000000a00007c20 */ /* 0x000fe20008410000 */
[----:B------:R-:W-:-:S03]  /*11660*/  FMUL.FTZ R4, R4, UR10 ;  /* 0x0000000a04047c20 */ /* 0x000fc60008410000 */
[----:B------:R2:W-:Y:S08]  /*11670*/  MUFU.EX2 R36, R0 ;  /* 0x0000000000247308 */ /* 0x0005f00000000800 */
[----:B------:R-:W1:Y:S01]  /*11680*/  MUFU.EX2 R29, R29 ;  /* 0x0000001d001d7308 */ /* 0x000e620000000800 */
[----:B--2---:R-:W-:-:S07]  /*11690*/  FFMA.FTZ R0, R33, UR10, -R28 ;  /* 0x0000000a21007c23 */ /* 0x004fce000801081c */
[----:B------:R-:W2:Y:S08]  /*116a0*/  MUFU.EX2 R30, R30 ;  /* 0x0000001e001e7308 */ /* 0x000eb00000000800 */
[----:B------:R-:W2:Y:S08]  /*116b0*/  MUFU.EX2 R31, R4 ;  /* 0x00000004001f7308 */ /* 0x000eb00000000800 */
[----:B------:R-:W2:Y:S01]  /*116c0*/  MUFU.EX2 R21, R0 ;  /* 0x0000000000157308 */ /* 0x000ea20000000800 */
[----:B---3--:R-:W-:-:S02]  /*116d0*/  MOV R252, R8 ;  /* 0x0000000800fc7202 */ /* 0x008fc40000000f00 */
[----:B------:R-:W-:Y:S02]  /*116e0*/  MOV R246, R7 ;  /* 0x0000000700f67202 */ /* 0x000fe40000000f00 */
[----:B----4-:R-:W-:Y:S01]  /*116f0*/  MOV R245, R6 ;  /* 0x0000000600f57202 */ /* 0x010fe20000000f00 */
[----:B-1----:R-:W-:Y:S01]  /*11700*/  FMUL.FTZ R148, R148, R29 ;  /* 0x0000001d94947220 */ /* 0x002fe20000410000 */
[----:B------:R-:W-:Y:S01]  /*11710*/  F2FP.BF16.F32.PACK_AB R8, R246, R239 ;  /* 0x000000eff608723e */ /* 0x000fe200000010ff */
[----:B------:R-:W-:Y:S01]  /*11720*/  FMUL.FTZ R149, R149, R29 ;  /* 0x0000001d95957220 */ /* 0x000fe20000410000 */
[-C--:B--2---:R-:W-:Y:S01]  /*11730*/  FMUL.FTZ R150, R150, R30.reuse ;  /* 0x0000001e96967220 */ /* 0x084fe20000410000 */
[----:B------:R-:W-:Y:S01]  /*11740*/  FMUL.FTZ R151, R151, R30 ;  /* 0x0000001e97977220 */ /* 0x000fe20000410000 */
[----:B------:R-:W-:Y:S01]  /*11750*/  F2FP.BF16.F32.PACK_AB R9, R252, R238 ;  /* 0x000000eefc09723e */ /* 0x000fe200000010ff */
[----:B------:R-:W-:Y:S01]  /*11760*/  FMUL.FTZ R144, R144, R31 ;  /* 0x0000001f90907220 */ /* 0x000fe20000410000 */
[----:B------:R-:W-:Y:S01]  /*11770*/  F2FP.BF16.F32.PACK_AB R10, R52, R55 ;  /* 0x00000037340a723e */ /* 0x000fe200000010ff */
[----:B------:R-:W-:Y:S01]  /*11780*/  FMUL.FTZ R145, R145, R31 ;  /* 0x0000001f91917220 */ /* 0x000fe20000410000 */
[----:B------:R-:W-:Y:S01]  /*11790*/  F2FP.BF16.F32.PACK_AB R11, R53, R54 ;  /* 0x00000036350b723e */ /* 0x000fe200000010ff */
[-C--:B------:R-:W-:Y:S01]  /*117a0*/  FMUL.FTZ R146, R146, R36.reuse ;  /* 0x0000002492927220 */ /* 0x080fe20000410000 */
        /* <DEDUP_REMOVED lines=29> */
[-C--:B------:R-:W-:Y:S06]  /*11980*/  HMMA.16816.F32.BF16 R148, R8, R16.reuse, R148 ;  /* 0x000000100894723c */ /* 0x080fec0000041894 */
[C---:B------:R-:W-:Y:S06]  /*11990*/  HMMA.16816.F32.BF16 R144, R4.reuse, R16, R144 ;  /* 0x000000100490723c */ /* 0x040fec0000041890 */
[-C--:B------:R-:W-:Y:S06]  /*119a0*/  HMMA.16816.F32.BF16 R156, R4, R18.reuse, R156 ;  /* 0x00000012049c723c */ /* 0x080fec000004189c */
[C---:B------:R-:W-:Y:S01]  /*119b0*/  HMMA.16816.F32.BF16 R208, R8.reuse, R18, R152 ;  /* 0x0000001208d0723c */ /* 0x040fe20000041898 */
[----:B------:R-:W1:Y:S05]  /*119c0*/  LDSM.16.MT88.4 R16, [R236+0xc000] ;  /* 0x00c00000ec10783b */ /* 0x000e6a0000004200 */
[-C--:B------:R-:W-:Y:S06]  /*119d0*/  HMMA.16816.F32.BF16 R212, R8, R12.reuse, R160 ;  /* 0x0000000c08d4723c */ /* 0x080fec00000418a0 */
[C---:B------:R-:W-:Y:S06]  /*119e0*/  HMMA.16816.F32.BF16 R164, R4.reuse, R12, R164 ;  /* 0x0000000c04a4723c */ /* 0x040fec00000418a4 */
[-C--:B------:R-:W-:Y:S06]  /*119f0*/  HMMA.16816.F32.BF16 R172, R4, R14.reuse, R172 ;  /* 0x0000000e04ac723c */ /* 0x080fec00000418ac */
[----:B------:R-:W-:Y:S01]  /*11a00*/  HMMA.16816.F32.BF16 R60, R8, R14, R168 ;  /* 0x0000000e083c723c */ /* 0x000fe200000418a8 */
[----:B------:R-:W2:Y:S01]  /*11a10*/  LDSM.16.MT88.4 R12, [R235+0xc000] ;  /* 0x00c00000eb0c783b */ /* 0x000ea20000004200 */
        /* <DEDUP_REMOVED lines=33> */
[----:B-1----:R-:W-:Y:S01]  /*11c30*/  HMMA.16816.F32.BF16 R56, R8, R16, R176 ;  /* 0x000000100838723c */ /* 0x002fe200000418b0 */
[----:B------:R-:W-:Y:S02]  /*11c40*/  MOV R170, R55 ;  /* 0x0000003700aa7202 */ /* 0x000fe40000000f00 */
[----:B------:R-:W-:-:S03]  /*11c50*/  MOV R168, R54 ;  /* 0x0000003600a87202 */ /* 0x000fc60000000f00 */
[----:B------:R-:W-:Y:S01]  /*11c60*/  HMMA.16816.F32.BF16 R188, R4, R18, R188 ;  /* 0x0000001204bc723c */ /* 0x000fe200000418bc */
[----:B------:R-:W-:Y:S02]  /*11c70*/  MOV R178, R53 ;  /* 0x0000003500b27202 */ /* 0x000fe40000000f00 */
[----:B------:R-:W-:-:S03]  /*11c80*/  MOV R177, R52 ;  /* 0x0000003400b17202 */ /* 0x000fc60000000f00 */
[----:B------:R-:W-:Y:S06]  /*11c90*/  HMMA.16816.F32.BF16 R52, R4, R16, R180 ;  /* 0x000000100434723c */ /* 0x000fec00000418b4 */
[C---:B------:R-:W-:Y:S01]  /*11ca0*/  HMMA.16816.F32.BF16 R184, R8.reuse, R18, R184 ;  /* 0x0000001208b8723c */ /* 0x040fe200000418b8 */
[----:B------:R-:W1:Y:S05]  /*11cb0*/  LDSM.16.MT88.4 R16, [R234+0xe000] ;  /* 0x00e00000ea10783b */ /* 0x000e6a0000004200 */
[-C--:B--2---:R-:W-:Y:S06]  /*11cc0*/  HMMA.16816.F32.BF16 R192, R8, R12.reuse, R192 ;  /* 0x0000000c08c0723c */ /* 0x084fec00000418c0 */
[C---:B------:R-:W-:Y:S06]  /*11cd0*/  HMMA.16816.F32.BF16 R196, R4.reuse, R12, R196 ;  /* 0x0000000c04c4723c */ /* 0x040fec00000418c4 */
[-C--:B------:R-:W-:Y:S06]  /*11ce0*/  HMMA.16816.F32.BF16 R204, R4, R14.reuse, R204 ;  /* 0x0000000e04cc723c */ /* 0x080fec00000418cc */
[----:B------:R-:W-:Y:S01]  /*11cf0*/  HMMA.16816.F32.BF16 R200, R8, R14, R200 ;  /* 0x0000000e08c8723c */ /* 0x000fe200000418c8 */
[----:B------:R-:W2:Y:S01]  /*11d00*/  LDSM.16.MT88.4 R12, [R233+0xe000] ;  /* 0x00e00000e90c783b */ /* 0x000ea20000004200 */
        /* <DEDUP_REMOVED lines=12> */
[----:B------:R-:W-:Y:S01]  /*11dd0*/  FFMA.FTZ R0, R229, UR10, -R3 ;  /* 0x0000000ae5007c23 */ /* 0x000fe20008010803 */
[-C--:B------:R-:W-:Y:S01]  /*11de0*/  FMUL.FTZ R92, R92, R31.reuse ;  /* 0x0000001f5c5c7220 */ /* 0x080fe20000410000 */
[----:B------:R-:W-:Y:S01]  /*11df0*/  FMUL.FTZ R93, R93, R31 ;  /* 0x0000001f5d5d7220 */ /* 0x000fe20000410000 */
[-C--:B------:R-:W-:Y:S01]  /*11e00*/  FMUL.FTZ R94, R94, R36.reuse ;  /* 0x000000245e5e7220 */ /* 0x080fe20000410000 */
[----:B------:R-:W-:Y:S01]  /*11e10*/  FMUL.FTZ R95, R95, R36 ;  /* 0x000000245f5f7220 */ /* 0x000fe20000410000 */
[----:B------:R3:W-:Y:S01]  /*11e20*/  MUFU.EX2 R169, R0 ;  /* 0x0000000000a97308 */ /* 0x0007e20000000800 */
[----:B------:R-:W-:Y:S01]  /*11e30*/  MOV R179, R143 ;  /* 0x0000008f00b37202 */ /* 0x000fe20000000f00 */
[----:B-1----:R-:W-:Y:S01]  /*11e40*/  HMMA.16816.F32.BF16 R152, R4, R16, R88 ;  /* 0x000000100498723c */ /* 0x002fe20000041858 */
[----:B------:R-:W-:-:S02]  /*11e50*/  MOV R183, R142 ;  /* 0x0000008e00b77202 */ /* 0x000fc40000000f00 */
[----:B------:R-:W-:Y:S02]  /*11e60*/  MOV R181, R141 ;  /* 0x0000008d00b57202 */ /* 0x000fe40000000f00 */
[----:B------:R-:W-:Y:S02]  /*11e70*/  MOV R180, R140 ;  /* 0x0000008c00b47202 */ /* 0x000fe40000000f00 */
[----:B------:R-:W-:Y:S02]  /*11e80*/  MOV R90, R46 ;  /* 0x0000002e005a7202 */ /* 0x000fe40000000f00 */
[----:B------:R-:W-:Y:S02]  /*11e90*/  MOV R91, R44 ;  /* 0x0000002c005b7202 */ /* 0x000fe40000000f00 */
[----:B------:R-:W-:Y:S01]  /*11ea0*/  MOV R25, R35 ;  /* 0x0000002300197202 */ /* 0x000fe20000000f00 */
[----:B---3--:R-:W-:Y:S01]  /*11eb0*/  FFMA.FTZ R0, R228, UR10, -R3 ;  /* 0x0000000ae4007c23 */ /* 0x008fe20008010803 */
[C---:B--2---:R-:W-:Y:S06]  /*11ec0*/  HMMA.16816.F32.BF16 R160, R4.reuse, R12, R72 ;  /* 0x0000000c04a0723c */ /* 0x044fec0000041848 */
[----:B------:R-:W-:Y:S01]  /*11ed0*/  HMMA.16816.F32.BF16 R140, R4, R14, R76 ;  /* 0x0000000e048c723c */ /* 0x000fe2000004184c */
[----:B------:R-:W-:-:S06]  /*11ee0*/  MOV R74, R45 ;  /* 0x0000002d004a7202 */ /* 0x000fcc0000000f00 */
[----:B------:R-:W-:Y:S02]  /*11ef0*/  MOV R76, R47 ;  /* 0x0000002f004c7202 */ /* 0x000fe40000000f00 */
[----:B------:R-:W-:Y:S01]  /*11f00*/  HMMA.16816.F32.BF16 R44, R4, R18, R92 ;  /* 0x00000012042c723c */ /* 0x000fe2000004185c */
[----:B------:R1:W-:Y:S01]  /*11f10*/  MUFU.EX2 R93, R0 ;  /* 0x00000000005d7308 */ /* 0x0003e20000000800 */
[----:B------:R-:W-:Y:S02]  /*11f20*/  MOV R77, R25 ;  /* 0x00000019004d7202 */ /* 0x000fe40000000f00 */
[----:B------:R-:W-:Y:S02]  /*11f30*/  MOV R247, R34 ;  /* 0x0000002200f77202 */ /* 0x000fe40000000f00 */
[----:B------:R-:W2:Y:S01]  /*11f40*/  LDSM.16.MT88.4 R32, [R235+0xe000] ;  /* 0x00e00000eb20783b */ /* 0x000ea20000004200 */
[----:B------:R-:W-:Y:S01]  /*11f50*/  MOV R78, R27 ;  /* 0x0000001b004e7202 */ /* 0x000fe20000000f00 */
[----:B-1----:R-:W-:-:S04]  /*11f60*/  FFMA.FTZ R0, R139, UR10, -R3 ;  /* 0x0000000a8b007c23 */ /* 0x002fc80008010803 */
[----:B------:R1:W-:Y:S02]  /*11f70*/  MUFU.EX2 R25, R0 ;  /* 0x0000000000197308 */ /* 0x0003e40000000800 */
[----:B-1----:R-:W-:-:S06]  /*11f80*/  FFMA.FTZ R0, R138, UR10, -R3 ;  /* 0x0000000a8a007c23 */ /* 0x002fcc0008010803 */
[----:B------:R1:W-:Y:S01]  /*11f90*/  MUFU.EX2 R27, R0 ;  /* 0x00000000001b7308 */ /* 0x0003e20000000800 */
[----:B------:R-:W-:Y:S02]  /*11fa0*/  MOV R176, R20 ;  /* 0x0000001400b07202 */ /* 0x000fe40000000f00 */
[----:B------:R-:W-:Y:S01]  /*11fb0*/  MOV R229, R177 ;  /* 0x000000b100e57202 */ /* 0x000fe20000000f00 */
[----:B-1----:R-:W-:-:S04]  /*11fc0*/  FFMA.FTZ R0, R67, UR10, -R2 ;  /* 0x0000000a43007c23 */ /* 0x002fc80008010802 */
[----:B------:R1:W-:Y:S01]  /*11fd0*/  MUFU.EX2 R182, R0 ;  /* 0x0000000000b67308 */ /* 0x0003e20000000800 */
[----:B------:R-:W-:Y:S01]  /*11fe0*/  MOV R228, R176 ;  /* 0x000000b000e47202 */ /* 0x000fe20000000f00 */
[----:B-1----:R-:W-:-:S06]  /*11ff0*/  FFMA.FTZ R0, R137, UR10, -R2 ;  /* 0x0000000a89007c23 */ /* 0x002fcc0008010802 */
[----:B------:R1:W3:Y:S02]  /*12000*/  MUFU.EX2 R88, R0 ;  /* 0x0000000000587308 */ /* 0x0002e40000000800 */
[----:B-1----:R-:W-:-:S06]  /*12010*/  FFMA.FTZ R0, R132, UR10, -R2 ;  /* 0x0000000a84007c23 */ /* 0x002fcc0008010802 */
[----:B------:R1:W-:Y:S01]  /*12020*/  MUFU.EX2 R177, R0 ;  /* 0x0000000000b17308 */ /* 0x0003e20000000800 */
[----:B------:R-:W-:Y:S01]  /*12030*/  FMUL.FTZ R120, R120, R31 ;  /* 0x0000001f78787220 */ /* 0x000fe20000410000 */
[----:B-1----:R-:W-:-:S06]  /*12040*/  FFMA.FTZ R0, R66, UR10, -R2 ;  /* 0x0000000a42007c23 */ /* 0x002fcc0008010802 */
[----:B------:R1:W-:Y:S01]  /*12050*/  MUFU.EX2 R176, R0 ;  /* 0x0000000000b07308 */ /* 0x0003e20000000800 */
[----:B------:R-:W-:Y:S01]  /*12060*/  FMUL.FTZ R121, R121, R31 ;  /* 0x0000001f79797220 */ /* 0x000fe20000410000 */
[-C--:B------:R-:W-:Y:S01]  /*12070*/  FMUL.FTZ R122, R122, R36.reuse ;  /* 0x000000247a7a7220 */ /* 0x080fe20000410000 */
[----:B------:R-:W-:Y:S01]  /*12080*/  FMUL.FTZ R123, R123, R36 ;  /* 0x000000247b7b7220 */ /* 0x000fe20000410000 */
[-C--:B------:R-:W-:Y:S01]  /*12090*/  FMUL.FTZ R116, R116, R29.reuse ;  /* 0x0000001d74747220 */ /* 0x080fe20000410000 */
[----:B------:R-:W-:Y:S01]  /*120a0*/  FMUL.FTZ R117, R117, R29 ;  /* 0x0000001d75757220 */ /* 0x000fe20000410000 */
[----:B------:R-:W-:Y:S01]  /*120b0*/  FMUL.FTZ R118, R118, R30 ;  /* 0x0000001e76767220 */ /* 0x000fe20000410000 */
[----:B-1----:R-:W-:-:S04]  /*120c0*/  FFMA.FTZ R0, R39, UR10, -R24 ;  /* 0x0000000a27007c23 */ /* 0x002fc80008010818 */
[----:B------:R1:W-:Y:S01]  /*120d0*/  MUFU.EX2 R137, R0 ;  /* 0x0000000000897308 */ /* 0x0003e20000000800 */
[----:B------:R-:W-:Y:S01]  /*120e0*/  FMUL.FTZ R119, R119, R30 ;  /* 0x0000001e77777220 */ /* 0x000fe20000410000 */
[----:B------:R-:W-:Y:S02]  /*120f0*/  MOV R92, R180 ;  /* 0x000000b4005c7202 */ /* 0x000fe40000000f00 */
[----:B------:R-:W-:Y:S02]  /*12100*/  MOV R180, R183 ;  /* 0x000000b700b47202 */ /* 0x000fe40000000f00 */
[----:B------:R-:W-:Y:S01]  /*12110*/  MOV R183, R178 ;  /* 0x000000b200b77202 */ /* 0x000fe20000000f00 */
[----:B------:R-:W-:Y:S01]  /*12120*/  FMUL.FTZ R68, R68, R29 ;  /* 0x0000001d44447220 */ /* 0x000fe20000410000 */
[----:B------:R-:W-:Y:S01]  /*12130*/  MOV R171, R21 ;  /* 0x0000001500ab7202 */ /* 0x000fe20000000f00 */
[----:B------:R-:W-:Y:S01]  /*12140*/  FMUL.FTZ R69, R69, R29 ;  /* 0x0000001d45457220 */ /* 0x000fe20000410000 */
[----:B------:R-:W4:Y:S01]  /*12150*/  LDSM.16.MT88.4 R20, [R236+0xe000] ;  /* 0x00e00000ec14783b */ /* 0x000f220000004200 */
[----:B-1----:R-:W-:-:S04]  /*12160*/  FFMA.FTZ R0, R38, UR10, -R24 ;  /* 0x0000000a26007c23 */ /* 0x002fc80008010818 */
[----:B------:R1:W4:Y:S01]  /*12170*/  MUFU.EX2 R138, R0 ;  /* 0x00000000008a7308 */ /* 0x0003220000000800 */
[-C--:B------:R-:W-:Y:S01]  /*12180*/  FMUL.FTZ R70, R70, R30.reuse ;  /* 0x0000001e46467220 */ /* 0x080fe20000410000 */
[-C--:B------:R-:W-:Y:S01]  /*12190*/  FMUL.FTZ R71, R71, R30.reuse ;  /* 0x0000001e47477220 */ /* 0x080fe20000410000 */
[-C--:B------:R-:W-:Y:S01]  /*121a0*/  FMUL.FTZ R80, R80, R29.reuse ;  /* 0x0000001d50507220 */ /* 0x080fe20000410000 */
[----:B------:R-:W-:Y:S01]  /*121b0*/  FMUL.FTZ R81, R81, R29 ;  /* 0x0000001d51517220 */ /* 0x000fe20000410000 */
[-C--:B------:R-:W-:Y:S01]  /*121c0*/  FMUL.FTZ R82, R82, R30.reuse ;  /* 0x0000001e52527220 */ /* 0x080fe20000410000 */
[----:B------:R-:W-:Y:S01]  /*121d0*/  FMUL.FTZ R83, R83, R30 ;  /* 0x0000001e53537220 */ /* 0x000fe20000410000 */
[----:B--2---:R-:W-:Y:S01]  /*121e0*/  HMMA.16816.F32.BF16 R120, R4, R32, R120 ;  /* 0x000000200478723c */ /* 0x004fe20000041878 */
[----:B-1----:R-:W-:-:S04]  /*121f0*/  FFMA.FTZ R0, R48, UR10, -R24 ;  /* 0x0000000a30007c23 */ /* 0x002fc80008010818 */
[----:B------:R1:W-:Y:S01]  /*12200*/  MUFU.EX2 R178, R0 ;  /* 0x0000000000b27308 */ /* 0x0003e20000000800 */
[C---:B------:R-:W-:Y:S01]  /*12210*/  HMMA.16816.F32.BF16 R116, R8.reuse, R32, R116 ;  /* 0x000000200874723c */ /* 0x040fe20000041874 */
[----:B------:R-:W-:Y:S02]  /*12220*/  MOV R79, R247 ;  /* 0x000000f7004f7202 */ /* 0x000fe40000000f00 */
[----:B------:R-:W-:Y:S02]  /*12230*/  MOV R72, R43 ;  /* 0x0000002b00487202 */ /* 0x000fe40000000f00 */
[----:B------:R-:W-:Y:S01]  /*12240*/  MOV R73, R42 ;  /* 0x0000002a00497202 */ /* 0x000fe20000000f00 */
[----:B------:R-:W-:Y:S01]  /*12250*/  HMMA.16816.F32.BF16 R80, R8, R14, R80 ;  /* 0x0000000e0850723c */ /* 0x000fe20000041850 */
[----:B------:R-:W-:Y:S02]  /*12260*/  MOV R75, R41 ;  /* 0x00000029004b7202 */ /* 0x000fe40000000f00 */
[----:B------:R-:W-:Y:S01]  /*12270*/  MOV R247, R40 ;  /* 0x0000002800f77202 */ /* 0x000fe20000000f00 */
[----:B-1----:R-:W-:-:S02]  /*12280*/  FFMA.FTZ R0, R49, UR10, -R24 ;  /* 0x0000000a31007c23 */ /* 0x002fc40008010818 */
[----:B------:R-:W-:Y:S01]  /*12290*/  HMMA.16816.F32.BF16 R40, R8, R12, R68 ;  /* 0x0000000c0828723c */ /* 0x000fe20000041844 */
[----:B------:R-:W1:Y:S01]  /*122a0*/  LDSM.16.MT88.4 R12, [R233+0xc800] ;  /* 0x00c80000e90c783b */ /* 0x000e620000004200 */
[----:B------:R2:W-:Y:S01]  /*122b0*/  MUFU.EX2 R32, R0 ;  /* 0x0000000000207308 */ /* 0x0005e20000000800 */
[----:B------:R-:W-:Y:S02]  /*122c0*/  MOV R67, R26 ;  /* 0x0000001a00437202 */ /* 0x000fe40000000f00 */
[----:B------:R-:W-:Y:S01]  /*122d0*/  MOV R139, R179 ;  /* 0x000000b3008b7202 */ /* 0x000fe20000000f00 */
[----:B--2---:R-:W-:-:S04]  /*122e0*/  FFMA.FTZ R0, R65, UR10, -R28 ;  /* 0x0000000a41007c23 */ /* 0x004fc8000801081c */
[----:B------:R2:W-:Y:S02]  /*122f0*/  MUFU.EX2 R33, R0 ;  /* 0x0000000000217308 */ /* 0x0005e40000000800 */
[----:B--2---:R-:W-:-:S06]  /*12300*/  FFMA.FTZ R0, R64, UR10, -R28 ;  /* 0x0000000a40007c23 */ /* 0x004fcc000801081c */
[----:B------:R2:W1:Y:S02]  /*12310*/  MUFU.EX2 R26, R0 ;  /* 0x00000000001a7308 */ /* 0x0004640000000800 */
[----:B--2---:R-:W-:-:S06]  /*12320*/  FFMA.FTZ R0, R51, UR10, -R28 ;  /* 0x0000000a33007c23 */ /* 0x004fcc000801081c */
[----:B------:R2:W-:Y:S01]  /*12330*/  MUFU.EX2 R179, R0 ;  /* 0x0000000000b37308 */ /* 0x0005e20000000800 */
[-C--:B------:R-:W-:Y:S01]  /*12340*/  FMUL.FTZ R104, R104, R31.reuse ;  /* 0x0000001f68687220 */ /* 0x080fe20000410000 */
[-C--:B------:R-:W-:Y:S01]  /*12350*/  FMUL.FTZ R105, R105, R31.reuse ;  /* 0x0000001f69697220 */ /* 0x080fe20000410000 */
[-C--:B------:R-:W-:Y:S01]  /*12360*/  FMUL.FTZ R108, R108, R31.reuse ;  /* 0x0000001f6c6c7220 */ /* 0x080fe20000410000 */
[----:B------:R-:W-:Y:S01]  /*12370*/  FMUL.FTZ R109, R109, R31 ;  /* 0x0000001f6d6d7220 */ /* 0x000fe20000410000 */
[----:B--2---:R-:W-:-:S04]  /*12380*/  FFMA.FTZ R0, R50, UR10, -R28 ;  /* 0x0000000a32007c23 */ /* 0x004fc8000801081c */
[----:B------:R-:W2:Y:S01]  /*12390*/  MUFU.EX2 R38, R0 ;  /* 0x0000000000267308 */ /* 0x000ea20000000800 */
        /* <DEDUP_REMOVED lines=28> */
[----:B---3--:R-:W-:Y:S01]  /*12560*/  MOV R132, R88 ;  /* 0x0000005800847202 */ /* 0x008fe20000000f00 */
[C---:B----4-:R-:W-:Y:S06]  /*12570*/  HMMA.16816.F32.BF16 R104, R4.reuse, R20, R104 ;  /* 0x000000140468723c */ /* 0x050fec0000041868 */
[C---:B------:R-:W-:Y:S06]  /*12580*/  HMMA.16816.F32.BF16 R108, R4.reuse, R22, R108 ;  /* 0x00000016046c723c */ /* 0x040fec000004186c */
[----:B------:R-:W-:Y:S06]  /*12590*/  HMMA.16816.F32.BF16 R124, R4, R34, R124 ;  /* 0x00000022047c723c */ /* 0x000fec000004187c */
[----:B------:R-:W-:Y:S01]  /*125a0*/  HMMA.16816.F32.BF16 R84, R8, R16, R84 ;  /* 0x000000100854723c */ /* 0x000fe20000041854 */
[----:B------:R-:W-:-:S02]  /*125b0*/  F2FP.BF16.F32.PACK_AB R4, R138, R137 ;  /* 0x000000898a04723e */ /* 0x000fc400000010ff */
[----:B-1----:R-:W-:Y:S02]  /*125c0*/  F2FP.BF16.F32.PACK_AB R5, R26, R33 ;  /* 0x000000211a05723e */ /* 0x002fe400000010ff */
[----:B------:R-:W-:Y:S01]  /*125d0*/  F2FP.BF16.F32.PACK_AB R6, R32, R178 ;  /* 0x000000b22006723e */ /* 0x000fe200000010ff */
[C---:B------:R-:W-:Y:S01]  /*125e0*/  HMMA.16816.F32.BF16 R96, R8.reuse, R18, R96 ;  /* 0x000000120860723c */ /* 0x040fe20000041860 */
[----:B--2---:R-:W-:Y:S01]  /*125f0*/  F2FP.BF16.F32.PACK_AB R7, R38, R179 ;  /* 0x000000b32607723e */ /* 0x004fe200000010ff */
[----:B------:R-:W-:Y:S04]  /*12600*/  LDSM.16.MT88.4 R16, [R236+0xc800] ;  /* 0x00c80000ec10783b */ /* 0x000fe80000004200 */
[C---:B------:R-:W-:Y:S06]  /*12610*/  HMMA.16816.F32.BF16 R100, R8.reuse, R20, R100 ;  /* 0x000000140864723c */ /* 0x040fec0000041864 */
[C---:B------:R-:W-:Y:S01]  /*12620*/  HMMA.16816.F32.BF16 R112, R8.reuse, R22, R112 ;  /* 0x000000160870723c */ /* 0x040fe20000041870 */
[----:B------:R-:W1:Y:S05]  /*12630*/  LDSM.16.MT88.4 R20, [R234+0xc800] ;  /* 0x00c80000ea14783b */ /* 0x000e6a0000004200 */
[----:B------:R-:W-:Y:S07]  /*12640*/  HMMA.16816.F32.BF16 R128, R8, R34, R128 ;  /* 0x000000220880723c */ /* 0x000fee0000041880 */
[----:B------:R-:W-:-:S02]  /*12650*/  F2FP.BF16.F32.PACK_AB R8, R93, R169 ;  /* 0x000000a95d08723e */ /* 0x000fc400000010ff */
[----:B------:R-:W-:Y:S02]  /*12660*/  F2FP.BF16.F32.PACK_AB R9, R132, R182 ;  /* 0x000000b68409723e */ /* 0x000fe400000010ff */
[----:B------:R-:W-:Y:S02]  /*12670*/  F2FP.BF16.F32.PACK_AB R10, R27, R25 ;  /* 0x000000191b0a723e */ /* 0x000fe400000010ff */
[----:B------:R-:W-:Y:S01]  /*12680*/  F2FP.BF16.F32.PACK_AB R11, R176, R177 ;  /* 0x000000b1b00b723e */ /* 0x000fe200000010ff */
[-C--:B------:R-:W-:Y:S06]  /*12690*/  HMMA.16816.F32.BF16 R144, R4, R12.reuse, R144 ;  /* 0x0000000c0490723c */ /* 0x080fec0000041890 */
[----:B------:R-:W-:Y:S06]  /*126a0*/  HMMA.16816.F32.BF16 R148, R8, R12, R148 ;  /* 0x0000000c0894723c */ /* 0x000fec0000041894 */
[-C--:B------:R-:W-:Y:S06]  /*126b0*/  HMMA.16816.F32.BF16 R156, R4, R14.reuse, R156 ;  /* 0x0000000e049c723c */ /* 0x080fec000004189c */
[----:B------:R-:W-:Y:S01]  /*126c0*/  HMMA.16816.F32.BF16 R48, R8, R14, R208 ;  /* 0x0000000e0830723c */ /* 0x000fe200000418d0 */
[----:B------:R-:W2:Y:S01]  /*126d0*/  LDSM.16.MT88.4 R12, [R235+0xc800] ;  /* 0x00c80000eb0c783b */ /* 0x000ea20000004200 */
[----:B------:R-:W-:-:S02]  /*126e0*/  MOV R89, R76 ;  /* 0x0000004c00597202 */ /* 0x000fc40000000f00 */
[----:B------:R-:W-:Y:S02]  /*126f0*/  MOV R88, R77 ;  /* 0x0000004d00587202 */ /* 0x000fe40000000f00 */
[-C--:B-1----:R-:W-:Y:S01]  /*12700*/  HMMA.16816.F32.BF16 R68, R4, R20.reuse, R164 ;  /* 0x000000140444723c */ /* 0x082fe200000418a4 */
[----:B------:R-:W-:Y:S02]  /*12710*/  MOV R95, R78 ;  /* 0x0000004e005f7202 */ /* 0x000fe40000000f00 */
[----:B------:R-:W-:Y:S02]  /*12720*/  MOV R94, R79 ;  /* 0x0000004f005e7202 */ /* 0x000fe40000000f00 */
[----:B------:R-:W-:Y:S01]  /*12730*/  MOV R210, R72 ;  /* 0x0000004800d27202 */ /* 0x000fe20000000f00 */
[----:B------:R-:W-:Y:S01]  /*12740*/  HMMA.16816.F32.BF16 R76, R8, R20, R212 ;  /* 0x00000014084c723c */ /* 0x000fe200000418d4 */
[----:B------:R-:W-:Y:S02]  /*12750*/  MOV R165, R67 ;  /* 0x0000004300a57202 */ /* 0x000fe40000000f00 */
[----:B------:R-:W-:-:S02]  /*12760*/  MOV R39, R73 ;  /* 0x0000004900277202 */ /* 0x000fc40000000f00 */
[----:B------:R-:W-:Y:S01]  /*12770*/  MOV R0, R74 ;  /* 0x0000004a00007202 */ /* 0x000fe20000000f00 */
[----:B------:R-:W-:Y:S01]  /*12780*/  HMMA.16816.F32.BF16 R64, R4, R22, R172 ;  /* 0x000000160440723c */ /* 0x000fe200000418ac */
[----:B------:R-:W-:-:S05]  /*12790*/  MOV R166, R75 ;  /* 0x0000004b00a67202 */ /* 0x000fca0000000f00 */
[C---:B------:R-:W-:Y:S01]  /*127a0*/  HMMA.16816.F32.BF16 R60, R8.reuse, R22, R60 ;  /* 0x00000016083c723c */ /* 0x040fe2000004183c */
[----:B------:R-:W1:Y:S05]  /*127b0*/  LDSM.16.MT88.4 R20, [R233+0xe800] ;  /* 0x00e80000e914783b */ /* 0x000e6a0000004200 */
[----:B------:R-:W-:Y:S01]  /*127c0*/  HMMA.16816.F32.BF16 R56, R8, R16, R56 ;  /* 0x000000100838723c */ /* 0x000fe20000041838 */
[----:B------:R-:W-:-:S05]  /*127d0*/  MOV R208, R33 ;  /* 0x0000002100d07202 */ /* 0x000fca0000000f00 */
[C---:B------:R-:W-:Y:S01]  /*127e0*/  HMMA.16816.F32.BF16 R52, R4.reuse, R16, R52 ;  /* 0x000000100434723c */ /* 0x040fe20000041834 */
[----:B------:R-:W-:Y:S02]  /*127f0*/  MOV R211, R32 ;  /* 0x0000002000d37202 */ /* 0x000fe40000000f00 */
[----:B------:R-:W-:Y:S03]  /*12800*/  LDSM.16.MT88.4 R32, [R235+0xe800] ;  /* 0x00e80000eb20783b */ /* 0x000fe60000004200 */
[-C--:B------:R-:W-:Y:S06]  /*12810*/  HMMA.16816.F32.BF16 R188, R4, R18.reuse, R188 ;  /* 0x0000001204bc723c */ /* 0x080fec00000418bc */
[C---:B------:R-:W-:Y:S01]  /*12820*/  HMMA.16816.F32.BF16 R72, R8.reuse, R18, R184 ;  /* 0x000000120848723c */ /* 0x040fe200000418b8 */
[----:B------:R-:W3:Y:S05]  /*12830*/  LDSM.16.MT88.4 R16, [R234+0xe800] ;  /* 0x00e80000ea10783b */ /* 0x000eea0000004200 */
[-C--:B--2---:R-:W-:Y:S06]  /*12840*/  HMMA.16816.F32.BF16 R192, R8, R12.reuse, R192 ;  /* 0x0000000c08c0723c */ /* 0x084fec00000418c0 */
[C---:B------:R-:W-:Y:S06]  /*12850*/  HMMA.16816.F32.BF16 R196, R4.reuse, R12, R196 ;  /* 0x0000000c04c4723c */ /* 0x040fec00000418c4 */
[-C--:B------:R-:W-:Y:S06]  /*12860*/  HMMA.16816.F32.BF16 R204, R4, R14.reuse, R204 ;  /* 0x0000000e04cc723c */ /* 0x080fec00000418cc */
[----:B------:R-:W-:Y:S01]  /*12870*/  HMMA.16816.F32.BF16 R200, R8, R14, R200 ;  /* 0x0000000e08c8723c */ /* 0x000fe200000418c8 */
[----:B------:R-:W2:Y:S01]  /*12880*/  LDSM.16.MT88.4 R12, [R236+0xe800] ;  /* 0x00e80000ec0c783b */ /* 0x000ea20000004200 */
[----:B------:R-:W-:Y:S01]  /*12890*/  MOV R164, R139 ;  /* 0x0000008b00a47202 */ /* 0x000fe20000000f00 */
[----:B------:R-:W-:Y:S01]  /*128a0*/  FFMA.FTZ R0, R0, UR10, -R3 ;  /* 0x0000000a00007c23 */ /* 0x000fe20008010803 */
[----:B------:R-:W-:-:S02]  /*128b0*/  MOV R175, R92 ;  /* 0x0000005c00af7202 */ /* 0x000fc40000000f00 */
[----:B------:R-:W-:Y:S02]  /*128c0*/  MOV R209, R93 ;  /* 0x0000005d00d17202 */ /* 0x000fe40000000f00 */
[----:B------:R-:W-:Y:S02]  /*128d0*/  MOV R215, R94 ;  /* 0x0000005e00d77202 */ /* 0x000fe40000000f00 */
[----:B------:R-:W-:Y:S02]  /*128e0*/  MOV R139, R95 ;  /* 0x0000005f008b7202 */ /* 0x000fe40000000f00 */
[----:B-1----:R-:W-:Y:S01]  /*128f0*/  HMMA.16816.F32.BF16 R92, R4, R22, R140 ;  /* 0x00000016045c723c */ /* 0x002fe2000004188c */
[----:B------:R-:W-:-:S05]  /*12900*/  MOV R214, R88 ;  /* 0x0000005800d67202 */ /* 0x000fca0000000f00 */
[C---:B---3--:R-:W-:Y:S01]  /*12910*/  HMMA.16816.F32.BF16 R140, R4.reuse, R18, R44 ;  /* 0x00000012048c723c */ /* 0x048fe2000004182c */
[----:B------:R1:W-:Y:S01]  /*12920*/  MUFU.EX2 R46, R0 ;  /* 0x00000000002e7308 */ /* 0x0003e20000000800 */
[----:B------:R-:W-:Y:S02]  /*12930*/  MOV R213, R89 ;  /* 0x0000005900d57202 */ /* 0x000fe40000000f00 */
[----:B------:R-:W-:Y:S02]  /*12940*/  MOV R212, R90 ;  /* 0x0000005a00d47202 */ /* 0x000fe40000000f00 */
[----:B------:R-:W-:Y:S01]  /*12950*/  MOV R167, R91 ;  /* 0x0000005b00a77202 */ /* 0x000fe20000000f00 */
[C---:B------:R-:W-:Y:S06]  /*12960*/  HMMA.16816.F32.BF16 R152, R4.reuse, R16, R152 ;  /* 0x000000100498723c */ /* 0x040fec0000041898 */
[----:B------:R-:W-:Y:S01]  /*12970*/  HMMA.16816.F32.BF16 R88, R4, R20, R160 ;  /* 0x000000140458723c */ /* 0x000fe200000418a0 */
[----:B-1----:R-:W-:-:S05]  /*12980*/  FFMA.FTZ R0, R175, UR10, -R3 ;  /* 0x0000000aaf007c23 */ /* 0x002fca0008010803 */
[C---:B------:R-:W-:Y:S06]  /*12990*/  HMMA.16816.F32.BF16 R120, R4.reuse, R32, R120 ;  /* 0x000000200478723c */ /* 0x040fec0000041878 */
[C---:B--2---:R-:W-:Y:S06]  /*129a0*/  HMMA.16816.F32.BF16 R104, R4.reuse, R12, R104 ;  /* 0x0000000c0468723c */ /* 0x044fec0000041868 */
[C---:B------:R-:W-:Y:S06]  /*129b0*/  HMMA.16816.F32.BF16 R108, R4.reuse, R14, R108 ;  /* 0x0000000e046c723c */ /* 0x040fec000004186c */
[----:B------:R-:W-:Y:S01]  /*129c0*/  HMMA.16816.F32.BF16 R124, R4, R34, R124 ;  /* 0x00000022047c723c */ /* 0x000fe2000004187c */
[----:B------:R1:W-:Y:S02]  /*129d0*/  MUFU.EX2 R4, R0 ;  /* 0x0000000000047308 */ /* 0x0003e40000000800 */
[----:B-1----:R-:W-:-:S06]  /*129e0*/  FFMA.FTZ R0, R164, UR10, -R3 ;  /* 0x0000000aa4007c23 */ /* 0x002fcc0008010803 */
[----:B------:R1:W-:Y:S01]  /*129f0*/  MUFU.EX2 R5, R0 ;  /* 0x0000000000057308 */ /* 0x0003e20000000800 */
[----:B------:R-:W-:Y:S01]  /*12a00*/  MOV R175, R214 ;  /* 0x000000d600af7202 */ /* 0x000fe20000000f00 */
[----:B-1----:R-:W-:-:S06]  /*12a10*/  FFMA.FTZ R0, R165, UR10, -R3 ;  /* 0x0000000aa5007c23 */ /* 0x002fcc0008010803 */
[----:B------:R1:W2:Y:S01]  /*12a20*/  MUFU.EX2 R6, R0 ;  /* 0x0000000000067308 */ /* 0x0002a20000000800 */
[----:B------:R-:W-:Y:S02]  /*12a30*/  MOV R214, R138 ;  /* 0x0000008a00d67202 */ /* 0x000fe40000000f00 */
        /* <DEDUP_REMOVED lines=9> */
[----:B------:R-:W-:Y:S02]  /*12ad0*/  MOV R166, R167 ;  /* 0x000000a700a67202 */ /* 0x000fe40000000f00 */
[----:B------:R-:W-:Y:S02]  /*12ae0*/  MOV R165, R212 ;  /* 0x000000d400a57202 */ /* 0x000fe40000000f00 */
[----:B------:R-:W-:Y:S01]  /*12af0*/  MOV R167, R208 ;  /* 0x000000d000a77202 */ /* 0x000fe20000000f00 */
[----:B-1----:R-:W-:-:S04]  /*12b00*/  FFMA.FTZ R0, R251, UR10, -R2 ;  /* 0x0000000afb007c23 */ /* 0x002fc80008010802 */
[----:B------:R1:W-:Y:S01]  /*12b10*/  MUFU.EX2 R251, R0 ;  /* 0x0000000000fb7308 */ /* 0x0003e20000000800 */
[----:B------:R-:W-:Y:S02]  /*12b20*/  MOV R212, R209 ;  /* 0x000000d100d47202 */ /* 0x000fe40000000f00 */
[----:B------:R-:W-:Y:S02]  /*12b30*/  MOV R208, R229 ;  /* 0x000000e500d07202 */ /* 0x000fe40000000f00 */
        /* <DEDUP_REMOVED lines=8> */
[----:B------:R1:W3:Y:S01]  /*12bc0*/  MUFU.EX2 R229, R0 ;  /* 0x0000000000e57308 */ /* 0x0002e20000000800 */
[----:B------:R-:W-:Y:S01]  /*12bd0*/  MOV R164, R213 ;  /* 0x000000d500a47202 */ /* 0x000fe20000000f00 */
[----:B------:R-:W-:Y:S01]  /*12be0*/  HMMA.16816.F32.BF16 R84, R8, R16, R84 ;  /* 0x000000100854723c */ /* 0x000fe20000041854 */
[----:B------:R-:W-:Y:S02]  /*12bf0*/  MOV R213, R132 ;  /* 0x0000008400d57202 */ /* 0x000fe40000000f00 */
[----:B------:R-:W-:-:S03]  /*12c00*/  MOV R132, R246 ;  /* 0x000000f600847202 */ /* 0x000fc60000000f00 */
[----:B------:R-:W-:Y:S01]  /*12c10*/  HMMA.16816.F32.BF16 R96, R8, R18, R96 ;  /* 0x000000120860723c */ /* 0x000fe20000041860 */
[----:B------:R-:W4:Y:S01]  /*12c20*/  LDSM.16.MT88.4 R16, [R234+0xd000] ;  /* 0x00d00000ea10783b */ /* 0x000f220000004200 */
[----:B-1----:R-:W-:-:S04]  /*12c30*/  FFMA.FTZ R0, R216, UR10, -R24 ;  /* 0x0000000ad8007c23 */ /* 0x002fc80008010818 */
[----:B------:R1:W-:Y:S01]  /*12c40*/  MUFU.EX2 R245, R0 ;  /* 0x0000000000f57308 */ /* 0x0003e20000000800 */
[C---:B------:R-:W-:Y:S06]  /*12c50*/  HMMA.16816.F32.BF16 R160, R8.reuse, R20, R40 ;  /* 0x0000001408a0723c */ /* 0x040fec0000041828 */
[C---:B------:R-:W-:Y:S01]  /*12c60*/  HMMA.16816.F32.BF16 R80, R8.reuse, R22, R80 ;  /* 0x000000160850723c */ /* 0x040fe20000041850 */
[----:B------:R-:W4:Y:S05]  /*12c70*/  LDSM.16.MT88.4 R20, [R233+0xd000] ;  /* 0x00d00000e914783b */ /* 0x000f2a0000004200 */
[----:B------:R-:W-:Y:S01]  /*12c80*/  HMMA.16816.F32.BF16 R100, R8, R12, R100 ;  /* 0x0000000c0864723c */ /* 0x000fe20000041864 */
[----:B-1----:R-:W-:-:S05]  /*12c90*/  FFMA.FTZ R0, R37, UR10, -R24 ;  /* 0x0000000a25007c23 */ /* 0x002fca0008010818 */
[----:B------:R-:W-:Y:S01]  /*12ca0*/  HMMA.16816.F32.BF16 R112, R8, R14, R112 ;  /* 0x0000000e0870723c */ /* 0x000fe20000041870 */
[----:B------:R-:W1:Y:S01]  /*12cb0*/  LDSM.16.MT88.4 R12, [R236+0xd000] ;  /* 0x00d00000ec0c783b */ /* 0x000e620000004200 */
[----:B------:R2:W-:Y:S01]  /*12cc0*/  MUFU.EX2 R246, R0 ;  /* 0x0000000000f67308 */ /* 0x0005e20000000800 */
[--C-:B------:R-:W-:Y:S01]  /*12cd0*/  FFMA.FTZ R40, R210, UR10, -R2.reuse ;  /* 0x0000000ad2287c23 */ /* 0x100fe20008010802 */
[----:B------:R-:W-:Y:S01]  /*12ce0*/  MOV R210, R38 ;  /* 0x0000002600d27202 */ /* 0x000fe20000000f00 */
[--C-:B------:R-:W-:Y:S01]  /*12cf0*/  FFMA.FTZ R41, R166, UR10, -R2.reuse ;  /* 0x0000000aa6297c23 */ /* 0x100fe20008010802 */
[--C-:B------:R-:W-:Y:S01]  /*12d00*/  FFMA.FTZ R39, R39, UR10, -R2.reuse ;  /* 0x0000000a27277c23 */ /* 0x100fe20008010802 */
[----:B------:R-:W-:Y:S01]  /*12d10*/  FFMA.FTZ R38, R227, UR10, -R2 ;  /* 0x0000000ae3267c23 */ /* 0x000fe20008010802 */
[--C-:B------:R-:W-:Y:S01]  /*12d20*/  FFMA.FTZ R2, R218, UR10, -R28.reuse ;  /* 0x0000000ada027c23 */ /* 0x100fe2000801081c */
[----:B--2---:R-:W-:-:S04]  /*12d30*/  FFMA.FTZ R0, R221, UR10, -R28 ;  /* 0x0000000add007c23 */ /* 0x004fc8000801081c */
[----:B------:R2:W-:Y:S01]  /*12d40*/  MUFU.EX2 R221, R0 ;  /* 0x0000000000dd7308 */ /* 0x0005e20000000800 */
[----:B------:R-:W-:Y:S02]  /*12d50*/  MOV R172, R138 ;  /* 0x0000008a00ac7202 */ /* 0x000fe40000000f00 */
[----:B------:R-:W-:-:S05]  /*12d60*/  MOV R47, R139 ;  /* 0x0000008b002f7202 */ /* 0x000fca0000000f00 */
[----:B------:R-:W-:Y:S01]  /*12d70*/  MUFU.EX2 R139, R2 ;  /* 0x00000002008b7308 */ /* 0x000fe20000000800 */
[----:B--2---:R-:W-:-:S07]  /*12d80*/  FFMA.FTZ R0, R222, UR10, -R28 ;  /* 0x0000000ade007c23 */ /* 0x004fce000801081c */
[----:B------:R2:W4:Y:S02]  /*12d90*/  MUFU.EX2 R220, R0 ;  /* 0x0000000000dc7308 */ /* 0x0005240000000800 */
[----:B--2---:R-:W-:-:S06]  /*12da0*/  FFMA.FTZ R0, R223, UR10, -R28 ;  /* 0x0000000adf007c23 */ /* 0x004fcc000801081c */
[----:B------:R-:W2:Y:S01]  /*12db0*/  MUFU.EX2 R138, R0 ;  /* 0x00000000008a7308 */ /* 0x000ea20000000800 */
[----:B------:R-:W-:Y:S02]  /*12dc0*/  MOV R222, R6 ;  /* 0x0000000600de7202 */ /* 0x000fe40000000f00 */
[----:B------:R-:W-:Y:S02]  /*12dd0*/  MOV R227, R5 ;  /* 0x0000000500e37202 */ /* 0x000fe40000000f00 */
[----:B------:R-:W-:Y:S01]  /*12de0*/  MOV R223, R4 ;  /* 0x0000000400df7202 */ /* 0x000fe20000000f00 */
[C---:B------:R-:W-:Y:S01]  /*12df0*/  HMMA.16816.F32.BF16 R116, R8.reuse, R32, R116 ;  /* 0x000000200874723c */ /* 0x040fe20000041874 */
[----:B---3--:R-:W-:Y:S02]  /*12e00*/  F2FP.BF16.F32.PACK_AB R4, R229, R228 ;  /* 0x000000e4e504723e */ /* 0x008fe400000010ff */
[----:B----4-:R-:W-:Y:S02]  /*12e10*/  F2FP.BF16.F32.PACK_AB R5, R220, R221 ;  /* 0x000000dddc05723e */ /* 0x010fe400000010ff */
[----:B------:R-:W-:Y:S01]  /*12e20*/  F2FP.BF16.F32.PACK_AB R6, R246, R245 ;  /* 0x000000f5f606723e */ /* 0x000fe200000010ff */
[----:B------:R-:W-:Y:S01]  /*12e30*/  HMMA.16816.F32.BF16 R128, R8, R34, R128 ;  /* 0x000000220880723c */ /* 0x000fe20000041880 */
[--C-:B------:R-:W-:Y:S01]  /*12e40*/  FFMA.FTZ R45, R174, UR10, -R3.reuse ;  /* 0x0000000aae2d7c23 */ /* 0x100fe20008010803 */
[----:B--2---:R-:W-:Y:S01]  /*12e50*/  F2FP.BF16.F32.PACK_AB R7, R139, R138 ;  /* 0x0000008a8b07723e */ /* 0x004fe200000010ff */
[----:B------:R-:W-:-:S04]  /*12e60*/  FFMA.FTZ R44, R175, UR10, -R3 ;  /* 0x0000000aaf2c7c23 */ /* 0x000fc80008010803 */
[----:B------:R-:W-:Y:S01]  /*12e70*/  F2FP.BF16.F32.PACK_AB R8, R223, R46 ;  /* 0x0000002edf08723e */ /* 0x000fe200000010ff */
[--C-:B------:R-:W-:Y:S01]  /*12e80*/  FFMA.FTZ R43, R164, UR10, -R3.reuse ;  /* 0x0000000aa42b7c23 */ /* 0x100fe20008010803 */
[----:B------:R-:W-:Y:S01]  /*12e90*/  F2FP.BF16.F32.PACK_AB R9, R250, R247 ;  /* 0x000000f7fa09723e */ /* 0x000fe200000010ff */
[----:B------:R-:W-:Y:S01]  /*12ea0*/  FFMA.FTZ R42, R165, UR10, -R3 ;  /* 0x0000000aa52a7c23 */ /* 0x000fe20008010803 */
[----:B------:R-:W-:Y:S02]  /*12eb0*/  F2FP.BF16.F32.PACK_AB R10, R222, R227 ;  /* 0x000000e3de0a723e */ /* 0x000fe400000010ff */
[----:B------:R-:W-:Y:S01]  /*12ec0*/  F2FP.BF16.F32.PACK_AB R11, R251, R252 ;  /* 0x000000fcfb0b723e */ /* 0x000fe200000010ff */
[--C-:B------:R-:W-:Y:S01]  /*12ed0*/  FFMA.FTZ R37, R226, UR10, -R24.reuse ;  /* 0x0000000ae2257c23 */ /* 0x100fe20008010818 */
[----:B------:R-:W-:Y:S01]  /*12ee0*/  MOV R187, R167 ;  /* 0x000000a700bb7202 */ /* 0x000fe20000000f00 */
[--C-:B------:R-:W-:Y:S01]  /*12ef0*/  FFMA.FTZ R3, R225, UR10, -R24.reuse ;  /* 0x0000000ae1037c23 */ /* 0x100fe20008010818 */
[----:B------:R-:W-:Y:S01]  /*12f00*/  MOV R186, R212 ;  /* 0x000000d400ba7202 */ /* 0x000fe20000000f00 */
[--C-:B------:R-:W-:Y:S01]  /*12f10*/  FFMA.FTZ R2, R224, UR10, -R24.reuse ;  /* 0x0000000ae0027c23 */ /* 0x100fe20008010818 */
[----:B------:R-:W-:Y:S01]  /*12f20*/  MOV R185, R213 ;  /* 0x000000d500b97202 */ /* 0x000fe20000000f00 */
[----:B------:R-:W-:Y:S01]  /*12f30*/  HMMA.16816.F32.BF16 R164, R4, R16, R68 ;  /* 0x0000001004a4723c */ /* 0x000fe20000041844 */
[----:B------:R-:W-:Y:S01]  /*12f40*/  MOV R184, R214 ;  /* 0x000000d600b87202 */ /* 0x000fe20000000f00 */
[----:B------:R-:W-:Y:S01]  /*12f50*/  FFMA.FTZ R0, R219, UR10, -R24 ;  /* 0x0000000adb007c23 */ /* 0x000fe20008010818 */
[----:B------:R-:W-:Y:S01]  /*12f60*/  MOV R175, R215 ;  /* 0x000000d700af7202 */ /* 0x000fe20000000f00 */
[----:B------:R-:W-:Y:S01]  /*12f70*/  LDSM.16.MT88.4 R32, [R235+0xf000] ;  /* 0x00f00000eb20783b */ /* 0x000fe20000004200 */
        /* <DEDUP_REMOVED lines=9> */
[----:B------:R-:W-:Y:S01]  /*13010*/  HMMA.16816.F32.BF16 R156, R4, R22, R156 ;  /* 0x00000016049c723c */ /* 0x000fe2000004189c */
[----:B------:R-:W-:-:S02]  /*13020*/  MOV R70, R179 ;  /* 0x000000b300467202 */ /* 0x000fc40000000f00 */
[----:B------:R-:W-:-:S03]  /*13030*/  MOV R71, R27 ;  /* 0x0000001b00477202 */ /* 0x000fc60000000f00 */
[C---:B------:R-:W-:Y:S01]  /*13040*/  HMMA.16816.F32.BF16 R48, R8.reuse, R22, R48 ;  /* 0x000000160830723c */ /* 0x040fe20000041830 */
[----:B------:R-:W2:Y:S05]  /*13050*/  LDSM.16.MT88.4 R20, [R233+0xf000] ;  /* 0x00f00000e914783b */ /* 0x000eaa0000004200 */
[C---:B------:R-:W-:Y:S06]  /*13060*/  HMMA.16816.F32.BF16 R212, R8.reuse, R18, R60 ;  /* 0x0000001208d4723c */ /* 0x040fec000004183c */
[----:B------:R-:W-:Y:S01]  /*13070*/  HMMA.16816.F32.BF16 R216, R8, R16, R76 ;  /* 0x0000001008d8723c */ /* 0x000fe2000004184c */
[----:B------:R-:W-:-:S02]  /*13080*/  MOV R62, R26 ;  /* 0x0000001a003e7202 */ /* 0x000fc40000000f00 */
[----:B------:R-:W-:Y:S02]  /*13090*/  MOV R63, R25 ;  /* 0x00000019003f7202 */ /* 0x000fe40000000f00 */
[----:B------:R-:W3:Y:S01]  /*130a0*/  LDSM.16.MT88.4 R24, [R235+0xd000] ;  /* 0x00d00000eb18783b */ /* 0x000ee20000004200 */
[----:B------:R-:W-:Y:S03]  /*130b0*/  HMMA.16816.F32.BF16 R64, R4, R18, R64 ;  /* 0x000000120440723c */ /* 0x000fe60000041840 */
[----:B------:R-:W4:Y:S03]  /*130c0*/  LDSM.16.MT88.4 R16, [R234+0xf000] ;  /* 0x00f00000ea10783b */ /* 0x000f260000004200 */
[-C--:B-1----:R-:W-:Y:S06]  /*130d0*/  HMMA.16816.F32.BF16 R176, R8, R12.reuse, R56 ;  /* 0x0000000c08b0723c */ /* 0x082fec0000041838 */
[C---:B------:R-:W-:Y:S06]  /*130e0*/  HMMA.16816.F32.BF16 R52, R4.reuse, R12, R52 ;  /* 0x0000000c0434723c */ /* 0x040fec0000041834 */
[-C--:B------:R-:W-:Y:S06]  /*130f0*/  HMMA.16816.F32.BF16 R188, R4, R14.reuse, R188 ;  /* 0x0000000e04bc723c */ /* 0x080fec00000418bc */
[----:B------:R-:W-:Y:S01]  /*13100*/  HMMA.16816.F32.BF16 R208, R8, R14, R72 ;  /* 0x0000000e08d0723c */ /* 0x000fe20000041848 */
[----:B------:R-:W1:Y:S05]  /*13110*/  LDSM.16.MT88.4 R12, [R236+0xf000] ;  /* 0x00f00000ec0c783b */ /* 0x000e6a0000004200 */
[C---:B--2---:R-:W-:Y:S06]  /*13120*/  HMMA.16816.F32.BF16 R72, R4.reuse, R20, R88 ;  /* 0x000000140448723c */ /* 0x044fec0000041858 */
[C---:B------:R-:W-:Y:S06]  /*13130*/  HMMA.16816.F32.BF16 R76, R4.reuse, R22, R92 ;  /* 0x00000016044c723c */ /* 0x040fec000004185c */
[C---:B---3--:R-:W-:Y:S06]  /*13140*/  HMMA.16816.F32.BF16 R196, R4.reuse, R24, R196 ;  /* 0x0000001804c4723c */ /* 0x048fec00000418c4 */
[C---:B------:R-:W-:Y:S06]  /*13150*/  HMMA.16816.F32.BF16 R204, R4.reuse, R26, R204 ;  /* 0x0000001a04cc723c */ /* 0x040fec00000418cc */
[C---:B----4-:R-:W-:Y:S01]  /*13160*/  HMMA.16816.F32.BF16 R88, R4.reuse, R16, R152 ;  /* 0x000000100458723c */ /* 0x050fe20000041898 */
[----:B------:R-:W2:Y:S05]  /*13170*/  LDSM.16.MT88.4 R152, [R233+0xd800] ;  /* 0x00d80000e998783b */ /* 0x000eaa0000004200 */
[C---:B------:R-:W-:Y:S06]  /*13180*/  HMMA.16816.F32.BF16 R92, R4.reuse, R18, R140 ;  /* 0x00000012045c723c */ /* 0x040fec000004188c */
[C---:B-1----:R-:W-:Y:S06]  /*13190*/  HMMA.16816.F32.BF16 R104, R4.reuse, R12, R104 ;  /* 0x0000000c0468723c */ /* 0x042fec0000041868 */
[C---:B------:R-:W-:Y:S06]  /*131a0*/  HMMA.16816.F32.BF16 R108, R4.reuse, R14, R108 ;  /* 0x0000000e046c723c */ /* 0x040fec000004186c */
[C---:B------:R-:W-:Y:S06]  /*131b0*/  HMMA.16816.F32.BF16 R120, R4.reuse, R32, R120 ;  /* 0x000000200478723c */ /* 0x040fec0000041878 */
[----:B------:R-:W-:Y:S01]  /*131c0*/  HMMA.16816.F32.BF16 R56, R4, R34, R124 ;  /* 0x000000220438723c */ /* 0x000fe2000004187c */
[----:B------:R-:W3:Y:S06]  /*131d0*/  LDL.LU R5, [R1+0x20] ;  /* 0x0000200001057983 */ /* 0x000eec0000300800 */
[----:B------:R-:W-:-:S02]  /*131e0*/  MOV R6, R132 ;  /* 0x0000008400067202 */ /* 0x000fc40000000f00 */
[----:B------:R-:W-:Y:S01]  /*131f0*/  MUFU.EX2 R132, R42 ;  /* 0x0000002a00847308 */ /* 0x000fe20000000800 */
[----:B------:R-:W-:Y:S02]  /*13200*/  MOV R127, R62 ;  /* 0x0000003e007f7202 */ /* 0x000fe40000000f00 */
[----:B------:R-:W-:Y:S02]  /*13210*/  MOV R126, R63 ;  /* 0x0000003f007e7202 */ /* 0x000fe40000000f00 */
[----:B------:R-:W-:Y:S03]  /*13220*/  HMMA.16816.F32.BF16 R60, R8, R26, R200 ;  /* 0x0000001a083c723c */ /* 0x000fe600000418c8 */
[----:B------:R-:W-:Y:S08]  /*13230*/  MUFU.EX2 R42, R40 ;  /* 0x00000028002a7308 */ /* 0x000ff00000000800 */
[----:B------:R3:W-:Y:S02]  /*13240*/  MUFU.EX2 R40, R3 ;  /* 0x0000000300287308 */ /* 0x0007e40000000800 */
[----:B---3--:R-:W-:-:S02]  /*13250*/  FFMA.FTZ R3, R5, R29, R239 ;  /* 0x0000001d05037223 */ /* 0x008fc400000100ef */
[----:B------:R1:W5:Y:S04]  /*13260*/  LDL.LU R239, [R1+0x8c] ;  /* 0x00008c0001ef7983 */ /* 0x0003680000300800 */
[----:B------:R-:W3:Y:S04]  /*13270*/  LDL.LU R203, [R1+0x24] ;  /* 0x0000240001cb7983 */ /* 0x000ee80000300800 */
[----:B------:R-:W4:Y:S04]  /*13280*/  LDL.LU R4, [R1+0x28] ;  /* 0x0000280001047983 */ /* 0x000f280000300800 */
[----:B------:R-:W4:Y:S01]  /*13290*/  LDL.LU R5, [R1+0x30] ;  /* 0x0000300001057983 */ /* 0x000f220000300800 */
[----:B------:R-:W-:-:S02]  /*132a0*/  MOV R143, R224 ;  /* 0x000000e0008f7202 */ /* 0x000fc40000000f00 */
[----:B------:R-:W-:Y:S02]  /*132b0*/  MOV R224, R225 ;  /* 0x000000e100e07202 */ /* 0x000fe40000000f00 */
[----:B------:R-:W-:Y:S02]  /*132c0*/  MOV R225, R226 ;  /* 0x000000e200e17202 */ /* 0x000fe40000000f00 */
[----:B------:R-:W-:Y:S02]  /*132d0*/  MOV R226, R46 ;  /* 0x0000002e00e27202 */ /* 0x000fe40000000f00 */
[----:B------:R-:W-:Y:S01]  /*132e0*/  MUFU.EX2 R46, R43 ;  /* 0x0000002b002e7308 */ /* 0x000fe20000000800 */
[C---:B------:R-:W-:Y:S07]  /*132f0*/  HMMA.16816.F32.BF16 R100, R8.reuse, R12, R100 ;  /* 0x0000000c0864723c */ /* 0x040fee0000041864 */
[----:B------:R-:W-:Y:S01]  /*13300*/  MUFU.EX2 R43, R39 ;  /* 0x00000027002b7308 */ /* 0x000fe20000000800 */
[----:B------:R-:W-:Y:S01]  /*13310*/  MOV R125, R68 ;  /* 0x00000044007d7202 */ /* 0x000fe20000000f00 */
[C---:B------:R-:W-:Y:S06]  /*13320*/  HMMA.16816.F32.BF16 R192, R8.reuse, R24, R192 ;  /* 0x0000001808c0723c */ /* 0x040fec00000418c0 */
[----:B------:R2:W-:Y:S01]  /*13330*/  MUFU.EX2 R39, R0 ;  /* 0x0000000000277308 */ /* 0x0005e20000000800 */
[----:B------:R-:W-:Y:S01]  /*13340*/  MOV R140, R69 ;  /* 0x00000045008c7202 */ /* 0x000fe20000000f00 */
[----:B------:R-:W-:Y:S01]  /*13350*/  HMMA.16816.F32.BF16 R24, R8, R22, R80 ;  /* 0x000000160818723c */ /* 0x000fe20000041850 */
[----:B------:R-:W-:-:S02]  /*13360*/  MOV R141, R70 ;  /* 0x00000046008d7202 */ /* 0x000fc40000000f00 */
[----:B------:R-:W-:-:S03]  /*13370*/  MOV R142, R71 ;  /* 0x00000047008e7202 */ /* 0x000fc60000000f00 */
[----:B------:R-:W-:Y:S01]  /*13380*/  HMMA.16816.F32.BF16 R84, R8, R16, R84 ;  /* 0x000000100854723c */ /* 0x000fe20000041854 */
[----:B------:R-:W-:Y:S02]  /*13390*/  MOV R124, R47 ;  /* 0x0000002f007c7202 */ /* 0x000fe40000000f00 */
[----:B------:R-:W-:-:S03]  /*133a0*/  MOV R7, R172 ;  /* 0x000000ac00077202 */ /* 0x000fc60000000f00 */
[C---:B------:R-:W-:Y:S01]  /*133b0*/  HMMA.16816.F32.BF16 R116, R8.reuse, R32, R116 ;  /* 0x000000200874723c */ /* 0x040fe20000041874 */
[----:B--2---:R-:W-:Y:S01]  /*133c0*/  FFMA.FTZ R0, R248, UR10, -R28 ;  /* 0x0000000af8007c23 */ /* 0x004fe2000801081c */
[----:B------:R-:W-:Y:S01]  /*133d0*/  FADD.FTZ R3, R6, R3 ;  /* 0x0000000306037221 */ /* 0x000fe20000010000 */
[----:B------:R-:W-:Y:S01]  /*133e0*/  MOV R29, R186 ;  /* 0x000000ba001d7202 */ /* 0x000fe20000000f00 */
[----:B------:R-:W2:Y:S01]  /*133f0*/  LDSM.16.MT88.4 R80, [R233+0xf800] ;  /* 0x00f80000e950783b */ /* 0x000ea20000004200 */
[----:B------:R1:W-:Y:S01]  /*13400*/  MUFU.EX2 R13, R0 ;  /* 0x00000000000d7308 */ /* 0x0003e20000000800 */
[----:B------:R-:W-:Y:S01]  /*13410*/  HMMA.16816.F32.BF16 R68, R8, R20, R160 ;  /* 0x000000140844723c */ /* 0x000fe200000418a0 */
[----:B------:R-:W-:-:S05]  /*13420*/  MOV R172, R137 ;  /* 0x0000008900ac7202 */ /* 0x000fca0000000f00 */
[C---:B------:R-:W-:Y:S01]  /*13430*/  HMMA.16816.F32.BF16 R20, R8.reuse, R18, R96 ;  /* 0x000000120814723c */ /* 0x040fe20000041860 */
[----:B------:R-:W-:Y:S05]  /*13440*/  MUFU.EX2 R47, R45 ;  /* 0x0000002d002f7308 */ /* 0x000fea0000000800 */
[----:B------:R-:W-:Y:S01]  /*13450*/  HMMA.16816.F32.BF16 R32, R8, R34, R128 ;  /* 0x000000220820723c */ /* 0x000fe20000041880 */
[----:B------:R-:W-:Y:S01]  /*13460*/  MOV R248, R125 ;  /* 0x0000007d00f87202 */ /* 0x000fe20000000f00 */
[----:B------:R-:W2:Y:S01]  /*13470*/  LDSM.16.MT88.4 R96, [R234+0xf800] ;  /* 0x00f80000ea60783b */ /* 0x000ea20000004200 */
[----:B-1----:R-:W-:-:S03]  /*13480*/  FFMA.FTZ R0, R230, UR10, -R28 ;  /* 0x0000000ae6007c23 */ /* 0x002fc6000801081c */
[----:B------:R-:W-:Y:S01]  /*13490*/  HMMA.16816.F32.BF16 R16, R8, R14, R112 ;  /* 0x0000000e0810723c */ /* 0x000fe20000041870 */
[----:B------:R-:W-:Y:S08]  /*134a0*/  MUFU.EX2 R45, R38 ;  /* 0x00000026002d7308 */ /* 0x000ff00000000800 */
[----:B------:R-:W1:Y:S01]  /*134b0*/  MUFU.EX2 R137, R44 ;  /* 0x0000002c00897308 */ /* 0x000e620000000800 */
[----:B------:R-:W-:Y:S01]  /*134c0*/  MOV R11, R169 ;  /* 0x000000a9000b7202 */ /* 0x000fe20000000f00 */
[----:B------:R-:W2:Y:S01]  /*134d0*/  LDSM.16.MT88.4 R112, [R236+0xf800] ;  /* 0x00f80000ec70783b */ /* 0x000ea20000004200 */
[----:B------:R-:W-:-:S02]  /*134e0*/  MOV R10, R170 ;  /* 0x000000aa000a7202 */ /* 0x000fc40000000f00 */
[----:B------:R-:W-:-:S03]  /*134f0*/  MOV R9, R171 ;  /* 0x000000ab00097202 */ /* 0x000fc60000000f00 */
[----:B------:R1:W-:Y:S08]  /*13500*/  MUFU.EX2 R14, R0 ;  /* 0x00000000000e7308 */ /* 0x0003f00000000800 */
[----:B------:R-:W-:Y:S01]  /*13510*/  MUFU.EX2 R38, R37 ;  /* 0x0000002500267308 */ /* 0x000fe20000000800 */
[----:B-1----:R-:W-:-:S07]  /*13520*/  FFMA.FTZ R0, R231, UR10, -R28 ;  /* 0x0000000ae7007c23 */ /* 0x002fce000801081c */
[----:B------:R-:W1:Y:S08]  /*13530*/  MUFU.EX2 R44, R41 ;  /* 0x00000029002c7308 */ /* 0x000e700000000800 */
[----:B------:R2:W-:Y:S08]  /*13540*/  MUFU.EX2 R37, R0 ;  /* 0x0000000000257308 */ /* 0x0005f00000000800 */
[----:B------:R-:W1:Y:S01]  /*13550*/  MUFU.EX2 R41, R2 ;  /* 0x0000000200297308 */ /* 0x000e620000000800 */
[----:B--2---:R-:W-:-:S07]  /*13560*/  FFMA.FTZ R0, R249, UR10, -R28 ;  /* 0x0000000af9007c23 */ /* 0x004fce000801081c */
[----:B------:R-:W2:Y:S01]  /*13570*/  MUFU.EX2 R15, R0 ;  /* 0x00000000000f7308 */ /* 0x000ea20000000800 */
[----:B------:R-:W-:Y:S02]  /*13580*/  MOV R230, R126 ;  /* 0x0000007e00e67202 */ /* 0x000fe40000000f00 */
[----:B------:R-:W-:Y:S02]  /*13590*/  MOV R231, R127 ;  /* 0x0000007f00e77202 */ /* 0x000fe40000000f00 */
[----:B------:R-:W-:Y:S02]  /*135a0*/  F2FP.BF16.F32.PACK_AB R128, R137, R47 ;  /* 0x0000002f8980723e */ /* 0x000fe400000010ff */
[----:B-1----:R-:W-:Y:S02]  /*135b0*/  F2FP.BF16.F32.PACK_AB R129, R42, R44 ;  /* 0x0000002c2a81723e */ /* 0x002fe400000010ff */
[----:B------:R-:W-:Y:S02]  /*135c0*/  F2FP.BF16.F32.PACK_AB R125, R14, R13 ;  /* 0x0000000d0e7d723e */ /* 0x000fe400000010ff */
[----:B------:R-:W-:-:S02]  /*135d0*/  F2FP.BF16.F32.PACK_AB R130, R132, R46 ;  /* 0x0000002e8482723e */ /* 0x000fc400000010ff */
[----:B------:R-:W-:Y:S02]  /*135e0*/  F2FP.BF16.F32.PACK_AB R131, R45, R43 ;  /* 0x0000002b2d83723e */ /* 0x000fe400000010ff */
[----:B------:R-:W-:Y:S02]  /*135f0*/  F2FP.BF16.F32.PACK_AB R126, R39, R41 ;  /* 0x00000029277e723e */ /* 0x000fe400000010ff */
[----:B--2---:R-:W-:-:S03]  /*13600*/  F2FP.BF16.F32.PACK_AB R127, R15, R37 ;  /* 0x000000250f7f723e */ /* 0x004fc600000010ff */
[C---:B------:R-:W-:Y:S01]  /*13610*/  HMMA.16816.F32.BF16 R148, R128.reuse, R152, R148 ;  /* 0x000000988094723c */ /* 0x040fe20000041894 */
[----:B------:R-:W-:Y:S02]  /*13620*/  MOV R8, R181 ;  /* 0x000000b500087202 */ /* 0x000fe40000000f00 */
[----:B------:R-:W-:Y:S02]  /*13630*/  MOV R249, R185 ;  /* 0x000000b900f97202 */ /* 0x000fe40000000f00 */
[----:B------:R-:W-:Y:S01]  /*13640*/  MOV R28, R184 ;  /* 0x000000b8001c7202 */ /* 0x000fe20000000f00 */
[----:B------:R-:W-:Y:S01]  /*13650*/  HMMA.16816.F32.BF16 R68, R128, R80, R68 ;  /* 0x000000508044723c */ /* 0x000fe20000041844 */
[----:B------:R-:W-:-:S05]  /*13660*/  @UP0 UIADD3 UR18, UR18, -0x4, URZ ;  /* 0xfffffffc12120890 */ /* 0x000fca000fffe03f */
[C---:B------:R-:W-:Y:S06]  /*13670*/  HMMA.16816.F32.BF16 R84, R128.reuse, R96, R84 ;  /* 0x000000608054723c */ /* 0x040fec0000041854 */
[----:B------:R-:W-:Y:S01]  /*13680*/  HMMA.16816.F32.BF16 R100, R128, R112, R100 ;  /* 0x000000708064723c */ /* 0x000fe20000041864 */
[----:B---3--:R-:W-:Y:S01]  /*13690*/  FFMA.FTZ R2, R203, R30, R238 ;  /* 0x0000001ecb027223 */ /* 0x008fe200000100ee */
[----:B----4-:R-:W-:Y:S01]  /*136a0*/  FFMA.FTZ R12, R5, R36, R232 ;  /* 0x00000024050c7223 */ /* 0x010fe200000100e8 */
[----:B------:R-:W-:Y:S01]  /*136b0*/  MOV R36, R182 ;  /* 0x000000b600247202 */ /* 0x000fe20000000f00 */
[----:B------:R-:W-:Y:S01]  /*136c0*/  FFMA.FTZ R0, R4, R31, R237 ;  /* 0x0000001f04007223 */ /* 0x000fe200000100ed */
[----:B------:R-:W-:Y:S01]  /*136d0*/  MOV R182, R168 ;  /* 0x000000a800b67202 */ /* 0x000fe20000000f00 */
[----:B------:R-:W-:Y:S04]  /*136e0*/  LDSM.16.MT88.4 R200, [R235+0xd800] ;  /* 0x00d80000ebc8783b */ /* 0x000fe80000004200 */
[----:B------:R-:W1:Y:S01]  /*136f0*/  LDSM.16.MT88.4 R168, [R234+0xd800] ;  /* 0x00d80000eaa8783b */ /* 0x000e620000004200 */
[----:B------:R-:W-:-:S03]  /*13700*/  FADD.FTZ R2, R7, R2 ;  /* 0x0000000207027221 */ /* 0x000fc60000010000 */
[----:B------:R-:W2:Y:S01]  /*13710*/  LDSM.16.MT88.4 R4, [R235+0xf800] ;  /* 0x00f80000eb04783b */ /* 0x000ea20000004200 */
[----:B------:R-:W-:Y:S01]  /*13720*/  FADD.FTZ R0, R124, R0 ;  /* 0x000000007c007221 */ /* 0x000fe20000010000 */
[----:B------:R-:W-:Y:S02]  /*13730*/  F2FP.BF16.F32.PACK_AB R124, R40, R38 ;  /* 0x00000026287c723e */ /* 0x000fe400000010ff */
[----:B------:R-:W-:Y:S01]  /*13740*/  MOV R31, R172 ;  /* 0x000000ac001f7202 */ /* 0x000fe20000000f00 */
[----:B------:R3:W5:Y:S04]  /*13750*/  LDL.LU R238, [R1+0x88] ;  /* 0x0000880001ee7983 */ /* 0x0007680000300800 */
[C---:B------:R-:W-:Y:S01]  /*13760*/  HMMA.16816.F32.BF16 R144, R124.reuse, R152, R144 ;  /* 0x000000987c90723c */ /* 0x040fe20000041890 */
[----:B------:R-:W-:Y:S01]  /*13770*/  FADD.FTZ R8, R8, R12 ;  /* 0x0000000c08087221 */ /* 0x000fe20000010000 */
[----:B------:R-:W-:Y:S01]  /*13780*/  MOV R30, R187 ;  /* 0x000000bb001e7202 */ /* 0x000fe20000000f00 */
[----:B------:R3:W5:Y:S03]  /*13790*/  LDL.LU R237, [R1+0x84] ;  /* 0x0000840001ed7983 */ /* 0x0007660000300800 */
[-C--:B------:R-:W-:Y:S01]  /*137a0*/  HMMA.16816.F32.BF16 R156, R124, R154.reuse, R156 ;  /* 0x0000009a7c9c723c */ /* 0x080fe2000004189c */
[----:B------:R-:W4:Y:S04]  /*137b0*/  LDSM.16.MT88.4 R184, [R236+0xd800] ;  /* 0x00d80000ecb8783b */ /* 0x000f280000004200 */
[----:B------:R3:W5:Y:S01]  /*137c0*/  LDL.LU R232, [R1+0x80] ;  /* 0x0000800001e87983 */ /* 0x0007620000300800 */
[----:B------:R-:W-:Y:S07]  /*137d0*/  HMMA.16816.F32.BF16 R152, R128, R154, R48 ;  /* 0x0000009a8098723c */ /* 0x000fee0000041830 */
[----:B------:R-:W-:-:S02]  /*137e0*/  MOV R51, R173 ;  /* 0x000000ad00337202 */ /* 0x000fc40000000f00 */
[----:B------:R-:W-:Y:S02]  /*137f0*/  MOV R50, R174 ;  /* 0x000000ae00327202 */ /* 0x000fe40000000f00 */
[----:B------:R-:W-:Y:S02]  /*13800*/  MOV R49, R175 ;  /* 0x000000af00317202 */ /* 0x000fe40000000f00 */
[----:B-1----:R-:W-:Y:S01]  /*13810*/  HMMA.16816.F32.BF16 R172, R124, R170, R64 ;  /* 0x000000aa7cac723c */ /* 0x002fe20000041840 */
[----:B------:R-:W-:-:S06]  /*13820*/  MOV R48, R180 ;  /* 0x000000b400307202 */ /* 0x000fcc0000000f00 */
[----:B------:R-:W-:Y:S02]  /*13830*/  MOV R66, R182 ;  /* 0x000000b600427202 */ /* 0x000fe40000000f00 */
[----:B------:R-:W-:Y:S01]  /*13840*/  MOV R67, R183 ;  /* 0x000000b700437202 */ /* 0x000fe20000000f00 */
[-C--:B--2---:R-:W-:Y:S02]  /*13850*/  HMMA.16816.F32.BF16 R120, R124, R4.reuse, R120 ;  /* 0x000000047c78723c */ /* 0x084fe40000041878 */
[----:B------:R-:W-:Y:S01]  /*13860*/  FADD.FTZ R3, R66, R3 ;  /* 0x0000000342037221 */ /* 0x000fe20000010000 */
[----:B------:R-:W-:Y:S01]  /*13870*/  FADD.FTZ R0, R48, R0 ;  /* 0x0000000030007221 */ /* 0x000fe20000010000 */
[----:B------:R-:W-:Y:S02]  /*13880*/  FADD.FTZ R2, R67, R2 ;  /* 0x0000000243027221 */ /* 0x000fe40000010000 */
[----:B------:R-:W-:Y:S01]  /*13890*/  HMMA.16816.F32.BF16 R116, R128, R4, R116 ;  /* 0x000000048074723c */ /* 0x000fe20000041874 */
[----:B------:R-:W-:Y:S01]  /*138a0*/  FADD.FTZ R3, R50, R3 ;  /* 0x0000000332037221 */ /* 0x000fe20000010000 */
[----:B------:R-:W-:Y:S01]  /*138b0*/  FADD.FTZ R2, R51, R2 ;  /* 0x0000000233027221 */ /* 0x000fe20000010000 */
[----:B------:R-:W-:-:S04]  /*138c0*/  FADD.FTZ R0, R9, R0 ;  /* 0x0000000009007221 */ /* 0x000fc80000010000 */
        /* <DEDUP_REMOVED lines=54> */
[C---:B------:R-:W-:Y:S06]  /*13c30*/  HMMA.16816.F32.BF16 R164, R124.reuse, R168, R164 ;  /* 0x000000a87ca4723c */ /* 0x040fec00000418a4 */
[C---:B----4-:R-:W-:Y:S06]  /*13c40*/  HMMA.16816.F32.BF16 R180, R124.reuse, R184, R52 ;  /* 0x000000b87cb4723c */ /* 0x050fec0000041834 */
        /* <DEDUP_REMOVED lines=21> */
[----:B---3--:R-:W-:-:S15]  /*13da0*/  @P0 BRA `(.L_x_326) ;  /* 0x0000000000040947 */ /* 0x008fde0003800000 */
.L_x_319:
[----:B------:R-:W-:-:S12]  /*13db0*/  UIADD3 UR18, UR12, -0x1, URZ ;  /* 0xffffffff0c127890 */ /* 0x000fd8000fffe03f */
.L_x_326:
[----:B------:R-:W-:-:S13]  /*13dc0*/  ISETP.LE.AND P0, PT, RZ, UR18, PT ;  /* 0x00000012ff007c0c */ /* 0x000fda000bf03270 */
[----:B------:R-:W-:Y:S05]  /*13dd0*/  @!P0 BRA `(.L_x_327) ;  /* 0x0000004c00e08947 */ /* 0x000fea0003800000 */
[----:B------:R-:W1:Y:S01]  /*13de0*/  S2R R2, SR_TID.X ;  /* 0x0000000000027919 */ /* 0x000e620000002100 */
[----:B------:R-:W-:Y:S01]  /*13df0*/  ULDC UR4, c[0x0][0x2d0] ;  /* 0x0000b40000047ab9 */ /* 0x000fe20000000800 */
[----:B------:R-:W-:Y:S01]  /*13e00*/  MOV R132, R135 ;  /* 0x0000008700847202 */ /* 0x000fe20000000f00 */
[----:B-----5:R-:W-:Y:S01]  /*13e10*/  IMAD.MOV.U32 R139, RZ, RZ, R134 ;  /* 0x000000ffff8b7224 */ /* 0x020fe200078e0086 */
[----:B------:R-:W-:Y:S01]  /*13e20*/  MOV R140, R133 ;  /* 0x00000085008c7202 */ /* 0x000fe20000000f00 */
[----:B------:R-:W-:Y:S01]  /*13e30*/  ULDC UR8, c[0x0][0x2d0] ;  /* 0x0000b40000087ab9 */ /* 0x000fe20000000800 */
        /* <DEDUP_REMOVED lines=13> */
[----:B--2---:R-:W-:Y:S04]  /*13f10*/  @!P3 STL.64 [R1+0x50], R6 ;  /* 0x000050060100b387 */ /* 0x004fe80000100a00 */
[----:B---3--:R2:W-:Y:S01]  /*13f20*/  @!P3 STL.64 [R1+0x48], R2 ;  /* 0x000048020100b387 */ /* 0x0085e20000100a00 */
[----:B-1----:R-:W1:Y:S01]  /*13f30*/  @!P3 LDC.64 R4, c[0x0][0x220] ;  /* 0x00008800ff04bb82 */ /* 0x002e620000000a00 */
[----:B--2---:R-:W-:-:S02]  /*13f40*/  IMAD.MOV.U32 R3, RZ, RZ, R136 ;  /* 0x000000ffff037224 */ /* 0x004fc400078e0088 */
[----:B-1----:R1:W-:Y:S04]  /*13f50*/  @!P3 STL.64 [R1+0x40], R4 ;  /* 0x000040040100b387 */ /* 0x0023e80000100a00 */
[----:B------:R-:W2:Y:S04]  /*13f60*/  LDL.LU.64 R6, [R1+0x70] ;  /* 0x0000700001067983 */ /* 0x000ea80000300a00 */
[----:B-1----:R-:W2:Y:S02]  /*13f70*/  LDL.LU.64 R4, [R1+0x78] ;  /* 0x0000780001047983 */ /* 0x002ea40000300a00 */
[----:B--2---:R-:W-:-:S05]  /*13f80*/  MOV R5, R7 ;  /* 0x0000000700057202 */ /* 0x004fca0000000f00 */
[----:B------:R1:W-:Y:S01]  /*13f90*/  STL.64 [R1+0x38], R4 ;  /* 0x0000380401007387 */ /* 0x0003e20000100a00 */
[----:B------:R-:W-:Y:S05]  /*13fa0*/  BRA `(.L_x_328) ;  /* 0x0000000400547947 */ /* 0x000fea0003800000 */
.L_x_330:
[----:B------:R-:W2:Y:S01]  /*13fb0*/  LDL.64 R16, [R1+0x68] ;  /* 0x0000680001107983 */ /* 0x000ea20000100a00 */
[----:B---3--:R-:W1:Y:S01]  /*13fc0*/  @!P3 LDC.64 R8, c[0x0][0x218] ;  /* 0x00008600ff08bb82 */ /* 0x008e620000000a00 */
[----:B------:R-:W-:Y:S02]  /*13fd0*/  UIADD3 UR10, UR18, -0x1, URZ ;  /* 0xffffffff120a7890 */ /* 0x000fe4000fffe03f */
[----:B------:R-:W3:Y:S02]  /*13fe0*/  LDL.64 R14, [R1+0x60] ;  /* 0x00006000010e7983 */ /* 0x000ee40000100a00 */
[----:B------:R-:W-:Y:S02]  /*13ff0*/  USHF.R.S32.HI UR9, URZ, 0x1f, UR10 ;  /* 0x0000001f3f097899 */ /* 0x000fe4000801140a */
[----:B------:R1:W-:Y:S01]  /*14000*/  @P3 STS.128 [R244+0x8000], RZ ;  /* 0x008000fff4003388 */ /* 0x0003e20000000c00 */
[----:B------:R-:W-:Y:S01]  /*14010*/  UIMAD.WIDE.U32 UR12, UR10, UR6, URZ ;  /* 0x000000060a0c72a5 */ /* 0x000fe2000f8e003f */
[----:B------:R-:W5:Y:S01]  /*14020*/  @!P2 LDC.64 R10, c[0x0][0x218] ;  /* 0x00008600ff0aab82 */ /* 0x000f620000000a00 */
[----:B------:R-:W-:Y:S04]  /*14030*/  UIMAD UR9, UR9, UR6, URZ ;  /* 0x00000006090972a4 */ /* 0x000fe8000f8e023f */
[----:B------:R-:W-:Y:S01]  /*14040*/  UIMAD UR9, UR10, UR7, UR9 ;  /* 0x000000070a0972a4 */ /* 0x000fe2000f8e0209 */
[----:B------:R-:W-:Y:S02]  /*14050*/  IMAD.U32 R0, RZ, RZ, UR12 ;  /* 0x0000000cff007e24 */ /* 0x000fe4000f8e00ff */
[----:B------:R-:W4:Y:S01]  /*14060*/  @!P3 LDC.64 R12, c[0x0][0x218] ;  /* 0x00008600ff0cbb82 */ /* 0x000f220000000a00 */
[----:B------:R-:W-:Y:S01]  /*14070*/  UIADD3 UR9, UR13, UR9, URZ ;  /* 0x000000090d097290 */ /* 0x000fe2000fffe03f */
[----:B------:R-:W-:Y:S05]  /*14080*/  IMAD.U32 R2, RZ, RZ, UR12 ;  /* 0x0000000cff027e24 */ /* 0x000fea000f8e00ff */
[----:B------:R-:W-:Y:S01]  /*14090*/  IMAD.U32 R4, RZ, RZ, UR9 ;  /* 0x00000009ff047e24 */ /* 0x000fe2000f8e00ff */
[----:B------:R-:W4:Y:S08]  /*140a0*/  @!P2 LDC.64 R18, c[0x0][0x218] ;  /* 0x00008600ff12ab82 */ /* 0x000f300000000a00 */
[----:B------:R-:W4:Y:S08]  /*140b0*/  @!P3 LDC.64 R22, c[0x0][0x218] ;  /* 0x00008600ff16bb82 */ /* 0x000f300000000a00 */
[----:B------:R-:W4:Y:S01]  /*140c0*/  @!P2 LDC.64 R20, c[0x0][0x218] ;  /* 0x00008600ff14ab82 */ /* 0x000f220000000a00 */
[----:B--2---:R-:W-:Y:S07]  /*140d0*/  LEA R0, P0, R0, R16, 0x6 ;  /* 0x0000001000007211 */ /* 0x004fee00078030ff */
[----:B------:R-:W2:Y:S01]  /*140e0*/  @!P3 LDC.64 R16, c[0x0][0x218] ;  /* 0x00008600ff10bb82 */ /* 0x000ea20000000a00 */
[----:B---3--:R-:W-:Y:S02]  /*140f0*/  LEA.HI.X R4, R2, R15, R4, 0x6, P0 ;  /* 0x0000000f02047211 */ /* 0x008fe400000f3404 */
[C---:B-1----:R-:W-:Y:S02]  /*14100*/  @!P3 LEA R8, P1, R0.reuse, R8, 0x1 ;  /* 0x000000080008b211 */ /* 0x042fe400078208ff */
[C---:B-----5:R-:W-:Y:S03]  /*14110*/  @!P2 LEA R10, P0, R0.reuse, R10, 0x1 ;  /* 0x0000000a000aa211 */ /* 0x060fe600078008ff */
[----:B------:R-:W1:Y:S01]  /*14120*/  @!P2 LDC.64 R14, c[0x0][0x218] ;  /* 0x00008600ff0eab82 */ /* 0x000e620000000a00 */
[C-C-:B------:R-:W-:Y:S02]  /*14130*/  @!P3 LEA.HI.X R9, R0.reuse, R9, R4.reuse, 0x1, P1 ;  /* 0x000000090009b211 */ /* 0x140fe400008f0c04 */
[C---:B------:R-:W-:Y:S02]  /*14140*/  @!P2 LEA.HI.X R11, R0.reuse, R11, R4, 0x1, P0 ;  /* 0x0000000b000ba211 */ /* 0x040fe400000f0c04 */
[----:B------:R-:W-:Y:S01]  /*14150*/  IADD3 R2, P1, R0, UR26, RZ ;  /* 0x0000001a00027c10 */ /* 0x000fe2000ff3e0ff */
[----:B------:R-:W-:Y:S01]  /*14160*/  @!PT LDS RZ, [RZ] ;  /* 0x00000000fffff984 */ /* 0x000fe20000000800 */
[----:B------:R-:W-:Y:S01]  /*14170*/  @!PT LDS RZ, [RZ] ;  /* 0x00000000fffff984 */ /* 0x000fe20000000800 */
[----:B------:R-:W-:Y:S01]  /*14180*/  @!PT LDS RZ, [RZ] ;  /* 0x00000000fffff984 */ /* 0x000fe20000000800 */
[----:B------:R3:W-:Y:S03]  /*14190*/  @!P3 LDGSTS.E.BYPASS.LTC128B.128 [R244+0x8000], desc[UR20][R8.64] ;  /* 0x0800000008f4bfae */ /* 0x0007e6000b901d54 */
[----:B----4-:R-:W-:Y:S01]  /*141a0*/  @!P3 LEA R12, P0, R2, R12, 0x1 ;  /* 0x0000000c020cb211 */ /* 0x010fe200078008ff */
[----:B------:R4:W-:Y:S01]  /*141b0*/  @P2 STS.128 [R244+0xa000], RZ ;  /* 0x00a000fff4002388 */ /* 0x0009e20000000c00 */
[----:B------:R-:W-:Y:S02]  /*141c0*/  IADD3.X R6, R4, UR25, RZ, P1, !PT ;  /* 0x0000001904067c10 */ /* 0x000fe40008ffe4ff */
[C---:B------:R-:W-:Y:S01]  /*141d0*/  IADD3 R0, P5, R2.reuse, UR26, RZ ;  /* 0x0000001a02007c10 */ /* 0x040fe2000ffbe0ff */
[----:B------:R-:W-:Y:S01]  /*141e0*/  @!PT LDS RZ, [RZ] ;  /* 0x00000000fffff984 */ /* 0x000fe20000000800 */
[----:B------:R-:W-:Y:S01]  /*141f0*/  @!PT LDS RZ, [RZ] ;  /* 0x00000000fffff984 */ /* 0x000fe20000000800 */
[----:B------:R-:W-:Y:S01]  /*14200*/  @!PT LDS RZ, [RZ] ;  /* 0x00000000fffff984 */ /* 0x000fe20000000800 */
[----:B------:R5:W-:Y:S01]  /*14210*/  @!P2 LDGSTS.E.BYPASS.LTC128B.128 [R244+0xa000], desc[UR20][R10.64+0x80] ;  /* 0x0a0000800af4afae */ /* 0x000be2000b901d54 */
[--C-:B------:R-:W-:Y:S02]  /*14220*/  @!P3 LEA.HI.X R13, R2, R13, R6.reuse, 0x1, P0 ;  /* 0x0000000d020db211 */ /* 0x100fe400000f0c06 */
[----:B--2---:R-:W-:Y:S01]  /*14230*/  @!P3 LEA R16, P1, R0, R16, 0x1 ;  /* 0x000000100010b211 */ /* 0x004fe200078208ff */
        /* <DEDUP_REMOVED lines=8> */
[C---:B-1----:R-:W-:Y:S01]  /*142c0*/  @!P2 LEA R14, P0, R2.reuse, R14, 0x1 ;  /* 0x0000000e020ea211 */ /* 0x042fe200078008ff */
[----:B------:R4:W-:Y:S03]  /*142d0*/  @P2 STS.128 [R244+0xa800], RZ ;  /* 0x00a800fff4002388 */ /* 0x0009e60000000c00 */
[----:B------:R-:W-:Y:S02]  /*142e0*/  @!P2 LEA.HI.X R15, R2, R15, R6, 0x1, P0 ;  /* 0x0000000f020fa211 */ /* 0x000fe400000f0c06 */
[----:B------:R-:W-:Y:S02]  /*142f0*/  @!P2 LEA R6, P0, R4, R20, 0x1 ;  /* 0x000000140406a211 */ /* 0x000fe400078008ff */
[C---:B---3--:R-:W-:Y:S01]  /*14300*/  @!P2 LEA R8, P1, R0.reuse, R18, 0x1 ;  /* 0x000000120008a211 */ /* 0x048fe200078208ff */
[----:B------:R-:W-:Y:S01]  /*14310*/  @!PT LDS RZ, [RZ] ;  /* 0x00000000fffff984 */ /* 0x000fe20000000800 */
[----:B------:R-:W-:Y:S01]  /*14320*/  @!PT LDS RZ, [RZ] ;  /* 0x00000000fffff984 */ /* 0x000fe20000000800 */
[----:B------:R-:W-:Y:S01]  /*14330*/  @!PT LDS RZ, [RZ] ;  /* 0x00000000fffff984 */ /* 0x000fe20000000800 */
[----:B------:R4:W-:Y:S01]  /*14340*/  @!P2 LDGSTS.E.BYPASS.LTC128B.128 [R244+0xa800], desc[UR20][R14.64+0x80] ;  /* 0x0a8000800ef4afae */ /* 0x0009e2000b901d54 */
[----:B------:R-:W-:Y:S02]  /*14350*/  IADD3.X R2, R5, UR25, RZ, P6, !PT ;  /* 0x0000001905027c10 */ /* 0x000fe4000b7fe4ff */
[----:B------:R-:W-:Y:S01]  /*14360*/  @!P2 LEA.HI.X R9, R0, R19, R5, 0x1, P1 ;  /* 0x000000130009a211 */ /* 0x000fe200008f0c05 */
[----:B------:R4:W-:Y:S01]  /*14370*/  @P3 STS.128 [R244+0x9000], RZ ;  /* 0x009000fff4003388 */ /* 0x0009e20000000c00 */
[C-C-:B------:R-:W-:Y:S02]  /*14380*/  @!P2 LEA.HI.X R7, R4.reuse, R21, R2.reuse, 0x1, P0 ;  /* 0x000000150407a211 */ /* 0x140fe400000f0c02 */
[C---:B-----5:R-:W-:Y:S01]  /*14390*/  @!P3 LEA R10, P5, R4.reuse, R22, 0x1 ;  /* 0x00000016040ab211 */ /* 0x060fe200078a08ff */
[----:B------:R-:W-:Y:S01]  /*143a0*/  @!PT LDS RZ, [RZ] ;  /* 0x00000000fffff984 */ /* 0x000fe20000000800 */
[----:B------:R-:W-:Y:S01]  /*143b0*/  @!PT LDS RZ, [RZ] ;  /* 0x00000000fffff984 */ /* 0x000fe20000000800 */
[----:B------:R-:W-:Y:S01]  /*143c0*/  @!PT LDS RZ, [RZ] ;  /* 0x00000000fffff984 */ /* 0x000fe20000000800 */
[----:B------:R4:W-:Y:S03]  /*143d0*/  @!P3 LDGSTS.E.BYPASS.LTC128B.128 [R244+0x9000], desc[UR20][R16.64] ;  /* 0x0900000010f4bfae */ /* 0x0009e6000b901d54 */
[----:B------:R-:W-:Y:S01]  /*143e0*/  @!P3 LEA.HI.X R11, R4, R23, R2, 0x1, P5 ;  /* 0x00000017040bb211 */ /* 0x000fe200028f0c02 */
        /* <DEDUP_REMOVED lines=17> */
.L_x_328:
[----:B--2---:R-:W2:Y:S01]  /*14500*/  LDL R0, [R1+0x2c] ;  /* 0x00002c0001007983 */ /* 0x004ea20000100800 */
[----:B------:R-:W-:Y:S04]  /*14510*/  DEPBAR.LE SB0, 0x0 ;  /* 0x000080000000791a */ /* 0x000fe80000000000 */
[----:B------:R-:W3:Y:S01]  /*14520*/  LDL.64 R10, [R1+0x38] ;  /* 0x00003800010a7983 */ /* 0x000ee20000100a00 */
[----:B------:R-:W-:Y:S01]  /*14530*/  USHF.R.S32.HI UR10, URZ, 0x1f, UR18 ;  /* 0x0000001f3f0a7899 */ /* 0x000fe20008011412 */
[----:B-1----:R-:W-:Y:S01]  /*14540*/  IMAD.U32 R4, RZ, RZ, UR18 ;  /* 0x00000012ff047e24 */ /* 0x002fe2000f8e00ff */
[----:B------:R-:W-:Y:S03]  /*14550*/  UIMAD UR9, UR22, UR18, URZ ;  /* 0x00000012160972a4 */ /* 0x000fe6000f8e023f */
[----:B------:R-:W4:Y:S01]  /*14560*/  LDL R2, [R1+0x58] ;  /* 0x0000580001027983 */ /* 0x000f220000100800 */
[----:B------:R-:W-:Y:S03]  /*14570*/  UIMAD UR9, UR10, UR27, UR9 ;  /* 0x0000001b0a0972a4 */ /* 0x000fe6000f8e0209 */
[----:B-----5:R-:W5:Y:S04]  /*14580*/  LDL R6, [R1+0x5c] ;  /* 0x00005c0001067983 */ /* 0x020f680000100800 */
[----:B------:R-:W5:Y:S04]  /*14590*/  LDL R22, [R1+0x50] ;  /* 0x0000500001167983 */ /* 0x000f680000100800 */
[----:B------:R-:W5:Y:S04]  /*145a0*/  LDL R13, [R1+0x54] ;  /* 0x00005400010d7983 */ /* 0x000f680000100800 */
[----:B------:R-:W5:Y:S04]  /*145b0*/  LDL R12, [R1+0x48] ;  /* 0x00004800010c7983 */ /* 0x000f680000100800 */
[----:B------:R-:W5:Y:S04]  /*145c0*/  LDL R7, [R1+0x4c] ;  /* 0x00004c0001077983 */ /* 0x000f680000100800 */
[----:B------:R-:W5:Y:S04]  /*145d0*/  LDL R21, [R1+0x40] ;  /* 0x0000400001157983 */ /* 0x000f680000100800 */
[----:B------:R-:W5:Y:S01]  /*145e0*/  LDL R20, [R1+0x44] ;  /* 0x0000440001147983 */ /* 0x000f620000100800 */
[----:B------:R-:W-:Y:S06]  /*145f0*/  BAR.SYNC.DEFER_BLOCKING 0x0 ;  /* 0x0000000000007b1d */ /* 0x000fec0000010000 */
[----:B------:R-:W-:Y:S01]  /*14600*/  @P3 STS.128 [R244+0xc000], RZ ;  /* 0x00c000fff4003388 */ /* 0x000fe20000000c00 */
[----:B--2---:R-:W-:Y:S01]  /*14610*/  ISETP.GE.AND P2, PT, R0, UR8, PT ;  /* 0x0000000800007c0c */ /* 0x004fe2000bf46270 */
[----:B---3--:R-:W-:Y:S04]  /*14620*/  IMAD.WIDE.U32 R4, R4, UR27, R10 ;  /* 0x0000001b04047c25 */ /* 0x008fe8000f8e000a */
[----:B------:R-:W-:Y:S01]  /*14630*/  VIADD R0, R5, UR9 ;  /* 0x0000000905007c36 */ /* 0x000fe20008000000 */
[C---:B----4-:R-:W-:Y:S07]  /*14640*/  @!P3 LEA R10, P4, R4.reuse, R2, 0x1 ;  /* 0x00000002040ab211 */ /* 0x050fee00078808ff */
[----:B------:R-:W1:Y:S01]  /*14650*/  @!P2 LDC.64 R8, c[0x0][0x220] ;  /* 0x00008800ff08ab82 */ /* 0x000e620000000a00 */
[C---:B------:R-:W-:Y:S02]  /*14660*/  IADD3 R2, P1, R4.reuse, UR28, RZ ;  /* 0x0000001c04027c10 */ /* 0x040fe4000ff3e0ff */
[--C-:B-----5:R-:W-:Y:S02]  /*14670*/  @!P3 LEA.HI.X R11, R4, R6, R0.reuse, 0x1, P4 ;  /* 0x00000006040bb211 */ /* 0x120fe400020f0c00 */
[----:B------:R-:W-:Y:S03]  /*14680*/  IADD3.X R6, R0, UR19, RZ, P1, !PT ;  /* 0x0000001300067c10 */ /* 0x000fe60008ffe4ff */
[----:B------:R-:W2:Y:S01]  /*14690*/  @!P2 LDC.64 R14, c[0x0][0x220] ;  /* 0x00008800ff0eab82 */ /* 0x000ea20000000a00 */
[----:B------:R-:W-:Y:S01]  /*146a0*/  @!PT LDS RZ, [RZ] ;  /* 0x00000000fffff984 */ /* 0x000fe20000000800 */
[----:B------:R-:W-:Y:S01]  /*146b0*/  @!PT LDS RZ, [RZ] ;  /* 0x00000000fffff984 */ /* 0x000fe20000000800 */
[----:B------:R-:W-:Y:S01]  /*146c0*/  @!PT LDS RZ, [RZ] ;  /* 0x00000000fffff984 */ /* 0x000fe20000000800 */
[----:B------:R-:W-:Y:S07]  /*146d0*/  @!P3 LDGSTS.E.BYPASS.LTC128B.128 [R244+0xc000], desc[UR20][R10.64] ;  /* 0x0c0000000af4bfae */ /* 0x000fee000b901d54 */
[----:B------:R-:W3:Y:S01]  /*146e0*/  @!P2 LDC.64 R16, c[0x0][0x220] ;  /* 0x00008800ff10ab82 */ /* 0x000ee20000000a00 */
[----:B------:R-:W-:Y:S07]  /*146f0*/  @P2 STS.128 [R244+0xe000], RZ ;  /* 0x00e000fff4002388 */ /* 0x000fee0000000c00 */
[----:B------:R-:W4:Y:S01]  /*14700*/  @!P2 LDC.64 R18, c[0x0][0x220] ;  /* 0x00008800ff12ab82 */ /* 0x000f220000000a00 */
[C---:B-1----:R-:W-:Y:S04]  /*14710*/  @!P2 LEA R8, P0, R4.reuse, R8, 0x1 ;  /* 0x000000080408a211 */ /* 0x042fe800078008ff */
[----:B------:R-:W-:Y:S02]  /*14720*/  @!P2 LEA.HI.X R9, R4, R9, R0, 0x1, P0 ;  /* 0x000000090409a211 */ /* 0x000fe400000f0c00 */
[C---:B------:R-:W-:Y:S02]  /*14730*/  @!P3 LEA R4, P0, R2.reuse, R22, 0x1 ;  /* 0x000000160204b211 */ /* 0x040fe400078008ff */
[C---:B------:R-:W-:Y:S01]  /*14740*/  IADD3 R0, P1, R2.reuse, UR28, RZ ;  /* 0x0000001c02007c10 */ /* 0x040fe2000ff3e0ff */
[----:B------:R-:W-:Y:S01]  /*14750*/  @!PT LDS RZ, [RZ] ;  /* 0x00000000fffff984 */ /* 0x000fe20000000800 */
[----:B------:R-:W-:Y:S01]  /*14760*/  @!PT LDS RZ, [RZ] ;  /* 0x00000000fffff984 */ /* 0x000fe20000000800 */
[----:B------:R-:W-:Y:S01]  /*14770*/  @!PT LDS RZ, [RZ] ;  /* 0x00000000fffff984 */ /* 0x000fe20000000800 */
[----:B------:R-:W-:Y:S01]  /*14780*/  @!P2 LDGSTS.E.BYPASS.LTC128B.128 [R244+0xe000], desc[UR20][R8.64+0x80] ;  /* 0x0e00008008f4afae */ /* 0x000fe2000b901d54 */
[C-C-:B------:R-:W-:Y:S02]  /*14790*/  @!P3 LEA.HI.X R5, R2.reuse, R13, R6.reuse, 0x1, P0 ;  /* 0x0000000d0205b211 */ /* 0x140fe400000f0c06 */
[C---:B--2---:R-:W-:Y:S04]  /*147a0*/  @!P2 LEA R14, P0, R2.reuse, R14, 0x1 ;  /* 0x0000000e020ea211 */ /* 0x044fe800078008ff */
[----:B------:R-:W-:Y:S01]  /*147b0*/  @!P2 LEA.HI.X R15, R2, R15, R6, 0x1, P0 ;  /* 0x0000000f020fa211 */ /* 0x000fe200000f0c06 */
[----:B------:R-:W-:Y:S01]  /*147c0*/  @P3 STS.128 [R244+0xc800], RZ ;  /* 0x00c800fff4003388 */ /* 0x000fe20000000c00 */
[----:B------:R-:W-:Y:S07]  /*147d0*/  @!P3 LEA R12, P0, R0, R12, 0x1 ;  /* 0x0000000c000cb211 */ /* 0x000fee00078008ff */
[----:B------:R-:W-:Y:S01]  /*147e0*/  @!PT LDS RZ, [RZ] ;  /* 0x00000000fffff984 */ /* 0x000fe20000000800 */
[----:B------:R-:W-:Y:S01]  /*147f0*/  @!PT LDS RZ, [RZ] ;  /* 0x00000000fffff984 */ /* 0x000fe20000000800 */
[----:B------:R-:W-:Y:S01]  /*14800*/  @!PT LDS RZ, [RZ] ;  /* 0x00000000fffff984 */ /* 0x000fe20000000800 */
[----:B------:R1:W-:Y:S08]  /*14810*/  @!P3 LDGSTS.E.BYPASS.LTC128B.128 [R244+0xc800], desc[UR20][R4.64] ;  /* 0x0c80000004f4bfae */ /* 0x0003f0000b901d54 */
[----:B------:R-:W-:Y:S08]  /*14820*/  @P2 STS.128 [R244+0xe800], RZ ;  /* 0x00e800fff4002388 */ /* 0x000ff00000000c00 */
[----:B------:R-:W-:Y:S01]  /*14830*/  @!PT LDS RZ, [RZ] ;  /* 0x00000000fffff984 */ /* 0x000fe20000000800 */
[----:B------:R-:W-:Y:S01]  /*14840*/  @!PT LDS RZ, [RZ] ;  /* 0x00000000fffff984 */ /* 0x000fe20000000800 */
[----:B------:R-:W-:Y:S01]  /*14850*/  @!PT LDS RZ, [RZ] ;  /* 0x00000000fffff984 */ /* 0x000fe20000000800 */
[----:B------:R-:W-:Y:S08]  /*14860*/  @!P2 LDGSTS.E.BYPASS.LTC128B.128 [R244+0xe800], desc[UR20][R14.64+0x80] ;  /* 0x0e8000800ef4afae */ /* 0x000ff0000b901d54 */
[----:B------:R-:W-:Y:S01]  /*14870*/  @P3 STS.128 [R244+0xd000], RZ ;  /* 0x00d000fff4003388 */ /* 0x000fe20000000c00 */
[----:B-1----:R-:W-:Y:S02]  /*14880*/  IADD3.X R5, R6, UR19, RZ, P1, !PT ;  /* 0x0000001306057c10 */ /* 0x002fe40008ffe4ff */
[C---:B---3--:R-:W-:Y:S02]  /*14890*/  @!P2 LEA R8, P1, R0.reuse, R16, 0x1 ;  /* 0x000000100008a211 */ /* 0x048fe400078208ff */
[C-C-:B------:R-:W-:Y:S02]  /*148a0*/  @!P3 LEA.HI.X R13, R0.reuse, R7, R5.reuse, 0x1, P0 ;  /* 0x00000007000db211 */ /* 0x140fe400000f0c05 */
[C---:B------:R-:W-:Y:S02]  /*148b0*/  @!P2 LEA.HI.X R9, R0.reuse, R17, R5, 0x1, P1 ;  /* 0x000000110009a211 */ /* 0x040fe400008f0c05 */
[----:B------:R-:W-:Y:S01]  /*148c0*/  IADD3 R4, P4, R0, UR28, RZ ;  /* 0x0000001c00047c10 */ /* 0x000fe2000ff9e0ff */
[----:B------:R-:W-:Y:S01]  /*148d0*/  @!PT LDS RZ, [RZ] ;  /* 0x00000000fffff984 */ /* 0x000fe20000000800 */
[----:B------:R-:W-:Y:S01]  /*148e0*/  @!PT LDS RZ, [RZ] ;  /* 0x00000000fffff984 */ /* 0x000fe20000000800 */
[----:B------:R-:W-:Y:S01]  /*148f0*/  @!PT LDS RZ, [RZ] ;  /* 0x00000000fffff984 */ /* 0x000fe20000000800 */
[----:B------:R-:W-:Y:S03]  /*14900*/  @!P3 LDGSTS.E.BYPASS.LTC128B.128 [R244+0xd000], desc[UR20][R12.64] ;  /* 0x0d0000000cf4bfae */ /* 0x000fe6000b901d54 */
[----:B------:R-:W-:Y:S02]  /*14910*/  IADD3.X R2, R5, UR19, RZ, P4, !PT ;  /* 0x0000001305027c10 */ /* 0x000fe4000a7fe4ff */
[C---:B------:R-:W-:Y:S02]  /*14920*/  @!P3 LEA R10, P4, R4.reuse, R21, 0x1 ;  /* 0x00000015040ab211 */ /* 0x040fe400078808ff */
[C---:B----4-:R-:W-:Y:S01]  /*14930*/  @!P2 LEA R6, P0, R4.reuse, R18, 0x1 ;  /* 0x000000120406a211 */ /* 0x050fe200078008ff */
[----:B------:R-:W-:Y:S01]  /*14940*/  @P2 STS.128 [R244+0xf000], RZ ;  /* 0x00f000fff4002388 */ /* 0x000fe20000000c00 */
[C-C-:B------:R-:W-:Y:S02]  /*14950*/  @!P3 LEA.HI.X R11, R4.reuse, R20, R2.reuse, 0x1, P4 ;  /* 0x00000014040bb211 */ /* 0x140fe400020f0c02 */
[----:B------:R-:W-:Y:S02]  /*14960*/  @!P2 LEA.HI.X R7, R4, R19, R2, 0x1, P0 ;  /* 0x000000130407a211 */ /* 0x000fe400000f0c02 */
[----:B------:R-:W-:Y:S03]  /*14970*/  ISETP.LT.AND P4, PT, RZ, UR18, PT ;  /* 0x00000012ff007c0c */ /* 0x000fe6000bf81270 */
[----:B------:R-:W-:Y:S01]  /*14980*/  @!PT LDS RZ, [RZ] ;  /* 0x00000000fffff984 */ /* 0x000fe20000000800 */
[----:B------:R-:W-:Y:S01]  /*14990*/  @!PT LDS RZ, [RZ] ;  /* 0x00000000fffff984 */ /* 0x000fe20000000800 */
[----:B------:R-:W-:Y:S01]  /*149a0*/  @!PT LDS RZ, [RZ] ;  /* 0x00000000fffff984 */ /* 0x000fe20000000800 */
[----:B------:R-:W-:Y:S08]  /*149b0*/  @!P2 LDGSTS.E.BYPASS.LTC128B.128 [R244+0xf000], desc[UR20][R8.64+0x80] ;  /* 0x0f00008008f4afae */ /* 0x000ff0000b901d54 */
[----:B------:R-:W-:Y:S08]  /*149c0*/  @P3 STS.128 [R244+0xd800], RZ ;  /* 0x00d800fff4003388 */ /* 0x000ff00000000c00 */
        /* <DEDUP_REMOVED lines=8> */
[----:B------:R1:W-:Y:S08]  /*14a50*/  @!P2 LDGSTS.E.BYPASS.LTC128B.128 [R244+0xf800], desc[UR20][R6.64+0x80] ;  /* 0x0f80008006f4afae */ /* 0x0003f0000b901d54 */
[----:B------:R-:W-:Y:S08]  /*14a60*/  LDSM.16.M88.4 R64, [R240] ;  /* 0x00000000f040783b */ /* 0x000ff00000000200 */
        /* <DEDUP_REMOVED lines=14> */
[----:B------:R-:W-:Y:S03]  /*14b50*/  LDSM.16.M88.4 R224, [R239+0x1000] ;  /* 0x00100000efe0783b */ /* 0x000fe60000000200 */
[C---:B------:R-:W-:Y:S05]  /*14b60*/  HMMA.16816.F32.BF16 R24, R60.reuse, R32, RZ ;  /* 0x000000203c18723c */ /* 0x040fea00000418ff */
[----:B------:R-:W-:Y:S01]  /*14b70*/  LDSM.16.M88.4 R228, [R239+0x1800] ;  /* 0x00180000efe4783b */ /* 0x000fe20000000200 */
        /* <DEDUP_REMOVED lines=10> */
[----:B------:R-:W3:Y:S05]  /*14c20*/  LDSM.16.M88.4 R208, [R239+0x800] ;  /* 0x00080000efd0783b */ /* 0x000eea0000000200 */
        /* <DEDUP_REMOVED lines=137> */
[----:B------:R-:W-:Y:S01]  /*154c0*/  MUFU.TANH R210, R4 ;  /* 0x0000000400d27308 */ /* 0x000fe20000002400 */
        /* <DEDUP_REMOVED lines=11> */
[----:B------:R-:W-:Y:S01]  /*15580*/  FMUL.FTZ R18, R18, UR5 ;  /* 0x0000000512127c20 */ /* 0x000fe20008410000 */
[----:B------:R-:W-:Y:S01]  /*15590*/  FMUL.FTZ R17, R17, UR5 ;  /* 0x0000000511117c20 */ /* 0x000fe20008410000 */
[----:B------:R-:W-:Y:S07]  /*155a0*/  FMUL.FTZ R19, R19, UR5 ;  /* 0x0000000513137c20 */ /* 0x000fee0008410000 */
[----:B------:R-:W-:Y:S10]  /*155b0*/  MUFU.TANH R220, R8 ;  /* 0x0000000800dc7308 */ /* 0x000ff40000002400 */
[----:B------:R-:W-:Y:S01]  /*155c0*/  MUFU.TANH R221, R10 ;  /* 0x0000000a00dd7308 */ /* 0x000fe20000002400 */
[----:B-1----:R-:W1:Y:S09]  /*155d0*/  LDSM.16.M88.4 R4, [R237+0x2800] ;  /* 0x00280000ed04783b */ /* 0x002e720000000200 */
[----:B------:R-:W-:Y:S10]  /*155e0*/  MUFU.TANH R229, R9 ;  /* 0x0000000900e57308 */ /* 0x000ff40000002400 */
[----:B------:R2:W-:Y:S10]  /*155f0*/  MUFU.TANH R225, R11 ;  /* 0x0000000b00e17308 */ /* 0x0005f40000002400 */
[----:B------:R-:W-:Y:S10]  /*15600*/  MUFU.TANH R223, R12 ;  /* 0x0000000c00df7308 */ /* 0x000ff40000002400 */
[----:B------:R-:W-:Y:S01]  /*15610*/  MUFU.TANH R227, R13 ;  /* 0x0000000d00e37308 */ /* 0x000fe20000002400 */
[----:B--2---:R-:W2:Y:S09]  /*15620*/  LDSM.16.M88.4 R8, [R237+0x3000] ;  /* 0x00300000ed08783b */ /* 0x004eb20000000200 */
[----:B------:R-:W-:Y:S01]  /*15630*/  MUFU.TANH R224, R224 ;  /* 0x000000e000e07308 */ /* 0x000fe20000002400 */
[-C--:B-1----:R-:W-:Y:S06]  /*15640*/  HMMA.16816.F32.BF16 R20, R216, R4.reuse, R20 ;  /* 0x00000004d814723c */ /* 0x082fec0000041814 */
[C---:B------:R-:W-:Y:S03]  /*15650*/  HMMA.16816.F32.BF16 R24, R212.reuse, R4, R24 ;  /* 0x00000004d418723c */ /* 0x040fe60000041818 */
[----:B------:R-:W-:Y:S03]  /*15660*/  MUFU.TANH R143, R16 ;  /* 0x00000010008f7308 */ /* 0x000fe60000002400 */
        /* <DEDUP_REMOVED lines=11> */
[----:B------:R-:W3:Y:S01]  /*15720*/  MUFU.TANH R246, R20 ;  /* 0x0000001400f67308 */ /* 0x000ee20000002400 */
[----:B------:R-:W-:Y:S01]  /*15730*/  BAR.SYNC.DEFER_BLOCKING 0x0 ;  /* 0x0000000000007b1d */ /* 0x000fe20000010000 */
[-C--:B--2---:R-:W-:Y:S05]  /*15740*/  HMMA.16816.F32.BF16 R36, R216, R8.reuse, R36 ;  /* 0x00000008d824723c */ /* 0x084fea0000041824 */
        /* <DEDUP_REMOVED lines=9> */
[----:B------:R3:W-:Y:S01]  /*157e0*/  MUFU.TANH R249, R34 ;  /* 0x0000002200f97308 */ /* 0x0007e20000002400 */
[----:B------:R-:W-:Y:S01]  /*157f0*/  FMUL.FTZ R37, R37, UR5 ;  /* 0x0000000525257c20 */ /* 0x000fe20008410000 */
[-C--:B-1----:R-:W-:Y:S08]  /*15800*/  HMMA.16816.F32.BF16 R52, R216, R4.reuse, R52 ;  /* 0x00000004d834723c */ /* 0x082ff00000041834 */
[----:B------:R-:W1:Y:S03]  /*15810*/  MUFU.TANH R0, R31 ;  /* 0x0000001f00007308 */ /* 0x000e660000002400 */
[----:B------:R-:W-:Y:S01]  /*15820*/  FMUL.FTZ R43, R43, UR5 ;  /* 0x000000052b2b7c20 */ /* 0x000fe20008410000 */
[----:B------:R-:W-:Y:S01]  /*15830*/  FMUL.FTZ R42, R42, UR5 ;  /* 0x000000052a2a7c20 */ /* 0x000fe20008410000 */
[C---:B------:R-:W-:Y:S04]  /*15840*/  HMMA.16816.F32.BF16 R56, R212.reuse, R4, R56 ;  /* 0x00000004d438723c */ /* 0x040fe80000041838 */
[----:B------:R-:W-:Y:S01]  /*15850*/  FMUL.FTZ R46, R46, UR5 ;  /* 0x000000052e2e7c20 */ /* 0x000fe20008410000 */
[----:B------:R-:W4:Y:S01]  /*15860*/  MUFU.TANH R2, R37 ;  /* 0x0000002500027308 */ /* 0x000f220000002400 */
[----:B------:R-:W-:Y:S01]  /*15870*/  FMUL.FTZ R44, R44, UR5 ;  /* 0x000000052c2c7c20 */ /* 0x000fe20008410000 */
[----:B------:R-:W-:Y:S01]  /*15880*/  FMUL.FTZ R47, R47, UR5 ;  /* 0x000000052f2f7c20 */ /* 0x000fe20008410000 */
[----:B------:R-:W-:Y:S01]  /*15890*/  FMUL.FTZ R45, R45, UR5 ;  /* 0x000000052d2d7c20 */ /* 0x000fe20008410000 */
[-C--:B------:R-:W-:Y:S03]  /*158a0*/  HMMA.16816.F32.BF16 R60, R212, R6.reuse, R60 ;  /* 0x00000006d43c723c */ /* 0x080fe6000004183c */
[----:B---3--:R-:W-:Y:S03]  /*158b0*/  IMAD.MOV.U32 R34, RZ, RZ, R246 ;  /* 0x000000ffff227224 */ /* 0x008fe600078e00f6 */
[----:B------:R2:W-:Y:S01]  /*158c0*/  MUFU.TANH R12, R46 ;  /* 0x0000002e000c7308 */ /* 0x0005e20000002400 */
[----:B------:R-:W-:Y:S01]  /*158d0*/  FMUL.FTZ R48, R48, UR5 ;  /* 0x0000000530307c20 */ /* 0x000fe20008410000 */
[----:B------:R-:W-:Y:S03]  /*158e0*/  FMUL.FTZ R50, R50, UR5 ;  /* 0x0000000532327c20 */ /* 0x000fe60008410000 */
[----:B------:R-:W-:Y:S01]  /*158f0*/  FMUL.FTZ R52, R52, UR5 ;  /* 0x0000000534347c20 */ /* 0x000fe20008410000 */
[----:B------:R-:W-:Y:S01]  /*15900*/  FMUL.FTZ R51, R51, UR5 ;  /* 0x0000000533337c20 */ /* 0x000fe20008410000 */
[----:B------:R-:W-:Y:S03]  /*15910*/  HMMA.16816.F32.BF16 R64, R216, R6, R64 ;  /* 0x00000006d840723c */ /* 0x000fe60000041840 */
[----:B------:R3:W-:Y:S01]  /*15920*/  MUFU.TANH R246, R33 ;  /* 0x0000002100f67308 */ /* 0x0007e20000002400 */
[----:B------:R-:W-:Y:S01]  /*15930*/  FMUL.FTZ R26, R26, UR5 ;  /* 0x000000051a1a7c20 */ /* 0x000fe20008410000 */
[----:B------:R-:W-:Y:S01]  /*15940*/  FMUL.FTZ R32, R32, UR5 ;  /* 0x0000000520207c20 */ /* 0x000fe20008410000 */
[----:B------:R-:W-:Y:S01]  /*15950*/  FMUL.FTZ R21, R21, UR5 ;  /* 0x0000000515157c20 */ /* 0x000fe20008410000 */
[----:B------:R-:W-:Y:S01]  /*15960*/  FMNMX.FTZ R4, R210, R3, !PT ;  /* 0x00000003d2047209 */ /* 0x000fe20007810000 */
[----:B------:R-:W-:Y:S05]  /*15970*/  FMUL.FTZ R27, R27, UR5 ;  /* 0x000000051b1b7c20 */ /* 0x000fea0008410000 */
[----:B------:R-:W-:Y:S01]  /*15980*/  MUFU.TANH R13, R44 ;  /* 0x0000002c000d7308 */ /* 0x000fe20000002400 */
[----:B--2---:R-:W-:Y:S02]  /*15990*/  IMAD.MOV.U32 R46, RZ, RZ, R245 ;  /* 0x000000ffff2e7224 */ /* 0x004fe400078e00f5 */
[----:B------:R-:W-:Y:S01]  /*159a0*/  FMUL.FTZ R28, R28, UR5 ;  /* 0x000000051c1c7c20 */ /* 0x000fe20008410000 */
[----:B------:R-:W-:Y:S01]  /*159b0*/  FMNMX.FTZ R5, R220, R139, !PT ;  /* 0x0000008bdc057209 */ /* 0x000fe20007810000 */
[----:B------:R-:W-:Y:S01]  /*159c0*/  FMUL.FTZ R49, R49, UR5 ;  /* 0x0000000531317c20 */ /* 0x000fe20008410000 */
[----:B------:R-:W-:Y:S01]  /*159d0*/  FMNMX.FTZ R7, R226, R4, !PT ;  /* 0x00000004e2077209 */ /* 0x000fe20007810000 */
[----:B------:R-:W-:Y:S01]  /*159e0*/  FMUL.FTZ R36, R36, UR5 ;  /* 0x0000000524247c20 */ /* 0x000fe20008410000 */
[----:B------:R-:W-:Y:S02]  /*159f0*/  FMNMX.FTZ R6, R221, R140, !PT ;  /* 0x0000008cdd067209 */ /* 0x000fe40007810000 */
[----:B------:R1:W-:Y:S01]  /*15a00*/  MUFU.TANH R245, R52 ;  /* 0x0000003400f57308 */ /* 0x0003e20000002400 */
[----:B---3--:R-:W-:Y:S01]  /*15a10*/  IMAD.MOV.U32 R33, RZ, RZ, R250 ;  /* 0x000000ffff217224 */ /* 0x008fe200078e00fa */
        /* <DEDUP_REMOVED lines=14> */
[----:B------:R-:W2:Y:S01]  /*15b00*/  MUFU.TANH R137, R25 ;  /* 0x0000001900897308 */ /* 0x000ea20000002400 */
[----:B-1----:R-:W-:Y:S02]  /*15b10*/  IMAD.MOV.U32 R52, RZ, RZ, R0 ;  /* 0x000000ffff347224 */ /* 0x002fe400078e0000 */
[----:B------:R-:W-:Y:S01]  /*15b20*/  FMUL.FTZ R0, R63, UR5 ;  /* 0x000000053f007c20 */ /* 0x000fe20008410000 */
[----:B------:R-:W-:Y:S01]  /*15b30*/  FMUL.FTZ R58, R58, UR5 ;  /* 0x000000053a3a7c20 */ /* 0x000fe20008410000 */
[----:B------:R-:W-:Y:S01]  /*15b40*/  FMUL.FTZ R59, R59, UR5 ;  /* 0x000000053b3b7c20 */ /* 0x000fe20008410000 */
[----:B------:R-:W-:Y:S01]  /*15b50*/  FMUL.FTZ R60, R60, UR5 ;  /* 0x000000053c3c7c20 */ /* 0x000fe20008410000 */
[----:B------:R-:W-:Y:S01]  /*15b60*/  FMUL.FTZ R61, R61, UR5 ;  /* 0x000000053d3d7c20 */ /* 0x000fe20008410000 */
[----:B------:R-:W-:Y:S02]  /*15b70*/  FMUL.FTZ R62, R62, UR5 ;  /* 0x000000053e3e7c20 */ /* 0x000fe40008410000 */
[----:B------:R2:W-:Y:S01]  /*15b80*/  MUFU.TANH R44, R50 ;  /* 0x00000032002c7308 */ /* 0x0005e20000002400 */
[----:B----4-:R-:W-:Y:S01]  /*15b90*/  IMAD.MOV.U32 R48, RZ, RZ, R2 ;  /* 0x000000ffff307224 */ /* 0x010fe200078e0002 */
[----:B------:R-:W-:Y:S01]  /*15ba0*/  FMNMX.FTZ R2, R211, R132, !PT ;  /* 0x00000084d3027209 */ /* 0x000fe20007810000 */
[----:B------:R-:W-:Y:S01]  /*15bb0*/  FMUL.FTZ R66, R66, UR5 ;  /* 0x0000000542427c20 */ /* 0x000fe20008410000 */
[----:B------:R-:W-:Y:S01]  /*15bc0*/  FMUL.FTZ R65, R65, UR5 ;  /* 0x0000000541417c20 */ /* 0x000fe20008410000 */
[----:B------:R-:W-:Y:S01]  /*15bd0*/  FMUL.FTZ R67, R67, UR5 ;  /* 0x0000000543437c20 */ /* 0x000fe20008410000 */
[----:B------:R-:W-:Y:S04]  /*15be0*/  FMNMX.FTZ R4, R224, R2, !PT ;  /* 0x00000002e0047209 */ /* 0x000fe80007810000 */
[----:B------:R-:W1:Y:S01]  /*15bf0*/  MUFU.TANH R142, R17 ;  /* 0x00000011008e7308 */ /* 0x000e620000002400 */
[----:B------:R-:W-:Y:S02]  /*15c00*/  FMNMX.FTZ R2, R229, R5, !PT ;  /* 0x00000005e5027209 */ /* 0x000fe40007810000 */
[----:B------:R-:W-:Y:S02]  /*15c10*/  FMNMX.FTZ R5, R225, R6, !PT ;  /* 0x00000006e1057209 */ /* 0x000fe40007810000 */
[----:B------:R-:W-:Y:S02]  /*15c20*/  FMNMX.FTZ R6, R209, R4, !PT ;  /* 0x00000004d1067209 */ /* 0x000fe40007810000 */
[----:B------:R-:W-:Y:S03]  /*15c30*/  FMNMX.FTZ R4, R223, R2, !PT ;  /* 0x00000002df047209 */ /* 0x000fe60007810000 */
[----:B------:R-:W-:Y:S01]  /*15c40*/  MUFU.TANH R14, R43 ;  /* 0x0000002b000e7308 */ /* 0x000fe20000002400 */
[----:B--2---:R-:W-:Y:S01]  /*15c50*/  IMAD.MOV.U32 R50, RZ, RZ, R137 ;  /* 0x000000ffff327224 */ /* 0x004fe200078e0089 */
[----:B------:R-:W-:Y:S02]  /*15c60*/  FMNMX.FTZ R2, R228, R5, !PT ;  /* 0x00000005e4027209 */ /* 0x000fe40007810000 */
[----:B------:R-:W-:Y:S06]  /*15c70*/  FMNMX.FTZ R4, R227, R4, !PT ;  /* 0x00000004e3047209 */ /* 0x000fec0007810000 */
[----:B------:R-:W2:Y:S01]  /*15c80*/  MUFU.TANH R135, R24 ;  /* 0x0000001800877308 */ /* 0x000ea20000002400 */
[----:B-1----:R-:W-:Y:S09]  /*15c90*/  FMNMX.FTZ R7, R142, R7, !PT ;  /* 0x000000078e077209 */ /* 0x002ff20007810000 */
[----:B------:R2:W-:Y:S10]  /*15ca0*/  MUFU.TANH R43, R51 ;  /* 0x00000033002b7308 */ /* 0x0005f40000002400 */
[----:B------:R-:W1:Y:S10]  /*15cb0*/  MUFU.TANH R141, R19 ;  /* 0x00000013008d7308 */ /* 0x000e740000002400 */
[----:B------:R-:W3:Y:S01]  /*15cc0*/  MUFU.TANH R222, R15 ;  /* 0x0000000f00de7308 */ /* 0x000ee20000002400 */
[----:B--2---:R-:W-:Y:S09]  /*15cd0*/  IMAD.MOV.U32 R51, RZ, RZ, R135 ;  /* 0x000000ffff337224 */ /* 0x004ff200078e0087 */
[----:B------:R-:W2:Y:S01]  /*15ce0*/  MUFU.TANH R134, R26 ;  /* 0x0000001a00867308 */ /* 0x000ea20000002400 */
[----:B-1----:R-:W-:Y:S02]  /*15cf0*/  FMNMX.FTZ R5, R141, R6, !PT ;  /* 0x000000068d057209 */ /* 0x002fe40007810000 */
[----:B------:R-:W-:Y:S02]  /*15d00*/  FMNMX.FTZ R6, R34, R7, !PT ;  /* 0x0000000722067209 */ /* 0x000fe40007810000 */
[----:B------:R-:W-:Y:S05]  /*15d10*/  FMNMX.FTZ R5, R33, R5, !PT ;  /* 0x0000000521057209 */ /* 0x000fea0007810000 */
[----:B------:R-:W1:Y:S01]  /*15d20*/  MUFU.TANH R247, R23 ;  /* 0x0000001700f77308 */ /* 0x000e620000002400 */
[----:B---3--:R-:W-:Y:S02]  /*15d30*/  FMNMX.FTZ R8, R222, R2, !PT ;  /* 0x00000002de087209 */ /* 0x008fe40007810000 */
[----:B------:R-:W-:Y:S07]  /*15d40*/  FMNMX.FTZ R2, R51, R4, !PT ;  /* 0x0000000433027209 */ /* 0x000fee0007810000 */
[----:B------:R1:W-:Y:S01]  /*15d50*/  MUFU.TANH R230, R32 ;  /* 0x0000002000e67308 */ /* 0x0003e20000002400 */
[----:B--2---:R-:W-:Y:S09]  /*15d60*/  IMAD.MOV.U32 R30, RZ, RZ, R134 ;  /* 0x000000ffff1e7224 */ /* 0x004ff200078e0086 */
[----:B------:R-:W2:Y:S10]  /*15d70*/  MUFU.TANH R248, R21 ;  /* 0x0000001500f87308 */ /* 0x000eb40000002400 */
[----:B------:R-:W3:Y:S01]  /*15d80*/  MUFU.TANH R15, R42 ;  /* 0x0000002a000f7308 */ /* 0x000ee20000002400 */
[----:B-1----:R-:W-:Y:S05]  /*15d90*/  IMAD.MOV.U32 R32, RZ, RZ, R247 ;  /* 0x000000ffff207224 */ /* 0x002fea00078e00f7 */
[----:B------:R-:W-:Y:S04]  /*15da0*/  FMNMX.FTZ R5, R32, R5, !PT ;  /* 0x0000000520057209 */ /* 0x000fe80007810000 */
[----:B------:R-:W1:Y:S01]  /*15db0*/  MUFU.TANH R133, R27 ;  /* 0x0000001b00857308 */ /* 0x000e620000002400 */
[----:B--2---:R-:W-:Y:S02]  /*15dc0*/  FMNMX.FTZ R4, R248, R6, !PT ;  /* 0x00000006f8047209 */ /* 0x004fe40007810000 */
[----:B------:R-:W-:Y:S02]  /*15dd0*/  FMNMX.FTZ R6, R50, R2, !PT ;  /* 0x0000000232067209 */ /* 0x000fe40007810000 */
[----:B------:R-:W-:Y:S02]  /*15de0*/  FMNMX.FTZ R4, R230, R4, !PT ;  /* 0x00000004e6047209 */ /* 0x000fe40007810000 */
[----:B------:R-:W-:Y:S03]  /*15df0*/  FMNMX.FTZ R2, R249, R5, !PT ;  /* 0x00000005f9027209 */ /* 0x000fe60007810000 */
[----:B------:R1:W2:Y:S01]  /*15e00*/  MUFU.TANH R136, R28 ;  /* 0x0000001c00887308 */ /* 0x0002a20000002400 */
[----:B---3--:R3:W-:Y:S01]  /*15e10*/  STL [R1+0x14], R15 ;  /* 0x0000140f01007387 */ /* 0x0087e20000100800 */
[----:B------:R-:W-:Y:S03]  /*15e20*/  FMNMX.FTZ R4, R246, R4, !PT ;  /* 0x00000004f6047209 */ /* 0x000fe60007810000 */
[----:B------:R3:W-:Y:S05]  /*15e30*/  STL [R1+0x18], R14 ;  /* 0x0000180e01007387 */ /* 0x0007ea0000100800 */
[----:B------:R4:W-:Y:S01]  /*15e40*/  MUFU.TANH R137, R0 ;  /* 0x0000000000897308 */ /* 0x0009e20000002400 */
[----:B------:R3:W-:Y:S04]  /*15e50*/  STL [R1+0xc], R13 ;  /* 0x00000c0d01007387 */ /* 0x0007e80000100800 */
[----:B------:R3:W-:Y:S05]  /*15e60*/  STL [R1+0x1c], R12 ;  /* 0x00001c0c01007387 */ /* 0x0007ea0000100800 */
[----:B------:R2:W-:Y:S01]  /*15e70*/  MUFU.TANH R252, R49 ;  /* 0x0000003100fc7308 */ /* 0x0005e20000002400 */
[----:B-1----:R-:W-:Y:S09]  /*15e80*/  IMAD.MOV.U32 R28, RZ, RZ, R133 ;  /* 0x000000ffff1c7224 */ /* 0x002ff200078e0085 */
[----:B------:R-:W1:Y:S01]  /*15e90*/  MUFU.TANH R16, R36 ;  /* 0x0000002400107308 */ /* 0x000e620000002400 */
[----:B----4-:R-:W-:Y:S04]  /*15ea0*/  FMNMX.FTZ R0, R30, R8, !PT ;  /* 0x000000081e007209 */ /* 0x010fe80007810000 */
[----:B------:R-:W-:Y:S05]  /*15eb0*/  FMNMX.FTZ R0, R28, R0, !PT ;  /* 0x000000001c007209 */ /* 0x000fea0007810000 */
[----:B------:R1:W-:Y:S01]  /*15ec0*/  MUFU.TANH R9, R47 ;  /* 0x0000002f00097308 */ /* 0x0003e20000002400 */
[----:B--2---:R-:W-:Y:S05]  /*15ed0*/  IMAD.MOV.U32 R49, RZ, RZ, R136 ;  /* 0x000000ffff317224 */ /* 0x004fea00078e0088 */
[----:B------:R-:W-:Y:S04]  /*15ee0*/  FMNMX.FTZ R5, R49, R6, !PT ;  /* 0x0000000631057209 */ /* 0x000fe80007810000 */
[----:B------:R-:W2:Y:S01]  /*15ef0*/  MUFU.TANH R251, R35 ;  /* 0x0000002300fb7308 */ /* 0x000ea20000002400 */
[----:B------:R-:W-:Y:S09]  /*15f00*/  FMNMX.FTZ R6, R46, R0, !PT ;  /* 0x000000002e067209 */ /* 0x000ff20007810000 */
[----:B------:R-:W-:Y:S01]  /*15f10*/  MUFU.TANH R138, R29 ;  /* 0x0000001d008a7308 */ /* 0x000fe20000002400 */
[----:B-1----:R-:W-:Y:S05]  /*15f20*/  IMAD.MOV.U32 R47, RZ, RZ, R16 ;  /* 0x000000ffff2f7224 */ /* 0x002fea00078e0010 */
[----:B------:R-:W-:Y:S04]  /*15f30*/  FMNMX.FTZ R4, R47, R4, !PT ;  /* 0x000000042f047209 */ /* 0x000fe80007810000 */
[----:B------:R-:W1:Y:S01]  /*15f40*/  MUFU.TANH R10, R45 ;  /* 0x0000002d000a7308 */ /* 0x000e620000002400 */
[----:B--2---:R-:W-:Y:S02]  /*15f50*/  FMNMX.FTZ R0, R251, R2, !PT ;  /* 0x00000002fb007209 */ /* 0x004fe40007810000 */
[----:B------:R-:W-:Y:S04]  /*15f60*/  FMNMX.FTZ R4, R48, R4, !PT ;  /* 0x0000000430047209 */ /* 0x000fe80007810000 */
[----:B------:R-:W-:Y:S03]  /*15f70*/  FMNMX.FTZ R4, R250, R4, !PT ;  /* 0x00000004fa047209 */ /* 0x000fe60007810000 */
[----:B------:R-:W2:Y:S01]  /*15f80*/  MUFU.TANH R29, R38 ;  /* 0x00000026001d7308 */ /* 0x000ea20000002400 */
[----:B------:R-:W-:Y:S04]  /*15f90*/  FMNMX.FTZ R4, R252, R4, !PT ;  /* 0x00000004fc047209 */ /* 0x000fe80007810000 */
[----:B------:R-:W-:Y:S05]  /*15fa0*/  FMNMX.FTZ R4, R245, R4, !PT ;  /* 0x00000004f5047209 */ /* 0x000fea0007810000 */
[----:B------:R-:W4:Y:S01]  /*15fb0*/  MUFU.TANH R27, R39 ;  /* 0x00000027001b7308 */ /* 0x000f220000002400 */
[----:B-1----:R3:W-:Y:S01]  /*15fc0*/  STL [R1+0x8], R10 ;  /* 0x0000080a01007387 */ /* 0x0027e20000100800 */
[----:B------:R-:W-:Y:S03]  /*15fd0*/  IMAD.MOV.U32 R45, RZ, RZ, R138 ;  /* 0x000000ffff2d7224 */ /* 0x000fe600078e008a */
[----:B------:R3:W-:Y:S02]  /*15fe0*/  STL [R1+0x10], R9 ;  /* 0x0000100901007387 */ /* 0x0007e40000100800 */
[----:B------:R-:W-:Y:S03]  /*15ff0*/  FMNMX.FTZ R5, R45, R5, !PT ;  /* 0x000000052d057209 */ /* 0x000fe60007810000 */
[----:B------:R-:W1:Y:S01]  /*16000*/  MUFU.TANH R31, R40 ;  /* 0x00000028001f7308 */ /* 0x000e620000002400 */
[----:B--2---:R-:W-:Y:S02]  /*16010*/  FMNMX.FTZ R2, R29, R0, !PT ;  /* 0x000000001d027209 */ /* 0x004fe40007810000 */
[----:B------:R-:W-:Y:S04]  /*16020*/  FMNMX.FTZ R0, R52, R6, !PT ;  /* 0x0000000634007209 */ /* 0x000fe80007810000 */
[----:B------:R-:W-:Y:S03]  /*16030*/  FMNMX.FTZ R0, R15, R0, !PT ;  /* 0x000000000f007209 */ /* 0x000fe60007810000 */
[----:B------:R-:W2:Y:S01]  /*16040*/  MUFU.TANH R35, R41 ;  /* 0x0000002900237308 */ /* 0x000ea20000002400 */
[----:B----4-:R-:W-:Y:S02]  /*16050*/  FMNMX.FTZ R2, R27, R2, !PT ;  /* 0x000000021b027209 */ /* 0x010fe40007810000 */
[----:B------:R-:W-:Y:S02]  /*16060*/  FMNMX.FTZ R6, R14, R0, !PT ;  /* 0x000000000e067209 */ /* 0x000fe40007810000 */
[----:B------:R-:W-:Y:S05]  /*16070*/  FMNMX.FTZ R2, R44, R2, !PT ;  /* 0x000000022c027209 */ /* 0x000fea0007810000 */
[----:B------:R-:W4:Y:S01]  /*16080*/  MUFU.TANH R41, R54 ;  /* 0x0000003600297308 */ /* 0x000f220000002400 */
[----:B-1----:R-:W-:Y:S02]  /*16090*/  FMNMX.FTZ R5, R31, R5, !PT ;  /* 0x000000051f057209 */ /* 0x002fe40007810000 */
[----:B------:R-:W-:Y:S07]  /*160a0*/  FMNMX.FTZ R0, R43, R2, !PT ;  /* 0x000000022b007209 */ /* 0x000fee0007810000 */
[----:B------:R-:W1:Y:S01]  /*160b0*/  MUFU.TANH R231, R53 ;  /* 0x0000003500e77308 */ /* 0x000e620000002400 */
[----:B--2---:R-:W-:Y:S04]  /*160c0*/  FMNMX.FTZ R5, R35, R5, !PT ;  /* 0x0000000523057209 */ /* 0x004fe80007810000 */
[----:B------:R-:W-:Y:S02]  /*160d0*/  FMNMX.FTZ R2, R13, R5, !PT ;  /* 0x000000050d027209 */ /* 0x000fe40007810000 */
[----:B------:R-:W-:Y:S03]  /*160e0*/  FMNMX.FTZ R5, R12, R6, !PT ;  /* 0x000000060c057209 */ /* 0x000fe60007810000 */
[----:B------:R-:W2:Y:S01]  /*160f0*/  MUFU.TANH R247, R55 ;  /* 0x0000003700f77308 */ /* 0x000ea20000002400 */
[----:B----4-:R-:W-:Y:S02]  /*16100*/  FMNMX.FTZ R0, R41, R0, !PT ;  /* 0x0000000029007209 */ /* 0x010fe40007810000 */
[----:B------:R-:W-:Y:S02]  /*16110*/  FMNMX.FTZ R2, R10, R2, !PT ;  /* 0x000000020a027209 */ /* 0x000fe40007810000 */
[----:B------:R-:W-:Y:S05]  /*16120*/  FMNMX.FTZ R26, R9, R5, !PT ;  /* 0x00000005091a7209 */ /* 0x000fea0007810000 */
[----:B------:R-:W4:Y:S01]  /*16130*/  MUFU.TANH R214, R64 ;  /* 0x0000004000d67308 */ /* 0x000f220000002400 */
[----:B-1----:R-:W-:Y:S09]  /*16140*/  FMNMX.FTZ R4, R231, R4, !PT ;  /* 0x00000004e7047209 */ /* 0x002ff20007810000 */
[----:B------:R-:W1:Y:S01]  /*16150*/  MUFU.TANH R219, R56 ;  /* 0x0000003800db7308 */ /* 0x000e620000002400 */
[----:B--2---:R-:W-:Y:S09]  /*16160*/  FMNMX.FTZ R0, R247, R0, !PT ;  /* 0x00000000f7007209 */ /* 0x004ff20007810000 */
[----:B------:R-:W-:Y:S01]  /*16170*/  MUFU.TANH R218, R57 ;  /* 0x0000003900da7308 */ /* 0x000fe20000002400 */
[----:B----4-:R-:W-:Y:S09]  /*16180*/  FMNMX.FTZ R136, R214, R4, !PT ;  /* 0x00000004d6887209 */ /* 0x010ff20007810000 */
[----:B------:R-:W-:Y:S01]  /*16190*/  MUFU.TANH R40, R58 ;  /* 0x0000003a00287308 */ /* 0x000fe20000002400 */
[----:B-1----:R-:W-:Y:S09]  /*161a0*/  FMNMX.FTZ R24, R219, R2, !PT ;  /* 0x00000002db187209 */ /* 0x002ff20007810000 */
[----:B------:R-:W-:Y:S10]  /*161b0*/  MUFU.TANH R42, R59 ;  /* 0x0000003b002a7308 */ /* 0x000ff40000002400 */
[----:B------:R-:W-:Y:S10]  /*161c0*/  MUFU.TANH R217, R60 ;  /* 0x0000003c00d97308 */ /* 0x000ff40000002400 */
[----:B------:R-:W-:Y:S10]  /*161d0*/  MUFU.TANH R216, R61 ;  /* 0x0000003d00d87308 */ /* 0x000ff40000002400 */
[----:B------:R-:W-:Y:S10]  /*161e0*/  MUFU.TANH R138, R62 ;  /* 0x0000003e008a7308 */ /* 0x000ff40000002400 */
[----:B------:R-:W1:Y:S10]  /*161f0*/  MUFU.TANH R215, R66 ;  /* 0x0000004200d77308 */ /* 0x000e740000002400 */
[----:B------:R-:W2:Y:S10]  /*16200*/  MUFU.TANH R212, R65 ;  /* 0x0000004100d47308 */ /* 0x000eb40000002400 */
[----:B------:R3:W4:Y:S01]  /*16210*/  MUFU.TANH R213, R67 ;  /* 0x0000004300d57308 */ /* 0x0007220000002400 */
[----:B-1----:R-:W-:Y:S02]  /*16220*/  FMNMX.FTZ R25, R215, R0, !PT ;  /* 0x00000000d7197209 */ /* 0x002fe40007810000 */
[----:B--2---:R-:W-:Y:S01]  /*16230*/  FMNMX.FTZ R136, R212, R136, !PT ;  /* 0x00000088d4887209 */ /* 0x004fe20007810000 */
[----:B------:R-:W-:Y:S06]  /*16240*/  @P4 BRA `(.L_x_330) ;  /* 0xffffffdc00584947 */ /* 0x000fec000383ffff */
.L_x_329:
[----:B----4-:R-:W-:Y:S01]  /*16250*/  SHFL.BFLY PT, R6, R136, 0x2, 0x1f ;  /* 0x0c401f0088067f89 */ /* 0x010fe200000e0000 */
[----:B------:R-:W-:Y:S01]  /*16260*/  FMNMX.FTZ R5, R213, R25, !PT ;  /* 0x00000019d5057209 */ /* 0x000fe20007810000 */
[----:B------:R-:W-:Y:S01]  /*16270*/  UIADD3 UR18, UR18, -0x1, URZ ;  /* 0xffffffff12127890 */ /* 0x000fe2000fffe03f */
[----:B------:R-:W-:Y:S05]  /*16280*/  FMNMX.FTZ R2, R218, R24, !PT ;  /* 0x00000018da027209 */ /* 0x000fea0007810000 */
[----:B------:R-:W-:Y:S01]  /*16290*/  STL [R1+0xa0], R244 ;  /* 0x0000a0f401007387 */ /* 0x000fe20000100800 */
[----:B------:R-:W-:Y:S02]  /*162a0*/  FMNMX.FTZ R0, R40, R26, !PT ;  /* 0x0000001a28007209 */ /* 0x000fe40007810000 */
[----:B------:R-:W-:Y:S01]  /*162b0*/  FMNMX.FTZ R2, R217, R2, !PT ;  /* 0x00000002d9027209 */ /* 0x000fe20007810000 */
[----:B------:R-:W-:Y:S01]  /*162c0*/  SHFL.BFLY PT, R7, R5, 0x2, 0x1f ;  /* 0x0c401f0005077f89 */ /* 0x000fe200000e0000 */
[----:B------:R-:W-:Y:S02]  /*162d0*/  FMNMX.FTZ R0, R42, R0, !PT ;  /* 0x000000002a007209 */ /* 0x000fe40007810000 */
[----:B------:R-:W-:Y:S05]  /*162e0*/  FMNMX.FTZ R4, R216, R2, !PT ;  /* 0x00000002d8047209 */ /* 0x000fea0007810000 */
[----:B------:R-:W-:Y:S01]  /*162f0*/  STL [R1+0x9c], R243 ;  /* 0x00009cf301007387 */ /* 0x000fe20000100800 */
[----:B------:R-:W-:Y:S03]  /*16300*/  FMNMX.FTZ R0, R138, R0, !PT ;  /* 0x000000008a007209 */ /* 0x000fe60007810000 */
[----:B------:R-:W-:Y:S01]  /*16310*/  SHFL.BFLY PT, R134, R4, 0x2, 0x1f ;  /* 0x0c401f0004867f89 */ /* 0x000fe200000e0000 */
[----:B------:R-:W-:Y:S07]  /*16320*/  FMNMX.FTZ R0, R137, R0, !PT ;  /* 0x0000000089007209 */ /* 0x000fee0007810000 */
[----:B------:R-:W-:Y:S04]  /*16330*/  STL [R1+0x98], R242 ;  /* 0x000098f201007387 */ /* 0x000fe80000100800 */
[----:B------:R-:W1:Y:S08]  /*16340*/  SHFL.BFLY PT, R2, R0, 0x2, 0x1f ;  /* 0x0c401f0000027f89 */ /* 0x000e7000000e0000 */
[----:B------:R-:W-:Y:S04]  /*16350*/  STL [R1+0x94], R241 ;  /* 0x000094f101007387 */ /* 0x000fe80000100800 */
[----:B------:R-:W-:Y:S04]  /*16360*/  STL [R1+0x90], R240 ;  /* 0x000090f001007387 */ /* 0x000fe80000100800 */
[----:B------:R-:W-:Y:S04]  /*16370*/  STL [R1+0x8c], R239 ;  /* 0x00008cef01007387 */ /* 0x000fe80000100800 */
[----:B------:R-:W-:Y:S04]  /*16380*/  STL [R1+0x88], R238 ;  /* 0x000088ee01007387 */ /* 0x000fe80000100800 */
[----:B------:R-:W-:Y:S01]  /*16390*/  STL [R1+0x84], R237 ;  /* 0x000084ed01007387 */ /* 0x000fe20000100800 */
[----:B-1----:R-:W-:Y:S03]  /*163a0*/  FMNMX.FTZ R2, R0, R2, !PT ;  /* 0x0000000200027209 */ /* 0x002fe60007810000 */
[----:B------:R1:W-:Y:S01]  /*163b0*/  STL [R1+0x80], R232 ;  /* 0x000080e801007387 */ /* 0x0003e20000100800 */
[----:B------:R-:W-:Y:S02]  /*163c0*/  FMNMX.FTZ R136, R136, R6, !PT ;  /* 0x0000000688887209 */ /* 0x000fe40007810000 */
[----:B------:R-:W-:Y:S01]  /*163d0*/  FMNMX.FTZ R5, R5, R7, !PT ;  /* 0x0000000705057209 */ /* 0x000fe20007810000 */
[----:B------:R-:W-:Y:S01]  /*163e0*/  LDSM.16.MT88.4 R20, [R233+0xc000] ;  /* 0x00c00000e914783b */ /* 0x000fe20000004200 */
[----:B------:R-:W-:Y:S07]  /*163f0*/  FMNMX.FTZ R134, R4, R134, !PT ;  /* 0x0000008604867209 */ /* 0x000fee0007810000 */
[----:B------:R-:W2:Y:S08]  /*16400*/  SHFL.BFLY PT, R6, R136, 0x1, 0x1f ;  /* 0x0c201f0088067f89 */ /* 0x000eb000000e0000 */
[----:B------:R-:W4:Y:S08]  /*16410*/  SHFL.BFLY PT, R135, R5, 0x1, 0x1f ;  /* 0x0c201f0005877f89 */ /* 0x000f3000000e0000 */
[----:B------:R-:W3:Y:S08]  /*16420*/  SHFL.BFLY PT, R7, R134, 0x1, 0x1f ;  /* 0x0c201f0086077f89 */ /* 0x000ef000000e0000 */
[----:B------:R-:W3:Y:S01]  /*16430*/  SHFL.BFLY PT, R4, R2, 0x1, 0x1f ;  /* 0x0c201f0002047f89 */ /* 0x000ee200000e0000 */
[----:B-1----:R-:W-:Y:S07]  /*16440*/  MOV R232, R34 ;  /* 0x0000002200e87202 */ /* 0x002fee0000000f00 */
[----:B------:R-:W1:Y:S01]  /*16450*/  LDSM.16.MT88.4 R36, [R234+0xc000] ;  /* 0x00c00000ea24783b */ /* 0x000e620000004200 */
[----:B--2---:R-:W-:Y:S02]  /*16460*/  FMNMX.FTZ R136, R136, R6, !PT ;  /* 0x0000000688887209 */ /* 0x004fe40007810000 */
[----:B----4-:R-:W-:Y:S03]  /*16470*/  FMNMX.FTZ R135, R5, R135, !PT ;  /* 0x0000008705877209 */ /* 0x010fe60007810000 */
[C---:B------:R-:W-:Y:S01]  /*16480*/  FADD.FTZ R0, -R136.reuse, R3 ;  /* 0x0000000388007221 */ /* 0x040fe20000010100 */
[----:B------:R-:W-:Y:S01]  /*16490*/  FSETP.NEU.FTZ.AND P0, PT, R136, -INF , PT ;  /* 0xff8000008800780b */ /* 0x000fe20003f1d000 */
[----:B------:R2:W-:Y:S01]  /*164a0*/  STL [R1+0xa4], R136 ;  /* 0x0000a48801007387 */ /* 0x0005e20000100800 */
[----:B---3--:R-:W-:Y:S01]  /*164b0*/  FMNMX.FTZ R134, R134, R7, !PT ;  /* 0x0000000786867209 */ /* 0x008fe20007810000 */
[----:B------:R-:W-:Y:S01]  /*164c0*/  FMUL.FTZ R3, R0, UR4 ;  /* 0x0000000400037c20 */ /* 0x000fe20008410000 */
[C---:B------:R-:W-:Y:S01]  /*164d0*/  FADD.FTZ R0, -R135.reuse, R132 ;  /* 0x0000008487007221 */ /* 0x040fe20000010100 */
[----:B------:R-:W-:Y:S01]  /*164e0*/  FMUL.FTZ R208, R135, UR4 ;  /* 0x0000000487d07c20 */ /* 0x000fe20008410000 */
[----:B------:R-:W-:Y:S01]  /*164f0*/  FMNMX.FTZ R133, R2, R4, !PT ;  /* 0x0000000402857209 */ /* 0x000fe20007810000 */
[----:B------:R3:W4:Y:S02]  /*16500*/  MUFU.EX2 R132, R3 ;  /* 0x0000000300847308 */ /* 0x0007240000000800 */
        /* <DEDUP_REMOVED lines=8> */
[----:B------:R-:W3:Y:S01]  /*16590*/  MUFU.EX2 R3, R3 ;  /* 0x0000000300037308 */ /* 0x000ee20000000800 */
[----:B------:R-:W-:Y:S01]  /*165a0*/  FSETP.NEU.FTZ.AND P0, PT, R135, -INF , PT ;  /* 0xff8000008700780b */ /* 0x000fe20003f1d000 */
[----:B------:R-:W-:Y:S01]  /*165b0*/  FMUL.FTZ R0, R0, UR4 ;  /* 0x0000000400007c20 */ /* 0x000fe20008410000 */
[----:B------:R-:W-:Y:S01]  /*165c0*/  FMUL.FTZ R65, R132, R201 ;  /* 0x000000c984417220 */ /* 0x000fe20000410000 */
[--C-:B------:R-:W-:Y:S01]  /*165d0*/  FFMA.FTZ R4, R210, UR4, -R139.reuse ;  /* 0x00000004d2047c23 */ /* 0x100fe2000801088b */
[----:B------:R-:W-:Y:S01]  /*165e0*/  FSEL R208, R208, RZ, P0 ;  /* 0x000000ffd0d07208 */ /* 0x000fe20000000000 */
[----:B------:R-:W-:Y:S01]  /*165f0*/  FMUL.FTZ R210, R133, UR4 ;  /* 0x0000000485d27c20 */ /* 0x000fe20008410000 */
        /* <DEDUP_REMOVED lines=10> */
[C---:B---3--:R-:W-:Y:S01]  /*166a0*/  FMUL.FTZ R18, R3.reuse, R154 ;  /* 0x0000009a03127220 */ /* 0x048fe20000410000 */
[C---:B------:R-:W-:Y:S01]  /*166b0*/  FMUL.FTZ R19, R3.reuse, R155 ;  /* 0x0000009b03137220 */ /* 0x040fe20000410000 */
[C---:B------:R-:W-:Y:S01]  /*166c0*/  FMUL.FTZ R34, R3.reuse, R170 ;  /* 0x000000aa03227220 */ /* 0x040fe20000410000 */
[----:B------:R-:W-:Y:S01]  /*166d0*/  LDSM.16.MT88.4 R152, [R233+0xe000] ;  /* 0x00e00000e998783b */ /* 0x000fe20000004200 */
[C---:B------:R-:W-:Y:S01]  /*166e0*/  FMUL.FTZ R66, R3.reuse, R202 ;  /* 0x000000ca03427220 */ /* 0x040fe20000410000 */
[C---:B------:R-:W-:Y:S01]  /*166f0*/  FMUL.FTZ R67, R3.reuse, R203 ;  /* 0x000000cb03437220 */ /* 0x040fe20000410000 */
[C---:B------:R-:W-:Y:S03]  /*16700*/  FMUL.FTZ R70, R3.reuse, R70 ;  /* 0x0000004603467220 */ /* 0x040fe60000410000 */
[----:B------:R-:W3:Y:S01]  /*16710*/  MUFU.EX2 R2, R2 ;  /* 0x0000000200027308 */ /* 0x000ee20000000800 */
[--C-:B----4-:R-:W-:Y:S01]  /*16720*/  FFMA.FTZ R4, R226, UR4, -R139.reuse ;  /* 0x00000004e2047c23 */ /* 0x110fe2000801088b */
[C---:B------:R-:W-:Y:S01]  /*16730*/  FMUL.FTZ R71, R3.reuse, R71 ;  /* 0x0000004703477220 */ /* 0x040fe20000410000 */
[C---:B------:R-:W-:Y:S01]  /*16740*/  FMUL.FTZ R82, R3.reuse, R82 ;  /* 0x0000005203527220 */ /* 0x040fe20000410000 */
[C---:B------:R-:W-:Y:S01]  /*16750*/  FMUL.FTZ R83, R3.reuse, R83 ;  /* 0x0000005303537220 */ /* 0x040fe20000410000 */
[C---:B------:R-:W-:Y:S01]  /*16760*/  FMUL.FTZ R85, R132.reuse, R85 ;  /* 0x0000005584557220 */ /* 0x040fe20000410000 */
[C---:B------:R-:W-:Y:S01]  /*16770*/  FMUL.FTZ R86, R3.reuse, R86 ;  /* 0x0000005603567220 */ /* 0x040fe20000410000 */
[C---:B------:R-:W-:Y:S03]  /*16780*/  FMUL.FTZ R87, R3.reuse, R87 ;  /* 0x0000005703577220 */ /* 0x040fe60000410000 */
[----:B--2---:R2:W-:Y:S01]  /*16790*/  MUFU.EX2 R136, R4 ;  /* 0x0000000400887308 */ /* 0x0045e20000000800 */
[C---:B-1----:R-:W-:Y:S01]  /*167a0*/  FMUL.FTZ R6, R3.reuse, R150 ;  /* 0x0000009603067220 */ /* 0x042fe20000410000 */
[C---:B------:R-:W-:Y:S01]  /*167b0*/  FMUL.FTZ R96, R132.reuse, R96 ;  /* 0x0000006084607220 */ /* 0x040fe20000410000 */
[C---:B------:R-:W-:Y:S01]  /*167c0*/  FMUL.FTZ R97, R132.reuse, R97 ;  /* 0x0000006184617220 */ /* 0x040fe20000410000 */
[C---:B------:R-:W-:Y:S01]  /*167d0*/  FMUL.FTZ R98, R3.reuse, R98 ;  /* 0x0000006203627220 */ /* 0x040fe20000410000 */
[----:B------:R-:W-:Y:S01]  /*167e0*/  FMUL.FTZ R99, R3, R99 ;  /* 0x0000006303637220 */ /* 0x000fe20000410000 */
[C---:B------:R-:W-:Y:S01]  /*167f0*/  FMUL.FTZ R100, R132.reuse, R100 ;  /* 0x0000006484647220 */ /* 0x040fe20000410000 */
[----:B------:R-:W-:Y:S03]  /*16800*/  FMUL.FTZ R101, R132, R101 ;  /* 0x0000006584657220 */ /* 0x000fe60000410000 */
[----:B------:R-:W1:Y:S01]  /*16810*/  MUFU.EX2 R0, R0 ;  /* 0x0000000000007308 */ /* 0x000e620000000800 */
[C---:B---3--:R-:W-:Y:S01]  /*16820*/  FMUL.FTZ R9, R2.reuse, R145 ;  /* 0x0000009102097220 */ /* 0x048fe20000410000 */
[C---:B------:R-:W-:Y:S01]  /*16830*/  FMUL.FTZ R13, R2.reuse, R157 ;  /* 0x0000009d020d7220 */ /* 0x040fe20000410000 */
[C---:B------:R-:W-:Y:S01]  /*16840*/  FMUL.FTZ R24, R2.reuse, R164 ;  /* 0x000000a402187220 */ /* 0x040fe20000410000 */
[C---:B------:R-:W-:Y:S01]  /*16850*/  FMUL.FTZ R25, R2.reuse, R165 ;  /* 0x000000a502197220 */ /* 0x040fe20000410000 */
[----:B------:R-:W-:Y:S01]  /*16860*/  MOV R165, R45 ;  /* 0x0000002d00a57202 */ /* 0x000fe20000000f00 */
[C---:B------:R-:W-:Y:S01]  /*16870*/  FMUL.FTZ R45, R2.reuse, R189 ;  /* 0x000000bd022d7220 */ /* 0x040fe20000410000 */
[----:B------:R-:W-:Y:S01]  /*16880*/  MOV R164, R46 ;  /* 0x0000002e00a47202 */ /* 0x000fe20000000f00 */
[----:B------:R-:W-:Y:S01]  /*16890*/  FMUL.FTZ R56, R2, R196 ;  /* 0x000000c402387220 */ /* 0x000fe20000410000 */
[--C-:B--2---:R-:W-:Y:S01]  /*168a0*/  FFMA.FTZ R4, R211, UR4, -R208.reuse ;  /* 0x00000004d3047c23 */ /* 0x104fe200080108d0 */
[----:B------:R-:W-:Y:S01]  /*168b0*/  MOV R157, R48 ;  /* 0x00000030009d7202 */ /* 0x000fe20000000f00 */
[----:B------:R-:W-:Y:S01]  /*168c0*/  FMUL.FTZ R48, R132, R184 ;  /* 0x000000b884307220 */ /* 0x000fe20000410000 */
[C---:B------:R-:W-:Y:S01]  /*168d0*/  FMUL.FTZ R57, R2.reuse, R197 ;  /* 0x000000c502397220 */ /* 0x040fe20000410000 */
[----:B------:R2:W-:Y:S01]  /*168e0*/  MUFU.EX2 R226, R4 ;  /* 0x0000000400e27308 */ /* 0x0005e20000000800 */
[C---:B------:R-:W-:Y:S01]  /*168f0*/  FMUL.FTZ R60, R2.reuse, R204 ;  /* 0x000000cc023c7220 */ /* 0x040fe20000410000 */
[C---:B------:R-:W-:Y:S01]  /*16900*/  FMUL.FTZ R61, R2.reuse, R205 ;  /* 0x000000cd023d7220 */ /* 0x040fe20000410000 */
[----:B------:R-:W-:Y:S01]  /*16910*/  FMUL.FTZ R72, R2, R72 ;  /* 0x0000004802487220 */ /* 0x000fe20000410000 */
[C---:B-1----:R-:W-:Y:S01]  /*16920*/  FMUL.FTZ R11, R0.reuse, R147 ;  /* 0x00000093000b7220 */ /* 0x042fe20000410000 */
[C---:B------:R-:W-:Y:S01]  /*16930*/  FMUL.FTZ R14, R0.reuse, R158 ;  /* 0x0000009e000e7220 */ /* 0x040fe20000410000 */
[C---:B------:R-:W-:Y:S01]  /*16940*/  FMUL.FTZ R15, R0.reuse, R159 ;  /* 0x0000009f000f7220 */ /* 0x040fe20000410000 */
[C---:B------:R-:W-:Y:S01]  /*16950*/  FMUL.FTZ R26, R0.reuse, R166 ;  /* 0x000000a6001a7220 */ /* 0x040fe20000410000 */
[----:B------:R-:W-:Y:S01]  /*16960*/  MOV R166, R52 ;  /* 0x0000003400a67202 */ /* 0x000fe20000000f00 */
[----:B------:R-:W-:Y:S01]  /*16970*/  FMUL.FTZ R46, R0, R190 ;  /* 0x000000be002e7220 */ /* 0x000fe20000410000 */
[----:B------:R-:W1:Y:S01]  /*16980*/  LDSM.16.MT88.4 R52, [R236+0xc000] ;  /* 0x00c00000ec34783b */ /* 0x000e620000004200 */
[----:B------:R-:W-:Y:S01]  /*16990*/  MOV R159, R41 ;  /* 0x00000029009f7202 */ /* 0x000fe20000000f00 */
[----:B------:R-:W-:Y:S01]  /*169a0*/  FMUL.FTZ R41, R2, R181 ;  /* 0x000000b502297220 */ /* 0x000fe20000410000 */
[----:B------:R-:W-:Y:S01]  /*169b0*/  MOV R158, R47 ;  /* 0x0000002f009e7202 */ /* 0x000fe20000000f00 */
[C---:B------:R-:W-:Y:S01]  /*169c0*/  FMUL.FTZ R47, R0.reuse, R191 ;  /* 0x000000bf002f7220 */ /* 0x040fe20000410000 */
[C---:B------:R-:W-:Y:S01]  /*169d0*/  FMUL.FTZ R58, R0.reuse, R198 ;  /* 0x000000c6003a7220 */ /* 0x040fe20000410000 */
[----:B------:R-:W-:Y:S01]  /*169e0*/  FMUL.FTZ R59, R0, R199 ;  /* 0x000000c7003b7220 */ /* 0x000fe20000410000 */
[--C-:B--2---:R-:W-:Y:S01]  /*169f0*/  FFMA.FTZ R4, R224, UR4, -R208.reuse ;  /* 0x00000004e0047c23 */ /* 0x104fe200080108d0 */
[----:B------:R-:W-:Y:S01]  /*16a00*/  MOV R224, R8 ;  /* 0x0000000800e07202 */ /* 0x000fe20000000f00 */
[----:B------:R-:W-:Y:S01]  /*16a10*/  FMUL.FTZ R8, R2, R144 ;  /* 0x0000009002087220 */ /* 0x000fe20000410000 */
[----:B------:R-:W-:Y:S01]  /*16a20*/  FMUL.FTZ R62, R0, R206 ;  /* 0x000000ce003e7220 */ /* 0x000fe20000410000 */
[----:B------:R2:W3:Y:S01]  /*16a30*/  MUFU.EX2 R244, R4 ;  /* 0x0000000400f47308 */ /* 0x0004e20000000800 */
[----:B------:R-:W-:Y:S01]  /*16a40*/  F2FP.BF16.F32.PACK_AB R140, R136, R224 ;  /* 0x000000e0888c723e */ /* 0x000fe200000010ff */
        /* <DEDUP_REMOVED lines=15> */
[--C-:B--2---:R-:W-:Y:S01]  /*16b40*/  FFMA.FTZ R4, R143, UR4, -R139.reuse ;  /* 0x000000048f047c23 */ /* 0x104fe2000801088b */
[----:B---3--:R-:W-:Y:S01]  /*16b50*/  F2FP.BF16.F32.PACK_AB R141, R244, R226 ;  /* 0x000000e2f48d723e */ /* 0x008fe200000010ff */
[----:B------:R-:W-:Y:S01]  /*16b60*/  FMUL.FTZ R95, R0, R95 ;  /* 0x0000005f005f7220 */ /* 0x000fe20000410000 */
[C---:B------:R-:W-:Y:S01]  /*16b70*/  FMUL.FTZ R102, R3.reuse, R102 ;  /* 0x0000006603667220 */ /* 0x040fe20000410000 */
[----:B------:R2:W-:Y:S01]  /*16b80*/  MUFU.EX2 R242, R4 ;  /* 0x0000000400f27308 */ /* 0x0005e20000000800 */
[C---:B------:R-:W-:Y:S01]  /*16b90*/  FMUL.FTZ R103, R3.reuse, R103 ;  /* 0x0000006703677220 */ /* 0x040fe20000410000 */
[C---:B------:R-:W-:Y:S01]  /*16ba0*/  FMUL.FTZ R104, R2.reuse, R104 ;  /* 0x0000006802687220 */ /* 0x040fe20000410000 */
[----:B------:R-:W-:Y:S01]  /*16bb0*/  FMUL.FTZ R105, R2, R105 ;  /* 0x0000006902697220 */ /* 0x000fe20000410000 */
[C---:B------:R-:W-:Y:S01]  /*16bc0*/  FMUL.FTZ R106, R0.reuse, R106 ;  /* 0x0000006a006a7220 */ /* 0x040fe20000410000 */
[----:B------:R-:W-:Y:S01]  /*16bd0*/  FMUL.FTZ R107, R0, R107 ;  /* 0x0000006b006b7220 */ /* 0x000fe20000410000 */
[----:B------:R-:W3:Y:S01]  /*16be0*/  LDL.LU R170, [R1+0x14] ;  /* 0x0000140001aa7983 */ /* 0x000ee20000300800 */
[C---:B------:R-:W-:Y:S01]  /*16bf0*/  FMUL.FTZ R108, R2.reuse, R108 ;  /* 0x0000006c026c7220 */ /* 0x040fe20000410000 */
[----:B------:R-:W-:Y:S01]  /*16c00*/  FMUL.FTZ R109, R2, R109 ;  /* 0x0000006d026d7220 */ /* 0x000fe20000410000 */
[C---:B------:R-:W-:Y:S01]  /*16c10*/  FMUL.FTZ R110, R0.reuse, R110 ;  /* 0x0000006e006e7220 */ /* 0x040fe20000410000 */
[----:B------:R-:W-:Y:S01]  /*16c20*/  FMUL.FTZ R111, R0, R111 ;  /* 0x0000006f006f7220 */ /* 0x000fe20000410000 */
[C---:B------:R-:W-:Y:S01]  /*16c30*/  FMUL.FTZ R112, R132.reuse, R112 ;  /* 0x0000007084707220 */ /* 0x040fe20000410000 */
[C---:B------:R-:W-:Y:S01]  /*16c40*/  FMUL.FTZ R113, R132.reuse, R113 ;  /* 0x0000007184717220 */ /* 0x040fe20000410000 */
[C---:B------:R-:W-:Y:S01]  /*16c50*/  FMUL.FTZ R114, R3.reuse, R114 ;  /* 0x0000007203727220 */ /* 0x040fe20000410000 */
[C---:B------:R-:W-:Y:S01]  /*16c60*/  FMUL.FTZ R115, R3.reuse, R115 ;  /* 0x0000007303737220 */ /* 0x040fe20000410000 */
[C---:B------:R-:W-:Y:S01]  /*16c70*/  FMUL.FTZ R116, R132.reuse, R116 ;  /* 0x0000007484747220 */ /* 0x040fe20000410000 */
[----:B------:R-:W-:Y:S01]  /*16c80*/  FMUL.FTZ R117, R132, R117 ;  /* 0x0000007584757220 */ /* 0x000fe20000410000 */
[--C-:B--2---:R-:W-:Y:S01]  /*16c90*/  FFMA.FTZ R4, R142, UR4, -R139.reuse ;  /* 0x000000048e047c23 */ /* 0x104fe2000801088b */
[C---:B------:R-:W-:Y:S01]  /*16ca0*/  FMUL.FTZ R118, R3.reuse, R118 ;  /* 0x0000007603767220 */ /* 0x040fe20000410000 */
[C---:B------:R-:W-:Y:S01]  /*16cb0*/  FMUL.FTZ R119, R3.reuse, R119 ;  /* 0x0000007703777220 */ /* 0x040fe20000410000 */
[C---:B------:R-:W-:Y:S01]  /*16cc0*/  FMUL.FTZ R120, R2.reuse, R120 ;  /* 0x0000007802787220 */ /* 0x040fe20000410000 */
[----:B------:R2:W4:Y:S01]  /*16cd0*/  MUFU.EX2 R239, R4 ;  /* 0x0000000400ef7308 */ /* 0x0005220000000800 */
        /* <DEDUP_REMOVED lines=16> */
[----:B--2---:R-:W-:Y:S01]  /*16de0*/  FFMA.FTZ R4, R209, UR4, -R208 ;  /* 0x00000004d1047c23 */ /* 0x004fe200080108d0 */
[----:B------:R-:W-:Y:S01]  /*16df0*/  FMUL.FTZ R209, R134, UR4 ;  /* 0x0000000486d17c20 */ /* 0x000fe20008410000 */
[----:B----4-:R-:W-:Y:S02]  /*16e00*/  F2FP.BF16.F32.PACK_AB R142, R239, R242 ;  /* 0x000000f2ef8e723e */ /* 0x010fe400000010ff */
[----:B------:R2:W4:Y:S02]  /*16e10*/  MUFU.EX2 R241, R4 ;  /* 0x0000000400f17308 */ /* 0x0005240000000800 */
[----:B------:R-:W-:Y:S02]  /*16e20*/  FSEL R209, R209, RZ, P0 ;  /* 0x000000ffd1d17208 */ /* 0x000fe40000000000 */
[----:B------:R-:W-:Y:S03]  /*16e30*/  FSETP.NEU.FTZ.AND P0, PT, R133, -INF , PT ;  /* 0xff8000008500780b */ /* 0x000fe60003f1d000 */
[--C-:B------:R-:W-:Y:S01]  /*16e40*/  FFMA.FTZ R5, R220, UR4, -R209.reuse ;  /* 0x00000004dc057c23 */ /* 0x100fe200080108d1 */
[----:B------:R-:W-:Y:S01]  /*16e50*/  FSEL R210, R210, RZ, P0 ;  /* 0x000000ffd2d27208 */ /* 0x000fe20000000000 */
[--C-:B------:R-:W-:Y:S01]  /*16e60*/  FFMA.FTZ R10, R227, UR4, -R209.reuse ;  /* 0x00000004e30a7c23 */ /* 0x100fe200080108d1 */
[----:B------:R-:W-:Y:S01]  /*16e70*/  MOV R227, R31 ;  /* 0x0000001f00e37202 */ /* 0x000fe20000000f00 */
[----:B------:R1:W-:Y:S01]  /*16e80*/  MUFU.EX2 R211, R5 ;  /* 0x0000000500d37308 */ /* 0x0003e20000000800 */
[----:B------:R-:W-:Y:S01]  /*16e90*/  FMUL.FTZ R31, R0, R175 ;  /* 0x000000af001f7220 */ /* 0x000fe20000410000 */
[--C-:B------:R-:W-:Y:S01]  /*16ea0*/  FFMA.FTZ R12, R228, UR4, -R210.reuse ;  /* 0x00000004e40c7c23 */ /* 0x100fe200080108d2 */
[----:B------:R-:W-:Y:S01]  /*16eb0*/  MOV R175, R32 ;  /* 0x0000002000af7202 */ /* 0x000fe20000000f00 */
[----:B------:R-:W-:Y:S01]  /*16ec0*/  FMUL.FTZ R32, R132, R168 ;  /* 0x000000a884207220 */ /* 0x000fe20000410000 */
[----:B------:R-:W-:Y:S01]  /*16ed0*/  MOV R228, R35 ;  /* 0x0000002300e47202 */ /* 0x000fe20000000f00 */
[--C-:B--2---:R-:W-:Y:S01]  /*16ee0*/  FFMA.FTZ R4, R229, UR4, -R209.reuse ;  /* 0x00000004e5047c23 */ /* 0x104fe200080108d1 */
[----:B----4-:R-:W-:Y:S03]  /*16ef0*/  F2FP.BF16.F32.PACK_AB R143, R238, R241 ;  /* 0x000000f1ee8f723e */ /* 0x010fe600000010ff */
[----:B------:R2:W-:Y:S01]  /*16f00*/  MUFU.EX2 R7, R10 ;  /* 0x0000000a00077308 */ /* 0x0005e20000000800 */
[----:B------:R-:W-:Y:S01]  /*16f10*/  MOV R168, R33 ;  /* 0x0000002100a87202 */ /* 0x000fe20000000f00 */
[----:B------:R-:W-:Y:S01]  /*16f20*/  FMUL.FTZ R33, R132, R169 ;  /* 0x000000a984217220 */ /* 0x000fe20000410000 */
[----:B------:R-:W-:Y:S01]  /*16f30*/  FMUL.FTZ R35, R3, R171 ;  /* 0x000000ab03237220 */ /* 0x000fe20000410000 */
[----:B------:R-:W-:Y:S01]  /*16f40*/  MOV R229, R42 ;  /* 0x0000002a00e57202 */ /* 0x000fe20000000f00 */
[----:B------:R-:W-:Y:S01]  /*16f50*/  FMUL.FTZ R42, R0, R182 ;  /* 0x000000b6002a7220 */ /* 0x000fe20000410000 */
[----:B------:R-:W4:Y:S01]  /*16f60*/  LDL.LU R169, [R1+0xc] ;  /* 0x00000c0001a97983 */ /* 0x000f220000300800 */
[----:B------:R-:W-:Y:S03]  /*16f70*/  MOV R181, R228 ;  /* 0x000000e400b57202 */ /* 0x000fe60000000f00 */
[----:B------:R2:W2:Y:S01]  /*16f80*/  MUFU.EX2 R243, R4 ;  /* 0x0000000400f37308 */ /* 0x0004a20000000800 */
[----:B-1----:R-:W-:Y:S01]  /*16f90*/  FMUL.FTZ R5, R132, R149 ;  /* 0x0000009584057220 */ /* 0x002fe20000410000 */
[----:B------:R-:W-:Y:S08]  /*16fa0*/  MOV R182, R227 ;  /* 0x000000e300b67202 */ /* 0x000ff00000000f00 */
[----:B------:R-:W-:Y:S01]  /*16fb0*/  MUFU.EX2 R245, R245 ;  /* 0x000000f500f57308 */ /* 0x000fe20000000800 */
[----:B--2---:R-:W-:Y:S09]  /*16fc0*/  FMUL.FTZ R10, R0, R146 ;  /* 0x00000092000a7220 */ /* 0x004ff20000410000 */
[----:B------:R-:W-:Y:S01]  /*16fd0*/  MUFU.EX2 R247, R247 ;  /* 0x000000f700f77308 */ /* 0x000fe20000000800 */
[--C-:B------:R-:W-:Y:S01]  /*16fe0*/  FFMA.FTZ R4, R221, UR4, -R210.reuse ;  /* 0x00000004dd047c23 */ /* 0x100fe200080108d2 */
[----:B------:R-:W-:Y:S08]  /*16ff0*/  F2FP.BF16.F32.PACK_AB R144, R243, R211 ;  /* 0x000000d3f390723e */ /* 0x000ff000000010ff */
[----:B------:R1:W-:Y:S02]  /*17000*/  MUFU.EX2 R220, R4 ;  /* 0x0000000400dc7308 */ /* 0x0003e40000000800 */
[--C-:B-1----:R-:W-:Y:S01]  /*17010*/  FFMA.FTZ R4, R225, UR4, -R210.reuse ;  /* 0x00000004e1047c23 */ /* 0x102fe200080108d2 */
[----:B------:R-:W-:Y:S01]  /*17020*/  MOV R225, R40 ;  /* 0x0000002800e17202 */ /* 0x000fe20000000f00 */
[C---:B------:R-:W-:Y:S06]  /*17030*/  FMUL.FTZ R40, R2.reuse, R180 ;  /* 0x000000b402287220 */ /* 0x040fec0000410000 */
[----:B------:R1:W2:Y:S02]  /*17040*/  MUFU.EX2 R221, R4 ;  /* 0x0000000400dd7308 */ /* 0x0002a40000000800 */
[--C-:B-1----:R-:W-:Y:S01]  /*17050*/  FFMA.FTZ R4, R223, UR4, -R209.reuse ;  /* 0x00000004df047c23 */ /* 0x102fe200080108d1 */
[----:B--2---:R-:W-:Y:S07]  /*17060*/  F2FP.BF16.F32.PACK_AB R145, R221, R220 ;  /* 0x000000dcdd91723e */ /* 0x004fee00000010ff */
[----:B------:R1:W-:Y:S10]  /*17070*/  MUFU.EX2 R223, R12 ;  /* 0x0000000c00df7308 */ /* 0x0003f40000000800 */
[----:B------:R2:W2:Y:S01]  /*17080*/  MUFU.EX2 R240, R4 ;  /* 0x0000000400f07308 */ /* 0x0004a20000000800 */
[----:B-1----:R-:W-:Y:S01]  /*17090*/  FMUL.FTZ R12, R2, R156 ;  /* 0x0000009c020c7220 */ /* 0x002fe20000410000 */
[----:B------:R-:W-:Y:S01]  /*170a0*/  MOV R156, R49 ;  /* 0x00000031009c7202 */ /* 0x000fe20000000f00 */
[----:B------:R-:W-:Y:S04]  /*170b0*/  FMUL.FTZ R49, R132, R185 ;  /* 0x000000b984317220 */ /* 0x000fe80000410000 */
[--C-:B------:R-:W-:Y:S01]  /*170c0*/  FFMA.FTZ R156, R156, UR4, -R209.reuse ;  /* 0x000000049c9c7c23 */ /* 0x100fe200080108d1 */
[----:B--2---:R-:W-:Y:S01]  /*170d0*/  FFMA.FTZ R4, R222, UR4, -R210 ;  /* 0x00000004de047c23 */ /* 0x004fe200080108d2 */
[----:B------:R-:W-:Y:S01]  /*170e0*/  MOV R222, R7 ;  /* 0x0000000700de7202 */ /* 0x000fe20000000f00 */
[----:B------:R-:W-:Y:S01]  /*170f0*/  FMUL.FTZ R7, R3, R151 ;  /* 0x0000009703077220 */ /* 0x000fe20000410000 */
[----:B------:R-:W-:Y:S02]  /*17100*/  MUFU.EX2 R185, R156 ;  /* 0x0000009c00b97308 */ /* 0x000fe40000000800 */
[----:B------:R-:W-:Y:S08]  /*17110*/  F2FP.BF16.F32.PACK_AB R146, R222, R240 ;  /* 0x000000f0de92723e */ /* 0x000ff000000010ff */
        /* <DEDUP_REMOVED lines=12> */
[----:B------:R-:W-:Y:S03]  /*171e0*/  FMUL.FTZ R23, R3, R163 ;  /* 0x000000a303177220 */ /* 0x000fe60000410000 */
[----:B------:R-:W-:Y:S01]  /*171f0*/  MOV R162, R27 ;  /* 0x0000001b00a27202 */ /* 0x000fe20000000f00 */
[----:B------:R-:W-:Y:S01]  /*17200*/  FMUL.FTZ R27, R0, R167 ;  /* 0x000000a7001b7220 */ /* 0x000fe20000410000 */
[--C-:B------:R-:W-:Y:S01]  /*17210*/  FFMA.FTZ R161, R161, UR4, -R208.reuse ;  /* 0x00000004a1a17c23 */ /* 0x100fe200080108d0 */
[----:B------:R-:W-:Y:S01]  /*17220*/  MOV R167, R28 ;  /* 0x0000001c00a77202 */ /* 0x000fe20000000f00 */
[-C--:B------:R-:W-:Y:S02]  /*17230*/  HMMA.16816.F32.BF16 R20, R140, R36.reuse, R20 ;  /* 0x000000248c14723c */ /* 0x080fe40000041814 */
[----:B------:R-:W-:Y:S01]  /*17240*/  MUFU.EX2 R196, R161 ;  /* 0x000000a100c47308 */ /* 0x000fe20000000800 */
[C---:B------:R-:W-:Y:S01]  /*17250*/  FMUL.FTZ R28, R2.reuse, R172 ;  /* 0x000000ac021c7220 */ /* 0x040fe20000410000 */
[----:B------:R-:W-:Y:S01]  /*17260*/  MOV R163, R29 ;  /* 0x0000001d00a37202 */ /* 0x000fe20000000f00 */
[----:B------:R-:W-:Y:S01]  /*17270*/  FMUL.FTZ R29, R2, R173 ;  /* 0x000000ad021d7220 */ /* 0x000fe20000410000 */
[C---:B------:R-:W-:Y:S05]  /*17280*/  HMMA.16816.F32.BF16 R24, R144.reuse, R36, R24 ;  /* 0x000000249018723c */ /* 0x040fea0000041818 */
[----:B------:R-:W-:Y:S01]  /*17290*/  MOV R172, R30 ;  /* 0x0000001e00ac7202 */ /* 0x000fe20000000f00 */
[----:B------:R-:W-:Y:S01]  /*172a0*/  FMUL.FTZ R30, R0, R174 ;  /* 0x000000ae001e7220 */ /* 0x000fe20000410000 */
[--C-:B------:R-:W-:Y:S01]  /*172b0*/  FFMA.FTZ R163, R163, UR4, -R208.reuse ;  /* 0x00000004a3a37c23 */ /* 0x100fe200080108d0 */
[--C-:B------:R-:W-:Y:S03]  /*172c0*/  FFMA.FTZ R162, R162, UR4, -R208.reuse ;  /* 0x00000004a2a27c23 */ /* 0x100fe600080108d0 */
[C---:B------:R-:W-:Y:S01]  /*172d0*/  FMUL.FTZ R36, R132.reuse, R176 ;  /* 0x000000b084247220 */ /* 0x040fe20000410000 */
[----:B------:R-:W-:Y:S01]  /*172e0*/  FMUL.FTZ R37, R132, R177 ;  /* 0x000000b184257220 */ /* 0x000fe20000410000 */
[-C--:B------:R-:W-:Y:S03]  /*172f0*/  HMMA.16816.F32.BF16 R28, R144, R38.reuse, R28 ;  /* 0x00000026901c723c */ /* 0x080fe6000004181c */
[----:B------:R-:W-:Y:S01]  /*17300*/  FMUL.FTZ R43, R0, R183 ;  /* 0x000000b7002b7220 */ /* 0x000fe20000410000 */
[----:B------:R-:W-:Y:S01]  /*17310*/  MOV R160, R44 ;  /* 0x0000002c00a07202 */ /* 0x000fe20000000f00 */
[----:B------:R-:W-:Y:S01]  /*17320*/  FMUL.FTZ R44, R2, R188 ;  /* 0x000000bc022c7220 */ /* 0x000fe20000410000 */
[C---:B------:R-:W-:Y:S01]  /*17330*/  HMMA.16816.F32.BF16 R32, R140.reuse, R38, R32 ;  /* 0x000000268c20723c */ /* 0x040fe20000041820 */
[----:B------:R-:W-:Y:S04]  /*17340*/  MUFU.EX2 R188, R162 ;  /* 0x000000a200bc7308 */ /* 0x000fe80000000800 */
[----:B------:R-:W-:Y:S01]  /*17350*/  MOV R174, R51 ;  /* 0x0000003300ae7202 */ /* 0x000fe20000000f00 */
[C---:B------:R-:W-:Y:S01]  /*17360*/  FMUL.FTZ R51, R3.reuse, R187 ;  /* 0x000000bb03337220 */ /* 0x040fe20000410000 */
[C---:B------:R-:W-:Y:S01]  /*17370*/  FMUL.FTZ R38, R3.reuse, R178 ;  /* 0x000000b203267220 */ /* 0x040fe20000410000 */
[C---:B------:R-:W-:Y:S03]  /*17380*/  FMUL.FTZ R39, R3.reuse, R179 ;  /* 0x000000b303277220 */ /* 0x040fe60000410000 */
[----:B------:R-:W-:Y:S01]  /*17390*/  MOV R173, R50 ;  /* 0x0000003200ad7202 */ /* 0x000fe20000000f00 */
[C---:B------:R-:W-:Y:S01]  /*173a0*/  FMUL.FTZ R50, R3.reuse, R186 ;  /* 0x000000ba03327220 */ /* 0x040fe20000410000 */
[----:B------:R-:W-:Y:S02]  /*173b0*/  FFMA.FTZ R160, R160, UR4, -R208 ;  /* 0x00000004a0a07c23 */ /* 0x000fe400080108d0 */
[-C--:B------:R-:W-:Y:S02]  /*173c0*/  HMMA.16816.F32.BF16 R36, R140, R52.reuse, R36 ;  /* 0x000000348c24723c */ /* 0x080fe40000041824 */
[----:B------:R4:W-:Y:S04]  /*173d0*/  MUFU.EX2 R178, R160 ;  /* 0x000000a000b27308 */ /* 0x0009e80000000800 */
[C---:B------:R-:W-:Y:S06]  /*173e0*/  HMMA.16816.F32.BF16 R40, R144.reuse, R52, R40 ;  /* 0x000000349028723c */ /* 0x040fec0000041828 */
[-C--:B------:R-:W-:Y:S05]  /*173f0*/  HMMA.16816.F32.BF16 R44, R144, R54.reuse, R44 ;  /* 0x00000036902c723c */ /* 0x080fea000004182c */
[C---:B------:R-:W-:Y:S01]  /*17400*/  FMUL.FTZ R52, R132.reuse, R192 ;  /* 0x000000c084347220 */ /* 0x040fe20000410000 */
[C---:B------:R-:W-:Y:S01]  /*17410*/  HMMA.16816.F32.BF16 R48, R140.reuse, R54, R48 ;  /* 0x000000368c30723c */ /* 0x040fe20000041830 */
[----:B------:R-:W-:Y:S04]  /*17420*/  MUFU.EX2 R192, R163 ;  /* 0x000000a300c07308 */ /* 0x000fe80000000800 */
[----:B------:R-:W-:Y:S02]  /*17430*/  FMUL.FTZ R53, R132, R193 ;  /* 0x000000c184357220 */ /* 0x000fe40000410000 */
[C---:B------:R-:W-:Y:S01]  /*17440*/  FMUL.FTZ R54, R3.reuse, R194 ;  /* 0x000000c203367220 */ /* 0x040fe20000410000 */
[----:B------:R-:W-:Y:S07]  /*17450*/  FMUL.FTZ R55, R3, R195 ;  /* 0x000000c303377220 */ /* 0x000fee0000410000 */
[-C--:B-1----:R-:W-:Y:S06]  /*17460*/  HMMA.16816.F32.BF16 R52, R140, R148.reuse, R52 ;  /* 0x000000948c34723c */ /* 0x082fec0000041834 */
        /* <DEDUP_REMOVED lines=10> */
[C---:B------:R-:W-:Y:S05]  /*17510*/  HMMA.16816.F32.BF16 R88, R144.reuse, R148, R88 ;  /* 0x000000949058723c */ /* 0x040fea0000041858 */
[----:B----4-:R-:W-:Y:S01]  /*17520*/  FFMA.FTZ R160, R169, UR4, -R209 ;  /* 0x00000004a9a07c23 */ /* 0x010fe200080108d1 */
[-C--:B------:R-:W-:Y:S05]  /*17530*/  HMMA.16816.F32.BF16 R92, R144, R150.reuse, R92 ;  /* 0x00000096905c723c */ /* 0x080fea000004185c */
[--C-:B------:R-:W-:Y:S01]  /*17540*/  FFMA.FTZ R148, R232, UR4, -R139.reuse ;  /* 0x00000004e8947c23 */ /* 0x100fe2000801088b */
[C---:B------:R-:W-:Y:S03]  /*17550*/  HMMA.16816.F32.BF16 R96, R140.reuse, R150, R96 ;  /* 0x000000968c60723c */ /* 0x040fe60000041860 */
[----:B------:R1:W-:Y:S02]  /*17560*/  MUFU.EX2 R232, R148 ;  /* 0x0000009400e87308 */ /* 0x0003e40000000800 */
[--C-:B------:R-:W-:Y:S01]  /*17570*/  FFMA.FTZ R149, R230, UR4, -R139.reuse ;  /* 0x00000004e6957c23 */ /* 0x100fe2000801088b */
[-C--:B--2---:R-:W-:Y:S07]  /*17580*/  HMMA.16816.F32.BF16 R100, R140, R152.reuse, R100 ;  /* 0x000000988c64723c */ /* 0x084fee0000041864 */
[----:B------:R-:W-:Y:S01]  /*17590*/  MUFU.EX2 R206, R149 ;  /* 0x0000009500ce7308 */ /* 0x000fe20000000800 */
[C---:B------:R-:W-:Y:S04]  /*175a0*/  HMMA.16816.F32.BF16 R104, R144.reuse, R152, R104 ;  /* 0x000000989068723c */ /* 0x040fe80000041868 */
[----:B------:R-:W-:Y:S02]  /*175b0*/  FFMA.FTZ R169, R229, UR4, -R210 ;  /* 0x00000004e5a97c23 */ /* 0x000fe400080108d2 */
[-C--:B------:R-:W-:Y:S05]  /*175c0*/  HMMA.16816.F32.BF16 R108, R144, R154.reuse, R108 ;  /* 0x0000009a906c723c */ /* 0x080fea000004186c */
[----:B-1----:R-:W-:Y:S01]  /*175d0*/  FFMA.FTZ R148, R248, UR4, -R139 ;  /* 0x00000004f8947c23 */ /* 0x002fe2000801088b */
[C---:B------:R-:W-:Y:S01]  /*175e0*/  HMMA.16816.F32.BF16 R112, R140.reuse, R154, R112 ;  /* 0x0000009a8c70723c */ /* 0x040fe20000041870 */
[----:B------:R-:W-:Y:S04]  /*175f0*/  MUFU.EX2 R248, R215 ;  /* 0x000000d700f87308 */ /* 0x000fe80000000800 */
[--C-:B------:R-:W-:Y:S06]  /*17600*/  FFMA.FTZ R152, R249, UR4, -R208.reuse ;  /* 0x00000004f9987c23 */ /* 0x100fec00080108d0 */
[----:B------:R1:W2:Y:S10]  /*17610*/  MUFU.EX2 R177, R148 ;  /* 0x0000009400b17308 */ /* 0x0002b40000000800 */
[----:B------:R4:W-:Y:S10]  /*17620*/  MUFU.EX2 R207, R152 ;  /* 0x0000009800cf7308 */ /* 0x0009f40000000800 */
[----:B------:R-:W-:Y:S01]  /*17630*/  MUFU.EX2 R249, R214 ;  /* 0x000000d600f97308 */ /* 0x000fe20000000800 */
[--C-:B-1----:R-:W-:Y:S02]  /*17640*/  FFMA.FTZ R148, R168, UR4, -R208.reuse ;  /* 0x00000004a8947c23 */ /* 0x102fe400080108d0 */
[----:B------:R-:W3:Y:S07]  /*17650*/  LDL.LU R168, [R1+0x8] ;  /* 0x0000080001a87983 */ /* 0x000eee0000300800 */
[----:B------:R1:W-:Y:S01]  /*17660*/  MUFU.EX2 R204, R148 ;  /* 0x0000009400cc7308 */ /* 0x0003e20000000800 */
[--C-:B----4-:R-:W-:Y:S01]  /*17670*/  FFMA.FTZ R152, R251, UR4, -R208.reuse ;  /* 0x00000004fb987c23 */ /* 0x110fe200080108d0 */
[----:B-1----:R-:W-:Y:S01]  /*17680*/  FFMA.FTZ R148, R175, UR4, -R208 ;  /* 0x00000004af947c23 */ /* 0x002fe200080108d0 */
[----:B------:R-:W-:Y:S07]  /*17690*/  MOV R175, R174 ;  /* 0x000000ae00af7202 */ /* 0x000fee0000000f00 */
[----:B------:R1:W4:Y:S01]  /*176a0*/  MUFU.EX2 R176, R148 ;  /* 0x0000009400b07308 */ /* 0x0003220000000800 */
[----:B------:R-:W-:Y:S09]  /*176b0*/  FFMA.FTZ R153, R175, UR4, -R209 ;  /* 0x00000004af997c23 */ /* 0x000ff200080108d1 */
[----:B------:R2:W-:Y:S10]  /*176c0*/  MUFU.EX2 R175, R152 ;  /* 0x0000009800af7308 */ /* 0x0005f40000000800 */
[----:B------:R4:W-:Y:S01]  /*176d0*/  MUFU.EX2 R180, R153 ;  /* 0x0000009900b47308 */ /* 0x0009e20000000800 */
[----:B-1----:R-:W-:Y:S09]  /*176e0*/  FFMA.FTZ R148, R246, UR4, -R139 ;  /* 0x00000004f6947c23 */ /* 0x002ff2000801088b */
[----:B------:R1:W1:Y:S01]  /*176f0*/  MUFU.EX2 R174, R148 ;  /* 0x0000009400ae7308 */ /* 0x0002620000000800 */
[----:B--2---:R-:W-:Y:S01]  /*17700*/  FFMA.FTZ R152, R173, UR4, -R209 ;  /* 0x00000004ad987c23 */ /* 0x004fe200080108d1 */
[----:B------:R-:W-:Y:S01]  /*17710*/  MOV R173, R166 ;  /* 0x000000a600ad7202 */ /* 0x000fe20000000f00 */
[--C-:B------:R-:W-:Y:S07]  /*17720*/  FFMA.FTZ R166, R157, UR4, -R139.reuse ;  /* 0x000000049da67c23 */ /* 0x100fee000801088b */
[----:B------:R2:W-:Y:S01]  /*17730*/  MUFU.EX2 R199, R152 ;  /* 0x0000009800c77308 */ /* 0x0005e20000000800 */
[--C-:B----4-:R-:W-:Y:S01]  /*17740*/  FFMA.FTZ R153, R167, UR4, -R210.reuse ;  /* 0x00000004a7997c23 */ /* 0x110fe200080108d2 */
[----:B------:R-:W-:Y:S08]  /*17750*/  FFMA.FTZ R167, R158, UR4, -R139 ;  /* 0x000000049ea77c23 */ /* 0x000ff0000801088b */
[----:B------:R-:W-:Y:S01]  /*17760*/  MUFU.EX2 R205, R153 ;  /* 0x0000009900cd7308 */ /* 0x000fe20000000800 */
[----:B-1----:R-:W1:Y:S09]  /*17770*/  LDSM.16.MT88.4 R148, [R235+0xe000] ;  /* 0x00e00000eb94783b */ /* 0x002e720000004200 */
[----:B------:R-:W-:Y:S01]  /*17780*/  MUFU.EX2 R246, R231 ;  /* 0x000000e700f67308 */ /* 0x000fe20000000800 */
[----:B--2---:R-:W-:Y:S01]  /*17790*/  FFMA.FTZ R152, R172, UR4, -R210 ;  /* 0x00000004ac987c23 */ /* 0x004fe200080108d2 */
[----:B------:R-:W-:Y:S02]  /*177a0*/  MOV R172, R159 ;  /* 0x0000009f00ac7202 */ /* 0x000fe40000000f00 */
[----:B------:R-:W-:Y:S03]  /*177b0*/  LDSM.16.MT88.4 R156, [R234+0xc800] ;  /* 0x00c80000ea9c783b */ /* 0x000fe60000004200 */
[--C-:B------:R-:W-:Y:S03]  /*177c0*/  FFMA.FTZ R171, R172, UR4, -R208.reuse ;  /* 0x00000004acab7c23 */ /* 0x100fe600080108d0 */
[----:B------:R2:W4:Y:S01]  /*177d0*/  MUFU.EX2 R183, R152 ;  /* 0x0000009800b77308 */ /* 0x0005220000000800 */
[----:B------:R-:W-:Y:S01]  /*177e0*/  FFMA.FTZ R208, R213, UR4, -R208 ;  /* 0x00000004d5d07c23 */ /* 0x000fe200080108d0 */
[----:B------:R-:W3:Y:S04]  /*177f0*/  LDL.LU R172, [R1+0x18] ;  /* 0x0000180001ac7983 */ /* 0x000ee80000300800 */
[----:B------:R-:W3:Y:S04]  /*17800*/  LDL.LU R228, [R1+0x1c] ;  /* 0x00001c0001e47983 */ /* 0x000ee80000300800 */
[----:B------:R-:W-:Y:S01]  /*17810*/  MUFU.EX2 R231, R171 ;  /* 0x000000ab00e77308 */ /* 0x000fe20000000800 */
[----:B------:R-:W3:Y:S04]  /*17820*/  LDL.LU R227, [R1+0x10] ;  /* 0x0000100001e37983 */ /* 0x000ee80000300800 */
[----:B------:R-:W3:Y:S05]  /*17830*/  LDL.LU R201, [R1+0x20] ;  /* 0x0000200001c97983 */ /* 0x000eea0000300800 */
[----:B------:R4:W-:Y:S01]  /*17840*/  MUFU.EX2 R189, R166 ;  /* 0x000000a600bd7308 */ /* 0x0009e20000000800 */
[----:B------:R-:W3:Y:S04]  /*17850*/  LDL.LU R187, [R1+0x24] ;  /* 0x0000240001bb7983 */ /* 0x000ee80000300800 */
[----:B------:R-:W3:Y:S01]  /*17860*/  LDL.LU R186, [R1+0x28] ;  /* 0x0000280001ba7983 */ /* 0x000ee20000300800 */
[-C--:B-1----:R-:W-:Y:S03]  /*17870*/  HMMA.16816.F32.BF16 R116, R140, R148.reuse, R116 ;  /* 0x000000948c74723c */ /* 0x082fe60000041874 */
[----:B--2---:R-:W1:Y:S03]  /*17880*/  LDSM.16.MT88.4 R152, [R233+0xc800] ;  /* 0x00c80000e998783b */ /* 0x004e660000004200 */
[C---:B------:R-:W-:Y:S05]  /*17890*/  HMMA.16816.F32.BF16 R120, R144.reuse, R148, R120 ;  /* 0x000000949078723c */ /* 0x040fea0000041878 */
[--C-:B----4-:R-:W-:Y:S01]  /*178a0*/  FFMA.FTZ R166, R219, UR4, -R209.reuse ;  /* 0x00000004dba67c23 */ /* 0x110fe200080108d1 */
[-C--:B------:R-:W-:Y:S03]  /*178b0*/  HMMA.16816.F32.BF16 R124, R144, R150.reuse, R124 ;  /* 0x00000096907c723c */ /* 0x080fe6000004187c */
[----:B------:R-:W-:Y:S02]  /*178c0*/  MUFU.EX2 R230, R166 ;  /* 0x000000a600e67308 */ /* 0x000fe40000000800 */
[----:B------:R-:W-:Y:S01]  /*178d0*/  FFMA.FTZ R148, R165, UR4, -R209 ;  /* 0x00000004a5947c23 */ /* 0x000fe200080108d1 */
[----:B------:R-:W-:Y:S05]  /*178e0*/  HMMA.16816.F32.BF16 R128, R140, R150, R128 ;  /* 0x000000968c80723c */ /* 0x000fea0000041880 */
[--C-:B------:R-:W-:Y:S01]  /*178f0*/  FFMA.FTZ R149, R164, UR4, -R210.reuse ;  /* 0x00000004a4957c23 */ /* 0x100fe200080108d2 */
[--C-:B------:R-:W-:Y:S01]  /*17900*/  FFMA.FTZ R144, R173, UR4, -R210.reuse ;  /* 0x00000004ad907c23 */ /* 0x100fe200080108d2 */
[----:B------:R-:W2:Y:S01]  /*17910*/  MUFU.EX2 R200, R148 ;  /* 0x0000009400c87308 */ /* 0x000ea20000000800 */
[----:B------:R-:W-:Y:S03]  /*17920*/  F2FP.BF16.F32.PACK_AB R140, R177, R232 ;  /* 0x000000e8b18c723e */ /* 0x000fe600000010ff */
[----:B------:R-:W-:Y:S01]  /*17930*/  F2FP.BF16.F32.PACK_AB R141, R176, R204 ;  /* 0x000000ccb08d723e */ /* 0x000fe200000010ff */
[--C-:B------:R-:W-:Y:S01]  /*17940*/  FFMA.FTZ R165, R250, UR4, -R139.reuse ;  /* 0x00000004faa57c23 */ /* 0x100fe2000801088b */
[----:B------:R-:W-:Y:S01]  /*17950*/  F2FP.BF16.F32.PACK_AB R142, R174, R206 ;  /* 0x000000ceae8e723e */ /* 0x000fe200000010ff */
[--C-:B------:R-:W-:Y:S03]  /*17960*/  FFMA.FTZ R164, R252, UR4, -R139.reuse ;  /* 0x00000004fca47c23 */ /* 0x100fe6000801088b */
[----:B------:R4:W-:Y:S01]  /*17970*/  MUFU.EX2 R184, R149 ;  /* 0x0000009500b87308 */ /* 0x0009e20000000800 */
[----:B------:R-:W-:Y:S01]  /*17980*/  F2FP.BF16.F32.PACK_AB R143, R175, R207 ;  /* 0x000000cfaf8f723e */ /* 0x000fe200000010ff */
[----:B------:R-:W-:Y:S01]  /*17990*/  FFMA.FTZ R139, R212, UR4, -R139 ;  /* 0x00000004d48b7c23 */ /* 0x000fe2000801088b */
[----:B------:R-:W-:Y:S01]  /*179a0*/  F2FP.BF16.F32.PACK_AB R145, R205, R183 ;  /* 0x000000b7cd91723e */ /* 0x000fe200000010ff */
[----:B------:R-:W-:Y:S01]  /*179b0*/  LDSM.16.MT88.4 R212, [R233+0xf800] ;  /* 0x00f80000e9d4783b */ /* 0x000fe20000004200 */
[-C--:B------:R-:W-:Y:S05]  /*179c0*/  MOV R219, R185.reuse ;  /* 0x000000b900db7202 */ /* 0x080fea0000000f00 */
[----:B------:R-:W4:Y:S01]  /*179d0*/  MUFU.EX2 R193, R144 ;  /* 0x0000009000c17308 */ /* 0x000f220000000800 */
[----:B--2---:R-:W-:Y:S01]  /*179e0*/  F2FP.BF16.F32.PACK_AB R146, R200, R185 ;  /* 0x000000b9c892723e */ /* 0x004fe200000010ff */
[-C--:B-1----:R-:W-:Y:S08]  /*179f0*/  HMMA.16816.F32.BF16 R4, R140, R152.reuse, R4 ;  /* 0x000000988c04723c */ /* 0x082ff00000041804 */
[----:B------:R-:W-:Y:S01]  /*17a00*/  MUFU.EX2 R179, R165 ;  /* 0x000000a500b37308 */ /* 0x000fe20000000800 */
[----:B----4-:R-:W1:Y:S09]  /*17a10*/  LDSM.16.MT88.4 R148, [R236+0xc800] ;  /* 0x00c80000ec94783b */ /* 0x010e720000004200 */
[----:B------:R-:W-:Y:S01]  /*17a20*/  MUFU.EX2 R195, R164 ;  /* 0x000000a400c37308 */ /* 0x000fe20000000800 */
[----:B------:R-:W-:Y:S02]  /*17a30*/  F2FP.BF16.F32.PACK_AB R147, R193, R184 ;  /* 0x000000b8c193723e */ /* 0x000fe400000010ff */
[----:B------:R-:W-:Y:S07]  /*17a40*/  F2FP.BF16.F32.PACK_AB R144, R199, R180 ;  /* 0x000000b4c790723e */ /* 0x000fee00000010ff */
[----:B------:R2:W-:Y:S01]  /*17a50*/  MUFU.EX2 R252, R160 ;  /* 0x000000a000fc7308 */ /* 0x0005e20000000800 */
[C---:B------:R-:W-:Y:S06]  /*17a60*/  HMMA.16816.F32.BF16 R8, R144.reuse, R152, R8 ;  /* 0x000000989008723c */ /* 0x040fec0000041808 */
[-C--:B------:R-:W-:Y:S03]  /*17a70*/  HMMA.16816.F32.BF16 R12, R144, R154.reuse, R12 ;  /* 0x0000009a900c723c */ /* 0x080fe6000004180c */
[----:B------:R-:W-:Y:S03]  /*17a80*/  MUFU.EX2 R251, R139 ;  /* 0x0000008b00fb7308 */ /* 0x000fe60000000800 */
[C---:B------:R-:W-:Y:S01]  /*17a90*/  HMMA.16816.F32.BF16 R16, R140.reuse, R154, R16 ;  /* 0x0000009a8c10723c */ /* 0x040fe20000041810 */
[----:B------:R-:W4:Y:S06]  /*17aa0*/  LDSM.16.MT88.4 R152, [R235+0xc800] ;  /* 0x00c80000eb98783b */ /* 0x000f2c0000004200 */
[----:B------:R-:W-:Y:S01]  /*17ab0*/  MUFU.EX2 R250, R208 ;  /* 0x000000d000fa7308 */ /* 0x000fe20000000800 */
[-C--:B------:R-:W-:Y:S01]  /*17ac0*/  HMMA.16816.F32.BF16 R20, R140, R156.reuse, R20 ;  /* 0x0000009c8c14723c */ /* 0x080fe20000041814 */
[----:B--2---:R-:W-:Y:S08]  /*17ad0*/  LDSM.16.MT88.4 R160, [R236+0xd000] ;  /* 0x00d00000eca0783b */ /* 0x004ff00000004200 */
[----:B------:R2:W-:Y:S01]  /*17ae0*/  MUFU.EX2 R173, R167 ;  /* 0x000000a700ad7308 */ /* 0x0005e20000000800 */
[C---:B------:R-:W-:Y:S06]  /*17af0*/  HMMA.16816.F32.BF16 R24, R144.reuse, R156, R24 ;  /* 0x0000009c9018723c */ /* 0x040fec0000041818 */
[-C--:B------:R-:W-:Y:S06]  /*17b00*/  HMMA.16816.F32.BF16 R28, R144, R158.reuse, R28 ;  /* 0x0000009e901c723c */ /* 0x080fec000004181c */
[C---:B------:R-:W-:Y:S01]  /*17b10*/  HMMA.16816.F32.BF16 R32, R140.reuse, R158, R32 ;  /* 0x0000009e8c20723c */ /* 0x040fe20000041820 */
[----:B------:R-:W-:Y:S04]  /*17b20*/  LDSM.16.MT88.4 R156, [R234+0xd000] ;  /* 0x00d00000ea9c783b */ /* 0x000fe80000004200 */
[--C-:B--2---:R-:W-:Y:S01]  /*17b30*/  FFMA.FTZ R167, R225, UR4, -R210.reuse ;  /* 0x00000004e1a77c23 */ /* 0x104fe200080108d2 */
[-C--:B-1----:R-:W-:Y:S06]  /*17b40*/  HMMA.16816.F32.BF16 R36, R140, R148.reuse, R36 ;  /* 0x000000948c24723c */ /* 0x082fec0000041824 */
[C---:B------:R-:W-:Y:S06]  /*17b50*/  HMMA.16816.F32.BF16 R40, R144.reuse, R148, R40 ;  /* 0x000000949028723c */ /* 0x040fec0000041828 */
        /* <DEDUP_REMOVED lines=13> */
[-C--:B--2---:R-:W-:Y:S05]  /*17c30*/  HMMA.16816.F32.BF16 R84, R140, R152.reuse, R84 ;  /* 0x000000988c54723c */ /* 0x084fea0000041854 */
[--C-:B---3--:R-:W-:Y:S01]  /*17c40*/  FFMA.FTZ R165, R168, UR4, -R209.reuse ;  /* 0x00000004a8a57c23 */ /* 0x108fe200080108d1 */
[C---:B------:R-:W-:Y:S03]  /*17c50*/  HMMA.16816.F32.BF16 R88, R144.reuse, R152, R88 ;  /* 0x000000989058723c */ /* 0x040fe60000041858 */
[----:B------:R2:W-:Y:S02]  /*17c60*/  MUFU.EX2 R197, R165 ;  /* 0x000000a500c57308 */ /* 0x0005e40000000800 */
[--C-:B------:R-:W-:Y:S01]  /*17c70*/  FFMA.FTZ R168, R218, UR4, -R209.reuse ;  /* 0x00000004daa87c23 */ /* 0x100fe200080108d1 */
[-C--:B------:R-:W-:Y:S07]  /*17c80*/  HMMA.16816.F32.BF16 R92, R144, R154.reuse, R92 ;  /* 0x0000009a905c723c */ /* 0x080fee000004185c */
[----:B------:R-:W3:Y:S01]  /*17c90*/  MUFU.EX2 R229, R168 ;  /* 0x000000a800e57308 */ /* 0x000ee20000000800 */
[C---:B------:R-:W-:Y:S01]  /*17ca0*/  HMMA.16816.F32.BF16 R96, R140.reuse, R154, R96 ;  /* 0x0000009a8c60723c */ /* 0x040fe20000041860 */
[----:B------:R-:W4:Y:S03]  /*17cb0*/  LDSM.16.MT88.4 R152, [R235+0xe800] ;  /* 0x00e80000eb98783b */ /* 0x000f260000004200 */
[----:B--2---:R-:W-:Y:S02]  /*17cc0*/  MOV R165, R200 ;  /* 0x000000c800a57202 */ /* 0x004fe40000000f00 */
[----:B---3--:R-:W-:Y:S01]  /*17cd0*/  F2FP.BF16.F32.PACK_AB R208, R229, R230 ;  /* 0x000000e6e5d0723e */ /* 0x008fe200000010ff */
[-C--:B-1----:R-:W-:Y:S06]  /*17ce0*/  HMMA.16816.F32.BF16 R100, R140, R148.reuse, R100 ;  /* 0x000000948c64723c */ /* 0x082fec0000041864 */
[C---:B------:R-:W-:Y:S06]  /*17cf0*/  HMMA.16816.F32.BF16 R104, R144.reuse, R148, R104 ;  /* 0x000000949068723c */ /* 0x040fec0000041868 */
[-C--:B------:R-:W-:Y:S05]  /*17d00*/  HMMA.16816.F32.BF16 R108, R144, R150.reuse, R108 ;  /* 0x00000096906c723c */ /* 0x080fea000004186c */
[--C-:B------:R-:W-:Y:S01]  /*17d10*/  FFMA.FTZ R148, R182, UR4, -R209.reuse ;  /* 0x00000004b6947c23 */ /* 0x100fe200080108d1 */
[C---:B------:R-:W-:Y:S03]  /*17d20*/  HMMA.16816.F32.BF16 R112, R140.reuse, R150, R112 ;  /* 0x000000968c70723c */ /* 0x040fe60000041870 */
[----:B------:R1:W-:Y:S03]  /*17d30*/  MUFU.EX2 R191, R148 ;  /* 0x0000009400bf7308 */ /* 0x0003e60000000800 */
[-C--:B----4-:R-:W-:Y:S06]  /*17d40*/  HMMA.16816.F32.BF16 R116, R140, R152.reuse, R116 ;  /* 0x000000988c74723c */ /* 0x090fec0000041874 */
[C---:B------:R-:W-:Y:S06]  /*17d50*/  HMMA.16816.F32.BF16 R120, R144.reuse, R152, R120 ;  /* 0x000000989078723c */ /* 0x040fec0000041878 */
[-C--:B------:R-:W-:Y:S05]  /*17d60*/  HMMA.16816.F32.BF16 R124, R144, R154.reuse, R124 ;  /* 0x0000009a907c723c */ /* 0x080fea000004187c */
[--C-:B-1----:R-:W-:Y:S01]  /*17d70*/  FFMA.FTZ R148, R181, UR4, -R209.reuse ;  /* 0x00000004b5947c23 */ /* 0x102fe200080108d1 */
[----:B------:R-:W-:Y:S03]  /*17d80*/  HMMA.16816.F32.BF16 R128, R140, R154, R128 ;  /* 0x0000009a8c80723c */ /* 0x000fe60000041880 */
[----:B------:R1:W2:Y:S02]  /*17d90*/  MUFU.EX2 R182, R148 ;  /* 0x0000009400b67308 */ /* 0x0002a40000000800 */
[----:B------:R-:W-:Y:S02]  /*17da0*/  F2FP.BF16.F32.PACK_AB R146, R197, R252 ;  /* 0x000000fcc592723e */ /* 0x000fe400000010ff */
[----:B------:R-:W-:Y:S01]  /*17db0*/  F2FP.BF16.F32.PACK_AB R140, R189, R173 ;  /* 0x000000adbd8c723e */ /* 0x000fe200000010ff */
[--C-:B------:R-:W-:Y:S03]  /*17dc0*/  FFMA.FTZ R152, R172, UR4, -R210.reuse ;  /* 0x00000004ac987c23 */ /* 0x100fe600080108d2 */
[--C-:B------:R-:W-:Y:S01]  /*17dd0*/  FFMA.FTZ R172, R138, UR4, -R210.reuse ;  /* 0x000000048aac7c23 */ /* 0x100fe200080108d2 */
[----:B------:R-:W-:Y:S01]  /*17de0*/  F2FP.BF16.F32.PACK_AB R141, R188, R192 ;  /* 0x000000c0bc8d723e */ /* 0x000fe200000010ff */
[--C-:B------:R-:W-:Y:S01]  /*17df0*/  FFMA.FTZ R164, R228, UR4, -R210.reuse ;  /* 0x00000004e4a47c23 */ /* 0x100fe200080108d2 */
[----:B------:R-:W-:Y:S01]  /*17e00*/  MUFU.EX2 R181, R152 ;  /* 0x0000009800b57308 */ /* 0x000fe20000000800 */
[----:B------:R-:W-:Y:S01]  /*17e10*/  F2FP.BF16.F32.PACK_AB R142, R195, R179 ;  /* 0x000000b3c38e723e */ /* 0x000fe200000010ff */
[--C-:B------:R-:W-:Y:S01]  /*17e20*/  FFMA.FTZ R153, R227, UR4, -R210.reuse ;  /* 0x00000004e3997c23 */ /* 0x100fe200080108d2 */
[----:B------:R-:W-:Y:S01]  /*17e30*/  F2FP.BF16.F32.PACK_AB R143, R196, R178 ;  /* 0x000000b2c48f723e */ /* 0x000fe200000010ff */
[--C-:B-1----:R-:W-:Y:S01]  /*17e40*/  FFMA.FTZ R148, R170, UR4, -R210.reuse ;  /* 0x00000004aa947c23 */ /* 0x102fe200080108d2 */
[----:B--2---:R-:W-:Y:S01]  /*17e50*/  F2FP.BF16.F32.PACK_AB R144, R182, R191 ;  /* 0x000000bfb690723e */ /* 0x004fe200000010ff */
[--C-:B------:R-:W-:Y:S04]  /*17e60*/  FFMA.FTZ R170, R217, UR4, -R209.reuse ;  /* 0x00000004d9aa7c23 */ /* 0x100fe800080108d1 */
[----:B------:R1:W-:Y:S01]  /*17e70*/  MUFU.EX2 R198, R153 ;  /* 0x0000009900c67308 */ /* 0x0003e20000000800 */
[----:B------:R-:W-:Y:S01]  /*17e80*/  FFMA.FTZ R210, R137, UR4, -R210 ;  /* 0x0000000489d27c23 */ /* 0x000fe200080108d2 */
[----:B------:R-:W-:Y:S01]  /*17e90*/  FFMA.FTZ R209, R216, UR4, -R209 ;  /* 0x00000004d8d17c23 */ /* 0x000fe200080108d1 */
[----:B------:R-:W-:Y:S01]  /*17ea0*/  FFMA.FTZ R137, R3, R187, R226 ;  /* 0x000000bb03897223 */ /* 0x000fe200000100e2 */
[----:B------:R-:W-:Y:S02]  /*17eb0*/  FFMA.FTZ R132, R132, R201, R224 ;  /* 0x000000c984847223 */ /* 0x000fe400000100e0 */
[----:B------:R-:W-:Y:S01]  /*17ec0*/  LDSM.16.MT88.4 R200, [R235+0xd800] ;  /* 0x00d80000ebc8783b */ /* 0x000fe20000004200 */
[----:B------:R-:W-:Y:S03]  /*17ed0*/  FFMA.FTZ R138, R2, R186, R211 ;  /* 0x000000ba028a7223 */ /* 0x000fe600000100d3 */
[----:B------:R-:W2:Y:S01]  /*17ee0*/  MUFU.EX2 R190, R148 ;  /* 0x0000009400be7308 */ /* 0x000ea20000000800 */
[----:B------:R-:W-:Y:S01]  /*17ef0*/  FADD.FTZ R3, R136, R132 ;  /* 0x0000008488037221 */ /* 0x000fe20000010000 */
[----:B------:R-:W-:Y:S03]  /*17f00*/  FADD.FTZ R132, R243, R138 ;  /* 0x0000008af3847221 */ /* 0x000fe60000010000 */
[----:B------:R-:W-:Y:S01]  /*17f10*/  FADD.FTZ R3, R242, R3 ;  /* 0x00000003f2037221 */ /* 0x000fe20000010000 */
[----:B------:R-:W3:Y:S01]  /*17f20*/  LDL.LU R2, [R1+0x30] ;  /* 0x0000300001027983 */ /* 0x000ee20000300800 */
[----:B------:R-:W-:Y:S03]  /*17f30*/  FADD.FTZ R138, R240, R132 ;  /* 0x00000084f08a7221 */ /* 0x000fe60000010000 */
[----:B------:R-:W4:Y:S01]  /*17f40*/  MUFU.EX2 R194, R164 ;  /* 0x000000a400c27308 */ /* 0x000f220000000800 */
[----:B-1----:R-:W-:Y:S09]  /*17f50*/  LDSM.16.MT88.4 R152, [R235+0xd000] ;  /* 0x00d00000eb98783b */ /* 0x002ff20000004200 */
[----:B------:R-:W-:Y:S01]  /*17f60*/  MUFU.EX2 R227, R169 ;  /* 0x000000a900e37308 */ /* 0x000fe20000000800 */
[----:B--2---:R-:W-:Y:S01]  /*17f70*/  F2FP.BF16.F32.PACK_AB R145, R181, R190 ;  /* 0x000000beb591723e */ /* 0x004fe200000010ff */
[----:B------:R-:W1:Y:S08]  /*17f80*/  LDSM.16.MT88.4 R148, [R233+0xd000] ;  /* 0x00d00000e994783b */ /* 0x000e700000004200 */
[----:B------:R2:W-:Y:S01]  /*17f90*/  MUFU.EX2 R226, R170 ;  /* 0x000000aa00e27308 */ /* 0x0005e20000000800 */
[----:B----4-:R-:W-:Y:S01]  /*17fa0*/  F2FP.BF16.F32.PACK_AB R147, R198, R194 ;  /* 0x000000c2c693723e */ /* 0x010fe200000010ff */
[----:B------:R-:W4:Y:S01]  /*17fb0*/  LDL.LU R136, [R1+0xa4] ;  /* 0x0000a40001887983 */ /* 0x000f220000300800 */
[----:B------:R-:W-:Y:S03]  /*17fc0*/  MOV R164, R184 ;  /* 0x000000b800a47202 */ /* 0x000fe60000000f00 */
[----:B------:R-:W-:Y:S04]  /*17fd0*/  LDSM.16.MT88.4 R184, [R236+0xd800] ;  /* 0x00d80000ecb8783b */ /* 0x000fe80000004200 */
[----:B------:R-:W1:Y:S10]  /*17fe0*/  MUFU.EX2 R225, R209 ;  /* 0x000000d100e17308 */ /* 0x000e740000000800 */
[----:B------:R1:W-:Y:S01]  /*17ff0*/  MUFU.EX2 R139, R210 ;  /* 0x000000d2008b7308 */ /* 0x0003e20000000800 */
[----:B--2---:R-:W-:Y:S09]  /*18000*/  LDSM.16.MT88.4 R168, [R234+0xd800] ;  /* 0x00d80000eaa8783b */ /* 0x004ff20000004200 */
[----:B------:R-:W2:Y:S10]  /*18010*/  MUFU.EX2 R224, R172 ;  /* 0x000000ac00e07308 */ /* 0x000eb40000000800 */
[----:B------:R-:W2:Y:S01]  /*18020*/  MUFU.EX2 R228, R167 ;  /* 0x000000a700e47308 */ /* 0x000ea20000000800 */
[----:B-1----:R-:W-:Y:S01]  /*18030*/  F2FP.BF16.F32.PACK_AB R210, R225, R226 ;  /* 0x000000e2e1d2723e */ /* 0x002fe200000010ff */
[-C--:B------:R-:W-:Y:S06]  /*18040*/  HMMA.16816.F32.BF16 R4, R140, R148.reuse, R4 ;  /* 0x000000948c04723c */ /* 0x080fec0000041804 */
[C---:B------:R-:W-:Y:S05]  /*18050*/  HMMA.16816.F32.BF16 R8, R144.reuse, R148, R8 ;  /* 0x000000949008723c */ /* 0x040fea0000041808 */
[----:B--2---:R-:W-:Y:S01]  /*18060*/  F2FP.BF16.F32.PACK_AB R211, R139, R224 ;  /* 0x000000e08bd3723e */ /* 0x004fe200000010ff */
[-C--:B------:R-:W-:Y:S05]  /*18070*/  HMMA.16816.F32.BF16 R12, R144, R150.reuse, R12 ;  /* 0x00000096900c723c */ /* 0x080fea000004180c */
[----:B------:R-:W-:Y:S01]  /*18080*/  F2FP.BF16.F32.PACK_AB R209, R227, R228 ;  /* 0x000000e4e3d1723e */ /* 0x000fe200000010ff */
[C---:B------:R-:W-:Y:S01]  /*18090*/  HMMA.16816.F32.BF16 R16, R140.reuse, R150, R16 ;  /* 0x000000968c10723c */ /* 0x040fe20000041810 */
[----:B------:R-:W1:Y:S05]  /*180a0*/  LDSM.16.MT88.4 R148, [R233+0xf000] ;  /* 0x00f00000e994783b */ /* 0x000e6a0000004200 */
[-C--:B------:R-:W-:Y:S06]  /*180b0*/  HMMA.16816.F32.BF16 R20, R140, R156.reuse, R20 ;  /* 0x0000009c8c14723c */ /* 0x080fec0000041814 */
[C---:B------:R-:W-:Y:S06]  /*180c0*/  HMMA.16816.F32.BF16 R24, R144.reuse, R156, R24 ;  /* 0x0000009c9018723c */ /* 0x040fec0000041818 */
[-C--:B------:R-:W-:Y:S06]  /*180d0*/  HMMA.16816.F32.BF16 R28, R144, R158.reuse, R28 ;  /* 0x0000009e901c723c */ /* 0x080fec000004181c */
[C---:B------:R-:W-:Y:S01]  /*180e0*/  HMMA.16816.F32.BF16 R32, R140.reuse, R158, R32 ;  /* 0x0000009e8c20723c */ /* 0x040fe20000041820 */
[----:B------:R-:W2:Y:S05]  /*180f0*/  LDSM.16.MT88.4 R156, [R234+0xf000] ;  /* 0x00f00000ea9c783b */ /* 0x000eaa0000004200 */
        /* <DEDUP_REMOVED lines=13> */
[C---:B------:R-:W-:Y:S06]  /*181d0*/  HMMA.16816.F32.BF16 R80, R140.reuse, R150, R80 ;  /* 0x000000968c50723c */ /* 0x040fec0000041850 */
[-C--:B--2---:R-:W-:Y:S06]  /*181e0*/  HMMA.16816.F32.BF16 R84, R140, R156.reuse, R84 ;  /* 0x0000009c8c54723c */ /* 0x084fec0000041854 */
[C---:B------:R-:W-:Y:S06]  /*181f0*/  HMMA.16816.F32.BF16 R88, R144.reuse, R156, R88 ;  /* 0x0000009c9058723c */ /* 0x040fec0000041858 */
[-C--:B------:R-:W-:Y:S06]  /*18200*/  HMMA.16816.F32.BF16 R92, R144, R158.reuse, R92 ;  /* 0x0000009e905c723c */ /* 0x080fec000004185c */
[C---:B------:R-:W-:Y:S06]  /*18210*/  HMMA.16816.F32.BF16 R96, R140.reuse, R158, R96 ;  /* 0x0000009e8c60723c */ /* 0x040fec0000041860 */
        /* <DEDUP_REMOVED lines=11> */
[----:B------:R-:W-:Y:S02]  /*182d0*/  F2FP.BF16.F32.PACK_AB R142, R251, R249 ;  /* 0x000000f9fb8e723e */ /* 0x000fe400000010ff */
[----:B------:R-:W-:Y:S07]  /*182e0*/  F2FP.BF16.F32.PACK_AB R143, R250, R248 ;  /* 0x000000f8fa8f723e */ /* 0x000fee00000010ff */
[-C--:B-1----:R-:W-:Y:S06]  /*182f0*/  HMMA.16816.F32.BF16 R148, R140, R160.reuse, R4 ;  /* 0x000000a08c94723c */ /* 0x082fec0000041804 */
[C---:B------:R-:W-:Y:S05]  /*18300*/  HMMA.16816.F32.BF16 R144, R208.reuse, R160, R8 ;  /* 0x000000a0d090723c */ /* 0x040fea0000041808 */
[----:B------:R-:W-:Y:S01]  /*18310*/  MOV R7, R164 ;  /* 0x000000a400077202 */ /* 0x000fe20000000f00 */
[-C--:B------:R-:W-:Y:S05]  /*18320*/  HMMA.16816.F32.BF16 R156, R208, R162.reuse, R12 ;  /* 0x000000a2d09c723c */ /* 0x080fea000004180c */
[----:B------:R-:W-:Y:S01]  /*18330*/  MOV R8, R165 ;  /* 0x000000a500087202 */ /* 0x000fe20000000f00 */
[C---:B------:R-:W-:Y:S05]  /*18340*/  HMMA.16816.F32.BF16 R152, R140.reuse, R162, R16 ;  /* 0x000000a28c98723c */ /* 0x040fea0000041810 */
[----:B------:R-:W-:Y:S01]  /*18350*/  MOV R11, R198 ;  /* 0x000000c6000b7202 */ /* 0x000fe20000000f00 */
[-C--:B------:R-:W-:Y:S05]  /*18360*/  HMMA.16816.F32.BF16 R160, R140, R168.reuse, R20 ;  /* 0x000000a88ca0723c */ /* 0x080fea0000041814 */
[----:B------:R-:W-:Y:S01]  /*18370*/  MOV R15, R197 ;  /* 0x000000c5000f7202 */ /* 0x000fe20000000f00 */
[C---:B------:R-:W-:Y:S05]  /*18380*/  HMMA.16816.F32.BF16 R164, R208.reuse, R168, R24 ;  /* 0x000000a8d0a4723c */ /* 0x040fea0000041818 */
[----:B------:R-:W-:Y:S02]  /*18390*/  MOV R19, R178 ;  /* 0x000000b200137202 */ /* 0x000fe40000000f00 */
[----:B------:R-:W-:Y:S04]  /*183a0*/  MOV R25, R175 ;  /* 0x000000af00197202 */ /* 0x000fe80000000f00 */
[----:B------:R-:W-:Y:S01]  /*183b0*/  MOV R24, R174 ;  /* 0x000000ae00187202 */ /* 0x000fe20000000f00 */
[----:B---3--:R-:W-:Y:S01]  /*183c0*/  FFMA.FTZ R0, R0, R2, R220 ;  /* 0x0000000200007223 */ /* 0x008fe200000100dc */
[----:B------:R-:W-:Y:S01]  /*183d0*/  MOV R26, R173 ;  /* 0x000000ad001a7202 */ /* 0x000fe20000000f00 */
[----:B------:R-:W-:Y:S01]  /*183e0*/  FADD.FTZ R2, R244, R137 ;  /* 0x00000089f4027221 */ /* 0x000fe20000010000 */
[-C--:B------:R-:W-:Y:S01]  /*183f0*/  HMMA.16816.F32.BF16 R172, R208, R170.reuse, R28 ;  /* 0x000000aad0ac723c */ /* 0x080fe2000004181c */
[----:B------:R2:W5:Y:S02]  /*18400*/  LDL.LU R244, [R1+0xa0] ;  /* 0x0000a00001f47983 */ /* 0x0005640000300800 */
[----:B------:R-:W-:Y:S01]  /*18410*/  FADD.FTZ R0, R221, R0 ;  /* 0x00000000dd007221 */ /* 0x000fe20000010000 */
[----:B------:R-:W-:Y:S01]  /*18420*/  FADD.FTZ R2, R241, R2 ;  /* 0x00000002f1027221 */ /* 0x000fe20000010000 */
[----:B------:R2:W5:Y:S01]  /*18430*/  LDL.LU R243, [R1+0x9c] ;  /* 0x00009c0001f37983 */ /* 0x0005620000300800 */
[C---:B------:R-:W-:Y:S03]  /*18440*/  HMMA.16816.F32.BF16 R168, R140.reuse, R170, R32 ;  /* 0x000000aa8ca8723c */ /* 0x040fe60000041820 */
[----:B------:R2:W5:Y:S02]  /*18450*/  LDL.LU R242, [R1+0x98] ;  /* 0x0000980001f27983 */ /* 0x0005640000300800 */
[----:B------:R-:W-:Y:S01]  /*18460*/  MOV R18, R179 ;  /* 0x000000b300127202 */ /* 0x000fe20000000f00 */
[----:B------:R-:W-:Y:S01]  /*18470*/  FADD.FTZ R132, R223, R0 ;  /* 0x00000000df847221 */ /* 0x000fe20000010000 */
[----:B------:R-:W-:Y:S01]  /*18480*/  MOV R10, R177 ;  /* 0x000000b1000a7202 */ /* 0x000fe20000000f00 */
[----:B------:R2:W5:Y:S03]  /*18490*/  LDL.LU R241, [R1+0x94] ;  /* 0x0000940001f17983 */ /* 0x0005660000300800 */
[----:B------:R-:W-:Y:S01]  /*184a0*/  MOV R9, R176 ;  /* 0x000000b000097202 */ /* 0x000fe20000000f00 */
[----:B------:R2:W5:Y:S01]  /*184b0*/  LDL.LU R240, [R1+0x90] ;  /* 0x0000900001f07983 */ /* 0x0005620000300800 */
[-C--:B------:R-:W-:Y:S03]  /*184c0*/  HMMA.16816.F32.BF16 R176, R140, R184.reuse, R36 ;  /* 0x000000b88cb0723c */ /* 0x080fe60000041824 */
[----:B------:R-:W-:Y:S01]  /*184d0*/  MOV R32, R183 ;  /* 0x000000b700207202 */ /* 0x000fe20000000f00 */
[----:B------:R-:W-:Y:S01]  /*184e0*/  FADD.FTZ R137, R239, R3 ;  /* 0x00000003ef897221 */ /* 0x000fe20000010000 */
[----:B------:R-:W-:Y:S01]  /*184f0*/  MOV R33, R199 ;  /* 0x000000c700217202 */ /* 0x000fe20000000f00 */
[----:B------:R2:W5:Y:S01]  /*18500*/  LDL.LU R239, [R1+0x8c] ;  /* 0x00008c0001ef7983 */ /* 0x0005620000300800 */
[----:B------:R-:W-:Y:S01]  /*18510*/  MOV R39, R180 ;  /* 0x000000b400277202 */ /* 0x000fe20000000f00 */
[----:B------:R-:W-:Y:S02]  /*18520*/  FADD.FTZ R3, R238, R2 ;  /* 0x00000002ee037221 */ /* 0x000fe40000010000 */
[----:B------:R2:W5:Y:S01]  /*18530*/  LDL.LU R238, [R1+0x88] ;  /* 0x0000880001ee7983 */ /* 0x0005620000300800 */
[----:B------:R-:W-:Y:S02]  /*18540*/  MOV R0, R219 ;  /* 0x000000db00007202 */ /* 0x000fe40000000f00 */
[----:B------:R-:W-:Y:S01]  /*18550*/  MOV R34, R204 ;  /* 0x000000cc00227202 */ /* 0x000fe20000000f00 */
[----:B------:R-:W1:Y:S01]  /*18560*/  LDSM.16.MT88.4 R216, [R234+0xf800] ;  /* 0x00f80000ead8783b */ /* 0x000e620000004200 */
        /* <DEDUP_REMOVED lines=10> */
[----:B------:R-:W-:Y:S01]  /*18610*/  LDSM.16.MT88.4 R4, [R235+0xf800] ;  /* 0x00f80000eb04783b */ /* 0x000fe20000004200 */
[----:B------:R-:W-:Y:S02]  /*18620*/  MOV R35, R28 ;  /* 0x0000001c00237202 */ /* 0x000fe40000000f00 */
        /* <DEDUP_REMOVED lines=8> */
[----:B------:R-:W-:Y:S01]  /*186b0*/  FADD.FTZ R9, R9, R3 ;  /* 0x0000000309097221 */ /* 0x000fe20000010000 */
[----:B------:R-:W-:Y:S02]  /*186c0*/  MOV R34, R35 ;  /* 0x0000002300227202 */ /* 0x000fe40000000f00 */
[----:B------:R-:W-:Y:S02]  /*186d0*/  MOV R24, R25 ;  /* 0x0000001900187202 */ /* 0x000fe40000000f00 */
[----:B------:R-:W-:Y:S02]  /*186e0*/  MOV R35, R28 ;  /* 0x0000001c00237202 */ /* 0x000fe40000000f00 */
[----:B------:R-:W-:Y:S02]  /*186f0*/  MOV R25, R8 ;  /* 0x0000000800197202 */ /* 0x000fe40000000f00 */
[----:B------:R-:W-:Y:S01]  /*18700*/  MOV R28, R29 ;  /* 0x0000001d001c7202 */ /* 0x000fe20000000f00 */
[----:B------:R-:W-:Y:S01]  /*18710*/  FADD.FTZ R9, R35, R9 ;  /* 0x0000000923097221 */ /* 0x000fe20000010000 */
        /* <DEDUP_REMOVED lines=14> */
[C---:B------:R-:W-:Y:S04]  /*18800*/  HMMA.16816.F32.BF16 R180, R208.reuse, R184, R40 ;  /* 0x000000b8d0b4723c */ /* 0x040fe80000041828 */
[----:B------:R-:W-:Y:S01]  /*18810*/  MOV R21, R190 ;  /* 0x000000be00157202 */ /* 0x000fe20000000f00 */
[----:B------:R-:W-:Y:S01]  /*18820*/  FADD.FTZ R10, R10, R8 ;  /* 0x000000080a0a7221 */ /* 0x000fe20000010000 */
[----:B------:R-:W-:Y:S02]  /*18830*/  MOV R23, R188 ;  /* 0x000000bc00177202 */ /* 0x000fe40000000f00 */
[----:B------:R-:W-:Y:S03]  /*18840*/  MOV R20, R191 ;  /* 0x000000bf00147202 */ /* 0x000fe60000000f00 */
[----:B------:R-:W-:Y:S01]  /*18850*/  MOV R22, R189 ;  /* 0x000000bd00167202 */ /* 0x000fe20000000f00 */
[----:B------:R-:W-:Y:S01]  /*18860*/  FADD.FTZ R3, R34, R10 ;  /* 0x0000000a22037221 */ /* 0x000fe20000010000 */
[-C--:B------:R-:W-:Y:S03]  /*18870*/  HMMA.16816.F32.BF16 R188, R208, R186.reuse, R44 ;  /* 0x000000bad0bc723c */ /* 0x080fe6000004182c */
[----:B------:R-:W-:Y:S02]  /*18880*/  MOV R193, R222 ;  /* 0x000000de00c17202 */ /* 0x000fe40000000f00 */
[----:B------:R-:W3:Y:S01]  /*18890*/  LDSM.16.MT88.4 R220, [R236+0xf800] ;  /* 0x00f80000ecdc783b */ /* 0x000ee20000004200 */
[C---:B------:R-:W-:Y:S05]  /*188a0*/  HMMA.16816.F32.BF16 R184, R140.reuse, R186, R48 ;  /* 0x000000ba8cb8723c */ /* 0x040fea0000041830 */
[----:B------:R-:W-:Y:S02]  /*188b0*/  MOV R13, R195 ;  /* 0x000000c3000d7202 */ /* 0x000fe40000000f00 */
[----:B------:R-:W-:Y:S04]  /*188c0*/  MOV R12, R194 ;  /* 0x000000c2000c7202 */ /* 0x000fe80000000f00 */
[----:B------:R-:W-:Y:S02]  /*188d0*/  MOV R27, R192 ;  /* 0x000000c0001b7202 */ /* 0x000fe40000000f00 */
[----:B------:R-:W-:Y:S02]  /*188e0*/  MOV R0, R193 ;  /* 0x000000c100007202 */ /* 0x000fe40000000f00 */
[-C--:B------:R-:W-:Y:S03]  /*188f0*/  HMMA.16816.F32.BF16 R192, R140, R200.reuse, R52 ;  /* 0x000000c88cc0723c */ /* 0x080fe60000041834 */
[----:B------:R-:W-:Y:S01]  /*18900*/  MOV R14, R196 ;  /* 0x000000c4000e7202 */ /* 0x000fe20000000f00 */
[----:B------:R-:W-:Y:S01]  /*18910*/  FADD.FTZ R0, R0, R138 ;  /* 0x0000008a00007221 */ /* 0x000fe20000010000 */
        /* <DEDUP_REMOVED lines=46> */
[----:B------:R-:W-:Y:S03]  /*18c00*/  MOV R140, R133 ;  /* 0x00000085008c7202 */ /* 0x000fe60000000f00 */
        /* <DEDUP_REMOVED lines=18> */
[----:B------:R2:W-:Y:S01]  /*18d30*/  STL [R1+0x30], R0 ;  /* 0x0000300001007387 */ /* 0x0005e20000100800 */
[----:B----4-:R-:W-:Y:S01]  /*18d40*/  MOV R3, R136 ;  /* 0x0000008800037202 */ /* 0x010fe20000000f00 */
[----:B------:R-:W-:Y:S06]  /*18d50*/  @P4 BRA `(.L_x_328) ;  /* 0xffffffb400e84947 */ /* 0x000fec000383ffff */
.L_x_327:
[----:B------:R-:W2:Y:S04]  /*18d60*/  LDL.LU R8, [R1+0x20] ;  /* 0x0000200001087983 */ /* 0x000ea80000300800 */
[----:B------:R-:W3:Y:S04]  /*18d70*/  LDL.LU R7, [R1+0x24] ;  /* 0x0000240001077983 */ /* 0x000ee80000300800 */
[----:B------:R-:W4:Y:S04]  /*18d80*/  LDL.LU R6, [R1+0x28] ;  /* 0x0000280001067983 */ /* 0x000f280000300800 */
[----:B------:R-:W4:Y:S01]  /*18d90*/  LDL.LU R5, [R1+0x30] ;  /* 0x0000300001057983 */ /* 0x000f220000300800 */
[----:B------:R-:W1:Y:S01]  /*18da0*/  S2UR UR7, SR_CTAID.X ;  /* 0x00000000000779c3 */ /* 0x000e620000002500 */
[----:B------:R-:W-:Y:S01]  /*18db0*/  UISETP.NE.AND UP0, UPT, UR15, -0x1, UPT ;  /* 0xffffffff0f00788c */ /* 0x000fe2000bf05270 */
[----:B------:R-:W-:Y:S01]  /*18dc0*/  MOV R67, 0x40 ;  /* 0x0000004000437802 */ /* 0x000fe20000000f00 */
[----:B------:R-:W1:Y:S01]  /*18dd0*/  S2R R140, SR_TID.X ;  /* 0x00000000008c7919 */ /* 0x000e620000002100 */
[----:B------:R-:W1:Y:S04]  /*18de0*/  S2R R142, SR_TID.X ;  /* 0x00000000008e7919 */ /* 0x000e680000002100 */
[----:B------:R-:W1:Y:S04]  /*18df0*/  S2UR UR8, SR_CgaCtaId ;  /* 0x00000000000879c3 */ /* 0x000e680000008800 */
[----:B------:R-:W-:-:S02]  /*18e00*/  @UP0 ULDC.64 UR4, c[0x0][0x298] ;  /* 0x0000a60000040ab9 */ /* 0x000fc40000000a00 */
[----:B------:R-:W-:-:S03]  /*18e10*/  @UP0 UIMAD.WIDE.U32 UR10, UR15, UR4, URZ ;  /* 0x000000040f0a02a5 */ /* 0x000fc6000f8e003f */
[----:B------:R-:W-:Y:S01]  /*18e20*/  UMOV UR4, 0x400 ;  /* 0x0000040000047882 */ /* 0x000fe20000000000 */
[----:B-1----:R-:W-:Y:S02]  /*18e30*/  UIMAD UR6, UR7, -0x80, UR17 ;  /* 0xffffff80070678a4 */ /* 0x002fe4000f8e0211 */
[----:B------:R-:W-:Y:S02]  /*18e40*/  ULEA UR4, UR8, UR4, 0x18 ;  /* 0x0000000408047291 */ /* 0x000fe4000f8ec03f */
[----:B------:R-:W-:Y:S01]  /*18e50*/  @UP0 UIMAD UR8, UR15, UR5, UR11 ;  /* 0x000000050f0802a4 */ /* 0x000fe2000f8e020b */
[----:B------:R-:W-:Y:S02]  /*18e60*/  SHF.R.S32.HI R132, RZ, 0x1f, R140 ;  /* 0x0000001fff847819 */ /* 0x000fe4000001148c */
[----:B------:R-:W-:-:S04]  /*18e70*/  SHF.R.S32.HI R141, RZ, 0x1f, R142 ;  /* 0x0000001fff8d7819 */ /* 0x000fc8000001148e */
[----:B------:R-:W-:Y:S01]  /*18e80*/  LEA.HI R141, R141, R142, RZ, 0x3 ;  /* 0x0000008e8d8d7211 */ /* 0x000fe200078f18ff */
[----:B--2---:R-:W1:Y:S04]  /*18e90*/  SHFL.BFLY PT, R2, R8, 0x2, 0x1f ;  /* 0x0c401f0008027f89 */ /* 0x004e6800000e0000 */
[----:B---3--:R-:W2:Y:S04]  /*18ea0*/  SHFL.BFLY PT, R4, R7, 0x2, 0x1f ;  /* 0x0c401f0007047f89 */ /* 0x008ea800000e0000 */
[----:B----4-:R-:W3:Y:S04]  /*18eb0*/  SHFL.BFLY PT, R3, R6, 0x2, 0x1f ;  /* 0x0c401f0006037f89 */ /* 0x010ee800000e0000 */
[----:B------:R-:W4:Y:S01]  /*18ec0*/  SHFL.BFLY PT, R0, R5, 0x2, 0x1f ;  /* 0x0c401f0005007f89 */ /* 0x000f2200000e0000 */
[----:B-1----:R-:W-:Y:S01]  /*18ed0*/  FADD.FTZ R2, R2, R8 ;  /* 0x0000000802027221 */ /* 0x002fe20000010000 */
[----:B--2---:R-:W-:-:S04]  /*18ee0*/  FADD.FTZ R4, R4, R7 ;  /* 0x0000000704047221 */ /* 0x004fc80000010000 */
[----:B------:R-:W1:Y:S01]  /*18ef0*/  SHFL.BFLY PT, R8, R2, 0x1, 0x1f ;  /* 0x0c201f0002087f89 */ /* 0x000e6200000e0000 */
[----:B---3--:R-:W-:-:S03]  /*18f00*/  FADD.FTZ R3, R3, R6 ;  /* 0x0000000603037221 */ /* 0x008fc60000010000 */
[----:B------:R-:W2:Y:S01]  /*18f10*/  SHFL.BFLY PT, R7, R4, 0x1, 0x1f ;  /* 0x0c201f0004077f89 */ /* 0x000ea200000e0000 */
[----:B----4-:R-:W-:-:S03]  /*18f20*/  FADD.FTZ R0, R0, R5 ;  /* 0x0000000500007221 */ /* 0x010fc60000010000 */
[----:B------:R-:W3:Y:S04]  /*18f30*/  SHFL.BFLY PT, R6, R3, 0x1, 0x1f ;  /* 0x0c201f0003067f89 */ /* 0x000ee800000e0000 */
[----:B------:R-:W4:Y:S01]  /*18f40*/  SHFL.BFLY PT, R5, R0, 0x1, 0x1f ;  /* 0x0c201f0000057f89 */ /* 0x000f2200000e0000 */
[----:B-1----:R-:W-:Y:S01]  /*18f50*/  FADD.FTZ R2, R2, R8 ;  /* 0x0000000802027221 */ /* 0x002fe20000010000 */
[----:B--2---:R-:W-:-:S04]  /*18f60*/  FADD.FTZ R137, R4, R7 ;  /* 0x0000000704897221 */ /* 0x004fc80000010000 */
[----:B------:R-:W-:Y:S02]  /*18f70*/  FSETP.NE.FTZ.AND P6, PT, R2, RZ, PT ;  /* 0x000000ff0200720b */ /* 0x000fe40003fd5000 */
[----:B------:R-:W-:Y:S01]  /*18f80*/  LOP3.LUT R4, R141, 0xfffffff8, RZ, 0xc0, !PT ;  /* 0xfffffff88d047812 */ /* 0x000fe200078ec0ff */
[----:B---3-5:R-:W-:Y:S01]  /*18f90*/  FADD.FTZ R138, R3, R6 ;  /* 0x00000006038a7221 */ /* 0x028fe20000010000 */
[----:B------:R-:W-:Y:S02]  /*18fa0*/  LEA.HI R3, R132, R140, RZ, 0x2 ;  /* 0x0000008c84037211 */ /* 0x000fe400078f10ff */
[----:B------:R-:W-:Y:S01]  /*18fb0*/  IADD3 R142, -R4, R142, RZ ;  /* 0x0000008e048e7210 */ /* 0x000fe20007ffe1ff */
[----:B----4-:R-:W-:Y:S01]  /*18fc0*/  FADD.FTZ R139, R0, R5 ;  /* 0x00000005008b7221 */ /* 0x010fe20000010000 */
[----:B------:R-:W-:Y:S02]  /*18fd0*/  MOV R0, 0x3f800000 ;  /* 0x3f80000000007802 */ /* 0x000fe40000000f00 */
[----:B------:R-:W-:-:S02]  /*18fe0*/  LEA.HI R5, R132, R140, RZ, 0x5 ;  /* 0x0000008c84057211 */ /* 0x000fc400078f28ff */
[----:B------:R-:W-:Y:S02]  /*18ff0*/  LOP3.LUT R8, R3, 0x3ffffffc, RZ, 0xc0, !PT ;  /* 0x3ffffffc03087812 */ /* 0x000fe400078ec0ff */
[----:B------:R-:W1:Y:S01]  /*19000*/  @P6 MUFU.RCP R0, R2 ;  /* 0x0000000200006308 */ /* 0x000e620000001000 */
[----:B------:R-:W-:Y:S02]  /*19010*/  LOP3.LUT R6, R5, 0xffffffe0, RZ, 0xc0, !PT ;  /* 0xffffffe005067812 */ /* 0x000fe400078ec0ff */
[-C--:B------:R-:W-:Y:S02]  /*19020*/  LEA.HI R132, R132, R140.reuse, RZ, 0x3 ;  /* 0x0000008c84847211 */ /* 0x080fe400078f18ff */
[-C--:B------:R-:W-:Y:S02]  /*19030*/  IADD3 R8, -R8, R140.reuse, RZ ;  /* 0x0000008c08087210 */ /* 0x080fe40007ffe1ff */
[----:B------:R-:W-:Y:S02]  /*19040*/  IADD3 R140, -R6, R140, RZ ;  /* 0x0000008c068c7210 */ /* 0x000fe40007ffe1ff */
[----:B------:R-:W-:-:S02]  /*19050*/  SHF.R.S32.HI R4, RZ, 0x2, R3 ;  /* 0x00000002ff047819 */ /* 0x000fc40000011403 */
[----:B------:R-:W-:Y:S02]  /*19060*/  SHF.R.S32.HI R6, RZ, 0x1f, R3 ;  /* 0x0000001fff067819 */ /* 0x000fe40000011403 */
[----:B------:R-:W-:Y:S02]  /*19070*/  SHF.R.S32.HI R5, RZ, 0x5, R5 ;  /* 0x00000005ff057819 */ /* 0x000fe40000011405 */
[----:B------:R-:W-:Y:S02]  /*19080*/  LEA.HI R6, R6, R4, RZ, 0x3 ;  /* 0x0000000406067211 */ /* 0x000fe400078f18ff */
[----:B------:R-:W-:Y:S01]  /*19090*/  FSETP.NE.FTZ.AND P3, PT, R137, RZ, PT ;  /* 0x000000ff8900720b */ /* 0x000fe20003f75000 */
[C---:B-1----:R-:W-:Y:S01]  /*190a0*/  FMUL.FTZ R148, R0.reuse, R148 ;  /* 0x0000009400947220 */ /* 0x042fe20000410000 */
[----:B------:R-:W-:Y:S01]  /*190b0*/  SHF.R.S32.HI R7, RZ, 0x3, R132 ;  /* 0x00000003ff077819 */ /* 0x000fe20000011484 */
[C---:B------:R-:W-:Y:S01]  /*190c0*/  FMUL.FTZ R149, R0.reuse, R149 ;  /* 0x0000009500957220 */ /* 0x040fe20000410000 */
[----:B------:R-:W-:Y:S01]  /*190d0*/  LEA R8, R5, R8, 0x9 ;  /* 0x0000000805087211 */ /* 0x000fe200078e48ff */
[----:B------:R-:W-:Y:S01]  /*190e0*/  FMUL.FTZ R152, R0, R152 ;  /* 0x0000009800987220 */ /* 0x000fe20000410000 */
[----:B------:R-:W-:Y:S01]  /*190f0*/  LOP3.LUT R5, R6, 0xfffffff8, RZ, 0xc0, !PT ;  /* 0xfffffff806057812 */ /* 0x000fe200078ec0ff */
[C---:B------:R-:W-:Y:S01]  /*19100*/  FMUL.FTZ R153, R0.reuse, R153 ;  /* 0x0000009900997220 */ /* 0x040fe20000410000 */
[----:B------:R-:W-:Y:S01]  /*19110*/  ISETP.GE.AND P0, PT, R7, UR6, PT ;  /* 0x0000000607007c0c */ /* 0x000fe2000bf06270 */
        /* <DEDUP_REMOVED lines=28> */
[----:B------:R-:W-:-:S02]  /*192e0*/  MOV R3, 0x3f800000 ;  /* 0x3f80000000037802 */ /* 0x000fc40000000f00 */
[----:B------:R-:W-:Y:S02]  /*192f0*/  IADD3 R0, R4, -R5, RZ ;  /* 0x8000000504007210 */ /* 0x000fe40007ffe0ff */
[----:B------:R-:W1:Y:S01]  /*19300*/  @P6 LDC R5, c[0x0][0x2e8] ;  /* 0x0000ba00ff056b82 */ /* 0x000e620000000800 */
[----:B------:R-:W-:Y:S01]  /*19310*/  MOV R80, 0x20 ;  /* 0x0000002000507802 */ /* 0x000fe20000000f00 */
[----:B------:R-:W2:Y:S01]  /*19320*/  @P3 MUFU.RCP R3, R137 ;  /* 0x0000008900033308 */ /* 0x000ea20000001000 */
[C---:B------:R-:W-:Y:S02]  /*19330*/  SHF.L.U32 R21, R0.reuse, 0x6, RZ ;  /* 0x0000000600157819 */ /* 0x040fe400000006ff */
[----:B------:R-:W-:Y:S02]  /*19340*/  R2P PR, R0, 0x6 ;  /* 0x0000000600007804 */ /* 0x000fe40000000000 */
[----:B------:R-:W-:Y:S02]  /*19350*/  LOP3.LUT R21, R21, 0x1c0, RZ, 0xc0, !PT ;  /* 0x000001c015157812 */ /* 0x000fe400078ec0ff */
[----:B------:R-:W-:-:S02]  /*19360*/  PLOP3.LUT P5, PT, PT, PT, UP0, 0x80, 0x0 ;  /* 0x000000000000781c */ /* 0x000fc40003faf008 */
[----:B------:R-:W-:Y:S02]  /*19370*/  LOP3.LUT R4, R0, 0x1, RZ, 0xc0, !PT ;  /* 0x0000000100047812 */ /* 0x000fe400078ec0ff */
[----:B------:R3:W4:Y:S01]  /*19380*/  @P6 MUFU.LG2 R0, R2 ;  /* 0x0000000200006308 */ /* 0x0007220000000c00 */
[----:B------:R-:W-:Y:S02]  /*19390*/  LEA.HI R21, R21, R21, RZ, 0x1d ;  /* 0x0000001515157211 */ /* 0x000fe400078fe8ff */
[----:B------:R-:W-:Y:S02]  /*193a0*/  ISETP.NE.U32.AND P4, PT, R4, 0x1, PT ;  /* 0x000000010400780c */ /* 0x000fe40003f85070 */
[----:B------:R-:W-:Y:S01]  /*193b0*/  LEA R21, R8, R21, 0x1 ;  /* 0x0000001508157211 */ /* 0x000fe200078e08ff */
[C---:B--2---:R-:W-:Y:S01]  /*193c0*/  FMUL.FTZ R150, R3.reuse, R150 ;  /* 0x0000009603967220 */ /* 0x044fe20000410000 */
[C---:B------:R-:W-:Y:S01]  /*193d0*/  FMUL.FTZ R151, R3.reuse, R151 ;  /* 0x0000009703977220 */ /* 0x040fe20000410000 */
[----:B------:R-:W-:Y:S01]  /*193e0*/  FMUL.FTZ R154, R3, R154 ;  /* 0x0000009a039a7220 */ /* 0x000fe20000410000 */
[----:B------:R-:W-:Y:S01]  /*193f0*/  LEA R21, R21, UR4, 0x1 ;  /* 0x0000000415157c11 */ /* 0x000fe2000f8e08ff */
[C---:B------:R-:W-:Y:S01]  /*19400*/  FMUL.FTZ R155, R3.reuse, R155 ;  /* 0x0000009b039b7220 */ /* 0x040fe20000410000 */
[C---:B------:R-:W-:Y:S01]  /*19410*/  FMUL.FTZ R162, R3.reuse, R162 ;  /* 0x000000a203a27220 */ /* 0x040fe20000410000 */
[C---:B------:R-:W-:Y:S01]  /*19420*/  FMUL.FTZ R9, R3.reuse, R163 ;  /* 0x000000a303097220 */ /* 0x040fe20000410000 */
[C---:B------:R-:W-:Y:S01]  /*19430*/  FMUL.FTZ R170, R3.reuse, R170 ;  /* 0x000000aa03aa7220 */ /* 0x040fe20000410000 */
[----:B------:R-:W-:Y:S01]  /*19440*/  FMUL.FTZ R6, R3, R171 ;  /* 0x000000ab03067220 */ /* 0x000fe20000410000 */
[----:B------:R-:W-:-:S02]  /*19450*/  SEL R80, R80, 0xffffffe0, !P1 ;  /* 0xffffffe050507807 */ /* 0x000fc40004800000 */
[----:B------:R-:W-:Y:S01]  /*19460*/  SEL R67, R67, 0xffffffc0, !P2 ;  /* 0xffffffc043437807 */ /* 0x000fe20005000000 */
[----:B---34-:R-:W-:Y:S06]  /*19470*/  @P5 BRA `(.L_x_331) ;  /* 0x00000000001c5947 */ /* 0x018fec0003800000 */
[----:B------:R-:W2:Y:S01]  /*19480*/  S2UR UR9, SR_CTAID.Y ;  /* 0x00000000000979c3 */ /* 0x000ea20000002600 */
[----:B------:R-:W-:Y:S01]  /*19490*/  ULDC.64 UR4, c[0x0][0x290] ;  /* 0x0000a40000047ab9 */ /* 0x000fe20000000a00 */
[----:B--2---:R-:W-:Y:S02]  /*194a0*/  USHF.R.S32.HI UR8, URZ, 0x1f, UR9 ;  /* 0x0000001f3f087899 */ /* 0x004fe40008011409 */
[----:B------:R-:W-:Y:S02]  /*194b0*/  UIMAD.WIDE.U32 UR10, UR9, UR4, URZ ;  /* 0x00000004090a72a5 */ /* 0x000fe4000f8e003f */
[----:B------:R-:W-:-:S04]  /*194c0*/  UIMAD UR8, UR8, UR4, URZ ;  /* 0x00000004080872a4 */ /* 0x000fc8000f8e023f */
[----:B------:R-:W-:-:S04]  /*194d0*/  UIMAD UR8, UR9, UR5, UR8 ;  /* 0x00000005090872a4 */ /* 0x000fc8000f8e0208 */
[----:B------:R-:W-:-:S12]  /*194e0*/  UIADD3 UR8, UR11, UR8, URZ ;  /* 0x000000080b087290 */ /* 0x000fd8000fffe03f */
.L_x_331:
[----:B------:R-:W-:Y:S01]  /*194f0*/  ULDC.U8 UR4, c[0x0][0x3d8] ;  /* 0x0000f60000047ab9 */ /* 0x000fe20000000000 */
[----:B------:R-:W-:Y:S01]  /*19500*/  ULDC.U8 UR9, c[0x0][0x3d9] ;  /* 0x0000f64000097ab9 */ /* 0x000fe20000000000 */
[----:B------:R-:W-:Y:S01]  /*19510*/  ISETP.NE.AND P2, PT, RZ, UR4, PT ;  /* 0x00000004ff007c0c */ /* 0x000fe2000bf45270 */
[----:B------:R-:W-:Y:S01]  /*19520*/  @P6 FMUL.FTZ R0, R0, 0.69314718246459960938 ;  /* 0x3f31721800006820 */ /* 0x000fe20000410000 */
[----:B------:R-:W-:Y:S01]  /*19530*/  MOV R81, 0x7f800000 ;  /* 0x7f80000000517802 */ /* 0x000fe20000000f00 */
[C---:B------:R-:W-:Y:S01]  /*19540*/  FMUL.FTZ R178, R3.reuse, R178 ;  /* 0x000000b203b27220 */ /* 0x040fe20000410000 */
[----:B------:R-:W-:Y:S01]  /*19550*/  ISETP.NE.OR P1, PT, RZ, UR9, !P2 ;  /* 0x00000009ff007c0c */ /* 0x000fe2000d725670 */
[----:B-1----:R-:W-:Y:S01]  /*19560*/  @P6 FFMA.FTZ R81, R136, R5, R0 ;  /* 0x0000000588516223 */ /* 0x002fe20000010000 */
        /* <DEDUP_REMOVED lines=16> */
.L_x_332:
[----:B------:R-:W-:Y:S01]  /*19670*/  ISETP.NE.AND P1, PT, RZ, UR9, PT ;  /* 0x00000009ff007c0c */ /* 0x000fe2000bf25270 */
[----:B------:R-:W-:Y:S01]  /*19680*/  FMUL.FTZ R26, R3, R195 ;  /* 0x000000c3031a7220 */ /* 0x000fe20000410000 */
[----:B------:R-:W-:Y:S01]  /*19690*/  IADD3 R20, R21, -0x10, RZ ;  /* 0xfffffff015147810 */ /* 0x000fe20007ffe0ff */
[----:B------:R-:W-:Y:S01]  /*196a0*/  FMUL.FTZ R202, R3, R202 ;  /* 0x000000ca03ca7220 */ /* 0x000fe20000410000 */
        /* <DEDUP_REMOVED lines=8> */
[C---:B------:R-:W-:Y:S01]  /*19730*/  FMUL.FTZ R46, R3.reuse, R83 ;  /* 0x00000053032e7220 */ /* 0x040fe20000410000 */
[----:B------:R-:W-:Y:S01]  /*19740*/  @!P1 PLOP3.LUT P4, PT, P2, PT, PT, 0x80, 0x0 ;  /* 0x000000000000981c */ /* 0x000fe2000178f070 */
[----:B------:R-:W-:Y:S01]  /*19750*/  FMUL.FTZ R86, R3, R86 ;  /* 0x0000005603567220 */ /* 0x000fe20000410000 */
[----:B------:R-:W-:Y:S01]  /*19760*/  FSETP.NE.FTZ.AND P2, PT, R139, RZ, PT ;  /* 0x000000ff8b00720b */ /* 0x000fe20003f55000 */
        /* <DEDUP_REMOVED lines=12> */
[----:B------:R-:W2:Y:S01]  /*19830*/  @P2 MUFU.RCP R0, R139 ;  /* 0x0000008b00002308 */ /* 0x000ea20000001000 */
[----:B------:R-:W-:Y:S01]  /*19840*/  F2FP.BF16.F32.PACK_AB R5, R149, R148 ;  /* 0x000000949505723e */ /* 0x000fe200000010ff */
[----:B------:R-:W-:Y:S01]  /*19850*/  BSSY B0, `(.L_x_333) ;  /* 0x000012c000007945 */ /* 0x000fe20003800000 */
        /* <DEDUP_REMOVED lines=66> */
[----:B------:R1:W-:Y:S01]  /*19c80*/  STS [R21], R5 ;  /* 0x0000000515007388 */ /* 0x0003e20000000800 */
        /* <DEDUP_REMOVED lines=22> */
[----:B------:R-:W-:Y:S02]  /*19df0*/  F2FP.BF16.F32.PACK_AB R16, R16, R184 ;  /* 0x000000b81010723e */ /* 0x000fe400000010ff */
[----:B------:R-:W-:Y:S02]  /*19e00*/  F2FP.BF16.F32.PACK_AB R15, R15, R186 ;  /* 0x000000ba0f0f723e */ /* 0x000fe400000010ff */
[----:B-1----:R-:W-:Y:S02]  /*19e10*/  IADD3 R5, R67, R20, RZ ;  /* 0x0000001443057210 */ /* 0x002fe40007ffe0ff */
[----:B--2---:R-:W-:-:S02]  /*19e20*/  IADD3 R0, R21, R80, RZ ;  /* 0x0000005015007210 */ /* 0x004fc40007ffe0ff */
[----:B------:R-:W-:Y:S02]  /*19e30*/  F2FP.BF16.F32.PACK_AB R17, R17, R180 ;  /* 0x000000b41111723e */ /* 0x000fe400000010ff */
[----:B---3--:R-:W-:Y:S01]  /*19e40*/  IADD3 R13, R80, R20, RZ ;  /* 0x00000014500d7210 */ /* 0x008fe20007ffe0ff */
[----:B------:R1:W-:Y:S01]  /*19e50*/  STS [R0], R10 ;  /* 0x0000000a00007388 */ /* 0x0003e20000000800 */
[----:B------:R-:W-:Y:S01]  /*19e60*/  F2FP.BF16.F32.PACK_AB R25, R183, R25 ;  /* 0x00000019b719723e */ /* 0x000fe200000010ff */
[----:B------:R-:W-:Y:S01]  /*19e70*/  IMAD.IADD R2, R0, 0x1, R67 ;  /* 0x0000000100027824 */ /* 0x000fe200078e0243 */
[----:B----4-:R-:W-:Y:S01]  /*19e80*/  IADD3 R3, R21, R67, RZ ;  /* 0x0000004315037210 */ /* 0x010fe20007ffe0ff */
[----:B------:R-:W-:Y:S01]  /*19e90*/  STS [R0+0x400], R9 ;  /* 0x0004000900007388 */ /* 0x000fe20000000800 */
[----:B------:R-:W-:Y:S02]  /*19ea0*/  F2FP.BF16.F32.PACK_AB R24, R24, R188 ;  /* 0x000000bc1818723e */ /* 0x000fe400000010ff */
[----:B------:R-:W-:Y:S01]  /*19eb0*/  F2FP.BF16.F32.PACK_AB R28, R191, R28 ;  /* 0x0000001cbf1c723e */ /* 0x000fe200000010ff */
[----:B------:R2:W-:Y:S01]  /*19ec0*/  STS [R13], R7 ;  /* 0x000000070d007388 */ /* 0x0005e20000000800 */
[----:B------:R-:W-:Y:S01]  /*19ed0*/  F2FP.BF16.F32.PACK_AB R27, R27, R192 ;  /* 0x000000c01b1b723e */ /* 0x000fe200000010ff */
[----:B-----5:R-:W3:Y:S01]  /*19ee0*/  @P2 LDC R12, c[0x0][0x2e8] ;  /* 0x0000ba00ff0c2b82 */ /* 0x020ee20000000800 */
[----:B------:R-:W-:Y:S01]  /*19ef0*/  F2FP.BF16.F32.PACK_AB R26, R26, R194 ;  /* 0x000000c21a1a723e */ /* 0x000fe200000010ff */
[----:B------:R4:W-:Y:S01]  /*19f00*/  STS [R13+0x400], R6 ;  /* 0x000400060d007388 */ /* 0x0009e20000000800 */
[----:B------:R-:W-:-:S02]  /*19f10*/  F2FP.BF16.F32.PACK_AB R55, R55, R200 ;  /* 0x000000c83737723e */ /* 0x000fc400000010ff */
[----:B------:R-:W-:Y:S01]  /*19f20*/  F2FP.BF16.F32.PACK_AB R54, R54, R202 ;  /* 0x000000ca3636723e */ /* 0x000fe200000010ff */
[----:B------:R5:W-:Y:S01]  /*19f30*/  STS [R0+0x2000], R8 ;  /* 0x0020000800007388 */ /* 0x000be20000000800 */
[----:B------:R-:W-:Y:S01]  /*19f40*/  IADD3 R4, R13, R67, RZ ;  /* 0x000000430d047210 */ /* 0x000fe20007ffe0ff */
[----:B------:R-:W3:Y:S01]  /*19f50*/  @!P1 LDC R11, c[0x0][0x270] ;  /* 0x00009c00ff0b9b82 */ /* 0x000ee20000000800 */
[----:B------:R-:W-:Y:S01]  /*19f60*/  F2FP.BF16.F32.PACK_AB R57, R57, R196 ;  /* 0x000000c43939723e */ /* 0x000fe200000010ff */
[----:B------:R-:W-:Y:S01]  /*19f70*/  STS [R0+0x2400], R14 ;  /* 0x0024000e00007388 */ /* 0x000fe20000000800 */
[----:B------:R-:W-:Y:S02]  /*19f80*/  F2FP.BF16.F32.PACK_AB R56, R199, R56 ;  /* 0x00000038c738723e */ /* 0x000fe400000010ff */
[----:B------:R-:W-:Y:S01]  /*19f90*/  F2FP.BF16.F32.PACK_AB R53, R53, R204 ;  /* 0x000000cc3535723e */ /* 0x000fe200000010ff */
[----:B------:R-:W-:Y:S01]  /*19fa0*/  STS [R13+0x2000], R23 ;  /* 0x002000170d007388 */ /* 0x000fe20000000800 */
[----:B------:R-:W-:Y:S01]  /*19fb0*/  F2FP.BF16.F32.PACK_AB R52, R207, R52 ;  /* 0x00000034cf34723e */ /* 0x000fe200000010ff */
[----:B-1----:R-:W1:Y:S01]  /*19fc0*/  @P3 LDC R10, c[0x0][0x2e8] ;  /* 0x0000ba00ff0a3b82 */ /* 0x002e620000000800 */
[----:B------:R-:W-:Y:S01]  /*19fd0*/  F2FP.BF16.F32.PACK_AB R51, R51, R31 ;  /* 0x0000001f3333723e */ /* 0x000fe200000010ff */
[----:B------:R-:W-:Y:S01]  /*19fe0*/  STS [R13+0x2400], R22 ;  /* 0x002400160d007388 */ /* 0x000fe20000000800 */
[----:B------:R-:W-:-:S02]  /*19ff0*/  F2FP.BF16.F32.PACK_AB R50, R50, R70 ;  /* 0x000000463232723e */ /* 0x000fc400000010ff */
[----:B------:R-:W-:Y:S01]  /*1a000*/  F2FP.BF16.F32.PACK_AB R47, R47, R35 ;  /* 0x000000232f2f723e */ /* 0x000fe200000010ff */
[----:B------:R3:W-:Y:S01]  /*1a010*/  STS [R3], R19 ;  /* 0x0000001303007388 */ /* 0x0007e20000000800 */
[----:B------:R-:W-:Y:S01]  /*1a020*/  F2FP.BF16.F32.PACK_AB R46, R46, R82 ;  /* 0x000000522e2e723e */ /* 0x000fe200000010ff */
[----:B--2---:R-:W2:Y:S01]  /*1a030*/  @P1 LDC R7, c[0x0][0x2c0] ;  /* 0x0000b000ff071b82 */ /* 0x004ea20000000800 */
[----:B------:R-:W-:Y:S01]  /*1a040*/  F2FP.BF16.F32.PACK_AB R49, R49, R72 ;  /* 0x000000483131723e */ /* 0x000fe200000010ff */
[----:B------:R-:W-:Y:S01]  /*1a050*/  STS [R3+0x400], R18 ;  /* 0x0004001203007388 */ /* 0x000fe20000000800 */
[----:B------:R-:W-:Y:S02]  /*1a060*/  F2FP.BF16.F32.PACK_AB R48, R75, R48 ;  /* 0x000000304b30723e */ /* 0x000fe400000010ff */
[----:B------:R-:W-:Y:S01]  /*1a070*/  F2FP.BF16.F32.PACK_AB R45, R45, R76 ;  /* 0x0000004c2d2d723e */ /* 0x000fe200000010ff */
[----:B------:R3:W-:Y:S01]  /*1a080*/  STS [R5], R16 ;  /* 0x0000001005007388 */ /* 0x0007e20000000800 */
[----:B------:R-:W-:Y:S01]  /*1a090*/  F2FP.BF16.F32.PACK_AB R44, R79, R44 ;  /* 0x0000002c4f2c723e */ /* 0x000fe200000010ff */
[----:B----4-:R-:W4:Y:S01]  /*1a0a0*/  @!P1 LDC R6, c[0x0][0x2c4] ;  /* 0x0000b100ff069b82 */ /* 0x010f220000000800 */
[----:B------:R-:W-:Y:S01]  /*1a0b0*/  F2FP.BF16.F32.PACK_AB R43, R43, R84 ;  /* 0x000000542b2b723e */ /* 0x000fe200000010ff */
[----:B------:R-:W-:Y:S01]  /*1a0c0*/  STS [R5+0x400], R15 ;  /* 0x0004000f05007388 */ /* 0x000fe20000000800 */
        /* <DEDUP_REMOVED lines=11> */
[----:B------:R-:W-:Y:S01]  /*1a180*/  @!P1 IMAD.MOV.U32 R7, RZ, RZ, 0x1 ;  /* 0x00000001ff079424 */ /* 0x000fe200078e00ff */
[----:B------:R-:W-:Y:S01]  /*1a190*/  F2FP.BF16.F32.PACK_AB R35, R101, R100 ;  /* 0x000000646523723e */ /* 0x000fe200000010ff */
[----:B------:R-:W-:Y:S01]  /*1a1a0*/  STS [R5+0x2400], R28 ;  /* 0x0024001c05007388 */ /* 0x000fe20000000800 */
[----:B------:R-:W-:-:S02]  /*1a1b0*/  F2FP.BF16.F32.PACK_AB R34, R34, R102 ;  /* 0x000000662222723e */ /* 0x000fc400000010ff */
[----:B------:R-:W-:Y:S01]  /*1a1c0*/  F2FP.BF16.F32.PACK_AB R31, R113, R112 ;  /* 0x00000070711f723e */ /* 0x000fe200000010ff */
[----:B------:R-:W-:Y:S01]  /*1a1d0*/  STS [R2], R27 ;  /* 0x0000001b02007388 */ /* 0x000fe20000000800 */
[----:B------:R-:W-:Y:S01]  /*1a1e0*/  F2FP.BF16.F32.PACK_AB R30, R30, R114 ;  /* 0x000000721e1e723e */ /* 0x000fe200000010ff */
[----:B----4-:R-:W4:Y:S01]  /*1a1f0*/  @P4 LDC R6, c[0x0][0x2e4] ;  /* 0x0000b900ff064b82 */ /* 0x010f220000000800 */
[----:B------:R-:W-:Y:S01]  /*1a200*/  F2FP.BF16.F32.PACK_AB R33, R33, R104 ;  /* 0x000000682121723e */ /* 0x000fe200000010ff */
[----:B------:R-:W-:Y:S01]  /*1a210*/  STS [R2+0x400], R26 ;  /* 0x0004001a02007388 */ /* 0x000fe20000000800 */
[----:B------:R-:W-:Y:S02]  /*1a220*/  F2FP.BF16.F32.PACK_AB R32, R107, R32 ;  /* 0x000000206b20723e */ /* 0x000fe400000010ff */
[----:B------:R-:W-:Y:S01]  /*1a230*/  F2FP.BF16.F32.PACK_AB R29, R29, R108 ;  /* 0x0000006c1d1d723e */ /* 0x000fe200000010ff */
[----:B------:R-:W-:Y:S01]  /*1a240*/  STS [R4], R55 ;  /* 0x0000003704007388 */ /* 0x000fe20000000800 */
        /* <DEDUP_REMOVED lines=16> */
[----:B-1----:R-:W-:Y:S01]  /*1a350*/  MOV R17, 0x7f800000 ;  /* 0x7f80000000117802 */ /* 0x002fe20000000f00 */
[----:B------:R-:W-:Y:S01]  /*1a360*/  STS [R21+0x4000], R51 ;  /* 0x0040003315007388 */ /* 0x000fe20000000800 */
[----:B------:R-:W-:-:S03]  /*1a370*/  SHF.L.U32 R23, R142, 0x3, RZ ;  /* 0x000000038e177819 */ /* 0x000fc600000006ff */
[----:B------:R-:W-:Y:S04]  /*1a380*/  STS [R21+0x4400], R50 ;  /* 0x0044003215007388 */ /* 0x000fe80000000800 */
        /* <DEDUP_REMOVED lines=8> */
[----:B------:R-:W-:Y:S04]  /*1a410*/  STS [R13+0x4000], R39 ;  /* 0x004000270d007388 */ /* 0x000fe80000000800 */
[----:B------:R-:W-:Y:S04]  /*1a420*/  STS [R13+0x4400], R38 ;  /* 0x004400260d007388 */ /* 0x000fe80000000800 */
[----:B------:R-:W-:Y:S04]  /*1a430*/  STS [R0+0x6000], R41 ;  /* 0x0060002900007388 */ /* 0x000fe80000000800 */
[----:B------:R3:W-:Y:S01]  /*1a440*/  STS [R0+0x6400], R40 ;  /* 0x0064002800007388 */ /* 0x0007e20000000800 */
[----:B-1----:R-:W-:-:S03]  /*1a450*/  SHF.R.S32.HI R20, RZ, 0x3, R141 ;  /* 0x00000003ff147819 */ /* 0x002fc6000001148d */
[----:B------:R-:W-:Y:S04]  /*1a460*/  STS [R13+0x6000], R37 ;  /* 0x006000250d007388 */ /* 0x000fe80000000800 */
[----:B------:R-:W-:Y:S04]  /*1a470*/  STS [R13+0x6400], R36 ;  /* 0x006400240d007388 */ /* 0x000fe80000000800 */
[----:B------:R-:W-:Y:S04]  /*1a480*/  STS [R3+0x4000], R35 ;  /* 0x0040002303007388 */ /* 0x000fe80000000800 */
[----:B------:R-:W-:Y:S04]  /*1a490*/  STS [R3+0x4400], R34 ;  /* 0x0044002203007388 */ /* 0x000fe80000000800 */
[----:B------:R-:W-:Y:S04]  /*1a4a0*/  STS [R5+0x4000], R31 ;  /* 0x0040001f05007388 */ /* 0x000fe80000000800 */
[----:B------:R-:W-:Y:S01]  /*1a4b0*/  STS [R5+0x4400], R30 ;  /* 0x0044001e05007388 */ /* 0x000fe20000000800 */
[----:B---3--:R-:W-:Y:S01]  /*1a4c0*/  @P1 MOV R0, 0x1 ;  /* 0x0000000100001802 */ /* 0x008fe20000000f00 */
[----:B----4-:R-:W-:-:S02]  /*1a4d0*/  @!P1 IMAD R0, R6, R11, RZ ;  /* 0x0000000b06009224 */ /* 0x010fc400078e02ff */
[----:B------:R-:W-:Y:S01]  /*1a4e0*/  STS [R3+0x6000], R33 ;  /* 0x0060002103007388 */ /* 0x000fe20000000800 */
[----:B------:R-:W1:Y:S03]  /*1a4f0*/  @P5 LDC R11, c[0x0][0x2e8] ;  /* 0x0000ba00ff0b5b82 */ /* 0x000e660000000800 */
        /* <DEDUP_REMOVED lines=9> */
[----:B---3--:R-:W3:Y:S01]  /*1a590*/  @P3 MUFU.LG2 R5, R137 ;  /* 0x0000008900053308 */ /* 0x008ee20000000c00 */
[----:B------:R-:W5:Y:S02]  /*1a5a0*/  S2R R14, SR_CTAID.Y ;  /* 0x00000000000e7919 */ /* 0x000f640000002600 */
[----:B------:R-:W-:Y:S04]  /*1a5b0*/  STS [R4+0x6000], R64 ;  /* 0x0060004004007388 */ /* 0x000fe80000000800 */
[----:B------:R1:W-:Y:S01]  /*1a5c0*/  STS [R4+0x6400], R63 ;  /* 0x0064003f04007388 */ /* 0x0003e20000000800 */
[----:B------:R-:W-:Y:S06]  /*1a5d0*/  BAR.SYNC.DEFER_BLOCKING 0x0 ;  /* 0x0000000000007b1d */ /* 0x000fec0000010000 */
[----:B------:R-:W1:Y:S01]  /*1a5e0*/  S2R R28, SR_CTAID.Z ;  /* 0x00000000001c7919 */ /* 0x000e620000002700 */
[----:B----4-:R-:W-:-:S04]  /*1a5f0*/  LEA.HI.SX32 R2, R132, 0x10, 0x1d ;  /* 0x0000001084027811 */ /* 0x010fc800078feaff */
[----:B------:R-:W-:Y:S01]  /*1a600*/  ISETP.GE.AND P4, PT, R2, UR6, PT ;  /* 0x0000000602007c0c */ /* 0x000fe2000bf86270 */
[----:B---3--:R-:W-:Y:S01]  /*1a610*/  @P3 FMUL.FTZ R2, R5, 0.69314718246459960938 ;  /* 0x3f31721805023820 */ /* 0x008fe20000410000 */
[----:B------:R-:W-:-:S03]  /*1a620*/  LEA.HI.SX32 R5, R132, 0x20, 0x1d ;  /* 0x0000002084057811 */ /* 0x000fc600078feaff */
[----:B------:R-:W-:Y:S01]  /*1a630*/  @P3 FFMA.FTZ R19, R135, R10, R2 ;  /* 0x0000000a87133223 */ /* 0x000fe20000010002 */
[----:B--2---:R-:W-:Y:S01]  /*1a640*/  IMAD R2, R7, UR7, RZ ;  /* 0x0000000707027c24 */ /* 0x004fe2000f8e02ff */
[----:B------:R-:W-:Y:S01]  /*1a650*/  ISETP.GE.AND P3, PT, R5, UR6, PT ;  /* 0x0000000605007c0c */ /* 0x000fe2000bf66270 */
[----:B-----5:R-:W-:Y:S01]  /*1a660*/  IMAD R3, R14, R0, RZ ;  /* 0x000000000e037224 */ /* 0x020fe200078e02ff */
[----:B-1----:R-:W1:Y:S01]  /*1a670*/  @P5 MUFU.LG2 R4, R138 ;  /* 0x0000008a00045308 */ /* 0x002e620000000c00 */
[----:B------:R-:W-:Y:S01]  /*1a680*/  @P1 IMAD R0, R9, R8, RZ ;  /* 0x0000000809001224 */ /* 0x000fe200078e02ff */
[----:B------:R2:W3:Y:S01]  /*1a690*/  LDS.128 R24, [R244+0x3800] ;  /* 0x00380000f4187984 */ /* 0x0004e20000000c00 */
[----:B------:R-:W-:Y:S02]  /*1a6a0*/  @!P1 MOV R0, R6 ;  /* 0x0000000600009202 */ /* 0x000fe40000000f00 */
[----:B------:R-:W-:Y:S02]  /*1a6b0*/  SEL R3, R3, RZ, !P6 ;  /* 0x000000ff03037207 */ /* 0x000fe40007000000 */
[----:B------:R-:W-:Y:S01]  /*1a6c0*/  LOP3.LUT P6, RZ, R140, 0x3, RZ, 0xc0, !PT ;  /* 0x000000038cff7812 */ /* 0x000fe200078cc0ff */
[----:B------:R-:W4:Y:S01]  /*1a6d0*/  @P2 MUFU.LG2 R8, R139 ;  /* 0x0000008b00082308 */ /* 0x000f220000000c00 */
[----:B------:R-:W-:Y:S01]  /*1a6e0*/  SHF.L.U32 R2, R2, 0x7, RZ ;  /* 0x0000000702027819 */ /* 0x000fe200000006ff */
[----:B-1----:R-:W-:Y:S01]  /*1a6f0*/  @P5 FMUL.FTZ R4, R4, 0.69314718246459960938 ;  /* 0x3f31721804045820 */ /* 0x002fe20000410000 */
[----:B------:R-:W-:Y:S01]  /*1a700*/  IMAD R3, R28, R0, R3 ;  /* 0x000000001c037224 */ /* 0x000fe200078e0203 */
[----:B------:R-:W-:-:S02]  /*1a710*/  IADD3 R0, R20, 0x30, RZ ;  /* 0x0000003014007810 */ /* 0x000fc40007ffe0ff */
[----:B------:R-:W-:Y:S02]  /*1a720*/  @P5 FFMA.FTZ R16, R134, R11, R4 ;  /* 0x0000000b86105223 */ /* 0x000fe40000010004 */
[----:B------:R-:W-:Y:S01]  /*1a730*/  ISETP.GE.AND P1, PT, R0, UR14, PT ;  /* 0x0000000e00007c0c */ /* 0x000fe2000bf26270 */
[----:B----4-:R-:W-:Y:S01]  /*1a740*/  @P2 FMUL.FTZ R5, R8, 0.69314718246459960938 ;  /* 0x3f31721808052820 */ /* 0x010fe20000410000 */
[----:B------:R-:W-:-:S03]  /*1a750*/  SHF.R.S32.HI R0, RZ, 0x1f, R2 ;  /* 0x0000001fff007819 */ /* 0x000fc60000011402 */
[----:B------:R-:W-:Y:S01]  /*1a760*/  @P2 FFMA.FTZ R17, R133, R12, R5 ;  /* 0x0000000c85112223 */ /* 0x000fe20000010005 */
[--C-:B------:R-:W-:Y:S02]  /*1a770*/  IADD3 R5, P5, P2, R2, R68, R3.reuse ;  /* 0x0000004402057210 */ /* 0x100fe40007abe003 */
        /* <DEDUP_REMOVED lines=20> */
[----:B------:R-:W-:-:S04]  /*1a8c0*/  ISETP.GE.AND P0, PT, R2, UR14, PT ;  /* 0x0000000e02007c0c */ /* 0x000fc8000bf06270 */
[----:B------:R-:W-:-:S09]  /*1a8d0*/  ISETP.GE.AND P1, PT, R11, UR14, PT ;  /* 0x0000000e0b007c0c */ /* 0x000fd2000bf26270 */
[----:B------:R-:W-:-:S04]  /*1a8e0*/  @!P0 IMAD R0, R2, R7, RZ ;  /* 0x0000000702008224 */ /* 0x000fc800078e02ff */
[----:B------:R-:W-:Y:S01]  /*1a8f0*/  @!P1 IMAD R3, R11, R7, RZ ;  /* 0x000000070b039224 */ /* 0x000fe200078e02ff */
[----:B------:R-:W-:-:S04]  /*1a900*/  @!P0 IADD3 R6, P2, R0, R5, RZ ;  /* 0x0000000500068210 */ /* 0x000fc80007f5e0ff */
[----:B------:R-:W-:Y:S01]  /*1a910*/  @!P0 LEA.HI.X.SX32 R9, R0, R4, 0x1, P2 ;  /* 0x0000000400098211 */ /* 0x000fe200010f0eff */
[----:B------:R-:W-:Y:S01]  /*1a920*/  VIADD R0, R2, 0x40 ;  /* 0x0000004002007836 */ /* 0x000fe20000000000 */
[----:B------:R-:W-:-:S04]  /*1a930*/  @!P1 IADD3 R10, P2, R3, R5, RZ ;  /* 0x00000005030a9210 */ /* 0x000fc80007f5e0ff */
[----:B------:R-:W-:Y:S02]  /*1a940*/  ISETP.GE.AND P6, PT, R0, UR14, PT ;  /* 0x0000000e00007c0c */ /* 0x000fe4000bfc6270 */
[----:B------:R-:W-:-:S11]  /*1a950*/  @!P1 LEA.HI.X.SX32 R14, R3, R4, 0x1, P2 ;  /* 0x00000004030e9211 */ /* 0x000fd600010f0eff */
        /* <DEDUP_REMOVED lines=27> */
.L_x_334:
[----:B------:R-:W-:Y:S05]  /*1ab10*/  BSYNC B0 ;  /* 0x0000000000007941 */ /* 0x000fea0003800000 */
.L_x_333:
[----:B------:R1:W5:Y:S01]  /*1ab20*/  LDL R29, [R1+0x2c] ;  /* 0x00002c00011d7983 */ /* 0x0003620000100800 */
[C---:B--2---:R-:W-:Y:S01]  /*1ab30*/  VIADD R3, R20.reuse, 0x40 ;  /* 0x0000004014037836 */ /* 0x044fe20000000000 */
[----:B------:R-:W-:Y:S01]  /*1ab40*/  SHF.R.S32.HI R4, RZ, 0x1f, R23 ;  /* 0x0000001fff047819 */ /* 0x000fe20000011417 */
[----:B------:R-:W-:Y:S01]  /*1ab50*/  VIADD R0, R20, 0x50 ;  /* 0x0000005014007836 */ /* 0x000fe20000000000 */
[----:B------:R1:W2:Y:S01]  /*1ab60*/  LDS.128 R16, [R244] ;  /* 0x00000000f4107984 */ /* 0x0002a20000000c00 */
[----:B------:R-:W-:Y:S01]  /*1ab70*/  IADD3 R2, P2, R23, UR10, RZ ;  /* 0x0000000a17027c10 */ /* 0x000fe2000ff5e0ff */
[----:B------:R-:W-:Y:S01]  /*1ab80*/  ULDC.64 UR4, c[0x0][0x2a0] ;  /* 0x0000a80000047ab9 */ /* 0x000fe20000000a00 */
[----:B------:R-:W-:Y:S01]  /*1ab90*/  SHF.R.S32.HI R5, RZ, 0x1f, R28 ;  /* 0x0000001fff057819 */ /* 0x000fe2000001141c */
[----:B------:R1:W4:Y:S01]  /*1aba0*/  LDS.128 R12, [R244+0x4000] ;  /* 0x00400000f40c7984 */ /* 0x0003220000000c00 */
[----:B------:R-:W-:Y:S01]  /*1abb0*/  ISETP.GE.AND P5, PT, R3, UR14, PT ;  /* 0x0000000e03007c0c */ /* 0x000fe2000bfa6270 */
[----:B------:R-:W-:Y:S01]  /*1abc0*/  BSSY B0, `(.L_x_335) ;  /* 0x000001a000007945 */ /* 0x000fe20003800000 */
[----:B------:R-:W-:Y:S01]  /*1abd0*/  IADD3.X R3, R4, UR8, RZ, P2, !PT ;  /* 0x0000000804037c10 */ /* 0x000fe200097fe4ff */
[----:B------:R-:W-:Y:S01]  /*1abe0*/  VIADD R22, R20, 0x60 ;  /* 0x0000006014167836 */ /* 0x000fe20000000000 */
[----:B------:R-:W-:Y:S01]  /*1abf0*/  ISETP.GE.AND P2, PT, R0, UR14, PT ;  /* 0x0000000e00007c0c */ /* 0x000fe2000bf46270 */
[----:B------:R-:W-:Y:S01]  /*1ac00*/  IMAD R0, R5, UR4, RZ ;  /* 0x0000000405007c24 */ /* 0x000fe2000f8e02ff */
[----:B------:R-:W-:Y:S01]  /*1ac10*/  SHF.R.S32.HI R21, RZ, 0x1f, R20 ;  /* 0x0000001fff157819 */ /* 0x000fe20000011414 */
[----:B------:R-:W-:Y:S01]  /*1ac20*/  IMAD.WIDE.U32 R10, R28, UR4, R2 ;  /* 0x000000041c0a7c25 */ /* 0x000fe2000f8e0002 */
[----:B------:R-:W-:-:S03]  /*1ac30*/  MOV R6, UR16 ;  /* 0x0000001000067c02 */ /* 0x000fc60008000f00 */
[----:B------:R-:W-:Y:S02]  /*1ac40*/  IMAD R0, R28, UR5, R0 ;  /* 0x000000051c007c24 */ /* 0x000fe4000f8e0200 */
[----:B------:R-:W-:-:S03]  /*1ac50*/  IMAD.WIDE R6, R6, 0x80, R20 ;  /* 0x0000008006067825 */ /* 0x000fc600078e0214 */
[----:B------:R-:W-:Y:S01]  /*1ac60*/  IADD3 R9, R11, R0, RZ ;  /* 0x000000000b097210 */ /* 0x000fe20007ffe0ff */
[----:B------:R-:W-:Y:S06]  /*1ac70*/  @P0 BRA `(.L_x_336) ;  /* 0x0000000000380947 */ /* 0x000fec0003800000 */
[----:B------:R-:W-:Y:S01]  /*1ac80*/  ULDC.64 UR4, c[0x0][0x298] ;  /* 0x0000a60000047ab9 */ /* 0x000fe20000000a00 */
[----:B------:R-:W-:Y:S02]  /*1ac90*/  IMAD.MOV.U32 R8, RZ, RZ, R10 ;  /* 0x000000ffff087224 */ /* 0x000fe400078e000a */
[----:B------:R-:W-:Y:S02]  /*1aca0*/  IMAD R0, R7, UR4, RZ ;  /* 0x0000000407007c24 */ /* 0x000fe4000f8e02ff */
[----:B------:R-:W-:-:S04]  /*1acb0*/  IMAD.WIDE.U32 R4, R6, UR4, R8 ;  /* 0x0000000406047c25 */ /* 0x000fc8000f8e0008 */
[----:B------:R-:W-:Y:S01]  /*1acc0*/  IMAD R0, R6, UR5, R0 ;  /* 0x0000000506007c24 */ /* 0x000fe2000f8e0200 */
[----:B------:R-:W-:Y:S02]  /*1acd0*/  ULDC.64 UR4, c[0x0][0x280] ;  /* 0x0000a00000047ab9 */ /* 0x000fe40000000a00 */
[C---:B------:R-:W-:Y:S01]  /*1ace0*/  LEA R2, P0, R4.reuse, UR4, 0x1 ;  /* 0x0000000404027c11 */ /* 0x040fe2000f8008ff */
[----:B------:R-:W-:Y:S01]  /*1acf0*/  ULDC UR4, c[0x0][0x2d0] ;  /* 0x0000b40000047ab9 */ /* 0x000fe20000000800 */
[----:B------:R-:W-:Y:S02]  /*1ad00*/  IADD3 R0, R5, R0, RZ ;  /* 0x0000000005007210 */ /* 0x000fe40007ffe0ff */
[----:B------:R-:W-:Y:S02]  /*1ad10*/  ISETP.GE.AND P6, PT, R23, UR4, PT ;  /* 0x0000000417007c0c */ /* 0x000fe4000bfc6270 */
[----:B------:R-:W-:Y:S02]  /*1ad20*/  LEA.HI.X R3, R4, UR5, R0, 0x1, P0 ;  /* 0x0000000504037c11 */ /* 0x000fe400080f0c00 */
[----:B-----5:R-:W-:-:S09]  /*1ad30*/  ISETP.GE.AND P0, PT, R29, UR4, PT ;  /* 0x000000041d007c0c */ /* 0x020fd2000bf06270 */
[----:B--2---:R2:W-:Y:S04]  /*1ad40*/  @!P6 STG.E.128 desc[UR20][R2.64], R16 ;  /* 0x000000100200e986 */ /* 0x0045e8000c101d14 */
[----:B----4-:R2:W-:Y:S02]  /*1ad50*/  @!P0 STG.E.128 desc[UR20][R2.64+0x80], R12 ;  /* 0x0000800c02008986 */ /* 0x0105e4000c101d14 */
.L_x_336:
[----:B------:R-:W-:Y:S05]  /*1ad60*/  BSYNC B0 ;  /* 0x0000000000007941 */ /* 0x000fea0003800000 */
.L_x_335:
[----:B--2---:R2:W1:Y:S01]  /*1ad70*/  LDS.128 R16, [R244+0x800] ;  /* 0x00080000f4107984 */ /* 0x0044620000000c00 */
[----:B------:R-:W-:Y:S01]  /*1ad80*/  BSSY B0, `(.L_x_337) ;  /* 0x0000016000007945 */ /* 0x000fe20003800000 */
[----:B------:R-:W-:Y:S02]  /*1ad90*/  ISETP.GE.AND P0, PT, R22, UR14, PT ;  /* 0x0000000e16007c0c */ /* 0x000fe4000bf06270 */
[----:B----4-:R2:W4:Y:S01]  /*1ada0*/  LDS.128 R12, [R244+0x4800] ;  /* 0x00480000f40c7984 */ /* 0x0105220000000c00 */
[----:B------:R-:W-:Y:S01]  /*1adb0*/  IADD3 R20, R20, 0x70, RZ ;  /* 0x0000007014147810 */ /* 0x000fe20007ffe0ff */
        /* <DEDUP_REMOVED lines=10> */
[C---:B------:R-:W-:Y:S01]  /*1ae60*/  LEA R2, P4, R4.reuse, UR4, 0x1 ;  /* 0x0000000404027c11 */ /* 0x040fe2000f8808ff */
[----:B------:R-:W-:Y:S01]  /*1ae70*/  IMAD.IADD R0, R5, 0x1, R0 ;  /* 0x0000000105007824 */ /* 0x000fe200078e0200 */
[----:B------:R-:W-:Y:S02]  /*1ae80*/  ULDC UR4, c[0x0][0x2d0] ;  /* 0x0000b40000047ab9 */ /* 0x000fe40000000800 */
[----:B------:R-:W-:Y:S02]  /*1ae90*/  ISETP.GE.AND P6, PT, R23, UR4, PT ;  /* 0x0000000417007c0c */ /* 0x000fe4000bfc6270 */
[----:B------:R-:W-:Y:S02]  /*1aea0*/  LEA.HI.X R3, R4, UR5, R0, 0x1, P4 ;  /* 0x0000000504037c11 */ /* 0x000fe4000a0f0c00 */
[----:B-----5:R-:W-:-:S09]  /*1aeb0*/  ISETP.GE.AND P4, PT, R29, UR4, PT ;  /* 0x000000041d007c0c */ /* 0x020fd2000bf86270 */
[----:B-1----:R1:W-:Y:S04]  /*1aec0*/  @!P6 STG.E.128 desc[UR20][R2.64], R16 ;  /* 0x000000100200e986 */ /* 0x0023e8000c101d14 */
[----:B----4-:R1:W-:Y:S02]  /*1aed0*/  @!P4 STG.E.128 desc[UR20][R2.64+0x80], R12 ;  /* 0x0000800c0200c986 */ /* 0x0103e4000c101d14 */
.L_x_338:
[----:B------:R-:W-:Y:S05]  /*1aee0*/  BSYNC B0 ;  /* 0x0000000000007941 */ /* 0x000fea0003800000 */
.L_x_337:
[----:B-1----:R1:W1:Y:S01]  /*1aef0*/  LDS.128 R16, [R244+0x1000] ;  /* 0x00100000f4107984 */ /* 0x0022620000000c00 */
[----:B------:R-:W-:Y:S01]  /*1af00*/  BSSY B0, `(.L_x_339) ;  /* 0x0000015000007945 */ /* 0x000fe20003800000 */
[----:B------:R-:W-:Y:S02]  /*1af10*/  ISETP.GE.AND P4, PT, R20, UR14, PT ;  /* 0x0000000e14007c0c */ /* 0x000fe4000bf86270 */
[----:B----4-:R4:W1:Y:S01]  /*1af20*/  LDS.128 R12, [R244+0x5000] ;  /* 0x00500000f40c7984 */ /* 0x0108620000000c00 */
[----:B------:R-:W-:Y:S10]  /*1af30*/  @P3 BRA `(.L_x_340) ;  /* 0x0000000000443947 */ /* 0x000ff40003800000 */
        /* <DEDUP_REMOVED lines=16> */
[----:B------:R1:W-:Y:S02]  /*1b040*/  @!P3 STG.E.128 desc[UR20][R2.64+0x80], R12 ;  /* 0x0000800c0200b986 */ /* 0x0003e4000c101d14 */
.L_x_340:
[----:B------:R-:W-:Y:S05]  /*1b050*/  BSYNC B0 ;  /* 0x0000000000007941 */ /* 0x000fea0003800000 */
.L_x_339:
[----:B-1----:R1:W1:Y:S01]  /*1b060*/  LDS.128 R16, [R244+0x1800] ;  /* 0x00180000f4107984 */ /* 0x0022620000000c00 */
[----:B------:R-:W-:Y:S03]  /*1b070*/  BSSY B0, `(.L_x_341) ;  /* 0x0000014000007945 */ /* 0x000fe60003800000 */
[----:B------:R1:W1:Y:S01]  /*1b080*/  LDS.128 R12, [R244+0x5800] ;  /* 0x00580000f40c7984 */ /* 0x0002620000000c00 */
[----:B------:R-:W-:Y:S05]  /*1b090*/  @P1 BRA `(.L_x_342) ;  /* 0x0000000000441947 */ /* 0x000fea0003800000 */
[----:B------:R-:W-:Y:S01]  /*1b0a0*/  IADD3 R0, P1, R6, 0x30, RZ ;  /* 0x0000003006007810 */ /* 0x000fe20007f3e0ff */
[----:B------:R-:W-:Y:S01]  /*1b0b0*/  ULDC.64 UR4, c[0x0][0x298] ;  /* 0x0000a60000047ab9 */ /* 0x000fe20000000a00 */
[----:B------:R-:W-:Y:S01]  /*1b0c0*/  MOV R3, R9 ;  /* 0x0000000900037202 */ /* 0x000fe20000000f00 */
[----:B------:R-:W-:Y:S02]  /*1b0d0*/  ULDC UR6, c[0x0][0x2d0] ;  /* 0x0000b40000067ab9 */ /* 0x000fe40000000800 */
[----:B------:R-:W-:Y:S01]  /*1b0e0*/  IMAD.X R2, RZ, RZ, R7, P1 ;  /* 0x000000ffff027224 */ /* 0x000fe200008e0607 */
[----:B------:R-:W-:Y:S02]  /*1b0f0*/  ISETP.GE.AND P3, PT, R23, UR6, PT ;  /* 0x0000000617007c0c */ /* 0x000fe4000bf66270 */
[----:B-----5:R-:W-:Y:S01]  /*1b100*/  ISETP.GE.AND P1, PT, R29, UR6, PT ;  /* 0x000000061d007c0c */ /* 0x020fe2000bf26270 */
[----:B------:R-:W-:Y:S02]  /*1b110*/  IMAD R20, R2, UR4, RZ ;  /* 0x0000000402147c24 */ /* 0x000fe4000f8e02ff */
[----:B------:R-:W-:-:S04]  /*1b120*/  IMAD.MOV.U32 R2, RZ, RZ, R10 ;  /* 0x000000ffff027224 */ /* 0x000fc800078e000a */
[----:B------:R-:W-:-:S04]  /*1b130*/  IMAD.WIDE.U32 R4, R0, UR4, R2 ;  /* 0x0000000400047c25 */ /* 0x000fc8000f8e0002 */
[----:B------:R-:W-:Y:S01]  /*1b140*/  IMAD R0, R0, UR5, R20 ;  /* 0x0000000500007c24 */ /* 0x000fe2000f8e0214 */
[----:B------:R-:W-:Y:S02]  /*1b150*/  ULDC.64 UR4, c[0x0][0x280] ;  /* 0x0000a00000047ab9 */ /* 0x000fe40000000a00 */
[----:B------:R-:W-:Y:S01]  /*1b160*/  LEA R2, P6, R4, UR4, 0x1 ;  /* 0x0000000404027c11 */ /* 0x000fe2000f8c08ff */
[----:B------:R-:W-:-:S05]  /*1b170*/  IMAD.IADD R0, R5, 0x1, R0 ;  /* 0x0000000105007824 */ /* 0x000fca00078e0200 */
[----:B------:R-:W-:-:S05]  /*1b180*/  LEA.HI.X R3, R4, UR5, R0, 0x1, P6 ;  /* 0x0000000504037c11 */ /* 0x000fca000b0f0c00 */
[----:B-1----:R1:W-:Y:S04]  /*1b190*/  @!P3 STG.E.128 desc[UR20][R2.64], R16 ;  /* 0x000000100200b986 */ /* 0x0023e8000c101d14 */
[----:B------:R1:W-:Y:S02]  /*1b1a0*/  @!P1 STG.E.128 desc[UR20][R2.64+0x80], R12 ;  /* 0x0000800c02009986 */ /* 0x0003e4000c101d14 */
.L_x_342:
[----:B------:R-:W-:Y:S05]  /*1b1b0*/  BSYNC B0 ;  /* 0x0000000000007941 */ /* 0x000fea0003800000 */
.L_x_341:
        /* <DEDUP_REMOVED lines=21> */
.L_x_344:
[----:B------:R-:W-:Y:S05]  /*1b310*/  BSYNC B0 ;  /* 0x0000000000007941 */ /* 0x000fea0003800000 */
.L_x_343:
        /* <DEDUP_REMOVED lines=21> */
.L_x_346:
[----:B------:R-:W-:Y:S05]  /*1b470*/  BSYNC B0 ;  /* 0x0000000000007941 */ /* 0x000fea0003800000 */
.L_x_345:
        /* <DEDUP_REMOVED lines=21> */
.L_x_348:
[----:B------:R-:W-:Y:S05]  /*1b5d0*/  BSYNC B0 ;  /* 0x0000000000007941 */ /* 0x000fea0003800000 */
.L_x_347:
[----:B-12-4-:R-:W1:Y:S01]  /*1b5e0*/  LDS.128 R244, [R244+0x7800] ;  /* 0x00780000f4f47984 */ /* 0x016e620000000c00 */
        /* <DEDUP_REMOVED lines=16> */
[----:B---3--:R2:W-:Y:S01]  /*1b6f0*/  @!P1 STG.E.128 desc[UR20][R2.64], R24 ;  /* 0x0000001802009986 */ /* 0x0085e2000c101d14 */
[----:B------:R-:W-:Y:S05]  /*1b700*/  @P0 EXIT ;  /* 0x000000000000094d */ /* 0x000fea0003800000 */
[----:B-1----:R-:W-:Y:S01]  /*1b710*/  STG.E.128 desc[UR20][R2.64+0x80], R244 ;  /* 0x000080f402007986 */ /* 0x002fe2000c101d14 */
[----:B------:R-:W-:Y:S05]  /*1b720*/  EXIT ;  /* 0x000000000000794d */ /* 0x000fea0003800000 */
.L_x_281:
        /* <DEDUP_REMOVED lines=27> */
[----:B------:R-:W-:Y:S01]  /*1b8e0*/  VIADD R18, R8, 0x20 ;  /* 0x0000002008127836 */ /* 0x000fe20000000000 */
[----:B------:R-:W-:Y:S01]  /*1b8f0*/  @!UP0 UMOV UR12, UR18 ;  /* 0x00000012000c8c82 */ /* 0x000fe20008000000 */
[----:B------:R-:W-:Y:S01]  /*1b900*/  UISETP.NE.AND UP0, UPT, UR10, URZ, !UP2 ;  /* 0x0000003f0a00728c */ /* 0x000fe2000d705270 */
[----:B------:R-:W-:Y:S01]  /*1b910*/  IADD3 R2, P0, R14, UR12, RZ ;  /* 0x0000000c0e027c10 */ /* 0x000fe2000ff1e0ff */
        /* <DEDUP_REMOVED lines=56> */
.L_x_350:
[----:B------:R-:W-:Y:S05]  /*1bca0*/  BSYNC B0 ;  /* 0x0000000000007941 */ /* 0x000fea0003800000 */
.L_x_349:
[----:B------:R-:W-:Y:S01]  /*1bcb0*/  BSSY B0, `(.L_x_351) ;  /* 0x0000015000007945 */ /* 0x000fe20003800000 */
[----:B------:R-:W-:Y:S02]  /*1bcc0*/  ISETP.GE.AND P4, PT, R22, UR17, PT ;  /* 0x0000001116007c0c */ /* 0x000fe4000bf86270 */
[----:B------:R-:W-:Y:S01]  /*1bcd0*/  IADD3 R21, R8, 0x50, RZ ;  /* 0x0000005008157810 */ /* 0x000fe20007ffe0ff */
[----:B------:R-:W-:Y:S05]  /*1bce0*/  @P0 BRA `(.L_x_352) ;  /* 0x0000000000440947 */ /* 0x000fea0003800000 */
[----:B------:R-:W-:Y:S01]  /*1bcf0*/  IADD3 R0, P0, R6, 0x10, RZ ;  /* 0x0000001006007810 */ /* 0x000fe20007f1e0ff */
[----:B------:R-:W-:Y:S01]  /*1bd00*/  ULDC.64 UR4, c[0x0][0x298] ;  /* 0x0000a60000047ab9 */ /* 0x000fe20000000a00 */
[----:B------:R-:W-:Y:S01]  /*1bd10*/  MOV R5, R11 ;  /* 0x0000000b00057202 */ /* 0x000fe20000000f00 */
[----:B------:R-:W-:Y:S01]  /*1bd20*/  IMAD.MOV.U32 R4, RZ, RZ, R12 ;  /* 0x000000ffff047224 */ /* 0x000fe200078e000c */
[----:B------:R-:W-:Y:S01]  /*1bd30*/  ULDC UR7, c[0x0][0x2d0] ;  /* 0x0000b40000077ab9 */ /* 0x000fe20000000800 */
[----:B-1----:R-:W-:Y:S01]  /*1bd40*/  IMAD.X R2, RZ, RZ, R7, P0 ;  /* 0x000000ffff027224 */ /* 0x002fe200000e0607 */
        /* <DEDUP_REMOVED lines=11> */
.L_x_352:
[----:B------:R-:W-:Y:S05]  /*1be00*/  BSYNC B0 ;  /* 0x0000000000007941 */ /* 0x000fea0003800000 */
.L_x_351:
        /* <DEDUP_REMOVED lines=9> */
[----:B-12---:R-:W-:Y:S01]  /*1bea0*/  IMAD.X R2, RZ, RZ, R7, P3 ;  /* 0x000000ffff027224 */ /* 0x006fe200018e0607 */
        /* <DEDUP_REMOVED lines=11> */
.L_x_354:
[----:B------:R-:W-:Y:S05]  /*1bf60*/  BSYNC B0 ;  /* 0x0000000000007941 */ /* 0x000fea0003800000 */
.L_x_353:
        /* <DEDUP_REMOVED lines=9> */
[----:B-123--:R-:W-:Y:S01]  /*1c000*/  IMAD.X R2, RZ, RZ, R7, P2 ;  /* 0x000000ffff027224 */ /* 0x00efe200010e0607 */
        /* <DEDUP_REMOVED lines=11> */
.L_x_356:
[----:B------:R-:W-:Y:S05]  /*1c0c0*/  BSYNC B0 ;  /* 0x0000000000007941 */ /* 0x000fea0003800000 */
.L_x_355:
[----:B------:R-:W-:Y:S01]  /*1c0d0*/  BSSY B0, `(.L_x_357) ;  /* 0x0000014000007945 */ /* 0x000fe20003800000 */
[----:B------:R-:W-:-:S03]  /*1c0e0*/  ISETP.GE.AND P2, PT, R16, UR17, PT ;  /* 0x0000001110007c0c */ /* 0x000fc6000bf46270 */
[----:B------:R-:W-:Y:S10]  /*1c0f0*/  @P4 BRA `(.L_x_358) ;  /* 0x0000000000444947 */ /* 0x000ff40003800000 */
[----:B------:R-:W-:Y:S01]  /*1c100*/  IADD3 R0, P4, R6, 0x40, RZ ;  /* 0x0000004006007810 */ /* 0x000fe20007f9e0ff */
[----:B------:R-:W-:Y:S01]  /*1c110*/  ULDC.64 UR4, c[0x0][0x298] ;  /* 0x0000a60000047ab9 */ /* 0x000fe20000000a00 */
[----:B------:R-:W-:Y:S01]  /*1c120*/  MOV R5, R11 ;  /* 0x0000000b00057202 */ /* 0x000fe20000000f00 */
[----:B------:R-:W-:Y:S01]  /*1c130*/  IMAD.MOV.U32 R4, RZ, RZ, R12 ;  /* 0x000000ffff047224 */ /* 0x000fe200078e000c */
[----:B------:R-:W-:Y:S01]  /*1c140*/  ULDC UR7, c[0x0][0x2d0] ;  /* 0x0000b40000077ab9 */ /* 0x000fe20000000800 */
[----:B-1234-:R-:W-:Y:S01]  /*1c150*/  IMAD.X R2, RZ, RZ, R7, P4 ;  /* 0x000000ffff027224 */ /* 0x01efe200020e0607 */
        /* <DEDUP_REMOVED lines=11> */
.L_x_358:
[----:B------:R-:W-:Y:S05]  /*1c210*/  BSYNC B0 ;  /* 0x0000000000007941 */ /* 0x000fea0003800000 */
.L_x_357:
[----:B------:R-:W-:Y:S01]  /*1c220*/  BSSY B0, `(.L_x_359) ;  /* 0x0000014000007945 */ /* 0x000fe20003800000 */
[----:B------:R-:W-:-:S03]  /*1c230*/  ISETP.GE.OR P5, PT, R8, UR17, P1 ;  /* 0x0000001108007c0c */ /* 0x000fc60008fa6670 */
        /* <DEDUP_REMOVED lines=18> */
.L_x_360:
[----:B------:R-:W-:Y:S05]  /*1c360*/  BSYNC B0 ;  /* 0x0000000000007941 */ /* 0x000fea0003800000 */
.L_x_359:
        /* <DEDUP_REMOVED lines=20> */
.L_x_362:
[----:B------:R-:W-:Y:S05]  /*1c4b0*/  BSYNC B0 ;  /* 0x0000000000007941 */ /* 0x000fea0003800000 */
.L_x_361:
[----:B------:R-:W-:Y:S01]  /*1c4c0*/  BSSY B0, `(.L_x_363) ;  /* 0x0000014000007945 */ /* 0x000fe20003800000 */
[----:B------:R-:W-:-:S03]  /*1c4d0*/  ISETP.GE.OR P6, PT, R18, UR17, P1 ;  /* 0x0000001112007c0c */ /* 0x000fc60008fc6670 */
[----:B------:R-:W-:Y:S10]  /*1c4e0*/  @P2 BRA `(.L_x_364) ;  /* 0x0000000000442947 */ /* 0x000ff40003800000 */
[----:B------:R-:W-:Y:S01]  /*1c4f0*/  IADD3 R0, P2, R6, 0x70, RZ ;  /* 0x0000007006007810 */ /* 0x000fe20007f5e0ff */
[----:B------:R-:W-:Y:S01]  /*1c500*/  ULDC.64 UR4, c[0x0][0x298] ;  /* 0x0000a60000047ab9 */ /* 0x000fe20000000a00 */
[----:B-1234-:R-:W-:Y:S01]  /*1c510*/  MOV R3, R11 ;  /* 0x0000000b00037202 */ /* 0x01efe20000000f00 */
        /* <DEDUP_REMOVED lines=14> */
.L_x_364:
[----:B------:R-:W-:Y:S05]  /*1c600*/  BSYNC B0 ;  /* 0x0000000000007941 */ /* 0x000fea0003800000 */
.L_x_363:
[----:B------:R-:W-:Y:S04]  /*1c610*/  BSSY B0, `(.L_x_365) ;  /* 0x000000a000007945 */ /* 0x000fe80003800000 */
[----:B------:R-:W-:Y:S05]  /*1c620*/  @P5 BRA `(.L_x_366) ;  /* 0x0000000000205947 */ /* 0x000fea0003800000 */
[----:B------:R-:W-:Y:S01]  /*1c630*/  IMAD R0, R8, UR9, RZ ;  /* 0x0000000908007c24 */ /* 0x000fe2000f8e02ff */
[----:B------:R-:W-:-:S04]  /*1c640*/  ULDC.64 UR4, c[0x0][0x2b0] ;  /* 0x0000ac0000047ab9 */ /* 0x000fc80000000a00 */
[----:B-1234-:R-:W-:-:S04]  /*1c650*/  IADD3 R3, P2, R0, UR6, RZ ;  /* 0x0000000600037c10 */ /* 0x01efc8000ff5e0ff */
[----:B------:R-:W-:Y:S02]  /*1c660*/  LEA.HI.X.SX32 R0, R0, UR26, 0x1, P2 ;  /* 0x0000001a00007c11 */ /* 0x000fe400090f0eff */
[----:B------:R-:W-:-:S04]  /*1c670*/  LEA R2, P2, R3, UR4, 0x2 ;  /* 0x0000000403027c11 */ /* 0x000fc8000f8410ff */
[----:B------:R-:W-:Y:S01]  /*1c680*/  LEA.HI.X R3, R3, UR5, R0, 0x2, P2 ;  /* 0x0000000503037c11 */ /* 0x000fe200090f1400 */
[----:B------:R-:W-:-:S05]  /*1c690*/  IMAD.MOV.U32 R0, RZ, RZ, 0x7f800000 ;  /* 0x7f800000ff007424 */ /* 0x000fca00078e00ff */
[----:B------:R1:W-:Y:S03]  /*1c6a0*/  STG.E desc[UR20][R2.64], R0 ;  /* 0x0000000002007986 */ /* 0x0003e6000c101914 */
.L_x_366:
[----:B------:R-:W-:Y:S05]  /*1c6b0*/  BSYNC B0 ;  /* 0x0000000000007941 */ /* 0x000fea0003800000 */
.L_x_365:
        /* <DEDUP_REMOVED lines=9> */
[----:B--234-:R-:W-:-:S04]  /*1c750*/  IADD3 R3, P0, R0, UR6, RZ ;  /* 0x0000000600037c10 */ /* 0x01cfc8000ff1e0ff */
[----:B------:R-:W-:Y:S02]  /*1c760*/  LEA.HI.X.SX32 R0, R0, UR26, 0x1, P0 ;  /* 0x0000001a00007c11 */ /* 0x000fe400080f0eff */
[----:B------:R-:W-:-:S04]  /*1c770*/  LEA R2, P0, R3, UR4, 0x2 ;  /* 0x0000000403027c11 */ /* 0x000fc8000f8010ff */
[----:B------:R-:W-:Y:S01]  /*1c780*/  LEA.HI.X R3, R3, UR5, R0, 0x2, P0 ;  /* 0x0000000503037c11 */ /* 0x000fe200080f1400 */
[----:B------:R-:W-:-:S05]  /*1c790*/  IMAD.MOV.U32 R0, RZ, RZ, 0x7f800000 ;  /* 0x7f800000ff007424 */ /* 0x000fca00078e00ff */
[----:B------:R1:W-:Y:S03]  /*1c7a0*/  STG.E desc[UR20][R2.64], R0 ;  /* 0x0000000002007986 */ /* 0x0003e6000c101914 */
.L_x_368:
[----:B------:R-:W-:Y:S05]  /*1c7b0*/  BSYNC B0 ;  /* 0x0000000000007941 */ /* 0x000fea0003800000 */
.L_x_367:
[----:B------:R-:W-:Y:S04]  /*1c7c0*/  BSSY B0, `(.L_x_369) ;  /* 0x000000a000007945 */ /* 0x000fe80003800000 */
[----:B------:R-:W-:Y:S05]  /*1c7d0*/  @P6 BRA `(.L_x_370) ;  /* 0x0000000000206947 */ /* 0x000fea0003800000 */
        /* <DEDUP_REMOVED lines=8> */
.L_x_370:
[----:B------:R-:W-:Y:S05]  /*1c860*/  BSYNC B0 ;  /* 0x0000000000007941 */ /* 0x000fea0003800000 */
.L_x_369:
        /* <DEDUP_REMOVED lines=10> */
.L_x_372:
[----:B------:R-:W-:Y:S05]  /*1c910*/  BSYNC B0 ;  /* 0x0000000000007941 */ /* 0x000fea0003800000 */
.L_x_371:
        /* <DEDUP_REMOVED lines=10> */
.L_x_374:
[----:B------:R-:W-:Y:S05]  /*1c9c0*/  BSYNC B0 ;  /* 0x0000000000007941 */ /* 0x000fea0003800000 */
.L_x_373:
        /* <DEDUP_REMOVED lines=10> */
.L_x_376:
[----:B------:R-:W-:Y:S05]  /*1ca70*/  BSYNC B0 ;  /* 0x0000000000007941 */ /* 0x000fea0003800000 */
.L_x_375:
        /* <DEDUP_REMOVED lines=10> */
.L_x_378:
[----:B------:R-:W-:Y:S05]  /*1cb20*/  BSYNC B0 ;  /* 0x0000000000007941 */ /* 0x000fea0003800000 */
.L_x_377:
[----:B------:R-:W-:Y:S05]  /*1cb30*/  @P1 EXIT ;  /* 0x000000000000194d */ /* 0x000fea0003800000 */
[----:B-1----:R-:W-:Y:S01]  /*1cb40*/  IMAD R0, R16, UR9, RZ ;  /* 0x0000000910007c24 */ /* 0x002fe2000f8e02ff */
[----:B------:R-:W-:-:S04]  /*1cb50*/  ULDC.64 UR4, c[0x0][0x2b0] ;  /* 0x0000ac0000047ab9 */ /* 0x000fc80000000a00 */
[----:B--234-:R-:W-:-:S04]  /*1cb60*/  IADD3 R3, P0, R0, UR6, RZ ;  /* 0x0000000600037c10 */ /* 0x01cfc8000ff1e0ff */
[----:B------:R-:W-:Y:S02]  /*1cb70*/  LEA.HI.X.SX32 R0, R0, UR26, 0x1, P0 ;  /* 0x0000001a00007c11 */ /* 0x000fe400080f0eff */
[----:B------:R-:W-:-:S04]  /*1cb80*/  LEA R2, P0, R3, UR4, 0x2 ;  /* 0x0000000403027c11 */ /* 0x000fc8000f8010ff */
[----:B------:R-:W-:Y:S01]  /*1cb90*/  LEA.HI.X R3, R3, UR5, R0, 0x2, P0 ;  /* 0x0000000503037c11 */ /* 0x000fe200080f1400 */
[----:B------:R-:W-:-:S05]  /*1cba0*/  IMAD.MOV.U32 R0, RZ, RZ, 0x7f800000 ;  /* 0x7f800000ff007424 */ /* 0x000fca00078e00ff */
[----:B------:R-:W-:Y:S01]  /*1cbb0*/  STG.E desc[UR20][R2.64], R0 ;  /* 0x0000000002007986 */ /* 0x000fe2000c101914 */
[----:B------:R-:W-:Y:S05]  /*1cbc0*/  EXIT ;  /* 0x000000000000794d */ /* 0x000fea0003800000 */
.L_x_379:
        /* <DEDUP_REMOVED lines=11> */
.L_x_1742:


//--------------------- .text._ZN5flash16flash_fwd_kernelI23Flash_fwd_kernel_traitsILi128ELi128ELi64ELi4ELb0ELb0EN7cutlass10bfloat16_tE19Flash_kernel_traitsILi128ELi128ELi64ELi4ES3_EELb0ELb1ELb0ELb1ELb0ELb0ELb0ELb0EEEvNS_16Flash_fwd_paramsE --------------------------
	.section	.text._ZN5flash16flash_fwd_kernelI23Flash_fwd_kernel_traitsILi128ELi128ELi64ELi4ELb0ELb0EN7cutlass10bfloat16_tE19Flash_kernel_traitsILi128ELi128ELi64ELi4ES3_EELb0ELb1ELb0ELb1ELb0ELb0ELb0ELb0EEEvNS_16Flash_fwd_paramsE,"ax",@progbits
	.align	128
        .global         _ZN5flash16flash_fwd_kernelI23Flash_fwd_kernel_traitsILi128ELi128ELi64ELi4ELb0ELb0EN7cutlass10bfloat16_tE19Flash_kernel_traitsILi128ELi128ELi64ELi4ES3_EELb0ELb1ELb0ELb1ELb0ELb0ELb0ELb0EEEvNS_16Flash_fwd_paramsE
        .type           _ZN5flash16flash_fwd_kernelI23Flash_fwd_kernel_traitsILi128ELi128ELi64ELi4ELb0ELb0EN7cutlass10bfloat16_tE19Flash_kernel_traitsILi128ELi128ELi64ELi4ES3_EELb0ELb1ELb0ELb1ELb0ELb0ELb0ELb0EEEvNS_16Flash_fwd_paramsE,@function
        .size           _ZN5flash16flash_fwd_kernelI23Flash_fwd_kernel_traitsILi128ELi128ELi64ELi4ELb0ELb0EN7cutlass10bfloat16_tE19Flash_kernel_traitsILi128ELi128ELi64ELi4ES3_EELb0ELb1ELb0ELb1ELb0ELb0ELb0ELb0EEEvNS_16Flash_fwd_paramsE,(.L_x_1743 - _ZN5flash16flash_fwd_kernelI23Flash_fwd_kernel_traitsILi128ELi128ELi64ELi4ELb0ELb0EN7cutlass10bfloat16_tE19Flash_kernel_traitsILi128ELi128ELi64ELi4ES3_EELb0ELb1ELb0ELb1ELb0ELb0ELb0ELb0EEEvNS_16Flash_fwd_paramsE)
        .other          _ZN5flash16flash_fwd_kernelI23Flash_fwd_kernel_traitsILi128ELi128ELi64ELi4ELb0ELb0EN7cutlass10bfloat16_tE19Flash_kernel_traitsILi128ELi128ELi64ELi4ES3_EELb0ELb1ELb0ELb1ELb0ELb0ELb0ELb0EEEvNS_16Flash_fwd_paramsE,@"STO_CUDA_ENTRY STV_DEFAULT"
_ZN5flash16flash_fwd_kernelI23Flash_fwd_kernel_traitsILi128ELi128ELi64ELi4ELb0ELb0EN7cutlass10bfloat16_tE19Flash_kernel_traitsILi128ELi128ELi64ELi4ES3_EELb0ELb1ELb0ELb1ELb0ELb0ELb0ELb0EEEvNS_16Flash_fwd_paramsE:
.text._ZN5flash16flash_fwd_kernelI23Flash_fwd_kernel_traitsILi128ELi128ELi64ELi4ELb0ELb0EN7cutlass10bfloat16_tE19Flash_kernel_traitsILi128ELi128ELi64ELi4ES3_EELb0ELb1ELb0ELb1ELb0ELb0ELb0ELb0EEEvNS_16Flash_fwd_paramsE:
        /* <DEDUP_REMOVED lines=55> */
.L_x_380:
[----:B------:R-:W-:-:S05]  /*0370*/  ULDC UR7, c[0x0][0x2c8] ;  /* 0x0000b20000077ab9 */ /* 0x000fca0000000800 */
.L_x_381:
        /* <DEDUP_REMOVED lines=42> */
[----:B------:R-:W-:Y:S01]  /*0620*/  UISETP.NE.AND UP0, UPT, UR6, -0x1, UPT ;  /* 0xffffffff0600788c */ /* 0x000fe2000bf05270 */
[----:B------:R-:W-:Y:S01]  /*0630*/  LEA.HI R14, R15, R132, RZ, 0x4 ;  /* 0x000000840f0e7211 */ /* 0x000fe200078f20ff */
[----:B------:R-:W-:Y:S02]  /*0640*/  UIADD3 UR14, -UR25, UR17, URZ ;  /* 0x00000011190e7290 */ /* 0x000fe4000fffe13f */
[----:B------:R-:W-:Y:S02]  /*0650*/  USHF.R.S32.HI UR23, URZ, 0x1f, UR26 ;  /* 0x0000001f3f177899 */ /* 0x000fe4000801141a */
[----:B------:R-:W-:-:S03]  /*0660*/  PLOP3.LUT P1, PT, PT, PT, UP0, 0x80, 0x0 ;  /* 0x000000000000781c */ /* 0x000fc60003f2f008 */
[----:B------:R-:W-:Y:S01]  /*0670*/  @UP1 ULDC.64 UR4, c[0x0][0x240] ;  /* 0x0000900000041ab9 */ /* 0x000fe20000000a00 */
[----:B------:R-:W-:Y:S02]  /*0680*/  @!UP1 USHF.R.S32.HI UR7, URZ, 0x1f, UR24 ;  /* 0x0000001f3f079899 */ /* 0x000fe40008011418 */
[----:B------:R-:W-:Y:S02]  /*0690*/  @UP1 UIMAD.WIDE.U32 UR12, UR15, UR4, URZ ;  /* 0x000000040f0c12a5 */ /* 0x000fe4000f8e003f */
[----:B------:R-:W-:Y:S02]  /*06a0*/  @UP0 UIADD3 UR27, UR11, UR6, URZ ;  /* 0x000000060b1b0290 */ /* 0x000fe4000fffe03f */
[----:B------:R-:W-:Y:S01]  /*06b0*/  @UP1 UIMAD UR10, UR15, UR5, UR13 ;  /* 0x000000050f0a12a4 */ /* 0x000fe2000f8e020d */
[----:B------:R-:W-:Y:S01]  /*06c0*/  @UP0 ULDC.64 UR8, c[0x0][0x248] ;  /* 0x0000920000080ab9 */ /* 0x000fe20000000a00 */
[----:B-1----:R-:W-:Y:S01]  /*06d0*/  IABS R3, R0 ;  /* 0x0000000000037213 */ /* 0x002fe20000000000 */
[----:B------:R-:W-:Y:S01]  /*06e0*/  @!UP1 ULDC.64 UR4, c[0x0][0x228] ;  /* 0x00008a0000049ab9 */ /* 0x000fe20000000a00 */
[----:B------:R-:W-:-:S02]  /*06f0*/  @UP0 UIMAD.WIDE.U32 UR30, UR27, UR8, URZ ;  /* 0x000000081b1e02a5 */ /* 0x000fc4000f8e003f */
[----:B------:R-:W1:Y:S01]  /*0700*/  I2F.RP R5, R3 ;  /* 0x0000000300057306 */ /* 0x000e620000209400 */
[----:B------:R-:W-:Y:S02]  /*0710*/  @!UP1 UIMAD UR7, UR7, UR4, URZ ;  /* 0x00000004070792a4 */ /* 0x000fe4000f8e023f */
[----:B------:R-:W-:Y:S01]  /*0720*/  @!UP1 UIMAD.WIDE.U32 UR28, UR24, UR4, URZ ;  /* 0x00000004181c92a5 */ /* 0x000fe2000f8e003f */
[----:B--2---:R-:W-:Y:S01]  /*0730*/  IABS R4, R4 ;  /* 0x0000000400047213 */ /* 0x004fe20000000000 */
[----:B------:R-:W-:Y:S02]  /*0740*/  @!UP1 UIMAD UR5, UR24, UR5, UR7 ;  /* 0x00000005180592a4 */ /* 0x000fe4000f8e0207 */
[----:B------:R-:W-:Y:S02]  /*0750*/  @UP0 UIMAD UR27, UR27, UR9, URZ ;  /* 0x000000091b1b02a4 */ /* 0x000fe4000f8e023f */
[----:B------:R-:W-:Y:S02]  /*0760*/  @!UP1 UIADD3 UR10, UR29, UR5, URZ ;  /* 0x000000051d0a9290 */ /* 0x000fe4000fffe03f */
[----:B------:R-:W-:Y:S01]  /*0770*/  @UP0 UIADD3 UR27, UR31, UR27, URZ ;  /* 0x0000001b1f1b0290 */ /* 0x000fe2000fffe03f */
[----:B------:R-:W-:Y:S01]  /*0780*/  @!UP1 UMOV UR12, UR28 ;  /* 0x0000001c000c9c82 */ /* 0x000fe20008000000 */
[----:B-1----:R-:W1:Y:S02]  /*0790*/  MUFU.RCP R6, R5 ;  /* 0x0000000500067308 */ /* 0x002e640000001000 */
[----:B-1----:R-:W-:-:S06]  /*07a0*/  VIADD R6, R6, 0xffffffe ;  /* 0x0ffffffe06067836 */ /* 0x002fcc0000000000 */
[----:B------:R-:W1:Y:S02]  /*07b0*/  F2I.FTZ.U32.TRUNC.NTZ R7, R6 ;  /* 0x0000000600077305 */ /* 0x000e64000021f000 */
[----:B-1----:R-:W-:Y:S02]  /*07c0*/  IMAD.MOV R2, RZ, RZ, -R7 ;  /* 0x000000ffff027224 */ /* 0x002fe400078e0a07 */
[----:B------:R-:W-:Y:S02]  /*07d0*/  IMAD.MOV.U32 R6, RZ, RZ, RZ ;  /* 0x000000ffff067224 */ /* 0x000fe400078e00ff */
[----:B------:R-:W-:-:S04]  /*07e0*/  IMAD R2, R2, R3, RZ ;  /* 0x0000000302027224 */ /* 0x000fc800078e02ff */
[----:B------:R-:W-:Y:S01]  /*07f0*/  IMAD.HI.U32 R7, R7, R2, R6 ;  /* 0x0000000207077227 */ /* 0x000fe200078e0006 */
[----:B------:R-:W-:-:S04]  /*0800*/  LEA.HI R2, R15, R132, RZ, 0x3 ;  /* 0x000000840f027211 */ /* 0x000fc800078f18ff */
[----:B------:R-:W-:Y:S01]  /*0810*/  SHF.R.S32.HI R16, RZ, 0x3, R2 ;  /* 0x00000003ff107819 */ /* 0x000fe20000011402 */
[----:B------:R-:W-:-:S03]  /*0820*/  IMAD.HI.U32 R211, R7, R4, RZ ;  /* 0x0000000407d37227 */ /* 0x000fc600078e00ff */
[----:B------:R-:W-:Y:S01]  /*0830*/  SHF.R.S32.HI R17, RZ, 0x1f, R16 ;  /* 0x0000001fff117819 */ /* 0x000fe20000011410 */
[----:B------:R-:W-:Y:S02]  /*0840*/  IMAD.MOV R6, RZ, RZ, -R211 ;  /* 0x000000ffff067224 */ /* 0x000fe400078e0ad3 */
[C---:B------:R-:W-:Y:S02]  /*0850*/  VIADD R5, R16.reuse, 0x50 ;  /* 0x0000005010057836 */ /* 0x040fe40000000000 */
[----:B------:R-:W-:Y:S02]  /*0860*/  IMAD R6, R3, R6, R4 ;  /* 0x0000000603067224 */ /* 0x000fe400078e0204 */
[C---:B------:R-:W-:Y:S01]  /*0870*/  VIADD R4, R16.reuse, 0x40 ;  /* 0x0000004010047836 */ /* 0x040fe20000000000 */
[----:B------:R-:W-:Y:S01]  /*0880*/  ISETP.GE.AND P3, PT, R5, UR14, PT ;  /* 0x0000000e05007c0c */ /* 0x000fe2000bf66270 */
[----:B------:R-:W-:Y:S01]  /*0890*/  IMAD.SHL.U32 R7, R16, 0x40, RZ ;  /* 0x0000004010077824 */ /* 0x000fe200078e00ff */
[----:B------:R-:W-:Y:S01]  /*08a0*/  ISETP.GT.U32.AND P5, PT, R3, R6, PT ;  /* 0x000000060300720c */ /* 0x000fe20003fa4070 */
[----:B------:R-:W-:Y:S01]  /*08b0*/  IMAD.WIDE R22, R23, 0x80, R16 ;  /* 0x0000008017167825 */ /* 0x000fe200078e0210 */
[----:B------:R-:W-:-:S02]  /*08c0*/  LOP3.LUT R5, R2, 0xfffffff8, RZ, 0xc0, !PT ;  /* 0xfffffff802057812 */ /* 0x000fc400078ec0ff */
[----:B------:R-:W-:Y:S01]  /*08d0*/  ISETP.GE.AND P4, PT, R4, UR14, PT ;  /* 0x0000000e04007c0c */ /* 0x000fe2000bf86270 */
[----:B------:R-:W-:Y:S01]  /*08e0*/  VIADD R4, R16, 0x60 ;  /* 0x0000006010047836 */ /* 0x000fe20000000000 */
[----:B------:R-:W-:Y:S01]  /*08f0*/  LOP3.LUT R7, R7, 0x1c0, RZ, 0xc0, !PT ;  /* 0x000001c007077812 */ /* 0x000fe200078ec0ff */
[----:B------:R-:W-:-:S03]  /*0900*/  IMAD.IADD R10, R132, 0x1, -R5 ;  /* 0x00000001840a7824 */ /* 0x000fc600078e0a05 */
[----:B------:R-:W-:Y:S01]  /*0910*/  ISETP.GE.AND P0, PT, R4, UR14, PT ;  /* 0x0000000e04007c0c */ /* 0x000fe2000bf06270 */
[----:B------:R-:W-:Y:S01]  /*0920*/  IMAD.SHL.U32 R48, R10, 0x8, RZ ;  /* 0x000000080a307824 */ /* 0x000fe200078e00ff */
[----:B------:R-:W-:Y:S01]  /*0930*/  LOP3.LUT R4, R0, UR26, RZ, 0x3c, !PT ;  /* 0x0000001a00047c12 */ /* 0x000fe2000f8e3cff */
[----:B------:R-:W-:Y:S02]  /*0940*/  @!P5 IMAD.IADD R6, R6, 0x1, -R3 ;  /* 0x000000010606d824 */ /* 0x000fe400078e0a03 */
[----:B------:R-:W-:Y:S01]  /*0950*/  @!P5 VIADD R211, R211, 0x1 ;  /* 0x00000001d3d3d836 */ /* 0x000fe20000000000 */
[----:B------:R-:W-:Y:S02]  /*0960*/  ISETP.GE.AND P2, PT, R4, RZ, PT ;  /* 0x000000ff0400720c */ /* 0x000fe40003f46270 */
[----:B------:R-:W-:Y:S02]  /*0970*/  ISETP.GE.U32.AND P6, PT, R6, R3, PT ;  /* 0x000000030600720c */ /* 0x000fe40003fc6070 */
[----:B------:R-:W-:-:S02]  /*0980*/  LOP3.LUT R3, R14, 0xfffffff0, RZ, 0xc0, !PT ;  /* 0xfffffff00e037812 */ /* 0x000fc400078ec0ff */
[----:B------:R-:W-:-:S03]  /*0990*/  ISETP.NE.AND P5, PT, R0, RZ, PT ;  /* 0x000000ff0000720c */ /* 0x000fc60003fa5270 */
[----:B------:R-:W-:Y:S01]  /*09a0*/  IMAD.IADD R6, R132, 0x1, -R3 ;  /* 0x0000000184067824 */ /* 0x000fe200078e0a03 */
[----:B------:R-:W-:-:S04]  /*09b0*/  LOP3.LUT R3, R7, 0x38, R48, 0xf8, !PT ;  /* 0x0000003807037812 */ /* 0x000fc800078ef830 */
[----:B------:R-:W-:Y:S01]  /*09c0*/  SHF.R.S32.HI R5, RZ, 0x1f, R6 ;  /* 0x0000001fff057819 */ /* 0x000fe20000011406 */
[----:B------:R-:W-:Y:S06]  /*09d0*/  @P1 BRA `(.L_x_383) ;  /* 0x0000000000301947 */ /* 0x000fec0003800000 */
        /* <DEDUP_REMOVED lines=12> */
.L_x_383:
[----:B------:R-:W-:Y:S01]  /*0aa0*/  @UP0 UIADD3 UR4, UR11, UR6, URZ ;  /* 0x000000060b040290 */ /* 0x000fe2000fffe03f */
[----:B------:R-:W-:Y:S02]  /*0ab0*/  SHF.R.U32.HI R252, RZ, 0x3, R7 ;  /* 0x00000003fffc7819 */ /* 0x000fe40000011607 */
[----:B------:R-:W-:Y:S01]  /*0ac0*/  @UP0 ULDC.64 UR6, c[0x0][0x250] ;  /* 0x0000940000060ab9 */ /* 0x000fe20000000a00 */
[----:B------:R-:W-:Y:S01]  /*0ad0*/  SHF.R.S32.HI R49, RZ, 0x1f, R48 ;  /* 0x0000001fff317819 */ /* 0x000fe20000011430 */
[----:B------:R-:W-:Y:S01]  /*0ae0*/  @UP0 UIMAD.WIDE.U32 UR28, UR4, UR6, URZ ;  /* 0x00000006041c02a5 */ /* 0x000fe2000f8e003f */
[----:B------:R-:W-:Y:S01]  /*0af0*/  LOP3.LUT R252, R3, R252, RZ, 0x3c, !PT ;  /* 0x000000fc03fc7212 */ /* 0x000fe200078e3cff */
[----:B------:R-:W-:Y:S01]  /*0b00*/  @UP0 UIMAD UR4, UR4, UR7, URZ ;  /* 0x00000007040402a4 */ /* 0x000fe2000f8e023f */
[----:B------:R-:W-:Y:S02]  /*0b10*/  LEA.HI R3, R15, R132, RZ, 0x6 ;  /* 0x000000840f037211 */ /* 0x000fe400078f30ff */
[----:B------:R-:W-:Y:S01]  /*0b20*/  LEA.HI R8, R5, R6, RZ, 0x3 ;  /* 0x0000000605087211 */ /* 0x000fe200078f18ff */
[----:B------:R-:W-:Y:S01]  /*0b30*/  @UP0 UIADD3 UR13, UR29, UR4, URZ ;  /* 0x000000041d0d0290 */ /* 0x000fe2000fffe03f */
[----:B------:R-:W-:Y:S11]  /*0b40*/  @P1 BRA `(.L_x_384) ;  /* 0x0000000000301947 */ /* 0x000ff60003800000 */
        /* <DEDUP_REMOVED lines=12> */
.L_x_384:
[----:B------:R-:W-:Y:S01]  /*0c10*/  IMAD R5, R17, UR8, RZ ;  /* 0x0000000811057c24 */ /* 0x000fe2000f8e02ff */
[----:B------:R-:W-:Y:S01]  /*0c20*/  LOP3.LUT R13, R8, 0xfffffff8, RZ, 0xc0, !PT ;  /* 0xfffffff8080d7812 */ /* 0x000fe200078ec0ff */
[C---:B------:R-:W-:Y:S01]  /*0c30*/  IMAD.WIDE.U32 R18, R16.reuse, UR8, R48 ;  /* 0x0000000810127c25 */ /* 0x040fe2000f8e0030 */
[----:B------:R-:W-:Y:S01]  /*0c40*/  ULDC.64 UR4, c[0x0][0x258] ;  /* 0x0000960000047ab9 */ /* 0x000fe20000000a00 */
[----:B------:R-:W-:Y:S01]  /*0c50*/  BSSY B0, `(.L_x_385) ;  /* 0x000004a000007945 */ /* 0x000fe20003800000 */
[----:B------:R-:W-:Y:S01]  /*0c60*/  IADD3 R11, R16, 0x20, RZ ;  /* 0x00000020100b7810 */ /* 0x000fe20007ffe0ff */
[----:B------:R-:W-:Y:S01]  /*0c70*/  IMAD.SHL.U32 R3, R3, 0x8, RZ ;  /* 0x0000000803037824 */ /* 0x000fe200078e00ff */
[----:B------:R-:W-:Y:S01]  /*0c80*/  IADD3 R4, P1, R18, UR30, RZ ;  /* 0x0000001e12047c10 */ /* 0x000fe2000ff3e0ff */
[----:B------:R-:W-:Y:S02]  /*0c90*/  IMAD R2, R16, UR9, R5 ;  /* 0x0000000910027c24 */ /* 0x000fe4000f8e0205 */
[----:B------:R-:W-:Y:S01]  /*0ca0*/  @P6 VIADD R211, R211, 0x1 ;  /* 0x00000001d3d36836 */ /* 0x000fe20000000000 */
[----:B------:R-:W-:Y:S01]  /*0cb0*/  LOP3.LUT R252, R252, 0xfffffe00, R3, 0xf8, !PT ;  /* 0xfffffe00fcfc7812 */ /* 0x000fe200078ef803 */
[----:B------:R-:W-:Y:S01]  /*0cc0*/  IMAD R3, R17, UR6, RZ ;  /* 0x0000000611037c24 */ /* 0x000fe2000f8e02ff */
[----:B------:R-:W-:Y:S01]  /*0cd0*/  IADD3.X R5, R19, UR27, R2, P1, !PT ;  /* 0x0000001b13057c10 */ /* 0x000fe20008ffe402 */
[C---:B------:R-:W-:Y:S01]  /*0ce0*/  IMAD.WIDE.U32 R18, R16.reuse, UR6, R48 ;  /* 0x0000000610127c25 */ /* 0x040fe2000f8e0030 */
[----:B------:R-:W-:Y:S01]  /*0cf0*/  @!P2 IADD3 R211, -R211, RZ, RZ ;  /* 0x000000ffd3d3a210 */ /* 0x000fe20007ffe1ff */
[----:B------:R-:W1:Y:S01]  /*0d00*/  S2UR UR27, SR_CgaCtaId ;  /* 0x00000000001b79c3 */ /* 0x000e620000008800 */
[----:B------:R-:W-:Y:S01]  /*0d10*/  @!P5 LOP3.LUT R211, RZ, R0, RZ, 0x33, !PT ;  /* 0x00000000ffd3d212 */ /* 0x000fe200078e33ff */
[----:B------:R-:W-:Y:S01]  /*0d20*/  IMAD R2, R16, UR7, R3 ;  /* 0x0000000710027c24 */ /* 0x000fe2000f8e0203 */
[----:B------:R-:W-:Y:S01]  /*0d30*/  IADD3 R208, P2, R18, UR28, RZ ;  /* 0x0000001c12d07c10 */ /* 0x000fe2000ff5e0ff */
[----:B------:R-:W-:Y:S01]  /*0d40*/  IMAD.IADD R13, R6, 0x1, -R13 ;  /* 0x00000001060d7824 */ /* 0x000fe200078e0a0d */
[C---:B------:R-:W-:Y:S01]  /*0d50*/  IADD3 R6, P1, R48.reuse, UR12, RZ ;  /* 0x0000000c30067c10 */ /* 0x040fe2000ff3e0ff */
[----:B------:R-:W-:Y:S01]  /*0d60*/  VIADD R138, R48, 0x40 ;  /* 0x00000040308a7836 */ /* 0x000fe20000000000 */
[----:B------:R-:W-:Y:S01]  /*0d70*/  IADD3.X R209, R19, UR13, R2, P2, !PT ;  /* 0x0000000d13d17c10 */ /* 0x000fe200097fe402 */
[----:B------:R-:W-:Y:S01]  /*0d80*/  ULDC.64 UR12, c[0x0][0x260] ;  /* 0x00009800000c7ab9 */ /* 0x000fe20000000a00 */
[----:B------:R-:W-:Y:S01]  /*0d90*/  MOV R18, UR4 ;  /* 0x0000000400127c02 */ /* 0x000fe20008000f00 */
[----:B------:R-:W-:Y:S01]  /*0da0*/  IMAD.WIDE.U32 R30, R211, UR12, R4 ;  /* 0x0000000cd31e7c25 */ /* 0x000fe2000f8e0004 */
[----:B------:R-:W-:Y:S01]  /*0db0*/  SHF.R.S32.HI R0, RZ, 0x1f, R211 ;  /* 0x0000001fff007819 */ /* 0x000fe200000114d3 */
[----:B------:R-:W-:Y:S01]  /*0dc0*/  UIMAD UR4, UR23, UR4, URZ ;  /* 0x00000004170472a4 */ /* 0x000fe2000f8e023f */
[C---:B------:R-:W-:Y:S01]  /*0dd0*/  ISETP.GE.AND P6, PT, R16.reuse, UR14, PT ;  /* 0x0000000e10007c0c */ /* 0x040fe2000bfc6270 */
[----:B------:R-:W-:Y:S01]  /*0de0*/  VIADD R12, R16, 0x10 ;  /* 0x00000010100c7836 */ /* 0x000fe20000000000 */
[----:B------:R2:W-:Y:S01]  /*0df0*/  STL.64 [R1+0x28], R30 ;  /* 0x0000281e01007387 */ /* 0x0005e20000100a00 */
[----:B------:R-:W-:Y:S01]  /*0e00*/  IADD3.X R7, R49, UR10, RZ, P1, !PT ;  /* 0x0000000a31077c10 */ /* 0x000fe20008ffe4ff */
[----:B------:R-:W-:Y:S01]  /*0e10*/  ULDC.64 UR10, c[0x0][0x268] ;  /* 0x00009a00000a7ab9 */ /* 0x000fe20000000a00 */
[C---:B------:R-:W-:Y:S01]  /*0e20*/  IMAD R2, R0.reuse, UR12, RZ ;  /* 0x0000000c00027c24 */ /* 0x040fe2000f8e02ff */
[----:B------:R2:W-:Y:S01]  /*0e30*/  STL [R1+0x20], R138 ;  /* 0x0000208a01007387 */ /* 0x0005e20000100800 */
[----:B------:R-:W-:Y:S01]  /*0e40*/  IMAD R0, R0, UR10, RZ ;  /* 0x0000000a00007c24 */ /* 0x000fe2000f8e02ff */
[----:B------:R-:W-:Y:S01]  /*0e50*/  UIMAD UR5, UR26, UR5, UR4 ;  /* 0x000000051a0572a4 */ /* 0x000fe2000f8e0204 */
[----:B------:R-:W-:Y:S01]  /*0e60*/  ISETP.GE.AND P5, PT, R12, UR14, PT ;  /* 0x0000000e0c007c0c */ /* 0x000fe2000bfa6270 */
[----:B------:R-:W-:Y:S01]  /*0e70*/  IMAD.WIDE.U32 R18, R18, UR26, R6 ;  /* 0x0000001a12127c25 */ /* 0x000fe2000f8e0006 */
[----:B------:R-:W-:-:S02]  /*0e80*/  UMOV UR4, 0x400 ;  /* 0x0000040000047882 */ /* 0x000fc40000000000 */
[----:B-1----:R-:W-:Y:S01]  /*0e90*/  ULEA UR4, UR27, UR4, 0x18 ;  /* 0x000000041b047291 */ /* 0x002fe2000f8ec03f */
[----:B------:R-:W-:Y:S01]  /*0ea0*/  IMAD R2, R211, UR13, R2 ;  /* 0x0000000dd3027c24 */ /* 0x000fe2000f8e0202 */
[----:B------:R-:W-:Y:S01]  /*0eb0*/  R2P PR, R13, 0x6 ;  /* 0x000000060d007804 */ /* 0x000fe20000000000 */
[----:B------:R-:W-:Y:S01]  /*0ec0*/  IMAD.WIDE.U32 R208, R211, UR10, R208 ;  /* 0x0000000ad3d07c25 */ /* 0x000fe2000f8e00d0 */
[----:B------:R-:W-:Y:S02]  /*0ed0*/  IADD3 R21, R19, UR5, RZ ;  /* 0x0000000513157c10 */ /* 0x000fe4000fffe0ff */
[----:B------:R-:W-:Y:S01]  /*0ee0*/  LEA R252, R252, UR4, 0x1 ;  /* 0x00000004fcfc7c11 */ /* 0x000fe2000f8e08ff */
        /* <DEDUP_REMOVED lines=32> */
.L_x_386:
[----:B------:R-:W-:Y:S05]  /*10f0*/  BSYNC B0 ;  /* 0x0000000000007941 */ /* 0x000fea0003800000 */
.L_x_385:
        /* <DEDUP_REMOVED lines=33> */
.L_x_388:
[----:B------:R-:W-:Y:S05]  /*1310*/  BSYNC B0 ;  /* 0x0000000000007941 */ /* 0x000fea0003800000 */
.L_x_387:
        /* <DEDUP_REMOVED lines=34> */
.L_x_390:
[----:B------:R-:W-:Y:S05]  /*1540*/  BSYNC B0 ;  /* 0x0000000000007941 */ /* 0x000fea0003800000 */
.L_x_389:
        /* <DEDUP_REMOVED lines=33> */
.L_x_392:
[----:B------:R-:W-:Y:S05]  /*1760*/  BSYNC B0 ;  /* 0x0000000000007941 */ /* 0x000fea0003800000 */
.L_x_391:
[----:B------:R-:W-:Y:S04]  /*1770*/  BSSY B0, `(.L_x_393) ;  /* 0x000001f000007945 */ /* 0x000fe80003800000 */
        /* <DEDUP_REMOVED lines=30> */
.L_x_394:
[----:B------:R-:W-:Y:S05]  /*1960*/  BSYNC B0 ;  /* 0x0000000000007941 */ /* 0x000fea0003800000 */
.L_x_393:
        /* <DEDUP_REMOVED lines=31> */
.L_x_396:
[----:B------:R-:W-:Y:S05]  /*1b60*/  BSYNC B0 ;  /* 0x0000000000007941 */ /* 0x000fea0003800000 */
.L_x_395:
        /* <DEDUP_REMOVED lines=31> */
.L_x_398:
[----:B------:R-:W-:Y:S05]  /*1d60*/  BSYNC B0 ;  /* 0x0000000000007941 */ /* 0x000fea0003800000 */
.L_x_397:
[----:B------:R-:W-:Y:S01]  /*1d70*/  USHF.L.U32 UR29, UR8, 0x6, URZ ;  /* 0x00000006081d7899 */ /* 0x000fe2000800063f */
[----:B------:R-:W-:Y:S04]  /*1d80*/  BSSY B0, `(.L_x_399) ;  /* 0x000001f000007945 */ /* 0x000fe80003800000 */
[----:B------:R-:W-:Y:S05]  /*1d90*/  @P5 BRA `(.L_x_400) ;  /* 0x0000000000745947 */ /* 0x000fea0003800000 */
[----:B------:R-:W-:Y:S01]  /*1da0*/  ULDC UR5, c[0x0][0x2d0] ;  /* 0x0000b40000057ab9 */ /* 0x000fe20000000800 */
[----:B------:R-:W-:Y:S01]  /*1db0*/  IADD3 R19, P0, R22, 0x70, RZ ;  /* 0x0000007016137810 */ /* 0x000fe20007f1e0ff */
[----:B------:R-:W-:Y:S01]  /*1dc0*/  ULDC.64 UR10, c[0x0][0x240] ;  /* 0x00009000000a7ab9 */ /* 0x000fe20000000a00 */
[----:B------:R-:W-:Y:S01]  /*1dd0*/  ISETP.GE.AND P1, PT, R48, UR5, PT ;  /* 0x0000000530007c0c */ /* 0x000fe2000bf26270 */
[----:B------:R-:W-:Y:S02]  /*1de0*/  IMAD.MOV.U32 R22, RZ, RZ, R18 ;  /* 0x000000ffff167224 */ /* 0x000fe400078e0012 */
[----:B------:R-:W-:Y:S01]  /*1df0*/  IMAD.X R20, RZ, RZ, R23, P0 ;  /* 0x000000ffff147224 */ /* 0x000fe200000e0617 */
[----:B------:R-:W-:Y:S02]  /*1e00*/  MOV R23, R21 ;  /* 0x0000001500177202 */ /* 0x000fe40000000f00 */
[----:B------:R-:W-:Y:S01]  /*1e10*/  ISETP.GE.AND P0, PT, R138, UR5, PT ;  /* 0x000000058a007c0c */ /* 0x000fe2000bf06270 */
[----:B------:R-:W-:-:S02]  /*1e20*/  IMAD R20, R20, UR10, RZ ;  /* 0x0000000a14147c24 */ /* 0x000fc4000f8e02ff */
        /* <DEDUP_REMOVED lines=20> */
.L_x_400:
[----:B------:R-:W-:Y:S05]  /*1f70*/  BSYNC B0 ;  /* 0x0000000000007941 */ /* 0x000fea0003800000 */
.L_x_399:
[----:B------:R-:W-:Y:S01]  /*1f80*/  IMAD.IADD R137, R31, 0x1, R2 ;  /* 0x000000011f897824 */ /* 0x000fe200078e0202 */
[----:B------:R-:W-:Y:S01]  /*1f90*/  MOV R136, R30 ;  /* 0x0000001e00887202 */ /* 0x000fe20000000f00 */
[----:B------:R-:W-:Y:S01]  /*1fa0*/  USHF.L.U64.HI UR30, UR8, 0x6, UR9 ;  /* 0x00000006081e7899 */ /* 0x000fe20008010209 */
[----:B------:R-:W-:Y:S01]  /*1fb0*/  ISETP.GE.AND P0, PT, R16, UR27, PT ;  /* 0x0000001b10007c0c */ /* 0x000fe2000bf06270 */
[----:B------:R-:W-:Y:S01]  /*1fc0*/  USHF.R.S32.HI UR33, URZ, 0x1f, UR28 ;  /* 0x0000001f3f217899 */ /* 0x000fe2000801141c */
[----:B------:R-:W-:Y:S01]  /*1fd0*/  IMAD.U32 R2, RZ, RZ, UR29 ;  /* 0x0000001dff027e24 */ /* 0x000fe2000f8e00ff */
[----:B------:R1:W-:Y:S01]  /*1fe0*/  STL.64 [R1+0x30], R136 ;  /* 0x0000308801007387 */ /* 0x0003e20000100a00 */
[----:B------:R-:W-:Y:S01]  /*1ff0*/  UIMAD UR5, UR30, UR28, URZ ;  /* 0x0000001c1e0572a4 */ /* 0x000fe2000f8e023f */
[----:B------:R-:W-:Y:S01]  /*2000*/  BSSY B0, `(.L_x_401) ;  /* 0x000001c000007945 */ /* 0x000fe20003800000 */
[----:B------:R-:W-:Y:S01]  /*2010*/  IMAD.WIDE.U32 R22, R2, UR28, R136 ;  /* 0x0000001c02167c25 */ /* 0x000fe2000f8e0088 */
[----:B------:R-:W-:Y:S01]  /*2020*/  ISETP.GE.AND P5, PT, R12, UR27, PT ;  /* 0x0000001b0c007c0c */ /* 0x000fe2000bfa6270 */
[----:B------:R-:W-:Y:S01]  /*2030*/  UIMAD UR5, UR33, UR29, UR5 ;  /* 0x0000001d210572a4 */ /* 0x000fe2000f8e0205 */
[----:B------:R-:W-:-:S02]  /*2040*/  ISETP.GE.AND P4, PT, R11, UR27, PT ;  /* 0x0000001b0b007c0c */ /* 0x000fc4000bf86270 */
[----:B------:R-:W-:-:S03]  /*2050*/  ISETP.GE.AND P3, PT, R9, UR27, PT ;  /* 0x0000001b09007c0c */ /* 0x000fc6000bf66270 */
[----:B------:R-:W-:Y:S01]  /*2060*/  VIADD R25, R23, UR5 ;  /* 0x0000000517197c36 */ /* 0x000fe20008000000 */
[----:B------:R-:W-:Y:S09]  /*2070*/  @P0 BRA `(.L_x_402) ;  /* 0x0000000000500947 */ /* 0x000ff20003800000 */
[----:B------:R-:W-:Y:S02]  /*2080*/  ULDC UR5, c[0x0][0x2d0] ;  /* 0x0000b40000057ab9 */ /* 0x000fe40000000800 */
[----:B------:R-:W-:Y:S02]  /*2090*/  ISETP.GE.AND P1, PT, R48, UR5, PT ;  /* 0x0000000530007c0c */ /* 0x000fe4000bf26270 */
[----:B------:R-:W-:-:S11]  /*20a0*/  ISETP.GE.AND P0, PT, R138, UR5, PT ;  /* 0x000000058a007c0c */ /* 0x000fd6000bf06270 */
        /* <DEDUP_REMOVED lines=17> */
.L_x_402:
[----:B------:R-:W-:Y:S05]  /*21c0*/  BSYNC B0 ;  /* 0x0000000000007941 */ /* 0x000fea0003800000 */
.L_x_401:
[----:B------:R-:W-:Y:S01]  /*21d0*/  USHF.L.U64.HI UR31, UR8, 0x4, UR9 ;  /* 0x00000004081f7899 */ /* 0x000fe20008010209 */
[----:B------:R-:W-:Y:S01]  /*21e0*/  BSSY B0, `(.L_x_403) ;  /* 0x0000019000007945 */ /* 0x000fe20003800000 */
[----:B------:R-:W-:-:S03]  /*21f0*/  USHF.L.U32 UR32, UR8, 0x4, URZ ;  /* 0x0000000408207899 */ /* 0x000fc6000800063f */
        /* <DEDUP_REMOVED lines=23> */
.L_x_404:
[----:B------:R-:W-:Y:S05]  /*2370*/  BSYNC B0 ;  /* 0x0000000000007941 */ /* 0x000fea0003800000 */
.L_x_403:
[----:B------:R-:W-:Y:S04]  /*2380*/  BSSY B0, `(.L_x_405) ;  /* 0x000001b000007945 */ /* 0x000fe80003800000 */
        /* <DEDUP_REMOVED lines=26> */
.L_x_406:
[----:B------:R-:W-:Y:S05]  /*2530*/  BSYNC B0 ;  /* 0x0000000000007941 */ /* 0x000fea0003800000 */
.L_x_405:
[----:B------:R-:W-:Y:S04]  /*2540*/  BSSY B0, `(.L_x_407) ;  /* 0x000001b000007945 */ /* 0x000fe80003800000 */
[----:B------:R-:W-:Y:S05]  /*2550*/  @P3 BRA `(.L_x_408) ;  /* 0x0000000000643947 */ /* 0x000fea0003800000 */
        /* <DEDUP_REMOVED lines=25> */
.L_x_408:
[----:B------:R-:W-:Y:S05]  /*26f0*/  BSYNC B0 ;  /* 0x0000000000007941 */ /* 0x000fea0003800000 */
.L_x_407:
[----:B------:R-:W-:Y:S01]  /*2700*/  ULDC.64 UR12, c[0x0][0x3c8] ;  /* 0x0000f200000c7ab9 */ /* 0x000fe20000000a00 */
[----:B------:R-:W0:Y:S01]  /*2710*/  LDGDEPBAR ;  /* 0x00000000000079af */ /* 0x000e220000000000 */
[----:B------:R-:W-:-:S04]  /*2720*/  UISETP.NE.U32.AND UP1, UPT, UR12, URZ, UPT ;  /* 0x0000003f0c00728c */ /* 0x000fc8000bf25070 */
[----:B------:R-:W-:-:S06]  /*2730*/  UISETP.NE.AND.EX UP1, UPT, UR13, URZ, UPT, UP1 ;  /* 0x0000003f0d00728c */ /* 0x000fcc000bf25310 */
[----:B------:R-:W-:-:S05]  /*2740*/  PLOP3.LUT P1, PT, PT, PT, UP1, 0x80, 0x0 ;  /* 0x000000000000781c */ /* 0x000fca0003f2f018 */
[----:B------:R-:W-:Y:S01]  /*2750*/  @UP1 USHF.R.S32.HI UR5, URZ, 0x1f, UR24 ;  /* 0x0000001f3f051899 */ /* 0x000fe20008011418 */
[----:B------:R-:W-:Y:S01]  /*2760*/  @UP1 ULDC.64 UR10, c[0x0][0x3d0] ;  /* 0x0000f400000a1ab9 */ /* 0x000fe20000000a00 */
[----:B------:R-:W-:Y:S02]  /*2770*/  @UP1 UMOV UR34, UR26 ;  /* 0x0000001a00221c82 */ /* 0x000fe40008000000 */
[----:B------:R-:W-:Y:S01]  /*2780*/  @UP1 UIMAD UR5, UR5, UR10, URZ ;  /* 0x0000000a050512a4 */ /* 0x000fe2000f8e023f */
[----:B------:R-:W-:Y:S02]  /*2790*/  @UP1 UMOV UR35, UR23 ;  /* 0x0000001700231c82 */ /* 0x000fe40008000000 */
[----:B------:R-:W-:Y:S01]  /*27a0*/  @UP1 UIMAD.WIDE.U32 UR34, UR24, UR10, UR34 ;  /* 0x0000000a182212a5 */ /* 0x000fe2000f8e0022 */
[----:B------:R-:W-:Y:S01]  /*27b0*/  LEA.HI R15, R15, R132, RZ, 0x5 ;  /* 0x000000840f0f7211 */ /* 0x000fe200078f28ff */
[----:B------:R-:W-:Y:S01]  /*27c0*/  @UP1 UIMAD UR5, UR24, UR11, UR5 ;  /* 0x0000000b180512a4 */ /* 0x000fe2000f8e0205 */
[----:B------:R-:W-:Y:S01]  /*27d0*/  ISETP.GE.AND P4, PT, R11, UR27, PT ;  /* 0x0000001b0b007c0c */ /* 0x000fe2000bf86270 */
[----:B------:R-:W-:Y:S01]  /*27e0*/  @UP1 ULEA UR12, UP0, UR34, UR12, 0x2 ;  /* 0x0000000c220c1291 */ /* 0x000fe2000f80103f */
[----:B------:R-:W-:-:S04]  /*27f0*/  DEPBAR.LE SB0, 0x0 ;  /* 0x000080000000791a */ /* 0x000fc80000000000 */
[----:B------:R-:W-:Y:S01]  /*2800*/  @UP1 UIADD3 UR5, UR35, UR5, URZ ;  /* 0x0000000523051290 */ /* 0x000fe2000fffe03f */
[----:B------:R-:W-:-:S03]  /*2810*/  IMAD.U32 R18, RZ, RZ, UR12 ;  /* 0x0000000cff127e24 */ /* 0x000fc6000f8e00ff */
[----:B------:R-:W-:Y:S01]  /*2820*/  @UP1 ULEA.HI.X UR13, UR34, UR13, UR5, 0x2, UP0 ;  /* 0x0000000d220d1291 */ /* 0x000fe200080f1405 */
[----:B------:R-:W-:Y:S02]  /*2830*/  LOP3.LUT R11, R15, 0xffffffe0, RZ, 0xc0, !PT ;  /* 0xffffffe00f0b7812 */ /* 0x000fe400078ec0ff */
[----:B------:R-:W-:Y:S01]  /*2840*/  ISETP.GE.AND P0, PT, R9, UR27, PT ;  /* 0x0000001b09007c0c */ /* 0x000fe2000bf06270 */
[----:B------:R-:W-:Y:S02]  /*2850*/  @UP1 ULDC UR5, c[0x0][0x2e8] ;  /* 0x0000ba0000051ab9 */ /* 0x000fe40000000800 */
[----:B------:R-:W-:-:S05]  /*2860*/  IMAD.U32 R19, RZ, RZ, UR13 ;  /* 0x0000000dff137e24 */ /* 0x000fca000f8e00ff */
[----:B-1-34-:R1:W3:Y:S01]  /*2870*/  @P1 LDG.E R6, desc[UR20][R18.64] ;  /* 0x0000001412061981 */ /* 0x01a2e2000c1e1900 */
[----:B------:R-:W-:Y:S01]  /*2880*/  IMAD.IADD R9, R132, 0x1, -R11 ;  /* 0x0000000184097824 */ /* 0x000fe200078e0a0b */
[----:B------:R-:W-:Y:S01]  /*2890*/  ISETP.GE.AND P2, PT, R16, UR27, PT ;  /* 0x0000001b10007c0c */ /* 0x000fe2000bf46270 */
[----:B------:R-:W3:Y:S01]  /*28a0*/  @P1 MUFU.RCP R11, UR5 ;  /* 0x00000005000b1d08 */ /* 0x000ee20008001000 */
[----:B------:R-:W-:Y:S01]  /*28b0*/  BAR.SYNC.DEFER_BLOCKING 0x0 ;  /* 0x0000000000007b1d */ /* 0x000fe20000010000 */
[----:B------:R-:W-:Y:S01]  /*28c0*/  SHF.R.S32.HI R7, RZ, 0x4, R14 ;  /* 0x00000004ff077819 */ /* 0x000fe2000001140e */
[----:B------:R-:W-:Y:S01]  /*28d0*/  IMAD.SHL.U32 R51, R8, 0x40, RZ ;  /* 0x0000004008337824 */ /* 0x000fe200078e00ff */
[----:B------:R-:W-:Y:S01]  /*28e0*/  ISETP.GE.AND P5, PT, R12, UR27, PT ;  /* 0x0000001b0c007c0c */ /* 0x000fe2000bfa6270 */
[----:B------:R-:W-:Y:S01]  /*28f0*/  IMAD.SHL.U32 R13, R13, 0x40, RZ ;  /* 0x000000400d0d7824 */ /* 0x000fe200078e00ff */
[----:B------:R-:W-:Y:S01]  /*2900*/  LEA.HI R17, R14, R7, RZ, 0x1 ;  /* 0x000000070e117211 */ /* 0x000fe200078f08ff */
[----:B------:R-:W-:Y:S01]  /*2910*/  USHF.L.U64.HI UR12, UR6, 0x6, UR7 ;  /* 0x00000006060c7899 */ /* 0x000fe20008010207 */
[----:B------:R-:W-:Y:S01]  /*2920*/  SHF.R.S32.HI R14, RZ, 0x1f, R9 ;  /* 0x0000001fff0e7819 */ /* 0x000fe20000011409 */
[----:B------:R-:W-:Y:S01]  /*2930*/  IMAD.SHL.U32 R16, R16, 0x8, RZ ;  /* 0x0000000810107824 */ /* 0x000fe200078e00ff */
[----:B------:R-:W-:Y:S01]  /*2940*/  SHF.R.S32.HI R12, RZ, 0x5, R15 ;  /* 0x00000005ff0c7819 */ /* 0x000fe2000001140f */
[----:B------:R-:W-:Y:S01]  /*2950*/  IMAD.SHL.U32 R15, R10, 0x40, RZ ;  /* 0x000000400a0f7824 */ /* 0x000fe200078e00ff */
[----:B------:R-:W-:Y:S01]  /*2960*/  LEA.HI R14, R14, R9, RZ, 0x2 ;  /* 0x000000090e0e7211 */ /* 0x000fe200078f10ff */
[----:B------:R-:W-:Y:S01]  /*2970*/  USHF.L.U32 UR13, UR6, 0x6, URZ ;  /* 0x00000006060d7899 */ /* 0x000fe2000800063f */
[----:B------:R-:W-:Y:S01]  /*2980*/  LEA R9, R12, UR25, 0x4 ;  /* 0x000000190c097c11 */ /* 0x000fe2000f8e20ff */
[----:B------:R-:W-:Y:S01]  /*2990*/  UIMAD UR10, UR12, UR28, URZ ;  /* 0x0000001c0c0a72a4 */ /* 0x000fe2000f8e023f */
[----:B------:R-:W-:Y:S01]  /*29a0*/  SHF.R.S32.HI R14, RZ, 0x2, R14 ;  /* 0x00000002ff0e7819 */ /* 0x000fe2000001140e */
[----:B------:R-:W-:Y:S01]  /*29b0*/  IMAD.IADD R211, R209, 0x1, R211 ;  /* 0x00000001d1d37824 */ /* 0x000fe200078e02d3 */
[----:B------:R-:W-:Y:S01]  /*29c0*/  LOP3.LUT R15, R15, 0x1c0, RZ, 0xc0, !PT ;  /* 0x000001c00f0f7812 */ /* 0x000fe200078ec0ff */
[----:B------:R-:W-:Y:S01]  /*29d0*/  IMAD.MOV.U32 R210, RZ, RZ, R208 ;  /* 0x000000ffffd27224 */ /* 0x000fe200078e00d0 */
[----:B------:R-:W-:Y:S01]  /*29e0*/  IADD3 R9, R9, 0x1, R14 ;  /* 0x0000000109097810 */ /* 0x000fe20007ffe00e */
[----:B------:R-:W-:Y:S01]  /*29f0*/  UIMAD UR10, UR33, UR13, UR10 ;  /* 0x0000000d210a72a4 */ /* 0x000fe2000f8e020a */
[----:B-1----:R-:W-:Y:S01]  /*2a00*/  LOP3.LUT R18, R17, 0xfffffffe, RZ, 0xc0, !PT ;  /* 0xfffffffe11127812 */ /* 0x002fe200078ec0ff */
[----:B------:R-:W-:Y:S01]  /*2a10*/  UMOV UR5, URZ ;  /* 0x0000003f00057c82 */ /* 0x000fe20008000000 */
[----:B------:R-:W-:Y:S01]  /*2a20*/  LOP3.LUT R51, R51, 0xfffffe00, RZ, 0xc0, !PT ;  /* 0xfffffe0033337812 */ /* 0x000fe200078ec0ff */
[----:B------:R1:W-:Y:S01]  /*2a30*/  @P2 STS.128 [R252+0xc000], RZ ;  /* 0x00c000fffc002388 */ /* 0x0003e20000000c00 */
[----:B------:R-:W-:Y:S01]  /*2a40*/  LOP3.LUT R14, R13, 0x1c0, RZ, 0xc0, !PT ;  /* 0x000001c00d0e7812 */ /* 0x000fe200078ec0ff */
[----:B------:R-:W-:Y:S01]  /*2a50*/  IMAD.IADD R18, R7, 0x1, -R18 ;  /* 0x0000000107127824 */ /* 0x000fe200078e0a12 */
[----:B------:R-:W-:Y:S01]  /*2a60*/  LOP3.LUT R16, R15, 0x8, R16, 0xf8, !PT ;  /* 0x000000080f107812 */ /* 0x000fe200078ef810 */
[----:B------:R1:W-:Y:S01]  /*2a70*/  @P2 STS.128 [R252+0xe000], RZ ;  /* 0x00e000fffc002388 */ /* 0x0003e20000000c00 */
[----:B------:R-:W-:Y:S01]  /*2a80*/  IMAD.U32 R13, RZ, RZ, UR28 ;  /* 0x0000001cff0d7e24 */ /* 0x000fe2000f8e00ff */
[----:B------:R-:W-:Y:S01]  /*2a90*/  SHF.R.U32.HI R15, RZ, 0x3, R15 ;  /* 0x00000003ff0f7819 */ /* 0x000fe2000001160f */
[----:B------:R-:W-:Y:S01]  /*2aa0*/  IMAD.SHL.U32 R7, R18, 0x8, RZ ;  /* 0x0000000812077824 */ /* 0x000fe200078e00ff */
[----:B------:R-:W-:Y:S01]  /*2ab0*/  BSSY B0, `(.L_x_409) ;  /* 0x0000024000007945 */ /* 0x000fe20003800000 */
[----:B------:R-:W-:Y:S01]  /*2ac0*/  IMAD R251, R12, 0x400, R51 ;  /* 0x000004000cfb7824 */ /* 0x000fe200078e0233 */
[----:B------:R-:W-:Y:S01]  /*2ad0*/  LOP3.LUT R15, R16, R15, RZ, 0x3c, !PT ;  /* 0x0000000f100f7212 */ /* 0x000fe200078e3cff */
[----:B------:R-:W-:Y:S01]  /*2ae0*/  IMAD.WIDE.U32 R12, R13, UR13, R210 ;  /* 0x0000000d0d0c7c25 */ /* 0x000fe2000f8e00d2 */
[----:B------:R-:W-:-:S02]  /*2af0*/  LOP3.LUT R7, R14, 0x8, R7, 0xf8, !PT ;  /* 0x000000080e077812 */ /* 0x000fc400078ef807 */
[----:B------:R-:W-:Y:S01]  /*2b00*/  SHF.R.U32.HI R14, RZ, 0x3, R14 ;  /* 0x00000003ff0e7819 */ /* 0x000fe2000001160e */
[----:B------:R-:W-:Y:S02]  /*2b10*/  IMAD R250, R18, 0x200, R15 ;  /* 0x0000020012fa7824 */ /* 0x000fe400078e020f */
[----:B---3--:R-:W-:Y:S01]  /*2b20*/  @P1 FMUL.FTZ R11, R6, R11 ;  /* 0x0000000b060b1220 */ /* 0x008fe20000410000 */
[----:B------:R-:W-:-:S04]  /*2b30*/  IMAD.U32 R6, RZ, RZ, UR19 ;  /* 0x00000013ff067e24 */ /* 0x000fc8000f8e00ff */
[----:B------:R-:W-:Y:S01]  /*2b40*/  @P1 R2UR UR11, R11 ;  /* 0x000000000b0b12ca */ /* 0x000fe200000e0000 */
[----:B------:R-:W-:Y:S01]  /*2b50*/  VIADD R11, R13, UR10 ;  /* 0x0000000a0d0b7c36 */ /* 0x000fe20008000000 */
[----:B------:R-:W-:Y:S02]  /*2b60*/  IADD3 R9, R6, -UR17, R9 ;  /* 0x8000001106097c10 */ /* 0x000fe4000fffe009 */
[----:B------:R-:W-:-:S03]  /*2b70*/  LOP3.LUT R6, R7, R14, RZ, 0x3c, !PT ;  /* 0x0000000e07067212 */ /* 0x000fc600078e3cff */
[----:B------:R-:W-:-:S06]  /*2b80*/  VIADD R50, R9, UR22 ;  /* 0x0000001609327c36 */ /* 0x000fcc0008000000 */
[----:B------:R-:W-:Y:S01]  /*2b90*/  @UP1 UMOV UR5, UR11 ;  /* 0x0000000b00051c82 */ /* 0x000fe20008000000 */
[----:B-1----:R-:W-:Y:S05]  /*2ba0*/  @P2 BRA `(.L_x_410) ;  /* 0x0000000000502947 */ /* 0x002fea0003800000 */
[----:B------:R-:W-:Y:S02]  /*2bb0*/  ULDC UR10, c[0x0][0x2d0] ;  /* 0x0000b400000a7ab9 */ /* 0x000fe40000000800 */
[----:B------:R-:W-:Y:S02]  /*2bc0*/  ISETP.GE.AND P2, PT, R48, UR10, PT ;  /* 0x0000000a30007c0c */ /* 0x000fe4000bf46270 */
[----:B------:R-:W-:-:S11]  /*2bd0*/  ISETP.GE.AND P1, PT, R138, UR10, PT ;  /* 0x0000000a8a007c0c */ /* 0x000fd6000bf26270 */
        /* <DEDUP_REMOVED lines=17> */
.L_x_410:
[----:B------:R-:W-:Y:S05]  /*2cf0*/  BSYNC B0 ;  /* 0x0000000000007941 */ /* 0x000fea0003800000 */
.L_x_409:
        /* <DEDUP_REMOVED lines=29> */
.L_x_412:
[----:B------:R-:W-:Y:S05]  /*2ed0*/  BSYNC B0 ;  /* 0x0000000000007941 */ /* 0x000fea0003800000 */
.L_x_411:
        /* <DEDUP_REMOVED lines=29> */
.L_x_414:
[----:B------:R-:W-:Y:S05]  /*30b0*/  BSYNC B0 ;  /* 0x0000000000007941 */ /* 0x000fea0003800000 */
.L_x_413:
        /* <DEDUP_REMOVED lines=34> */
.L_x_416:
[----:B------:R-:W-:Y:S05]  /*32e0*/  BSYNC B0 ;  /* 0x0000000000007941 */ /* 0x000fea0003800000 */
.L_x_415:
[----:B------:R-:W-:Y:S01]  /*32f0*/  LDSM.16.M88.4 R32, [R251] ;  /* 0x00000000fb20783b */ /* 0x000fe20000000200 */
[--C-:B------:R-:W-:Y:S01]  /*3300*/  IMAD R133, R7, 0x2, R250.reuse ;  /* 0x0000000207857824 */ /* 0x100fe200078e02fa */
[----:B------:R-:W-:Y:S01]  /*3310*/  VIMNMX R227, R50, UR19, PT ;  /* 0x0000001332e37c48 */ /* 0x000fe2000bfe0100 */
[--C-:B------:R-:W-:Y:S01]  /*3320*/  IMAD R249, R5, 0x2, R251.reuse ;  /* 0x0000000205f97824 */ /* 0x100fe200078e02fb */
[----:B------:R-:W-:Y:S01]  /*3330*/  LDSM.16.M88.4 R116, [R251+0x2000] ;  /* 0x00200000fb74783b */ /* 0x000fe20000000200 */
[----:B------:R-:W-:Y:S01]  /*3340*/  IMAD R247, R4, 0x2, R251 ;  /* 0x0000000204f77824 */ /* 0x000fe200078e02fb */
[----:B------:R-:W-:Y:S01]  /*3350*/  LOP3.LUT R6, R6, R51, RZ, 0xfc, !PT ;  /* 0x0000003306067212 */ /* 0x000fe200078efcff */
[----:B------:R-:W-:Y:S01]  /*3360*/  IMAD R243, R3, 0x2, R250 ;  /* 0x0000000203f37824 */ /* 0x000fe200078e02fa */
[----:B------:R-:W5:Y:S01]  /*3370*/  LDSM.16.M88.4 R60, [R250+0x8800] ;  /* 0x00880000fa3c783b */ /* 0x000f620000000200 */
[----:B------:R-:W-:Y:S01]  /*3380*/  VIADD R0, R250, 0x8000 ;  /* 0x00008000fa007836 */ /* 0x000fe20000000000 */
[----:B------:R-:W-:Y:S01]  /*3390*/  UISETP.GE.AND UP0, UPT, UR18, 0x2, UPT ;  /* 0x000000021200788c */ /* 0x000fe2000bf06270 */
[----:B------:R-:W-:Y:S01]  /*33a0*/  IMAD R246, R4, 0x2, R249 ;  /* 0x0000000204f67824 */ /* 0x000fe200078e02f9 */
[----:B------:R-:W4:Y:S01]  /*33b0*/  LDSM.16.M88.4 R76, [R250+0x8000] ;  /* 0x00800000fa4c783b */ /* 0x000f220000000200 */
[----:B------:R-:W-:-:S02]  /*33c0*/  IMAD R248, R7, 0x2, R0 ;  /* 0x0000000207f87824 */ /* 0x000fc400078e0200 */
[----:B------:R-:W-:Y:S01]  /*33d0*/  IMAD.SHL.U32 R132, R132, 0x2, RZ ;  /* 0x0000000284847824 */ /* 0x000fe200078e00ff */
[----:B------:R-:W4:Y:S01]  /*33e0*/  LDSM.16.M88.4 R40, [R250+0x9000] ;  /* 0x00900000fa28783b */ /* 0x000f220000000200 */
[----:B------:R-:W-:Y:S02]  /*33f0*/  IMAD R245, R3, 0x2, R248 ;  /* 0x0000000203f57824 */ /* 0x000fe400078e02f8 */
[----:B------:R-:W-:Y:S01]  /*3400*/  IMAD.U32 R3, RZ, RZ, UR28 ;  /* 0x0000001cff037e24 */ /* 0x000fe2000f8e00ff */
[----:B-1-3--:R-:W1:Y:S01]  /*3410*/  LDSM.16.M88.4 R8, [R250+0x9800] ;  /* 0x00980000fa08783b */ /* 0x00ae620000000200 */
[----:B------:R-:W-:Y:S01]  /*3420*/  LOP3.LUT R134, R132, 0x6, RZ, 0xc0, !PT ;  /* 0x0000000684867812 */ /* 0x000fe200078ec0ff */
[----:B------:R-:W-:Y:S02]  /*3430*/  IMAD.U32 R7, RZ, RZ, UR19 ;  /* 0x00000013ff077e24 */ /* 0x000fe4000f8e00ff */
[----:B------:R-:W-:Y:S02]  /*3440*/  LDSM.16.M88.4 R108, [R249+0x2000] ;  /* 0x00200000f96c783b */ /* 0x000fe40000000200 */
[----:B------:R-:W-:Y:S01]  /*3450*/  IMAD R3, R3, 0x40, R134 ;  /* 0x0000004003037824 */ /* 0x000fe200078e0286 */
[C-C-:B------:R-:W-:Y:S01]  /*3460*/  VIADDMNMX R226, R50.reuse, 0x8, R7.reuse, PT ;  /* 0x0000000832e27846 */ /* 0x140fe20003800107 */
[----:B------:R-:W3:Y:S01]  /*3470*/  LDSM.16.M88.4 R24, [R133+0x8800] ;  /* 0x008800008518783b */ /* 0x000ee20000000200 */
[C-C-:B------:R-:W-:Y:S01]  /*3480*/  VIADDMNMX R225, R50.reuse, 0x40, R7.reuse, PT ;  /* 0x0000004032e17846 */ /* 0x140fe20003800107 */
[C---:B------:R-:W-:Y:S01]  /*3490*/  VIADD R0, R3.reuse, 0x1 ;  /* 0x0000000103007836 */ /* 0x040fe20000000000 */
[----:B------:R-:W-:Y:S01]  /*34a0*/  VIADDMNMX R224, R50, 0x48, R7, PT ;  /* 0x0000004832e07846 */ /* 0x000fe20003800107 */
[----:B------:R-:W3:Y:S01]  /*34b0*/  LDSM.16.M88.4 R16, [R249] ;  /* 0x00000000f910783b */ /* 0x000ee20000000200 */
[----:B------:R-:W-:-:S02]  /*34c0*/  VIADD R7, R3, 0x8 ;  /* 0x0000000803077836 */ /* 0x000fc40000000000 */
[C---:B------:R-:W-:Y:S01]  /*34d0*/  ISETP.GE.AND P1, PT, R0.reuse, R227, PT ;  /* 0x000000e30000720c */ /* 0x040fe20003f26270 */
[----:B------:R-:W3:Y:S01]  /*34e0*/  LDSM.16.M88.4 R104, [R133+0x8000] ;  /* 0x008000008568783b */ /* 0x000ee20000000200 */
[C---:B------:R-:W-:Y:S02]  /*34f0*/  ISETP.GE.AND P0, PT, R0.reuse, R226, PT ;  /* 0x000000e20000720c */ /* 0x040fe40003f06270 */
[C---:B------:R-:W-:Y:S01]  /*3500*/  ISETP.GE.AND P4, PT, R0.reuse, R225, PT ;  /* 0x000000e10000720c */ /* 0x040fe20003f86270 */
[----:B------:R-:W-:Y:S01]  /*3510*/  LDSM.16.M88.4 R100, [R133+0x9000] ;  /* 0x009000008564783b */ /* 0x000fe20000000200 */
[----:B------:R-:W-:Y:S02]  /*3520*/  ISETP.GE.AND P2, PT, R0, R224, PT ;  /* 0x000000e00000720c */ /* 0x000fe40003f46270 */
[----:B------:R-:W-:Y:S01]  /*3530*/  I2FP.F32.S32 R0, R0 ;  /* 0x0000000000007245 */ /* 0x000fe20000201400 */
[----:B------:R-:W3:Y:S01]  /*3540*/  LDSM.16.M88.4 R20, [R133+0x9800] ;  /* 0x009800008514783b */ /* 0x000ee20000000200 */
[----:B------:R-:W-:-:S02]  /*3550*/  ISETP.GE.AND P6, PT, R7, R227, PT ;  /* 0x000000e30700720c */ /* 0x000fc40003fc6270 */
[C---:B------:R-:W-:Y:S01]  /*3560*/  ISETP.GE.AND P5, PT, R7.reuse, R226, PT ;  /* 0x000000e20700720c */ /* 0x040fe20003fa6270 */
[----:B-----5:R-:W-:Y:S01]  /*3570*/  HMMA.16816.F32.BF16 R68, R116, R60, RZ ;  /* 0x0000003c7444723c */ /* 0x020fe200000418ff */
[----:B------:R-:W-:Y:S01]  /*3580*/  LDSM.16.M88.4 R96, [R247+0x2000] ;  /* 0x00200000f760783b */ /* 0x000fe20000000200 */
[----:B------:R-:W-:-:S03]  /*3590*/  ISETP.GE.AND P3, PT, R7, R225, PT ;  /* 0x000000e10700720c */ /* 0x000fc60003f66270 */
[----:B------:R-:W5:Y:S01]  /*35a0*/  LDSM.16.M88.4 R12, [R243+0x8000] ;  /* 0x00800000f30c783b */ /* 0x000f620000000200 */
[----:B------:R-:W-:Y:S03]  /*35b0*/  HMMA.16816.F32.BF16 R64, R116, R62, RZ ;  /* 0x0000003e7440723c */ /* 0x000fe600000418ff */
[----:B------:R-:W-:Y:S03]  /*35c0*/  LDSM.16.M88.4 R92, [R243+0x9000] ;  /* 0x00900000f35c783b */ /* 0x000fe60000000200 */
[C---:B------:R-:W-:Y:S01]  /*35d0*/  HMMA.16816.F32.BF16 R72, R32.reuse, R60, RZ ;  /* 0x0000003c2048723c */ /* 0x040fe200000418ff */
[----:B--2---:R-:W-:Y:S04]  /*35e0*/  LDSM.16.M88.4 R28, [R243+0x9800] ;  /* 0x00980000f31c783b */ /* 0x004fe80000000200 */
[----:B------:R-:W-:Y:S01]  /*35f0*/  LDSM.16.M88.4 R112, [R245+0x800] ;  /* 0x00080000f570783b */ /* 0x000fe20000000200 */
[C---:B------:R-:W-:Y:S03]  /*3600*/  HMMA.16816.F32.BF16 R60, R32.reuse, R62, RZ ;  /* 0x0000003e203c723c */ /* 0x040fe600000418ff */
[----:B------:R-:W-:Y:S03]  /*3610*/  LDSM.16.M88.4 R128, [R249+0x6000] ;  /* 0x00600000f980783b */ /* 0x000fe60000000200 */
[-C--:B----4-:R-:W-:Y:S01]  /*3620*/  HMMA.16816.F32.BF16 R88, R32, R76.reuse, RZ ;  /* 0x0000004c2058723c */ /* 0x090fe200000418ff */
[----:B------:R-:W-:Y:S04]  /*3630*/  LDSM.16.M88.4 R124, [R133+0xb800] ;  /* 0x00b80000857c783b */ /* 0x000fe80000000200 */
[----:B------:R-:W0:Y:S01]  /*3640*/  LDGDEPBAR ;  /* 0x00000000000079af */ /* 0x000e220000000000 */
[C---:B------:R-:W-:Y:S06]  /*3650*/  HMMA.16816.F32.BF16 R84, R116.reuse, R76, RZ ;  /* 0x0000004c7454723c */ /* 0x040fec00000418ff */
[-C--:B------:R-:W-:Y:S06]  /*3660*/  HMMA.16816.F32.BF16 R80, R116, R78.reuse, RZ ;  /* 0x0000004e7450723c */ /* 0x080fec00000418ff */
[----:B------:R-:W-:Y:S06]  /*3670*/  HMMA.16816.F32.BF16 R76, R32, R78, RZ ;  /* 0x0000004e204c723c */ /* 0x000fec00000418ff */
[C---:B------:R-:W-:Y:S06]  /*3680*/  HMMA.16816.F32.BF16 R52, R116.reuse, R40, RZ ;  /* 0x000000287434723c */ /* 0x040fec00000418ff */
[----:B------:R-:W-:Y:S06]  /*3690*/  HMMA.16816.F32.BF16 R44, R116, R42, RZ ;  /* 0x0000002a742c723c */ /* 0x000fec00000418ff */
[----:B------:R-:W-:Y:S06]  /*36a0*/  HMMA.16816.F32.BF16 R56, R32, R40, RZ ;  /* 0x000000282038723c */ /* 0x000fec00000418ff */
[----:B-1----:R-:W-:Y:S06]  /*36b0*/  HMMA.16816.F32.BF16 R120, R116, R8, RZ ;  /* 0x000000087478723c */ /* 0x002fec00000418ff */
[C---:B------:R-:W-:Y:S06]  /*36c0*/  HMMA.16816.F32.BF16 R40, R32.reuse, R42, RZ ;  /* 0x0000002a2028723c */ /* 0x040fec00000418ff */
[----:B------:R-:W-:Y:S06]  /*36d0*/  HMMA.16816.F32.BF16 R36, R32, R8, RZ ;  /* 0x000000082024723c */ /* 0x000fec00000418ff */
[-C--:B------:R-:W-:Y:S06]  /*36e0*/  HMMA.16816.F32.BF16 R116, R116, R10.reuse, RZ ;  /* 0x0000000a7474723c */ /* 0x080fec00000418ff */
[----:B------:R-:W-:Y:S01]  /*36f0*/  HMMA.16816.F32.BF16 R32, R32, R10, RZ ;  /* 0x0000000a2020723c */ /* 0x000fe200000418ff */
[----:B------:R-:W1:Y:S05]  /*3700*/  LDSM.16.M88.4 R8, [R243+0x8800] ;  /* 0x00880000f308783b */ /* 0x000e6a0000000200 */
[C---:B---3--:R-:W-:Y:S06]  /*3710*/  HMMA.16816.F32.BF16 R68, R108.reuse, R24, R68 ;  /* 0x000000186c44723c */ /* 0x048fec0000041844 */
[----:B------:R-:W-:Y:S06]  /*3720*/  HMMA.16816.F32.BF16 R64, R108, R26, R64 ;  /* 0x0000001a6c40723c */ /* 0x000fec0000041840 */
[C---:B------:R-:W-:Y:S06]  /*3730*/  HMMA.16816.F32.BF16 R72, R16.reuse, R24, R72 ;  /* 0x000000181048723c */ /* 0x040fec0000041848 */
[----:B------:R-:W-:Y:S01]  /*3740*/  HMMA.16816.F32.BF16 R60, R16, R26, R60 ;  /* 0x0000001a103c723c */ /* 0x000fe2000004183c */
[----:B------:R-:W2:Y:S05]  /*3750*/  LDSM.16.M88.4 R24, [R247] ;  /* 0x00000000f718783b */ /* 0x000eaa0000000200 */
[C---:B------:R-:W-:Y:S06]  /*3760*/  HMMA.16816.F32.BF16 R84, R108.reuse, R104, R84 ;  /* 0x000000686c54723c */ /* 0x040fec0000041854 */
[----:B------:R-:W-:Y:S06]  /*3770*/  HMMA.16816.F32.BF16 R80, R108, R106, R80 ;  /* 0x0000006a6c50723c */ /* 0x000fec0000041850 */
[C---:B------:R-:W-:Y:S06]  /*3780*/  HMMA.16816.F32.BF16 R88, R16.reuse, R104, R88 ;  /* 0x000000681058723c */ /* 0x040fec0000041858 */
[----:B------:R-:W-:Y:S01]  /*3790*/  HMMA.16816.F32.BF16 R76, R16, R106, R76 ;  /* 0x0000006a104c723c */ /* 0x000fe2000004184c */
[----:B------:R-:W-:Y:S05]  /*37a0*/  LDSM.16.M88.4 R104, [R251+0x4000] ;  /* 0x00400000fb68783b */ /* 0x000fea0000000200 */
[C---:B------:R-:W-:Y:S06]  /*37b0*/  HMMA.16816.F32.BF16 R120, R108.reuse, R20, R120 ;  /* 0x000000146c78723c */ /* 0x040fec0000041878 */
[----:B------:R-:W-:Y:S06]  /*37c0*/  HMMA.16816.F32.BF16 R116, R108, R22, R116 ;  /* 0x000000166c74723c */ /* 0x000fec0000041874 */
[C---:B------:R-:W-:Y:S06]  /*37d0*/  HMMA.16816.F32.BF16 R56, R16.reuse, R100, R56 ;  /* 0x000000641038723c */ /* 0x040fec0000041838 */
[C---:B------:R-:W-:Y:S06]  /*37e0*/  HMMA.16816.F32.BF16 R36, R16.reuse, R20, R36 ;  /* 0x000000141024723c */ /* 0x040fec0000041824 */
[C---:B------:R-:W-:Y:S06]  /*37f0*/  HMMA.16816.F32.BF16 R40, R16.reuse, R102, R40 ;  /* 0x000000661028723c */ /* 0x040fec0000041828 */
[----:B------:R-:W-:Y:S01]  /*3800*/  HMMA.16816.F32.BF16 R32, R16, R22, R32 ;  /* 0x000000161020723c */ /* 0x000fe20000041820 */
[----:B------:R-:W-:Y:S04]  /*3810*/  LDSM.16.M88.4 R16, [R245] ;  /* 0x00000000f510783b */ /* 0x000fe80000000200 */
[----:B------:R-:W3:Y:S01]  /*3820*/  LDSM.16.M88.4 R20, [R246] ;  /* 0x00000000f614783b */ /* 0x000ee20000000200 */
[C---:B------:R-:W-:Y:S06]  /*3830*/  HMMA.16816.F32.BF16 R52, R108.reuse, R100, R52 ;  /* 0x000000646c34723c */ /* 0x040fec0000041834 */
[----:B------:R-:W-:Y:S01]  /*3840*/  HMMA.16816.F32.BF16 R44, R108, R102, R44 ;  /* 0x000000666c2c723c */ /* 0x000fe2000004182c */
[----:B------:R-:W4:Y:S04]  /*3850*/  LDSM.16.M88.4 R108, [R245+0x1000] ;  /* 0x00100000f56c783b */ /* 0x000f280000000200 */
[----:B------:R-:W-:Y:S01]  /*3860*/  LDSM.16.M88.4 R100, [R250+0xa000] ;  /* 0x00a00000fa64783b */ /* 0x000fe20000000200 */
[C---:B-----5:R-:W-:Y:S06]  /*3870*/  HMMA.16816.F32.BF16 R84, R96.reuse, R12, R84 ;  /* 0x0000000c6054723c */ /* 0x060fec0000041854 */
[C---:B-1----:R-:W-:Y:S06]  /*3880*/  HMMA.16816.F32.BF16 R68, R96.reuse, R8, R68 ;  /* 0x000000086044723c */ /* 0x042fec0000041844 */
[C---:B------:R-:W-:Y:S06]  /*3890*/  HMMA.16816.F32.BF16 R80, R96.reuse, R14, R80 ;  /* 0x0000000e6050723c */ /* 0x040fec0000041850 */
[----:B------:R-:W-:Y:S06]  /*38a0*/  HMMA.16816.F32.BF16 R64, R96, R10, R64 ;  /* 0x0000000a6040723c */ /* 0x000fec0000041840 */
[C---:B--2---:R-:W-:Y:S06]  /*38b0*/  HMMA.16816.F32.BF16 R88, R24.reuse, R12, R88 ;  /* 0x0000000c1858723c */ /* 0x044fec0000041858 */
[C---:B------:R-:W-:Y:S01]  /*38c0*/  HMMA.16816.F32.BF16 R76, R24.reuse, R14, R76 ;  /* 0x0000000e184c723c */ /* 0x040fe2000004184c */
[----:B------:R-:W1:Y:S05]  /*38d0*/  LDSM.16.M88.4 R12, [R245+0x1800] ;  /* 0x00180000f50c783b */ /* 0x000e6a0000000200 */
[C---:B------:R-:W-:Y:S06]  /*38e0*/  HMMA.16816.F32.BF16 R72, R24.reuse, R8, R72 ;  /* 0x000000081848723c */ /* 0x040fec0000041848 */
[C---:B------:R-:W-:Y:S01]  /*38f0*/  HMMA.16816.F32.BF16 R60, R24.reuse, R10, R60 ;  /* 0x0000000a183c723c */ /* 0x040fe2000004183c */
[----:B------:R-:W2:Y:S05]  /*3900*/  LDSM.16.M88.4 R8, [R246+0x2000] ;  /* 0x00200000f608783b */ /* 0x000eaa0000000200 */
[C---:B------:R-:W-:Y:S06]  /*3910*/  HMMA.16816.F32.BF16 R56, R24.reuse, R92, R56 ;  /* 0x0000005c1838723c */ /* 0x040fec0000041838 */
[C---:B------:R-:W-:Y:S06]  /*3920*/  HMMA.16816.F32.BF16 R40, R24.reuse, R94, R40 ;  /* 0x0000005e1828723c */ /* 0x040fec0000041828 */
[C---:B------:R-:W-:Y:S06]  /*3930*/  HMMA.16816.F32.BF16 R36, R24.reuse, R28, R36 ;  /* 0x0000001c1824723c */ /* 0x040fec0000041824 */
[----:B------:R-:W-:Y:S01]  /*3940*/  HMMA.16816.F32.BF16 R32, R24, R30, R32 ;  /* 0x0000001e1820723c */ /* 0x000fe20000041820 */
[----:B------:R-:W-:Y:S05]  /*3950*/  LDSM.16.M88.4 R24, [R251+0x6000] ;  /* 0x00600000fb18783b */ /* 0x000fea0000000200 */
[C---:B------:R-:W-:Y:S06]  /*3960*/  HMMA.16816.F32.BF16 R52, R96.reuse, R92, R52 ;  /* 0x0000005c6034723c */ /* 0x040fec0000041834 */
[C---:B------:R-:W-:Y:S06]  /*3970*/  HMMA.16816.F32.BF16 R120, R96.reuse, R28, R120 ;  /* 0x0000001c6078723c */ /* 0x040fec0000041878 */
[C---:B------:R-:W-:Y:S01]  /*3980*/  HMMA.16816.F32.BF16 R44, R96.reuse, R94, R44 ;  /* 0x0000005e602c723c */ /* 0x040fe2000004182c */
[----:B------:R-:W-:Y:S05]  /*3990*/  LDSM.16.M88.4 R92, [R250+0xb000] ;  /* 0x00b00000fa5c783b */ /* 0x000fea0000000200 */
[----:B------:R-:W-:Y:S01]  /*39a0*/  HMMA.16816.F32.BF16 R116, R96, R30, R116 ;  /* 0x0000001e6074723c */ /* 0x000fe20000041874 */
[----:B------:R-:W5:Y:S04]  /*39b0*/  LDSM.16.M88.4 R96, [R250+0xa800] ;  /* 0x00a80000fa60783b */ /* 0x000f680000000200 */
[----:B------:R-:W5:Y:S01]  /*39c0*/  LDSM.16.M88.4 R28, [R250+0xb800] ;  /* 0x00b80000fa1c783b */ /* 0x000f620000000200 */
[C---:B---3--:R-:W-:Y:S06]  /*39d0*/  HMMA.16816.F32.BF16 R88, R20.reuse, R16, R88 ;  /* 0x000000101458723c */ /* 0x048fec0000041858 */
[C---:B------:R-:W-:Y:S06]  /*39e0*/  HMMA.16816.F32.BF16 R76, R20.reuse, R18, R76 ;  /* 0x00000012144c723c */ /* 0x040fec000004184c */
[C---:B------:R-:W-:Y:S06]  /*39f0*/  HMMA.16816.F32.BF16 R72, R20.reuse, R112, R72 ;  /* 0x000000701448723c */ /* 0x040fec0000041848 */
[C---:B------:R-:W-:Y:S06]  /*3a00*/  HMMA.16816.F32.BF16 R60, R20.reuse, R114, R60 ;  /* 0x00000072143c723c */ /* 0x040fec000004183c */
[C---:B----4-:R-:W-:Y:S06]  /*3a10*/  HMMA.16816.F32.BF16 R56, R20.reuse, R108, R56 ;  /* 0x0000006c1438723c */ /* 0x050fec0000041838 */
[C---:B------:R-:W-:Y:S06]  /*3a20*/  HMMA.16816.F32.BF16 R40, R20.reuse, R110, R40 ;  /* 0x0000006e1428723c */ /* 0x040fec0000041828 */
[C---:B-1----:R-:W-:Y:S06]  /*3a30*/  HMMA.16816.F32.BF16 R36, R20.reuse, R12, R36 ;  /* 0x0000000c1424723c */ /* 0x042fec0000041824 */
[----:B------:R-:W-:Y:S01]  /*3a40*/  HMMA.16816.F32.BF16 R32, R20, R14, R32 ;  /* 0x0000000e1420723c */ /* 0x000fe20000041820 */
[----:B------:R-:W-:Y:S05]  /*3a50*/  LDSM.16.M88.4 R20, [R249+0x4000] ;  /* 0x00400000f914783b */ /* 0x000fea0000000200 */
[C---:B--2---:R-:W-:Y:S06]  /*3a60*/  HMMA.16816.F32.BF16 R84, R8.reuse, R16, R84 ;  /* 0x000000100854723c */ /* 0x044fec0000041854 */
[C---:B------:R-:W-:Y:S01]  /*3a70*/  HMMA.16816.F32.BF16 R80, R8.reuse, R18, R80 ;  /* 0x000000120850723c */ /* 0x040fe20000041850 */
[----:B------:R-:W1:Y:S05]  /*3a80*/  LDSM.16.M88.4 R16, [R133+0xa000] ;  /* 0x00a000008510783b */ /* 0x000e6a0000000200 */
[C---:B------:R-:W-:Y:S06]  /*3a90*/  HMMA.16816.F32.BF16 R52, R8.reuse, R108, R52 ;  /* 0x0000006c0834723c */ /* 0x040fec0000041834 */
[----:B------:R-:W-:Y:S01]  /*3aa0*/  HMMA.16816.F32.BF16 R44, R8, R110, R44 ;  /* 0x0000006e082c723c */ /* 0x000fe2000004182c */
[----:B------:R-:W-:Y:S05]  /*3ab0*/  LDSM.16.M88.4 R108, [R247+0x6000] ;  /* 0x00600000f76c783b */ /* 0x000fea0000000200 */
[----:B------:R-:W-:Y:S06]  /*3ac0*/  HMMA.16816.F32.BF16 R88, R104, R100, R88 ;  /* 0x000000646858723c */ /* 0x000fec0000041858 */
[C---:B------:R-:W-:Y:S06]  /*3ad0*/  HMMA.16816.F32.BF16 R68, R8.reuse, R112, R68 ;  /* 0x000000700844723c */ /* 0x040fec0000041844 */
[C---:B------:R-:W-:Y:S01]  /*3ae0*/  HMMA.16816.F32.BF16 R64, R8.reuse, R114, R64 ;  /* 0x000000720840723c */ /* 0x040fe20000041840 */
[----:B------:R-:W-:Y:S05]  /*3af0*/  LDSM.16.M88.4 R112, [R247+0x4000] ;  /* 0x00400000f770783b */ /* 0x000fea0000000200 */
[C---:B------:R-:W-:Y:S06]  /*3b00*/  HMMA.16816.F32.BF16 R120, R8.reuse, R12, R120 ;  /* 0x0000000c0878723c */ /* 0x040fec0000041878 */
[----:B------:R-:W-:Y:S01]  /*3b10*/  HMMA.16816.F32.BF16 R116, R8, R14, R116 ;  /* 0x0000000e0874723c */ /* 0x000fe20000041874 */
[----:B------:R-:W2:Y:S04]  /*3b20*/  LDSM.16.M88.4 R8, [R133+0xb000] ;  /* 0x00b000008508783b */ /* 0x000ea80000000200 */
[----:B------:R-:W-:Y:S01]  /*3b30*/  LDSM.16.M88.4 R12, [R133+0xa800] ;  /* 0x00a80000850c783b */ /* 0x000fe20000000200 */
[C---:B------:R-:W-:Y:S06]  /*3b40*/  HMMA.16816.F32.BF16 R76, R104.reuse, R102, R76 ;  /* 0x00000066684c723c */ /* 0x040fec000004184c */
[C---:B-----5:R-:W-:Y:S06]  /*3b50*/  HMMA.16816.F32.BF16 R72, R104.reuse, R96, R72 ;  /* 0x000000606848723c */ /* 0x060fec0000041848 */
[C---:B------:R-:W-:Y:S06]  /*3b60*/  HMMA.16816.F32.BF16 R60, R104.reuse, R98, R60 ;  /* 0x00000062683c723c */ /* 0x040fec000004183c */
[C---:B------:R-:W-:Y:S06]  /*3b70*/  HMMA.16816.F32.BF16 R56, R104.reuse, R92, R56 ;  /* 0x0000005c6838723c */ /* 0x040fec0000041838 */
[C---:B------:R-:W-:Y:S06]  /*3b80*/  HMMA.16816.F32.BF16 R40, R104.reuse, R94, R40 ;  /* 0x0000005e6828723c */ /* 0x040fec0000041828 */
[C---:B------:R-:W-:Y:S06]  /*3b90*/  HMMA.16816.F32.BF16 R36, R104.reuse, R28, R36 ;  /* 0x0000001c6824723c */ /* 0x040fec0000041824 */
[----:B------:R-:W-:Y:S01]  /*3ba0*/  HMMA.16816.F32.BF16 R32, R104, R30, R32 ;  /* 0x0000001e6820723c */ /* 0x000fe20000041820 */
[----:B------:R-:W3:Y:S05]  /*3bb0*/  LDSM.16.M88.4 R104, [R243+0xa000] ;  /* 0x00a00000f368783b */ /* 0x000eea0000000200 */
[C---:B------:R-:W-:Y:S06]  /*3bc0*/  HMMA.16816.F32.BF16 R84, R24.reuse, R100, R84 ;  /* 0x000000641854723c */ /* 0x040fec0000041854 */
[C---:B------:R-:W-:Y:S06]  /*3bd0*/  HMMA.16816.F32.BF16 R52, R24.reuse, R92, R52 ;  /* 0x0000005c1834723c */ /* 0x040fec0000041834 */
[C---:B------:R-:W-:Y:S01]  /*3be0*/  HMMA.16816.F32.BF16 R44, R24.reuse, R94, R44 ;  /* 0x0000005e182c723c */ /* 0x040fe2000004182c */
[----:B------:R-:W-:Y:S05]  /*3bf0*/  LDSM.16.M88.4 R92, [R243+0xb800] ;  /* 0x00b80000f35c783b */ /* 0x000fea0000000200 */
[----:B------:R-:W-:Y:S01]  /*3c00*/  HMMA.16816.F32.BF16 R80, R24, R102, R80 ;  /* 0x000000661850723c */ /* 0x000fe20000041850 */
[----:B------:R-:W-:Y:S05]  /*3c10*/  LDSM.16.M88.4 R100, [R243+0xa800] ;  /* 0x00a80000f364783b */ /* 0x000fea0000000200 */
[----:B-1----:R-:W-:Y:S06]  /*3c20*/  HMMA.16816.F32.BF16 R88, R20, R16, R88 ;  /* 0x000000101458723c */ /* 0x002fec0000041858 */
[C---:B------:R-:W-:Y:S06]  /*3c30*/  HMMA.16816.F32.BF16 R68, R24.reuse, R96, R68 ;  /* 0x000000601844723c */ /* 0x040fec0000041844 */
[C---:B------:R-:W-:Y:S01]  /*3c40*/  HMMA.16816.F32.BF16 R64, R24.reuse, R98, R64 ;  /* 0x000000621840723c */ /* 0x040fe20000041840 */
[----:B------:R-:W-:Y:S05]  /*3c50*/  LDSM.16.M88.4 R96, [R243+0xb000] ;  /* 0x00b00000f360783b */ /* 0x000fea0000000200 */
[C---:B------:R-:W-:Y:S06]  /*3c60*/  HMMA.16816.F32.BF16 R120, R24.reuse, R28, R120 ;  /* 0x0000001c1878723c */ /* 0x040fec0000041878 */
[----:B------:R-:W-:Y:S01]  /*3c70*/  HMMA.16816.F32.BF16 R116, R24, R30, R116 ;  /* 0x0000001e1874723c */ /* 0x000fe20000041874 */
[----:B------:R-:W-:Y:S04]  /*3c80*/  LDSM.16.M88.4 R24, [R245+0x2000] ;  /* 0x00200000f518783b */ /* 0x000fe80000000200 */
[----:B------:R-:W1:Y:S01]  /*3c90*/  LDSM.16.M88.4 R28, [R246+0x4000] ;  /* 0x00400000f61c783b */ /* 0x000e620000000200 */
[----:B------:R-:W-:Y:S06]  /*3ca0*/  HMMA.16816.F32.BF16 R84, R128, R16, R84 ;  /* 0x000000108054723c */ /* 0x000fec0000041854 */
[C---:B------:R-:W-:Y:S06]  /*3cb0*/  HMMA.16816.F32.BF16 R76, R20.reuse, R18, R76 ;  /* 0x00000012144c723c */ /* 0x040fec000004184c */
[C---:B--2---:R-:W-:Y:S06]  /*3cc0*/  HMMA.16816.F32.BF16 R56, R20.reuse, R8, R56 ;  /* 0x000000081438723c */ /* 0x044fec0000041838 */
[----:B------:R-:W-:Y:S06]  /*3cd0*/  HMMA.16816.F32.BF16 R40, R20, R10, R40 ;  /* 0x0000000a1428723c */ /* 0x000fec0000041828 */
[C---:B------:R-:W-:Y:S06]  /*3ce0*/  HMMA.16816.F32.BF16 R52, R128.reuse, R8, R52 ;  /* 0x000000088034723c */ /* 0x040fec0000041834 */
[C---:B------:R-:W-:Y:S01]  /*3cf0*/  HMMA.16816.F32.BF16 R44, R128.reuse, R10, R44 ;  /* 0x0000000a802c723c */ /* 0x040fe2000004182c */
[----:B------:R-:W2:Y:S05]  /*3d00*/  LDSM.16.M88.4 R8, [R246+0x6000] ;  /* 0x00600000f608783b */ /* 0x000eaa0000000200 */
[----:B------:R-:W-:Y:S01]  /*3d10*/  HMMA.16816.F32.BF16 R80, R128, R18, R80 ;  /* 0x000000128050723c */ /* 0x000fe20000041850 */
[----:B------:R-:W-:Y:S05]  /*3d20*/  LDSM.16.M88.4 R16, [R245+0x3000] ;  /* 0x00300000f510783b */ /* 0x000fea0000000200 */
[----:B---3--:R-:W-:Y:S06]  /*3d30*/  HMMA.16816.F32.BF16 R88, R112, R104, R88 ;  /* 0x000000687058723c */ /* 0x008fec0000041858 */
[-C--:B------:R-:W-:Y:S06]  /*3d40*/  HMMA.16816.F32.BF16 R60, R20, R14.reuse, R60 ;  /* 0x0000000e143c723c */ /* 0x080fec000004183c */
[----:B------:R-:W-:Y:S06]  /*3d50*/  HMMA.16816.F32.BF16 R64, R128, R14, R64 ;  /* 0x0000000e8040723c */ /* 0x000fec0000041840 */
[----:B------:R-:W-:Y:S06]  /*3d60*/  HMMA.16816.F32.BF16 R84, R108, R104, R84 ;  /* 0x000000686c54723c */ /* 0x000fec0000041854 */
[C---:B------:R-:W-:Y:S06]  /*3d70*/  HMMA.16816.F32.BF16 R72, R20.reuse, R12, R72 ;  /* 0x0000000c1448723c */ /* 0x040fec0000041848 */
[-C--:B------:R-:W-:Y:S06]  /*3d80*/  HMMA.16816.F32.BF16 R36, R20, R124.reuse, R36 ;  /* 0x0000007c1424723c */ /* 0x080fec0000041824 */
[----:B------:R-:W-:Y:S06]  /*3d90*/  HMMA.16816.F32.BF16 R120, R128, R124, R120 ;  /* 0x0000007c8078723c */ /* 0x000fec0000041878 */
[----:B------:R-:W-:Y:S06]  /*3da0*/  HMMA.16816.F32.BF16 R76, R112, R106, R76 ;  /* 0x0000006a704c723c */ /* 0x000fec000004184c */
[----:B------:R-:W-:Y:S01]  /*3db0*/  HMMA.16816.F32.BF16 R32, R20, R126, R32 ;  /* 0x0000007e1420723c */ /* 0x000fe20000041820 */
[----:B------:R-:W3:Y:S05]  /*3dc0*/  LDSM.16.M88.4 R20, [R245+0x2800] ;  /* 0x00280000f514783b */ /* 0x000eea0000000200 */
[----:B------:R-:W-:Y:S01]  /*3dd0*/  HMMA.16816.F32.BF16 R68, R128, R12, R68 ;  /* 0x0000000c8044723c */ /* 0x000fe20000041844 */
[----:B------:R-:W4:Y:S01]  /*3de0*/  LDSM.16.M88.4 R12, [R245+0x3800] ;  /* 0x00380000f50c783b */ /* 0x000f220000000200 */
[----:B------:R-:W-:-:S04]  /*3df0*/  DEPBAR.LE SB0, 0x0 ;  /* 0x000080000000791a */ /* 0x000fc80000000000 */
[----:B------:R-:W-:Y:S06]  /*3e00*/  HMMA.16816.F32.BF16 R80, R108, R106, R80 ;  /* 0x0000006a6c50723c */ /* 0x000fec0000041850 */
[----:B-1----:R-:W-:Y:S06]  /*3e10*/  HMMA.16816.F32.BF16 R88, R28, R24, R88 ;  /* 0x000000181c58723c */ /* 0x002fec0000041858 */
[-C--:B------:R-:W-:Y:S06]  /*3e20*/  HMMA.16816.F32.BF16 R60, R112, R102.reuse, R60 ;  /* 0x00000066703c723c */ /* 0x080fec000004183c */
[----:B------:R-:W-:Y:S06]  /*3e30*/  HMMA.16816.F32.BF16 R64, R108, R102, R64 ;  /* 0x000000666c40723c */ /* 0x000fec0000041840 */
[----:B--2---:R-:W-:Y:S06]  /*3e40*/  HMMA.16816.F32.BF16 R84, R8, R24, R84 ;  /* 0x000000180854723c */ /* 0x004fec0000041854 */
[----:B------:R-:W-:Y:S01]  /*3e50*/  HMMA.16816.F32.BF16 R72, R112, R100, R72 ;  /* 0x000000647048723c */ /* 0x000fe20000041848 */
[C---:B------:R-:W-:Y:S01]  /*3e60*/  FFMA.FTZ R51, R0.reuse, UR5, R89 ;  /* 0x0000000500337c23 */ /* 0x040fe20008010059 */
[----:B------:R-:W-:-:S04]  /*3e70*/  FFMA.FTZ R24, R0, UR5, R91 ;  /* 0x0000000500187c23 */ /* 0x000fc8000801005b */
[-C--:B------:R-:W-:Y:S01]  /*3e80*/  HMMA.16816.F32.BF16 R36, R112, R92.reuse, R36 ;  /* 0x0000005c7024723c */ /* 0x080fe20000041824 */
[----:B------:R-:W-:Y:S02]  /*3e90*/  FSEL R51, R51, -INF , !P1 ;  /* 0xff80000033337808 */ /* 0x000fe40004800000 */
[----:B------:R-:W-:Y:S02]  /*3ea0*/  ISETP.GE.AND P1, PT, R7, R224, PT ;  /* 0x000000e00700720c */ /* 0x000fe40003f26270 */
[----:B------:R-:W-:Y:S01]  /*3eb0*/  I2FP.F32.S32 R7, R7 ;  /* 0x0000000700077245 */ /* 0x000fe20000201400 */
[----:B------:R-:W-:Y:S01]  /*3ec0*/  HMMA.16816.F32.BF16 R120, R108, R92, R120 ;  /* 0x0000005c6c78723c */ /* 0x000fe20000041878 */
[----:B------:R-:W-:-:S05]  /*3ed0*/  FSEL R24, R24, -INF , !P0 ;  /* 0xff80000018187808 */ /* 0x000fca0004000000 */
[----:B------:R-:W-:Y:S01]  /*3ee0*/  HMMA.16816.F32.BF16 R76, R28, R26, R76 ;  /* 0x0000001a1c4c723c */ /* 0x000fe2000004184c */
[----:B------:R-:W-:-:S05]  /*3ef0*/  FFMA.FTZ R85, R0, UR5, R85 ;  /* 0x0000000500557c23 */ /* 0x000fca0008010055 */
[----:B------:R-:W-:Y:S06]  /*3f00*/  HMMA.16816.F32.BF16 R68, R108, R100, R68 ;  /* 0x000000646c44723c */ /* 0x000fec0000041844 */
[-C--:B------:R-:W-:Y:S06]  /*3f10*/  HMMA.16816.F32.BF16 R40, R112, R98.reuse, R40 ;  /* 0x000000627028723c */ /* 0x080fec0000041828 */
[----:B------:R-:W-:Y:S06]  /*3f20*/  HMMA.16816.F32.BF16 R44, R108, R98, R44 ;  /* 0x000000626c2c723c */ /* 0x000fec000004182c */
[----:B------:R-:W-:Y:S01]  /*3f30*/  HMMA.16816.F32.BF16 R80, R8, R26, R80 ;  /* 0x0000001a0850723c */ /* 0x000fe20000041850 */
[C---:B------:R-:W-:Y:S01]  /*3f40*/  FFMA.FTZ R76, R7.reuse, UR5, R76 ;  /* 0x00000005074c7c23 */ /* 0x040fe2000801004c */
[----:B------:R-:W-:-:S04]  /*3f50*/  FFMA.FTZ R50, R7, UR5, R78 ;  /* 0x0000000507327c23 */ /* 0x000fc8000801004e */
[-C--:B---3--:R-:W-:Y:S01]  /*3f60*/  HMMA.16816.F32.BF16 R60, R28, R22.reuse, R60 ;  /* 0x000000161c3c723c */ /* 0x088fe2000004183c */
[----:B------:R-:W-:Y:S01]  /*3f70*/  FSEL R50, R50, -INF , !P5 ;  /* 0xff80000032327808 */ /* 0x000fe20006800000 */
[C---:B------:R-:W-:Y:S02]  /*3f80*/  VIADD R27, R3.reuse, 0x20 ;  /* 0x00000020031b7836 */ /* 0x040fe40000000000 */
[----:B------:R-:W-:Y:S02]  /*3f90*/  VIADD R26, R3, 0x21 ;  /* 0x00000021031a7836 */ /* 0x000fe40000000000 */
[----:B------:R-:W-:Y:S06]  /*3fa0*/  HMMA.16816.F32.BF16 R64, R8, R22, R64 ;  /* 0x000000160840723c */ /* 0x000fec0000041840 */
[----:B------:R-:W-:Y:S01]  /*3fb0*/  HMMA.16816.F32.BF16 R72, R28, R20, R72 ;  /* 0x000000141c48723c */ /* 0x000fe20000041848 */
[----:B------:R-:W-:Y:S01]  /*3fc0*/  FFMA.FTZ R23, R0, UR5, R87 ;  /* 0x0000000500177c23 */ /* 0x000fe20008010057 */
[----:B------:R-:W-:-:S02]  /*3fd0*/  FSEL R0, R85, -INF , !P4 ;  /* 0xff80000055007808 */ /* 0x000fc40006000000 */
[----:B------:R-:W-:Y:S02]  /*3fe0*/  FSEL R85, R76, -INF , !P6 ;  /* 0xff8000004c557808 */ /* 0x000fe40007000000 */
[----:B----4-:R-:W-:Y:S01]  /*3ff0*/  HMMA.16816.F32.BF16 R36, R28, R12, R36 ;  /* 0x0000000c1c24723c */ /* 0x010fe20000041824 */
[----:B------:R-:W-:-:S05]  /*4000*/  FSEL R23, R23, -INF , !P2 ;  /* 0xff80000017177808 */ /* 0x000fca0005000000 */
[C---:B------:R-:W-:Y:S06]  /*4010*/  HMMA.16816.F32.BF16 R120, R8.reuse, R12, R120 ;  /* 0x0000000c0878723c */ /* 0x040fec0000041878 */
[----:B------:R-:W-:Y:S01]  /*4020*/  HMMA.16816.F32.BF16 R68, R8, R20, R68 ;  /* 0x000000140844723c */ /* 0x000fe20000041844 */
[C---:B------:R-:W-:Y:S02]  /*4030*/  VIADD R12, R3.reuse, 0x9 ;  /* 0x00000009030c7836 */ /* 0x040fe40000000000 */
[----:B------:R-:W-:-:S03]  /*4040*/  VIADD R13, R3, 0x18 ;  /* 0x00000018030d7836 */ /* 0x000fc60000000000 */
[C---:B------:R-:W-:Y:S01]  /*4050*/  ISETP.GE.AND P0, PT, R12.reuse, R227, PT ;  /* 0x000000e30c00720c */ /* 0x040fe20003f06270 */
[----:B------:R-:W-:Y:S01]  /*4060*/  HMMA.16816.F32.BF16 R56, R112, R96, R56 ;  /* 0x000000607038723c */ /* 0x000fe20000041838 */
[C---:B------:R-:W-:Y:S01]  /*4070*/  ISETP.GE.AND P4, PT, R12.reuse, R226, PT ;  /* 0x000000e20c00720c */ /* 0x040fe20003f86270 */
[----:B------:R-:W-:Y:S01]  /*4080*/  FFMA.FTZ R21, R7, UR5, R82 ;  /* 0x0000000507157c23 */ /* 0x000fe20008010052 */
[C---:B------:R-:W-:Y:S02]  /*4090*/  ISETP.GE.AND P2, PT, R12.reuse, R225, PT ;  /* 0x000000e10c00720c */ /* 0x040fe40003f46270 */
[----:B------:R-:W-:Y:S01]  /*40a0*/  ISETP.GE.AND P6, PT, R12, R224, PT ;  /* 0x000000e00c00720c */ /* 0x000fe20003fc6270 */
[----:B------:R-:W-:Y:S01]  /*40b0*/  HMMA.16816.F32.BF16 R40, R28, R18, R40 ;  /* 0x000000121c28723c */ /* 0x000fe20000041828 */
[----:B------:R-:W-:Y:S02]  /*40c0*/  I2FP.F32.S32 R12, R12 ;  /* 0x0000000c000c7245 */ /* 0x000fe40000201400 */
[----:B------:R-:W-:-:S03]  /*40d0*/  FSEL R21, R21, -INF , !P1 ;  /* 0xff80000015157808 */ /* 0x000fc60004800000 */
[----:B------:R-:W-:Y:S01]  /*40e0*/  HMMA.16816.F32.BF16 R44, R8, R18, R44 ;  /* 0x00000012082c723c */ /* 0x000fe2000004182c */
[C---:B------:R-:W-:Y:S01]  /*40f0*/  FFMA.FTZ R77, R12.reuse, UR5, R77 ;  /* 0x000000050c4d7c23 */ /* 0x040fe2000801004d */
[C---:B------:R-:W-:Y:S01]  /*4100*/  FFMA.FTZ R76, R12.reuse, UR5, R79 ;  /* 0x000000050c4c7c23 */ /* 0x040fe2000801004f */
[C---:B------:R-:W-:Y:S01]  /*4110*/  FFMA.FTZ R20, R12.reuse, UR5, R81 ;  /* 0x000000050c147c23 */ /* 0x040fe20008010051 */
[----:B------:R-:W-:Y:S02]  /*4120*/  FFMA.FTZ R25, R12, UR5, R83 ;  /* 0x000000050c197c23 */ /* 0x000fe40008010053 */
[----:B------:R-:W-:Y:S01]  /*4130*/  HMMA.16816.F32.BF16 R52, R108, R96, R52 ;  /* 0x000000606c34723c */ /* 0x000fe20000041834 */
[----:B------:R-:W-:Y:S01]  /*4140*/  FFMA.FTZ R18, R7, UR5, R80 ;  /* 0x0000000507127c23 */ /* 0x000fe20008010050 */
[----:B------:R-:W-:Y:S01]  /*4150*/  VIADD R19, R3, 0x10 ;  /* 0x0000001003137836 */ /* 0x000fe20000000000 */
[----:B------:R-:W-:Y:S01]  /*4160*/  FSEL R77, R77, -INF , !P0 ;  /* 0xff8000004d4d7808 */ /* 0x000fe20004000000 */
[----:B------:R-:W-:Y:S01]  /*4170*/  VIADD R7, R3, 0x11 ;  /* 0x0000001103077836 */ /* 0x000fe20000000000 */
[----:B------:R-:W-:Y:S01]  /*4180*/  FSEL R76, R76, -INF , !P4 ;  /* 0xff8000004c4c7808 */ /* 0x000fe20006000000 */
[----:B------:R-:W-:Y:S01]  /*4190*/  HMMA.16816.F32.BF16 R56, R28, R16, R56 ;  /* 0x000000101c38723c */ /* 0x000fe20000041838 */
[----:B------:R-:W-:-:S02]  /*41a0*/  FSEL R18, R18, -INF , !P3 ;  /* 0xff80000012127808 */ /* 0x000fc40005800000 */
[C---:B------:R-:W-:Y:S02]  /*41b0*/  ISETP.GE.AND P5, PT, R19.reuse, R227, PT ;  /* 0x000000e31300720c */ /* 0x040fe40003fa6270 */
[C---:B------:R-:W-:Y:S01]  /*41c0*/  ISETP.GE.AND P3, PT, R19.reuse, R226, PT ;  /* 0x000000e21300720c */ /* 0x040fe20003f66270 */
[----:B------:R-:W-:Y:S01]  /*41d0*/  HMMA.16816.F32.BF16 R116, R128, R126, R116 ;  /* 0x0000007e8074723c */ /* 0x000fe20000041874 */
[C---:B------:R-:W-:Y:S02]  /*41e0*/  ISETP.GE.AND P1, PT, R19.reuse, R225, PT ;  /* 0x000000e11300720c */ /* 0x040fe40003f26270 */
[----:B------:R-:W-:Y:S02]  /*41f0*/  ISETP.GE.AND P0, PT, R19, R224, PT ;  /* 0x000000e01300720c */ /* 0x000fe40003f06270 */
[----:B------:R-:W-:Y:S01]  /*4200*/  I2FP.F32.S32 R19, R19 ;  /* 0x0000001300137245 */ /* 0x000fe20000201400 */
[----:B------:R-:W-:Y:S01]  /*4210*/  HMMA.16816.F32.BF16 R32, R112, R94, R32 ;  /* 0x0000005e7020723c */ /* 0x000fe20000041820 */
[----:B------:R-:W-:-:S02]  /*4220*/  I2FP.F32.S32 R12, R7 ;  /* 0x00000007000c7245 */ /* 0x000fc40000201400 */
[----:B------:R-:W-:Y:S01]  /*4230*/  ISETP.GE.AND P4, PT, R7, R227, PT ;  /* 0x000000e30700720c */ /* 0x000fe20003f86270 */
[C---:B------:R-:W-:Y:S01]  /*4240*/  FFMA.FTZ R72, R19.reuse, UR5, R72 ;  /* 0x0000000513487c23 */ /* 0x040fe20008010048 */
[C---:B------:R-:W-:Y:S01]  /*4250*/  FFMA.FTZ R22, R19.reuse, UR5, R68 ;  /* 0x0000000513167c23 */ /* 0x040fe20008010044 */
[----:B------:R-:W-:Y:S01]  /*4260*/  FFMA.FTZ R73, R12, UR5, R73 ;  /* 0x000000050c497c23 */ /* 0x000fe20008010049 */
[----:B------:R-:W-:Y:S01]  /*4270*/  FSEL R20, R20, -INF , !P2 ;  /* 0xff80000014147808 */ /* 0x000fe20005000000 */
[----:B------:R-:W-:Y:S01]  /*4280*/  HMMA.16816.F32.BF16 R52, R8, R16, R52 ;  /* 0x000000100834723c */ /* 0x000fe20000041834 */
[----:B------:R-:W-:Y:S01]  /*4290*/  FSEL R79, R72, -INF , !P5 ;  /* 0xff800000484f7808 */ /* 0x000fe20006800000 */
[C---:B------:R-:W-:Y:S01]  /*42a0*/  FFMA.FTZ R72, R19.reuse, UR5, R74 ;  /* 0x0000000513487c23 */ /* 0x040fe2000801004a */
[----:B------:R-:W-:Y:S01]  /*42b0*/  FFMA.FTZ R19, R19, UR5, R70 ;  /* 0x0000000513137c23 */ /* 0x000fe20008010046 */
[----:B------:R-:W-:Y:S01]  /*42c0*/  FSEL R25, R25, -INF , !P6 ;  /* 0xff80000019197808 */ /* 0x000fe20007000000 */
[C---:B------:R-:W-:Y:S01]  /*42d0*/  FFMA.FTZ R70, R12.reuse, UR5, R75 ;  /* 0x000000050c467c23 */ /* 0x040fe2000801004b */
[C---:B------:R-:W-:Y:S01]  /*42e0*/  ISETP.GE.AND P2, PT, R7.reuse, R226, PT ;  /* 0x000000e20700720c */ /* 0x040fe20003f46270 */
[C---:B------:R-:W-:Y:S01]  /*42f0*/  FFMA.FTZ R68, R12.reuse, UR5, R69 ;  /* 0x000000050c447c23 */ /* 0x040fe20008010045 */
[C---:B------:R-:W-:Y:S01]  /*4300*/  ISETP.GE.AND P6, PT, R7.reuse, R225, PT ;  /* 0x000000e10700720c */ /* 0x040fe20003fc6270 */
[----:B------:R-:W-:Y:S01]  /*4310*/  FFMA.FTZ R17, R12, UR5, R71 ;  /* 0x000000050c117c23 */ /* 0x000fe20008010047 */
        /* <DEDUP_REMOVED lines=11> */
[----:B------:R-:W-:Y:S01]  /*43d0*/  BAR.SYNC.DEFER_BLOCKING 0x0 ;  /* 0x0000000000007b1d */ /* 0x000fe20000010000 */
[----:B------:R-:W-:Y:S01]  /*43e0*/  ISETP.GE.AND P4, PT, R13, R224, PT ;  /* 0x000000e00d00720c */ /* 0x000fe20003f86270 */
[----:B------:R-:W-:Y:S01]  /*43f0*/  VIADD R28, R3, 0x29 ;  /* 0x00000029031c7836 */ /* 0x000fe20000000000 */
[----:B------:R-:W-:-:S02]  /*4400*/  I2FP.F32.S32 R13, R13 ;  /* 0x0000000d000d7245 */ /* 0x000fc40000201400 */
[----:B------:R-:W-:Y:S02]  /*4410*/  I2FP.F32.S32 R12, R7 ;  /* 0x00000007000c7245 */ /* 0x000fe40000201400 */
[----:B------:R-:W-:Y:S01]  /*4420*/  FSEL R70, R70, -INF , !P2 ;  /* 0xff80000046467808 */ /* 0x000fe20005000000 */
[C---:B------:R-:W-:Y:S01]  /*4430*/  FFMA.FTZ R16, R13.reuse, UR5, R64 ;  /* 0x000000050d107c23 */ /* 0x040fe20008010040 */
[C---:B------:R-:W-:Y:S01]  /*4440*/  FFMA.FTZ R60, R13.reuse, UR5, R60 ;  /* 0x000000050d3c7c23 */ /* 0x040fe2000801003c */
[C---:B------:R-:W-:Y:S01]  /*4450*/  FFMA.FTZ R64, R13.reuse, UR5, R62 ;  /* 0x000000050d407c23 */ /* 0x040fe2000801003e */
[----:B------:R-:W-:Y:S01]  /*4460*/  FFMA.FTZ R13, R13, UR5, R66 ;  /* 0x000000050d0d7c23 */ /* 0x000fe20008010042 */
[C---:B------:R-:W-:Y:S01]  /*4470*/  FFMA.FTZ R61, R12.reuse, UR5, R61 ;  /* 0x000000050c3d7c23 */ /* 0x040fe2000801003d */
[----:B------:R-:W-:Y:S01]  /*4480*/  ISETP.GE.AND P2, PT, R7, R227, PT ;  /* 0x000000e30700720c */ /* 0x000fe20003f46270 */
[----:B------:R-:W-:Y:S01]  /*4490*/  FFMA.FTZ R62, R12, UR5, R63 ;  /* 0x000000050c3e7c23 */ /* 0x000fe2000801003f */
[----:B------:R-:W-:Y:S01]  /*44a0*/  FSEL R64, R64, -INF , !P1 ;  /* 0xff80000040407808 */ /* 0x000fe20004800000 */
[----:B------:R-:W-:Y:S01]  /*44b0*/  FFMA.FTZ R65, R12, UR5, R65 ;  /* 0x000000050c417c23 */ /* 0x000fe20008010041 */
[----:B------:R-:W-:Y:S01]  /*44c0*/  FSEL R16, R16, -INF , !P0 ;  /* 0xff80000010107808 */ /* 0x000fe20004000000 */
[----:B------:R-:W-:Y:S01]  /*44d0*/  HMMA.16816.F32.BF16 R116, R8, R14, R116 ;  /* 0x0000000e0874723c */ /* 0x000fe20000041874 */
[----:B------:R-:W-:-:S02]  /*44e0*/  FSEL R13, R13, -INF , !P4 ;  /* 0xff8000000d0d7808 */ /* 0x000fc40006000000 */
[----:B------:R-:W-:Y:S02]  /*44f0*/  FSEL R61, R61, -INF , !P2 ;  /* 0xff8000003d3d7808 */ /* 0x000fe40005000000 */
[C---:B------:R-:W-:Y:S02]  /*4500*/  ISETP.GE.AND P1, PT, R27.reuse, R227, PT ;  /* 0x000000e31b00720c */ /* 0x040fe40003f26270 */
[----:B------:R-:W-:Y:S01]  /*4510*/  ISETP.GE.AND P0, PT, R27, R226, PT ;  /* 0x000000e21b00720c */ /* 0x000fe20003f06270 */
[----:B------:R-:W-:Y:S01]  /*4520*/  VIADD R8, R3, 0x38 ;  /* 0x0000003803087836 */ /* 0x000fe20000000000 */
[C---:B------:R-:W-:Y:S02]  /*4530*/  ISETP.GE.AND P4, PT, R27.reuse, R225, PT ;  /* 0x000000e11b00720c */ /* 0x040fe40003f86270 */
[----:B------:R-:W-:Y:S02]  /*4540*/  ISETP.GE.AND P2, PT, R27, R224, PT ;  /* 0x000000e01b00720c */ /* 0x000fe40003f46270 */
[----:B------:R-:W-:-:S02]  /*4550*/  I2FP.F32.S32 R27, R27 ;  /* 0x0000001b001b7245 */ /* 0x000fc40000201400 */
[----:B------:R-:W-:Y:S02]  /*4560*/  FSEL R68, R68, -INF , !P6 ;  /* 0xff80000044447808 */ /* 0x000fe40007000000 */
[----:B------:R-:W-:Y:S01]  /*4570*/  FSEL R17, R17, -INF , !P5 ;  /* 0xff80000011117808 */ /* 0x000fe20006800000 */
[C---:B------:R-:W-:Y:S01]  /*4580*/  FFMA.FTZ R56, R27.reuse, UR5, R56 ;  /* 0x000000051b387c23 */ /* 0x040fe20008010038 */
[----:B------:R-:W-:Y:S01]  /*4590*/  FSEL R69, R60, -INF , !P3 ;  /* 0xff8000003c457808 */ /* 0x000fe20005800000 */
[----:B------:R-:W-:Y:S01]  /*45a0*/  FFMA.FTZ R58, R27, UR5, R58 ;  /* 0x000000051b3a7c23 */ /* 0x000fe2000801003a */
[----:B------:R-:W-:Y:S01]  /*45b0*/  ISETP.GE.AND P6, PT, R7, R226, PT ;  /* 0x000000e20700720c */ /* 0x000fe20003fc6270 */
[----:B------:R-:W-:Y:S01]  /*45c0*/  FFMA.FTZ R52, R27, UR5, R52 ;  /* 0x000000051b347c23 */ /* 0x000fe20008010034 */
[----:B------:R-:W-:Y:S01]  /*45d0*/  ISETP.GE.AND P5, PT, R7, R225, PT ;  /* 0x000000e10700720c */ /* 0x000fe20003fa6270 */
[----:B------:R-:W-:Y:S01]  /*45e0*/  FFMA.FTZ R54, R27, UR5, R54 ;  /* 0x000000051b367c23 */ /* 0x000fe20008010036 */
[----:B------:R-:W-:Y:S01]  /*45f0*/  ISETP.GE.AND P3, PT, R7, R224, PT ;  /* 0x000000e00700720c */ /* 0x000fe20003f66270 */
[----:B------:R-:W-:Y:S01]  /*4600*/  FFMA.FTZ R7, R12, UR5, R67 ;  /* 0x000000050c077c23 */ /* 0x000fe20008010043 */
[----:B------:R-:W-:Y:S01]  /*4610*/  FSEL R62, R62, -INF , !P6 ;  /* 0xff8000003e3e7808 */ /* 0x000fe20007000000 */
[----:B------:R-:W-:Y:S01]  /*4620*/  VIADD R27, R3, 0x28 ;  /* 0x00000028031b7836 */ /* 0x000fe20000000000 */
[----:B------:R-:W-:-:S02]  /*4630*/  FSEL R12, R65, -INF , !P5 ;  /* 0xff800000410c7808 */ /* 0x000fc40006800000 */
[----:B------:R-:W-:Y:S02]  /*4640*/  FSEL R7, R7, -INF , !P3 ;  /* 0xff80000007077808 */ /* 0x000fe40005800000 */
[----:B------:R-:W-:Y:S02]  /*4650*/  FSEL R92, R56, -INF , !P1 ;  /* 0xff800000385c7808 */ /* 0x000fe40004800000 */
[C---:B------:R-:W-:Y:S02]  /*4660*/  ISETP.GE.AND P6, PT, R26.reuse, R227, PT ;  /* 0x000000e31a00720c */ /* 0x040fe40003fc6270 */
[C---:B------:R-:W-:Y:S02]  /*4670*/  ISETP.GE.AND P5, PT, R26.reuse, R226, PT ;  /* 0x000000e21a00720c */ /* 0x040fe40003fa6270 */
[C---:B------:R-:W-:Y:S02]  /*4680*/  ISETP.GE.AND P3, PT, R26.reuse, R225, PT ;  /* 0x000000e11a00720c */ /* 0x040fe40003f66270 */
[----:B------:R-:W-:-:S02]  /*4690*/  ISETP.GE.AND P1, PT, R26, R224, PT ;  /* 0x000000e01a00720c */ /* 0x000fc40003f26270 */
[----:B------:R-:W-:Y:S02]  /*46a0*/  I2FP.F32.S32 R26, R26 ;  /* 0x0000001a001a7245 */ /* 0x000fe40000201400 */
[----:B------:R-:W-:Y:S02]  /*46b0*/  FSEL R95, R58, -INF , !P0 ;  /* 0xff8000003a5f7808 */ /* 0x000fe40004000000 */
[----:B------:R-:W-:Y:S01]  /*46c0*/  FSEL R134, R52, -INF , !P4 ;  /* 0xff80000034867808 */ /* 0x000fe20006000000 */
[----:B------:R-:W-:Y:S01]  /*46d0*/  FFMA.FTZ R57, R26, UR5, R57 ;  /* 0x000000051a397c23 */ /* 0x000fe20008010039 */
[----:B------:R-:W-:Y:S01]  /*46e0*/  FSEL R109, R54, -INF , !P2 ;  /* 0xff800000366d7808 */ /* 0x000fe20005000000 */
[C---:B------:R-:W-:Y:S01]  /*46f0*/  FFMA.FTZ R59, R26.reuse, UR5, R59 ;  /* 0x000000051a3b7c23 */ /* 0x040fe2000801003b */
[----:B------:R-:W-:Y:S01]  /*4700*/  ISETP.GE.AND P0, PT, R27, R227, PT ;  /* 0x000000e31b00720c */ /* 0x000fe20003f06270 */
[C---:B------:R-:W-:Y:S01]  /*4710*/  FFMA.FTZ R53, R26.reuse, UR5, R53 ;  /* 0x000000051a357c23 */ /* 0x040fe20008010035 */
[----:B------:R-:W-:Y:S01]  /*4720*/  FSEL R93, R57, -INF , !P6 ;  /* 0xff800000395d7808 */ /* 0x000fe20007000000 */
[----:B------:R-:W-:Y:S01]  /*4730*/  FFMA.FTZ R55, R26, UR5, R55 ;  /* 0x000000051a377c23 */ /* 0x000fe20008010037 */
[----:B------:R-:W-:-:S02]  /*4740*/  ISETP.GE.AND P4, PT, R27, R226, PT ;  /* 0x000000e21b00720c */ /* 0x000fc40003f86270 */
[C---:B------:R-:W-:Y:S02]  /*4750*/  ISETP.GE.AND P2, PT, R27.reuse, R225, PT ;  /* 0x000000e11b00720c */ /* 0x040fe40003f46270 */
[----:B------:R-:W-:Y:S02]  /*4760*/  ISETP.GE.AND P6, PT, R27, R224, PT ;  /* 0x000000e01b00720c */ /* 0x000fe40003fc6270 */
[----:B------:R-:W-:Y:S02]  /*4770*/  I2FP.F32.S32 R27, R27 ;  /* 0x0000001b001b7245 */ /* 0x000fe40000201400 */
[----:B------:R-:W-:Y:S02]  /*4780*/  I2FP.F32.S32 R26, R28 ;  /* 0x0000001c001a7245 */ /* 0x000fe40000201400 */
[----:B------:R-:W-:Y:S01]  /*4790*/  FSEL R103, R59, -INF , !P5 ;  /* 0xff8000003b677808 */ /* 0x000fe20006800000 */
[C---:B------:R-:W-:Y:S01]  /*47a0*/  FFMA.FTZ R40, R27.reuse, UR5, R40 ;  /* 0x000000051b287c23 */ /* 0x040fe20008010028 */
[C---:B------:R-:W-:Y:S01]  /*47b0*/  FFMA.FTZ R44, R27.reuse, UR5, R44 ;  /* 0x000000051b2c7c23 */ /* 0x040fe2000801002c */
[C---:B------:R-:W-:Y:S01]  /*47c0*/  FFMA.FTZ R42, R27.reuse, UR5, R42 ;  /* 0x000000051b2a7c23 */ /* 0x040fe2000801002a */
[----:B------:R-:W-:Y:S01]  /*47d0*/  FFMA.FTZ R46, R27, UR5, R46 ;  /* 0x000000051b2e7c23 */ /* 0x000fe2000801002e */
[----:B------:R-:W-:Y:S01]  /*47e0*/  FFMA.FTZ R41, R26, UR5, R41 ;  /* 0x000000051a297c23 */ /* 0x000fe20008010029 */
[----:B------:R-:W-:Y:S01]  /*47f0*/  ISETP.GE.AND P5, PT, R28, R227, PT ;  /* 0x000000e31c00720c */ /* 0x000fe20003fa6270 */
[----:B------:R-:W-:Y:S01]  /*4800*/  VIADD R27, R3, 0x30 ;  /* 0x00000030031b7836 */ /* 0x000fe20000000000 */
[----:B------:R-:W-:Y:S01]  /*4810*/  FSEL R102, R42, -INF , !P4 ;  /* 0xff8000002a667808 */ /* 0x000fe20006000000 */
[----:B------:R-:W-:Y:S01]  /*4820*/  FFMA.FTZ R43, R26, UR5, R43 ;  /* 0x000000051a2b7c23 */ /* 0x000fe2000801002b */
[----:B------:R-:W-:Y:S01]  /*4830*/  FSEL R148, R44, -INF , !P2 ;  /* 0xff8000002c947808 */ /* 0x000fe20005000000 */
[----:B------:R-:W-:Y:S01]  /*4840*/  FFMA.FTZ R45, R26, UR5, R45 ;  /* 0x000000051a2d7c23 */ /* 0x000fe2000801002d */
[----:B------:R-:W-:Y:S01]  /*4850*/  FSEL R133, R46, -INF , !P6 ;  /* 0xff8000002e857808 */ /* 0x000fe20007000000 */
[----:B------:R-:W-:Y:S01]  /*4860*/  FFMA.FTZ R47, R26, UR5, R47 ;  /* 0x000000051a2f7c23 */ /* 0x000fe2000801002f */
[----:B------:R-:W-:-:S02]  /*4870*/  FSEL R94, R41, -INF , !P5 ;  /* 0xff800000295e7808 */ /* 0x000fc40006800000 */
[C---:B------:R-:W-:Y:S02]  /*4880*/  ISETP.GE.AND P4, PT, R27.reuse, R227, PT ;  /* 0x000000e31b00720c */ /* 0x040fe40003f86270 */
[C---:B------:R-:W-:Y:S02]  /*4890*/  ISETP.GE.AND P2, PT, R27.reuse, R226, PT ;  /* 0x000000e21b00720c */ /* 0x040fe40003f46270 */
[C---:B------:R-:W-:Y:S02]  /*48a0*/  ISETP.GE.AND P6, PT, R27.reuse, R225, PT ;  /* 0x000000e11b00720c */ /* 0x040fe40003fc6270 */
[----:B------:R-:W-:Y:S02]  /*48b0*/  ISETP.GE.AND P5, PT, R27, R224, PT ;  /* 0x000000e01b00720c */ /* 0x000fe40003fa6270 */
[----:B------:R-:W-:Y:S02]  /*48c0*/  I2FP.F32.S32 R27, R27 ;  /* 0x0000001b001b7245 */ /* 0x000fe40000201400 */
[----:B------:R-:W-:-:S02]  /*48d0*/  FSEL R135, R53, -INF , !P3 ;  /* 0xff80000035877808 */ /* 0x000fc40005800000 */
[----:B------:R-:W-:Y:S01]  /*48e0*/  FSEL R239, R55, -INF , !P1 ;  /* 0xff80000037ef7808 */ /* 0x000fe20004800000 */
[C---:B------:R-:W-:Y:S01]  /*48f0*/  FFMA.FTZ R36, R27.reuse, UR5, R36 ;  /* 0x000000051b247c23 */ /* 0x040fe20008010024 */
        /* <DEDUP_REMOVED lines=15> */
[----:B------:R-:W-:Y:S02]  /*49f0*/  ISETP.GE.AND P4, PT, R28, R224, PT ;  /* 0x000000e01c00720c */ /* 0x000fe40003f86270 */
[----:B------:R-:W-:Y:S02]  /*4a00*/  I2FP.F32.S32 R11, R8 ;  /* 0x00000008000b7245 */ /* 0x000fe40000201400 */
[----:B------:R-:W-:Y:S02]  /*4a10*/  I2FP.F32.S32 R28, R28 ;  /* 0x0000001c001c7245 */ /* 0x000fe40000201400 */
[----:B------:R-:W-:Y:S01]  /*4a20*/  FSEL R228, R120, -INF , !P6 ;  /* 0xff80000078e47808 */ /* 0x000fe20007000000 */
[C---:B------:R-:W-:Y:S01]  /*4a30*/  FFMA.FTZ R34, R11.reuse, UR5, R34 ;  /* 0x000000050b227c23 */ /* 0x040fe20008010022 */
[-C--:B------:R-:W-:Y:S01]  /*4a40*/  ISETP.GE.AND P6, PT, R8, R226.reuse, PT ;  /* 0x000000e20800720c */ /* 0x080fe20003fc6270 */
[C---:B------:R-:W-:Y:S01]  /*4a50*/  FFMA.FTZ R121, R28.reuse, UR5, R121 ;  /* 0x000000051c797c23 */ /* 0x040fe20008010079 */
[----:B------:R-:W-:Y:S01]  /*4a60*/  I2FP.F32.S32 R9, R3 ;  /* 0x0000000300097245 */ /* 0x000fe20000201400 */
[C---:B------:R-:W-:Y:S01]  /*4a70*/  FFMA.FTZ R39, R28.reuse, UR5, R39 ;  /* 0x000000051c277c23 */ /* 0x040fe20008010027 */
[----:B------:R-:W-:Y:S01]  /*4a80*/  FFMA.FTZ R123, R28, UR5, R123 ;  /* 0x000000051c7b7c23 */ /* 0x000fe2000801007b */
[----:B------:R-:W-:Y:S01]  /*4a90*/  FSEL R232, R38, -INF , !P2 ;  /* 0xff80000026e87808 */ /* 0x000fe20005000000 */
[----:B------:R-:W-:Y:S01]  /*4aa0*/  FFMA.FTZ R32, R11, UR5, R32 ;  /* 0x000000050b207c23 */ /* 0x000fe20008010020 */
[----:B------:R-:W-:Y:S01]  /*4ab0*/  FSEL R230, R34, -INF , !P6 ;  /* 0xff80000022e67808 */ /* 0x000fe20007000000 */
[----:B------:R-:W-:Y:S01]  /*4ac0*/  FFMA.FTZ R34, R9, UR5, R90 ;  /* 0x0000000509227c23 */ /* 0x000fe2000801005a */
[----:B------:R-:W-:Y:S01]  /*4ad0*/  ISETP.GE.AND P2, PT, R8, R227, PT ;  /* 0x000000e30800720c */ /* 0x000fe20003f46270 */
[----:B------:R-:W-:Y:S01]  /*4ae0*/  FFMA.FTZ R37, R28, UR5, R37 ;  /* 0x000000051c257c23 */ /* 0x000fe20008010025 */
[----:B------:R-:W-:Y:S01]  /*4af0*/  FSEL R222, R121, -INF , !P0 ;  /* 0xff80000079de7808 */ /* 0x000fe20004000000 */
[----:B------:R-:W-:Y:S01]  /*4b00*/  FFMA.FTZ R116, R11, UR5, R116 ;  /* 0x000000050b747c23 */ /* 0x000fe20008010074 */
[----:B------:R-:W-:Y:S01]  /*4b10*/  ISETP.GE.AND P0, PT, R3, R226, PT ;  /* 0x000000e20300720c */ /* 0x000fe20003f06270 */
[----:B------:R-:W-:Y:S01]  /*4b20*/  FFMA.FTZ R118, R11, UR5, R118 ;  /* 0x000000050b767c23 */ /* 0x000fe20008010076 */
[----:B------:R-:W-:Y:S01]  /*4b30*/  FSEL R231, R39, -INF , !P1 ;  /* 0xff80000027e77808 */ /* 0x000fe20004800000 */
[----:B------:R-:W-:Y:S01]  /*4b40*/  FFMA.FTZ R86, R9, UR5, R86 ;  /* 0x0000000509567c23 */ /* 0x000fe20008010056 */
[----:B------:R-:W-:-:S02]  /*4b50*/  FSEL R219, R123, -INF , !P4 ;  /* 0xff8000007bdb7808 */ /* 0x000fc40006000000 */
[----:B------:R-:W-:Y:S01]  /*4b60*/  FSEL R235, R32, -INF , !P2 ;  /* 0xff80000020eb7808 */ /* 0x000fe20005000000 */
[----:B------:R-:W-:Y:S01]  /*4b70*/  FFMA.FTZ R32, R9, UR5, R84 ;  /* 0x0000000509207c23 */ /* 0x000fe20008010054 */
[C---:B------:R-:W-:Y:S02]  /*4b80*/  ISETP.GE.AND P1, PT, R3.reuse, R227, PT ;  /* 0x000000e30300720c */ /* 0x040fe40003f26270 */
[C---:B------:R-:W-:Y:S02]  /*4b90*/  ISETP.GE.AND P4, PT, R3.reuse, R225, PT ;  /* 0x000000e10300720c */ /* 0x040fe40003f86270 */
[C---:B------:R-:W-:Y:S01]  /*4ba0*/  ISETP.GE.AND P2, PT, R3.reuse, R224, PT ;  /* 0x000000e00300720c */ /* 0x040fe20003f46270 */
[----:B------:R-:W-:Y:S01]  /*4bb0*/  VIADD R3, R3, 0x39 ;  /* 0x0000003903037836 */ /* 0x000fe20000000000 */
[----:B------:R-:W-:Y:S02]  /*4bc0*/  FSEL R34, R34, -INF , !P0 ;  /* 0xff80000022227808 */ /* 0x000fe40004000000 */
[----:B------:R-:W-:-:S02]  /*4bd0*/  PLOP3.LUT P0, PT, PT, PT, UP0, 0x80, 0x0 ;  /* 0x000000000000781c */ /* 0x000fc40003f0f008 */
[----:B------:R-:W-:Y:S02]  /*4be0*/  FSEL R221, R122, -INF , !P5 ;  /* 0xff8000007add7808 */ /* 0x000fe40006800000 */
[----:B------:R-:W-:Y:S01]  /*4bf0*/  FSEL R236, R37, -INF , !P3 ;  /* 0xff80000025ec7808 */ /* 0x000fe20005800000 */
[----:B------:R-:W-:Y:S01]  /*4c00*/  FFMA.FTZ R37, R9, UR5, R88 ;  /* 0x0000000509257c23 */ /* 0x000fe20008010058 */
        /* <DEDUP_REMOVED lines=8> */
[C---:B------:R-:W-:Y:S01]  /*4c90*/  FFMA.FTZ R117, R8.reuse, UR5, R117 ;  /* 0x0000000508757c23 */ /* 0x040fe20008010075 */
[----:B------:R-:W-:Y:S01]  /*4ca0*/  FFMA.FTZ R119, R8, UR5, R119 ;  /* 0x0000000508777c23 */ /* 0x000fe20008010077 */
[C---:B------:R-:W-:Y:S02]  /*4cb0*/  ISETP.GE.AND P6, PT, R3.reuse, R227, PT ;  /* 0x000000e30300720c */ /* 0x040fe40003fc6270 */
[C---:B------:R-:W-:Y:S02]  /*4cc0*/  ISETP.GE.AND P5, PT, R3.reuse, R226, PT ;  /* 0x000000e20300720c */ /* 0x040fe40003fa6270 */
[----:B------:R-:W-:-:S02]  /*4cd0*/  ISETP.GE.AND P3, PT, R3, R225, PT ;  /* 0x000000e10300720c */ /* 0x000fc40003f66270 */
[----:B------:R-:W-:Y:S02]  /*4ce0*/  ISETP.GE.AND P1, PT, R3, R224, PT ;  /* 0x000000e00300720c */ /* 0x000fe40003f26270 */
[----:B------:R-:W-:Y:S02]  /*4cf0*/  FSEL R32, R32, -INF , !P4 ;  /* 0xff80000020207808 */ /* 0x000fe40006000000 */
[----:B------:R-:W-:Y:S02]  /*4d00*/  FSEL R33, R86, -INF , !P2 ;  /* 0xff80000056217808 */ /* 0x000fe40005000000 */
[----:B------:R-:W-:Y:S02]  /*4d10*/  FSEL R234, R234, -INF , !P6 ;  /* 0xff800000eaea7808 */ /* 0x000fe40007000000 */
[----:B------:R-:W-:Y:S02]  /*4d20*/  FSEL R229, R35, -INF , !P5 ;  /* 0xff80000023e57808 */ /* 0x000fe40006800000 */
[----:B------:R-:W-:-:S02]  /*4d30*/  FSEL R218, R117, -INF , !P3 ;  /* 0xff80000075da7808 */ /* 0x000fc40005800000 */
        /* <DEDUP_REMOVED lines=10> */
[----:B------:R-:W-:-:S04]  /*4de0*/  UIMAD UR10, UR10, UR29, UR30 ;  /* 0x0000001d0a0a72a4 */ /* 0x000fc8000f8e021e */
        /* <DEDUP_REMOVED lines=13> */
[----:B------:R2:W-:Y:S01]  /*4ec0*/  @!P3 LDGSTS.E.BYPASS.LTC128B.128 [R252+0x8000], desc[UR20][R40.64] ;  /* 0x0800000028fcbfae */ /* 0x0005e2000b901d54 */
[C---:B------:R-:W-:Y:S02]  /*4ed0*/  IADD3 R14, P6, R38.reuse, UR32, RZ ;  /* 0x00000020260e7c10 */ /* 0x040fe4000ffde0ff */
        /* <DEDUP_REMOVED lines=17> */
[----:B------:R2:W-:Y:S01]  /*4ff0*/  @!P3 LDGSTS.E.BYPASS.LTC128B.128 [R252+0x8800], desc[UR20][R10.64] ;  /* 0x088000000afcbfae */ /* 0x0005e2000b901d54 */
[----:B------:R-:W-:Y:S02]  /*5000*/  IADD3 R8, P5, R15, UR32, RZ ;  /* 0x000000200f087c10 */ /* 0x000fe4000ffbe0ff */
[----:B------:R-:W-:Y:S01]  /*5010*/  @!P2 LEA.HI.X R39, R14, R9, R36, 0x1, P4 ;  /* 0x000000090e27a211 */ /* 0x000fe200020f0c24 */
[----:B------:R2:W-:Y:S01]  /*5020*/  @P2 STS.128 [R252+0xa800], RZ ;  /* 0x00a800fffc002388 */ /* 0x0005e20000000c00 */
[----:B------:R-:W-:-:S02]  /*5030*/  IADD3.X R36, R36, UR31, RZ, P1, !PT ;  /* 0x0000001f24247c10 */ /* 0x000fc40008ffe4ff */
[C---:B-1----:R-:W-:Y:S01]  /*5040*/  @!P3 LEA R28, P6, R15.reuse, R28, 0x1 ;  /* 0x0000001c0f1cb211 */ /* 0x042fe200078c08ff */
[----:B------:R-:W-:Y:S01]  /*5050*/  @!PT LDS RZ, [RZ] ;  /* 0x00000000fffff984 */ /* 0x000fe20000000800 */
[----:B------:R-:W-:Y:S01]  /*5060*/  @!PT LDS RZ, [RZ] ;  /* 0x00000000fffff984 */ /* 0x000fe20000000800 */
[----:B------:R-:W-:Y:S01]  /*5070*/  @!PT LDS RZ, [RZ] ;  /* 0x00000000fffff984 */ /* 0x000fe20000000800 */
[----:B------:R2:W-:Y:S01]  /*5080*/  @!P2 LDGSTS.E.BYPASS.LTC128B.128 [R252+0xa800], desc[UR20][R38.64+0x80] ;  /* 0x0a80008026fcafae */ /* 0x0005e2000b901d54 */
[----:B------:R-:W-:Y:S02]  /*5090*/  IADD3.X R9, R36, UR31, RZ, P5, !PT ;  /* 0x0000001f24097c10 */ /* 0x000fe4000affe4ff */
[C---:B------:R-:W-:Y:S01]  /*50a0*/  @!P3 LEA.HI.X R29, R15.reuse, R29, R36, 0x1, P6 ;  /* 0x0000001d0f1db211 */ /* 0x040fe200030f0c24 */
[----:B------:R2:W-:Y:S01]  /*50b0*/  @P3 STS.128 [R252+0x9000], RZ ;  /* 0x009000fffc003388 */ /* 0x0005e20000000c00 */
[----:B---3--:R-:W-:-:S03]  /*50c0*/  @!P2 LEA R2, P1, R15, R2, 0x1 ;  /* 0x000000020f02a211 */ /* 0x008fc600078208ff */
[----:B------:R-:W-:Y:S01]  /*50d0*/  @!PT LDS RZ, [RZ] ;  /* 0x00000000fffff984 */ /* 0x000fe20000000800 */
[----:B------:R-:W-:Y:S01]  /*50e0*/  @!PT LDS RZ, [RZ] ;  /* 0x00000000fffff984 */ /* 0x000fe20000000800 */
[----:B------:R-:W-:Y:S01]  /*50f0*/  @!PT LDS RZ, [RZ] ;  /* 0x00000000fffff984 */ /* 0x000fe20000000800 */
[----:B------:R2:W-:Y:S01]  /*5100*/  @!P3 LDGSTS.E.BYPASS.LTC128B.128 [R252+0x9000], desc[UR20][R28.64] ;  /* 0x090000001cfcbfae */ /* 0x0005e2000b901d54 */
[----:B------:R-:W-:-:S03]  /*5110*/  @!P2 LEA.HI.X R3, R15, R3, R36, 0x1, P1 ;  /* 0x000000030f03a211 */ /* 0x000fc600008f0c24 */
        /* <DEDUP_REMOVED lines=21> */
.L_x_419:
[----:B------:R-:W-:Y:S05]  /*5270*/  BSYNC B0 ;  /* 0x0000000000007941 */ /* 0x000fea0003800000 */
.L_x_418:
[----:B------:R-:W0:Y:S02]  /*5280*/  LDGDEPBAR ;  /* 0x00000000000079af */ /* 0x000e240000000000 */
.L_x_417:
[----:B-12---:R-:W-:Y:S01]  /*5290*/  FMNMX.FTZ R2, R37, R51, !PT ;  /* 0x0000003325027209 */ /* 0x006fe20007810000 */
        /* <DEDUP_REMOVED lines=23> */
[----:B------:R-:W-:-:S02]  /*5410*/  LEA R244, R6, UR4, 0x1 ;  /* 0x0000000406f47c11 */ /* 0x000fc4000f8e08ff */
[----:B------:R-:W-:Y:S02]  /*5420*/  FMNMX.FTZ R2, R236, R3, !PT ;  /* 0x00000003ec027209 */ /* 0x000fe40007810000 */
[----:B------:R-:W-:Y:S01]  /*5430*/  LEA R242, R5, R244, 0x1 ;  /* 0x000000f405f27211 */ /* 0x000fe200078e08ff */
[----:B------:R-:W-:Y:S01]  /*5440*/  LDSM.16.MT88.4 R180, [R244+0xc000] ;  /* 0x00c00000f4b4783b */ /* 0x000fe20000004200 */
[----:B------:R-:W-:Y:S02]  /*5450*/  FMNMX.FTZ R3, R235, R2, !PT ;  /* 0x00000002eb037209 */ /* 0x000fe40007810000 */
[----:B------:R-:W-:Y:S01]  /*5460*/  LEA R241, R4, R244, 0x1 ;  /* 0x000000f404f17211 */ /* 0x000fe200078e08ff */
[----:B------:R-:W-:Y:S01]  /*5470*/  LDSM.16.MT88.4 R80, [R242+0xc000] ;  /* 0x00c00000f250783b */ /* 0x000fe20000004200 */
[----:B------:R-:W-:Y:S02]  /*5480*/  FMNMX.FTZ R2, R234, R3, !PT ;  /* 0x00000003ea027209 */ /* 0x000fe40007810000 */
[----:B------:R-:W-:Y:S01]  /*5490*/  LEA R240, R4, R242, 0x1 ;  /* 0x000000f204f07211 */ /* 0x000fe200078e08ff */
[----:B------:R-:W-:Y:S04]  /*54a0*/  LDSM.16.MT88.4 R44, [R244+0xc800] ;  /* 0x00c80000f42c783b */ /* 0x000fe80000004200 */
[----:B------:R-:W1:Y:S04]  /*54b0*/  SHFL.BFLY PT, R3, R2, 0x2, 0x1f ;  /* 0x0c401f0002037f89 */ /* 0x000e6800000e0000 */
[----:B------:R-:W-:Y:S04]  /*54c0*/  LDSM.16.MT88.4 R40, [R242+0xc800] ;  /* 0x00c80000f228783b */ /* 0x000fe80000004200 */
[----:B------:R-:W-:Y:S04]  /*54d0*/  LDSM.16.MT88.4 R96, [R241+0xc000] ;  /* 0x00c00000f160783b */ /* 0x000fe80000004200 */
[----:B------:R-:W-:Y:S04]  /*54e0*/  LDSM.16.MT88.4 R128, [R244+0xe000] ;  /* 0x00e00000f480783b */ /* 0x000fe80000004200 */
[----:B------:R-:W-:Y:S04]  /*54f0*/  LDSM.16.MT88.4 R112, [R240+0xc000] ;  /* 0x00c00000f070783b */ /* 0x000fe80000004200 */
[----:B------:R-:W-:Y:S01]  /*5500*/  LDSM.16.MT88.4 R144, [R242+0xe000] ;  /* 0x00e00000f290783b */ /* 0x000fe20000004200 */
[----:B-1----:R-:W-:-:S03]  /*5510*/  FMNMX.FTZ R3, R2, R3, !PT ;  /* 0x0000000302037209 */ /* 0x002fc60007810000 */
[----:B------:R-:W-:Y:S01]  /*5520*/  LDSM.16.MT88.4 R160, [R241+0xe000] ;  /* 0x00e00000f1a0783b */ /* 0x000fe20000004200 */
[----:B------:R-:W-:Y:S02]  /*5530*/  FMNMX.FTZ R2, R232, R9, !PT ;  /* 0x00000009e8027209 */ /* 0x000fe40007810000 */
[----:B------:R-:W-:Y:S01]  /*5540*/  FMNMX.FTZ R9, R32, R0, !PT ;  /* 0x0000000020097209 */ /* 0x000fe20007810000 */
[----:B------:R-:W1:Y:S01]  /*5550*/  SHFL.BFLY PT, R196, R3, 0x1, 0x1f ;  /* 0x0c201f0003c47f89 */ /* 0x000e6200000e0000 */
[----:B------:R-:W-:Y:S02]  /*5560*/  FMNMX.FTZ R11, R231, R2, !PT ;  /* 0x00000002e70b7209 */ /* 0x000fe40007810000 */
[----:B------:R-:W-:Y:S01]  /*5570*/  FMNMX.FTZ R9, R18, R9, !PT ;  /* 0x0000000912097209 */ /* 0x000fe20007810000 */
[----:B------:R-:W-:Y:S01]  /*5580*/  LDSM.16.MT88.4 R28, [R241+0xc800] ;  /* 0x00c80000f11c783b */ /* 0x000fe20000004200 */
[----:B------:R-:W-:Y:S02]  /*5590*/  FMNMX.FTZ R10, R230, R11, !PT ;  /* 0x0000000be60a7209 */ /* 0x000fe40007810000 */
[----:B------:R-:W-:-:S02]  /*55a0*/  FMNMX.FTZ R9, R20, R9, !PT ;  /* 0x0000000914097209 */ /* 0x000fc40007810000 */
[----:B------:R-:W-:Y:S02]  /*55b0*/  FMNMX.FTZ R10, R229, R10, !PT ;  /* 0x0000000ae50a7209 */ /* 0x000fe40007810000 */
[----:B------:R-:W-:Y:S02]  /*55c0*/  FMNMX.FTZ R9, R22, R9, !PT ;  /* 0x0000000916097209 */ /* 0x000fe40007810000 */
[----:B------:R-:W-:Y:S02]  /*55d0*/  FMNMX.FTZ R2, R33, R23, !PT ;  /* 0x0000001721027209 */ /* 0x000fe40007810000 */
[----:B------:R-:W-:Y:S02]  /*55e0*/  FMNMX.FTZ R9, R68, R9, !PT ;  /* 0x0000000944097209 */ /* 0x000fe40007810000 */
[----:B------:R-:W-:Y:S02]  /*55f0*/  FMNMX.FTZ R2, R21, R2, !PT ;  /* 0x0000000215027209 */ /* 0x000fe40007810000 */
[----:B------:R-:W-:-:S04]  /*5600*/  FMNMX.FTZ R9, R16, R9, !PT ;  /* 0x0000000910097209 */ /* 0x000fc80007810000 */
[----:B------:R-:W-:Y:S02]  /*5610*/  FMNMX.FTZ R8, R12, R9, !PT ;  /* 0x000000090c087209 */ /* 0x000fe40007810000 */
[----:B-1----:R-:W-:Y:S02]  /*5620*/  FMNMX.FTZ R196, R3, R196, !PT ;  /* 0x000000c403c47209 */ /* 0x002fe40007810000 */
[----:B------:R-:W1:Y:S01]  /*5630*/  SHFL.BFLY PT, R3, R10, 0x2, 0x1f ;  /* 0x0c401f000a037f89 */ /* 0x000e6200000e0000 */
[----:B------:R-:W-:Y:S02]  /*5640*/  FMNMX.FTZ R8, R134, R8, !PT ;  /* 0x0000000886087209 */ /* 0x000fe40007810000 */
[C---:B------:R-:W-:Y:S01]  /*5650*/  FMUL.FTZ R238, R196.reuse, UR19 ;  /* 0x00000013c4ee7c20 */ /* 0x040fe20008410000 */
[----:B------:R-:W-:Y:S02]  /*5660*/  FSETP.NEU.FTZ.AND P1, PT, R196, -INF , PT ;  /* 0xff800000c400780b */ /* 0x000fe40003f3d000 */
[----:B------:R-:W-:-:S02]  /*5670*/  FMNMX.FTZ R8, R135, R8, !PT ;  /* 0x0000000887087209 */ /* 0x000fc40007810000 */
[----:B------:R-:W-:Y:S02]  /*5680*/  FSEL R238, R238, RZ, P1 ;  /* 0x000000ffeeee7208 */ /* 0x000fe40000800000 */
[----:B------:R-:W-:-:S03]  /*5690*/  FMNMX.FTZ R8, R148, R8, !PT ;  /* 0x0000000894087209 */ /* 0x000fc60007810000 */
[--C-:B------:R-:W-:Y:S01]  /*56a0*/  FFMA.FTZ R213, R51, UR19, -R238.reuse ;  /* 0x0000001333d57c23 */ /* 0x100fe200080108ee */
[----:B------:R-:W-:Y:S01]  /*56b0*/  FMNMX.FTZ R9, R108, R8, !PT ;  /* 0x000000086c097209 */ /* 0x000fe20007810000 */
[--C-:B------:R-:W-:Y:S01]  /*56c0*/  FFMA.FTZ R214, R37, UR19, -R238.reuse ;  /* 0x0000001325d67c23 */ /* 0x100fe200080108ee */
[--C-:B------:R-:W-:Y:S01]  /*56d0*/  FFMA.FTZ R202, R85, UR19, -R238.reuse ;  /* 0x0000001355ca7c23 */ /* 0x100fe200080108ee */
[--C-:B------:R-:W-:Y:S01]  /*56e0*/  FFMA.FTZ R199, R77, UR19, -R238.reuse ;  /* 0x000000134dc77c23 */ /* 0x100fe200080108ee */
[----:B------:R-:W-:Y:S01]  /*56f0*/  FMNMX.FTZ R9, R228, R9, !PT ;  /* 0x00000009e4097209 */ /* 0x000fe20007810000 */
[----:B------:R-:W-:Y:S01]  /*5700*/  MUFU.EX2 R213, R213 ;  /* 0x000000d500d57308 */ /* 0x000fe20000000800 */
[--C-:B------:R-:W-:Y:S01]  /*5710*/  FFMA.FTZ R53, R61, UR19, -R238.reuse ;  /* 0x000000133d357c23 */ /* 0x100fe200080108ee */
[--C-:B------:R-:W-:Y:S01]  /*5720*/  FFMA.FTZ R60, R79, UR19, -R238.reuse ;  /* 0x000000134f3c7c23 */ /* 0x100fe200080108ee */
[----:B------:R-:W-:Y:S01]  /*5730*/  FMNMX.FTZ R9, R222, R9, !PT ;  /* 0x00000009de097209 */ /* 0x000fe20007810000 */
[--C-:B------:R-:W-:Y:S01]  /*5740*/  FFMA.FTZ R55, R73, UR19, -R238.reuse ;  /* 0x0000001349377c23 */ /* 0x100fe200080108ee */
[----:B-1----:R-:W-:Y:S01]  /*5750*/  FMNMX.FTZ R3, R10, R3, !PT ;  /* 0x000000030a037209 */ /* 0x002fe20007810000 */
[--C-:B------:R-:W-:Y:S01]  /*5760*/  FFMA.FTZ R54, R69, UR19, -R238.reuse ;  /* 0x0000001345367c23 */ /* 0x100fe200080108ee */
[----:B------:R-:W-:Y:S01]  /*5770*/  FMNMX.FTZ R10, R25, R2, !PT ;  /* 0x00000002190a7209 */ /* 0x000fe20007810000 */
[----:B------:R-:W1:Y:S01]  /*5780*/  MUFU.EX2 R214, R214 ;  /* 0x000000d600d67308 */ /* 0x000e620000000800 */
[----:B------:R-:W-:Y:S01]  /*5790*/  FMNMX.FTZ R9, R220, R9, !PT ;  /* 0x00000009dc097209 */ /* 0x000fe20007810000 */
[----:B------:R-:W2:Y:S01]  /*57a0*/  SHFL.BFLY PT, R8, R3, 0x1, 0x1f ;  /* 0x0c201f0003087f89 */ /* 0x000ea200000e0000 */
[----:B------:R-:W-:Y:S01]  /*57b0*/  FMNMX.FTZ R10, R19, R10, !PT ;  /* 0x0000000a130a7209 */ /* 0x000fe20007810000 */
[--C-:B------:R-:W-:Y:S01]  /*57c0*/  FFMA.FTZ R237, R237, UR19, -R238.reuse ;  /* 0x00000013eded7c23 */ /* 0x100fe200080108ee */
[----:B------:R-:W-:Y:S01]  /*57d0*/  FMNMX.FTZ R2, R218, R9, !PT ;  /* 0x00000009da027209 */ /* 0x000fe20007810000 */
[--C-:B------:R-:W-:Y:S01]  /*57e0*/  FFMA.FTZ R236, R236, UR19, -R238.reuse ;  /* 0x00000013ecec7c23 */ /* 0x100fe200080108ee */
[----:B------:R-:W-:Y:S01]  /*57f0*/  FMNMX.FTZ R10, R17, R10, !PT ;  /* 0x0000000a110a7209 */ /* 0x000fe20007810000 */
[----:B------:R-:W-:Y:S01]  /*5800*/  MUFU.EX2 R202, R202 ;  /* 0x000000ca00ca7308 */ /* 0x000fe20000000800 */
[--C-:B------:R-:W-:Y:S01]  /*5810*/  FFMA.FTZ R235, R235, UR19, -R238.reuse ;  /* 0x00000013ebeb7c23 */ /* 0x100fe200080108ee */
[----:B------:R-:W3:Y:S01]  /*5820*/  SHFL.BFLY PT, R9, R2, 0x2, 0x1f ;  /* 0x0c401f0002097f89 */ /* 0x000ee200000e0000 */
[----:B------:R-:W-:Y:S01]  /*5830*/  FMNMX.FTZ R10, R13, R10, !PT ;  /* 0x0000000a0d0a7209 */ /* 0x000fe20007810000 */
[----:B------:R-:W-:-:S03]  /*5840*/  FFMA.FTZ R234, R234, UR19, -R238 ;  /* 0x00000013eaea7c23 */ /* 0x000fc600080108ee */
[----:B------:R-:W-:Y:S01]  /*5850*/  FMNMX.FTZ R10, R7, R10, !PT ;  /* 0x0000000a070a7209 */ /* 0x000fe20007810000 */
[----:B------:R-:W4:Y:S01]  /*5860*/  MUFU.EX2 R199, R199 ;  /* 0x000000c700c77308 */ /* 0x000f220000000800 */
[----:B-1----:R-:W-:Y:S02]  /*5870*/  F2FP.BF16.F32.PACK_AB R168, R213, R214 ;  /* 0x000000d6d5a8723e */ /* 0x002fe400000010ff */
[----:B------:R-:W-:-:S04]  /*5880*/  FMNMX.FTZ R10, R109, R10, !PT ;  /* 0x0000000a6d0a7209 */ /* 0x000fc80007810000 */
[----:B------:R-:W-:Y:S01]  /*5890*/  FMNMX.FTZ R10, R239, R10, !PT ;  /* 0x0000000aef0a7209 */ /* 0x000fe20007810000 */
[----:B------:R-:W-:Y:S01]  /*58a0*/  MUFU.EX2 R60, R60 ;  /* 0x0000003c003c7308 */ /* 0x000fe20000000800 */
[----:B--2---:R-:W-:Y:S02]  /*58b0*/  FMNMX.FTZ R3, R3, R8, !PT ;  /* 0x0000000803037209 */ /* 0x004fe40007810000 */
[----:B------:R-:W-:Y:S02]  /*58c0*/  FMNMX.FTZ R8, R133, R10, !PT ;  /* 0x0000000a85087209 */ /* 0x000fe40007810000 */
[C---:B------:R-:W-:Y:S01]  /*58d0*/  FSETP.NEU.FTZ.AND P1, PT, R3.reuse, -INF , PT ;  /* 0xff8000000300780b */ /* 0x040fe20003f3d000 */
[----:B------:R-:W-:Y:S01]  /*58e0*/  FMUL.FTZ R233, R3, UR19 ;  /* 0x0000001303e97c20 */ /* 0x000fe20008410000 */
[----:B------:R-:W-:Y:S01]  /*58f0*/  FMNMX.FTZ R8, R132, R8, !PT ;  /* 0x0000000884087209 */ /* 0x000fe20007810000 */
[----:B------:R-:W1:Y:S01]  /*5900*/  MUFU.EX2 R55, R55 ;  /* 0x0000003700377308 */ /* 0x000e620000000800 */
[----:B---3--:R-:W-:-:S02]  /*5910*/  FMNMX.FTZ R2, R2, R9, !PT ;  /* 0x0000000902027209 */ /* 0x008fc40007810000 */
[----:B------:R-:W-:Y:S02]  /*5920*/  FMNMX.FTZ R8, R221, R8, !PT ;  /* 0x00000008dd087209 */ /* 0x000fe40007810000 */
[----:B------:R-:W-:Y:S01]  /*5930*/  FSEL R233, R233, RZ, P1 ;  /* 0x000000ffe9e97208 */ /* 0x000fe20000800000 */
[----:B------:R-:W2:Y:S01]  /*5940*/  SHFL.BFLY PT, R11, R2, 0x1, 0x1f ;  /* 0x0c201f00020b7f89 */ /* 0x000ea200000e0000 */
[----:B------:R-:W-:Y:S01]  /*5950*/  FMNMX.FTZ R8, R219, R8, !PT ;  /* 0x00000008db087209 */ /* 0x000fe20007810000 */
[----:B------:R-:W-:Y:S01]  /*5960*/  MUFU.EX2 R54, R54 ;  /* 0x0000003600367308 */ /* 0x000fe20000000800 */
[----:B----4-:R-:W-:Y:S01]  /*5970*/  F2FP.BF16.F32.PACK_AB R170, R199, R202 ;  /* 0x000000cac7aa723e */ /* 0x010fe200000010ff */
[--C-:B------:R-:W-:Y:S01]  /*5980*/  FFMA.FTZ R51, R64, UR19, -R233.reuse ;  /* 0x0000001340337c23 */ /* 0x100fe200080108e9 */
[----:B------:R-:W-:Y:S01]  /*5990*/  FMNMX.FTZ R8, R217, R8, !PT ;  /* 0x00000008d9087209 */ /* 0x000fe20007810000 */
[--C-:B------:R-:W-:Y:S01]  /*59a0*/  FFMA.FTZ R212, R34, UR19, -R233.reuse ;  /* 0x0000001322d47c23 */ /* 0x100fe200080108e9 */
[--C-:B------:R-:W-:Y:S01]  /*59b0*/  FFMA.FTZ R207, R24, UR19, -R233.reuse ;  /* 0x0000001318cf7c23 */ /* 0x100fe200080108e9 */
[--C-:B------:R-:W-:Y:S01]  /*59c0*/  FFMA.FTZ R200, R50, UR19, -R233.reuse ;  /* 0x0000001332c87c23 */ /* 0x100fe200080108e9 */
[----:B------:R-:W-:Y:S01]  /*59d0*/  FMNMX.FTZ R8, R215, R8, !PT ;  /* 0x00000008d7087209 */ /* 0x000fe20007810000 */
[--C-:B------:R-:W-:Y:S01]  /*59e0*/  FFMA.FTZ R197, R76, UR19, -R233.reuse ;  /* 0x000000134cc57c23 */ /* 0x100fe200080108e9 */
[--C-:B------:R-:W-:Y:S01]  /*59f0*/  FFMA.FTZ R50, R62, UR19, -R233.reuse ;  /* 0x000000133e327c23 */ /* 0x100fe200080108e9 */
[----:B------:R-:W-:Y:S01]  /*5a00*/  MUFU.EX2 R212, R212 ;  /* 0x000000d400d47308 */ /* 0x000fe20000000800 */
[--C-:B------:R-:W-:Y:S01]  /*5a10*/  FFMA.FTZ R61, R72, UR19, -R233.reuse ;  /* 0x00000013483d7c23 */ /* 0x100fe200080108e9 */
[----:B------:R-:W3:Y:S01]  /*5a20*/  SHFL.BFLY PT, R9, R8, 0x2, 0x1f ;  /* 0x0c401f0008097f89 */ /* 0x000ee200000e0000 */
[--C-:B------:R-:W-:Y:S01]  /*5a30*/  FFMA.FTZ R52, R70, UR19, -R233.reuse ;  /* 0x0000001346347c23 */ /* 0x100fe200080108e9 */
[----:B-1----:R-:W-:Y:S01]  /*5a40*/  F2FP.BF16.F32.PACK_AB R4, R55, R60 ;  /* 0x0000003c3704723e */ /* 0x002fe200000010ff */
[--C-:B------:R-:W-:Y:S01]  /*5a50*/  FFMA.FTZ R232, R232, UR19, -R233.reuse ;  /* 0x00000013e8e87c23 */ /* 0x100fe200080108e9 */
[--C-:B------:R-:W-:Y:S01]  /*5a60*/  FFMA.FTZ R231, R231, UR19, -R233.reuse ;  /* 0x00000013e7e77c23 */ /* 0x100fe200080108e9 */
[--C-:B------:R-:W-:Y:S01]  /*5a70*/  FFMA.FTZ R230, R230, UR19, -R233.reuse ;  /* 0x00000013e6e67c23 */ /* 0x100fe200080108e9 */
[----:B------:R-:W1:Y:S01]  /*5a80*/  MUFU.EX2 R207, R207 ;  /* 0x000000cf00cf7308 */ /* 0x000e620000000800 */
[----:B------:R-:W-:Y:S01]  /*5a90*/  FFMA.FTZ R229, R229, UR19, -R233 ;  /* 0x00000013e5e57c23 */ /* 0x000fe200080108e9 */
[----:B--2---:R-:W-:-:S04]  /*5aa0*/  FMNMX.FTZ R2, R2, R11, !PT ;  /* 0x0000000b02027209 */ /* 0x004fc80007810000 */
[C---:B------:R-:W-:Y:S01]  /*5ab0*/  FSETP.NEU.FTZ.AND P1, PT, R2.reuse, -INF , PT ;  /* 0xff8000000200780b */ /* 0x040fe20003f3d000 */
[----:B------:R-:W-:Y:S01]  /*5ac0*/  FMUL.FTZ R223, R2, UR19 ;  /* 0x0000001302df7c20 */ /* 0x000fe20008410000 */
[----:B------:R-:W-:Y:S04]  /*5ad0*/  MUFU.EX2 R200, R200 ;  /* 0x000000c800c87308 */ /* 0x000fe80000000800 */
[----:B------:R-:W-:Y:S02]  /*5ae0*/  FSEL R223, R223, RZ, P1 ;  /* 0x000000ffdfdf7208 */ /* 0x000fe40000800000 */
[----:B-1----:R-:W-:Y:S02]  /*5af0*/  F2FP.BF16.F32.PACK_AB R169, R207, R212 ;  /* 0x000000d4cfa9723e */ /* 0x002fe400000010ff */
[----:B------:R-:W1:Y:S01]  /*5b00*/  MUFU.EX2 R197, R197 ;  /* 0x000000c500c57308 */ /* 0x000e620000000800 */
[----:B---3--:R-:W-:Y:S01]  /*5b10*/  FMNMX.FTZ R8, R8, R9, !PT ;  /* 0x0000000908087209 */ /* 0x008fe20007810000 */
[--C-:B------:R-:W-:Y:S01]  /*5b20*/  FFMA.FTZ R205, R0, UR19, -R223.reuse ;  /* 0x0000001300cd7c23 */ /* 0x100fe200080108df */
[--C-:B------:R-:W-:Y:S01]  /*5b30*/  FFMA.FTZ R206, R32, UR19, -R223.reuse ;  /* 0x0000001320ce7c23 */ /* 0x100fe200080108df */
[--C-:B------:R-:W-:Y:S01]  /*5b40*/  FFMA.FTZ R198, R18, UR19, -R223.reuse ;  /* 0x0000001312c67c23 */ /* 0x100fe200080108df */
[--C-:B------:R-:W-:Y:S01]  /*5b50*/  FFMA.FTZ R67, R20, UR19, -R223.reuse ;  /* 0x0000001314437c23 */ /* 0x100fe200080108df */
[----:B------:R-:W2:Y:S01]  /*5b60*/  SHFL.BFLY PT, R9, R8, 0x1, 0x1f ;  /* 0x0c201f0008097f89 */ /* 0x000ea200000e0000 */
[--C-:B------:R-:W-:Y:S01]  /*5b70*/  FFMA.FTZ R59, R22, UR19, -R223.reuse ;  /* 0x00000013163b7c23 */ /* 0x100fe200080108df */
[----:B------:R-:W-:Y:S01]  /*5b80*/  MUFU.EX2 R205, R205 ;  /* 0x000000cd00cd7308 */ /* 0x000fe20000000800 */
[--C-:B------:R-:W-:Y:S01]  /*5b90*/  FFMA.FTZ R56, R68, UR19, -R223.reuse ;  /* 0x0000001344387c23 */ /* 0x100fe200080108df */
[--C-:B------:R-:W-:Y:S01]  /*5ba0*/  FFMA.FTZ R58, R16, UR19, -R223.reuse ;  /* 0x00000013103a7c23 */ /* 0x100fe200080108df */
[--C-:B------:R-:W-:Y:S01]  /*5bb0*/  FFMA.FTZ R57, R12, UR19, -R223.reuse ;  /* 0x000000130c397c23 */ /* 0x100fe200080108df */
[--C-:B------:R-:W-:Y:S01]  /*5bc0*/  FFMA.FTZ R228, R228, UR19, -R223.reuse ;  /* 0x00000013e4e47c23 */ /* 0x100fe200080108df */
[----:B------:R-:W-:Y:S01]  /*5bd0*/  FFMA.FTZ R220, R220, UR19, -R223 ;  /* 0x00000013dcdc7c23 */ /* 0x000fe200080108df */
[----:B------:R-:W-:-:S02]  /*5be0*/  FADD.FTZ R207, R212, R207 ;  /* 0x000000cfd4cf7221 */ /* 0x000fc40000010000 */
[----:B------:R-:W3:Y:S01]  /*5bf0*/  MUFU.EX2 R206, R206 ;  /* 0x000000ce00ce7308 */ /* 0x000ee20000000800 */
[----:B-1----:R-:W-:Y:S01]  /*5c00*/  F2FP.BF16.F32.PACK_AB R171, R197, R200 ;  /* 0x000000c8c5ab723e */ /* 0x002fe200000010ff */
[----:B------:R-:W-:-:S04]  /*5c10*/  FADD.FTZ R200, R200, R207 ;  /* 0x000000cfc8c87221 */ /* 0x000fc80000010000 */
[----:B------:R-:W-:Y:S02]  /*5c20*/  FADD.FTZ R200, R197, R200 ;  /* 0x000000c8c5c87221 */ /* 0x000fe40000010000 */
[----:B------:R-:W-:Y:S01]  /*5c30*/  MUFU.EX2 R198, R198 ;  /* 0x000000c600c67308 */ /* 0x000fe20000000800 */
[----:B------:R-:W-:Y:S01]  /*5c40*/  HMMA.16816.F32.BF16 R192, R168, R180, RZ ;  /* 0x000000b4a8c0723c */ /* 0x000fe200000418ff */
[----:B--2---:R-:W-:-:S05]  /*5c50*/  FMNMX.FTZ R0, R8, R9, !PT ;  /* 0x0000000908007209 */ /* 0x004fca0007810000 */
[C---:B------:R-:W-:Y:S01]  /*5c60*/  HMMA.16816.F32.BF16 R68, R168.reuse, R80, RZ ;  /* 0x00000050a844723c */ /* 0x040fe200000418ff */
[----:B------:R-:W1:Y:S01]  /*5c70*/  MUFU.EX2 R67, R67 ;  /* 0x0000004300437308 */ /* 0x000e620000000800 */
[----:B---3--:R-:W-:Y:S01]  /*5c80*/  F2FP.BF16.F32.PACK_AB R164, R205, R206 ;  /* 0x000000cecda4723e */ /* 0x008fe200000010ff */
[----:B------:R-:W-:Y:S01]  /*5c90*/  LDSM.16.MT88.4 R8, [R240+0xe800] ;  /* 0x00e80000f008783b */ /* 0x000fe20000004200 */
[C---:B------:R-:W-:Y:S01]  /*5ca0*/  FMUL.FTZ R216, R0.reuse, UR19 ;  /* 0x0000001300d87c20 */ /* 0x040fe20008410000 */
[----:B------:R-:W-:Y:S01]  /*5cb0*/  FSETP.NEU.FTZ.AND P1, PT, R0, -INF , PT ;  /* 0xff8000000000780b */ /* 0x000fe20003f3d000 */
[C---:B------:R-:W-:Y:S01]  /*5cc0*/  HMMA.16816.F32.BF16 R84, R168.reuse, R96, RZ ;  /* 0x00000060a854723c */ /* 0x040fe200000418ff */
[----:B------:R-:W-:Y:S02]  /*5cd0*/  FADD.FTZ R205, R206, R205 ;  /* 0x000000cdcecd7221 */ /* 0x000fe40000010000 */
[----:B------:R-:W-:Y:S01]  /*5ce0*/  FSEL R216, R216, RZ, P1 ;  /* 0x000000ffd8d87208 */ /* 0x000fe20000800000 */
[----:B------:R-:W2:Y:S02]  /*5cf0*/  MUFU.EX2 R53, R53 ;  /* 0x0000003500357308 */ /* 0x000ea40000000800 */
[----:B------:R-:W-:Y:S02]  /*5d00*/  HMMA.16816.F32.BF16 R116, R168, R128, RZ ;  /* 0x00000080a874723c */ /* 0x000fe400000418ff */
[--C-:B------:R-:W-:Y:S01]  /*5d10*/  FFMA.FTZ R203, R33, UR19, -R216.reuse ;  /* 0x0000001321cb7c23 */ /* 0x100fe200080108d8 */
[--C-:B------:R-:W-:Y:S01]  /*5d20*/  FFMA.FTZ R204, R23, UR19, -R216.reuse ;  /* 0x0000001317cc7c23 */ /* 0x100fe200080108d8 */
[--C-:B------:R-:W-:Y:S01]  /*5d30*/  FFMA.FTZ R201, R21, UR19, -R216.reuse ;  /* 0x0000001315c97c23 */ /* 0x100fe200080108d8 */
[--C-:B------:R-:W-:Y:S01]  /*5d40*/  FFMA.FTZ R64, R25, UR19, -R216.reuse ;  /* 0x0000001319407c23 */ /* 0x100fe200080108d8 */
[----:B------:R-:W3:Y:S01]  /*5d50*/  LDSM.16.MT88.4 R32, [R240+0xe000] ;  /* 0x00e00000f020783b */ /* 0x000ee20000004200 */
[----:B-1----:R-:W-:Y:S01]  /*5d60*/  F2FP.BF16.F32.PACK_AB R166, R67, R198 ;  /* 0x000000c643a6723e */ /* 0x002fe200000010ff */
[----:B------:R-:W-:Y:S01]  /*5d70*/  MUFU.EX2 R203, R203 ;  /* 0x000000cb00cb7308 */ /* 0x000fe20000000800 */
[--C-:B------:R-:W-:Y:S01]  /*5d80*/  FFMA.FTZ R66, R19, UR19, -R216.reuse ;  /* 0x0000001313427c23 */ /* 0x100fe200080108d8 */
[--C-:B------:R-:W-:Y:S01]  /*5d90*/  FFMA.FTZ R63, R17, UR19, -R216.reuse ;  /* 0x00000013113f7c23 */ /* 0x100fe200080108d8 */
[--C-:B------:R-:W-:Y:S01]  /*5da0*/  FFMA.FTZ R62, R13, UR19, -R216.reuse ;  /* 0x000000130d3e7c23 */ /* 0x100fe200080108d8 */
[--C-:B------:R-:W-:Y:S01]  /*5db0*/  FFMA.FTZ R65, R7, UR19, -R216.reuse ;  /* 0x0000001307417c23 */ /* 0x100fe200080108d8 */
[----:B------:R-:W-:Y:S01]  /*5dc0*/  LDSM.16.MT88.4 R20, [R244+0xe800] ;  /* 0x00e80000f414783b */ /* 0x000fe20000004200 */
[--C-:B------:R-:W-:Y:S01]  /*5dd0*/  FFMA.FTZ R219, R219, UR19, -R216.reuse ;  /* 0x00000013dbdb7c23 */ /* 0x100fe200080108d8 */
[----:B--2---:R-:W-:Y:S01]  /*5de0*/  F2FP.BF16.F32.PACK_AB R6, R53, R54 ;  /* 0x000000363506723e */ /* 0x004fe200000010ff */
[----:B------:R-:W1:Y:S01]  /*5df0*/  MUFU.EX2 R204, R204 ;  /* 0x000000cc00cc7308 */ /* 0x000e620000000800 */
[----:B------:R-:W-:Y:S01]  /*5e00*/  LDSM.16.MT88.4 R16, [R242+0xe800] ;  /* 0x00e80000f210783b */ /* 0x000fe20000004200 */
[----:B------:R-:W-:Y:S01]  /*5e10*/  FFMA.FTZ R217, R217, UR19, -R216 ;  /* 0x00000013d9d97c23 */ /* 0x000fe200080108d8 */
[----:B------:R-:W-:-:S02]  /*5e20*/  FADD.FTZ R198, R198, R205 ;  /* 0x000000cdc6c67221 */ /* 0x000fc40000010000 */
[----:B------:R-:W2:Y:S02]  /*5e30*/  LDSM.16.MT88.4 R24, [R240+0xc800] ;  /* 0x00c80000f018783b */ /* 0x000ea40000004200 */
[----:B------:R-:W-:Y:S01]  /*5e40*/  FADD.FTZ R198, R67, R198 ;  /* 0x000000c643c67221 */ /* 0x000fe20000010000 */
[----:B------:R-:W-:Y:S01]  /*5e50*/  MUFU.EX2 R201, R201 ;  /* 0x000000c900c97308 */ /* 0x000fe20000000800 */
[----:B------:R-:W4:Y:S07]  /*5e60*/  LDSM.16.MT88.4 R12, [R241+0xe800] ;  /* 0x00e80000f10c783b */ /* 0x000f2e0000004200 */
[----:B------:R-:W5:Y:S01]  /*5e70*/  MUFU.EX2 R64, R64 ;  /* 0x0000004000407308 */ /* 0x000f620000000800 */
[----:B-1----:R-:W-:Y:S01]  /*5e80*/  F2FP.BF16.F32.PACK_AB R165, R204, R203 ;  /* 0x000000cbcca5723e */ /* 0x002fe200000010ff */
[----:B------:R-:W-:-:S06]  /*5e90*/  FADD.FTZ R204, R203, R204 ;  /* 0x000000cccbcc7221 */ /* 0x000fcc0000010000 */
[----:B------:R-:W-:Y:S01]  /*5ea0*/  MUFU.EX2 R61, R61 ;  /* 0x0000003d003d7308 */ /* 0x000fe20000000800 */
[----:B---3--:R-:W-:Y:S07]  /*5eb0*/  HMMA.16816.F32.BF16 R176, R168, R32, RZ ;  /* 0x00000020a8b0723c */ /* 0x008fee00000418ff */
[----:B------:R-:W1:Y:S01]  /*5ec0*/  MUFU.EX2 R52, R52 ;  /* 0x0000003400347308 */ /* 0x000e620000000800 */
[----:B-----5:R-:W-:Y:S01]  /*5ed0*/  F2FP.BF16.F32.PACK_AB R167, R64, R201 ;  /* 0x000000c940a7723e */ /* 0x020fe200000010ff */
[----:B------:R-:W-:-:S04]  /*5ee0*/  FADD.FTZ R201, R201, R204 ;  /* 0x000000ccc9c97221 */ /* 0x000fc80000010000 */
[----:B------:R-:W-:Y:S02]  /*5ef0*/  FADD.FTZ R201, R64, R201 ;  /* 0x000000c940c97221 */ /* 0x000fe40000010000 */
[----:B------:R-:W-:Y:S01]  /*5f00*/  MUFU.EX2 R51, R51 ;  /* 0x0000003300337308 */ /* 0x000fe20000000800 */
[C---:B------:R-:W-:Y:S06]  /*5f10*/  HMMA.16816.F32.BF16 R188, R164.reuse, R180, RZ ;  /* 0x000000b4a4bc723c */ /* 0x040fec00000418ff */
[----:B------:R-:W-:Y:S01]  /*5f20*/  HMMA.16816.F32.BF16 R72, R164, R80, RZ ;  /* 0x00000050a448723c */ /* 0x000fe200000418ff */
[----:B------:R-:W3:Y:S01]  /*5f30*/  MUFU.EX2 R50, R50 ;  /* 0x0000003200327308 */ /* 0x000ee20000000800 */
[----:B-1----:R-:W-:Y:S01]  /*5f40*/  F2FP.BF16.F32.PACK_AB R5, R52, R61 ;  /* 0x0000003d3405723e */ /* 0x002fe200000010ff */
[----:B------:R-:W-:Y:S01]  /*5f50*/  FADD.FTZ R61, R61, R200 ;  /* 0x000000c83d3d7221 */ /* 0x000fe20000010000 */
[----:B------:R-:W-:-:S02]  /*5f60*/  MOV R181, R103 ;  /* 0x0000006700b57202 */ /* 0x000fc40000000f00 */
[C---:B------:R-:W-:Y:S01]  /*5f70*/  HMMA.16816.F32.BF16 R88, R164.reuse, R96, RZ ;  /* 0x00000060a458723c */ /* 0x040fe200000418ff */
[----:B------:R-:W-:Y:S01]  /*5f80*/  MOV R81, R95 ;  /* 0x0000005f00517202 */ /* 0x000fe20000000f00 */
[----:B------:R-:W-:Y:S01]  /*5f90*/  FADD.FTZ R52, R52, R61 ;  /* 0x0000003d34347221 */ /* 0x000fe20000010000 */
[----:B------:R-:W-:Y:S01]  /*5fa0*/  MUFU.EX2 R59, R59 ;  /* 0x0000003b003b7308 */ /* 0x000fe20000000800 */
[----:B------:R-:W-:Y:S02]  /*5fb0*/  MOV R80, R94 ;  /* 0x0000005e00507202 */ /* 0x000fe40000000f00 */
[C---:B------:R-:W-:Y:S01]  /*5fc0*/  HMMA.16816.F32.BF16 R104, R164.reuse, R112, RZ ;  /* 0x00000070a468723c */ /* 0x040fe200000418ff */
[----:B------:R-:W-:Y:S02]  /*5fd0*/  MOV R180, R102 ;  /* 0x0000006600b47202 */ /* 0x000fe40000000f00 */
[----:B------:R-:W-:Y:S02]  /*5fe0*/  MOV R96, R101 ;  /* 0x0000006500607202 */ /* 0x000fe40000000f00 */
[----:B------:R-:W1:Y:S01]  /*5ff0*/  MUFU.EX2 R56, R56 ;  /* 0x0000003800387308 */ /* 0x000e620000000800 */
[----:B---3--:R-:W-:Y:S01]  /*6000*/  F2FP.BF16.F32.PACK_AB R7, R50, R51 ;  /* 0x000000333207723e */ /* 0x008fe200000010ff */
[----:B------:R-:W-:Y:S01]  /*6010*/  HMMA.16816.F32.BF16 R120, R164, R128, RZ ;  /* 0x00000080a478723c */ /* 0x000fe200000418ff */
[----:B------:R-:W-:Y:S01]  /*6020*/  MOV R97, R100 ;  /* 0x0000006400617202 */ /* 0x000fe20000000f00 */
[----:B------:R-:W-:-:S04]  /*6030*/  FADD.FTZ R51, R51, R52 ;  /* 0x0000003433337221 */ /* 0x000fc80000010000 */
[----:B------:R-:W-:Y:S01]  /*6040*/  MUFU.EX2 R58, R58 ;  /* 0x0000003a003a7308 */ /* 0x000fe20000000800 */
[----:B------:R-:W-:Y:S01]  /*6050*/  HMMA.16816.F32.BF16 R192, R4, R44, R192 ;  /* 0x0000002c04c0723c */ /* 0x000fe200000418c0 */
[----:B------:R-:W-:Y:S01]  /*6060*/  MOV R128, R133 ;  /* 0x0000008500807202 */ /* 0x000fe20000000f00 */
[----:B------:R-:W-:Y:S01]  /*6070*/  FADD.FTZ R50, R50, R51 ;  /* 0x0000003332327221 */ /* 0x000fe20000010000 */
[----:B------:R-:W-:-:S03]  /*6080*/  MOV R129, R132 ;  /* 0x0000008400817202 */ /* 0x000fc60000000f00 */
[----:B------:R-:W-:Y:S01]  /*6090*/  HMMA.16816.F32.BF16 R68, R4, R40, R68 ;  /* 0x000000280444723c */ /* 0x000fe20000041844 */
[----:B------:R-:W3:Y:S01]  /*60a0*/  MUFU.EX2 R57, R57 ;  /* 0x0000003900397308 */ /* 0x000ee20000000800 */
[----:B-1----:R-:W-:Y:S01]  /*60b0*/  F2FP.BF16.F32.PACK_AB R36, R56, R59 ;  /* 0x0000003b3824723e */ /* 0x002fe200000010ff */
[----:B------:R-:W-:-:S03]  /*60c0*/  FADD.FTZ R59, R59, R198 ;  /* 0x000000c63b3b7221 */ /* 0x000fc60000010000 */
[C---:B------:R-:W-:Y:S01]  /*60d0*/  HMMA.16816.F32.BF16 R136, R164.reuse, R144, RZ ;  /* 0x00000090a488723c */ /* 0x040fe200000418ff */
[----:B------:R-:W-:Y:S02]  /*60e0*/  FADD.FTZ R59, R56, R59 ;  /* 0x0000003b383b7221 */ /* 0x000fe40000010000 */
[----:B------:R-:W-:Y:S03]  /*60f0*/  MUFU.EX2 R66, R66 ;  /* 0x0000004200427308 */ /* 0x000fe60000000800 */
[C---:B------:R-:W-:Y:S05]  /*6100*/  HMMA.16816.F32.BF16 R152, R164.reuse, R160, RZ ;  /* 0x000000a0a498723c */ /* 0x040fea00000418ff */
[----:B------:R-:W1:Y:S01]  /*6110*/  MUFU.EX2 R63, R63 ;  /* 0x0000003f003f7308 */ /* 0x000e620000000800 */
[----:B---3--:R-:W-:Y:S01]  /*6120*/  F2FP.BF16.F32.PACK_AB R38, R57, R58 ;  /* 0x0000003a3926723e */ /* 0x008fe200000010ff */
[----:B------:R-:W-:Y:S01]  /*6130*/  HMMA.16816.F32.BF16 R172, R164, R32, RZ ;  /* 0x00000020a4ac723c */ /* 0x000fe200000418ff */
[----:B------:R-:W-:-:S04]  /*6140*/  FADD.FTZ R58, R58, R59 ;  /* 0x0000003b3a3a7221 */ /* 0x000fc80000010000 */
[----:B------:R-:W-:Y:S01]  /*6150*/  FADD.FTZ R58, R57, R58 ;  /* 0x0000003a393a7221 */ /* 0x000fe20000010000 */
[----:B------:R-:W-:Y:S01]  /*6160*/  MUFU.EX2 R62, R62 ;  /* 0x0000003e003e7308 */ /* 0x000fe20000000800 */
[C---:B------:R-:W-:Y:S06]  /*6170*/  HMMA.16816.F32.BF16 R184, R164.reuse, R182, RZ ;  /* 0x000000b6a4b8723c */ /* 0x040fec00000418ff */
[----:B------:R-:W-:Y:S01]  /*6180*/  HMMA.16816.F32.BF16 R76, R164, R82, RZ ;  /* 0x00000052a44c723c */ /* 0x000fe200000418ff */
[----:B------:R-:W3:Y:S01]  /*6190*/  MUFU.EX2 R65, R65 ;  /* 0x0000004100417308 */ /* 0x000ee20000000800 */
[----:B-1----:R-:W-:Y:S01]  /*61a0*/  F2FP.BF16.F32.PACK_AB R37, R63, R66 ;  /* 0x000000423f25723e */ /* 0x002fe200000010ff */
[----:B------:R-:W-:-:S03]  /*61b0*/  FADD.FTZ R66, R66, R201 ;  /* 0x000000c942427221 */ /* 0x000fc60000010000 */
[C---:B------:R-:W-:Y:S01]  /*61c0*/  HMMA.16816.F32.BF16 R124, R164.reuse, R130, RZ ;  /* 0x00000082a47c723c */ /* 0x040fe200000418ff */
[----:B------:R-:W-:Y:S02]  /*61d0*/  FADD.FTZ R63, R63, R66 ;  /* 0x000000423f3f7221 */ /* 0x000fe40000010000 */
[----:B------:R-:W-:Y:S03]  /*61e0*/  MUFU.EX2 R237, R237 ;  /* 0x000000ed00ed7308 */ /* 0x000fe60000000800 */
[C---:B------:R-:W-:Y:S05]  /*61f0*/  HMMA.16816.F32.BF16 R140, R164.reuse, R146, RZ ;  /* 0x00000092a48c723c */ /* 0x040fea00000418ff */
[----:B------:R-:W-:Y:S01]  /*6200*/  MUFU.EX2 R236, R236 ;  /* 0x000000ec00ec7308 */ /* 0x000fe20000000800 */
[----:B---3--:R-:W-:Y:S01]  /*6210*/  F2FP.BF16.F32.PACK_AB R39, R65, R62 ;  /* 0x0000003e4127723e */ /* 0x008fe200000010ff */
[----:B------:R-:W-:Y:S01]  /*6220*/  HMMA.16816.F32.BF16 R156, R164, R162, RZ ;  /* 0x000000a2a49c723c */ /* 0x000fe200000418ff */
[----:B------:R-:W-:-:S04]  /*6230*/  FADD.FTZ R62, R62, R63 ;  /* 0x0000003f3e3e7221 */ /* 0x000fc80000010000 */
[----:B------:R-:W-:Y:S01]  /*6240*/  FADD.FTZ R62, R65, R62 ;  /* 0x0000003e413e7221 */ /* 0x000fe20000010000 */
[C---:B------:R-:W-:Y:S01]  /*6250*/  HMMA.16816.F32.BF16 R188, R36.reuse, R44, R188 ;  /* 0x0000002c24bc723c */ /* 0x040fe200000418bc */
[----:B------:R-:W-:Y:S05]  /*6260*/  MUFU.EX2 R235, R235 ;  /* 0x000000eb00eb7308 */ /* 0x000fea0000000800 */
[----:B------:R-:W-:Y:S01]  /*6270*/  HMMA.16816.F32.BF16 R72, R36, R40, R72 ;  /* 0x000000282448723c */ /* 0x000fe20000041848 */
[----:B------:R-:W-:Y:S01]  /*6280*/  MOV R45, R109 ;  /* 0x0000006d002d7202 */ /* 0x000fe20000000f00 */
[----:B------:R-:W-:Y:S01]  /*6290*/  IMAD.MOV.U32 R44, RZ, RZ, R108 ;  /* 0x000000ffff2c7224 */ /* 0x000fe200078e006c */
[----:B------:R-:W-:Y:S03]  /*62a0*/  MUFU.EX2 R234, R234 ;  /* 0x000000ea00ea7308 */ /* 0x000fe60000000800 */
[----:B------:R-:W-:Y:S01]  /*62b0*/  HMMA.16816.F32.BF16 R108, R164, R114, RZ ;  /* 0x00000072a46c723c */ /* 0x000fe200000418ff */
[----:B------:R-:W-:Y:S01]  /*62c0*/  IMAD.MOV.U32 R40, RZ, RZ, R93 ;  /* 0x000000ffff287224 */ /* 0x000fe200078e005d */
[----:B------:R-:W-:Y:S01]  /*62d0*/  MOV R41, R92 ;  /* 0x0000005c00297202 */ /* 0x000fe20000000f00 */
[----:B------:R-:W-:-:S02]  /*62e0*/  FFMA.FTZ R45, R45, UR19, -R216 ;  /* 0x000000132d2d7c23 */ /* 0x000fc400080108d8 */
[--C-:B------:R-:W-:Y:S01]  /*62f0*/  FFMA.FTZ R40, R40, UR19, -R238.reuse ;  /* 0x0000001328287c23 */ /* 0x100fe200080108ee */
[C---:B------:R-:W-:Y:S01]  /*6300*/  HMMA.16816.F32.BF16 R92, R164.reuse, R98, RZ ;  /* 0x00000062a45c723c */ /* 0x040fe200000418ff */
[----:B------:R-:W-:Y:S01]  /*6310*/  FFMA.FTZ R41, R41, UR19, -R238 ;  /* 0x0000001329297c23 */ /* 0x000fe200080108ee */
[----:B------:R-:W-:Y:S04]  /*6320*/  MUFU.EX2 R232, R232 ;  /* 0x000000e800e87308 */ /* 0x000fe80000000800 */
[----:B------:R-:W-:Y:S04]  /*6330*/  HMMA.16816.F32.BF16 R164, R164, R34, RZ ;  /* 0x00000022a4a4723c */ /* 0x000fe800000418ff */
[----:B------:R-:W-:Y:S02]  /*6340*/  MUFU.EX2 R41, R41 ;  /* 0x0000002900297308 */ /* 0x000fe40000000800 */
[----:B------:R-:W-:Y:S06]  /*6350*/  HMMA.16816.F32.BF16 R100, R168, R112, RZ ;  /* 0x00000070a864723c */ /* 0x000fec00000418ff */
[----:B------:R-:W-:Y:S01]  /*6360*/  HMMA.16816.F32.BF16 R88, R36, R28, R88 ;  /* 0x0000001c2458723c */ /* 0x000fe20000041858 */
[----:B------:R-:W-:Y:S01]  /*6370*/  MOV R112, R135 ;  /* 0x0000008700707202 */ /* 0x000fe20000000f00 */
[----:B------:R-:W-:Y:S01]  /*6380*/  IMAD.MOV.U32 R113, RZ, RZ, R134 ;  /* 0x000000ffff717224 */ /* 0x000fe200078e0086 */
[----:B------:R-:W-:Y:S02]  /*6390*/  MUFU.EX2 R40, R40 ;  /* 0x0000002800287308 */ /* 0x000fe40000000800 */
[----:B------:R-:W-:Y:S01]  /*63a0*/  MOV R32, R112 ;  /* 0x0000007000207202 */ /* 0x000fe20000000f00 */
[----:B------:R-:W-:Y:S01]  /*63b0*/  HMMA.16816.F32.BF16 R132, R168, R144, RZ ;  /* 0x00000090a884723c */ /* 0x000fe200000418ff */
[----:B------:R-:W-:-:S03]  /*63c0*/  MOV R33, R113 ;  /* 0x0000007100217202 */ /* 0x000fc60000000f00 */
[--C-:B------:R-:W-:Y:S01]  /*63d0*/  FFMA.FTZ R32, R32, UR19, -R223.reuse ;  /* 0x0000001320207c23 */ /* 0x100fe200080108df */
[----:B------:R-:W-:Y:S01]  /*63e0*/  MUFU.EX2 R45, R45 ;  /* 0x0000002d002d7308 */ /* 0x000fe20000000800 */
[----:B--2---:R-:W-:Y:S01]  /*63f0*/  HMMA.16816.F32.BF16 R104, R36, R24, R104 ;  /* 0x000000182468723c */ /* 0x004fe20000041868 */
[----:B------:R-:W-:Y:S01]  /*6400*/  MOV R145, R148 ;  /* 0x0000009400917202 */ /* 0x000fe20000000f00 */
[----:B------:R-:W-:-:S04]  /*6410*/  FFMA.FTZ R33, R33, UR19, -R223 ;  /* 0x0000001321217c23 */ /* 0x000fc800080108df */
[C---:B------:R-:W-:Y:S01]  /*6420*/  HMMA.16816.F32.BF16 R120, R36.reuse, R20, R120 ;  /* 0x000000142478723c */ /* 0x040fe20000041878 */
[----:B------:R-:W-:Y:S05]  /*6430*/  MUFU.EX2 R32, R32 ;  /* 0x0000002000207308 */ /* 0x000fea0000000800 */
[C---:B------:R-:W-:Y:S03]  /*6440*/  HMMA.16816.F32.BF16 R136, R36.reuse, R16, R136 ;  /* 0x000000102488723c */ /* 0x040fe60000041888 */
[----:B------:R-:W1:Y:S03]  /*6450*/  MUFU.EX2 R33, R33 ;  /* 0x0000002100217308 */ /* 0x000e660000000800 */
[C---:B----4-:R-:W-:Y:S05]  /*6460*/  HMMA.16816.F32.BF16 R152, R36.reuse, R12, R152 ;  /* 0x0000000c2498723c */ /* 0x050fea0000041898 */
        /* <DEDUP_REMOVED lines=13> */
[C---:B------:R-:W-:Y:S06]  /*6540*/  HMMA.16816.F32.BF16 R156, R36.reuse, R14, R156 ;  /* 0x0000000e249c723c */ /* 0x040fec000004189c */
[----:B------:R-:W-:Y:S06]  /*6550*/  HMMA.16816.F32.BF16 R164, R36, R10, R164 ;  /* 0x0000000a24a4723c */ /* 0x000fec00000418a4 */
[----:B------:R-:W-:Y:S01]  /*6560*/  HMMA.16816.F32.BF16 R84, R4, R28, R84 ;  /* 0x0000001c0454723c */ /* 0x000fe20000041854 */
[----:B------:R-:W-:-:S02]  /*6570*/  MOV R39, R96 ;  /* 0x0000006000277202 */ /* 0x000fc40000000f00 */
[----:B------:R-:W-:Y:S02]  /*6580*/  MOV R38, R80 ;  /* 0x0000005000267202 */ /* 0x000fe40000000f00 */
[----:B------:R-:W-:Y:S01]  /*6590*/  MOV R37, R81 ;  /* 0x0000005100257202 */ /* 0x000fe20000000f00 */
[C---:B------:R-:W-:Y:S01]  /*65a0*/  HMMA.16816.F32.BF16 R100, R4.reuse, R24, R100 ;  /* 0x000000180464723c */ /* 0x040fe20000041864 */
[----:B------:R-:W-:Y:S01]  /*65b0*/  IMAD.MOV.U32 R28, RZ, RZ, R128 ;  /* 0x000000ffff1c7224 */ /* 0x000fe200078e0080 */
[----:B------:R-:W-:Y:S01]  /*65c0*/  MOV R29, R129 ;  /* 0x00000081001d7202 */ /* 0x000fe20000000f00 */
[--C-:B------:R-:W-:Y:S01]  /*65d0*/  FFMA.FTZ R39, R39, UR19, -R238.reuse ;  /* 0x0000001327277c23 */ /* 0x100fe200080108ee */
[----:B------:R-:W-:Y:S01]  /*65e0*/  MOV R36, R181 ;  /* 0x000000b500247202 */ /* 0x000fe20000000f00 */
[----:B------:R-:W-:Y:S01]  /*65f0*/  FFMA.FTZ R38, R38, UR19, -R238 ;  /* 0x0000001326267c23 */ /* 0x000fe200080108ee */
[----:B------:R-:W-:Y:S01]  /*6600*/  HMMA.16816.F32.BF16 R116, R4, R20, R116 ;  /* 0x000000140474723c */ /* 0x000fe20000041874 */
[----:B------:R-:W-:Y:S01]  /*6610*/  MOV R25, R145 ;  /* 0x0000009100197202 */ /* 0x000fe20000000f00 */
[----:B------:R-:W-:-:S02]  /*6620*/  IMAD.MOV.U32 R24, RZ, RZ, R97 ;  /* 0x000000ffff187224 */ /* 0x000fc400078e0061 */
[--C-:B------:R-:W-:Y:S01]  /*6630*/  FFMA.FTZ R37, R37, UR19, -R233.reuse ;  /* 0x0000001325257c23 */ /* 0x100fe200080108e9 */
[----:B------:R-:W-:Y:S01]  /*6640*/  FFMA.FTZ R36, R36, UR19, -R233 ;  /* 0x0000001324247c23 */ /* 0x000fe200080108e9 */
[----:B------:R-:W-:Y:S01]  /*6650*/  MUFU.EX2 R39, R39 ;  /* 0x0000002700277308 */ /* 0x000fe20000000800 */
[----:B------:R-:W-:Y:S01]  /*6660*/  HMMA.16816.F32.BF16 R148, R168, R160, RZ ;  /* 0x000000a0a894723c */ /* 0x000fe200000418ff */
[----:B------:R-:W-:-:S05]  /*6670*/  MOV R21, R180 ;  /* 0x000000b400157202 */ /* 0x000fca0000000f00 */
[C---:B------:R-:W-:Y:S01]  /*6680*/  HMMA.16816.F32.BF16 R180, R168.reuse, R182, RZ ;  /* 0x000000b6a8b4723c */ /* 0x040fe200000418ff */
[----:B------:R-:W-:Y:S05]  /*6690*/  MUFU.EX2 R38, R38 ;  /* 0x0000002600267308 */ /* 0x000fea0000000800 */
[C---:B------:R-:W-:Y:S03]  /*66a0*/  HMMA.16816.F32.BF16 R80, R168.reuse, R82, RZ ;  /* 0x00000052a850723c */ /* 0x040fe600000418ff */
[----:B------:R-:W-:Y:S03]  /*66b0*/  MUFU.EX2 R37, R37 ;  /* 0x0000002500257308 */ /* 0x000fe60000000800 */
[C---:B------:R-:W-:Y:S05]  /*66c0*/  HMMA.16816.F32.BF16 R96, R168.reuse, R98, RZ ;  /* 0x00000062a860723c */ /* 0x040fea00000418ff */
[----:B------:R-:W-:Y:S01]  /*66d0*/  MUFU.EX2 R36, R36 ;  /* 0x0000002400247308 */ /* 0x000fe20000000800 */
[C---:B------:R-:W-:Y:S06]  /*66e0*/  HMMA.16816.F32.BF16 R112, R168.reuse, R114, RZ ;  /* 0x00000072a870723c */ /* 0x040fec00000418ff */
[C---:B------:R-:W-:Y:S06]  /*66f0*/  HMMA.16816.F32.BF16 R128, R168.reuse, R130, RZ ;  /* 0x00000082a880723c */ /* 0x040fec00000418ff */
[C---:B------:R-:W-:Y:S06]  /*6700*/  HMMA.16816.F32.BF16 R144, R168.reuse, R146, RZ ;  /* 0x00000092a890723c */ /* 0x040fec00000418ff */
[C---:B------:R-:W-:Y:S06]  /*6710*/  HMMA.16816.F32.BF16 R160, R168.reuse, R162, RZ ;  /* 0x000000a2a8a0723c */ /* 0x040fec00000418ff */
[----:B------:R-:W-:Y:S06]  /*6720*/  HMMA.16816.F32.BF16 R168, R168, R34, RZ ;  /* 0x00000022a8a8723c */ /* 0x000fec00000418ff */
[C---:B------:R-:W-:Y:S01]  /*6730*/  HMMA.16816.F32.BF16 R176, R4.reuse, R8, R176 ;  /* 0x0000000804b0723c */ /* 0x040fe200000418b0 */
[--C-:B------:R-:W-:Y:S01]  /*6740*/  FFMA.FTZ R35, R21, UR19, -R233.reuse ;  /* 0x0000001315237c23 */ /* 0x100fe200080108e9 */
[----:B------:R-:W-:Y:S01]  /*6750*/  FFMA.FTZ R34, R24, UR19, -R233 ;  /* 0x0000001318227c23 */ /* 0x000fe200080108e9 */
[----:B-1----:R-:W-:Y:S01]  /*6760*/  F2FP.BF16.F32.PACK_AB R24, R32, R33 ;  /* 0x000000212018723e */ /* 0x002fe200000010ff */
[----:B------:R-:W-:Y:S01]  /*6770*/  FFMA.FTZ R233, R222, UR19, -R223 ;  /* 0x00000013dee97c23 */ /* 0x000fe200080108df */
[----:B------:R-:W-:Y:S01]  /*6780*/  FADD.FTZ R33, R33, R58 ;  /* 0x0000003a21217221 */ /* 0x000fe20000010000 */
[----:B------:R-:W-:Y:S01]  /*6790*/  HMMA.16816.F32.BF16 R180, R4, R46, R180 ;  /* 0x0000002e04b4723c */ /* 0x000fe200000418b4 */
[----:B------:R-:W-:Y:S02]  /*67a0*/  MUFU.EX2 R35, R35 ;  /* 0x0000002300237308 */ /* 0x000fe40000000800 */
[----:B------:R-:W-:-:S03]  /*67b0*/  FADD.FTZ R32, R32, R33 ;  /* 0x0000002120207221 */ /* 0x000fc60000010000 */
[C---:B------:R-:W-:Y:S01]  /*67c0*/  HMMA.16816.F32.BF16 R80, R4.reuse, R42, R80 ;  /* 0x0000002a0450723c */ /* 0x040fe20000041850 */
[--C-:B------:R-:W-:Y:S01]  /*67d0*/  FFMA.FTZ R46, R44, UR19, -R223.reuse ;  /* 0x000000132c2e7c23 */ /* 0x100fe200080108df */
[--C-:B------:R-:W-:Y:S01]  /*67e0*/  FFMA.FTZ R47, R25, UR19, -R223.reuse ;  /* 0x00000013192f7c23 */ /* 0x100fe200080108df */
[--C-:B------:R-:W-:Y:S01]  /*67f0*/  FFMA.FTZ R44, R239, UR19, -R216.reuse ;  /* 0x00000013ef2c7c23 */ /* 0x100fe200080108d8 */
[----:B------:R-:W-:Y:S01]  /*6800*/  MUFU.EX2 R34, R34 ;  /* 0x0000002200227308 */ /* 0x000fe20000000800 */
[----:B------:R-:W-:Y:S01]  /*6810*/  FFMA.FTZ R223, R218, UR19, -R223 ;  /* 0x00000013dadf7c23 */ /* 0x000fe200080108df */
[----:B------:R-:W-:Y:S01]  /*6820*/  HMMA.16816.F32.BF16 R168, R4, R10, R168 ;  /* 0x0000000a04a8723c */ /* 0x000fe200000418a8 */
[----:B------:R-:W1:Y:S01]  /*6830*/  LDSM.16.MT88.4 R8, [R244+0xd000] ;  /* 0x00d00000f408783b */ /* 0x000e620000004200 */
[--C-:B------:R-:W-:Y:S01]  /*6840*/  FFMA.FTZ R43, R28, UR19, -R216.reuse ;  /* 0x000000131c2b7c23 */ /* 0x100fe200080108d8 */
[--C-:B------:R-:W-:Y:S01]  /*6850*/  FFMA.FTZ R42, R29, UR19, -R216.reuse ;  /* 0x000000131d2a7c23 */ /* 0x100fe200080108d8 */
[----:B------:R-:W-:-:S02]  /*6860*/  FFMA.FTZ R218, R221, UR19, -R216 ;  /* 0x00000013ddda7c23 */ /* 0x000fc400080108d8 */
[----:B------:R-:W-:Y:S01]  /*6870*/  MUFU.EX2 R47, R47 ;  /* 0x0000002f002f7308 */ /* 0x000fe20000000800 */
[C---:B------:R-:W-:Y:S06]  /*6880*/  HMMA.16816.F32.BF16 R132, R4.reuse, R16, R132 ;  /* 0x000000100484723c */ /* 0x040fec0000041884 */
[C---:B------:R-:W-:Y:S01]  /*6890*/  HMMA.16816.F32.BF16 R148, R4.reuse, R12, R148 ;  /* 0x0000000c0494723c */ /* 0x040fe20000041894 */
[----:B------:R-:W2:Y:S05]  /*68a0*/  MUFU.EX2 R46, R46 ;  /* 0x0000002e002e7308 */ /* 0x000eaa0000000800 */
[C---:B------:R-:W-:Y:S03]  /*68b0*/  HMMA.16816.F32.BF16 R96, R4.reuse, R30, R96 ;  /* 0x0000001e0460723c */ /* 0x040fe60000041860 */
[----:B------:R-:W3:Y:S03]  /*68c0*/  MUFU.EX2 R44, R44 ;  /* 0x0000002c002c7308 */ /* 0x000ee60000000800 */
[C---:B------:R-:W-:Y:S05]  /*68d0*/  HMMA.16816.F32.BF16 R112, R4.reuse, R26, R112 ;  /* 0x0000001a0470723c */ /* 0x040fea0000041870 */
[----:B------:R-:W-:Y:S01]  /*68e0*/  MUFU.EX2 R43, R43 ;  /* 0x0000002b002b7308 */ /* 0x000fe20000000800 */
[----:B------:R-:W-:Y:S01]  /*68f0*/  HMMA.16816.F32.BF16 R128, R4, R22, R128 ;  /* 0x000000160480723c */ /* 0x000fe20000041880 */
[----:B--2---:R-:W-:Y:S01]  /*6900*/  F2FP.BF16.F32.PACK_AB R26, R46, R47 ;  /* 0x0000002f2e1a723e */ /* 0x004fe200000010ff */
[----:B------:R-:W-:Y:S01]  /*6910*/  LDSM.16.MT88.4 R20, [R244+0xf000] ;  /* 0x00f00000f414783b */ /* 0x000fe20000004200 */
[----:B------:R-:W-:-:S03]  /*6920*/  FADD.FTZ R47, R47, R32 ;  /* 0x000000202f2f7221 */ /* 0x000fc60000010000 */
[C---:B------:R-:W-:Y:S01]  /*6930*/  HMMA.16816.F32.BF16 R144, R4.reuse, R18, R144 ;  /* 0x000000120490723c */ /* 0x040fe20000041890 */
[----:B------:R-:W2:Y:S01]  /*6940*/  MUFU.EX2 R42, R42 ;  /* 0x0000002a002a7308 */ /* 0x000ea20000000800 */
[----:B---3--:R-:W-:Y:S01]  /*6950*/  F2FP.BF16.F32.PACK_AB R25, R44, R45 ;  /* 0x0000002d2c19723e */ /* 0x008fe200000010ff */
[----:B------:R-:W3:Y:S01]  /*6960*/  LDSM.16.MT88.4 R16, [R242+0xd000] ;  /* 0x00d00000f210783b */ /* 0x000ee20000004200 */
[----:B------:R-:W-:Y:S01]  /*6970*/  FADD.FTZ R45, R45, R62 ;  /* 0x0000003e2d2d7221 */ /* 0x000fe20000010000 */
[----:B------:R-:W-:Y:S01]  /*6980*/  FADD.FTZ R47, R46, R47 ;  /* 0x0000002f2e2f7221 */ /* 0x000fe20000010000 */
[----:B------:R-:W-:Y:S01]  /*6990*/  HMMA.16816.F32.BF16 R160, R4, R14, R160 ;  /* 0x0000000e04a0723c */ /* 0x000fe200000418a0 */
[----:B------:R-:W4:Y:S01]  /*69a0*/  LDSM.16.MT88.4 R12, [R241+0xd000] ;  /* 0x00d00000f10c783b */ /* 0x000f220000004200 */
[----:B------:R-:W-:Y:S01]  /*69b0*/  FADD.FTZ R44, R44, R45 ;  /* 0x0000002d2c2c7221 */ /* 0x000fe20000010000 */
[----:B------:R-:W5:Y:S04]  /*69c0*/  MUFU.EX2 R233, R233 ;  /* 0x000000e900e97308 */ /* 0x000f680000000800 */
[----:B------:R-:W-:-:S02]  /*69d0*/  F2FP.BF16.F32.PACK_AB R4, R40, R41 ;  /* 0x000000292804723e */ /* 0x000fc400000010ff */
[----:B------:R-:W-:Y:S01]  /*69e0*/  F2FP.BF16.F32.PACK_AB R5, R36, R37 ;  /* 0x000000252405723e */ /* 0x000fe200000010ff */
[----:B------:R-:W-:Y:S01]  /*69f0*/  FADD.FTZ R37, R37, R50 ;  /* 0x0000003225257221 */ /* 0x000fe20000010000 */
[----:B------:R-:W-:Y:S01]  /*6a00*/  F2FP.BF16.F32.PACK_AB R6, R38, R39 ;  /* 0x000000272606723e */ /* 0x000fe200000010ff */
[----:B------:R-:W5:Y:S01]  /*6a10*/  MUFU.EX2 R223, R223 ;  /* 0x000000df00df7308 */ /* 0x000f620000000800 */
[----:B------:R-:W-:Y:S01]  /*6a20*/  F2FP.BF16.F32.PACK_AB R7, R34, R35 ;  /* 0x000000232207723e */ /* 0x000fe200000010ff */
[----:B------:R-:W-:Y:S01]  /*6a30*/  FADD.FTZ R36, R36, R37 ;  /* 0x0000002524247221 */ /* 0x000fe20000010000 */
[----:B--2---:R-:W-:Y:S01]  /*6a40*/  F2FP.BF16.F32.PACK_AB R27, R42, R43 ;  /* 0x0000002b2a1b723e */ /* 0x004fe200000010ff */
[----:B------:R-:W-:Y:S02]  /*6a50*/  FADD.FTZ R43, R43, R44 ;  /* 0x0000002c2b2b7221 */ /* 0x000fe40000010000 */
[----:B------:R-:W-:Y:S02]  /*6a60*/  FADD.FTZ R35, R35, R36 ;  /* 0x0000002423237221 */ /* 0x000fe40000010000 */
[-C--:B-1----:R-:W-:Y:S01]  /*6a70*/  HMMA.16816.F32.BF16 R192, R4, R8.reuse, R192 ;  /* 0x0000000804c0723c */ /* 0x082fe200000418c0 */
[----:B------:R-:W1:Y:S01]  /*6a80*/  MUFU.EX2 R218, R218 ;  /* 0x000000da00da7308 */ /* 0x000e620000000800 */
[----:B-----5:R-:W-:Y:S01]  /*6a90*/  F2FP.BF16.F32.PACK_AB R28, R233, R228 ;  /* 0x000000e4e91c723e */ /* 0x020fe200000010ff */
[----:B------:R-:W-:Y:S01]  /*6aa0*/  FADD.FTZ R35, R34, R35 ;  /* 0x0000002322237221 */ /* 0x000fe20000010000 */
[----:B------:R-:W-:Y:S01]  /*6ab0*/  FADD.FTZ R43, R42, R43 ;  /* 0x0000002b2a2b7221 */ /* 0x000fe20000010000 */
[----:B------:R-:W-:Y:S01]  /*6ac0*/  FADD.FTZ R228, R228, R47 ;  /* 0x0000002fe4e47221 */ /* 0x000fe20000010000 */
[----:B------:R-:W-:Y:S01]  /*6ad0*/  HMMA.16816.F32.BF16 R188, R24, R8, R188 ;  /* 0x0000000818bc723c */ /* 0x000fe200000418bc */
[----:B------:R-:W-:-:S02]  /*6ae0*/  F2FP.BF16.F32.PACK_AB R30, R223, R220 ;  /* 0x000000dcdf1e723e */ /* 0x000fc400000010ff */
[----:B------:R-:W-:-:S03]  /*6af0*/  FADD.FTZ R233, R233, R228 ;  /* 0x000000e4e9e97221 */ /* 0x000fc60000010000 */
[----:B------:R-:W-:Y:S01]  /*6b00*/  HMMA.16816.F32.BF16 R184, R24, R10, R184 ;  /* 0x0000000a18b8723c */ /* 0x000fe200000418b8 */
[----:B------:R-:W-:-:S05]  /*6b10*/  FADD.FTZ R220, R220, R233 ;  /* 0x000000e9dcdc7221 */ /* 0x000fca0000010000 */
[----:B------:R-:W-:Y:S01]  /*6b20*/  HMMA.16816.F32.BF16 R180, R4, R10, R180 ;  /* 0x0000000a04b4723c */ /* 0x000fe200000418b4 */
[----:B------:R-:W2:Y:S01]  /*6b30*/  LDSM.16.MT88.4 R8, [R240+0xd000] ;  /* 0x00d00000f008783b */ /* 0x000ea20000004200 */
[----:B-1----:R-:W-:Y:S01]  /*6b40*/  F2FP.BF16.F32.PACK_AB R29, R219, R218 ;  /* 0x000000dadb1d723e */ /* 0x002fe200000010ff */
[----:B------:R-:W-:-:S03]  /*6b50*/  FADD.FTZ R218, R218, R43 ;  /* 0x0000002bdada7221 */ /* 0x000fc60000010000 */
[----:B---3--:R-:W-:Y:S01]  /*6b60*/  HMMA.16816.F32.BF16 R68, R4, R16, R68 ;  /* 0x000000100444723c */ /* 0x008fe20000041844 */
[----:B------:R-:W-:-:S05]  /*6b70*/  FADD.FTZ R219, R219, R218 ;  /* 0x000000dadbdb7221 */ /* 0x000fca0000010000 */
        /* <DEDUP_REMOVED lines=8> */
[----:B------:R-:W3:Y:S05]  /*6c00*/  LDSM.16.MT88.4 R12, [R241+0xf000] ;  /* 0x00f00000f10c783b */ /* 0x000eea0000004200 */
[-C--:B--2---:R-:W-:Y:S06]  /*6c10*/  HMMA.16816.F32.BF16 R100, R4, R8.reuse, R100 ;  /* 0x000000080464723c */ /* 0x084fec0000041864 */
[C---:B------:R-:W-:Y:S06]  /*6c20*/  HMMA.16816.F32.BF16 R104, R24.reuse, R8, R104 ;  /* 0x000000081868723c */ /* 0x040fec0000041868 */
[-C--:B------:R-:W-:Y:S06]  /*6c30*/  HMMA.16816.F32.BF16 R108, R24, R10.reuse, R108 ;  /* 0x0000000a186c723c */ /* 0x080fec000004186c */
[----:B------:R-:W-:Y:S01]  /*6c40*/  HMMA.16816.F32.BF16 R112, R4, R10, R112 ;  /* 0x0000000a0470723c */ /* 0x000fe20000041870 */
[----:B------:R-:W2:Y:S05]  /*6c50*/  LDSM.16.MT88.4 R8, [R240+0xf000] ;  /* 0x00f00000f008783b */ /* 0x000eaa0000004200 */
[C---:B-1----:R-:W-:Y:S06]  /*6c60*/  HMMA.16816.F32.BF16 R136, R24.reuse, R16, R136 ;  /* 0x000000101888723c */ /* 0x042fec0000041888 */
[C---:B------:R-:W-:Y:S06]  /*6c70*/  HMMA.16816.F32.BF16 R140, R24.reuse, R18, R140 ;  /* 0x00000012188c723c */ /* 0x040fec000004188c */
[C---:B---3--:R-:W-:Y:S06]  /*6c80*/  HMMA.16816.F32.BF16 R152, R24.reuse, R12, R152 ;  /* 0x0000000c1898723c */ /* 0x048fec0000041898 */
[----:B------:R-:W-:Y:S06]  /*6c90*/  HMMA.16816.F32.BF16 R156, R24, R14, R156 ;  /* 0x0000000e189c723c */ /* 0x000fec000004189c */
[C---:B------:R-:W-:Y:S06]  /*6ca0*/  HMMA.16816.F32.BF16 R132, R4.reuse, R16, R132 ;  /* 0x000000100484723c */ /* 0x040fec0000041884 */
[----:B------:R-:W-:Y:S01]  /*6cb0*/  HMMA.16816.F32.BF16 R144, R4, R18, R144 ;  /* 0x000000120490723c */ /* 0x000fe20000041890 */
[----:B------:R-:W1:Y:S05]  /*6cc0*/  LDSM.16.MT88.4 R16, [R244+0xd800] ;  /* 0x00d80000f410783b */ /* 0x000e6a0000004200 */
[C---:B--2---:R-:W-:Y:S06]  /*6cd0*/  HMMA.16816.F32.BF16 R172, R24.reuse, R8, R172 ;  /* 0x0000000818ac723c */ /* 0x044fec00000418ac */
[----:B------:R-:W-:Y:S06]  /*6ce0*/  HMMA.16816.F32.BF16 R164, R24, R10, R164 ;  /* 0x0000000a18a4723c */ /* 0x000fec00000418a4 */
        /* <DEDUP_REMOVED lines=8> */
[-C--:B------:R-:W-:Y:S01]  /*6d70*/  HMMA.16816.F32.BF16 R128, R4, R22.reuse, R128 ;  /* 0x000000160480723c */ /* 0x080fe20000041880 */
[----:B------:R-:W-:Y:S01]  /*6d80*/  FFMA.FTZ R20, R215, UR19, -R216 ;  /* 0x00000013d7147c23 */ /* 0x000fe200080108d8 */
[----:B------:R-:W-:Y:S01]  /*6d90*/  FADD.FTZ R215, R214, R213 ;  /* 0x000000d5d6d77221 */ /* 0x000fe20000010000 */
[----:B------:R-:W-:Y:S03]  /*6da0*/  MUFU.EX2 R216, R217 ;  /* 0x000000d900d87308 */ /* 0x000fe60000000800 */
[----:B------:R-:W-:Y:S01]  /*6db0*/  FADD.FTZ R202, R202, R215 ;  /* 0x000000d7caca7221 */ /* 0x000fe20000010000 */
[----:B------:R-:W-:Y:S01]  /*6dc0*/  F2FP.BF16.F32.PACK_AB R4, R236, R237 ;  /* 0x000000edec04723e */ /* 0x000fe200000010ff */
[----:B------:R-:W-:Y:S01]  /*6dd0*/  HMMA.16816.F32.BF16 R124, R24, R22, R124 ;  /* 0x00000016187c723c */ /* 0x000fe2000004187c */
[----:B------:R-:W-:Y:S01]  /*6de0*/  F2FP.BF16.F32.PACK_AB R5, R231, R232 ;  /* 0x000000e8e705723e */ /* 0x000fe200000010ff */
[----:B------:R-:W-:Y:S01]  /*6df0*/  FADD.FTZ R199, R199, R202 ;  /* 0x000000cac7c77221 */ /* 0x000fe20000010000 */
[----:B------:R-:W4:Y:S01]  /*6e00*/  MUFU.EX2 R213, R20 ;  /* 0x0000001400d57308 */ /* 0x000f220000000800 */
[----:B------:R-:W-:Y:S01]  /*6e10*/  F2FP.BF16.F32.PACK_AB R6, R234, R235 ;  /* 0x000000ebea06723e */ /* 0x000fe200000010ff */
[----:B------:R-:W5:Y:S01]  /*6e20*/  LDSM.16.MT88.4 R24, [R240+0xd800] ;  /* 0x00d80000f018783b */ /* 0x000f620000004200 */
[----:B------:R-:W-:Y:S01]  /*6e30*/  F2FP.BF16.F32.PACK_AB R7, R229, R230 ;  /* 0x000000e6e507723e */ /* 0x000fe200000010ff */
[----:B------:R-:W-:Y:S01]  /*6e40*/  FADD.FTZ R60, R60, R199 ;  /* 0x000000c73c3c7221 */ /* 0x000fe20000010000 */
[----:B------:R-:W-:-:S03]  /*6e50*/  FADD.FTZ R232, R232, R35 ;  /* 0x00000023e8e87221 */ /* 0x000fc60000010000 */
[----:B------:R-:W-:Y:S01]  /*6e60*/  FADD.FTZ R55, R55, R60 ;  /* 0x0000003c37377221 */ /* 0x000fe20000010000 */
[----:B------:R-:W-:Y:S01]  /*6e70*/  FADD.FTZ R231, R231, R232 ;  /* 0x000000e8e7e77221 */ /* 0x000fe20000010000 */
[----:B-1----:R-:W-:Y:S02]  /*6e80*/  HMMA.16816.F32.BF16 R192, R4, R16, R192 ;  /* 0x0000001004c0723c */ /* 0x002fe400000418c0 */
[----:B------:R-:W-:Y:S01]  /*6e90*/  FADD.FTZ R54, R54, R55 ;  /* 0x0000003736367221 */ /* 0x000fe20000010000 */
[----:B------:R-:W-:-:S03]  /*6ea0*/  FADD.FTZ R230, R230, R231 ;  /* 0x000000e7e6e67221 */ /* 0x000fc60000010000 */
[C---:B------:R-:W-:Y:S01]  /*6eb0*/  HMMA.16816.F32.BF16 R180, R4.reuse, R18, R180 ;  /* 0x0000001204b4723c */ /* 0x040fe200000418b4 */
[----:B----4-:R-:W-:Y:S01]  /*6ec0*/  F2FP.BF16.F32.PACK_AB R31, R213, R216 ;  /* 0x000000d8d51f723e */ /* 0x010fe200000010ff */
[----:B------:R-:W1:Y:S01]  /*6ed0*/  LDSM.16.MT88.4 R20, [R244+0xf800] ;  /* 0x00f80000f414783b */ /* 0x000e620000004200 */
[----:B------:R-:W-:Y:S01]  /*6ee0*/  FADD.FTZ R54, R53, R54 ;  /* 0x0000003635367221 */ /* 0x000fe20000010000 */
[----:B------:R-:W-:Y:S02]  /*6ef0*/  FADD.FTZ R216, R216, R219 ;  /* 0x000000dbd8d87221 */ /* 0x000fe40000010000 */
[----:B--2---:R-:W-:Y:S01]  /*6f00*/  HMMA.16816.F32.BF16 R68, R4, R12, R68 ;  /* 0x0000000c0444723c */ /* 0x004fe20000041844 */
[----:B------:R-:W-:-:S04]  /*6f10*/  FADD.FTZ R41, R41, R54 ;  /* 0x0000003629297221 */ /* 0x000fc80000010000 */
[----:B------:R-:W-:Y:S01]  /*6f20*/  FADD.FTZ R40, R40, R41 ;  /* 0x0000002928287221 */ /* 0x000fe20000010000 */
[----:B------:R-:W-:Y:S03]  /*6f30*/  HMMA.16816.F32.BF16 R188, R28, R16, R188 ;  /* 0x000000101cbc723c */ /* 0x000fe600000418bc */
[----:B------:R-:W-:-:S03]  /*6f40*/  FADD.FTZ R39, R39, R40 ;  /* 0x0000002827277221 */ /* 0x000fc60000010000 */
[----:B------:R-:W-:Y:S01]  /*6f50*/  HMMA.16816.F32.BF16 R184, R28, R18, R184 ;  /* 0x000000121cb8723c */ /* 0x000fe200000418b8 */
[----:B------:R-:W2:Y:S01]  /*6f60*/  LDSM.16.MT88.4 R16, [R242+0xf800] ;  /* 0x00f80000f210783b */ /* 0x000ea20000004200 */
[----:B------:R-:W-:-:S04]  /*6f70*/  FADD.FTZ R38, R38, R39 ;  /* 0x0000002726267221 */ /* 0x000fc80000010000 */
[----:B------:R-:W-:Y:S01]  /*6f80*/  HMMA.16816.F32.BF16 R72, R28, R12, R72 ;  /* 0x0000000c1c48723c */ /* 0x000fe20000041848 */
[----:B------:R-:W-:-:S04]  /*6f90*/  FADD.FTZ R237, R237, R38 ;  /* 0x00000026eded7221 */ /* 0x000fc80000010000 */
[----:B------:R-:W-:Y:S01]  /*6fa0*/  FADD.FTZ R236, R236, R237 ;  /* 0x000000edecec7221 */ /* 0x000fe20000010000 */
[----:B------:R-:W-:Y:S03]  /*6fb0*/  HMMA.16816.F32.BF16 R76, R28, R14, R76 ;  /* 0x0000000e1c4c723c */ /* 0x000fe6000004184c */
[----:B------:R-:W-:-:S03]  /*6fc0*/  FADD.FTZ R235, R235, R236 ;  /* 0x000000ecebeb7221 */ /* 0x000fc60000010000 */
[C---:B------:R-:W-:Y:S01]  /*6fd0*/  HMMA.16816.F32.BF16 R80, R4.reuse, R14, R80 ;  /* 0x0000000e0450723c */ /* 0x040fe20000041850 */
[----:B------:R-:W4:Y:S05]  /*6fe0*/  LDSM.16.MT88.4 R12, [R241+0xf800] ;  /* 0x00f80000f10c783b */ /* 0x000f2a0000004200 */
[-C--:B---3--:R-:W-:Y:S06]  /*6ff0*/  HMMA.16816.F32.BF16 R84, R4, R8.reuse, R84 ;  /* 0x000000080454723c */ /* 0x088fec0000041854 */
[C---:B------:R-:W-:Y:S06]  /*7000*/  HMMA.16816.F32.BF16 R88, R28.reuse, R8, R88 ;  /* 0x000000081c58723c */ /* 0x040fec0000041858 */
[-C--:B------:R-:W-:Y:S06]  /*7010*/  HMMA.16816.F32.BF16 R92, R28, R10.reuse, R92 ;  /* 0x0000000a1c5c723c */ /* 0x080fec000004185c */
[C---:B------:R-:W-:Y:S01]  /*7020*/  HMMA.16816.F32.BF16 R96, R4.reuse, R10, R96 ;  /* 0x0000000a0460723c */ /* 0x040fe20000041860 */
[----:B------:R-:W3:Y:S05]  /*7030*/  LDSM.16.MT88.4 R8, [R240+0xf800] ;  /* 0x00f80000f008783b */ /* 0x000eea0000004200 */
[C---:B-----5:R-:W-:Y:S06]  /*7040*/  HMMA.16816.F32.BF16 R100, R4.reuse, R24, R100 ;  /* 0x000000180464723c */ /* 0x060fec0000041864 */
[C---:B------:R-:W-:Y:S06]  /*7050*/  HMMA.16816.F32.BF16 R112, R4.reuse, R26, R112 ;  /* 0x0000001a0470723c */ /* 0x040fec0000041870 */
[C---:B-1----:R-:W-:Y:S06]  /*7060*/  HMMA.16816.F32.BF16 R116, R4.reuse, R20, R116 ;  /* 0x000000140474723c */ /* 0x042fec0000041874 */
[C---:B------:R-:W-:Y:S06]  /*7070*/  HMMA.16816.F32.BF16 R128, R4.reuse, R22, R128 ;  /* 0x000000160480723c */ /* 0x040fec0000041880 */
[C---:B--2---:R-:W-:Y:S06]  /*7080*/  HMMA.16816.F32.BF16 R132, R4.reuse, R16, R132 ;  /* 0x000000100484723c */ /* 0x044fec0000041884 */
[C---:B------:R-:W-:Y:S06]  /*7090*/  HMMA.16816.F32.BF16 R144, R4.reuse, R18, R144 ;  /* 0x000000120490723c */ /* 0x040fec0000041890 */
[C---:B----4-:R-:W-:Y:S06]  /*70a0*/  HMMA.16816.F32.BF16 R148, R4.reuse, R12, R148 ;  /* 0x0000000c0494723c */ /* 0x050fec0000041894 */
        /* <DEDUP_REMOVED lines=31> */
[----:B------:R-:W-:Y:S01]  /*72a0*/  IMAD.U32 R198, RZ, RZ, UR28 ;  /* 0x0000001cffc67e24 */ /* 0x000fe2000f8e00ff */
[----:B------:R-:W-:Y:S01]  /*72b0*/  UISETP.GE.AND UP0, UPT, UR18, 0x3, UPT ;  /* 0x000000031200788c */ /* 0x000fe2000bf06270 */
[----:B------:R-:W-:-:S05]  /*72c0*/  IMAD.WIDE.U32 R20, R21, UR13, R210 ;  /* 0x0000000d15147c25 */ /* 0x000fca000f8e00d2 */
[----:B--2---:R-:W1:Y:S08]  /*72d0*/  @!P3 LDC.64 R4, c[0x0][0x220] ;  /* 0x00008800ff04bb82 */ /* 0x004e700000000a00 */
[----:B------:R-:W2:Y:S08]  /*72e0*/  @!P3 LDC.64 R14, c[0x0][0x220] ;  /* 0x00008800ff0ebb82 */ /* 0x000eb00000000a00 */
[----:B------:R-:W4:Y:S01]  /*72f0*/  @!P3 LDC.64 R10, c[0x0][0x220] ;  /* 0x00008800ff0abb82 */ /* 0x000f220000000a00 */
[----:B------:R-:W-:Y:S01]  /*7300*/  @P3 STS.128 [R252+0xc000], RZ ;  /* 0x00c000fffc003388 */ /* 0x000fe20000000c00 */
[----:B-1----:R-:W-:-:S06]  /*7310*/  @!P3 LEA R24, P0, R20, R4, 0x1 ;  /* 0x000000041418b211 */ /* 0x002fcc00078008ff */
[----:B------:R-:W1:Y:S01]  /*7320*/  @!P3 LDC.64 R6, c[0x0][0x220] ;  /* 0x00008800ff06bb82 */ /* 0x000e620000000a00 */
[----:B---3--:R-:W-:Y:S01]  /*7330*/  ISETP.GE.AND P2, PT, R239, UR4, PT ;  /* 0x00000004ef007c0c */ /* 0x008fe2000bf46270 */
[----:B------:R-:W-:Y:S01]  /*7340*/  UIMAD UR4, UR12, UR28, URZ ;  /* 0x0000001c0c0472a4 */ /* 0x000fe2000f8e023f */
[----:B------:R-:W3:Y:S03]  /*7350*/  S2R R239, SR_TID.X ;  /* 0x0000000000ef7919 */ /* 0x000ee60000002100 */
[----:B------:R-:W-:-:S06]  /*7360*/  UIMAD UR4, UR10, UR13, UR4 ;  /* 0x0000000d0a0472a4 */ /* 0x000fcc000f8e0204 */
[----:B------:R-:W-:Y:S02]  /*7370*/  VIADD R18, R21, UR4 ;  /* 0x0000000415127c36 */ /* 0x000fe40008000000 */
[----:B------:R-:W5:Y:S03]  /*7380*/  @!P2 LDC.64 R16, c[0x0][0x220] ;  /* 0x00008800ff10ab82 */ /* 0x000f660000000a00 */
[----:B------:R-:W-:-:S05]  /*7390*/  @!P3 LEA.HI.X R25, R20, R5, R18, 0x1, P0 ;  /* 0x000000051419b211 */ /* 0x000fca00000f0c12 */
[----:B------:R-:W4:Y:S01]  /*73a0*/  @!P2 LDC.64 R12, c[0x0][0x220] ;  /* 0x00008800ff0cab82 */ /* 0x000f220000000a00 */
[----:B------:R-:W-:Y:S01]  /*73b0*/  @!PT LDS RZ, [RZ] ;  /* 0x00000000fffff984 */ /* 0x000fe20000000800 */
[----:B------:R-:W-:Y:S01]  /*73c0*/  @!PT LDS RZ, [RZ] ;  /* 0x00000000fffff984 */ /* 0x000fe20000000800 */
[----:B------:R-:W-:Y:S01]  /*73d0*/  @!PT LDS RZ, [RZ] ;  /* 0x00000000fffff984 */ /* 0x000fe20000000800 */
[----:B------:R-:W-:Y:S04]  /*73e0*/  @!P3 LDGSTS.E.BYPASS.LTC128B.128 [R252+0xc000], desc[UR20][R24.64] ;  /* 0x0c00000018fcbfae */ /* 0x000fe8000b901d54 */
[----:B------:R-:W-:Y:S03]  /*73f0*/  @P2 STS.128 [R252+0xe000], RZ ;  /* 0x00e000fffc002388 */ /* 0x000fe60000000c00 */
[----:B------:R-:W1:Y:S01]  /*7400*/  @!P2 LDC.64 R8, c[0x0][0x220] ;  /* 0x00008800ff08ab82 */ /* 0x000e620000000a00 */
[----:B---3--:R-:W-:-:S07]  /*7410*/  IMAD.SHL.U32 R239, R239, 0x2, RZ ;  /* 0x00000002efef7824 */ /* 0x008fce00078e00ff */
[----:B------:R-:W3:Y:S01]  /*7420*/  @!P2 LDC.64 R4, c[0x0][0x220] ;  /* 0x00008800ff04ab82 */ /* 0x000ee20000000a00 */
[C---:B-----5:R-:W-:Y:S02]  /*7430*/  @!P2 LEA R22, P0, R20.reuse, R16, 0x1 ;  /* 0x000000101416a211 */ /* 0x060fe400078008ff */
[C---:B------:R-:W-:Y:S02]  /*7440*/  IADD3 R16, P1, R20.reuse, UR23, RZ ;  /* 0x0000001714107c10 */ /* 0x040fe4000ff3e0ff */
[----:B------:R-:W-:Y:S02]  /*7450*/  @!P2 LEA.HI.X R23, R20, R17, R18, 0x1, P0 ;  /* 0x000000111417a211 */ /* 0x000fe400000f0c12 */
[----:B------:R-:W-:Y:S02]  /*7460*/  IADD3.X R18, R18, UR22, RZ, P1, !PT ;  /* 0x0000001612127c10 */ /* 0x000fe40008ffe4ff */
[C---:B--2---:R-:W-:Y:S01]  /*7470*/  @!P3 LEA R14, P4, R16.reuse, R14, 0x1 ;  /* 0x0000000e100eb211 */ /* 0x044fe200078808ff */
[----:B------:R-:W-:Y:S01]  /*7480*/  @!PT LDS RZ, [RZ] ;  /* 0x00000000fffff984 */ /* 0x000fe20000000800 */
[----:B------:R-:W-:Y:S01]  /*7490*/  @!PT LDS RZ, [RZ] ;  /* 0x00000000fffff984 */ /* 0x000fe20000000800 */
[----:B------:R-:W-:Y:S01]  /*74a0*/  @!PT LDS RZ, [RZ] ;  /* 0x00000000fffff984 */ /* 0x000fe20000000800 */
[----:B------:R-:W-:Y:S01]  /*74b0*/  @!P2 LDGSTS.E.BYPASS.LTC128B.128 [R252+0xe000], desc[UR20][R22.64+0x80] ;  /* 0x0e00008016fcafae */ /* 0x000fe2000b901d54 */
[----:B----4-:R-:W-:-:S02]  /*74c0*/  @!P2 LEA R20, P0, R16, R12, 0x1 ;  /* 0x0000000c1014a211 */ /* 0x010fc400078008ff */
[C---:B------:R-:W-:Y:S01]  /*74d0*/  IADD3 R17, P1, R16.reuse, UR23, RZ ;  /* 0x0000001710117c10 */ /* 0x040fe2000ff3e0ff */
[----:B------:R-:W-:Y:S01]  /*74e0*/  @P3 STS.128 [R252+0xc800], RZ ;  /* 0x00c800fffc003388 */ /* 0x000fe20000000c00 */
[C-C-:B------:R-:W-:Y:S02]  /*74f0*/  @!P3 LEA.HI.X R15, R16.reuse, R15, R18.reuse, 0x1, P4 ;  /* 0x0000000f100fb211 */ /* 0x140fe400020f0c12 */
[----:B------:R-:W-:Y:S02]  /*7500*/  @!P2 LEA.HI.X R21, R16, R13, R18, 0x1, P0 ;  /* 0x0000000d1015a211 */ /* 0x000fe400000f0c12 */
[----:B------:R-:W-:Y:S01]  /*7510*/  IADD3.X R18, R18, UR22, RZ, P1, !PT ;  /* 0x0000001612127c10 */ /* 0x000fe20008ffe4ff */
[----:B------:R-:W-:Y:S01]  /*7520*/  @!PT LDS RZ, [RZ] ;  /* 0x00000000fffff984 */ /* 0x000fe20000000800 */
[----:B------:R-:W-:Y:S01]  /*7530*/  @!PT LDS RZ, [RZ] ;  /* 0x00000000fffff984 */ /* 0x000fe20000000800 */
[----:B------:R-:W-:Y:S01]  /*7540*/  @!PT LDS RZ, [RZ] ;  /* 0x00000000fffff984 */ /* 0x000fe20000000800 */
[----:B------:R-:W-:Y:S01]  /*7550*/  @!P3 LDGSTS.E.BYPASS.LTC128B.128 [R252+0xc800], desc[UR20][R14.64] ;  /* 0x0c8000000efcbfae */ /* 0x000fe2000b901d54 */
[C---:B------:R-:W-:Y:S02]  /*7560*/  @!P3 LEA R10, P1, R17.reuse, R10, 0x1 ;  /* 0x0000000a110ab211 */ /* 0x040fe400078208ff */
[C---:B------:R-:W-:Y:S01]  /*7570*/  IADD3 R12, P0, R17.reuse, UR23, RZ ;  /* 0x00000017110c7c10 */ /* 0x040fe2000ff1e0ff */
[----:B------:R-:W-:Y:S01]  /*7580*/  @P2 STS.128 [R252+0xe800], RZ ;  /* 0x00e800fffc002388 */ /* 0x000fe20000000c00 */
[----:B------:R-:W-:-:S02]  /*7590*/  @!P3 LEA.HI.X R11, R17, R11, R18, 0x1, P1 ;  /* 0x0000000b110bb211 */ /* 0x000fc400008f0c12 */
[C---:B-1----:R-:W-:Y:S01]  /*75a0*/  @!P2 LEA R16, P1, R17.reuse, R8, 0x1 ;  /* 0x000000081110a211 */ /* 0x042fe200078208ff */
[----:B------:R-:W-:Y:S01]  /*75b0*/  @!PT LDS RZ, [RZ] ;  /* 0x00000000fffff984 */ /* 0x000fe20000000800 */
[----:B------:R-:W-:Y:S01]  /*75c0*/  @!PT LDS RZ, [RZ] ;  /* 0x00000000fffff984 */ /* 0x000fe20000000800 */
[----:B------:R-:W-:Y:S01]  /*75d0*/  @!PT LDS RZ, [RZ] ;  /* 0x00000000fffff984 */ /* 0x000fe20000000800 */
[----:B------:R1:W-:Y:S01]  /*75e0*/  @!P2 LDGSTS.E.BYPASS.LTC128B.128 [R252+0xe800], desc[UR20][R20.64+0x80] ;  /* 0x0e80008014fcafae */ /* 0x0003e2000b901d54 */
[----:B------:R-:W-:Y:S02]  /*75f0*/  IADD3.X R8, R18, UR22, RZ, P0, !PT ;  /* 0x0000001612087c10 */ /* 0x000fe400087fe4ff */
[C---:B------:R-:W-:Y:S01]  /*7600*/  @!P3 LEA R6, P4, R12.reuse, R6, 0x1 ;  /* 0x000000060c06b211 */ /* 0x040fe200078808ff */
[----:B------:R-:W-:Y:S01]  /*7610*/  @P3 STS.128 [R252+0xd000], RZ ;  /* 0x00d000fffc003388 */ /* 0x000fe20000000c00 */
[C---:B---3--:R-:W-:Y:S02]  /*7620*/  @!P2 LEA R4, P0, R12.reuse, R4, 0x1 ;  /* 0x000000040c04a211 */ /* 0x048fe400078008ff */
[----:B------:R-:W-:Y:S01]  /*7630*/  @!P2 LEA.HI.X R17, R17, R9, R18, 0x1, P1 ;  /* 0x000000091111a211 */ /* 0x000fe200008f0c12 */
[----:B------:R-:W-:Y:S01]  /*7640*/  @!PT LDS RZ, [RZ] ;  /* 0x00000000fffff984 */ /* 0x000fe20000000800 */
[----:B------:R-:W-:Y:S01]  /*7650*/  @!PT LDS RZ, [RZ] ;  /* 0x00000000fffff984 */ /* 0x000fe20000000800 */
[----:B------:R-:W-:Y:S01]  /*7660*/  @!PT LDS RZ, [RZ] ;  /* 0x00000000fffff984 */ /* 0x000fe20000000800 */
[----:B------:R-:W-:Y:S01]  /*7670*/  @!P3 LDGSTS.E.BYPASS.LTC128B.128 [R252+0xd000], desc[UR20][R10.64] ;  /* 0x0d0000000afcbfae */ /* 0x000fe2000b901d54 */
[----:B------:R-:W-:-:S02]  /*7680*/  @!P3 LEA.HI.X R7, R12, R7, R8, 0x1, P4 ;  /* 0x000000070c07b211 */ /* 0x000fc400020f0c08 */
[----:B------:R-:W-:Y:S01]  /*7690*/  @!P2 LEA.HI.X R5, R12, R5, R8, 0x1, P0 ;  /* 0x000000050c05a211 */ /* 0x000fe200000f0c08 */
[----:B------:R-:W-:Y:S01]  /*76a0*/  @P2 STS.128 [R252+0xf000], RZ ;  /* 0x00f000fffc002388 */ /* 0x000fe20000000c00 */
[----:B------:R-:W-:-:S03]  /*76b0*/  LOP3.LUT R239, R239, 0x6, RZ, 0xc0, !PT ;  /* 0x00000006efef7812 */ /* 0x000fc600078ec0ff */
[----:B------:R-:W-:Y:S01]  /*76c0*/  @!PT LDS RZ, [RZ] ;  /* 0x00000000fffff984 */ /* 0x000fe20000000800 */
[----:B------:R-:W-:Y:S01]  /*76d0*/  @!PT LDS RZ, [RZ] ;  /* 0x00000000fffff984 */ /* 0x000fe20000000800 */
[----:B------:R-:W-:Y:S01]  /*76e0*/  @!PT LDS RZ, [RZ] ;  /* 0x00000000fffff984 */ /* 0x000fe20000000800 */
[----:B------:R-:W-:Y:S02]  /*76f0*/  @!P2 LDGSTS.E.BYPASS.LTC128B.128 [R252+0xf000], desc[UR20][R16.64+0x80] ;  /* 0x0f00008010fcafae */ /* 0x000fe4000b901d54 */
[----:B------:R-:W-:Y:S02]  /*7700*/  IMAD R198, R198, 0x40, R239 ;  /* 0x00000040c6c67824 */ /* 0x000fe400078e02ef */
[----:B------:R-:W-:Y:S02]  /*7710*/  @P3 STS.128 [R252+0xd800], RZ ;  /* 0x00d800fffc003388 */ /* 0x000fe40000000c00 */
[----:B------:R-:W-:Y:S02]  /*7720*/  VIADD R197, R198, 0x1 ;  /* 0x00000001c6c57836 */ /* 0x000fe40000000000 */
[----:B------:R-:W-:Y:S01]  /*7730*/  @!PT LDS RZ, [RZ] ;  /* 0x00000000fffff984 */ /* 0x000fe20000000800 */
[----:B------:R-:W-:Y:S01]  /*7740*/  @!PT LDS RZ, [RZ] ;  /* 0x00000000fffff984 */ /* 0x000fe20000000800 */
[----:B------:R-:W-:Y:S01]  /*7750*/  @!PT LDS RZ, [RZ] ;  /* 0x00000000fffff984 */ /* 0x000fe20000000800 */
[----:B------:R-:W-:Y:S03]  /*7760*/  @!P3 LDGSTS.E.BYPASS.LTC128B.128 [R252+0xd800], desc[UR20][R6.64] ;  /* 0x0d80000006fcbfae */ /* 0x000fe6000b901d54 */
[C---:B------:R-:W-:Y:S01]  /*7770*/  ISETP.GE.AND P6, PT, R197.reuse, R227, PT ;  /* 0x000000e3c500720c */ /* 0x040fe20003fc6270 */
[----:B------:R-:W-:Y:S01]  /*7780*/  @P2 STS.128 [R252+0xf800], RZ ;  /* 0x00f800fffc002388 */ /* 0x000fe20000000c00 */
[----:B------:R-:W-:-:S02]  /*7790*/  ISETP.GE.AND P5, PT, R197, R226, PT ;  /* 0x000000e2c500720c */ /* 0x000fc40003fa6270 */
[C---:B------:R-:W-:Y:S01]  /*77a0*/  ISETP.GE.AND P4, PT, R197.reuse, R225, PT ;  /* 0x000000e1c500720c */ /* 0x040fe20003f86270 */
[----:B------:R-:W-:Y:S01]  /*77b0*/  @!PT LDS RZ, [RZ] ;  /* 0x00000000fffff984 */ /* 0x000fe20000000800 */
[----:B------:R-:W-:Y:S01]  /*77c0*/  @!PT LDS RZ, [RZ] ;  /* 0x00000000fffff984 */ /* 0x000fe20000000800 */
[----:B------:R-:W-:Y:S01]  /*77d0*/  @!PT LDS RZ, [RZ] ;  /* 0x00000000fffff984 */ /* 0x000fe20000000800 */
[----:B------:R2:W-:Y:S01]  /*77e0*/  @!P2 LDGSTS.E.BYPASS.LTC128B.128 [R252+0xf800], desc[UR20][R4.64+0x80] ;  /* 0x0f80008004fcafae */ /* 0x0005e2000b901d54 */
[----:B------:R-:W-:-:S03]  /*77f0*/  ISETP.GE.AND P1, PT, R197, R224, PT ;  /* 0x000000e0c500720c */ /* 0x000fc60003f26270 */
        /* <DEDUP_REMOVED lines=161> */
[----:B-1----:R-:W-:Y:S01]  /*8210*/  HMMA.16816.F32.BF16 R64, R228, R216, R64 ;  /* 0x000000d8e440723c */ /* 0x002fe20000041840 */
[----:B------:R-:W-:-:S05]  /*8220*/  DEPBAR.LE SB0, 0x0 ;  /* 0x000080000000791a */ /* 0x000fca0000000000 */
[----:B------:R-:W-:Y:S06]  /*8230*/  HMMA.16816.F32.BF16 R60, R228, R218, R60 ;  /* 0x000000dae43c723c */ /* 0x000fec000004183c */
[C---:B--2---:R-:W-:Y:S06]  /*8240*/  HMMA.16816.F32.BF16 R28, R220.reuse, R216, R28 ;  /* 0x000000d8dc1c723c */ /* 0x044fec000004181c */
[----:B------:R-:W-:Y:S06]  /*8250*/  HMMA.16816.F32.BF16 R24, R220, R218, R24 ;  /* 0x000000dadc18723c */ /* 0x000fec0000041818 */
[-C--:B---3--:R-:W-:Y:S06]  /*8260*/  HMMA.16816.F32.BF16 R56, R228, R212.reuse, R56 ;  /* 0x000000d4e438723c */ /* 0x088fec0000041838 */
[C---:B------:R-:W-:Y:S06]  /*8270*/  HMMA.16816.F32.BF16 R20, R220.reuse, R212, R20 ;  /* 0x000000d4dc14723c */ /* 0x040fec0000041814 */
[-C--:B----4-:R-:W-:Y:S06]  /*8280*/  HMMA.16816.F32.BF16 R4, R220, R200.reuse, R4 ;  /* 0x000000c8dc04723c */ /* 0x090fec0000041804 */
[C---:B------:R-:W-:Y:S06]  /*8290*/  HMMA.16816.F32.BF16 R40, R228.reuse, R200, R40 ;  /* 0x000000c8e428723c */ /* 0x040fec0000041828 */
[----:B------:R-:W-:Y:S01]  /*82a0*/  HMMA.16816.F32.BF16 R52, R228, R214, R52 ;  /* 0x000000d6e434723c */ /* 0x000fe20000041834 */
[----:B------:R-:W-:Y:S01]  /*82b0*/  I2FP.F32.S32 R200, R197 ;  /* 0x000000c500c87245 */ /* 0x000fe20000201400 */
[----:B------:R-:W-:-:S04]  /*82c0*/  VIADD R197, R198, 0x8 ;  /* 0x00000008c6c57836 */ /* 0x000fc80000000000 */
[C---:B------:R-:W-:Y:S01]  /*82d0*/  FFMA.FTZ R199, R200.reuse, UR5, R65 ;  /* 0x00000005c8c77c23 */ /* 0x040fe20008010041 */
[C---:B------:R-:W-:Y:S01]  /*82e0*/  FFMA.FTZ R65, R200.reuse, UR5, R67 ;  /* 0x00000005c8417c23 */ /* 0x040fe20008010043 */
[C---:B------:R-:W-:Y:S01]  /*82f0*/  FFMA.FTZ R29, R200.reuse, UR5, R29 ;  /* 0x00000005c81d7c23 */ /* 0x040fe2000801001d */
[----:B------:R-:W-:Y:S01]  /*8300*/  FFMA.FTZ R31, R200, UR5, R31 ;  /* 0x00000005c81f7c23 */ /* 0x000fe2000801001f */
[----:B------:R-:W-:Y:S01]  /*8310*/  VIADD R200, R198, 0x9 ;  /* 0x00000009c6c87836 */ /* 0x000fe20000000000 */
[----:B------:R-:W-:Y:S01]  /*8320*/  FSEL R67, R199, -INF , !P6 ;  /* 0xff800000c7437808 */ /* 0x000fe20007000000 */
[C---:B------:R-:W-:Y:S01]  /*8330*/  HMMA.16816.F32.BF16 R16, R220.reuse, R214, R16 ;  /* 0x000000d6dc10723c */ /* 0x040fe20000041810 */
[----:B------:R-:W-:Y:S02]  /*8340*/  I2FP.F32.S32 R199, R197 ;  /* 0x000000c500c77245 */ /* 0x000fe40000201400 */
[----:B------:R-:W-:Y:S02]  /*8350*/  FSEL R65, R65, -INF , !P5 ;  /* 0xff80000041417808 */ /* 0x000fe40006800000 */
[----:B------:R-:W-:Y:S01]  /*8360*/  FSEL R29, R29, -INF , !P4 ;  /* 0xff8000001d1d7808 */ /* 0x000fe20006000000 */
[----:B------:R-:W-:Y:S01]  /*8370*/  FFMA.FTZ R62, R199, UR5, R62 ;  /* 0x00000005c73e7c23 */ /* 0x000fe2000801003e */
[----:B------:R-:W-:Y:S01]  /*8380*/  ISETP.GE.AND P0, PT, R197, R227, PT ;  /* 0x000000e3c500720c */ /* 0x000fe20003f06270 */
[----:B------:R-:W-:Y:S01]  /*8390*/  FFMA.FTZ R26, R199, UR5, R26 ;  /* 0x00000005c71a7c23 */ /* 0x000fe2000801001a */
[C---:B------:R-:W-:Y:S01]  /*83a0*/  ISETP.GE.AND P6, PT, R197.reuse, R226, PT ;  /* 0x000000e2c500720c */ /* 0x040fe20003fc6270 */
[-C--:B-----5:R-:W-:Y:S01]  /*83b0*/  HMMA.16816.F32.BF16 R12, R220, R204.reuse, R12 ;  /* 0x000000ccdc0c723c */ /* 0x0a0fe2000004180c */
[C---:B------:R-:W-:Y:S01]  /*83c0*/  ISETP.GE.AND P5, PT, R197.reuse, R225, PT ;  /* 0x000000e1c500720c */ /* 0x040fe20003fa6270 */
[----:B------:R-:W-:Y:S01]  /*83d0*/  BAR.SYNC.DEFER_BLOCKING 0x0 ;  /* 0x0000000000007b1d */ /* 0x000fe20000010000 */
[----:B------:R-:W-:Y:S01]  /*83e0*/  ISETP.GE.AND P4, PT, R197, R224, PT ;  /* 0x000000e0c500720c */ /* 0x000fe20003f86270 */
[----:B------:R-:W-:Y:S01]  /*83f0*/  FFMA.FTZ R197, R199, UR5, R60 ;  /* 0x00000005c7c57c23 */ /* 0x000fe2000801003c */
[----:B------:R-:W-:Y:S01]  /*8400*/  FSEL R60, R31, -INF , !P1 ;  /* 0xff8000001f3c7808 */ /* 0x000fe20004800000 */
[----:B------:R-:W-:Y:S01]  /*8410*/  FFMA.FTZ R31, R199, UR5, R24 ;  /* 0x00000005c71f7c23 */ /* 0x000fe20008010018 */
[----:B------:R-:W-:Y:S01]  /*8420*/  I2FP.F32.S32 R24, R200 ;  /* 0x000000c800187245 */ /* 0x000fe20000201400 */
[----:B------:R-:W-:Y:S01]  /*8430*/  HMMA.16816.F32.BF16 R48, R228, R204, R48 ;  /* 0x000000cce430723c */ /* 0x000fe20000041830 */
[----:B------:R-:W-:-:S02]  /*8440*/  FSEL R197, R197, -INF , !P0 ;  /* 0xff800000c5c57808 */ /* 0x000fc40004000000 */
        /* <DEDUP_REMOVED lines=9> */
[----:B------:R-:W-:Y:S01]  /*84e0*/  VIADD R27, R198, 0x11 ;  /* 0x00000011c61b7836 */ /* 0x000fe20000000000 */
[----:B------:R-:W-:Y:S01]  /*84f0*/  ISETP.GE.AND P5, PT, R200, R224, PT ;  /* 0x000000e0c800720c */ /* 0x000fe20003fa6270 */
[----:B------:R-:W-:Y:S01]  /*8500*/  VIADD R200, R198, 0x10 ;  /* 0x00000010c6c87836 */ /* 0x000fe20000000000 */
[----:B------:R-:W-:Y:S01]  /*8510*/  FSEL R63, R199, -INF , !P1 ;  /* 0xff800000c73f7808 */ /* 0x000fe20004800000 */
[----:B------:R-:W-:Y:S01]  /*8520*/  HMMA.16816.F32.BF16 R8, R220, R206, R8 ;  /* 0x000000cedc08723c */ /* 0x000fe20000041808 */
[----:B------:R-:W-:-:S02]  /*8530*/  FSEL R26, R26, -INF , !P4 ;  /* 0xff8000001a1a7808 */ /* 0x000fc40006000000 */
[----:B------:R-:W-:Y:S02]  /*8540*/  I2FP.F32.S32 R199, R200 ;  /* 0x000000c800c77245 */ /* 0x000fe40000201400 */
[C---:B------:R-:W-:Y:S01]  /*8550*/  ISETP.GE.AND P4, PT, R200.reuse, R227, PT ;  /* 0x000000e3c800720c */ /* 0x040fe20003f86270 */
[----:B------:R-:W-:Y:S01]  /*8560*/  HMMA.16816.F32.BF16 R44, R228, R206, R44 ;  /* 0x000000cee42c723c */ /* 0x000fe2000004182c */
[----:B------:R-:W-:Y:S01]  /*8570*/  FSEL R61, R61, -INF , !P0 ;  /* 0xff8000003d3d7808 */ /* 0x000fe20004000000 */
[----:B------:R-:W-:Y:S01]  /*8580*/  FFMA.FTZ R56, R199, UR5, R56 ;  /* 0x00000005c7387c23 */ /* 0x000fe20008010038 */
[----:B------:R-:W-:Y:S01]  /*8590*/  FSEL R25, R25, -INF , !P6 ;  /* 0xff80000019197808 */ /* 0x000fe20007000000 */
[C---:B------:R-:W-:Y:S01]  /*85a0*/  FFMA.FTZ R58, R199.reuse, UR5, R58 ;  /* 0x00000005c73a7c23 */ /* 0x040fe2000801003a */
[C---:B------:R-:W-:Y:S01]  /*85b0*/  ISETP.GE.AND P1, PT, R200.reuse, R226, PT ;  /* 0x000000e2c800720c */ /* 0x040fe20003f26270 */
[C---:B------:R-:W-:Y:S01]  /*85c0*/  FFMA.FTZ R239, R199.reuse, UR5, R22 ;  /* 0x00000005c7ef7c23 */ /* 0x040fe20008010016 */
[----:B------:R-:W-:Y:S01]  /*85d0*/  ISETP.GE.AND P0, PT, R200, R225, PT ;  /* 0x000000e1c800720c */ /* 0x000fe20003f06270 */
[----:B------:R-:W-:Y:S01]  /*85e0*/  VIADD R22, R198, 0x18 ;  /* 0x00000018c6167836 */ /* 0x000fe20000000000 */
[----:B------:R-:W-:Y:S01]  /*85f0*/  ISETP.GE.AND P6, PT, R200, R224, PT ;  /* 0x000000e0c800720c */ /* 0x000fe20003fc6270 */
[----:B------:R-:W-:Y:S01]  /*8600*/  HMMA.16816.F32.BF16 R36, R220, R202, R36 ;  /* 0x000000cadc24723c */ /* 0x000fe20000041824 */
[----:B------:R-:W-:Y:S01]  /*8610*/  FSEL R200, R56, -INF , !P4 ;  /* 0xff80000038c87808 */ /* 0x000fe20006000000 */
[----:B------:R-:W-:Y:S01]  /*8620*/  FFMA.FTZ R56, R199, UR5, R20 ;  /* 0x00000005c7387c23 */ /* 0x000fe20008010014 */
[----:B------:R-:W-:-:S02]  /*8630*/  I2FP.F32.S32 R20, R27 ;  /* 0x0000001b00147245 */ /* 0x000fc40000201400 */
[----:B------:R-:W-:Y:S01]  /*8640*/  FSEL R24, R24, -INF , !P5 ;  /* 0xff80000018187808 */ /* 0x000fe20006800000 */
[----:B------:R-:W-:Y:S01]  /*8650*/  STL [R1+0x14], R200 ;  /* 0x000014c801007387 */ /* 0x000fe20000100800 */
[C---:B------:R-:W-:Y:S01]  /*8660*/  ISETP.GE.AND P5, PT, R27.reuse, R227, PT ;  /* 0x000000e31b00720c */ /* 0x040fe20003fa6270 */
[----:B------:R-:W-:Y:S01]  /*8670*/  FFMA.FTZ R57, R20, UR5, R57 ;  /* 0x0000000514397c23 */ /* 0x000fe20008010039 */
[----:B------:R-:W-:Y:S01]  /*8680*/  FSEL R58, R58, -INF , !P1 ;  /* 0xff8000003a3a7808 */ /* 0x000fe20004800000 */
[----:B------:R-:W-:Y:S01]  /*8690*/  FFMA.FTZ R59, R20, UR5, R59 ;  /* 0x00000005143b7c23 */ /* 0x000fe2000801003b */
[----:B------:R-:W-:Y:S01]  /*86a0*/  FSEL R213, R56, -INF , !P0 ;  /* 0xff80000038d57808 */ /* 0x000fe20004000000 */
[C---:B------:R-:W-:Y:S01]  /*86b0*/  FFMA.FTZ R23, R20.reuse, UR5, R23 ;  /* 0x0000000514177c23 */ /* 0x040fe20008010017 */
[C---:B------:R-:W-:Y:S01]  /*86c0*/  ISETP.GE.AND P4, PT, R27.reuse, R226, PT ;  /* 0x000000e21b00720c */ /* 0x040fe20003f86270 */
[----:B------:R1:W-:Y:S01]  /*86d0*/  STL [R1+0xc], R58 ;  /* 0x00000c3a01007387 */ /* 0x0003e20000100800 */
[C---:B------:R-:W-:Y:S01]  /*86e0*/  ISETP.GE.AND P1, PT, R27.reuse, R225, PT ;  /* 0x000000e11b00720c */ /* 0x040fe20003f26270 */
[----:B------:R-:W-:Y:S01]  /*86f0*/  HMMA.16816.F32.BF16 R32, R228, R202, R32 ;  /* 0x000000cae420723c */ /* 0x000fe20000041820 */
[----:B------:R-:W-:Y:S01]  /*8700*/  ISETP.GE.AND P0, PT, R27, R224, PT ;  /* 0x000000e01b00720c */ /* 0x000fe20003f06270 */
[----:B------:R-:W-:Y:S01]  /*8710*/  FFMA.FTZ R27, R20, UR5, R21 ;  /* 0x00000005141b7c23 */ /* 0x000fe20008010015 */
[----:B------:R-:W-:Y:S01]  /*8720*/  FSEL R56, R57, -INF , !P5 ;  /* 0xff80000039387808 */ /* 0x000fe20006800000 */
[----:B------:R-:W-:Y:S01]  /*8730*/  VIADD R20, R198, 0x19 ;  /* 0x00000019c6147836 */ /* 0x000fe20000000000 */
[----:B------:R-:W-:-:S02]  /*8740*/  I2FP.F32.S32 R21, R22 ;  /* 0x0000001600157245 */ /* 0x000fc40000201400 */
[----:B------:R-:W-:Y:S01]  /*8750*/  FSEL R239, R239, -INF , !P6 ;  /* 0xff800000efef7808 */ /* 0x000fe20007000000 */
[----:B------:R2:W-:Y:S01]  /*8760*/  STL [R1+0x1c], R56 ;  /* 0x00001c3801007387 */ /* 0x0005e20000100800 */
[----:B------:R-:W-:Y:S01]  /*8770*/  FSEL R214, R27, -INF , !P1 ;  /* 0xff8000001bd67808 */ /* 0x000fe20004800000 */
[C---:B------:R-:W-:Y:S01]  /*8780*/  FFMA.FTZ R52, R21.reuse, UR5, R52 ;  /* 0x0000000515347c23 */ /* 0x040fe20008010034 */
[C---:B------:R-:W-:Y:S01]  /*8790*/  ISETP.GE.AND P6, PT, R22.reuse, R227, PT ;  /* 0x000000e31600720c */ /* 0x040fe20003fc6270 */
[----:B------:R-:W-:Y:S01]  /*87a0*/  FFMA.FTZ R54, R21, UR5, R54 ;  /* 0x0000000515367c23 */ /* 0x000fe20008010036 */
[C---:B------:R-:W-:Y:S02]  /*87b0*/  ISETP.GE.AND P5, PT, R22.reuse, R226, PT ;  /* 0x000000e21600720c */ /* 0x040fe40003fa6270 */
[----:B------:R-:W-:Y:S02]  /*87c0*/  ISETP.GE.AND P1, PT, R22, R224, PT ;  /* 0x000000e01600720c */ /* 0x000fe40003f26270 */
[----:B------:R-:W-:-:S02]  /*87d0*/  FSEL R199, R52, -INF , !P6 ;  /* 0xff80000034c77808 */ /* 0x000fc40007000000 */
[----:B------:R-:W-:Y:S02]  /*87e0*/  FSEL R215, R23, -INF , !P0 ;  /* 0xff80000017d77808 */ /* 0x000fe40004000000 */
[----:B------:R-:W-:Y:S02]  /*87f0*/  ISETP.GE.AND P0, PT, R20, R227, PT ;  /* 0x000000e31400720c */ /* 0x000fe40003f06270 */
[----:B-1----:R-:W-:Y:S02]  /*8800*/  FSEL R58, R54, -INF , !P5 ;  /* 0xff800000363a7808 */ /* 0x002fe40006800000 */
[C---:B------:R-:W-:Y:S02]  /*8810*/  ISETP.GE.AND P6, PT, R20.reuse, R226, PT ;  /* 0x000000e21400720c */ /* 0x040fe40003fc6270 */
[----:B------:R-:W-:Y:S02]  /*8820*/  ISETP.GE.AND P5, PT, R20, R225, PT ;  /* 0x000000e11400720c */ /* 0x000fe40003fa6270 */
[----:B--2---:R-:W-:-:S02]  /*8830*/  FSEL R56, R59, -INF , !P4 ;  /* 0xff8000003b387808 */ /* 0x004fc40006000000 */
[----:B------:R-:W-:Y:S01]  /*8840*/  ISETP.GE.AND P4, PT, R22, R225, PT ;  /* 0x000000e11600720c */ /* 0x000fe20003f86270 */
[C---:B------:R-:W-:Y:S01]  /*8850*/  FFMA.FTZ R22, R21.reuse, UR5, R16 ;  /* 0x0000000515167c23 */ /* 0x040fe20008010010 */
[----:B------:R-:W-:Y:S01]  /*8860*/  I2FP.F32.S32 R16, R20 ;  /* 0x0000001400107245 */ /* 0x000fe20000201400 */
[----:B------:R-:W-:Y:S01]  /*8870*/  FFMA.FTZ R21, R21, UR5, R18 ;  /* 0x0000000515157c23 */ /* 0x000fe20008010012 */
[----:B------:R-:W-:Y:S02]  /*8880*/  VIADD R18, R198, 0x20 ;  /* 0x00000020c6127836 */ /* 0x000fe40000000000 */
[----:B------:R-:W-:Y:S01]  /*8890*/  FSEL R52, R22, -INF , !P4 ;  /* 0xff80000016347808 */ /* 0x000fe20006000000 */
[----:B------:R-:W-:Y:S01]  /*88a0*/  FFMA.FTZ R53, R16, UR5, R53 ;  /* 0x0000000510357c23 */ /* 0x000fe20008010035 */
[----:B------:R-:W-:Y:S01]  /*88b0*/  ISETP.GE.AND P4, PT, R20, R224, PT ;  /* 0x000000e01400720c */ /* 0x000fe20003f86270 */
[C---:B------:R-:W-:Y:S01]  /*88c0*/  FFMA.FTZ R55, R16.reuse, UR5, R55 ;  /* 0x0000000510377c23 */ /* 0x040fe20008010037 */
[C---:B------:R-:W-:Y:S01]  /*88d0*/  FFMA.FTZ R20, R16.reuse, UR5, R17 ;  /* 0x0000000510147c23 */ /* 0x040fe20008010011 */
[----:B------:R-:W-:Y:S01]  /*88e0*/  I2FP.F32.S32 R17, R18 ;  /* 0x0000001200117245 */ /* 0x000fe20000201400 */
[----:B------:R-:W-:Y:S01]  /*88f0*/  FFMA.FTZ R19, R16, UR5, R19 ;  /* 0x0000000510137c23 */ /* 0x000fe20008010013 */
[----:B------:R-:W-:-:S02]  /*8900*/  FSEL R205, R21, -INF , !P1 ;  /* 0xff80000015cd7808 */ /* 0x000fc40004800000 */
[----:B------:R-:W-:Y:S01]  /*8910*/  FSEL R54, R53, -INF , !P0 ;  /* 0xff80000035367808 */ /* 0x000fe20004000000 */
[----:B------:R-:W-:Y:S01]  /*8920*/  FFMA.FTZ R12, R17, UR5, R12 ;  /* 0x00000005110c7c23 */ /* 0x000fe2000801000c */
[----:B------:R-:W-:Y:S01]  /*8930*/  FSEL R200, R55, -INF , !P6 ;  /* 0xff80000037c87808 */ /* 0x000fe20007000000 */
[C---:B------:R-:W-:Y:S01]  /*8940*/  FFMA.FTZ R48, R17.reuse, UR5, R48 ;  /* 0x0000000511307c23 */ /* 0x040fe20008010030 */
[----:B------:R-:W-:Y:S01]  /*8950*/  FSEL R216, R20, -INF , !P5 ;  /* 0xff80000014d87808 */ /* 0x000fe20006800000 */
[C---:B------:R-:W-:Y:S01]  /*8960*/  FFMA.FTZ R50, R17.reuse, UR5, R50 ;  /* 0x0000000511327c23 */ /* 0x040fe20008010032 */
[C---:B------:R-:W-:Y:S01]  /*8970*/  ISETP.GE.AND P1, PT, R18.reuse, R227, PT ;  /* 0x000000e31200720c */ /* 0x040fe20003f26270 */
[----:B------:R-:W-:Y:S01]  /*8980*/  FFMA.FTZ R14, R17, UR5, R14 ;  /* 0x00000005110e7c23 */ /* 0x000fe2000801000e */
[C---:B------:R-:W-:Y:S02]  /*8990*/  ISETP.GE.AND P0, PT, R18.reuse, R226, PT ;  /* 0x000000e21200720c */ /* 0x040fe40003f06270 */
[----:B------:R-:W-:-:S02]  /*89a0*/  ISETP.GE.AND P6, PT, R18, R225, PT ;  /* 0x000000e11200720c */ /* 0x000fc40003fc6270 */
[----:B------:R-:W-:Y:S01]  /*89b0*/  ISETP.GE.AND P5, PT, R18, R224, PT ;  /* 0x000000e01200720c */ /* 0x000fe20003fa6270 */
[----:B------:R-:W-:Y:S01]  /*89c0*/  VIADD R18, R198, 0x21 ;  /* 0x00000021c6127836 */ /* 0x000fe20000000000 */
[----:B------:R-:W-:Y:S01]  /*89d0*/  FSEL R233, R12, -INF , !P6 ;  /* 0xff8000000ce97808 */ /* 0x000fe20007000000 */
[----:B------:R-:W-:Y:S01]  /*89e0*/  VIADD R12, R198, 0x28 ;  /* 0x00000028c60c7836 */ /* 0x000fe20000000000 */
[----:B------:R-:W-:Y:S02]  /*89f0*/  FSEL R55, R19, -INF , !P4 ;  /* 0xff80000013377808 */ /* 0x000fe40006000000 */
[----:B------:R-:W-:Y:S02]  /*8a00*/  I2FP.F32.S32 R16, R18 ;  /* 0x0000001200107245 */ /* 0x000fe40000201400 */
[----:B------:R-:W-:Y:S02]  /*8a10*/  FSEL R223, R48, -INF , !P1 ;  /* 0xff80000030df7808 */ /* 0x000fe40004800000 */
[----:B------:R-:W-:Y:S01]  /*8a20*/  FSEL R232, R50, -INF , !P0 ;  /* 0xff80000032e87808 */ /* 0x000fe20004000000 */
[C---:B------:R-:W-:Y:S01]  /*8a30*/  FFMA.FTZ R49, R16.reuse, UR5, R49 ;  /* 0x0000000510317c23 */ /* 0x040fe20008010031 */
[C---:B------:R-:W-:Y:S01]  /*8a40*/  FFMA.FTZ R51, R16.reuse, UR5, R51 ;  /* 0x0000000510337c23 */ /* 0x040fe20008010033 */
[----:B------:R-:W-:Y:S01]  /*8a50*/  FFMA.FTZ R235, R16, UR5, R13 ;  /* 0x0000000510eb7c23 */ /* 0x000fe2000801000d */
[----:B------:R-:W-:Y:S01]  /*8a60*/  ISETP.GE.AND P4, PT, R18, R227, PT ;  /* 0x000000e31200720c */ /* 0x000fe20003f86270 */
[----:B------:R-:W-:Y:S01]  /*8a70*/  FFMA.FTZ R15, R16, UR5, R15 ;  /* 0x00000005100f7c23 */ /* 0x000fe2000801000f */
[----:B------:R-:W-:-:S02]  /*8a80*/  ISETP.GE.AND P1, PT, R18, R226, PT ;  /* 0x000000e21200720c */ /* 0x000fc40003f26270 */
[----:B------:R-:W-:Y:S02]  /*8a90*/  ISETP.GE.AND P0, PT, R18, R225, PT ;  /* 0x000000e11200720c */ /* 0x000fe40003f06270 */
[----:B------:R-:W-:Y:S02]  /*8aa0*/  I2FP.F32.S32 R13, R12 ;  /* 0x0000000c000d7245 */ /* 0x000fe40000201400 */
[----:B------:R-:W-:Y:S02]  /*8ab0*/  FSEL R234, R14, -INF , !P5 ;  /* 0xff8000000eea7808 */ /* 0x000fe40006800000 */
[----:B------:R-:W-:Y:S01]  /*8ac0*/  FSEL R238, R49, -INF , !P4 ;  /* 0xff80000031ee7808 */ /* 0x000fe20006000000 */
[----:B------:R-:W-:Y:S01]  /*8ad0*/  FFMA.FTZ R44, R13, UR5, R44 ;  /* 0x000000050d2c7c23 */ /* 0x000fe2000801002c */
[----:B------:R-:W-:Y:S01]  /*8ae0*/  FSEL R237, R51, -INF , !P1 ;  /* 0xff80000033ed7808 */ /* 0x000fe20004800000 */
[----:B------:R-:W-:Y:S01]  /*8af0*/  FFMA.FTZ R46, R13, UR5, R46 ;  /* 0x000000050d2e7c23 */ /* 0x000fe2000801002e */
[----:B------:R-:W-:Y:S01]  /*8b00*/  FSEL R235, R235, -INF , !P0 ;  /* 0xff800000ebeb7808 */ /* 0x000fe20004000000 */
[C---:B------:R-:W-:Y:S01]  /*8b10*/  FFMA.FTZ R8, R13.reuse, UR5, R8 ;  /* 0x000000050d087c23 */ /* 0x040fe20008010008 */
[C---:B------:R-:W-:Y:S01]  /*8b20*/  ISETP.GE.AND P5, PT, R12.reuse, R227, PT ;  /* 0x000000e30c00720c */ /* 0x040fe20003fa6270 */
[----:B------:R-:W-:Y:S01]  /*8b30*/  FFMA.FTZ R10, R13, UR5, R10 ;  /* 0x000000050d0a7c23 */ /* 0x000fe2000801000a */
[----:B------:R-:W-:-:S02]  /*8b40*/  ISETP.GE.AND P4, PT, R12, R226, PT ;  /* 0x000000e20c00720c */ /* 0x000fc40003f86270 */
[C---:B------:R-:W-:Y:S02]  /*8b50*/  ISETP.GE.AND P1, PT, R12.reuse, R225, PT ;  /* 0x000000e10c00720c */ /* 0x040fe40003f26270 */
[-C--:B------:R-:W-:Y:S01]  /*8b60*/  ISETP.GE.AND P0, PT, R12, R224.reuse, PT ;  /* 0x000000e00c00720c */ /* 0x080fe20003f06270 */
[----:B------:R-:W-:Y:S01]  /*8b70*/  VIADD R12, R198, 0x29 ;  /* 0x00000029c60c7836 */ /* 0x000fe20000000000 */
[----:B------:R-:W-:Y:S02]  /*8b80*/  ISETP.GE.AND P6, PT, R18, R224, PT ;  /* 0x000000e01200720c */ /* 0x000fe40003fc6270 */
[----:B------:R-:W-:Y:S02]  /*8b90*/  FSEL R53, R44, -INF , !P5 ;  /* 0xff8000002c357808 */ /* 0x000fe40006800000 */
[----:B------:R-:W-:Y:S02]  /*8ba0*/  FSEL R236, R15, -INF , !P6 ;  /* 0xff8000000fec7808 */ /* 0x000fe40007000000 */
[----:B------:R-:W-:-:S02]  /*8bb0*/  FSEL R50, R46, -INF , !P4 ;  /* 0xff8000002e327808 */ /* 0x000fc40006000000 */
[----:B------:R-:W-:Y:S02]  /*8bc0*/  FSEL R48, R8, -INF , !P1 ;  /* 0xff80000008307808 */ /* 0x000fe40004800000 */
[C---:B------:R-:W-:Y:S02]  /*8bd0*/  ISETP.GE.AND P6, PT, R12.reuse, R227, PT ;  /* 0x000000e30c00720c */ /* 0x040fe40003fc6270 */
[C---:B------:R-:W-:Y:S02]  /*8be0*/  ISETP.GE.AND P5, PT, R12.reuse, R226, PT ;  /* 0x000000e20c00720c */ /* 0x040fe40003fa6270 */
[C---:B------:R-:W-:Y:S02]  /*8bf0*/  ISETP.GE.AND P4, PT, R12.reuse, R225, PT ;  /* 0x000000e10c00720c */ /* 0x040fe40003f86270 */
[----:B------:R-:W-:Y:S02]  /*8c00*/  ISETP.GE.AND P1, PT, R12, R224, PT ;  /* 0x000000e00c00720c */ /* 0x000fe40003f26270 */
[----:B------:R-:W-:Y:S01]  /*8c10*/  I2FP.F32.S32 R8, R12 ;  /* 0x0000000c00087245 */ /* 0x000fe20000201400 */
[----:B------:R-:W-:Y:S01]  /*8c20*/  VIADD R12, R198, 0x30 ;  /* 0x00000030c60c7836 */ /* 0x000fe20000000000 */
[----:B------:R-:W-:-:S03]  /*8c30*/  FSEL R51, R10, -INF , !P0 ;  /* 0xff8000000a337808 */ /* 0x000fc60004000000 */
[C---:B------:R-:W-:Y:S01]  /*8c40*/  FFMA.FTZ R10, R8.reuse, UR5, R9 ;  /* 0x00000005080a7c23 */ /* 0x040fe20008010009 */
[C---:B------:R-:W-:Y:S01]  /*8c50*/  FFMA.FTZ R45, R8.reuse, UR5, R45 ;  /* 0x00000005082d7c23 */ /* 0x040fe2000801002d */
[C---:B------:R-:W-:Y:S01]  /*8c60*/  FFMA.FTZ R47, R8.reuse, UR5, R47 ;  /* 0x00000005082f7c23 */ /* 0x040fe2000801002f */
[----:B------:R-:W-:Y:S01]  /*8c70*/  I2FP.F32.S32 R9, R12 ;  /* 0x0000000c00097245 */ /* 0x000fe20000201400 */
[----:B------:R-:W-:Y:S01]  /*8c80*/  FFMA.FTZ R11, R8, UR5, R11 ;  /* 0x00000005080b7c23 */ /* 0x000fe2000801000b */
[----:B------:R-:W-:Y:S01]  /*8c90*/  VIADD R8, R198, 0x31 ;  /* 0x00000031c6087836 */ /* 0x000fe20000000000 */
[----:B------:R-:W-:Y:S02]  /*8ca0*/  FSEL R49, R45, -INF , !P6 ;  /* 0xff8000002d317808 */ /* 0x000fe40007000000 */
[----:B------:R-:W-:Y:S01]  /*8cb0*/  FSEL R217, R47, -INF , !P5 ;  /* 0xff8000002fd97808 */ /* 0x000fe20006800000 */
[C---:B------:R-:W-:Y:S01]  /*8cc0*/  FFMA.FTZ R42, R9.reuse, UR5, R42 ;  /* 0x00000005092a7c23 */ /* 0x040fe2000801002a */
[C---:B------:R-:W-:Y:S01]  /*8cd0*/  FFMA.FTZ R4, R9.reuse, UR5, R4 ;  /* 0x0000000509047c23 */ /* 0x040fe20008010004 */
[C---:B------:R-:W-:Y:S01]  /*8ce0*/  ISETP.GE.AND P6, PT, R12.reuse, R226, PT ;  /* 0x000000e20c00720c */ /* 0x040fe20003fc6270 */
[C---:B------:R-:W-:Y:S01]  /*8cf0*/  FFMA.FTZ R40, R9.reuse, UR5, R40 ;  /* 0x0000000509287c23 */ /* 0x040fe20008010028 */
[----:B------:R-:W-:Y:S01]  /*8d00*/  ISETP.GE.AND P5, PT, R12, R225, PT ;  /* 0x000000e10c00720c */ /* 0x000fe20003fa6270 */
[----:B------:R-:W-:Y:S01]  /*8d10*/  FFMA.FTZ R206, R9, UR5, R6 ;  /* 0x0000000509ce7c23 */ /* 0x000fe20008010006 */
[----:B------:R-:W-:-:S02]  /*8d20*/  FSEL R9, R42, -INF , !P6 ;  /* 0xff8000002a097808 */ /* 0x000fc40007000000 */
[----:B------:R-:W-:Y:S01]  /*8d30*/  FSEL R212, R4, -INF , !P5 ;  /* 0xff80000004d47808 */ /* 0x000fe20006800000 */
[----:B------:R-:W-:Y:S01]  /*8d40*/  VIADD R4, R198, 0x38 ;  /* 0x00000038c6047836 */ /* 0x000fe20000000000 */
[----:B------:R-:W-:Y:S01]  /*8d50*/  I2FP.F32.S32 R6, R8 ;  /* 0x0000000800067245 */ /* 0x000fe20000201400 */
[----:B------:R1:W-:Y:S01]  /*8d60*/  STL [R1+0x54], R9 ;  /* 0x0000540901007387 */ /* 0x0003e20000100800 */
[-C--:B------:R-:W-:Y:S02]  /*8d70*/  ISETP.GE.AND P0, PT, R12, R227.reuse, PT ;  /* 0x000000e30c00720c */ /* 0x080fe40003f06270 */
[----:B------:R-:W-:Y:S01]  /*8d80*/  FSEL R222, R10, -INF , !P4 ;  /* 0xff8000000ade7808 */ /* 0x000fe20006000000 */
[C---:B------:R-:W-:Y:S01]  /*8d90*/  FFMA.FTZ R41, R6.reuse, UR5, R41 ;  /* 0x0000000506297c23 */ /* 0x040fe20008010029 */
[----:B------:R-:W-:Y:S01]  /*8da0*/  FSEL R201, R11, -INF , !P1 ;  /* 0xff8000000bc97808 */ /* 0x000fe20004800000 */
[----:B------:R-:W-:Y:S01]  /*8db0*/  FFMA.FTZ R43, R6, UR5, R43 ;  /* 0x00000005062b7c23 */ /* 0x000fe2000801002b */
[----:B------:R-:W-:Y:S01]  /*8dc0*/  FSEL R57, R40, -INF , !P0 ;  /* 0xff80000028397808 */ /* 0x000fe20004000000 */
[----:B------:R-:W-:Y:S01]  /*8dd0*/  FFMA.FTZ R5, R6, UR5, R5 ;  /* 0x0000000506057c23 */ /* 0x000fe20008010005 */
[----:B------:R-:W-:Y:S01]  /*8de0*/  ISETP.GE.AND P4, PT, R12, R224, PT ;  /* 0x000000e00c00720c */ /* 0x000fe20003f86270 */
[----:B------:R-:W-:Y:S01]  /*8df0*/  FFMA.FTZ R7, R6, UR5, R7 ;  /* 0x0000000506077c23 */ /* 0x000fe20008010007 */
[----:B------:R-:W-:-:S02]  /*8e00*/  ISETP.GE.AND P1, PT, R8, R227, PT ;  /* 0x000000e30800720c */ /* 0x000fc40003f26270 */
[C---:B------:R-:W-:Y:S02]  /*8e10*/  ISETP.GE.AND P0, PT, R8.reuse, R226, PT ;  /* 0x000000e20800720c */ /* 0x040fe40003f06270 */
[C---:B------:R-:W-:Y:S02]  /*8e20*/  ISETP.GE.AND P6, PT, R8.reuse, R225, PT ;  /* 0x000000e10800720c */ /* 0x040fe40003fc6270 */
[----:B------:R-:W-:Y:S02]  /*8e30*/  ISETP.GE.AND P5, PT, R8, R224, PT ;  /* 0x000000e00800720c */ /* 0x000fe40003fa6270 */
[----:B------:R-:W-:Y:S02]  /*8e40*/  FSEL R206, R206, -INF , !P4 ;  /* 0xff800000cece7808 */ /* 0x000fe40006000000 */
[----:B------:R-:W-:Y:S02]  /*8e50*/  FSEL R59, R41, -INF , !P1 ;  /* 0xff800000293b7808 */ /* 0x000fe40004800000 */
[----:B------:R-:W-:-:S02]  /*8e60*/  FSEL R8, R43, -INF , !P0 ;  /* 0xff8000002b087808 */ /* 0x000fc40004000000 */
[----:B-1----:R-:W-:Y:S02]  /*8e70*/  I2FP.F32.S32 R9, R4 ;  /* 0x0000000400097245 */ /* 0x002fe40000201400 */
[C---:B------:R-:W-:Y:S01]  /*8e80*/  ISETP.GE.AND P4, PT, R4.reuse, R227, PT ;  /* 0x000000e30400720c */ /* 0x040fe20003f86270 */
[----:B------:R-:W-:Y:S01]  /*8e90*/  STL [R1+0x58], R8 ;  /* 0x0000580801007387 */ /* 0x000fe20000100800 */
[C---:B------:R-:W-:Y:S01]  /*8ea0*/  ISETP.GE.AND P1, PT, R4.reuse, R226, PT ;  /* 0x000000e20400720c */ /* 0x040fe20003f26270 */
[C---:B------:R-:W-:Y:S01]  /*8eb0*/  FFMA.FTZ R36, R9.reuse, UR5, R36 ;  /* 0x0000000509247c23 */ /* 0x040fe20008010024 */
[C---:B------:R-:W-:Y:S01]  /*8ec0*/  FFMA.FTZ R32, R9.reuse, UR5, R32 ;  /* 0x0000000509207c23 */ /* 0x040fe20008010020 */
[C---:B------:R-:W-:Y:S01]  /*8ed0*/  FFMA.FTZ R34, R9.reuse, UR5, R34 ;  /* 0x0000000509227c23 */ /* 0x040fe20008010022 */
[----:B------:R-:W-:Y:S01]  /*8ee0*/  ISETP.GE.AND P0, PT, R4, R225, PT ;  /* 0x000000e10400720c */ /* 0x000fe20003f06270 */
[----:B------:R-:W-:Y:S01]  /*8ef0*/  FFMA.FTZ R38, R9, UR5, R38 ;  /* 0x0000000509267c23 */ /* 0x000fe20008010026 */
[----:B------:R-:W-:-:S02]  /*8f00*/  FSEL R218, R5, -INF , !P6 ;  /* 0xff80000005da7808 */ /* 0x000fc40007000000 */
[----:B------:R-:W-:Y:S02]  /*8f10*/  ISETP.GE.AND P6, PT, R4, R224, PT ;  /* 0x000000e00400720c */ /* 0x000fe40003fc6270 */
[----:B------:R-:W-:Y:S02]  /*8f20*/  FSEL R220, R7, -INF , !P5 ;  /* 0xff80000007dc7808 */ /* 0x000fe40006800000 */
[----:B------:R-:W-:Y:S02]  /*8f30*/  FSEL R41, R32, -INF , !P4 ;  /* 0xff80000020297808 */ /* 0x000fe40006000000 */
[----:B------:R-:W-:Y:S02]  /*8f40*/  FSEL R4, R34, -INF , !P1 ;  /* 0xff80000022047808 */ /* 0x000fe40004800000 */
[----:B------:R-:W-:Y:S02]  /*8f50*/  FSEL R219, R36, -INF , !P0 ;  /* 0xff80000024db7808 */ /* 0x000fe40004000000 */
[----:B------:R-:W-:Y:S01]  /*8f60*/  I2FP.F32.S32 R5, R198 ;  /* 0x000000c600057245 */ /* 0x000fe20000201400 */
[----:B------:R1:W-:Y:S01]  /*8f70*/  STL [R1+0x5c], R4 ;  /* 0x00005c0401007387 */ /* 0x0003e20000100800 */
[----:B------:R-:W-:-:S02]  /*8f80*/  ISETP.GE.AND P5, PT, R198, R227, PT ;  /* 0x000000e3c600720c */ /* 0x000fc40003fa6270 */
[C---:B------:R-:W-:Y:S01]  /*8f90*/  ISETP.GE.AND P4, PT, R198.reuse, R226, PT ;  /* 0x000000e2c600720c */ /* 0x040fe20003f86270 */
[C---:B------:R-:W-:Y:S01]  /*8fa0*/  FFMA.FTZ R15, R5.reuse, UR5, R64 ;  /* 0x00000005050f7c23 */ /* 0x040fe20008010040 */
[C---:B------:R-:W-:Y:S01]  /*8fb0*/  ISETP.GE.AND P1, PT, R198.reuse, R225, PT ;  /* 0x000000e1c600720c */ /* 0x040fe20003f26270 */
[----:B------:R-:W-:Y:S01]  /*8fc0*/  FFMA.FTZ R12, R5, UR5, R30 ;  /* 0x00000005050c7c23 */ /* 0x000fe2000801001e */
[C---:B------:R-:W-:Y:S01]  /*8fd0*/  ISETP.GE.AND P0, PT, R198.reuse, R224, PT ;  /* 0x000000e0c600720c */ /* 0x040fe20003f06270 */
[----:B------:R-:W-:Y:S01]  /*8fe0*/  VIADD R198, R198, 0x39 ;  /* 0x00000039c6c67836 */ /* 0x000fe20000000000 */
[----:B------:R-:W-:Y:S01]  /*8ff0*/  FSEL R15, R15, -INF , !P5 ;  /* 0xff8000000f0f7808 */ /* 0x000fe20006800000 */
[C---:B------:R-:W-:Y:S01]  /*9000*/  FFMA.FTZ R14, R5.reuse, UR5, R66 ;  /* 0x00000005050e7c23 */ /* 0x040fe20008010042 */
[----:B------:R-:W-:Y:S01]  /*9010*/  FSEL R12, R12, -INF , !P0 ;  /* 0xff8000000c0c7808 */ /* 0x000fe20004000000 */
[----:B------:R-:W-:Y:S01]  /*9020*/  FFMA.FTZ R13, R5, UR5, R28 ;  /* 0x00000005050d7c23 */ /* 0x000fe2000801001c */
[----:B------:R-:W-:-:S02]  /*9030*/  ISETP.GE.AND P5, PT, R198, R226, PT ;  /* 0x000000e2c600720c */ /* 0x000fc40003fa6270 */
[----:B------:R-:W-:Y:S02]  /*9040*/  PLOP3.LUT P0, PT, PT, PT, UP0, 0x80, 0x0 ;  /* 0x000000000000781c */ /* 0x000fe40003f0f008 */
[----:B------:R-:W-:Y:S02]  /*9050*/  FSEL R204, R38, -INF , !P6 ;  /* 0xff80000026cc7808 */ /* 0x000fe40007000000 */
[----:B------:R-:W-:Y:S02]  /*9060*/  FSEL R14, R14, -INF , !P4 ;  /* 0xff8000000e0e7808 */ /* 0x000fe40006000000 */
[----:B------:R-:W-:Y:S02]  /*9070*/  FSEL R13, R13, -INF , !P1 ;  /* 0xff8000000d0d7808 */ /* 0x000fe40004800000 */
[----:B------:R-:W-:Y:S02]  /*9080*/  ISETP.GE.AND P6, PT, R198, R227, PT ;  /* 0x000000e3c600720c */ /* 0x000fe40003fc6270 */
[----:B-1----:R-:W-:-:S02]  /*9090*/  I2FP.F32.S32 R4, R198 ;  /* 0x000000c600047245 */ /* 0x002fc40000201400 */
[C---:B------:R-:W-:Y:S02]  /*90a0*/  ISETP.GE.AND P4, PT, R198.reuse, R225, PT ;  /* 0x000000e1c600720c */ /* 0x040fe40003f86270 */
[----:B------:R-:W-:Y:S01]  /*90b0*/  ISETP.GE.AND P1, PT, R198, R224, PT ;  /* 0x000000e0c600720c */ /* 0x000fe20003f26270 */
[C---:B------:R-:W-:Y:S01]  /*90c0*/  FFMA.FTZ R35, R4.reuse, UR5, R35 ;  /* 0x0000000504237c23 */ /* 0x040fe20008010023 */
[C---:B------:R-:W-:Y:S01]  /*90d0*/  FFMA.FTZ R33, R4.reuse, UR5, R33 ;  /* 0x0000000504217c23 */ /* 0x040fe20008010021 */
[C---:B------:R-:W-:Y:S01]  /*90e0*/  FFMA.FTZ R37, R4.reuse, UR5, R37 ;  /* 0x0000000504257c23 */ /* 0x040fe20008010025 */
[----:B------:R-:W-:Y:S02]  /*90f0*/  FFMA.FTZ R39, R4, UR5, R39 ;  /* 0x0000000504277c23 */ /* 0x000fe40008010027 */
[----:B------:R-:W-:Y:S02]  /*9100*/  FSEL R4, R35, -INF , !P5 ;  /* 0xff80000023047808 */ /* 0x000fe40006800000 */
[----:B------:R-:W-:-:S02]  /*9110*/  FSEL R40, R33, -INF , !P6 ;  /* 0xff80000021287808 */ /* 0x000fc40007000000 */
[----:B------:R-:W-:Y:S01]  /*9120*/  FSEL R221, R37, -INF , !P4 ;  /* 0xff80000025dd7808 */ /* 0x000fe20006000000 */
[----:B------:R1:W-:Y:S01]  /*9130*/  STL [R1+0x60], R4 ;  /* 0x0000600401007387 */ /* 0x0003e20000100800 */
[----:B------:R-:W-:Y:S01]  /*9140*/  FSEL R207, R39, -INF , !P1 ;  /* 0xff80000027cf7808 */ /* 0x000fe20004800000 */
[----:B------:R-:W-:Y:S06]  /*9150*/  @!P0 BRA `(.L_x_421) ;  /* 0x00000004005c8947 */ /* 0x000fec0003800000 */
        /* <DEDUP_REMOVED lines=14> */
[----:B-1----:R-:W1:Y:S05]  /*9240*/  @!P3 LDC.64 R4, c[0x0][0x218] ;  /* 0x00008600ff04bb82 */ /* 0x002e6a0000000a00 */
[----:B------:R-:W-:Y:S01]  /*9250*/  IMAD.U32 R18, RZ, RZ, UR4 ;  /* 0x00000004ff127e24 */ /* 0x000fe2000f8e00ff */
[----:B--2---:R-:W-:-:S04]  /*9260*/  LEA R17, P1, R17, R20, 0x6 ;  /* 0x0000001411117211 */ /* 0x004fc800078230ff */
[----:B---3--:R-:W-:Y:S02]  /*9270*/  LEA.HI.X R18, R11, R23, R18, 0x6, P1 ;  /* 0x000000170b127211 */ /* 0x008fe400008f3412 */
[C---:B----4-:R-:W-:Y:S01]  /*9280*/  @!P3 LEA R32, P1, R17.reuse, R8, 0x1 ;  /* 0x000000081120b211 */ /* 0x050fe200078208ff */
[----:B------:R-:W2:Y:S01]  /*9290*/  @!P2 LDC.64 R10, c[0x0][0x218] ;  /* 0x00008600ff0aab82 */ /* 0x000ea20000000a00 */
[C---:B------:R-:W-:Y:S02]  /*92a0*/  IADD3 R16, P4, R17.reuse, UR32, RZ ;  /* 0x0000002011107c10 */ /* 0x040fe4000ff9e0ff */
[C---:B------:R-:W-:Y:S02]  /*92b0*/  @!P3 LEA.HI.X R33, R17.reuse, R9, R18, 0x1, P1 ;  /* 0x000000091121b211 */ /* 0x040fe400008f0c12 */
[----:B-----5:R-:W-:-:S03]  /*92c0*/  @!P2 LEA R20, P1, R17, R6, 0x1 ;  /* 0x000000061114a211 */ /* 0x020fc600078208ff */
[----:B------:R-:W3:Y:S01]  /*92d0*/  @!P3 LDC.64 R8, c[0x0][0x218] ;  /* 0x00008600ff08bb82 */ /* 0x000ee20000000a00 */
[----:B------:R-:W-:Y:S01]  /*92e0*/  @!P2 LEA.HI.X R21, R17, R7, R18, 0x1, P1 ;  /* 0x000000071115a211 */ /* 0x000fe200008f0c12 */
[----:B------:R-:W-:Y:S01]  /*92f0*/  @!PT LDS RZ, [RZ] ;  /* 0x00000000fffff984 */ /* 0x000fe20000000800 */
[----:B------:R-:W-:Y:S01]  /*9300*/  @!PT LDS RZ, [RZ] ;  /* 0x00000000fffff984 */ /* 0x000fe20000000800 */
[----:B------:R-:W-:Y:S01]  /*9310*/  @!PT LDS RZ, [RZ] ;  /* 0x00000000fffff984 */ /* 0x000fe20000000800 */
[----:B------:R4:W-:Y:S01]  /*9320*/  @!P3 LDGSTS.E.BYPASS.LTC128B.128 [R252+0x8000], desc[UR20][R32.64] ;  /* 0x0800000020fcbfae */ /* 0x0009e2000b901d54 */
[----:B-1----:R-:W-:Y:S02]  /*9330*/  @!P3 LEA R22, P1, R16, R4, 0x1 ;  /* 0x000000041016b211 */ /* 0x002fe400078208ff */
[----:B------:R-:W-:Y:S01]  /*9340*/  IADD3.X R17, R18, UR31, RZ, P4, !PT ;  /* 0x0000001f12117c10 */ /* 0x000fe2000a7fe4ff */
[----:B------:R4:W-:Y:S02]  /*9350*/  @P2 STS.128 [R252+0xa000], RZ ;  /* 0x00a000fffc002388 */ /* 0x0009e40000000c00 */
[----:B------:R-:W1:Y:S01]  /*9360*/  @!P2 LDC.64 R6, c[0x0][0x218] ;  /* 0x00008600ff06ab82 */ /* 0x000e620000000a00 */
[C-C-:B------:R-:W-:Y:S01]  /*9370*/  @!P3 LEA.HI.X R23, R16.reuse, R5, R17.reuse, 0x1, P1 ;  /* 0x000000051017b211 */ /* 0x140fe200008f0c11 */
[----:B------:R-:W-:Y:S01]  /*9380*/  @!PT LDS RZ, [RZ] ;  /* 0x00000000fffff984 */ /* 0x000fe20000000800 */
[----:B------:R-:W-:Y:S01]  /*9390*/  @!PT LDS RZ, [RZ] ;  /* 0x00000000fffff984 */ /* 0x000fe20000000800 */
[----:B------:R-:W-:Y:S01]  /*93a0*/  @!PT LDS RZ, [RZ] ;  /* 0x00000000fffff984 */ /* 0x000fe20000000800 */
[----:B------:R4:W-:Y:S04]  /*93b0*/  @!P2 LDGSTS.E.BYPASS.LTC128B.128 [R252+0xa000], desc[UR20][R20.64+0x80] ;  /* 0x0a00008014fcafae */ /* 0x0009e8000b901d54 */
[----:B------:R4:W-:Y:S02]  /*93c0*/  @P3 STS.128 [R252+0x8800], RZ ;  /* 0x008800fffc003388 */ /* 0x0009e40000000c00 */
[----:B------:R-:W5:Y:S01]  /*93d0*/  @!P3 LDC.64 R4, c[0x0][0x218] ;  /* 0x00008600ff04bb82 */ /* 0x000f620000000a00 */
[C---:B--2---:R-:W-:Y:S01]  /*93e0*/  @!P2 LEA R18, P1, R16.reuse, R10, 0x1 ;  /* 0x0000000a1012a211 */ /* 0x044fe200078208ff */
[----:B------:R-:W-:Y:S01]  /*93f0*/  @!PT LDS RZ, [RZ] ;  /* 0x00000000fffff984 */ /* 0x000fe20000000800 */
[----:B------:R-:W-:Y:S01]  /*9400*/  @!PT LDS RZ, [RZ] ;  /* 0x00000000fffff984 */ /* 0x000fe20000000800 */
[----:B------:R-:W-:Y:S01]  /*9410*/  @!PT LDS RZ, [RZ] ;  /* 0x00000000fffff984 */ /* 0x000fe20000000800 */
[----:B------:R4:W-:Y:S03]  /*9420*/  @!P3 LDGSTS.E.BYPASS.LTC128B.128 [R252+0x8800], desc[UR20][R22.64] ;  /* 0x0880000016fcbfae */ /* 0x0009e6000b901d54 */
[C---:B------:R-:W-:Y:S01]  /*9430*/  @!P2 LEA.HI.X R19, R16.reuse, R11, R17, 0x1, P1 ;  /* 0x0000000b1013a211 */ /* 0x040fe200008f0c11 */
[----:B------:R4:W-:Y:S01]  /*9440*/  @P2 STS.128 [R252+0xa800], RZ ;  /* 0x00a800fffc002388 */ /* 0x0009e20000000c00 */
[----:B------:R-:W-:-:S03]  /*9450*/  IADD3 R16, P1, R16, UR32, RZ ;  /* 0x0000002010107c10 */ /* 0x000fc6000ff3e0ff */
[----:B------:R-:W-:Y:S01]  /*9460*/  @!PT LDS RZ, [RZ] ;  /* 0x00000000fffff984 */ /* 0x000fe20000000800 */
[----:B------:R-:W-:Y:S01]  /*9470*/  @!PT LDS RZ, [RZ] ;  /* 0x00000000fffff984 */ /* 0x000fe20000000800 */
[----:B------:R-:W-:Y:S01]  /*9480*/  @!PT LDS RZ, [RZ] ;  /* 0x00000000fffff984 */ /* 0x000fe20000000800 */
[----:B------:R4:W-:Y:S01]  /*9490*/  @!P2 LDGSTS.E.BYPASS.LTC128B.128 [R252+0xa800], desc[UR20][R18.64+0x80] ;  /* 0x0a80008012fcafae */ /* 0x0009e2000b901d54 */
[----:B------:R-:W-:Y:S02]  /*94a0*/  IADD3.X R17, R17, UR31, RZ, P1, !PT ;  /* 0x0000001f11117c10 */ /* 0x000fe40008ffe4ff */
[C---:B---3--:R-:W-:Y:S01]  /*94b0*/  @!P3 LEA R8, P5, R16.reuse, R8, 0x1 ;  /* 0x000000081008b211 */ /* 0x048fe200078a08ff */
[----:B------:R4:W-:Y:S01]  /*94c0*/  @P3 STS.128 [R252+0x9000], RZ ;  /* 0x009000fffc003388 */ /* 0x0009e20000000c00 */
[C---:B-1----:R-:W-:Y:S02]  /*94d0*/  @!P2 LEA R10, P1, R16.reuse, R6, 0x1 ;  /* 0x00000006100aa211 */ /* 0x042fe400078208ff */
[C---:B------:R-:W-:Y:S02]  /*94e0*/  IADD3 R6, P4, R16.reuse, UR32, RZ ;  /* 0x0000002010067c10 */ /* 0x040fe4000ff9e0ff */
[C-C-:B------:R-:W-:Y:S02]  /*94f0*/  @!P3 LEA.HI.X R9, R16.reuse, R9, R17.reuse, 0x1, P5 ;  /* 0x000000091009b211 */ /* 0x140fe400028f0c11 */
[----:B------:R-:W-:-:S02]  /*9500*/  @!P2 LEA.HI.X R11, R16, R7, R17, 0x1, P1 ;  /* 0x00000007100ba211 */ /* 0x000fc400008f0c11 */
[----:B-----5:R-:W-:Y:S01]  /*9510*/  @!P3 LEA R4, P1, R6, R4, 0x1 ;  /* 0x000000040604b211 */ /* 0x020fe200078208ff */
[----:B------:R-:W-:Y:S01]  /*9520*/  @!PT LDS RZ, [RZ] ;  /* 0x00000000fffff984 */ /* 0x000fe20000000800 */
[----:B------:R-:W-:Y:S01]  /*9530*/  @!PT LDS RZ, [RZ] ;  /* 0x00000000fffff984 */ /* 0x000fe20000000800 */
[----:B------:R-:W-:Y:S01]  /*9540*/  @!PT LDS RZ, [RZ] ;  /* 0x00000000fffff984 */ /* 0x000fe20000000800 */
[----:B------:R4:W-:Y:S01]  /*9550*/  @!P3 LDGSTS.E.BYPASS.LTC128B.128 [R252+0x9000], desc[UR20][R8.64] ;  /* 0x0900000008fcbfae */ /* 0x0009e2000b901d54 */
[----:B------:R-:W-:-:S03]  /*9560*/  IADD3.X R17, R17, UR31, RZ, P4, !PT ;  /* 0x0000001f11117c10 */ /* 0x000fc6000a7fe4ff */
[----:B------:R4:W-:Y:S01]  /*9570*/  @P2 STS.128 [R252+0xb000], RZ ;  /* 0x00b000fffc002388 */ /* 0x0009e20000000c00 */
[----:B------:R-:W-:-:S03]  /*9580*/  @!P3 LEA.HI.X R5, R6, R5, R17, 0x1, P1 ;  /* 0x000000050605b211 */ /* 0x000fc600008f0c11 */
        /* <DEDUP_REMOVED lines=18> */
.L_x_423:
[----:B------:R-:W-:Y:S05]  /*96b0*/  BSYNC B0 ;  /* 0x0000000000007941 */ /* 0x000fea0003800000 */
.L_x_422:
[----:B------:R-:W0:Y:S02]  /*96c0*/  LDGDEPBAR ;  /* 0x00000000000079af */ /* 0x000e240000000000 */
.L_x_421:
[----:B------:R-:W2:Y:S04]  /*96d0*/  LDL.LU R27, [R1+0x14] ;  /* 0x00001400011b7983 */ /* 0x000ea80000300800 */
[----:B------:R-:W3:Y:S01]  /*96e0*/  LDL.LU R30, [R1+0x1c] ;  /* 0x00001c00011e7983 */ /* 0x000ee20000300800 */
[----:B------:R-:W-:-:S03]  /*96f0*/  MOV R36, R199 ;  /* 0x000000c700247202 */ /* 0x000fc60000000f00 */
[----:B------:R-:W3:Y:S04]  /*9700*/  LDL.LU R37, [R1+0xc] ;  /* 0x00000c0001257983 */ /* 0x000ee80000300800 */
[----:B------:R-:W-:Y:S04]  /*9710*/  STL [R1+0xa8], R251 ;  /* 0x0000a8fb01007387 */ /* 0x000fe80000100800 */
[----:B------:R-:W-:Y:S04]  /*9720*/  STL [R1+0xa4], R250 ;  /* 0x0000a4fa01007387 */ /* 0x000fe80000100800 */
[----:B------:R-:W-:Y:S04]  /*9730*/  STL [R1+0xa0], R249 ;  /* 0x0000a0f901007387 */ /* 0x000fe80000100800 */
[----:B------:R-:W-:Y:S04]  /*9740*/  STL [R1+0x9c], R248 ;  /* 0x00009cf801007387 */ /* 0x000fe80000100800 */
[----:B------:R-:W-:Y:S04]  /*9750*/  STL [R1+0x98], R247 ;  /* 0x000098f701007387 */ /* 0x000fe80000100800 */
[----:B------:R1:W-:Y:S02]  /*9760*/  STL [R1+0x94], R246 ;  /* 0x000094f601007387 */ /* 0x0003e40000100800 */
[----:B-1--4-:R-:W-:-:S02]  /*9770*/  FMNMX.FTZ R4, R196, R15, !PT ;  /* 0x0000000fc4047209 */ /* 0x012fc40007810000 */
[----:B------:R-:W-:Y:S01]  /*9780*/  FMNMX.FTZ R6, R3, R14, !PT ;  /* 0x0000000e03067209 */ /* 0x000fe20007810000 */
[----:B------:R-:W-:Y:S01]  /*9790*/  LDSM.16.MT88.4 R16, [R244+0xc000] ;  /* 0x00c00000f410783b */ /* 0x000fe20000004200 */
[----:B------:R-:W-:Y:S02]  /*97a0*/  MOV R39, R213 ;  /* 0x000000d500277202 */ /* 0x000fe40000000f00 */
[----:B------:R-:W-:Y:S01]  /*97b0*/  MOV R28, R214 ;  /* 0x000000d6001c7202 */ /* 0x000fe20000000f00 */
[----:B------:R-:W-:Y:S04]  /*97c0*/  LDSM.16.MT88.4 R32, [R242+0xc000] ;  /* 0x00c00000f220783b */ /* 0x000fe80000004200 */
[----:B------:R-:W4:Y:S04]  /*97d0*/  LDL.LU R246, [R1+0x54] ;  /* 0x0000540001f67983 */ /* 0x000f280000300800 */
[----:B------:R1:W-:Y:S04]  /*97e0*/  STL [R1+0x90], R245 ;  /* 0x000090f501007387 */ /* 0x0003e80000100800 */
[----:B-1----:R-:W4:Y:S04]  /*97f0*/  LDL.LU R245, [R1+0x58] ;  /* 0x0000580001f57983 */ /* 0x002f280000300800 */
[----:B------:R1:W-:Y:S04]  /*9800*/  STL [R1+0x8c], R243 ;  /* 0x00008cf301007387 */ /* 0x0003e80000100800 */
[----:B-1----:R-:W4:Y:S04]  /*9810*/  LDL.LU R243, [R1+0x5c] ;  /* 0x00005c0001f37983 */ /* 0x002f280000300800 */
[----:B------:R-:W-:Y:S04]  /*9820*/  STL [R1+0x88], R227 ;  /* 0x000088e301007387 */ /* 0x000fe80000100800 */
[----:B------:R1:W-:Y:S04]  /*9830*/  STL [R1+0x84], R226 ;  /* 0x000084e201007387 */ /* 0x0003e80000100800 */
[----:B-1----:R-:W4:Y:S01]  /*9840*/  LDL.LU R226, [R1+0x60] ;  /* 0x0000600001e27983 */ /* 0x002f220000300800 */
[----:B------:R-:W-:-:S02]  /*9850*/  FMNMX.FTZ R4, R67, R4, !PT ;  /* 0x0000000443047209 */ /* 0x000fc40007810000 */
[----:B------:R-:W-:Y:S01]  /*9860*/  FMNMX.FTZ R5, R65, R6, !PT ;  /* 0x0000000641057209 */ /* 0x000fe20007810000 */
[----:B------:R1:W-:Y:S01]  /*9870*/  STL [R1+0x80], R225 ;  /* 0x000080e101007387 */ /* 0x0003e20000100800 */
[----:B------:R-:W-:Y:S02]  /*9880*/  FMNMX.FTZ R4, R197, R4, !PT ;  /* 0x00000004c5047209 */ /* 0x000fe40007810000 */
[----:B------:R-:W-:Y:S01]  /*9890*/  MOV R38, R205 ;  /* 0x000000cd00267202 */ /* 0x000fe20000000f00 */
[----:B------:R1:W-:Y:S01]  /*98a0*/  STL [R1+0x7c], R224 ;  /* 0x00007ce001007387 */ /* 0x0003e20000100800 */
[----:B------:R-:W-:-:S03]  /*98b0*/  FMNMX.FTZ R4, R63, R4, !PT ;  /* 0x000000043f047209 */ /* 0x000fc60007810000 */
[----:B------:R1:W-:Y:S04]  /*98c0*/  STL [R1+0x78], R211 ;  /* 0x000078d301007387 */ /* 0x0003e80000100800 */
[----:B------:R1:W-:Y:S04]  /*98d0*/  STL [R1+0x74], R210 ;  /* 0x000074d201007387 */ /* 0x0003e80000100800 */
[----:B------:R1:W-:Y:S04]  /*98e0*/  STL [R1+0x70], R209 ;  /* 0x000070d101007387 */ /* 0x0003e80000100800 */
[----:B------:R1:W-:Y:S02]  /*98f0*/  STL [R1+0x6c], R208 ;  /* 0x00006cd001007387 */ /* 0x0003e40000100800 */
[----:B-1----:R-:W-:-:S02]  /*9900*/  MOV R225, R215 ;  /* 0x000000d700e17202 */ /* 0x002fc40000000f00 */
[----:B------:R-:W-:Y:S02]  /*9910*/  MOV R224, R200 ;  /* 0x000000c800e07202 */ /* 0x000fe40000000f00 */
[----:B------:R-:W-:Y:S02]  /*9920*/  MOV R211, R216 ;  /* 0x000000d800d37202 */ /* 0x000fe40000000f00 */
[----:B------:R-:W-:Y:S02]  /*9930*/  MOV R210, R217 ;  /* 0x000000d900d27202 */ /* 0x000fe40000000f00 */
[----:B------:R-:W-:Y:S02]  /*9940*/  MOV R209, R222 ;  /* 0x000000de00d17202 */ /* 0x000fe40000000f00 */
[----:B------:R-:W-:Y:S02]  /*9950*/  MOV R208, R201 ;  /* 0x000000c900d07202 */ /* 0x000fe40000000f00 */
[----:B--2---:R-:W-:-:S04]  /*9960*/  FMNMX.FTZ R4, R27, R4, !PT ;  /* 0x000000041b047209 */ /* 0x004fc80007810000 */
        /* <DEDUP_REMOVED lines=44> */
[----:B----4-:R-:W-:Y:S02]  /*9c30*/  FMNMX.FTZ R8, R246, R8, !PT ;  /* 0x00000008f6087209 */ /* 0x010fe40007810000 */
        /* <DEDUP_REMOVED lines=12> */
[----:B-1----:R-:W-:Y:S02]  /*9d00*/  FMNMX.FTZ R231, R6, R231, !PT ;  /* 0x000000e706e77209 */ /* 0x002fe40007810000 */
[----:B------:R-:W-:Y:S01]  /*9d10*/  FMNMX.FTZ R228, R204, R9, !PT ;  /* 0x00000009cce47209 */ /* 0x000fe20007810000 */
[----:B------:R-:W1:Y:S01]  /*9d20*/  SHFL.BFLY PT, R229, R4, 0x2, 0x1f ;  /* 0x0c401f0004e57f89 */ /* 0x000e6200000e0000 */
[C---:B------:R-:W-:Y:S01]  /*9d30*/  FSETP.NEU.FTZ.AND P6, PT, R231.reuse, -INF , PT ;  /* 0xff800000e700780b */ /* 0x040fe20003fdd000 */
[----:B------:R-:W-:Y:S01]  /*9d40*/  FMUL.FTZ R5, R231, UR19 ;  /* 0x00000013e7057c20 */ /* 0x000fe20008410000 */
[----:B------:R-:W-:-:S04]  /*9d50*/  FMNMX.FTZ R228, R207, R228, !PT ;  /* 0x000000e4cfe47209 */ /* 0x000fc80007810000 */
[----:B------:R-:W-:Y:S02]  /*9d60*/  FSEL R42, R5, RZ, P6 ;  /* 0x000000ff052a7208 */ /* 0x000fe40003000000 */
[----:B------:R-:W2:Y:S03]  /*9d70*/  SHFL.BFLY PT, R5, R228, 0x2, 0x1f ;  /* 0x0c401f00e4057f89 */ /* 0x000ea600000e0000 */
[--C-:B------:R-:W-:Y:S01]  /*9d80*/  FFMA.FTZ R203, R197, UR19, -R42.reuse ;  /* 0x00000013c5cb7c23 */ /* 0x100fe2000801082a */
[--C-:B------:R-:W-:Y:S01]  /*9d90*/  FFMA.FTZ R217, R67, UR19, -R42.reuse ;  /* 0x0000001343d97c23 */ /* 0x100fe2000801082a */
[--C-:B------:R-:W-:Y:S01]  /*9da0*/  FFMA.FTZ R202, R63, UR19, -R42.reuse ;  /* 0x000000133fca7c23 */ /* 0x100fe2000801082a */
[----:B------:R-:W-:Y:S01]  /*9db0*/  FFMA.FTZ R15, R15, UR19, -R42 ;  /* 0x000000130f0f7c23 */ /* 0x000fe2000801082a */
[----:B------:R-:W-:Y:S02]  /*9dc0*/  MOV R63, R53 ;  /* 0x00000035003f7202 */ /* 0x000fe40000000f00 */
[----:B------:R-:W-:Y:S01]  /*9dd0*/  MUFU.EX2 R203, R203 ;  /* 0x000000cb00cb7308 */ /* 0x000fe20000000800 */
[----:B-1----:R-:W-:-:S02]  /*9de0*/  FMNMX.FTZ R229, R4, R229, !PT ;  /* 0x000000e504e57209 */ /* 0x002fc40007810000 */
[----:B------:R-:W-:-:S05]  /*9df0*/  FMNMX.FTZ R8, R226, R8, !PT ;  /* 0x00000008e2087209 */ /* 0x000fca0007810000 */
[----:B------:R-:W-:Y:S01]  /*9e00*/  MUFU.EX2 R251, R15 ;  /* 0x0000000f00fb7308 */ /* 0x000fe20000000800 */
[----:B------:R-:W1:Y:S04]  /*9e10*/  SHFL.BFLY PT, R4, R229, 0x1, 0x1f ;  /* 0x0c201f00e5047f89 */ /* 0x000e6800000e0000 */
[----:B------:R-:W3:Y:S01]  /*9e20*/  SHFL.BFLY PT, R7, R8, 0x2, 0x1f ;  /* 0x0c401f0008077f89 */ /* 0x000ee200000e0000 */
[----:B--2---:R-:W-:Y:S02]  /*9e30*/  FMNMX.FTZ R228, R228, R5, !PT ;  /* 0x00000005e4e47209 */ /* 0x004fe40007810000 */
[----:B------:R-:W-:Y:S03]  /*9e40*/  MUFU.EX2 R217, R217 ;  /* 0x000000d900d97308 */ /* 0x000fe60000000800 */
[----:B------:R-:W2:Y:S05]  /*9e50*/  SHFL.BFLY PT, R5, R228, 0x1, 0x1f ;  /* 0x0c201f00e4057f89 */ /* 0x000eaa00000e0000 */
[----:B------:R-:W4:Y:S01]  /*9e60*/  MUFU.EX2 R202, R202 ;  /* 0x000000ca00ca7308 */ /* 0x000f220000000800 */
[----:B-1----:R-:W-:-:S02]  /*9e70*/  FMNMX.FTZ R229, R229, R4, !PT ;  /* 0x00000004e5e57209 */ /* 0x002fc40007810000 */
[----:B---3--:R-:W-:-:S03]  /*9e80*/  FMNMX.FTZ R7, R8, R7, !PT ;  /* 0x0000000708077209 */ /* 0x008fc60007810000 */
[C---:B------:R-:W-:Y:S01]  /*9e90*/  FMUL.FTZ R222, R229.reuse, UR19 ;  /* 0x00000013e5de7c20 */ /* 0x040fe20008410000 */
[----:B------:R-:W-:Y:S01]  /*9ea0*/  FSETP.NEU.FTZ.AND P4, PT, R229, -INF , PT ;  /* 0xff800000e500780b */ /* 0x000fe20003f9d000 */
[----:B------:R-:W1:Y:S01]  /*9eb0*/  SHFL.BFLY PT, R230, R7, 0x1, 0x1f ;  /* 0x0c201f0007e67f89 */ /* 0x000e6200000e0000 */
[----:B--2---:R-:W-:Y:S02]  /*9ec0*/  FMNMX.FTZ R228, R228, R5, !PT ;  /* 0x00000005e4e47209 */ /* 0x004fe40007810000 */
[----:B------:R-:W-:Y:S02]  /*9ed0*/  FSEL R5, R231, RZ, P6 ;  /* 0x000000ffe7057208 */ /* 0x000fe40003000000 */
[C---:B------:R-:W-:Y:S01]  /*9ee0*/  FSETP.NEU.FTZ.AND P1, PT, R228.reuse, -INF , PT ;  /* 0xff800000e400780b */ /* 0x040fe20003f3d000 */
[----:B------:R-:W-:Y:S01]  /*9ef0*/  FMUL.FTZ R213, R228, UR19 ;  /* 0x00000013e4d57c20 */ /* 0x000fe20008410000 */
[----:B------:R-:W-:Y:S01]  /*9f00*/  FSEL R222, R222, RZ, P4 ;  /* 0x000000ffdede7208 */ /* 0x000fe20002000000 */
[----:B------:R-:W-:-:S03]  /*9f10*/  FADD.FTZ R5, R196, -R5 ;  /* 0x80000005c4057221 */ /* 0x000fc60000010000 */
[----:B------:R-:W-:Y:S01]  /*9f20*/  FSEL R213, R213, RZ, P1 ;  /* 0x000000ffd5d57208 */ /* 0x000fe20000800000 */
[--C-:B------:R-:W-:Y:S01]  /*9f30*/  FFMA.FTZ R215, R29, UR19, -R222.reuse ;  /* 0x000000131dd77c23 */ /* 0x100fe200080108de */
[--C-:B------:R-:W-:Y:S01]  /*9f40*/  FFMA.FTZ R199, R31, UR19, -R222.reuse ;  /* 0x000000131fc77c23 */ /* 0x100fe200080108de */
[--C-:B------:R-:W-:Y:S01]  /*9f50*/  FFMA.FTZ R200, R25, UR19, -R222.reuse ;  /* 0x0000001319c87c23 */ /* 0x100fe200080108de */
[----:B------:R-:W-:Y:S01]  /*9f60*/  FFMA.FTZ R13, R13, UR19, -R222 ;  /* 0x000000130d0d7c23 */ /* 0x000fe200080108de */
[--C-:B------:R-:W-:Y:S01]  /*9f70*/  FFMA.FTZ R214, R12, UR19, -R213.reuse ;  /* 0x000000130cd67c23 */ /* 0x100fe200080108d5 */
[--C-:B------:R-:W-:Y:S01]  /*9f80*/  FFMA.FTZ R197, R60, UR19, -R213.reuse ;  /* 0x000000133cc57c23 */ /* 0x100fe200080108d5 */
[----:B------:R-:W-:Y:S01]  /*9f90*/  FFMA.FTZ R205, R26, UR19, -R213 ;  /* 0x000000131acd7c23 */ /* 0x000fe200080108d5 */
[----:B------:R-:W-:Y:S01]  /*9fa0*/  FMUL.FTZ R5, R5, UR19 ;  /* 0x0000001305057c20 */ /* 0x000fe20008410000 */
[----:B------:R-:W-:Y:S01]  /*9fb0*/  MUFU.EX2 R247, R13 ;  /* 0x0000000d00f77308 */ /* 0x000fe20000000800 */
[----:B------:R-:W-:-:S02]  /*9fc0*/  MOV R60, R54 ;  /* 0x00000036003c7202 */ /* 0x000fc40000000f00 */
[----:B-1----:R-:W-:-:S04]  /*9fd0*/  FMNMX.FTZ R230, R7, R230, !PT ;  /* 0x000000e607e67209 */ /* 0x002fc80007810000 */
[C---:B------:R-:W-:Y:S01]  /*9fe0*/  FSETP.NEU.FTZ.AND P5, PT, R230.reuse, -INF , PT ;  /* 0xff800000e600780b */ /* 0x040fe20003fbd000 */
[C---:B------:R-:W-:Y:S01]  /*9ff0*/  FMUL.FTZ R6, R230.reuse, UR19 ;  /* 0x00000013e6067c20 */ /* 0x040fe20008410000 */
[----:B------:R-:W-:Y:S02]  /*a000*/  MUFU.EX2 R215, R215 ;  /* 0x000000d700d77308 */ /* 0x000fe40000000800 */
[----:B------:R-:W-:Y:S02]  /*a010*/  FSEL R4, R230, RZ, P5 ;  /* 0x000000ffe6047208 */ /* 0x000fe40002800000 */
[----:B------:R-:W-:Y:S02]  /*a020*/  FSEL R227, R6, RZ, P5 ;  /* 0x000000ff06e37208 */ /* 0x000fe40002800000 */
[----:B----4-:R-:W-:Y:S01]  /*a030*/  F2FP.BF16.F32.PACK_AB R6, R202, R203 ;  /* 0x000000cbca06723e */ /* 0x010fe200000010ff */
[----:B------:R-:W-:Y:S01]  /*a040*/  FADD.FTZ R4, R3, -R4 ;  /* 0x8000000403047221 */ /* 0x000fe20000010000 */
[----:B------:R-:W-:Y:S01]  /*a050*/  FSEL R3, R229, RZ, P4 ;  /* 0x000000ffe5037208 */ /* 0x000fe20002000000 */
[--C-:B------:R-:W-:Y:S01]  /*a060*/  FFMA.FTZ R216, R65, UR19, -R227.reuse ;  /* 0x0000001341d87c23 */ /* 0x100fe200080108e3 */
[--C-:B------:R-:W-:Y:S01]  /*a070*/  FFMA.FTZ R198, R62, UR19, -R227.reuse ;  /* 0x000000133ec67c23 */ /* 0x100fe200080108e3 */
[--C-:B------:R-:W-:Y:S01]  /*a080*/  FFMA.FTZ R201, R61, UR19, -R227.reuse ;  /* 0x000000133dc97c23 */ /* 0x100fe200080108e3 */
[----:B------:R-:W-:Y:S01]  /*a090*/  FFMA.FTZ R14, R14, UR19, -R227 ;  /* 0x000000130e0e7c23 */ /* 0x000fe200080108e3 */
[----:B------:R-:W-:Y:S01]  /*a0a0*/  FADD.FTZ R2, R2, -R3 ;  /* 0x8000000302027221 */ /* 0x000fe20000010000 */
[----:B------:R-:W-:Y:S01]  /*a0b0*/  FSEL R3, R228, RZ, P1 ;  /* 0x000000ffe4037208 */ /* 0x000fe20000800000 */
[----:B------:R-:W-:Y:S01]  /*a0c0*/  FMUL.FTZ R4, R4, UR19 ;  /* 0x0000001304047c20 */ /* 0x000fe20008410000 */
[----:B------:R-:W-:Y:S01]  /*a0d0*/  MUFU.EX2 R249, R14 ;  /* 0x0000000e00f97308 */ /* 0x000fe20000000800 */
[----:B------:R-:W-:Y:S01]  /*a0e0*/  FMUL.FTZ R2, R2, UR19 ;  /* 0x0000001302027c20 */ /* 0x000fe20008410000 */
[----:B------:R-:W-:Y:S01]  /*a0f0*/  MOV R62, R38 ;  /* 0x00000026003e7202 */ /* 0x000fe20000000f00 */
[----:B------:R-:W-:Y:S01]  /*a100*/  FADD.FTZ R0, R0, -R3 ;  /* 0x8000000300007221 */ /* 0x000fe20000010000 */
[----:B------:R-:W-:Y:S01]  /*a110*/  MOV R61, R37 ;  /* 0x00000025003d7202 */ /* 0x000fe20000000f00 */
[----:B------:R-:W-:Y:S02]  /*a120*/  LDSM.16.MT88.4 R64, [R240+0xc000] ;  /* 0x00c00000f040783b */ /* 0x000fe40000004200 */
[----:B------:R-:W-:Y:S01]  /*a130*/  FMUL.FTZ R3, R0, UR19 ;  /* 0x0000001300037c20 */ /* 0x000fe20008410000 */
[----:B------:R-:W-:Y:S01]  /*a140*/  FFMA.FTZ R0, R24, UR19, -R213 ;  /* 0x0000001318007c23 */ /* 0x000fe200080108d5 */
[----:B------:R-:W1:Y:S08]  /*a150*/  MUFU.EX2 R196, R2 ;  /* 0x0000000200c47308 */ /* 0x000e700000000800 */
[----:B------:R-:W2:Y:S08]  /*a160*/  MUFU.EX2 R3, R3 ;  /* 0x0000000300037308 */ /* 0x000eb00000000800 */
[----:B------:R-:W-:Y:S01]  /*a170*/  MUFU.EX2 R216, R216 ;  /* 0x000000d800d87308 */ /* 0x000fe20000000800 */
[-C--:B-1----:R-:W-:Y:S01]  /*a180*/  FMUL.FTZ R8, R188, R196.reuse ;  /* 0x000000c4bc087220 */ /* 0x082fe20000410000 */
[-C--:B------:R-:W-:Y:S01]  /*a190*/  FMUL.FTZ R9, R189, R196.reuse ;  /* 0x000000c4bd097220 */ /* 0x080fe20000410000 */
[----:B------:R-:W-:Y:S01]  /*a1a0*/  F2FP.BF16.F32.PACK_AB R188, R215, R247 ;  /* 0x000000f7d7bc723e */ /* 0x000fe200000010ff */
[-C--:B------:R-:W-:Y:S01]  /*a1b0*/  FMUL.FTZ R20, R184, R196.reuse ;  /* 0x000000c4b8147220 */ /* 0x080fe20000410000 */
[----:B------:R-:W-:Y:S01]  /*a1c0*/  FMUL.FTZ R21, R185, R196 ;  /* 0x000000c4b9157220 */ /* 0x000fe20000410000 */
[----:B------:R-:W-:Y:S01]  /*a1d0*/  MOV R2, R36 ;  /* 0x0000002400027202 */ /* 0x000fe20000000f00 */
[-C--:B------:R-:W-:Y:S01]  /*a1e0*/  FMUL.FTZ R24, R72, R196.reuse ;  /* 0x000000c448187220 */ /* 0x080fe20000410000 */
[----:B------:R-:W-:Y:S01]  /*a1f0*/  MUFU.EX2 R198, R198 ;  /* 0x000000c600c67308 */ /* 0x000fe20000000800 */
[-C--:B--2---:R-:W-:Y:S01]  /*a200*/  FMUL.FTZ R10, R190, R3.reuse ;  /* 0x00000003be0a7220 */ /* 0x084fe20000410000 */
[-C--:B------:R-:W-:Y:S01]  /*a210*/  FMUL.FTZ R11, R191, R3.reuse ;  /* 0x00000003bf0b7220 */ /* 0x080fe20000410000 */
[-C--:B------:R-:W-:Y:S01]  /*a220*/  FMUL.FTZ R22, R186, R3.reuse ;  /* 0x00000003ba167220 */ /* 0x080fe20000410000 */
[----:B------:R-:W-:Y:S01]  /*a230*/  FMUL.FTZ R23, R187, R3 ;  /* 0x00000003bb177220 */ /* 0x000fe20000410000 */
[----:B------:R-:W-:Y:S01]  /*a240*/  MOV R186, R49 ;  /* 0x0000003100ba7202 */ /* 0x000fe20000000f00 */
[-C--:B------:R-:W-:Y:S01]  /*a250*/  FMUL.FTZ R25, R73, R196.reuse ;  /* 0x000000c449197220 */ /* 0x080fe20000410000 */
[----:B------:R-:W-:Y:S01]  /*a260*/  MOV R187, R39 ;  /* 0x0000002700bb7202 */ /* 0x000fe20000000f00 */
[----:B------:R-:W1:Y:S01]  /*a270*/  MUFU.EX2 R201, R201 ;  /* 0x000000c900c97308 */ /* 0x000e620000000800 */
[-C--:B------:R-:W-:Y:S01]  /*a280*/  FMUL.FTZ R26, R74, R3.reuse ;  /* 0x000000034a1a7220 */ /* 0x080fe20000410000 */
[-C--:B------:R-:W-:Y:S01]  /*a290*/  FMUL.FTZ R36, R76, R196.reuse ;  /* 0x000000c44c247220 */ /* 0x080fe20000410000 */
[-C--:B------:R-:W-:Y:S01]  /*a2a0*/  FMUL.FTZ R37, R77, R196.reuse ;  /* 0x000000c44d257220 */ /* 0x080fe20000410000 */
[-C--:B------:R-:W-:Y:S01]  /*a2b0*/  FMUL.FTZ R38, R78, R3.reuse ;  /* 0x000000034e267220 */ /* 0x080fe20000410000 */
[----:B------:R-:W-:Y:S01]  /*a2c0*/  FMUL.FTZ R39, R79, R3 ;  /* 0x000000034f277220 */ /* 0x000fe20000410000 */
[----:B------:R-:W-:Y:S01]  /*a2d0*/  MOV R184, R41 ;  /* 0x0000002900b87202 */ /* 0x000fe20000000f00 */
[----:B------:R-:W-:Y:S01]  /*a2e0*/  FMUL.FTZ R41, R89, R196 ;  /* 0x000000c459297220 */ /* 0x000fe20000410000 */
[----:B------:R-:W-:Y:S01]  /*a2f0*/  MUFU.EX2 R199, R199 ;  /* 0x000000c700c77308 */ /* 0x000fe20000000800 */
[----:B------:R-:W-:Y:S01]  /*a300*/  MOV R185, R40 ;  /* 0x0000002800b97202 */ /* 0x000fe20000000f00 */
[-C--:B------:R-:W-:Y:S01]  /*a310*/  FMUL.FTZ R40, R88, R196.reuse ;  /* 0x000000c458287220 */ /* 0x080fe20000410000 */
[-C--:B------:R-:W-:Y:S01]  /*a320*/  FMUL.FTZ R43, R91, R3.reuse ;  /* 0x000000035b2b7220 */ /* 0x080fe20000410000 */
[-C--:B------:R-:W-:Y:S01]  /*a330*/  FMUL.FTZ R88, R136, R196.reuse ;  /* 0x000000c488587220 */ /* 0x080fe20000410000 */
[-C--:B------:R-:W-:Y:S01]  /*a340*/  FMUL.FTZ R89, R137, R196.reuse ;  /* 0x000000c489597220 */ /* 0x080fe20000410000 */
[-C--:B------:R-:W-:Y:S01]  /*a350*/  FMUL.FTZ R91, R139, R3.reuse ;  /* 0x000000038b5b7220 */ /* 0x080fe20000410000 */
[----:B------:R-:W-:Y:S01]  /*a360*/  FMUL.FTZ R53, R93, R196 ;  /* 0x000000c45d357220 */ /* 0x000fe20000410000 */
[----:B------:R-:W2:Y:S01]  /*a370*/  MUFU.EX2 R200, R200 ;  /* 0x000000c800c87308 */ /* 0x000ea20000000800 */
[----:B-1----:R-:W-:Y:S01]  /*a380*/  F2FP.BF16.F32.PACK_AB R7, R201, R198 ;  /* 0x000000c6c907723e */ /* 0x002fe200000010ff */
[-C--:B------:R-:W-:Y:S01]  /*a390*/  FMUL.FTZ R54, R94, R3.reuse ;  /* 0x000000035e367220 */ /* 0x080fe20000410000 */
[----:B------:R-:W-:Y:S01]  /*a3a0*/  MOV R94, R58 ;  /* 0x0000003a005e7202 */ /* 0x000fe20000000f00 */
[-C--:B------:R-:W-:Y:S01]  /*a3b0*/  FMUL.FTZ R58, R106, R3.reuse ;  /* 0x000000036a3a7220 */ /* 0x080fe20000410000 */
[-C--:B------:R-:W-:Y:S01]  /*a3c0*/  FMUL.FTZ R72, R120, R196.reuse ;  /* 0x000000c478487220 */ /* 0x080fe20000410000 */
[-C--:B------:R-:W-:Y:S01]  /*a3d0*/  FMUL.FTZ R73, R121, R196.reuse ;  /* 0x000000c479497220 */ /* 0x080fe20000410000 */
[-C--:B------:R-:W-:Y:S01]  /*a3e0*/  FMUL.FTZ R74, R122, R3.reuse ;  /* 0x000000037a4a7220 */ /* 0x080fe20000410000 */
[----:B------:R-:W-:Y:S01]  /*a3f0*/  MUFU.EX2 R214, R214 ;  /* 0x000000d600d67308 */ /* 0x000fe20000000800 */
[----:B------:R-:W-:Y:S01]  /*a400*/  FMUL.FTZ R93, R141, R196 ;  /* 0x000000c48d5d7220 */ /* 0x000fe20000410000 */
[----:B------:R-:W-:Y:S01]  /*a410*/  MOV R141, R94 ;  /* 0x0000005e008d7202 */ /* 0x000fe20000000f00 */
[-C--:B------:R-:W-:Y:S01]  /*a420*/  FMUL.FTZ R94, R142, R3.reuse ;  /* 0x000000038e5e7220 */ /* 0x080fe20000410000 */
[----:B------:R-:W-:-:S04]  /*a430*/  FMUL.FTZ R106, R174, R3 ;  /* 0x00000003ae6a7220 */ /* 0x000fc80000410000 */
[----:B------:R-:W1:Y:S01]  /*a440*/  MUFU.EX2 R197, R197 ;  /* 0x000000c500c57308 */ /* 0x000e620000000800 */
[----:B--2---:R-:W-:-:S07]  /*a450*/  F2FP.BF16.F32.PACK_AB R190, R200, R199 ;  /* 0x000000c7c8be723e */ /* 0x004fce00000010ff */
[----:B------:R-:W-:Y:S08]  /*a460*/  MUFU.EX2 R205, R205 ;  /* 0x000000cd00cd7308 */ /* 0x000ff00000000800 */
[----:B------:R-:W2:Y:S01]  /*a470*/  MUFU.EX2 R250, R5 ;  /* 0x0000000500fa7308 */ /* 0x000ea20000000800 */
[----:B-1----:R-:W-:-:S07]  /*a480*/  F2FP.BF16.F32.PACK_AB R189, R197, R214 ;  /* 0x000000d6c5bd723e */ /* 0x002fce00000010ff */
[----:B------:R-:W1:Y:S08]  /*a490*/  MUFU.EX2 R248, R4 ;  /* 0x0000000400f87308 */ /* 0x000e700000000800 */
[----:B------:R-:W3:Y:S01]  /*a4a0*/  MUFU.EX2 R0, R0 ;  /* 0x0000000000007308 */ /* 0x000ee20000000800 */
[-C--:B--2---:R-:W-:Y:S01]  /*a4b0*/  FMUL.FTZ R12, R192, R250.reuse ;  /* 0x000000fac00c7220 */ /* 0x084fe20000410000 */
[-C--:B------:R-:W-:Y:S01]  /*a4c0*/  FMUL.FTZ R13, R193, R250.reuse ;  /* 0x000000fac10d7220 */ /* 0x080fe20000410000 */
[----:B------:R-:W-:Y:S01]  /*a4d0*/  F2FP.BF16.F32.PACK_AB R5, R216, R249 ;  /* 0x000000f9d805723e */ /* 0x000fe200000010ff */
[-C--:B------:R-:W-:Y:S01]  /*a4e0*/  FMUL.FTZ R180, R180, R250.reuse ;  /* 0x000000fab4b47220 */ /* 0x080fe20000410000 */
[----:B------:R-:W-:Y:S01]  /*a4f0*/  FMUL.FTZ R181, R181, R250 ;  /* 0x000000fab5b57220 */ /* 0x000fe20000410000 */
[----:B------:R-:W-:Y:S01]  /*a500*/  MOV R192, R30 ;  /* 0x0000001e00c07202 */ /* 0x000fe20000000f00 */
[-C--:B------:R-:W-:Y:S01]  /*a510*/  FMUL.FTZ R29, R69, R250.reuse ;  /* 0x000000fa451d7220 */ /* 0x080fe20000410000 */
[----:B------:R-:W-:Y:S01]  /*a520*/  FMUL.FTZ R80, R80, R250 ;  /* 0x000000fa50507220 */ /* 0x000fe20000410000 */
[-C--:B-1----:R-:W-:Y:S01]  /*a530*/  FMUL.FTZ R14, R194, R248.reuse ;  /* 0x000000f8c20e7220 */ /* 0x082fe20000410000 */
[-C--:B------:R-:W-:Y:S01]  /*a540*/  FMUL.FTZ R15, R195, R248.reuse ;  /* 0x000000f8c30f7220 */ /* 0x080fe20000410000 */
[----:B------:R-:W-:Y:S01]  /*a550*/  F2FP.BF16.F32.PACK_AB R4, R217, R251 ;  /* 0x000000fbd904723e */ /* 0x000fe200000010ff */
[-C--:B------:R-:W-:Y:S01]  /*a560*/  FMUL.FTZ R182, R182, R248.reuse ;  /* 0x000000f8b6b67220 */ /* 0x080fe20000410000 */
[-C--:B------:R-:W-:Y:S01]  /*a570*/  FMUL.FTZ R183, R183, R248.reuse ;  /* 0x000000f8b7b77220 */ /* 0x080fe20000410000 */
[----:B------:R-:W-:Y:S01]  /*a580*/  MOV R195, R51 ;  /* 0x0000003300c37202 */ /* 0x000fe20000000f00 */
[----:B------:R-:W-:Y:S01]  /*a590*/  FMUL.FTZ R30, R70, R248 ;  /* 0x000000f8461e7220 */ /* 0x000fe20000410000 */
[----:B------:R-:W-:Y:S01]  /*a5a0*/  MOV R194, R28 ;  /* 0x0000001c00c27202 */ /* 0x000fe20000000f00 */
[----:B------:R-:W-:Y:S01]  /*a5b0*/  FMUL.FTZ R28, R68, R250 ;  /* 0x000000fa441c7220 */ /* 0x000fe20000410000 */
[----:B---3--:R-:W-:Y:S01]  /*a5c0*/  F2FP.BF16.F32.PACK_AB R191, R0, R205 ;  /* 0x000000cd00bf723e */ /* 0x008fe200000010ff */
[-C--:B------:R-:W-:Y:S01]  /*a5d0*/  HMMA.16816.F32.BF16 R12, R4, R16.reuse, R12 ;  /* 0x00000010040c723c */ /* 0x080fe2000004180c */
[----:B------:R-:W-:Y:S01]  /*a5e0*/  MOV R68, R27 ;  /* 0x0000001b00447202 */ /* 0x000fe20000000f00 */
[----:B------:R-:W-:Y:S01]  /*a5f0*/  FMUL.FTZ R31, R71, R248 ;  /* 0x000000f8471f7220 */ /* 0x000fe20000410000 */
[-C--:B------:R-:W-:Y:S01]  /*a600*/  FMUL.FTZ R27, R75, R3.reuse ;  /* 0x000000034b1b7220 */ /* 0x080fe20000410000 */
[----:B------:R-:W-:Y:S01]  /*a610*/  FMUL.FTZ R81, R81, R250 ;  /* 0x000000fa51517220 */ /* 0x000fe20000410000 */
[-C--:B------:R-:W-:Y:S01]  /*a620*/  FMUL.FTZ R82, R82, R248.reuse ;  /* 0x000000f852527220 */ /* 0x080fe20000410000 */
[C---:B------:R-:W-:Y:S01]  /*a630*/  HMMA.16816.F32.BF16 R8, R188.reuse, R16, R8 ;  /* 0x00000010bc08723c */ /* 0x040fe20000041808 */
[----:B------:R-:W-:Y:S01]  /*a640*/  FMUL.FTZ R83, R83, R248 ;  /* 0x000000f853537220 */ /* 0x000fe20000410000 */
[-C--:B------:R-:W-:Y:S01]  /*a650*/  FMUL.FTZ R76, R116, R250.reuse ;  /* 0x000000fa744c7220 */ /* 0x080fe20000410000 */
[----:B------:R-:W-:Y:S01]  /*a660*/  FMUL.FTZ R77, R117, R250 ;  /* 0x000000fa754d7220 */ /* 0x000fe20000410000 */
[-C--:B------:R-:W-:Y:S01]  /*a670*/  FMUL.FTZ R78, R118, R248.reuse ;  /* 0x000000f8764e7220 */ /* 0x080fe20000410000 */
[----:B------:R-:W-:Y:S01]  /*a680*/  FMUL.FTZ R79, R119, R248 ;  /* 0x000000f8774f7220 */ /* 0x000fe20000410000 */
[-C--:B------:R-:W-:Y:S01]  /*a690*/  HMMA.16816.F32.BF16 R20, R188, R18.reuse, R20 ;  /* 0x00000012bc14723c */ /* 0x080fe20000041814 */
[----:B------:R-:W-:Y:S01]  /*a6a0*/  MOV R193, R52 ;  /* 0x0000003400c17202 */ /* 0x000fe20000000f00 */
[----:B------:R-:W-:Y:S01]  /*a6b0*/  LDSM.16.MT88.4 R116, [R242+0xe000] ;  /* 0x00e00000f274783b */ /* 0x000fe20000004200 */
        /* <DEDUP_REMOVED lines=8> */
[----:B------:R-:W-:Y:S01]  /*a740*/  FMUL.FTZ R98, R98, R248 ;  /* 0x000000f862627220 */ /* 0x000fe20000410000 */
[-C--:B------:R-:W-:Y:S01]  /*a750*/  HMMA.16816.F32.BF16 R28, R4, R32.reuse, R28 ;  /* 0x00000020041c723c */ /* 0x080fe2000004181c */
[----:B------:R-:W-:Y:S01]  /*a760*/  MOV R183, R50 ;  /* 0x0000003200b77202 */ /* 0x000fe20000000f00 */
[----:B------:R-:W-:Y:S01]  /*a770*/  FMUL.FTZ R99, R99, R248 ;  /* 0x000000f863637220 */ /* 0x000fe20000410000 */
[----:B------:R-:W-:Y:S01]  /*a780*/  MOV R182, R48 ;  /* 0x0000003000b67202 */ /* 0x000fe20000000f00 */
[----:B------:R-:W-:Y:S01]  /*a790*/  FMUL.FTZ R84, R124, R196 ;  /* 0x000000c47c547220 */ /* 0x000fe20000410000 */
[----:B------:R-:W1:Y:S01]  /*a7a0*/  LDSM.16.MT88.4 R48, [R241+0xc000] ;  /* 0x00c00000f130783b */ /* 0x000e620000004200 */
[C---:B------:R-:W-:Y:S01]  /*a7b0*/  HMMA.16816.F32.BF16 R24, R188.reuse, R32, R24 ;  /* 0x00000020bc18723c */ /* 0x040fe20000041818 */
[----:B------:R-:W-:Y:S01]  /*a7c0*/  MOV R181, R42 ;  /* 0x0000002a00b57202 */ /* 0x000fe20000000f00 */
[-C--:B------:R-:W-:Y:S01]  /*a7d0*/  FMUL.FTZ R42, R90, R3.reuse ;  /* 0x000000035a2a7220 */ /* 0x080fe20000410000 */
[----:B------:R-:W-:Y:S01]  /*a7e0*/  FMUL.FTZ R90, R138, R3 ;  /* 0x000000038a5a7220 */ /* 0x000fe20000410000 */
[----:B------:R-:W-:Y:S01]  /*a7f0*/  MOV R180, R55 ;  /* 0x0000003700b47202 */ /* 0x000fe20000000f00 */
[----:B------:R-:W-:Y:S01]  /*a800*/  LDSM.16.MT88.4 R136, [R240+0xe000] ;  /* 0x00e00000f088783b */ /* 0x000fe20000004200 */
[-C--:B------:R-:W-:Y:S01]  /*a810*/  HMMA.16816.F32.BF16 R36, R188, R34.reuse, R36 ;  /* 0x00000022bc24723c */ /* 0x080fe20000041824 */
[-C--:B------:R-:W-:Y:S01]  /*a820*/  FMUL.FTZ R55, R95, R3.reuse ;  /* 0x000000035f377220 */ /* 0x080fe20000410000 */
[-C--:B------:R-:W-:Y:S01]  /*a830*/  FMUL.FTZ R85, R125, R196.reuse ;  /* 0x000000c47d557220 */ /* 0x080fe20000410000 */
[-C--:B------:R-:W-:Y:S01]  /*a840*/  FMUL.FTZ R86, R126, R3.reuse ;  /* 0x000000037e567220 */ /* 0x080fe20000410000 */
[----:B------:R-:W-:Y:S01]  /*a850*/  FMUL.FTZ R87, R127, R3 ;  /* 0x000000037f577220 */ /* 0x000fe20000410000 */
[----:B------:R-:W-:Y:S01]  /*a860*/  MOV R95, R183 ;  /* 0x000000b7005f7202 */ /* 0x000fe20000000f00 */
[C---:B------:R-:W-:Y:S01]  /*a870*/  HMMA.16816.F32.BF16 R32, R4.reuse, R34, R80 ;  /* 0x000000220420723c */ /* 0x040fe20000041850 */
[----:B------:R-:W2:Y:S01]  /*a880*/  LDSM.16.MT88.4 R80, [R244+0xe000] ;  /* 0x00e00000f450783b */ /* 0x000ea20000004200 */
[----:B------:R-:W-:Y:S01]  /*a890*/  MOV R183, R185 ;  /* 0x000000b900b77202 */ /* 0x000fe20000000f00 */
[-C--:B------:R-:W-:Y:S01]  /*a8a0*/  FMUL.FTZ R69, R109, R196.reuse ;  /* 0x000000c46d457220 */ /* 0x080fe20000410000 */
[----:B------:R-:W-:Y:S01]  /*a8b0*/  MOV R185, R57 ;  /* 0x0000003900b97202 */ /* 0x000fe20000000f00 */
[----:B------:R-:W3:Y:S01]  /*a8c0*/  LDSM.16.MT88.4 R124, [R241+0xe000] ;  /* 0x00e00000f17c783b */ /* 0x000ee20000004200 */
        /* <DEDUP_REMOVED lines=12> */
[----:B------:R-:W-:Y:S01]  /*a990*/  MOV R142, R95 ;  /* 0x0000005f008e7202 */ /* 0x000fe20000000f00 */
        /* <DEDUP_REMOVED lines=21> */
[-C--:B------:R-:W-:Y:S01]  /*aaf0*/  FMUL.FTZ R168, R168, R250.reuse ;  /* 0x000000faa8a87220 */ /* 0x080fe20000410000 */
[----:B------:R-:W-:Y:S01]  /*ab00*/  FMUL.FTZ R169, R169, R250 ;  /* 0x000000faa9a97220 */ /* 0x000fe20000410000 */
[-C--:B------:R-:W-:Y:S01]  /*ab10*/  FMUL.FTZ R170, R170, R248.reuse ;  /* 0x000000f8aaaa7220 */ /* 0x080fe20000410000 */
[----:B------:R-:W-:Y:S01]  /*ab20*/  FMUL.FTZ R171, R171, R248 ;  /* 0x000000f8abab7220 */ /* 0x000fe20000410000 */
[----:B------:R-:W-:Y:S01]  /*ab30*/  LDSM.16.MT88.4 R148, [R240+0xe800] ;  /* 0x00e80000f094783b */ /* 0x000fe20000004200 */
[C---:B------:R-:W-:Y:S06]  /*ab40*/  HMMA.16816.F32.BF16 R48, R4.reuse, R50, R96 ;  /* 0x000000320430723c */ /* 0x040fec0000041860 */
[----:B--2---:R-:W-:Y:S01]  /*ab50*/  HMMA.16816.F32.BF16 R76, R4, R80, R76 ;  /* 0x00000050044c723c */ /* 0x004fe2000004184c */
[----:B------:R-:W-:Y:S01]  /*ab60*/  MOV R98, R193 ;  /* 0x000000c100627202 */ /* 0x000fe20000000f00 */
[----:B------:R-:W-:Y:S01]  /*ab70*/  FMUL.FTZ R96, R152, R196 ;  /* 0x000000c498607220 */ /* 0x000fe20000410000 */
[----:B------:R-:W-:-:S02]  /*ab80*/  MOV R193, R192 ;  /* 0x000000c000c17202 */ /* 0x000fc40000000f00 */
[----:B------:R-:W-:Y:S01]  /*ab90*/  MOV R192, R2 ;  /* 0x0000000200c07202 */ /* 0x000fe20000000f00 */
[C---:B------:R-:W-:Y:S01]  /*aba0*/  HMMA.16816.F32.BF16 R72, R188.reuse, R80, R72 ;  /* 0x00000050bc48723c */ /* 0x040fe20000041848 */
[----:B------:R-:W-:Y:S01]  /*abb0*/  MOV R2, R60 ;  /* 0x0000003c00027202 */ /* 0x000fe20000000f00 */
[-C--:B------:R-:W-:Y:S01]  /*abc0*/  FMUL.FTZ R60, R100, R250.reuse ;  /* 0x000000fa643c7220 */ /* 0x080fe20000410000 */
[----:B------:R-:W-:Y:S01]  /*abd0*/  MOV R100, R61 ;  /* 0x0000003d00647202 */ /* 0x000fe20000000f00 */
[----:B------:R-:W-:Y:S01]  /*abe0*/  FMUL.FTZ R61, R101, R250 ;  /* 0x000000fa653d7220 */ /* 0x000fe20000410000 */
[----:B------:R-:W-:Y:S01]  /*abf0*/  MOV R101, R62 ;  /* 0x0000003e00657202 */ /* 0x000fe20000000f00 */
[-C--:B------:R-:W-:Y:S01]  /*ac00*/  FMUL.FTZ R62, R102, R248.reuse ;  /* 0x000000f8663e7220 */ /* 0x080fe20000410000 */
[----:B------:R-:W-:Y:S01]  /*ac10*/  MOV R102, R63 ;  /* 0x0000003f00667202 */ /* 0x000fe20000000f00 */
[----:B------:R-:W-:Y:S01]  /*ac20*/  FMUL.FTZ R63, R103, R248 ;  /* 0x000000f8673f7220 */ /* 0x000fe20000410000 */
        /* <DEDUP_REMOVED lines=8> */
[----:B------:R-:W-:Y:S01]  /*acb0*/  MOV R99, R68 ;  /* 0x0000004400637202 */ /* 0x000fe20000000f00 */
[----:B------:R-:W-:Y:S01]  /*acc0*/  FMUL.FTZ R68, R108, R196 ;  /* 0x000000c46c447220 */ /* 0x000fe20000410000 */
[----:B------:R-:W-:Y:S01]  /*acd0*/  MOV R186, R59 ;  /* 0x0000003b00ba7202 */ /* 0x000fe20000000f00 */
[-C--:B------:R-:W-:Y:S01]  /*ace0*/  FMUL.FTZ R59, R107, R3.reuse ;  /* 0x000000036b3b7220 */ /* 0x080fe20000410000 */
[----:B------:R-:W-:Y:S01]  /*acf0*/  MOV R195, R56 ;  /* 0x0000003800c37202 */ /* 0x000fe20000000f00 */
[-C--:B------:R-:W-:Y:S01]  /*ad00*/  FMUL.FTZ R56, R104, R196.reuse ;  /* 0x000000c468387220 */ /* 0x080fe20000410000 */
[----:B------:R-:W-:Y:S01]  /*ad10*/  HMMA.16816.F32.BF16 R80, R4, R82, R128 ;  /* 0x000000520450723c */ /* 0x000fe20000041880 */
[-C--:B------:R-:W-:Y:S01]  /*ad20*/  FMUL.FTZ R104, R172, R196.reuse ;  /* 0x000000c4ac687220 */ /* 0x080fe20000410000 */
[----:B------:R-:W-:Y:S01]  /*ad30*/  FMUL.FTZ R107, R175, R3 ;  /* 0x00000003af6b7220 */ /* 0x000fe20000410000 */
[----:B------:R-:W-:Y:S01]  /*ad40*/  MOV R143, R97 ;  /* 0x00000061008f7202 */ /* 0x000fe20000000f00 */
[----:B------:R-:W-:Y:S01]  /*ad50*/  FMUL.FTZ R97, R153, R196 ;  /* 0x000000c499617220 */ /* 0x000fe20000410000 */
[----:B------:R-:W-:Y:S01]  /*ad60*/  MOV R140, R98 ;  /* 0x00000062008c7202 */ /* 0x000fe20000000f00 */
[C---:B------:R-:W-:Y:S01]  /*ad70*/  HMMA.16816.F32.BF16 R56, R188.reuse, R64, R56 ;  /* 0x00000040bc38723c */ /* 0x040fe20000041838 */
[-C--:B------:R-:W-:Y:S01]  /*ad80*/  FMUL.FTZ R128, R176, R250.reuse ;  /* 0x000000fab0807220 */ /* 0x080fe20000410000 */
[----:B------:R-:W-:Y:S01]  /*ad90*/  FMUL.FTZ R129, R177, R250 ;  /* 0x000000fab1817220 */ /* 0x000fe20000410000 */
[-C--:B------:R-:W-:Y:S01]  /*ada0*/  FMUL.FTZ R130, R178, R248.reuse ;  /* 0x000000f8b2827220 */ /* 0x080fe20000410000 */
[----:B------:R-:W-:Y:S01]  /*adb0*/  FMUL.FTZ R131, R179, R248 ;  /* 0x000000f8b3837220 */ /* 0x000fe20000410000 */
[----:B------:R-:W-:Y:S01]  /*adc0*/  FMUL.FTZ R108, R156, R196 ;  /* 0x000000c49c6c7220 */ /* 0x000fe20000410000 */
[-C--:B------:R-:W-:Y:S01]  /*add0*/  HMMA.16816.F32.BF16 R68, R188, R66.reuse, R68 ;  /* 0x00000042bc44723c */ /* 0x080fe20000041844 */
[----:B------:R-:W-:Y:S01]  /*ade0*/  FMUL.FTZ R98, R154, R3 ;  /* 0x000000039a627220 */ /* 0x000fe20000410000 */
[----:B------:R-:W-:Y:S01]  /*adf0*/  MOV R153, R103 ;  /* 0x0000006700997202 */ /* 0x000fe20000000f00 */
[-C--:B------:R-:W-:Y:S01]  /*ae00*/  FMUL.FTZ R103, R167, R3.reuse ;  /* 0x00000003a7677220 */ /* 0x080fe20000410000 */
[----:B------:R-:W-:Y:S01]  /*ae10*/  MOV R152, R102 ;  /* 0x0000006600987202 */ /* 0x000fe20000000f00 */
[----:B------:R-:W-:Y:S01]  /*ae20*/  FMUL.FTZ R102, R166, R3 ;  /* 0x00000003a6667220 */ /* 0x000fe20000410000 */
[----:B------:R-:W-:Y:S01]  /*ae30*/  HMMA.16816.F32.BF16 R64, R4, R66, R112 ;  /* 0x000000420440723c */ /* 0x000fe20000041870 */
[----:B------:R-:W-:Y:S01]  /*ae40*/  MOV R156, R101 ;  /* 0x00000065009c7202 */ /* 0x000fe20000000f00 */
        /* <DEDUP_REMOVED lines=9> */
[C---:B------:R-:W-:Y:S01]  /*aee0*/  HMMA.16816.F32.BF16 R88, R188.reuse, R116, R88 ;  /* 0x00000074bc58723c */ /* 0x040fe20000041858 */
[--C-:B------:R-:W-:Y:S01]  /*aef0*/  FFMA.FTZ R135, R193, UR19, -R181.reuse ;  /* 0x00000013c1877c23 */ /* 0x100fe200080108b5 */
[----:B------:R-:W-:Y:S01]  /*af00*/  MOV R193, R225 ;  /* 0x000000e100c17202 */ /* 0x000fe20000000f00 */
[----:B------:R-:W-:Y:S01]  /*af10*/  FFMA.FTZ R134, R192, UR19, -R181 ;  /* 0x00000013c0867c23 */ /* 0x000fe200080108b5 */
[----:B------:R1:W-:Y:S01]  /*af20*/  MUFU.EX2 R225, R2 ;  /* 0x0000000200e17308 */ /* 0x0003e20000000800 */
[----:B------:R-:W-:Y:S01]  /*af30*/  MOV R155, R156 ;  /* 0x0000009c009b7202 */ /* 0x000fe20000000f00 */
[----:B------:R-:W-:Y:S01]  /*af40*/  HMMA.16816.F32.BF16 R92, R188, R118, R92 ;  /* 0x00000076bc5c723c */ /* 0x000fe2000004185c */
[--C-:B------:R-:W-:Y:S01]  /*af50*/  FFMA.FTZ R132, R157, UR19, -R227.reuse ;  /* 0x000000139d847c23 */ /* 0x100fe200080108e3 */
[----:B------:R-:W-:Y:S01]  /*af60*/  FFMA.FTZ R133, R195, UR19, -R227 ;  /* 0x00000013c3857c23 */ /* 0x000fe200080108e3 */
[----:B------:R-:W-:-:S02]  /*af70*/  MOV R157, R143 ;  /* 0x0000008f009d7202 */ /* 0x000fc40000000f00 */
[----:B------:R-:W-:Y:S01]  /*af80*/  MOV R156, R142 ;  /* 0x0000008e009c7202 */ /* 0x000fe20000000f00 */
[----:B------:R-:W-:Y:S01]  /*af90*/  HMMA.16816.F32.BF16 R104, R188, R136, R104 ;  /* 0x00000088bc68723c */ /* 0x000fe20000041868 */
[----:B------:R2:W-:Y:S05]  /*afa0*/  MUFU.EX2 R159, R135 ;  /* 0x00000087009f7308 */ /* 0x0005ea0000000800 */
[C---:B------:R-:W-:Y:S01]  /*afb0*/  HMMA.16816.F32.BF16 R112, R4.reuse, R116, R112 ;  /* 0x000000740470723c */ /* 0x040fe20000041870 */
[--C-:B-1----:R-:W-:Y:S02]  /*afc0*/  FFMA.FTZ R2, R194, UR19, -R222.reuse ;  /* 0x00000013c2027c23 */ /* 0x102fe400080108de */
[----:B------:R1:W-:Y:S03]  /*afd0*/  MUFU.EX2 R192, R134 ;  /* 0x0000008600c07308 */ /* 0x0003e60000000800 */
[C---:B------:R-:W-:Y:S06]  /*afe0*/  HMMA.16816.F32.BF16 R128, R4.reuse, R136, R128 ;  /* 0x000000880480723c */ /* 0x040fec0000041880 */
[----:B------:R-:W-:Y:S01]  /*aff0*/  HMMA.16816.F32.BF16 R116, R4, R118, R144 ;  /* 0x000000760474723c */ /* 0x000fe20000041890 */
[----:B------:R-:W-:Y:S01]  /*b000*/  FFMA.FTZ R136, R154, UR19, -R181 ;  /* 0x000000139a887c23 */ /* 0x000fe200080108b5 */
[----:B------:R-:W4:Y:S01]  /*b010*/  LDSM.16.MT88.4 R144, [R242+0xc800] ;  /* 0x00c80000f290783b */ /* 0x000f220000004200 */
[----:B------:R-:W-:Y:S01]  /*b020*/  MOV R154, R153 ;  /* 0x00000099009a7202 */ /* 0x000fe20000000f00 */
[----:B------:R1:W-:Y:S01]  /*b030*/  MUFU.EX2 R194, R2 ;  /* 0x0000000200c27308 */ /* 0x0003e20000000800 */
[----:B------:R-:W-:Y:S01]  /*b040*/  MOV R153, R180 ;  /* 0x000000b400997202 */ /* 0x000fe20000000f00 */
[----:B---3--:R-:W-:Y:S01]  /*b050*/  HMMA.16816.F32.BF16 R96, R188, R124, R96 ;  /* 0x0000007cbc60723c */ /* 0x008fe20000041860 */
[----:B------:R-:W-:Y:S01]  /*b060*/  MOV R180, R186 ;  /* 0x000000ba00b47202 */ /* 0x000fe20000000f00 */
[----:B--2---:R-:W-:Y:S01]  /*b070*/  FFMA.FTZ R135, R224, UR19, -R227 ;  /* 0x00000013e0877c23 */ /* 0x004fe200080108e3 */
[----:B-1----:R-:W-:Y:S01]  /*b080*/  FFMA.FTZ R134, R187, UR19, -R222 ;  /* 0x00000013bb867c23 */ /* 0x002fe200080108de */
[----:B------:R-:W-:-:S02]  /*b090*/  FFMA.FTZ R137, R193, UR19, -R213 ;  /* 0x00000013c1897c23 */ /* 0x000fc400080108d5 */
[C---:B------:R-:W-:Y:S01]  /*b0a0*/  HMMA.16816.F32.BF16 R108, R188.reuse, R126, R108 ;  /* 0x0000007ebc6c723c */ /* 0x040fe2000004186c */
[----:B------:R1:W-:Y:S05]  /*b0b0*/  MUFU.EX2 R186, R132 ;  /* 0x0000008400ba7308 */ /* 0x0003ea0000000800 */
[----:B------:R-:W-:Y:S03]  /*b0c0*/  HMMA.16816.F32.BF16 R100, R188, R138, R100 ;  /* 0x0000008abc64723c */ /* 0x000fe60000041864 */
[----:B------:R2:W3:Y:S01]  /*b0d0*/  MUFU.EX2 R188, R136 ;  /* 0x0000008800bc7308 */ /* 0x0004e20000000800 */
[----:B------:R-:W-:Y:S01]  /*b0e0*/  FFMA.FTZ R2, R154, UR19, -R213 ;  /* 0x000000139a027c23 */ /* 0x000fe200080108d5 */
[----:B------:R-:W-:Y:S01]  /*b0f0*/  MOV R154, R157 ;  /* 0x0000009d009a7202 */ /* 0x000fe20000000f00 */
[C---:B------:R-:W-:Y:S01]  /*b100*/  HMMA.16816.F32.BF16 R120, R4.reuse, R124, R120 ;  /* 0x0000007c0478723c */ /* 0x040fe20000041878 */
[----:B------:R-:W4:Y:S04]  /*b110*/  LDL.LU R157, [R1+0x4c] ;  /* 0x00004c00019d7983 */ /* 0x000f280000300800 */
[----:B------:R3:W-:Y:S01]  /*b120*/  MUFU.EX2 R195, R133 ;  /* 0x0000008500c37308 */ /* 0x0007e20000000800 */
[--C-:B-1----:R-:W-:Y:S01]  /*b130*/  FFMA.FTZ R132, R140, UR19, -R222.reuse ;  /* 0x000000138c847c23 */ /* 0x102fe200080108de */
[C---:B------:R-:W-:Y:S01]  /*b140*/  HMMA.16816.F32.BF16 R124, R4.reuse, R126, R160 ;  /* 0x0000007e047c723c */ /* 0x040fe200000418a0 */
[--C-:B------:R-:W-:Y:S01]  /*b150*/  FFMA.FTZ R223, R223, UR19, -R181.reuse ;  /* 0x00000013dfdf7c23 */ /* 0x100fe200080108b5 */
[----:B------:R-:W-:Y:S01]  /*b160*/  FFMA.FTZ R238, R238, UR19, -R181 ;  /* 0x00000013eeee7c23 */ /* 0x000fe200080108b5 */
[--C-:B------:R-:W-:Y:S01]  /*b170*/  FFMA.FTZ R232, R232, UR19, -R227.reuse ;  /* 0x00000013e8e87c23 */ /* 0x100fe200080108e3 */
[--C-:B------:R-:W-:Y:S01]  /*b180*/  FFMA.FTZ R237, R237, UR19, -R227.reuse ;  /* 0x00000013eded7c23 */ /* 0x100fe200080108e3 */
[--C-:B------:R-:W-:Y:S01]  /*b190*/  FFMA.FTZ R233, R233, UR19, -R222.reuse ;  /* 0x00000013e9e97c23 */ /* 0x100fe200080108de */
[----:B------:R-:W-:Y:S01]  /*b1a0*/  MUFU.EX2 R224, R135 ;  /* 0x0000008700e07308 */ /* 0x000fe20000000800 */
[----:B--2---:R-:W-:Y:S01]  /*b1b0*/  FFMA.FTZ R136, R141, UR19, -R227 ;  /* 0x000000138d887c23 */ /* 0x004fe200080108e3 */
[----:B------:R-:W-:Y:S01]  /*b1c0*/  HMMA.16816.F32.BF16 R4, R4, R138, R168 ;  /* 0x0000008a0404723c */ /* 0x000fe200000418a8 */
[----:B------:R-:W-:Y:S01]  /*b1d0*/  LDSM.16.MT88.4 R140, [R244+0xc800] ;  /* 0x00c80000f48c783b */ /* 0x000fe20000004200 */
[--C-:B------:R-:W-:Y:S01]  /*b1e0*/  FFMA.FTZ R235, R235, UR19, -R222.reuse ;  /* 0x00000013ebeb7c23 */ /* 0x100fe200080108de */
[--C-:B------:R-:W-:Y:S01]  /*b1f0*/  FFMA.FTZ R234, R234, UR19, -R213.reuse ;  /* 0x00000013eaea7c23 */ /* 0x100fe200080108d5 */
[----:B------:R-:W-:Y:S01]  /*b200*/  FFMA.FTZ R236, R236, UR19, -R213 ;  /* 0x00000013ecec7c23 */ /* 0x000fe200080108d5 */
[--C-:B------:R-:W-:Y:S01]  /*b210*/  FFMA.FTZ R185, R185, UR19, -R181.reuse ;  /* 0x00000013b9b97c23 */ /* 0x100fe200080108b5 */
[----:B------:R1:W2:Y:S01]  /*b220*/  MUFU.EX2 R191, R136 ;  /* 0x0000008800bf7308 */ /* 0x0002a20000000800 */
[----:B---3--:R-:W-:Y:S01]  /*b230*/  FFMA.FTZ R133, R211, UR19, -R222 ;  /* 0x00000013d3857c23 */ /* 0x008fe200080108de */
[----:B------:R-:W-:Y:S01]  /*b240*/  FFMA.FTZ R180, R180, UR19, -R181 ;  /* 0x00000013b4b47c23 */ /* 0x000fe200080108b5 */
[----:B------:R-:W-:Y:S01]  /*b250*/  FFMA.FTZ R166, R226, UR19, -R227 ;  /* 0x00000013e2a67c23 */ /* 0x000fe200080108e3 */
[----:B------:R-:W-:Y:S04]  /*b260*/  LDSM.16.MT88.4 R160, [R241+0xf000] ;  /* 0x00f00000f1a0783b */ /* 0x000fe80000004200 */
[----:B------:R-:W-:Y:S08]  /*b270*/  MUFU.EX2 R187, R134 ;  /* 0x0000008600bb7308 */ /* 0x000ff00000000800 */
[----:B------:R3:W-:Y:S01]  /*b280*/  MUFU.EX2 R190, R132 ;  /* 0x0000008400be7308 */ /* 0x0007e20000000800 */
[--C-:B-1----:R-:W-:Y:S01]  /*b290*/  FFMA.FTZ R136, R239, UR19, -R213.reuse ;  /* 0x00000013ef887c23 */ /* 0x102fe200080108d5 */
[----:B------:R-:W-:-:S06]  /*b2a0*/  FFMA.FTZ R239, R155, UR19, -R213 ;  /* 0x000000139bef7c23 */ /* 0x000fcc00080108d5 */
[----:B------:R-:W-:Y:S08]  /*b2b0*/  MUFU.EX2 R193, R137 ;  /* 0x0000008900c17308 */ /* 0x000ff00000000800 */
[----:B------:R1:W1:Y:S08]  /*b2c0*/  MUFU.EX2 R211, R133 ;  /* 0x0000008500d37308 */ /* 0x0002700000000800 */
[----:B------:R-:W-:Y:S01]  /*b2d0*/  MUFU.EX2 R2, R2 ;  /* 0x0000000200027308 */ /* 0x000fe20000000800 */
[----:B---3--:R-:W-:-:S02]  /*b2e0*/  F2FP.BF16.F32.PACK_AB R132, R159, R188 ;  /* 0x000000bc9f84723e */ /* 0x008fc400000010ff */
[----:B------:R-:W-:Y:S02]  /*b2f0*/  F2FP.BF16.F32.PACK_AB R134, R225, R192 ;  /* 0x000000c0e186723e */ /* 0x000fe400000010ff */
[----:B--2---:R-:W-:Y:S02]  /*b300*/  F2FP.BF16.F32.PACK_AB R135, R224, R191 ;  /* 0x000000bfe087723e */ /* 0x004fe400000010ff */
[----:B------:R-:W-:Y:S01]  /*b310*/  MOV R155, R156 ;  /* 0x0000009c009b7202 */ /* 0x000fe20000000f00 */
[----:B------:R2:W3:Y:S08]  /*b320*/  MUFU.EX2 R158, R136 ;  /* 0x00000088009e7308 */ /* 0x0004f00000000800 */
[----:B------:R-:W4:Y:S01]  /*b330*/  MUFU.EX2 R239, R239 ;  /* 0x000000ef00ef7308 */ /* 0x000f220000000800 */
[----:B-1----:R-:W-:-:S02]  /*b340*/  F2FP.BF16.F32.PACK_AB R133, R195, R186 ;  /* 0x000000bac385723e */ /* 0x002fc400000010ff */
[----:B------:R-:W-:Y:S02]  /*b350*/  F2FP.BF16.F32.PACK_AB R138, R211, R190 ;  /* 0x000000bed38a723e */ /* 0x000fe400000010ff */
[----:B------:R-:W-:Y:S02]  /*b360*/  MOV R156, R153 ;  /* 0x00000099009c7202 */ /* 0x000fe40000000f00 */
[----:B------:R-:W4:Y:S01]  /*b370*/  LDL.LU R153, [R1+0x44] ;  /* 0x0000440001997983 */ /* 0x000f220000300800 */
[----:B--2---:R-:W-:Y:S02]  /*b380*/  F2FP.BF16.F32.PACK_AB R136, R194, R187 ;  /* 0x000000bbc288723e */ /* 0x004fe400000010ff */
[----:B---3--:R-:W-:Y:S02]  /*b390*/  F2FP.BF16.F32.PACK_AB R137, R193, R158 ;  /* 0x0000009ec189723e */ /* 0x008fe400000010ff */
[----:B----4-:R-:W-:Y:S01]  /*b3a0*/  F2FP.BF16.F32.PACK_AB R139, R2, R239 ;  /* 0x000000ef028b723e */ /* 0x010fe200000010ff */
[-C--:B------:R-:W-:Y:S06]  /*b3b0*/  HMMA.16816.F32.BF16 R28, R132, R144.reuse, R28 ;  /* 0x00000090841c723c */ /* 0x080fec000004181c */
[C---:B------:R-:W-:Y:S06]  /*b3c0*/  HMMA.16816.F32.BF16 R24, R136.reuse, R144, R24 ;  /* 0x000000908818723c */ /* 0x040fec0000041818 */
[-C--:B------:R-:W-:Y:S06]  /*b3d0*/  HMMA.16816.F32.BF16 R36, R136, R146.reuse, R36 ;  /* 0x000000928824723c */ /* 0x080fec0000041824 */
[C---:B------:R-:W-:Y:S01]  /*b3e0*/  HMMA.16816.F32.BF16 R32, R132.reuse, R146, R32 ;  /* 0x000000928420723c */ /* 0x040fe20000041820 */
[----:B------:R-:W1:Y:S05]  /*b3f0*/  LDSM.16.MT88.4 R144, [R240+0xc800] ;  /* 0x00c80000f090783b */ /* 0x000e6a0000004200 */
[-C--:B-1----:R-:W-:Y:S06]  /*b400*/  HMMA.16816.F32.BF16 R60, R132, R144.reuse, R60 ;  /* 0x00000090843c723c */ /* 0x082fec000004183c */
[C---:B------:R-:W-:Y:S06]  /*b410*/  HMMA.16816.F32.BF16 R56, R136.reuse, R144, R56 ;  /* 0x000000908838723c */ /* 0x040fec0000041838 */
[-C--:B------:R-:W-:Y:S06]  /*b420*/  HMMA.16816.F32.BF16 R68, R136, R146.reuse, R68 ;  /* 0x000000928844723c */ /* 0x080fec0000041844 */
[----:B------:R-:W-:Y:S01]  /*b430*/  HMMA.16816.F32.BF16 R64, R132, R146, R64 ;  /* 0x000000928440723c */ /* 0x000fe20000041840 */
[----:B------:R-:W1:Y:S05]  /*b440*/  LDSM.16.MT88.4 R144, [R242+0xe800] ;  /* 0x00e80000f290783b */ /* 0x000e6a0000004200 */
[C---:B-1----:R-:W-:Y:S06]  /*b450*/  HMMA.16816.F32.BF16 R88, R136.reuse, R144, R88 ;  /* 0x000000908858723c */ /* 0x042fec0000041858 */
[----:B------:R-:W-:Y:S06]  /*b460*/  HMMA.16816.F32.BF16 R92, R136, R146, R92 ;  /* 0x00000092885c723c */ /* 0x000fec000004185c */
[C---:B------:R-:W-:Y:S06]  /*b470*/  HMMA.16816.F32.BF16 R112, R132.reuse, R144, R112 ;  /* 0x000000908470723c */ /* 0x040fec0000041870 */
[----:B------:R-:W-:Y:S07]  /*b480*/  HMMA.16816.F32.BF16 R144, R132, R146, R116 ;  /* 0x000000928490723c */ /* 0x000fee0000041874 */
[----:B------:R-:W-:Y:S01]  /*b490*/  FFMA.FTZ R117, R152, UR19, -R181 ;  /* 0x0000001398757c23 */ /* 0x000fe200080108b5 */
[----:B------:R-:W-:-:S02]  /*b4a0*/  MOV R152, R182 ;  /* 0x000000b600987202 */ /* 0x000fc40000000f00 */
[----:B------:R-:W-:Y:S02]  /*b4b0*/  MOV R182, R183 ;  /* 0x000000b700b67202 */ /* 0x000fe40000000f00 */
[----:B------:R-:W2:Y:S01]  /*b4c0*/  LDL.LU R183, [R1+0x40] ;  /* 0x0000400001b77983 */ /* 0x000ea20000300800 */
        /* <DEDUP_REMOVED lines=15> */
[----:B------:R-:W-:-:S04]  /*b5c0*/  FFMA.FTZ R116, R156, UR19, -R181 ;  /* 0x000000139c747c23 */ /* 0x000fc800080108b5 */
[C---:B------:R-:W-:Y:S01]  /*b5d0*/  HMMA.16816.F32.BF16 R176, R132.reuse, R148, R128 ;  /* 0x0000009484b0723c */ /* 0x040fe20000041880 */
[----:B------:R-:W-:Y:S05]  /*b5e0*/  LDSM.16.MT88.4 R128, [R241+0xd000] ;  /* 0x00d00000f180783b */ /* 0x000fea0000004200 */
[----:B------:R-:W-:Y:S01]  /*b5f0*/  HMMA.16816.F32.BF16 R4, R132, R150, R4 ;  /* 0x000000968404723c */ /* 0x000fe20000041804 */
[----:B------:R3:W-:Y:S01]  /*b600*/  MUFU.EX2 R189, R117 ;  /* 0x0000007500bd7308 */ /* 0x0007e20000000800 */
[--C-:B------:R-:W-:Y:S01]  /*b610*/  FFMA.FTZ R119, R155, UR19, -R227.reuse ;  /* 0x000000139b777c23 */ /* 0x100fe200080108e3 */
[----:B------:R-:W-:-:S06]  /*b620*/  FFMA.FTZ R118, R210, UR19, -R227 ;  /* 0x00000013d2767c23 */ /* 0x000fcc00080108e3 */
[----:B------:R4:W4:Y:S01]  /*b630*/  MUFU.EX2 R156, R116 ;  /* 0x00000074009c7308 */ /* 0x0009220000000800 */
[----:B------:R-:W-:-:S07]  /*b640*/  FFMA.FTZ R164, R157, R250, R251 ;  /* 0x000000fa9da47223 */ /* 0x000fce00000100fb */
[----:B------:R-:W-:Y:S01]  /*b650*/  MUFU.EX2 R223, R223 ;  /* 0x000000df00df7308 */ /* 0x000fe20000000800 */
[----:B---3--:R-:W-:-:S07]  /*b660*/  FFMA.FTZ R117, R154, UR19, -R222 ;  /* 0x000000139a757c23 */ /* 0x008fce00080108de */
[----:B------:R-:W3:Y:S01]  /*b670*/  MUFU.EX2 R238, R238 ;  /* 0x000000ee00ee7308 */ /* 0x000ee20000000800 */
[C---:B-1----:R-:W-:Y:S06]  /*b680*/  HMMA.16816.F32.BF16 R120, R132.reuse, R140, R120 ;  /* 0x0000008c8478723c */ /* 0x042fec0000041878 */
[----:B------:R-:W-:Y:S01]  /*b690*/  HMMA.16816.F32.BF16 R124, R132, R142, R124 ;  /* 0x0000008e847c723c */ /* 0x000fe2000004187c */
[----:B------:R-:W1:Y:S01]  /*b6a0*/  LDSM.16.MT88.4 R132, [R242+0xd000] ;  /* 0x00d00000f284783b */ /* 0x000e620000004200 */
[----:B----4-:R-:W-:-:S04]  /*b6b0*/  FFMA.FTZ R116, R209, UR19, -R222 ;  /* 0x00000013d1747c23 */ /* 0x010fc800080108de */
[----:B------:R-:W-:Y:S01]  /*b6c0*/  HMMA.16816.F32.BF16 R96, R136, R140, R96 ;  /* 0x0000008c8860723c */ /* 0x000fe20000041860 */
[----:B------:R4:W-:Y:S08]  /*b6d0*/  MUFU.EX2 R140, R117 ;  /* 0x00000075008c7308 */ /* 0x0009f00000000800 */
[----:B------:R-:W-:Y:S08]  /*b6e0*/  MUFU.EX2 R232, R232 ;  /* 0x000000e800e87308 */ /* 0x000ff00000000800 */
[----:B------:R-:W1:Y:S01]  /*b6f0*/  MUFU.EX2 R237, R237 ;  /* 0x000000ed00ed7308 */ /* 0x000e620000000800 */
[----:B----4-:R-:W-:-:S07]  /*b700*/  FFMA.FTZ R117, R208, UR19, -R213 ;  /* 0x00000013d0757c23 */ /* 0x010fce00080108d5 */
[----:B------:R-:W-:Y:S08]  /*b710*/  MUFU.EX2 R210, R118 ;  /* 0x0000007600d27308 */ /* 0x000ff00000000800 */
[----:B------:R-:W-:Y:S08]  /*b720*/  MUFU.EX2 R233, R233 ;  /* 0x000000e900e97308 */ /* 0x000ff00000000800 */
[----:B------:R-:W-:Y:S08]  /*b730*/  MUFU.EX2 R235, R235 ;  /* 0x000000eb00eb7308 */ /* 0x000ff00000000800 */
[----:B------:R-:W-:Y:S08]  /*b740*/  MUFU.EX2 R234, R234 ;  /* 0x000000ea00ea7308 */ /* 0x000ff00000000800 */
[----:B------:R-:W-:Y:S01]  /*b750*/  MUFU.EX2 R236, R236 ;  /* 0x000000ec00ec7308 */ /* 0x000fe20000000800 */
[----:B------:R-:W-:Y:S01]  /*b760*/  F2FP.BF16.F32.PACK_AB R170, R156, R189 ;  /* 0x000000bd9caa723e */ /* 0x000fe200000010ff */
[----:B------:R-:W-:Y:S01]  /*b770*/  FFMA.FTZ R165, R153, R248, R249 ;  /* 0x000000f899a57223 */ /* 0x000fe200000100f9 */
[----:B------:R-:W-:Y:S01]  /*b780*/  FFMA.FTZ R167, R152, UR19, -R181 ;  /* 0x0000001398a77c23 */ /* 0x000fe200080108b5 */
[----:B------:R-:W-:Y:S01]  /*b790*/  HMMA.16816.F32.BF16 R104, R136, R148, R104 ;  /* 0x000000948868723c */ /* 0x000fe20000041868 */
[----:B------:R4:W5:Y:S03]  /*b7a0*/  LDL.LU R251, [R1+0xa8] ;  /* 0x0000a80001fb7983 */ /* 0x0009660000300800 */
[----:B------:R1:W1:Y:S08]  /*b7b0*/  MUFU.EX2 R209, R116 ;  /* 0x0000007400d17308 */ /* 0x0002700000000800 */
[----:B------:R-:W4:Y:S01]  /*b7c0*/  MUFU.EX2 R141, R119 ;  /* 0x00000077008d7308 */ /* 0x000f220000000800 */
[----:B---3--:R-:W-:Y:S01]  /*b7d0*/  F2FP.BF16.F32.PACK_AB R168, R238, R223 ;  /* 0x000000dfeea8723e */ /* 0x008fe200000010ff */
[----:B------:R3:W5:Y:S06]  /*b7e0*/  LDL.LU R250, [R1+0xa4] ;  /* 0x0000a40001fa7983 */ /* 0x00076c0000300800 */
[----:B------:R3:W-:Y:S01]  /*b7f0*/  MUFU.EX2 R208, R117 ;  /* 0x0000007500d07308 */ /* 0x0007e20000000800 */
[----:B-1----:R-:W-:Y:S01]  /*b800*/  FFMA.FTZ R116, R184, UR19, -R213 ;  /* 0x00000013b8747c23 */ /* 0x002fe200080108d5 */
[----:B------:R-:W-:Y:S01]  /*b810*/  F2FP.BF16.F32.PACK_AB R169, R237, R232 ;  /* 0x000000e8eda9723e */ /* 0x000fe200000010ff */
[----:B------:R1:W5:Y:S01]  /*b820*/  LDL.LU R249, [R1+0xa0] ;  /* 0x0000a00001f97983 */ /* 0x0003620000300800 */
[----:B------:R-:W-:-:S02]  /*b830*/  F2FP.BF16.F32.PACK_AB R118, R209, R140 ;  /* 0x0000008cd176723e */ /* 0x000fc400000010ff */
[----:B----4-:R-:W-:Y:S02]  /*b840*/  F2FP.BF16.F32.PACK_AB R171, R210, R141 ;  /* 0x0000008dd2ab723e */ /* 0x010fe400000010ff */
[----:B------:R4:W1:Y:S01]  /*b850*/  MUFU.EX2 R157, R116 ;  /* 0x00000074009d7308 */ /* 0x0008620000000800 */
[----:B------:R2:W5:Y:S01]  /*b860*/  LDL.LU R248, [R1+0x9c] ;  /* 0x00009c0001f87983 */ /* 0x0005620000300800 */
[----:B---3--:R-:W-:-:S03]  /*b870*/  F2FP.BF16.F32.PACK_AB R117, R236, R234 ;  /* 0x000000eaec75723e */ /* 0x008fc600000010ff */
[----:B------:R-:W-:Y:S01]  /*b880*/  HMMA.16816.F32.BF16 R28, R168, R132, R28 ;  /* 0x00000084a81c723c */ /* 0x000fe2000004181c */
[----:B----4-:R-:W-:Y:S02]  /*b890*/  F2FP.BF16.F32.PACK_AB R116, R235, R233 ;  /* 0x000000e9eb74723e */ /* 0x010fe400000010ff */
[----:B-1----:R-:W-:-:S03]  /*b8a0*/  F2FP.BF16.F32.PACK_AB R119, R208, R157 ;  /* 0x0000009dd077723e */ /* 0x002fc600000010ff */
[----:B------:R-:W-:Y:S06]  /*b8b0*/  HMMA.16816.F32.BF16 R32, R168, R134, R32 ;  /* 0x00000086a820723c */ /* 0x000fec0000041820 */
[C---:B------:R-:W-:Y:S06]  /*b8c0*/  HMMA.16816.F32.BF16 R24, R116.reuse, R132, R24 ;  /* 0x000000847418723c */ /* 0x040fec0000041818 */
[----:B------:R-:W-:Y:S01]  /*b8d0*/  HMMA.16816.F32.BF16 R36, R116, R134, R36 ;  /* 0x000000867424723c */ /* 0x000fe20000041824 */
[----:B------:R-:W1:Y:S05]  /*b8e0*/  LDSM.16.MT88.4 R132, [R240+0xd000] ;  /* 0x00d00000f084783b */ /* 0x000e6a0000004200 */
[-C--:B------:R-:W-:Y:S06]  /*b8f0*/  HMMA.16816.F32.BF16 R44, R168, R128.reuse, R44 ;  /* 0x00000080a82c723c */ /* 0x080fec000004182c */
[C---:B------:R-:W-:Y:S06]  /*b900*/  HMMA.16816.F32.BF16 R40, R116.reuse, R128, R40 ;  /* 0x000000807428723c */ /* 0x040fec0000041828 */
[-C--:B------:R-:W-:Y:S06]  /*b910*/  HMMA.16816.F32.BF16 R52, R116, R130.reuse, R52 ;  /* 0x000000827434723c */ /* 0x080fec0000041834 */
[----:B------:R-:W-:Y:S01]  /*b920*/  HMMA.16816.F32.BF16 R48, R168, R130, R48 ;  /* 0x00000082a830723c */ /* 0x000fe20000041830 */
[----:B------:R-:W3:Y:S05]  /*b930*/  LDSM.16.MT88.4 R128, [R244+0xf000] ;  /* 0x00f00000f480783b */ /* 0x000eea0000004200 */
[C---:B-1----:R-:W-:Y:S06]  /*b940*/  HMMA.16816.F32.BF16 R152, R116.reuse, R132, R56 ;  /* 0x000000847498723c */ /* 0x042fec0000041838 */
[----:B---3--:R-:W-:Y:S01]  /*b950*/  HMMA.16816.F32.BF16 R56, R116, R128, R72 ;  /* 0x000000807438723c */ /* 0x008fe20000041848 */
[----:B------:R-:W1:Y:S01]  /*b960*/  LDSM.16.MT88.4 R72, [R240+0xf000] ;  /* 0x00f00000f048783b */ /* 0x000e620000004200 */
[----:B--2---:R-:W-:Y:S01]  /*b970*/  FFMA.FTZ R196, R183, R196, R247 ;  /* 0x000000c4b7c47223 */ /* 0x004fe200000100f7 */
[----:B------:R-:W-:Y:S01]  /*b980*/  FFMA.FTZ R184, R246, UR19, -R227 ;  /* 0x00000013f6b87c23 */ /* 0x000fe200080108e3 */
[----:B------:R-:W-:Y:S01]  /*b990*/  FFMA.FTZ R181, R182, UR19, -R181 ;  /* 0x00000013b6b57c23 */ /* 0x000fe200080108b5 */
[----:B------:R3:W5:Y:S01]  /*b9a0*/  LDL.LU R247, [R1+0x98] ;  /* 0x0000980001f77983 */ /* 0x0007620000300800 */
[--C-:B------:R-:W-:Y:S01]  /*b9b0*/  FFMA.FTZ R183, R245, UR19, -R227.reuse ;  /* 0x00000013f5b77c23 */ /* 0x100fe200080108e3 */
[----:B------:R-:W-:-:S02]  /*b9c0*/  FFMA.FTZ R182, R243, UR19, -R227 ;  /* 0x00000013f3b67c23 */ /* 0x000fc400080108e3 */
[----:B------:R3:W5:Y:S04]  /*b9d0*/  LDL.LU R246, [R1+0x94] ;  /* 0x0000940001f67983 */ /* 0x0007680000300800 */
[----:B------:R3:W5:Y:S04]  /*b9e0*/  LDL.LU R245, [R1+0x90] ;  /* 0x0000900001f57983 */ /* 0x0007680000300800 */
[----:B------:R3:W5:Y:S04]  /*b9f0*/  LDL.LU R243, [R1+0x8c] ;  /* 0x00008c0001f37983 */ /* 0x0007680000300800 */
[----:B------:R3:W5:Y:S04]  /*ba00*/  LDL.LU R227, [R1+0x88] ;  /* 0x0000880001e37983 */ /* 0x0007680000300800 */
[----:B------:R3:W5:Y:S01]  /*ba10*/  LDL.LU R226, [R1+0x84] ;  /* 0x0000840001e27983 */ /* 0x0007620000300800 */
[----:B-1----:R-:W-:Y:S03]  /*ba20*/  HMMA.16816.F32.BF16 R172, R116, R72, R104 ;  /* 0x0000004874ac723c */ /* 0x002fe60000041868 */
[----:B------:R-:W2:Y:S03]  /*ba30*/  LDL.LU R107, [R1+0x48] ;  /* 0x00004800016b7983 */ /* 0x000ea60000300800 */
[C---:B------:R-:W-:Y:S06]  /*ba40*/  HMMA.16816.F32.BF16 R108, R136.reuse, R142, R108 ;  /* 0x0000008e886c723c */ /* 0x040fec000004186c */
[----:B------:R-:W-:Y:S01]  /*ba50*/  HMMA.16816.F32.BF16 R100, R136, R150, R100 ;  /* 0x000000968864723c */ /* 0x000fe20000041864 */
[----:B------:R-:W1:Y:S04]  /*ba60*/  LDSM.16.MT88.4 R136, [R244+0xd000] ;  /* 0x00d00000f488783b */ /* 0x000e680000004200 */
[----:B------:R-:W4:Y:S01]  /*ba70*/  LDSM.16.MT88.4 R148, [R242+0xf000] ;  /* 0x00f00000f294783b */ /* 0x000f220000004200 */
[----:B------:R-:W-:Y:S01]  /*ba80*/  MUFU.EX2 R106, R180 ;  /* 0x000000b4006a7308 */ /* 0x000fe20000000800 */
        /* <DEDUP_REMOVED lines=8> */
[----:B------:R-:W3:Y:S01]  /*bb10*/  MUFU.EX2 R166, R166 ;  /* 0x000000a600a67308 */ /* 0x000ee20000000800 */
[-C--:B-1----:R-:W-:Y:S06]  /*bb20*/  HMMA.16816.F32.BF16 R12, R168, R136.reuse, R12 ;  /* 0x00000088a80c723c */ /* 0x082fec000004180c */
[C---:B------:R-:W-:Y:S06]  /*bb30*/  HMMA.16816.F32.BF16 R8, R116.reuse, R136, R8 ;  /* 0x000000887408723c */ /* 0x040fec0000041808 */
[-C--:B------:R-:W-:Y:S06]  /*bb40*/  HMMA.16816.F32.BF16 R20, R116, R138.reuse, R20 ;  /* 0x0000008a7414723c */ /* 0x080fec0000041814 */
[----:B------:R-:W-:Y:S06]  /*bb50*/  HMMA.16816.F32.BF16 R16, R168, R138, R16 ;  /* 0x0000008aa810723c */ /* 0x000fec0000041810 */
[----:B----4-:R-:W-:Y:S07]  /*bb60*/  HMMA.16816.F32.BF16 R136, R116, R148, R88 ;  /* 0x000000947488723c */ /* 0x010fee0000041858 */
[----:B------:R-:W-:-:S02]  /*bb70*/  MOV R89, R141 ;  /* 0x0000008d00597202 */ /* 0x000fc40000000f00 */
[----:B------:R-:W-:Y:S02]  /*bb80*/  MOV R88, R140 ;  /* 0x0000008c00587202 */ /* 0x000fe40000000f00 */
[----:B------:R-:W-:Y:S01]  /*bb90*/  HMMA.16816.F32.BF16 R140, R116, R150, R92 ;  /* 0x00000096748c723c */ /* 0x000fe2000004185c */
[----:B------:R-:W-:Y:S02]  /*bba0*/  MOV R91, R159 ;  /* 0x0000009f005b7202 */ /* 0x000fe40000000f00 */
[----:B------:R-:W-:Y:S01]  /*bbb0*/  MOV R90, R158 ;  /* 0x0000009e005a7202 */ /* 0x000fe20000000f00 */
[----:B------:R-:W-:Y:S03]  /*bbc0*/  MUFU.EX2 R92, R183 ;  /* 0x000000b7005c7308 */ /* 0x000fe60000000800 */
[----:B------:R-:W-:Y:S02]  /*bbd0*/  MOV R95, R157 ;  /* 0x0000009d005f7202 */ /* 0x000fe40000000f00 */
[----:B------:R-:W-:-:S02]  /*bbe0*/  MOV R94, R156 ;  /* 0x0000009c005e7202 */ /* 0x000fc40000000f00 */
[----:B------:R-:W-:Y:S01]  /*bbf0*/  HMMA.16816.F32.BF16 R156, R116, R162, R108 ;  /* 0x000000a2749c723c */ /* 0x000fe2000004186c */
[----:B------:R-:W-:Y:S08]  /*bc00*/  MUFU.EX2 R108, R181 ;  /* 0x000000b5006c7308 */ /* 0x000ff00000000800 */
[----:B------:R1:W-:Y:S02]  /*bc10*/  MUFU.EX2 R111, R182 ;  /* 0x000000b6006f7308 */ /* 0x0003e40000000800 */
[----:B-1----:R-:W1:Y:S06]  /*bc20*/  LDSM.16.MT88.4 R180, [R244+0xd800] ;  /* 0x00d80000f4b4783b */ /* 0x002e6c0000004200 */
[----:B------:R-:W-:Y:S08]  /*bc30*/  MUFU.EX2 R212, R212 ;  /* 0x000000d400d47308 */ /* 0x000ff00000000800 */
[----:B------:R-:W4:Y:S08]  /*bc40*/  MUFU.EX2 R218, R218 ;  /* 0x000000da00da7308 */ /* 0x000f300000000800 */
[----:B------:R-:W-:Y:S08]  /*bc50*/  MUFU.EX2 R219, R219 ;  /* 0x000000db00db7308 */ /* 0x000ff00000000800 */
[----:B------:R-:W1:Y:S08]  /*bc60*/  MUFU.EX2 R222, R222 ;  /* 0x000000de00de7308 */ /* 0x000e700000000800 */
[----:B------:R-:W-:Y:S08]  /*bc70*/  MUFU.EX2 R206, R206 ;  /* 0x000000ce00ce7308 */ /* 0x000ff00000000800 */
[----:B------:R-:W-:Y:S08]  /*bc80*/  MUFU.EX2 R221, R221 ;  /* 0x000000dd00dd7308 */ /* 0x000ff00000000800 */
[----:B------:R-:W-:Y:S01]  /*bc90*/  MUFU.EX2 R204, R204 ;  /* 0x000000cc00cc7308 */ /* 0x000fe20000000800 */
[----:B------:R-:W-:Y:S01]  /*bca0*/  FADD.FTZ R164, R217, R164 ;  /* 0x000000a4d9a47221 */ /* 0x000fe20000010000 */
[----:B------:R-:W-:Y:S01]  /*bcb0*/  FADD.FTZ R165, R216, R165 ;  /* 0x000000a5d8a57221 */ /* 0x000fe20000010000 */
[----:B------:R-:W-:Y:S01]  /*bcc0*/  HMMA.16816.F32.BF16 R176, R168, R72, R176 ;  /* 0x00000048a8b0723c */ /* 0x000fe200000418b0 */
[----:B---3--:R-:W-:Y:S01]  /*bcd0*/  MOV R220, R166 ;  /* 0x000000a600dc7202 */ /* 0x008fe20000000f00 */
[----:B------:R-:W-:-:S03]  /*bce0*/  FADD.FTZ R203, R203, R164 ;  /* 0x000000a4cbcb7221 */ /* 0x000fc60000010000 */
[----:B------:R-:W3:Y:S01]  /*bcf0*/  MUFU.EX2 R93, R167 ;  /* 0x000000a7005d7308 */ /* 0x000ee20000000800 */
[----:B----4-:R-:W-:Y:S01]  /*bd00*/  F2FP.BF16.F32.PACK_AB R164, R218, R212 ;  /* 0x000000d4daa4723e */ /* 0x010fe200000010ff */
[----:B------:R-:W-:Y:S01]  /*bd10*/  HMMA.16816.F32.BF16 R68, R116, R134, R68 ;  /* 0x000000867444723c */ /* 0x000fe20000041844 */
[----:B-1----:R-:W-:Y:S01]  /*bd20*/  F2FP.BF16.F32.PACK_AB R166, R222, R219 ;  /* 0x000000dbdea6723e */ /* 0x002fe200000010ff */
[----:B------:R-:W-:-:S04]  /*bd30*/  FADD.FTZ R196, R215, R196 ;  /* 0x000000c4d7c47221 */ /* 0x000fc80000010000 */
[----:B------:R-:W-:Y:S01]  /*bd40*/  MUFU.EX2 R110, R185 ;  /* 0x000000b9006e7308 */ /* 0x000fe20000000800 */
[C---:B------:R-:W-:Y:S06]  /*bd50*/  HMMA.16816.F32.BF16 R84, R116.reuse, R130, R84 ;  /* 0x000000827454723c */ /* 0x040fec0000041854 */
[C---:B------:R-:W-:Y:S01]  /*bd60*/  HMMA.16816.F32.BF16 R96, R116.reuse, R160, R96 ;  /* 0x000000a07460723c */ /* 0x040fe20000041860 */
[----:B------:R-:W-:Y:S05]  /*bd70*/  MUFU.EX2 R109, R184 ;  /* 0x000000b8006d7308 */ /* 0x000fea0000000800 */
[----:B------:R-:W-:Y:S06]  /*bd80*/  HMMA.16816.F32.BF16 R100, R116, R74, R100 ;  /* 0x0000004a7464723c */ /* 0x000fec0000041864 */
[C---:B------:R-:W-:Y:S06]  /*bd90*/  HMMA.16816.F32.BF16 R60, R168.reuse, R132, R60 ;  /* 0x00000084a83c723c */ /* 0x040fec000004183c */
[C---:B------:R-:W-:Y:S06]  /*bda0*/  HMMA.16816.F32.BF16 R64, R168.reuse, R134, R64 ;  /* 0x00000086a840723c */ /* 0x040fec0000041840 */
[C---:B------:R-:W-:Y:S06]  /*bdb0*/  HMMA.16816.F32.BF16 R116, R168.reuse, R128, R76 ;  /* 0x00000080a874723c */ /* 0x040fec000004184c */
[C---:B------:R-:W-:Y:S06]  /*bdc0*/  HMMA.16816.F32.BF16 R132, R168.reuse, R148, R112 ;  /* 0x00000094a884723c */ /* 0x040fec0000041870 */
[C---:B------:R-:W-:Y:S01]  /*bdd0*/  HMMA.16816.F32.BF16 R144, R168.reuse, R150, R144 ;  /* 0x00000096a890723c */ /* 0x040fe20000041890 */
[----:B------:R-:W-:Y:S01]  /*bde0*/  FADD.FTZ R207, R199, R196 ;  /* 0x000000c4c7cf7221 */ /* 0x000fe20000010000 */
[----:B------:R-:W-:Y:S01]  /*bdf0*/  MOV R217, R108 ;  /* 0x0000006c00d97202 */ /* 0x000fe20000000f00 */
[----:B------:R-:W-:Y:S03]  /*be00*/  LDSM.16.MT88.4 R112, [R240+0xd800] ;  /* 0x00d80000f070783b */ /* 0x000fe60000004200 */
[C---:B------:R-:W-:Y:S01]  /*be10*/  HMMA.16816.F32.BF16 R128, R168.reuse, R130, R80 ;  /* 0x00000082a880723c */ /* 0x040fe20000041850 */
[----:B------:R-:W1:Y:S05]  /*be20*/  LDSM.16.MT88.4 R80, [R242+0xd800] ;  /* 0x00d80000f250783b */ /* 0x000e6a0000004200 */
[C---:B------:R-:W-:Y:S06]  /*be30*/  HMMA.16816.F32.BF16 R148, R168.reuse, R160, R120 ;  /* 0x000000a0a894723c */ /* 0x040fec0000041878 */
[----:B------:R-:W-:Y:S07]  /*be40*/  HMMA.16816.F32.BF16 R160, R168, R162, R124 ;  /* 0x000000a2a8a0723c */ /* 0x000fee000004187c */
[----:B------:R-:W-:-:S02]  /*be50*/  MOV R124, R89 ;  /* 0x00000059007c7202 */ /* 0x000fc40000000f00 */
[----:B------:R-:W-:Y:S02]  /*be60*/  MOV R89, R187 ;  /* 0x000000bb00597202 */ /* 0x000fe40000000f00 */
[----:B---3--:R-:W-:Y:S02]  /*be70*/  MOV R216, R93 ;  /* 0x0000005d00d87202 */ /* 0x008fe40000000f00 */
[----:B------:R-:W-:Y:S01]  /*be80*/  MOV R215, R92 ;  /* 0x0000005c00d77202 */ /* 0x000fe20000000f00 */
[----:B------:R-:W-:Y:S01]  /*be90*/  HMMA.16816.F32.BF16 R168, R168, R74, R4 ;  /* 0x0000004aa8a8723c */ /* 0x000fe20000041804 */
[----:B--2---:R-:W-:Y:S02]  /*bea0*/  FFMA.FTZ R214, R107, R3, R214 ;  /* 0x000000036bd67223 */ /* 0x004fe400000100d6 */
[----:B------:R-:W2:Y:S02]  /*beb0*/  MUFU.EX2 R3, R213 ;  /* 0x000000d500037308 */ /* 0x000ea40000000800 */
[----:B------:R-:W-:Y:S01]  /*bec0*/  FADD.FTZ R72, R197, R214 ;  /* 0x000000d6c5487221 */ /* 0x000fe20000010000 */
[----:B------:R-:W-:Y:S01]  /*bed0*/  FADD.FTZ R214, R198, R165 ;  /* 0x000000a5c6d67221 */ /* 0x000fe20000010000 */
[----:B------:R-:W-:Y:S01]  /*bee0*/  F2FP.BF16.F32.PACK_AB R165, R221, R206 ;  /* 0x000000cedda5723e */ /* 0x000fe200000010ff */
[----:B------:R-:W-:Y:S01]  /*bef0*/  LDSM.16.MT88.4 R196, [R241+0xd800] ;  /* 0x00d80000f1c4783b */ /* 0x000fe20000004200 */
[----:B--2---:R-:W-:-:S02]  /*bf00*/  F2FP.BF16.F32.PACK_AB R167, R3, R204 ;  /* 0x000000cc03a7723e */ /* 0x004fc400000010ff */
[----:B------:R-:W-:Y:S02]  /*bf10*/  MOV R213, R111 ;  /* 0x0000006f00d57202 */ /* 0x000fe40000000f00 */
[----:B------:R-:W-:Y:S02]  /*bf20*/  MOV R111, R90 ;  /* 0x0000005a006f7202 */ /* 0x000fe40000000f00 */
[----:B------:R-:W-:Y:S02]  /*bf30*/  MOV R90, R186 ;  /* 0x000000ba005a7202 */ /* 0x000fe40000000f00 */
[----:B------:R-:W-:Y:S01]  /*bf40*/  HMMA.16816.F32.BF16 R184, R164, R182, R20 ;  /* 0x000000b6a4b8723c */ /* 0x000fe20000041814 */
[----:B------:R-:W2:Y:S01]  /*bf50*/  LDSM.16.MT88.4 R20, [R244+0xf800] ;  /* 0x00f80000f414783b */ /* 0x000ea20000004200 */
[----:B------:R-:W-:Y:S02]  /*bf60*/  F2FP.BF16.F32.PACK_AB R4, R106, R110 ;  /* 0x0000006e6a04723e */ /* 0x000fe400000010ff */
[----:B------:R-:W-:-:S02]  /*bf70*/  F2FP.BF16.F32.PACK_AB R5, R215, R109 ;  /* 0x0000006dd705723e */ /* 0x000fc400000010ff */
[----:B------:R-:W-:Y:S02]  /*bf80*/  F2FP.BF16.F32.PACK_AB R6, R217, R216 ;  /* 0x000000d8d906723e */ /* 0x000fe400000010ff */
[----:B------:R-:W-:Y:S02]  /*bf90*/  F2FP.BF16.F32.PACK_AB R7, R220, R213 ;  /* 0x000000d5dc07723e */ /* 0x000fe400000010ff */
        /* <DEDUP_REMOVED lines=9> */
[----:B------:R-:W-:Y:S01]  /*c030*/  HMMA.16816.F32.BF16 R192, R4, R180, R12 ;  /* 0x000000b404c0723c */ /* 0x000fe2000004180c */
[----:B------:R-:W-:Y:S01]  /*c040*/  MOV R92, R190 ;  /* 0x000000be005c7202 */ /* 0x000fe20000000f00 */
[----:B------:R-:W-:Y:S01]  /*c050*/  LDSM.16.MT88.4 R12, [R241+0xf800] ;  /* 0x00f80000f10c783b */ /* 0x000fe20000004200 */
[----:B------:R-:W-:-:S02]  /*c060*/  MOV R88, R189 ;  /* 0x000000bd00587202 */ /* 0x000fc40000000f00 */
[----:B------:R-:W-:Y:S02]  /*c070*/  MOV R91, R188 ;  /* 0x000000bc005b7202 */ /* 0x000fe40000000f00 */
[----:B------:R-:W-:Y:S01]  /*c080*/  HMMA.16816.F32.BF16 R188, R164, R180, R8 ;  /* 0x000000b4a4bc723c */ /* 0x000fe20000041808 */
[----:B------:R-:W-:Y:S05]  /*c090*/  LDSM.16.MT88.4 R8, [R240+0xf800] ;  /* 0x00f80000f008783b */ /* 0x000fea0000004200 */
[----:B------:R-:W-:Y:S01]  /*c0a0*/  HMMA.16816.F32.BF16 R180, R4, R182, R16 ;  /* 0x000000b604b4723c */ /* 0x000fe20000041810 */
[----:B------:R-:W3:Y:S01]  /*c0b0*/  LDSM.16.MT88.4 R16, [R242+0xf800] ;  /* 0x00f80000f210783b */ /* 0x000ee20000004200 */
[----:B------:R-:W-:-:S04]  /*c0c0*/  FADD.FTZ R205, R205, R72 ;  /* 0x00000048cdcd7221 */ /* 0x000fc80000010000 */
[----:B-1----:R-:W-:Y:S01]  /*c0d0*/  HMMA.16816.F32.BF16 R76, R164, R82, R36 ;  /* 0x00000052a44c723c */ /* 0x002fe20000041824 */
[----:B------:R-:W-:-:S06]  /*c0e0*/  FADD.FTZ R203, R202, R203 ;  /* 0x000000cbcacb7221 */ /* 0x000fcc0000010000 */
[----:B------:R-:W-:Y:S01]  /*c0f0*/  MOV R39, R91 ;  /* 0x0000005b00277202 */ /* 0x000fe20000000f00 */
[----:B------:R-:W-:Y:S01]  /*c100*/  HMMA.16816.F32.BF16 R72, R164, R80, R24 ;  /* 0x00000050a448723c */ /* 0x000fe20000041818 */
[----:B------:R-:W-:Y:S02]  /*c110*/  MOV R37, R89 ;  /* 0x0000005900257202 */ /* 0x000fe40000000f00 */
[----:B------:R-:W-:-:S03]  /*c120*/  MOV R38, R90 ;  /* 0x0000005a00267202 */ /* 0x000fc60000000f00 */
[----:B--2---:R-:W-:Y:S01]  /*c130*/  HMMA.16816.F32.BF16 R120, R164, R20, R56 ;  /* 0x00000014a478723c */ /* 0x004fe20000041838 */
[----:B------:R-:W-:Y:S01]  /*c140*/  MOV R24, R88 ;  /* 0x0000005800187202 */ /* 0x000fe20000000f00 */
[----:B------:R-:W-:-:S04]  /*c150*/  FADD.FTZ R205, R0, R205 ;  /* 0x000000cd00cd7221 */ /* 0x000fc80000010000 */
[----:B------:R-:W-:Y:S01]  /*c160*/  HMMA.16816.F32.BF16 R88, R164, R196, R40 ;  /* 0x000000c4a458723c */ /* 0x000fe20000041828 */
[----:B------:R-:W-:Y:S01]  /*c170*/  MOV R57, R39 ;  /* 0x0000002700397202 */ /* 0x000fe20000000f00 */
[----:B------:R-:W-:Y:S01]  /*c180*/  FADD.FTZ R214, R201, R214 ;  /* 0x000000d6c9d67221 */ /* 0x000fe20000010000 */
[----:B------:R-:W-:-:S04]  /*c190*/  MOV R58, R38 ;  /* 0x00000026003a7202 */ /* 0x000fc80000000f00 */
[----:B------:R-:W-:Y:S02]  /*c1a0*/  MOV R43, R92 ;  /* 0x0000005c002b7202 */ /* 0x000fe40000000f00 */
[----:B------:R-:W-:Y:S02]  /*c1b0*/  MOV R42, R93 ;  /* 0x0000005d002a7202 */ /* 0x000fe40000000f00 */
[----:B------:R-:W-:Y:S02]  /*c1c0*/  MOV R41, R94 ;  /* 0x0000005e00297202 */ /* 0x000fe40000000f00 */
[----:B------:R-:W-:Y:S02]  /*c1d0*/  MOV R40, R95 ;  /* 0x0000005f00287202 */ /* 0x000fe40000000f00 */
[----:B------:R-:W-:Y:S01]  /*c1e0*/  HMMA.16816.F32.BF16 R92, R164, R198, R52 ;  /* 0x000000c6a45c723c */ /* 0x000fe20000041834 */
[----:B------:R-:W-:Y:S01]  /*c1f0*/  MOV R59, R37 ;  /* 0x00000025003b7202 */ /* 0x000fe20000000f00 */
[----:B------:R-:W-:Y:S01]  /*c200*/  FADD.FTZ R203, R57, R203 ;  /* 0x000000cb39cb7221 */ /* 0x000fe20000010000 */
[----:B------:R-:W-:-:S04]  /*c210*/  FADD.FTZ R207, R200, R207 ;  /* 0x000000cfc8cf7221 */ /* 0x000fc80000010000 */
[----:B------:R-:W-:Y:S02]  /*c220*/  MOV R52, R111 ;  /* 0x0000006f00347202 */ /* 0x000fe40000000f00 */
        /* <DEDUP_REMOVED lines=11> */
[----:B------:R-:W-:Y:S01]  /*c2e0*/  MOV R27, R106 ;  /* 0x0000006a001b7202 */ /* 0x000fe20000000f00 */
[----:B------:R-:W-:Y:S01]  /*c2f0*/  FADD.FTZ R239, R239, R0 ;  /* 0x00000000efef7221 */ /* 0x000fe20000010000 */
[----:B------:R-:W-:Y:S01]  /*c300*/  MOV R36, R24 ;  /* 0x0000001800247202 */ /* 0x000fe20000000f00 */
[C---:B------:R-:W-:Y:S01]  /*c310*/  HMMA.16816.F32.BF16 R104, R164.reuse, R112, R152 ;  /* 0x00000070a468723c */ /* 0x040fe20000041898 */
[----:B------:R-:W-:Y:S01]  /*c320*/  MOV R26, R109 ;  /* 0x0000006d001a7202 */ /* 0x000fe20000000f00 */
[----:B------:R-:W-:Y:S01]  /*c330*/  FADD.FTZ R214, R42, R214 ;  /* 0x000000d62ad67221 */ /* 0x000fe20000010000 */
[----:B------:R-:W-:Y:S01]  /*c340*/  MOV R25, R110 ;  /* 0x0000006e00197202 */ /* 0x000fe20000000f00 */
[----:B------:R-:W-:Y:S01]  /*c350*/  FADD.FTZ R0, R225, R203 ;  /* 0x000000cbe1007221 */ /* 0x000fe20000010000 */
[----:B------:R-:W-:Y:S01]  /*c360*/  MOV R37, R124 ;  /* 0x0000007c00257202 */ /* 0x000fe20000000f00 */
[----:B------:R-:W-:Y:S01]  /*c370*/  HMMA.16816.F32.BF16 R108, R164, R114, R68 ;  /* 0x00000072a46c723c */ /* 0x000fe20000041844 */
[----:B------:R-:W-:-:S02]  /*c380*/  MOV R38, R125 ;  /* 0x0000007d00267202 */ /* 0x000fc40000000f00 */
[----:B------:R-:W-:Y:S02]  /*c390*/  MOV R39, R126 ;  /* 0x0000007e00277202 */ /* 0x000fe40000000f00 */
[----:B------:R-:W-:Y:S01]  /*c3a0*/  MOV R24, R127 ;  /* 0x0000007f00187202 */ /* 0x000fe20000000f00 */
[----:B---3--:R-:W-:Y:S01]  /*c3b0*/  HMMA.16816.F32.BF16 R136, R164, R16, R136 ;  /* 0x00000010a488723c */ /* 0x008fe20000041888 */
[----:B------:R-:W-:Y:S01]  /*c3c0*/  FADD.FTZ R207, R43, R207 ;  /* 0x000000cf2bcf7221 */ /* 0x000fe20000010000 */
[----:B------:R-:W-:-:S04]  /*c3d0*/  FADD.FTZ R223, R223, R0 ;  /* 0x00000000dfdf7221 */ /* 0x000fc80000010000 */
[C---:B------:R-:W-:Y:S06]  /*c3e0*/  HMMA.16816.F32.BF16 R140, R164.reuse, R18, R140 ;  /* 0x00000012a48c723c */ /* 0x040fec000004188c */
[C---:B------:R-:W-:Y:S06]  /*c3f0*/  HMMA.16816.F32.BF16 R156, R164.reuse, R14, R156 ;  /* 0x0000000ea49c723c */ /* 0x040fec000004189c */
[C---:B------:R-:W-:Y:S01]  /*c400*/  HMMA.16816.F32.BF16 R172, R164.reuse, R8, R172 ;  /* 0x00000008a4ac723c */ /* 0x040fe200000418ac */
[----:B------:R-:W-:Y:S01]  /*c410*/  FADD.FTZ R239, R2, R239 ;  /* 0x000000ef02ef7221 */ /* 0x000fe20000010000 */
[----:B------:R1:W5:Y:S04]  /*c420*/  LDL.LU R225, [R1+0x80] ;  /* 0x0000800001e17983 */ /* 0x0003680000300800 */
[C---:B------:R-:W-:Y:S06]  /*c430*/  HMMA.16816.F32.BF16 R124, R164.reuse, R22, R84 ;  /* 0x00000016a47c723c */ /* 0x040fec0000041854 */
[C---:B------:R-:W-:Y:S06]  /*c440*/  HMMA.16816.F32.BF16 R152, R164.reuse, R12, R96 ;  /* 0x0000000ca498723c */ /* 0x040fec0000041860 */
[----:B------:R-:W-:Y:S06]  /*c450*/  HMMA.16816.F32.BF16 R164, R164, R10, R100 ;  /* 0x0000000aa4a4723c */ /* 0x000fec0000041864 */
[C---:B------:R-:W-:Y:S06]  /*c460*/  HMMA.16816.F32.BF16 R68, R4.reuse, R80, R28 ;  /* 0x000000500444723c */ /* 0x040fec000004181c */
        /* <DEDUP_REMOVED lines=14> */
[----:B------:R-:W-:-:S06]  /*c550*/  FADD.FTZ R239, R234, R239 ;  /* 0x000000efeaef7221 */ /* 0x000fcc0000010000 */
[----:B------:R-:W-:Y:S01]  /*c560*/  FADD.FTZ R5, R224, R214 ;  /* 0x000000d6e0057221 */ /* 0x000fe20000010000 */
[----:B------:R-:W-:Y:S01]  /*c570*/  FADD.FTZ R4, R211, R207 ;  /* 0x000000cfd3047221 */ /* 0x000fe20000010000 */
[----:B------:R-:W-:Y:S01]  /*c580*/  FADD.FTZ R223, R36, R223 ;  /* 0x000000df24df7221 */ /* 0x000fe20000010000 */
[----:B------:R-:W-:Y:S01]  /*c590*/  FADD.FTZ R239, R236, R239 ;  /* 0x000000efecef7221 */ /* 0x000fe20000010000 */
[----:B------:R-:W-:Y:S01]  /*c5a0*/  FADD.FTZ R232, R232, R5 ;  /* 0x00000005e8e87221 */ /* 0x000fe20000010000 */
[----:B------:R-:W-:Y:S01]  /*c5b0*/  FADD.FTZ R4, R233, R4 ;  /* 0x00000004e9047221 */ /* 0x000fe20000010000 */
[----:B------:R1:W5:Y:S02]  /*c5c0*/  LDL.LU R224, [R1+0x7c] ;  /* 0x00007c0001e07983 */ /* 0x0003640000300800 */
        /* <DEDUP_REMOVED lines=49> */
[----:B------:R-:W3:Y:S01]  /*c8e0*/  S2R R233, SR_TID.X ;  /* 0x0000000000e97919 */ /* 0x000ee20000002100 */
[----:B------:R-:W-:Y:S01]  /*c8f0*/  IMAD.U32 R7, RZ, RZ, UR11 ;  /* 0x0000000bff077e24 */ /* 0x000fe2000f8e00ff */
[----:B------:R-:W-:Y:S02]  /*c900*/  UIADD3 UR4, UR11, UR4, URZ ;  /* 0x000000040b047290 */ /* 0x000fe4000fffe03f */
[----:B-----5:R-:W-:Y:S01]  /*c910*/  LEA R15, P0, R6, R208, 0x6 ;  /* 0x000000d0060f7211 */ /* 0x020fe200078030ff */
[----:B------:R-:W4:Y:S03]  /*c920*/  @!P3 LDC.64 R12, c[0x0][0x220] ;  /* 0x00008800ff0cbb82 */ /* 0x000f260000000a00 */
[----:B------:R-:W-:Y:S01]  /*c930*/  IMAD.U32 R7, RZ, RZ, UR4 ;  /* 0x00000004ff077e24 */ /* 0x000fe2000f8e00ff */
[----:B-1----:R-:W-:-:S04]  /*c940*/  @!P3 LEA R16, P1, R15, R4, 0x1 ;  /* 0x000000040f10b211 */ /* 0x002fc800078208ff */
[----:B------:R-:W1:Y:S01]  /*c950*/  @!P3 LDC.64 R8, c[0x0][0x220] ;  /* 0x00008800ff08bb82 */ /* 0x000e620000000a00 */
[----:B------:R-:W-:Y:S01]  /*c960*/  LEA.HI.X R0, R6, R211, R7, 0x6, P0 ;  /* 0x000000d306007211 */ /* 0x000fe200000f3407 */
[----:B------:R-:W-:Y:S03]  /*c970*/  @P3 STS.128 [R252+0xc000], RZ ;  /* 0x00c000fffc003388 */ /* 0x000fe60000000c00 */
[----:B------:R-:W-:-:S03]  /*c980*/  @!P3 LEA.HI.X R17, R15, R5, R0, 0x1, P1 ;  /* 0x000000050f11b211 */ /* 0x000fc600008f0c00 */
[----:B------:R-:W1:Y:S01]  /*c990*/  @!P2 LDC.64 R10, c[0x0][0x220] ;  /* 0x00008800ff0aab82 */ /* 0x000e620000000a00 */
        /* <DEDUP_REMOVED lines=13> */
[----:B----4-:R-:W-:Y:S01]  /*ca70*/  @!P3 LEA R20, P0, R15, R12, 0x1 ;  /* 0x0000000c0f14b211 */ /* 0x010fe200078008ff */
[----:B---3--:R-:W-:Y:S01]  /*ca80*/  IMAD.SHL.U32 R233, R233, 0x2, RZ ;  /* 0x00000002e9e97824 */ /* 0x008fe200078e00ff */
[----:B------:R-:W-:Y:S01]  /*ca90*/  IADD3 R12, P4, R15, UR23, RZ ;  /* 0x000000170f0c7c10 */ /* 0x000fe2000ff9e0ff */
[----:B------:R-:W-:Y:S01]  /*caa0*/  @P3 STS.128 [R252+0xc800], RZ ;  /* 0x00c800fffc003388 */ /* 0x000fe20000000c00 */
[----:B------:R-:W-:Y:S01]  /*cab0*/  IADD3.X R0, R0, UR22, RZ, P1, !PT ;  /* 0x0000001600007c10 */ /* 0x000fe20008ffe4ff */
[----:B------:R-:W3:Y:S01]  /*cac0*/  @!P3 LDC.64 R4, c[0x0][0x220] ;  /* 0x00008800ff04bb82 */ /* 0x000ee20000000a00 */
[----:B-1----:R-:W-:-:S02]  /*cad0*/  @!P3 LEA R22, P1, R12, R8, 0x1 ;  /* 0x000000080c16b211 */ /* 0x002fc400078208ff */
[----:B------:R-:W-:Y:S02]  /*cae0*/  @!P3 LEA.HI.X R21, R15, R13, R0, 0x1, P0 ;  /* 0x0000000d0f15b211 */ /* 0x000fe400000f0c00 */
[----:B------:R-:W-:Y:S02]  /*caf0*/  IADD3.X R8, R0, UR22, RZ, P4, !PT ;  /* 0x0000001600087c10 */ /* 0x000fe4000a7fe4ff */
[----:B------:R-:W-:Y:S01]  /*cb00*/  LOP3.LUT R233, R233, 0x6, RZ, 0xc0, !PT ;  /* 0x00000006e9e97812 */ /* 0x000fe200078ec0ff */
[----:B------:R-:W1:Y:S01]  /*cb10*/  @!P2 LDC.64 R2, c[0x0][0x220] ;  /* 0x00008800ff02ab82 */ /* 0x000e620000000a00 */
[C---:B------:R-:W-:Y:S01]  /*cb20*/  @!P2 LEA R14, P0, R15.reuse, R10, 0x1 ;  /* 0x0000000a0f0ea211 */ /* 0x040fe200078008ff */
[----:B------:R-:W-:Y:S01]  /*cb30*/  @!PT LDS RZ, [RZ] ;  /* 0x00000000fffff984 */ /* 0x000fe20000000800 */
[----:B------:R-:W-:Y:S01]  /*cb40*/  @!PT LDS RZ, [RZ] ;  /* 0x00000000fffff984 */ /* 0x000fe20000000800 */
[----:B------:R-:W-:Y:S01]  /*cb50*/  @!PT LDS RZ, [RZ] ;  /* 0x00000000fffff984 */ /* 0x000fe20000000800 */
[----:B------:R-:W-:Y:S01]  /*cb60*/  @!P3 LDGSTS.E.BYPASS.LTC128B.128 [R252+0xc800], desc[UR20][R20.64] ;  /* 0x0c80000014fcbfae */ /* 0x000fe2000b901d54 */
[C---:B------:R-:W-:Y:S02]  /*cb70*/  IADD3 R10, P5, R12.reuse, UR23, RZ ;  /* 0x000000170c0a7c10 */ /* 0x040fe4000ffbe0ff */
[----:B------:R-:W-:Y:S01]  /*cb80*/  @!P3 LEA.HI.X R23, R12, R9, R8, 0x1, P1 ;  /* 0x000000090c17b211 */ /* 0x000fe200008f0c08 */
[----:B------:R-:W-:Y:S01]  /*cb90*/  @P2 STS.128 [R252+0xe800], RZ ;  /* 0x00e800fffc002388 */ /* 0x000fe20000000c00 */
[----:B------:R-:W-:-:S02]  /*cba0*/  @!P2 LEA.HI.X R15, R15, R11, R0, 0x1, P0 ;  /* 0x0000000b0f0fa211 */ /* 0x000fc400000f0c00 */
[----:B--2---:R-:W-:Y:S02]  /*cbb0*/  @!P2 LEA R6, P1, R12, R6, 0x1 ;  /* 0x000000060c06a211 */ /* 0x004fe400078208ff */
[----:B------:R-:W-:Y:S01]  /*cbc0*/  IADD3.X R0, R8, UR22, RZ, P5, !PT ;  /* 0x0000001608007c10 */ /* 0x000fe2000affe4ff */
[----:B------:R-:W-:Y:S01]  /*cbd0*/  @!PT LDS RZ, [RZ] ;  /* 0x00000000fffff984 */ /* 0x000fe20000000800 */
[----:B------:R-:W-:Y:S01]  /*cbe0*/  @!PT LDS RZ, [RZ] ;  /* 0x00000000fffff984 */ /* 0x000fe20000000800 */
[----:B------:R-:W-:Y:S01]  /*cbf0*/  @!PT LDS RZ, [RZ] ;  /* 0x00000000fffff984 */ /* 0x000fe20000000800 */
[----:B------:R-:W-:Y:S01]  /*cc00*/  @!P2 LDGSTS.E.BYPASS.LTC128B.128 [R252+0xe800], desc[UR20][R14.64+0x80] ;  /* 0x0e8000800efcafae */ /* 0x000fe2000b901d54 */
[----:B------:R-:W-:Y:S02]  /*cc10*/  @!P2 LEA.HI.X R7, R12, R7, R8, 0x1, P1 ;  /* 0x000000070c07a211 */ /* 0x000fe400008f0c08 */
        /* <DEDUP_REMOVED lines=31> */
[----:B------:R-:W1:Y:S01]  /*ce10*/  LDSM.16.M88.4 R40, [R249+0x2000] ;  /* 0x00200000f928783b */ /* 0x000e620000000200 */
[----:B------:R-:W-:-:S03]  /*ce20*/  IMAD R3, R3, 0x40, R233 ;  /* 0x0000004003037824 */ /* 0x000fc600078e02e9 */
[----:B------:R-:W1:Y:S01]  /*ce30*/  LDSM.16.M88.4 R212, [R248+0x800] ;  /* 0x00080000f8d4783b */ /* 0x000e620000000200 */
[----:B------:R-:W-:-:S03]  /*ce40*/  VIADD R2, R3, 0x1 ;  /* 0x0000000103027836 */ /* 0x000fc60000000000 */
[----:B------:R-:W1:Y:S01]  /*ce50*/  LDSM.16.M88.4 R204, [R248+0x1000] ;  /* 0x00100000f8cc783b */ /* 0x000e620000000200 */
[CC--:B------:R-:W-:Y:S02]  /*ce60*/  ISETP.GE.AND P5, PT, R3.reuse, R227.reuse, PT ;  /* 0x000000e30300720c */ /* 0x0c0fe40003fa6270 */
[C---:B------:R-:W-:Y:S01]  /*ce70*/  ISETP.GE.AND P0, PT, R3.reuse, R226, PT ;  /* 0x000000e20300720c */ /* 0x040fe20003f06270 */
[----:B------:R-:W1:Y:S01]  /*ce80*/  LDSM.16.M88.4 R200, [R248+0x1800] ;  /* 0x00180000f8c8783b */ /* 0x000e620000000200 */
[----:B------:R-:W-:Y:S02]  /*ce90*/  I2FP.F32.S32 R0, R2 ;  /* 0x0000000200007245 */ /* 0x000fe40000201400 */
[----:B------:R-:W-:Y:S01]  /*cea0*/  ISETP.GE.AND P6, PT, R2, R227, PT ;  /* 0x000000e30200720c */ /* 0x000fe20003fc6270 */
[----:B------:R-:W1:Y:S01]  /*ceb0*/  LDSM.16.M88.4 R32, [R251] ;  /* 0x00000000fb20783b */ /* 0x000e620000000200 */
[C---:B------:R-:W-:Y:S02]  /*cec0*/  ISETP.GE.AND P4, PT, R3.reuse, R225, PT ;  /* 0x000000e10300720c */ /* 0x040fe40003f86270 */
[----:B------:R-:W-:Y:S01]  /*ced0*/  ISETP.GE.AND P1, PT, R3, R224, PT ;  /* 0x000000e00300720c */ /* 0x000fe20003f26270 */
[C---:B--2---:R-:W-:Y:S01]  /*cee0*/  HMMA.16816.F32.BF16 R28, R36.reuse, R60, RZ ;  /* 0x0000003c241c723c */ /* 0x044fe200000418ff */
[----:B------:R-:W2:Y:S04]  /*cef0*/  LDSM.16.M88.4 R196, [R249] ;  /* 0x00000000f9c4783b */ /* 0x000ea80000000200 */
[----:B------:R-:W0:Y:S01]  /*cf00*/  LDGDEPBAR ;  /* 0x00000000000079af */ /* 0x000e220000000000 */
[C---:B---3--:R-:W-:Y:S06]  /*cf10*/  HMMA.16816.F32.BF16 R20, R36.reuse, R52, RZ ;  /* 0x000000342414723c */ /* 0x048fec00000418ff */
[C---:B----4-:R-:W-:Y:S06]  /*cf20*/  HMMA.16816.F32.BF16 R12, R36.reuse, R44, RZ ;  /* 0x0000002c240c723c */ /* 0x050fec00000418ff */
[C---:B------:R-:W-:Y:S06]  /*cf30*/  HMMA.16816.F32.BF16 R4, R36.reuse, R220, RZ ;  /* 0x000000dc2404723c */ /* 0x040fec00000418ff */
        /* <DEDUP_REMOVED lines=146> */
[----:B------:R-:W-:Y:S06]  /*d860*/  HMMA.16816.F32.BF16 R60, R220, R214, R60 ;  /* 0x000000d6dc3c723c */ /* 0x000fec000004183c */
[C---:B--2---:R-:W-:Y:S06]  /*d870*/  HMMA.16816.F32.BF16 R28, R216.reuse, R212, R28 ;  /* 0x000000d4d81c723c */ /* 0x044fec000004181c */
[----:B------:R-:W-:Y:S01]  /*d880*/  HMMA.16816.F32.BF16 R24, R216, R214, R24 ;  /* 0x000000d6d818723c */ /* 0x000fe20000041818 */
[----:B------:R-:W-:-:S05]  /*d890*/  VIADD R213, R3, 0x19 ;  /* 0x0000001903d57836 */ /* 0x000fca0000000000 */
[----:B---3--:R-:W-:Y:S01]  /*d8a0*/  HMMA.16816.F32.BF16 R20, R216, R204, R20 ;  /* 0x000000ccd814723c */ /* 0x008fe20000041814 */
[----:B------:R-:W-:-:S05]  /*d8b0*/  I2FP.F32.S32 R212, R213 ;  /* 0x000000d500d47245 */ /* 0x000fca0000201400 */
[----:B------:R-:W-:Y:S06]  /*d8c0*/  HMMA.16816.F32.BF16 R56, R220, R204, R56 ;  /* 0x000000ccdc38723c */ /* 0x000fec0000041838 */
[----:B----4-:R-:W-:Y:S01]  /*d8d0*/  HMMA.16816.F32.BF16 R4, R216, R196, R4 ;  /* 0x000000c4d804723c */ /* 0x010fe20000041804 */
[----:B------:R-:W-:Y:S01]  /*d8e0*/  FFMA.FTZ R205, R0, UR5, R65 ;  /* 0x0000000500cd7c23 */ /* 0x000fe20008010041 */
[----:B------:R-:W-:-:S04]  /*d8f0*/  VIADD R65, R3, 0x9 ;  /* 0x0000000903417836 */ /* 0x000fc80000000000 */
[----:B------:R-:W-:Y:S06]  /*d900*/  HMMA.16816.F32.BF16 R40, R220, R196, R40 ;  /* 0x000000c4dc28723c */ /* 0x000fec0000041828 */
[----:B------:R-:W-:Y:S01]  /*d910*/  HMMA.16816.F32.BF16 R36, R216, R198, R36 ;  /* 0x000000c6d824723c */ /* 0x000fe20000041824 */
[----:B------:R-:W-:-:S05]  /*d920*/  I2FP.F32.S32 R197, R3 ;  /* 0x0000000300c57245 */ /* 0x000fca0000201400 */
[----:B------:R-:W-:Y:S01]  /*d930*/  FFMA.FTZ R214, R197, UR5, R66 ;  /* 0x00000005c5d67c23 */ /* 0x000fe20008010042 */
[----:B------:R-:W-:Y:S01]  /*d940*/  VIADD R66, R3, 0x8 ;  /* 0x0000000803427836 */ /* 0x000fe20000000000 */
[----:B------:R-:W-:Y:S01]  /*d950*/  HMMA.16816.F32.BF16 R32, R220, R198, R32 ;  /* 0x000000c6dc20723c */ /* 0x000fe20000041820 */
[----:B------:R-:W-:Y:S01]  /*d960*/  FFMA.FTZ R204, R197, UR5, R64 ;  /* 0x00000005c5cc7c23 */ /* 0x000fe20008010040 */
[----:B------:R-:W-:Y:S02]  /*d970*/  VIADD R64, R3, 0x10 ;  /* 0x0000001003407836 */ /* 0x000fe40000000000 */
[C---:B------:R-:W-:Y:S01]  /*d980*/  FFMA.FTZ R28, R197.reuse, UR5, R28 ;  /* 0x00000005c51c7c23 */ /* 0x040fe2000801001c */
[----:B------:R-:W-:Y:S01]  /*d990*/  FFMA.FTZ R30, R197, UR5, R30 ;  /* 0x00000005c51e7c23 */ /* 0x000fe2000801001e */
[----:B------:R-:W-:Y:S01]  /*d9a0*/  FFMA.FTZ R197, R0, UR5, R29 ;  /* 0x0000000500c57c23 */ /* 0x000fe2000801001d */
[----:B------:R-:W-:Y:S01]  /*d9b0*/  HMMA.16816.F32.BF16 R16, R216, R206, R16 ;  /* 0x000000ced810723c */ /* 0x000fe20000041810 */
[----:B------:R-:W-:-:S05]  /*d9c0*/  I2FP.F32.S32 R199, R66 ;  /* 0x0000004200c77245 */ /* 0x000fca0000201400 */
[----:B------:R-:W-:Y:S01]  /*d9d0*/  HMMA.16816.F32.BF16 R12, R216, R200, R12 ;  /* 0x000000c8d80c723c */ /* 0x000fe2000004180c */
[C---:B------:R-:W-:Y:S01]  /*d9e0*/  FFMA.FTZ R196, R199.reuse, UR5, R24 ;  /* 0x00000005c7c47c23 */ /* 0x040fe20008010018 */
[C---:B------:R-:W-:Y:S01]  /*d9f0*/  FFMA.FTZ R29, R199.reuse, UR5, R60 ;  /* 0x00000005c71d7c23 */ /* 0x040fe2000801003c */
[----:B------:R-:W-:-:S03]  /*da00*/  FFMA.FTZ R60, R199, UR5, R26 ;  /* 0x00000005c73c7c23 */ /* 0x000fc6000801001a */
[----:B------:R-:W-:Y:S06]  /*da10*/  HMMA.16816.F32.BF16 R8, R216, R202, R8 ;  /* 0x000000cad808723c */ /* 0x000fec0000041808 */
[C---:B------:R-:W-:Y:S01]  /*da20*/  HMMA.16816.F32.BF16 R52, R220.reuse, R206, R52 ;  /* 0x000000cedc34723c */ /* 0x040fe20000041834 */
[C---:B------:R-:W-:Y:S01]  /*da30*/  FFMA.FTZ R216, R0.reuse, UR5, R67 ;  /* 0x0000000500d87c23 */ /* 0x040fe20008010043 */
[----:B------:R-:W-:Y:S01]  /*da40*/  FFMA.FTZ R67, R0, UR5, R31 ;  /* 0x0000000500437c23 */ /* 0x000fe2000801001f */
[----:B------:R-:W-:Y:S01]  /*da50*/  FFMA.FTZ R31, R199, UR5, R62 ;  /* 0x00000005c71f7c23 */ /* 0x000fe2000801003e */
[C---:B------:R-:W-:Y:S01]  /*da60*/  VIADD R62, R3.reuse, 0x11 ;  /* 0x00000011033e7836 */ /* 0x040fe20000000000 */
[----:B------:R-:W-:Y:S01]  /*da70*/  I2FP.F32.S32 R199, R64 ;  /* 0x0000004000c77245 */ /* 0x000fe20000201400 */
[----:B------:R-:W-:Y:S01]  /*da80*/  HMMA.16816.F32.BF16 R48, R220, R200, R48 ;  /* 0x000000c8dc30723c */ /* 0x000fe20000041830 */
[----:B------:R-:W-:-:S02]  /*da90*/  VIADD R207, R3, 0x20 ;  /* 0x0000002003cf7836 */ /* 0x000fc40000000000 */
[----:B------:R-:W-:Y:S01]  /*daa0*/  FFMA.FTZ R17, R212, UR5, R17 ;  /* 0x00000005d4117c23 */ /* 0x000fe20008010011 */
[----:B------:R-:W-:Y:S01]  /*dab0*/  I2FP.F32.S32 R24, R62 ;  /* 0x0000003e00187245 */ /* 0x000fe20000201400 */
[----:B------:R-:W-:Y:S01]  /*dac0*/  FFMA.FTZ R237, R199, UR5, R56 ;  /* 0x00000005c7ed7c23 */ /* 0x000fe20008010038 */
[C---:B------:R-:W-:Y:S01]  /*dad0*/  VIADD R56, R3.reuse, 0x30 ;  /* 0x0000003003387836 */ /* 0x040fe20000000000 */
[----:B------:R-:W-:Y:S01]  /*dae0*/  HMMA.16816.F32.BF16 R44, R220, R202, R44 ;  /* 0x000000cadc2c723c */ /* 0x000fe2000004182c */
[----:B------:R-:W-:Y:S01]  /*daf0*/  I2FP.F32.S32 R200, R65 ;  /* 0x0000004100c87245 */ /* 0x000fe20000201400 */
[C---:B------:R-:W-:Y:S01]  /*db00*/  FFMA.FTZ R235, R24.reuse, UR5, R57 ;  /* 0x0000000518eb7c23 */ /* 0x040fe20008010039 */
[----:B------:R-:W-:Y:S01]  /*db10*/  FFMA.FTZ R201, R24, UR5, R23 ;  /* 0x0000000518c97c23 */ /* 0x000fe20008010017 */
[C---:B------:R-:W-:Y:S02]  /*db20*/  VIADD R57, R3.reuse, 0x29 ;  /* 0x0000002903397836 */ /* 0x040fe40000000000 */
[----:B------:R-:W-:Y:S01]  /*db30*/  FFMA.FTZ R19, R212, UR5, R19 ;  /* 0x00000005d4137c23 */ /* 0x000fe20008010013 */
[----:B------:R-:W-:Y:S01]  /*db40*/  FFMA.FTZ R0, R200, UR5, R61 ;  /* 0x00000005c8007c23 */ /* 0x000fe2000801003d */
[----:B------:R-:W-:-:S02]  /*db50*/  VIADD R61, R3, 0x18 ;  /* 0x00000018033d7836 */ /* 0x000fc40000000000 */
[----:B------:R-:W-:Y:S01]  /*db60*/  FFMA.FTZ R217, R200, UR5, R63 ;  /* 0x00000005c8d97c23 */ /* 0x000fe2000801003f */
[----:B------:R-:W-:Y:S01]  /*db70*/  FFMA.FTZ R203, R24, UR5, R21 ;  /* 0x0000000518cb7c23 */ /* 0x000fe20008010015 */
[C---:B------:R-:W-:Y:S01]  /*db80*/  FFMA.FTZ R198, R200.reuse, UR5, R25 ;  /* 0x00000005c8c67c23 */ /* 0x040fe20008010019 */
[----:B------:R-:W-:Y:S01]  /*db90*/  FFMA.FTZ R63, R200, UR5, R27 ;  /* 0x00000005c83f7c23 */ /* 0x000fe2000801001b */
[----:B------:R-:W-:Y:S01]  /*dba0*/  FSEL R21, R205, -INF , !P6 ;  /* 0xff800000cd157808 */ /* 0x000fe20007000000 */
[----:B------:R-:W-:Y:S01]  /*dbb0*/  FFMA.FTZ R200, R199, UR5, R20 ;  /* 0x00000005c7c87c23 */ /* 0x000fe20008010014 */
[----:B------:R-:W-:Y:S01]  /*dbc0*/  BAR.SYNC.DEFER_BLOCKING 0x0 ;  /* 0x0000000000007b1d */ /* 0x000fe20000010000 */
[----:B------:R-:W-:Y:S01]  /*dbd0*/  ISETP.GE.AND P6, PT, R65, R227, PT ;  /* 0x000000e34100720c */ /* 0x000fe20003fc6270 */
[----:B------:R-:W-:Y:S01]  /*dbe0*/  FFMA.FTZ R20, R24, UR5, R59 ;  /* 0x0000000518147c23 */ /* 0x000fe2000801003b */
[----:B------:R-:W-:Y:S01]  /*dbf0*/  I2FP.F32.S32 R27, R61 ;  /* 0x0000003d001b7245 */ /* 0x000fe20000201400 */
[----:B------:R-:W-:Y:S01]  /*dc00*/  FFMA.FTZ R53, R212, UR5, R53 ;  /* 0x00000005d4357c23 */ /* 0x000fe20008010035 */
[----:B------:R-:W-:Y:S01]  /*dc10*/  FSEL R24, R204, -INF , !P5 ;  /* 0xff800000cc187808 */ /* 0x000fe20006800000 */
[----:B------:R-:W-:Y:S01]  /*dc20*/  VIADD R204, R3, 0x21 ;  /* 0x0000002103cc7836 */ /* 0x000fe20000000000 */
[-C--:B------:R-:W-:Y:S01]  /*dc30*/  ISETP.GE.AND P5, PT, R66, R227.reuse, PT ;  /* 0x000000e34200720c */ /* 0x080fe20003fa6270 */
[----:B------:R-:W-:Y:S01]  /*dc40*/  FFMA.FTZ R202, R27, UR5, R16 ;  /* 0x000000051bca7c23 */ /* 0x000fe20008010010 */
[----:B------:R-:W-:Y:S01]  /*dc50*/  FSEL R0, R0, -INF , !P6 ;  /* 0xff80000000007808 */ /* 0x000fe20007000000 */
[----:B------:R-:W-:Y:S01]  /*dc60*/  FFMA.FTZ R25, R199, UR5, R58 ;  /* 0x00000005c7197c23 */ /* 0x000fe2000801003a */
[-C--:B------:R-:W-:Y:S01]  /*dc70*/  ISETP.GE.AND P6, PT, R62, R227.reuse, PT ;  /* 0x000000e33e00720c */ /* 0x080fe20003fc6270 */
[----:B------:R-:W-:Y:S01]  /*dc80*/  VIADD R59, R3, 0x28 ;  /* 0x00000028033b7836 */ /* 0x000fe20000000000 */
[----:B------:R-:W-:Y:S01]  /*dc90*/  FSEL R16, R29, -INF , !P5 ;  /* 0xff8000001d107808 */ /* 0x000fe20006800000 */
[----:B------:R-:W-:Y:S01]  /*dca0*/  FFMA.FTZ R234, R27, UR5, R52 ;  /* 0x000000051bea7c23 */ /* 0x000fe20008010034 */
[-C--:B------:R-:W-:Y:S01]  /*dcb0*/  ISETP.GE.AND P5, PT, R64, R227.reuse, PT ;  /* 0x000000e34000720c */ /* 0x080fe20003fa6270 */
[----:B------:R-:W-:Y:S01]  /*dcc0*/  VIADD R52, R3, 0x38 ;  /* 0x0000003803347836 */ /* 0x000fe20000000000 */
[----:B------:R-:W-:Y:S01]  /*dcd0*/  FSEL R235, R235, -INF , !P6 ;  /* 0xff800000ebeb7808 */ /* 0x000fe20007000000 */
[----:B------:R-:W-:Y:S01]  /*dce0*/  FFMA.FTZ R206, R27, UR5, R18 ;  /* 0x000000051bce7c23 */ /* 0x000fe20008010012 */
[----:B------:R-:W-:Y:S01]  /*dcf0*/  ISETP.GE.AND P6, PT, R213, R227, PT ;  /* 0x000000e3d500720c */ /* 0x000fe20003fc6270 */
[----:B------:R-:W-:Y:S01]  /*dd00*/  FFMA.FTZ R199, R199, UR5, R22 ;  /* 0x00000005c7c77c23 */ /* 0x000fe20008010016 */
[----:B------:R-:W-:Y:S01]  /*dd10*/  I2FP.F32.S32 R58, R204 ;  /* 0x000000cc003a7245 */ /* 0x000fe20000201400 */
[----:B------:R-:W-:Y:S01]  /*dd20*/  FFMA.FTZ R22, R27, UR5, R54 ;  /* 0x000000051b167c23 */ /* 0x000fe20008010036 */
[----:B------:R-:W-:Y:S01]  /*dd30*/  FSEL R237, R237, -INF , !P5 ;  /* 0xff800000eded7808 */ /* 0x000fe20006800000 */
[----:B------:R-:W-:Y:S01]  /*dd40*/  VIADD R54, R3, 0x31 ;  /* 0x0000003103367836 */ /* 0x000fe20000000000 */
[----:B------:R-:W-:Y:S01]  /*dd50*/  I2FP.F32.S32 R205, R207 ;  /* 0x000000cf00cd7245 */ /* 0x000fe20000201400 */
[----:B------:R-:W-:Y:S01]  /*dd60*/  FFMA.FTZ R49, R58, UR5, R49 ;  /* 0x000000053a317c23 */ /* 0x000fe20008010031 */
[----:B------:R-:W-:Y:S01]  /*dd70*/  ISETP.GE.AND P5, PT, R61, R227, PT ;  /* 0x000000e33d00720c */ /* 0x000fe20003fa6270 */
[----:B------:R-:W-:Y:S01]  /*dd80*/  FFMA.FTZ R55, R212, UR5, R55 ;  /* 0x00000005d4377c23 */ /* 0x000fe20008010037 */
[----:B------:R-:W-:Y:S01]  /*dd90*/  FSEL R236, R53, -INF , !P6 ;  /* 0xff80000035ec7808 */ /* 0x000fe20007000000 */
[C---:B------:R-:W-:Y:S01]  /*dda0*/  FFMA.FTZ R48, R205.reuse, UR5, R48 ;  /* 0x00000005cd307c23 */ /* 0x040fe20008010030 */
[----:B------:R-:W-:Y:S01]  /*ddb0*/  I2FP.F32.S32 R53, R59 ;  /* 0x0000003b00357245 */ /* 0x000fe20000201400 */
[----:B------:R-:W-:Y:S01]  /*ddc0*/  FFMA.FTZ R50, R205, UR5, R50 ;  /* 0x00000005cd327c23 */ /* 0x000fe20008010032 */
[----:B------:R-:W-:Y:S01]  /*ddd0*/  FSEL R234, R234, -INF , !P5 ;  /* 0xff800000eaea7808 */ /* 0x000fe20006800000 */
[----:B------:R-:W-:Y:S01]  /*dde0*/  FFMA.FTZ R51, R58, UR5, R51 ;  /* 0x000000053a337c23 */ /* 0x000fe20008010033 */
[-C--:B------:R-:W-:Y:S01]  /*ddf0*/  ISETP.GE.AND P6, PT, R204, R227.reuse, PT ;  /* 0x000000e3cc00720c */ /* 0x080fe20003fc6270 */
[----:B------:R-:W-:Y:S01]  /*de00*/  FFMA.FTZ R232, R53, UR5, R44 ;  /* 0x0000000535e87c23 */ /* 0x000fe2000801002c */
[----:B------:R-:W-:Y:S01]  /*de10*/  ISETP.GE.AND P5, PT, R207, R227, PT ;  /* 0x000000e3cf00720c */ /* 0x000fe20003fa6270 */
[----:B------:R-:W-:Y:S01]  /*de20*/  FFMA.FTZ R46, R53, UR5, R46 ;  /* 0x00000005352e7c23 */ /* 0x000fe2000801002e */
[----:B------:R-:W-:Y:S01]  /*de30*/  FSEL R233, R49, -INF , !P6 ;  /* 0xff80000031e97808 */ /* 0x000fe20007000000 */
[----:B------:R-:W-:Y:S01]  /*de40*/  VIADD R3, R3, 0x39 ;  /* 0x0000003903037836 */ /* 0x000fe20000000000 */
[----:B------:R-:W-:Y:S01]  /*de50*/  I2FP.F32.S32 R44, R57 ;  /* 0x00000039002c7245 */ /* 0x000fe20000201400 */
[C---:B------:R-:W-:Y:S01]  /*de60*/  FFMA.FTZ R14, R205.reuse, UR5, R14 ;  /* 0x00000005cd0e7c23 */ /* 0x040fe2000801000e */
[----:B------:R-:W-:Y:S01]  /*de70*/  FSEL R215, R48, -INF , !P5 ;  /* 0xff80000030d77808 */ /* 0x000fe20006800000 */
[----:B------:R-:W-:Y:S01]  /*de80*/  FFMA.FTZ R12, R205, UR5, R12 ;  /* 0x00000005cd0c7c23 */ /* 0x000fe2000801000c */
[----:B------:R-:W-:Y:S01]  /*de90*/  I2FP.F32.S32 R49, R56 ;  /* 0x0000003800317245 */ /* 0x000fe20000201400 */
[C---:B------:R-:W-:Y:S01]  /*dea0*/  FFMA.FTZ R18, R44.reuse, UR5, R45 ;  /* 0x000000052c127c23 */ /* 0x040fe2000801002d */
[-C--:B------:R-:W-:Y:S01]  /*deb0*/  ISETP.GE.AND P5, PT, R59, R227.reuse, PT ;  /* 0x000000e33b00720c */ /* 0x080fe20003fa6270 */
[----:B------:R-:W-:Y:S01]  /*dec0*/  FFMA.FTZ R47, R44, UR5, R47 ;  /* 0x000000052c2f7c23 */ /* 0x000fe2000801002f */
[-C--:B------:R-:W-:Y:S01]  /*ded0*/  ISETP.GE.AND P6, PT, R57, R227.reuse, PT ;  /* 0x000000e33900720c */ /* 0x080fe20003fc6270 */
[C---:B------:R-:W-:Y:S01]  /*dee0*/  FFMA.FTZ R223, R49.reuse, UR5, R40 ;  /* 0x0000000531df7c23 */ /* 0x040fe20008010028 */
[----:B------:R-:W-:Y:S01]  /*def0*/  FSEL R232, R232, -INF , !P5 ;  /* 0xff800000e8e87808 */ /* 0x000fe20006800000 */
[----:B------:R-:W-:Y:S01]  /*df00*/  FFMA.FTZ R42, R49, UR5, R42 ;  /* 0x00000005312a7c23 */ /* 0x000fe2000801002a */
[----:B------:R-:W-:Y:S01]  /*df10*/  I2FP.F32.S32 R45, R52 ;  /* 0x00000034002d7245 */ /* 0x000fe20000201400 */
[----:B------:R-:W-:Y:S01]  /*df20*/  FFMA.FTZ R15, R58, UR5, R15 ;  /* 0x000000053a0f7c23 */ /* 0x000fe2000801000f */
[-C--:B------:R-:W-:Y:S01]  /*df30*/  ISETP.GE.AND P5, PT, R56, R227.reuse, PT ;  /* 0x000000e33800720c */ /* 0x080fe20003fa6270 */
[----:B------:R-:W-:Y:S01]  /*df40*/  FFMA.FTZ R9, R44, UR5, R9 ;  /* 0x000000052c097c23 */ /* 0x000fe20008010009 */
[----:B------:R-:W-:Y:S01]  /*df50*/  FSEL R18, R18, -INF , !P6 ;  /* 0xff80000012127808 */ /* 0x000fe20007000000 */
[----:B------:R-:W-:Y:S01]  /*df60*/  FFMA.FTZ R32, R45, UR5, R32 ;  /* 0x000000052d207c23 */ /* 0x000fe20008010020 */
[----:B------:R-:W-:Y:S01]  /*df70*/  FSEL R223, R223, -INF , !P5 ;  /* 0xff800000dfdf7808 */ /* 0x000fe20006800000 */
[----:B------:R-:W-:Y:S01]  /*df80*/  FFMA.FTZ R34, R45, UR5, R34 ;  /* 0x000000052d227c23 */ /* 0x000fe20008010022 */
[-C--:B------:R-:W-:Y:S01]  /*df90*/  ISETP.GE.AND P5, PT, R52, R227.reuse, PT ;  /* 0x000000e33400720c */ /* 0x080fe20003fa6270 */
[----:B------:R1:W-:Y:S01]  /*dfa0*/  STL [R1+0xc], R18 ;  /* 0x00000c1201007387 */ /* 0x0003e20000100800 */
[----:B------:R-:W-:Y:S01]  /*dfb0*/  FSEL R29, R214, -INF , !P0 ;  /* 0xff800000d61d7808 */ /* 0x000fe20004000000 */
[----:B------:R-:W-:Y:S01]  /*dfc0*/  FFMA.FTZ R10, R53, UR5, R10 ;  /* 0x00000005350a7c23 */ /* 0x000fe2000801000a */
[----:B------:R-:W-:Y:S01]  /*dfd0*/  ISETP.GE.AND P0, PT, R66, R226, PT ;  /* 0x000000e24200720c */ /* 0x000fe20003f06270 */
[----:B------:R-:W-:Y:S01]  /*dfe0*/  FFMA.FTZ R4, R49, UR5, R4 ;  /* 0x0000000531047c23 */ /* 0x000fe20008010004 */
[----:B------:R-:W-:Y:S01]  /*dff0*/  I2FP.F32.S32 R40, R54 ;  /* 0x0000003600287245 */ /* 0x000fe20000201400 */
[----:B------:R-:W-:Y:S01]  /*e000*/  FFMA.FTZ R13, R58, UR5, R13 ;  /* 0x000000053a0d7c23 */ /* 0x000fe2000801000d */
[----:B------:R-:W-:Y:S01]  /*e010*/  FSEL R23, R31, -INF , !P0 ;  /* 0xff8000001f177808 */ /* 0x000fe20004000000 */
[----:B------:R-:W-:Y:S01]  /*e020*/  FFMA.FTZ R8, R53, UR5, R8 ;  /* 0x0000000535087c23 */ /* 0x000fe20008010008 */
[-C--:B------:R-:W-:Y:S01]  /*e030*/  ISETP.GE.AND P0, PT, R64, R226.reuse, PT ;  /* 0x000000e24000720c */ /* 0x080fe20003f06270 */
[----:B------:R-:W-:Y:S01]  /*e040*/  FFMA.FTZ R41, R40, UR5, R41 ;  /* 0x0000000528297c23 */ /* 0x000fe20008010029 */
[----:B------:R-:W-:Y:S01]  /*e050*/  ISETP.GE.AND P6, PT, R54, R227, PT ;  /* 0x000000e33600720c */ /* 0x000fe20003fc6270 */
[C---:B------:R-:W-:Y:S01]  /*e060*/  FFMA.FTZ R43, R40.reuse, UR5, R43 ;  /* 0x00000005282b7c23 */ /* 0x040fe2000801002b */
[----:B------:R-:W-:Y:S01]  /*e070*/  FSEL R238, R25, -INF , !P0 ;  /* 0xff80000019ee7808 */ /* 0x000fe20004000000 */
[C---:B------:R-:W-:Y:S01]  /*e080*/  FFMA.FTZ R7, R40.reuse, UR5, R7 ;  /* 0x0000000528077c23 */ /* 0x040fe20008010007 */
[-C--:B------:R-:W-:Y:S01]  /*e090*/  ISETP.GE.AND P0, PT, R61, R226.reuse, PT ;  /* 0x000000e23d00720c */ /* 0x080fe20003f06270 */
[----:B------:R-:W-:Y:S01]  /*e0a0*/  FFMA.FTZ R5, R40, UR5, R5 ;  /* 0x0000000528057c23 */ /* 0x000fe20008010005 */
[----:B------:R-:W-:Y:S01]  /*e0b0*/  FSEL R221, R41, -INF , !P6 ;  /* 0xff80000029dd7808 */ /* 0x000fe20007000000 */
[----:B------:R-:W-:Y:S01]  /*e0c0*/  FFMA.FTZ R11, R44, UR5, R11 ;  /* 0x000000052c0b7c23 */ /* 0x000fe2000801000b */
[----:B------:R-:W-:Y:S01]  /*e0d0*/  FSEL R41, R22, -INF , !P0 ;  /* 0xff80000016297808 */ /* 0x000fe20004000000 */
[----:B------:R-:W-:Y:S01]  /*e0e0*/  FFMA.FTZ R6, R49, UR5, R6 ;  /* 0x0000000531067c23 */ /* 0x000fe20008010006 */
[----:B------:R-:W-:Y:S01]  /*e0f0*/  ISETP.GE.AND P0, PT, R207, R226, PT ;  /* 0x000000e2cf00720c */ /* 0x000fe20003f06270 */
[C---:B------:R-:W-:Y:S01]  /*e100*/  FFMA.FTZ R36, R45.reuse, UR5, R36 ;  /* 0x000000052d247c23 */ /* 0x040fe20008010024 */
[----:B------:R-:W-:Y:S01]  /*e110*/  FSEL R27, R30, -INF , !P1 ;  /* 0xff8000001e1b7808 */ /* 0x000fe20004800000 */
[----:B------:R-:W-:Y:S01]  /*e120*/  FFMA.FTZ R38, R45, UR5, R38 ;  /* 0x000000052d267c23 */ /* 0x000fe20008010026 */
[----:B-1----:R-:W-:-:S02]  /*e130*/  FSEL R18, R32, -INF , !P5 ;  /* 0xff80000020127808 */ /* 0x002fc40006800000 */
[-C--:B------:R-:W-:Y:S02]  /*e140*/  ISETP.GE.AND P5, PT, R2, R226.reuse, PT ;  /* 0x000000e20200720c */ /* 0x080fe40003fa6270 */
[----:B------:R-:W-:Y:S01]  /*e150*/  FSEL R214, R50, -INF , !P0 ;  /* 0xff80000032d67808 */ /* 0x000fe20004000000 */
[----:B------:R1:W-:Y:S01]  /*e160*/  STL [R1+0x8], R18 ;  /* 0x0000081201007387 */ /* 0x0003e20000100800 */
[----:B------:R-:W-:Y:S02]  /*e170*/  FSEL R26, R216, -INF , !P5 ;  /* 0xff800000d81a7808 */ /* 0x000fe40006800000 */
[-C--:B------:R-:W-:Y:S02]  /*e180*/  ISETP.GE.AND P5, PT, R65, R226.reuse, PT ;  /* 0x000000e24100720c */ /* 0x080fe40003fa6270 */
[----:B------:R-:W-:Y:S02]  /*e190*/  ISETP.GE.AND P0, PT, R59, R226, PT ;  /* 0x000000e23b00720c */ /* 0x000fe40003f06270 */
[----:B------:R-:W-:-:S02]  /*e1a0*/  ISETP.GE.AND P1, PT, R65, R225, PT ;  /* 0x000000e14100720c */ /* 0x000fc40003f26270 */
[----:B------:R-:W-:Y:S02]  /*e1b0*/  FSEL R219, R46, -INF , !P0 ;  /* 0xff8000002edb7808 */ /* 0x000fe40004000000 */
[-C--:B------:R-:W-:Y:S02]  /*e1c0*/  ISETP.GE.AND P0, PT, R56, R226.reuse, PT ;  /* 0x000000e23800720c */ /* 0x080fe40003f06270 */
[----:B------:R-:W-:Y:S02]  /*e1d0*/  ISETP.GE.AND P6, PT, R3, R227, PT ;  /* 0x000000e30300720c */ /* 0x000fe40003fc6270 */
[----:B------:R-:W-:Y:S02]  /*e1e0*/  FSEL R46, R42, -INF , !P0 ;  /* 0xff8000002a2e7808 */ /* 0x000fe40004000000 */
[----:B------:R-:W-:Y:S02]  /*e1f0*/  I2FP.F32.S32 R42, R3 ;  /* 0x00000003002a7245 */ /* 0x000fe40000201400 */
[----:B------:R-:W-:-:S02]  /*e200*/  ISETP.GE.AND P0, PT, R52, R226, PT ;  /* 0x000000e23400720c */ /* 0x000fc40003f06270 */
[----:B------:R-:W-:Y:S01]  /*e210*/  FSEL R32, R28, -INF , !P4 ;  /* 0xff8000001c207808 */ /* 0x000fe20006000000 */
[----:B------:R-:W-:Y:S01]  /*e220*/  FFMA.FTZ R35, R42, UR5, R35 ;  /* 0x000000052a237c23 */ /* 0x000fe20008010023 */
[----:B------:R-:W-:Y:S01]  /*e230*/  FSEL R222, R34, -INF , !P0 ;  /* 0xff80000022de7808 */ /* 0x000fe20004000000 */
[C---:B------:R-:W-:Y:S01]  /*e240*/  FFMA.FTZ R33, R42.reuse, UR5, R33 ;  /* 0x000000052a217c23 */ /* 0x040fe20008010021 */
[----:B-1----:R-:W-:Y:S01]  /*e250*/  FSEL R18, R217, -INF , !P5 ;  /* 0xff800000d9127808 */ /* 0x002fe20006800000 */
[----:B------:R-:W-:Y:S01]  /*e260*/  FFMA.FTZ R37, R42, UR5, R37 ;  /* 0x000000052a257c23 */ /* 0x000fe20008010025 */
[----:B------:R-:W-:Y:S01]  /*e270*/  ISETP.GE.AND P5, PT, R62, R226, PT ;  /* 0x000000e23e00720c */ /* 0x000fe20003fa6270 */
[----:B------:R-:W-:Y:S01]  /*e280*/  FFMA.FTZ R39, R42, UR5, R39 ;  /* 0x000000052a277c23 */ /* 0x000fe20008010027 */
[----:B------:R-:W-:Y:S02]  /*e290*/  ISETP.GE.AND P0, PT, R2, R225, PT ;  /* 0x000000e10200720c */ /* 0x000fe40003f06270 */
[----:B------:R-:W-:-:S02]  /*e2a0*/  FSEL R20, R20, -INF , !P5 ;  /* 0xff80000014147808 */ /* 0x000fc40006800000 */
[-C--:B------:R-:W-:Y:S02]  /*e2b0*/  ISETP.GE.AND P5, PT, R213, R226.reuse, PT ;  /* 0x000000e2d500720c */ /* 0x080fe40003fa6270 */
[----:B------:R-:W-:Y:S01]  /*e2c0*/  FSEL R31, R197, -INF , !P0 ;  /* 0xff800000c51f7808 */ /* 0x000fe20004000000 */
[----:B------:R1:W-:Y:S01]  /*e2d0*/  STL [R1+0x68], R20 ;  /* 0x0000681401007387 */ /* 0x0003e20000100800 */
[----:B------:R-:W-:Y:S02]  /*e2e0*/  FSEL R216, R55, -INF , !P5 ;  /* 0xff80000037d87808 */ /* 0x000fe40006800000 */
[----:B------:R-:W-:Y:S02]  /*e2f0*/  ISETP.GE.AND P5, PT, R204, R226, PT ;  /* 0x000000e2cc00720c */ /* 0x000fe40003fa6270 */
[----:B------:R-:W-:Y:S02]  /*e300*/  ISETP.GE.AND P0, PT, R65, R224, PT ;  /* 0x000000e04100720c */ /* 0x000fe40003f06270 */
[----:B------:R-:W-:-:S02]  /*e310*/  FSEL R218, R51, -INF , !P5 ;  /* 0xff80000033da7808 */ /* 0x000fc40006800000 */
[-C--:B------:R-:W-:Y:S02]  /*e320*/  ISETP.GE.AND P5, PT, R57, R226.reuse, PT ;  /* 0x000000e23900720c */ /* 0x080fe40003fa6270 */
[----:B------:R-:W-:Y:S02]  /*e330*/  FSEL R28, R198, -INF , !P1 ;  /* 0xff800000c61c7808 */ /* 0x000fe40004800000 */
[----:B------:R-:W-:Y:S02]  /*e340*/  FSEL R48, R47, -INF , !P5 ;  /* 0xff8000002f307808 */ /* 0x000fe40006800000 */
[----:B------:R-:W-:Y:S02]  /*e350*/  ISETP.GE.AND P5, PT, R54, R226, PT ;  /* 0x000000e23600720c */ /* 0x000fe40003fa6270 */
[----:B------:R-:W-:Y:S02]  /*e360*/  ISETP.GE.AND P1, PT, R62, R224, PT ;  /* 0x000000e03e00720c */ /* 0x000fe40003f26270 */
[----:B------:R-:W-:-:S02]  /*e370*/  FSEL R43, R43, -INF , !P5 ;  /* 0xff8000002b2b7808 */ /* 0x000fc40006800000 */
[----:B------:R-:W-:Y:S02]  /*e380*/  ISETP.GE.AND P5, PT, R3, R226, PT ;  /* 0x000000e20300720c */ /* 0x000fe40003fa6270 */
[----:B------:R-:W-:Y:S02]  /*e390*/  FSEL R51, R33, -INF , !P6 ;  /* 0xff80000021337808 */ /* 0x000fe40007000000 */
[----:B------:R-:W-:Y:S02]  /*e3a0*/  FSEL R220, R35, -INF , !P5 ;  /* 0xff80000023dc7808 */ /* 0x000fe40006800000 */
[----:B------:R-:W-:Y:S02]  /*e3b0*/  ISETP.GE.AND P5, PT, R66, R225, PT ;  /* 0x000000e14200720c */ /* 0x000fe40003fa6270 */
[----:B-1----:R-:W-:Y:S02]  /*e3c0*/  FSEL R20, R63, -INF , !P0 ;  /* 0xff8000003f147808 */ /* 0x002fe40004000000 */
[----:B------:R-:W-:-:S02]  /*e3d0*/  FSEL R30, R196, -INF , !P5 ;  /* 0xff800000c41e7808 */ /* 0x000fc40006800000 */
[-C--:B------:R-:W-:Y:S02]  /*e3e0*/  ISETP.GE.AND P5, PT, R64, R224.reuse, PT ;  /* 0x000000e04000720c */ /* 0x080fe40003fa6270 */
[-C--:B------:R-:W-:Y:S02]  /*e3f0*/  ISETP.GE.AND P0, PT, R61, R225.reuse, PT ;  /* 0x000000e13d00720c */ /* 0x080fe40003f06270 */
[----:B------:R-:W-:Y:S02]  /*e400*/  ISETP.GE.AND P6, PT, R2, R224, PT ;  /* 0x000000e00200720c */ /* 0x000fe40003fc6270 */
[----:B------:R-:W-:Y:S02]  /*e410*/  FSEL R227, R199, -INF , !P5 ;  /* 0xff800000c7e37808 */ /* 0x000fe40006800000 */
[----:B------:R-:W-:Y:S02]  /*e420*/  FSEL R63, R202, -INF , !P0 ;  /* 0xff800000ca3f7808 */ /* 0x000fe40004000000 */
[----:B------:R-:W-:-:S02]  /*e430*/  ISETP.GE.AND P5, PT, R213, R225, PT ;  /* 0x000000e1d500720c */ /* 0x000fc40003fa6270 */
[----:B------:R-:W-:Y:S02]  /*e440*/  FSEL R226, R201, -INF , !P1 ;  /* 0xff800000c9e27808 */ /* 0x000fe40004800000 */
[CC--:B------:R-:W-:Y:S02]  /*e450*/  ISETP.GE.AND P0, PT, R207.reuse, R224.reuse, PT ;  /* 0x000000e0cf00720c */ /* 0x0c0fe40003f06270 */
[----:B------:R-:W-:Y:S02]  /*e460*/  ISETP.GE.AND P1, PT, R207, R225, PT ;  /* 0x000000e1cf00720c */ /* 0x000fe40003f26270 */
[----:B------:R-:W-:Y:S02]  /*e470*/  FSEL R25, R67, -INF , !P6 ;  /* 0xff80000043197808 */ /* 0x000fe40007000000 */
[----:B------:R-:W-:Y:S02]  /*e480*/  ISETP.GE.AND P4, PT, R66, R224, PT ;  /* 0x000000e04200720c */ /* 0x000fe40003f86270 */
[----:B------:R-:W-:-:S02]  /*e490*/  FSEL R47, R17, -INF , !P5 ;  /* 0xff800000112f7808 */ /* 0x000fc40006800000 */
[----:B------:R-:W-:Y:S02]  /*e4a0*/  FSEL R67, R14, -INF , !P0 ;  /* 0xff8000000e437808 */ /* 0x000fe40004000000 */
[-C--:B------:R-:W-:Y:S02]  /*e4b0*/  ISETP.GE.AND P5, PT, R204, R224.reuse, PT ;  /* 0x000000e0cc00720c */ /* 0x080fe40003fa6270 */
[----:B------:R-:W-:Y:S02]  /*e4c0*/  FSEL R33, R12, -INF , !P1 ;  /* 0xff8000000c217808 */ /* 0x000fe40004800000 */
[----:B------:R-:W-:Y:S02]  /*e4d0*/  ISETP.GE.AND P0, PT, R57, R225, PT ;  /* 0x000000e13900720c */ /* 0x000fe40003f06270 */
[----:B------:R-:W-:Y:S02]  /*e4e0*/  ISETP.GE.AND P1, PT, R59, R224, PT ;  /* 0x000000e03b00720c */ /* 0x000fe40003f26270 */
[----:B------:R-:W-:-:S02]  /*e4f0*/  FSEL R22, R60, -INF , !P4 ;  /* 0xff8000003c167808 */ /* 0x000fc40006000000 */
[----:B------:R-:W-:Y:S02]  /*e500*/  FSEL R65, R15, -INF , !P5 ;  /* 0xff8000000f417808 */ /* 0x000fe40006800000 */
[----:B------:R-:W-:Y:S02]  /*e510*/  FSEL R60, R9, -INF , !P0 ;  /* 0xff800000093c7808 */ /* 0x000fe40004000000 */
[-C--:B------:R-:W-:Y:S02]  /*e520*/  ISETP.GE.AND P5, PT, R56, R225.reuse, PT ;  /* 0x000000e13800720c */ /* 0x080fe40003fa6270 */
[----:B------:R-:W-:Y:S02]  /*e530*/  FSEL R197, R10, -INF , !P1 ;  /* 0xff8000000ac57808 */ /* 0x000fe40004800000 */
[C---:B------:R-:W-:Y:S02]  /*e540*/  ISETP.GE.AND P0, PT, R54.reuse, R224, PT ;  /* 0x000000e03600720c */ /* 0x040fe40003f06270 */
[----:B------:R-:W-:-:S02]  /*e550*/  ISETP.GE.AND P1, PT, R54, R225, PT ;  /* 0x000000e13600720c */ /* 0x000fc40003f26270 */
[----:B------:R-:W-:Y:S02]  /*e560*/  FSEL R50, R4, -INF , !P5 ;  /* 0xff80000004327808 */ /* 0x000fe40006800000 */
[----:B------:R-:W-:Y:S02]  /*e570*/  FSEL R2, R7, -INF , !P0 ;  /* 0xff80000007027808 */ /* 0x000fe40004000000 */
[----:B------:R-:W-:Y:S02]  /*e580*/  ISETP.GE.AND P5, PT, R3, R225, PT ;  /* 0x000000e10300720c */ /* 0x000fe40003fa6270 */
[----:B------:R-:W-:Y:S01]  /*e590*/  FSEL R55, R5, -INF , !P1 ;  /* 0xff80000005377808 */ /* 0x000fe20004800000 */
[----:B------:R1:W-:Y:S01]  /*e5a0*/  STL [R1+0x50], R2 ;  /* 0x0000500201007387 */ /* 0x0003e20000100800 */
[----:B------:R-:W-:Y:S02]  /*e5b0*/  ISETP.GE.AND P1, PT, R3, R224, PT ;  /* 0x000000e00300720c */ /* 0x000fe40003f26270 */
[----:B------:R-:W-:-:S02]  /*e5c0*/  FSEL R3, R37, -INF , !P5 ;  /* 0xff80000025037808 */ /* 0x000fc40006800000 */
[-C--:B------:R-:W-:Y:S02]  /*e5d0*/  ISETP.GE.AND P6, PT, R64, R225.reuse, PT ;  /* 0x000000e14000720c */ /* 0x080fe40003fc6270 */
[----:B------:R-:W-:Y:S01]  /*e5e0*/  ISETP.GE.AND P4, PT, R62, R225, PT ;  /* 0x000000e13e00720c */ /* 0x000fe20003f86270 */
[----:B------:R2:W-:Y:S01]  /*e5f0*/  STL [R1+0x64], R3 ;  /* 0x0000640301007387 */ /* 0x0005e20000100800 */
[----:B------:R-:W-:Y:S02]  /*e600*/  FSEL R200, R200, -INF , !P6 ;  /* 0xff800000c8c87808 */ /* 0x000fe40007000000 */
[----:B------:R-:W-:Y:S02]  /*e610*/  FSEL R203, R203, -INF , !P4 ;  /* 0xff800000cbcb7808 */ /* 0x000fe40006000000 */
[-C--:B------:R-:W-:Y:S02]  /*e620*/  ISETP.GE.AND P6, PT, R61, R224.reuse, PT ;  /* 0x000000e03d00720c */ /* 0x080fe40003fc6270 */
[----:B------:R-:W-:-:S02]  /*e630*/  ISETP.GE.AND P4, PT, R213, R224, PT ;  /* 0x000000e0d500720c */ /* 0x000fc40003f86270 */
[----:B------:R-:W-:Y:S02]  /*e640*/  FSEL R206, R206, -INF , !P6 ;  /* 0xff800000cece7808 */ /* 0x000fe40007000000 */
[----:B------:R-:W-:Y:S02]  /*e650*/  FSEL R217, R19, -INF , !P4 ;  /* 0xff80000013d97808 */ /* 0x000fe40006000000 */
[----:B------:R-:W-:Y:S02]  /*e660*/  PLOP3.LUT P0, PT, PT, PT, UP0, 0x80, 0x0 ;  /* 0x000000000000781c */ /* 0x000fe40003f0f008 */
[-C--:B------:R-:W-:Y:S02]  /*e670*/  ISETP.GE.AND P6, PT, R204, R225.reuse, PT ;  /* 0x000000e1cc00720c */ /* 0x080fe40003fc6270 */
[----:B-1----:R-:W-:Y:S02]  /*e680*/  FSEL R2, R39, -INF , !P1 ;  /* 0xff80000027027808 */ /* 0x002fe40004800000 */
[----:B------:R-:W-:-:S02]  /*e690*/  ISETP.GE.AND P4, PT, R59, R225, PT ;  /* 0x000000e13b00720c */ /* 0x000fc40003f86270 */
[----:B------:R-:W-:Y:S01]  /*e6a0*/  FSEL R64, R13, -INF , !P6 ;  /* 0xff8000000d407808 */ /* 0x000fe20007000000 */
[----:B------:R2:W-:Y:S01]  /*e6b0*/  STL [R1+0x54], R2 ;  /* 0x0000540201007387 */ /* 0x0005e20000100800 */
[----:B------:R-:W-:Y:S02]  /*e6c0*/  FSEL R66, R8, -INF , !P4 ;  /* 0xff80000008427808 */ /* 0x000fe40006000000 */
[-C--:B------:R-:W-:Y:S02]  /*e6d0*/  ISETP.GE.AND P6, PT, R57, R224.reuse, PT ;  /* 0x000000e03900720c */ /* 0x080fe40003fc6270 */
[----:B------:R-:W-:Y:S02]  /*e6e0*/  ISETP.GE.AND P4, PT, R56, R224, PT ;  /* 0x000000e03800720c */ /* 0x000fe40003f86270 */
[----:B------:R-:W-:Y:S02]  /*e6f0*/  FSEL R196, R11, -INF , !P6 ;  /* 0xff8000000bc47808 */ /* 0x000fe40007000000 */
[----:B------:R-:W-:-:S02]  /*e700*/  FSEL R239, R6, -INF , !P4 ;  /* 0xff80000006ef7808 */ /* 0x000fc40006000000 */
[C---:B------:R-:W-:Y:S02]  /*e710*/  ISETP.GE.AND P6, PT, R52.reuse, R225, PT ;  /* 0x000000e13400720c */ /* 0x040fe40003fc6270 */
[----:B------:R-:W-:Y:S02]  /*e720*/  ISETP.GE.AND P4, PT, R52, R224, PT ;  /* 0x000000e03400720c */ /* 0x000fe40003f86270 */
[----:B------:R-:W-:Y:S02]  /*e730*/  FSEL R54, R36, -INF , !P6 ;  /* 0xff80000024367808 */ /* 0x000fe40007000000 */
[----:B------:R-:W-:Y:S01]  /*e740*/  FSEL R44, R38, -INF , !P4 ;  /* 0xff800000262c7808 */ /* 0x000fe20006000000 */
[----:B------:R-:W-:Y:S08]  /*e750*/  @!P0 BRA `(.L_x_424) ;  /* 0x00000004005c8947 */ /* 0x000ff00003800000 */
[----:B------:R-:W3:Y:S04]  /*e760*/  LDL.64 R198, [R1+0x28] ;  /* 0x0000280001c67983 */ /* 0x000ee80000100a00 */
[----:B------:R-:W4:Y:S01]  /*e770*/  LDL.64 R34, [R1+0x30] ;  /* 0x0000300001227983 */ /* 0x000f220000100a00 */
[----:B------:R-:W-:Y:S01]  /*e780*/  UIADD3 UR6, UR18, -0x4, URZ ;  /* 0xfffffffc12067890 */ /* 0x000fe2000fffe03f */
[----:B------:R-:W1:Y:S01]  /*e790*/  @!P3 LDC.64 R4, c[0x0][0x218] ;  /* 0x00008600ff04bb82 */ /* 0x000e620000000a00 */
[----:B------:R-:W-:Y:S01]  /*e7a0*/  BSSY B0, `(.L_x_425) ;  /* 0x0000051000007945 */ /* 0x000fe20003800000 */
[----:B------:R1:W-:Y:S01]  /*e7b0*/  @P3 STS.128 [R252+0x8000], RZ ;  /* 0x008000fffc003388 */ /* 0x0003e20000000c00 */
[----:B------:R-:W-:Y:S02]  /*e7c0*/  USHF.R.S32.HI UR4, URZ, 0x1f, UR6 ;  /* 0x0000001f3f047899 */ /* 0x000fe40008011406 */
[----:B------:R-:W-:-:S02]  /*e7d0*/  UIMAD.WIDE.U32 UR10, UR6, UR8, URZ ;  /* 0x00000008060a72a5 */ /* 0x000fc4000f8e003f */
[----:B------:R-:W-:Y:S01]  /*e7e0*/  UIMAD UR4, UR4, UR8, URZ ;  /* 0x00000008040472a4 */ /* 0x000fe2000f8e023f */
[----:B--2---:R-:W2:Y:S03]  /*e7f0*/  @!P2 LDC.64 R2, c[0x0][0x218] ;  /* 0x00008600ff02ab82 */ /* 0x004ea60000000a00 */
[----:B------:R-:W-:Y:S01]  /*e800*/  UIMAD UR4, UR6, UR9, UR4 ;  /* 0x00000009060472a4 */ /* 0x000fe2000f8e0204 */
[----:B------:R-:W-:Y:S02]  /*e810*/  IMAD.U32 R13, RZ, RZ, UR10 ;  /* 0x0000000aff0d7e24 */ /* 0x000fe4000f8e00ff */
[----:B------:R-:W-:Y:S01]  /*e820*/  IMAD.U32 R7, RZ, RZ, UR10 ;  /* 0x0000000aff077e24 */ /* 0x000fe2000f8e00ff */
[----:B------:R-:W-:Y:S01]  /*e830*/  UIADD3 UR4, UR11, UR4, URZ ;  /* 0x000000040b047290 */ /* 0x000fe2000fffe03f */
[----:B------:R-:W5:Y:S05]  /*e840*/  @!P3 LDC.64 R10, c[0x0][0x218] ;  /* 0x00008600ff0abb82 */ /* 0x000f6a0000000a00 */
[----:B------:R-:W-:-:S03]  /*e850*/  IMAD.U32 R12, RZ, RZ, UR4 ;  /* 0x00000004ff0c7e24 */ /* 0x000fc6000f8e00ff */
[----:B------:R-:W5:Y:S01]  /*e860*/  @!P2 LDC.64 R8, c[0x0][0x218] ;  /* 0x00008600ff08ab82 */ /* 0x000f620000000a00 */
[----:B---3--:R-:W-:-:S04]  /*e870*/  LEA R13, P1, R13, R198, 0x6 ;  /* 0x000000c60d0d7211 */ /* 0x008fc800078230ff */
[----:B----4-:R-:W-:Y:S02]  /*e880*/  LEA.HI.X R12, R7, R35, R12, 0x6, P1 ;  /* 0x00000023070c7211 */ /* 0x010fe400008f340c */
[C---:B-1----:R-:W-:Y:S01]  /*e890*/  @!P3 LEA R34, P4, R13.reuse, R4, 0x1 ;  /* 0x000000040d22b211 */ /* 0x042fe200078808ff */
[----:B------:R-:W1:Y:S01]  /*e8a0*/  @!P3 LDC.64 R6, c[0x0][0x218] ;  /* 0x00008600ff06bb82 */ /* 0x000e620000000a00 */
[C---:B--2---:R-:W-:Y:S02]  /*e8b0*/  @!P2 LEA R36, P1, R13.reuse, R2, 0x1 ;  /* 0x000000020d24a211 */ /* 0x044fe400078208ff */
[C-C-:B------:R-:W-:Y:S02]  /*e8c0*/  @!P3 LEA.HI.X R35, R13.reuse, R5, R12.reuse, 0x1, P4 ;  /* 0x000000050d23b211 */ /* 0x140fe400020f0c0c */
[C---:B------:R-:W-:Y:S02]  /*e8d0*/  @!P2 LEA.HI.X R37, R13.reuse, R3, R12, 0x1, P1 ;  /* 0x000000030d25a211 */ /* 0x040fe400008f0c0c */
[----:B------:R-:W-:Y:S01]  /*e8e0*/  IADD3 R13, P4, R13, UR32, RZ ;  /* 0x000000200d0d7c10 */ /* 0x000fe2000ff9e0ff */
[----:B------:R-:W2:Y:S01]  /*e8f0*/  @!P2 LDC.64 R4, c[0x0][0x218] ;  /* 0x00008600ff04ab82 */ /* 0x000ea20000000a00 */
        /* <DEDUP_REMOVED lines=8> */
[----:B------:R-:W3:Y:S01]  /*e980*/  @!P3 LDC.64 R2, c[0x0][0x218] ;  /* 0x00008600ff02bb82 */ /* 0x000ee20000000a00 */
        /* <DEDUP_REMOVED lines=14> */
[----:B-1----:R-:W-:-:S03]  /*ea70*/  @!P3 LEA R6, P6, R8, R6, 0x1 ;  /* 0x000000060806b211 */ /* 0x002fc600078c08ff */
[----:B------:R4:W-:Y:S01]  /*ea80*/  @P2 STS.128 [R252+0xa800], RZ ;  /* 0x00a800fffc002388 */ /* 0x0009e20000000c00 */
[C-C-:B------:R-:W-:Y:S02]  /*ea90*/  @!P3 LEA.HI.X R7, R8.reuse, R7, R12.reuse, 0x1, P6 ;  /* 0x000000070807b211 */ /* 0x140fe400030f0c0c */
[C---:B--2---:R-:W-:Y:S01]  /*eaa0*/  @!P2 LEA R4, P1, R8.reuse, R4, 0x1 ;  /* 0x000000040804a211 */ /* 0x044fe200078208ff */
[----:B------:R-:W-:Y:S01]  /*eab0*/  @!PT LDS RZ, [RZ] ;  /* 0x00000000fffff984 */ /* 0x000fe20000000800 */
[----:B------:R-:W-:Y:S01]  /*eac0*/  @!PT LDS RZ, [RZ] ;  /* 0x00000000fffff984 */ /* 0x000fe20000000800 */
[----:B------:R-:W-:Y:S01]  /*ead0*/  @!PT LDS RZ, [RZ] ;  /* 0x00000000fffff984 */ /* 0x000fe20000000800 */
[----:B------:R4:W-:Y:S03]  /*eae0*/  @!P2 LDGSTS.E.BYPASS.LTC128B.128 [R252+0xa800], desc[UR20][R14.64+0x80] ;  /* 0x0a8000800efcafae */ /* 0x0009e6000b901d54 */
[----:B------:R-:W-:Y:S01]  /*eaf0*/  @!P2 LEA.HI.X R5, R8, R5, R12, 0x1, P1 ;  /* 0x000000050805a211 */ /* 0x000fe200008f0c0c */
[----:B------:R4:W-:Y:S01]  /*eb00*/  @P3 STS.128 [R252+0x9000], RZ ;  /* 0x009000fffc003388 */ /* 0x0009e20000000c00 */
[C---:B---3--:R-:W-:Y:S02]  /*eb10*/  @!P3 LEA R34, P4, R9.reuse, R2, 0x1 ;  /* 0x000000020922b211 */ /* 0x048fe400078808ff */
[----:B------:R-:W-:Y:S01]  /*eb20*/  IADD3.X R2, R12, UR31, RZ, P5, !PT ;  /* 0x0000001f0c027c10 */ /* 0x000fe2000affe4ff */
        /* <DEDUP_REMOVED lines=24> */
.L_x_426:
[----:B------:R-:W-:Y:S05]  /*ecb0*/  BSYNC B0 ;  /* 0x0000000000007941 */ /* 0x000fea0003800000 */
.L_x_425:
[----:B------:R-:W0:Y:S02]  /*ecc0*/  LDGDEPBAR ;  /* 0x00000000000079af */ /* 0x000e240000000000 */
.L_x_424:
[----:B------:R-:W3:Y:S04]  /*ecd0*/  LDL.LU R38, [R1+0xc] ;  /* 0x00000c0001267983 */ /* 0x000ee80000300800 */
[----:B------:R2:W-:Y:S04]  /*ece0*/  STL [R1+0x7c], R243 ;  /* 0x00007cf301007387 */ /* 0x0005e80000100800 */
[----:B------:R4:W-:Y:S04]  /*ecf0*/  STL [R1+0x78], R211 ;  /* 0x000078d301007387 */ /* 0x0009e80000100800 */
[----:B------:R1:W-:Y:S04]  /*ed00*/  STL [R1+0x74], R210 ;  /* 0x000074d201007387 */ /* 0x0003e80000100800 */
[----:B------:R1:W-:Y:S04]  /*ed10*/  STL [R1+0x70], R209 ;  /* 0x000070d101007387 */ /* 0x0003e80000100800 */
[----:B------:R-:W3:Y:S04]  /*ed20*/  LDL.LU R62, [R1+0x68] ;  /* 0x00006800013e7983 */ /* 0x000ee80000300800 */
[----:B------:R1:W-:Y:S04]  /*ed30*/  STL [R1+0x6c], R208 ;  /* 0x00006cd001007387 */ /* 0x0003e80000100800 */
[----:B------:R-:W3:Y:S04]  /*ed40*/  LDL.LU R40, [R1+0x8] ;  /* 0x0000080001287983 */ /* 0x000ee80000300800 */
[----:B--2---:R-:W2:Y:S04]  /*ed50*/  LDL.LU R243, [R1+0x64] ;  /* 0x0000640001f37983 */ /* 0x004ea80000300800 */
[----:B----4-:R-:W4:Y:S04]  /*ed60*/  LDL.LU R211, [R1+0x50] ;  /* 0x0000500001d37983 */ /* 0x010f280000300800 */
[----:B-1----:R-:W4:Y:S01]  /*ed70*/  LDL.LU R210, [R1+0x54] ;  /* 0x0000540001d27983 */ /* 0x002f220000300800 */
[----:B------:R-:W-:-:S02]  /*ed80*/  FMNMX.FTZ R2, R231, R24, !PT ;  /* 0x00000018e7027209 */ /* 0x000fc40007810000 */
[----:B------:R-:W-:Y:S02]  /*ed90*/  MOV R56, R200 ;  /* 0x000000c800387202 */ /* 0x000fe40000000f00 */
[----:B------:R-:W-:Y:S01]  /*eda0*/  FMNMX.FTZ R3, R21, R2, !PT ;  /* 0x0000000215037209 */ /* 0x000fe20007810000 */
[----:B------:R-:W-:Y:S02]  /*edb0*/  IMAD.MOV.U32 R59, RZ, RZ, R203 ;  /* 0x000000ffff3b7224 */ /* 0x000fe400078e00cb */
[----:B------:R-:W-:Y:S01]  /*edc0*/  IMAD.MOV.U32 R58, RZ, RZ, R216 ;  /* 0x000000ffff3a7224 */ /* 0x000fe200078e00d8 */
[----:B------:R-:W-:Y:S02]  /*edd0*/  FMNMX.FTZ R3, R16, R3, !PT ;  /* 0x0000000310037209 */ /* 0x000fe40007810000 */
[----:B------:R-:W-:Y:S02]  /*ede0*/  MOV R57, R214 ;  /* 0x000000d600397202 */ /* 0x000fe40000000f00 */
[----:B------:R-:W-:Y:S01]  /*edf0*/  FMNMX.FTZ R2, R0, R3, !PT ;  /* 0x0000000300027209 */ /* 0x000fe20007810000 */
[----:B------:R-:W-:Y:S01]  /*ee00*/  IMAD.MOV.U32 R8, RZ, RZ, R218 ;  /* 0x000000ffff087224 */ /* 0x000fe200078e00da */
        /* <DEDUP_REMOVED lines=9> */
[----:B------:R-:W-:Y:S02]  /*eea0*/  FMNMX.FTZ R2, R215, R2, !PT ;  /* 0x00000002d7027209 */ /* 0x000fe40007810000 */
[----:B------:R-:W-:Y:S02]  /*eeb0*/  FMNMX.FTZ R4, R26, R3, !PT ;  /* 0x000000031a047209 */ /* 0x000fe40007810000 */
[----:B------:R-:W-:-:S04]  /*eec0*/  FMNMX.FTZ R3, R233, R2, !PT ;  /* 0x00000002e9037209 */ /* 0x000fc80007810000 */
[----:B------:R-:W-:Y:S02]  /*eed0*/  FMNMX.FTZ R2, R232, R3, !PT ;  /* 0x00000003e8027209 */ /* 0x000fe40007810000 */
        /* <DEDUP_REMOVED lines=24> */
[----:B------:R-:W-:Y:S02]  /*f060*/  MOV R208, R197 ;  /* 0x000000c500d07202 */ /* 0x000fe40000000f00 */
        /* <DEDUP_REMOVED lines=8> */
[----:B------:R-:W-:Y:S02]  /*f0f0*/  FMNMX.FTZ R4, R239, R3, !PT ;  /* 0x00000003ef047209 */ /* 0x000fe40007810000 */
[----:B---3--:R-:W-:-:S04]  /*f100*/  FMNMX.FTZ R2, R38, R2, !PT ;  /* 0x0000000226027209 */ /* 0x008fc80007810000 */
[----:B------:R-:W-:-:S04]  /*f110*/  FMNMX.FTZ R2, R223, R2, !PT ;  /* 0x00000002df027209 */ /* 0x000fc80007810000 */
[----:B------:R-:W-:-:S04]  /*f120*/  FMNMX.FTZ R2, R221, R2, !PT ;  /* 0x00000002dd027209 */ /* 0x000fc80007810000 */
[----:B------:R-:W-:-:S04]  /*f130*/  FMNMX.FTZ R2, R40, R2, !PT ;  /* 0x0000000228027209 */ /* 0x000fc80007810000 */
[----:B------:R-:W-:-:S05]  /*f140*/  FMNMX.FTZ R2, R51, R2, !PT ;  /* 0x0000000233027209 */ /* 0x000fca0007810000 */
[----:B------:R-:W1:Y:S01]  /*f150*/  SHFL.BFLY PT, R5, R2, 0x2, 0x1f ;  /* 0x0c401f0002057f89 */ /* 0x000e6200000e0000 */
[----:B------:R-:W-:-:S04]  /*f160*/  FMNMX.FTZ R9, R62, R9, !PT ;  /* 0x000000093e097209 */ /* 0x000fc80007810000 */
[----:B------:R-:W-:-:S04]  /*f170*/  FMNMX.FTZ R9, R41, R9, !PT ;  /* 0x0000000929097209 */ /* 0x000fc80007810000 */
[----:B------:R-:W-:-:S04]  /*f180*/  FMNMX.FTZ R9, R58, R9, !PT ;  /* 0x000000093a097209 */ /* 0x000fc80007810000 */
        /* <DEDUP_REMOVED lines=8> */
[----:B------:R-:W-:Y:S02]  /*f210*/  FMNMX.FTZ R9, R39, R9, !PT ;  /* 0x0000000927097209 */ /* 0x000fe40007810000 */
[----:B--2---:R-:W-:Y:S02]  /*f220*/  FMNMX.FTZ R7, R243, R7, !PT ;  /* 0x00000007f3077209 */ /* 0x004fe40007810000 */
[----:B------:R-:W-:Y:S02]  /*f230*/  FMNMX.FTZ R9, R61, R9, !PT ;  /* 0x000000093d097209 */ /* 0x000fe40007810000 */
[----:B----4-:R-:W-:Y:S01]  /*f240*/  FMNMX.FTZ R4, R211, R4, !PT ;  /* 0x00000004d3047209 */ /* 0x010fe20007810000 */
[----:B------:R-:W2:Y:S01]  /*f250*/  SHFL.BFLY PT, R2, R7, 0x2, 0x1f ;  /* 0x0c401f0007027f89 */ /* 0x000ea200000e0000 */
[----:B-1----:R-:W-:-:S03]  /*f260*/  FMNMX.FTZ R196, R5, R196, !PT ;  /* 0x000000c405c47209 */ /* 0x002fc60007810000 */
[----:B------:R-:W1:Y:S01]  /*f270*/  SHFL.BFLY PT, R6, R9, 0x2, 0x1f ;  /* 0x0c401f0009067f89 */ /* 0x000e6200000e0000 */
[----:B------:R-:W-:Y:S02]  /*f280*/  FMNMX.FTZ R4, R44, R4, !PT ;  /* 0x000000042c047209 */ /* 0x000fe40007810000 */
[C---:B------:R-:W-:Y:S01]  /*f290*/  FSETP.NEU.FTZ.AND P4, PT, R196.reuse, -INF , PT ;  /* 0xff800000c400780b */ /* 0x040fe20003f9d000 */
[----:B------:R-:W-:Y:S01]  /*f2a0*/  FMUL.FTZ R5, R196, UR19 ;  /* 0x00000013c4057c20 */ /* 0x000fe20008410000 */
[----:B------:R-:W-:-:S04]  /*f2b0*/  FMNMX.FTZ R4, R210, R4, !PT ;  /* 0x00000004d2047209 */ /* 0x000fc80007810000 */
[----:B------:R-:W-:Y:S02]  /*f2c0*/  FSEL R10, R5, RZ, P4 ;  /* 0x000000ff050a7208 */ /* 0x000fe40002000000 */
[----:B------:R-:W3:Y:S01]  /*f2d0*/  SHFL.BFLY PT, R5, R4, 0x2, 0x1f ;  /* 0x0c401f0004057f89 */ /* 0x000ee200000e0000 */
[----:B--2---:R-:W-:Y:S02]  /*f2e0*/  FMNMX.FTZ R2, R7, R2, !PT ;  /* 0x0000000207027209 */ /* 0x004fe40007810000 */
[----:B-1----:R-:W-:-:S03]  /*f2f0*/  FMNMX.FTZ R6, R9, R6, !PT ;  /* 0x0000000609067209 */ /* 0x002fc60007810000 */
[----:B------:R-:W1:Y:S04]  /*f300*/  SHFL.BFLY PT, R7, R2, 0x1, 0x1f ;  /* 0x0c201f0002077f89 */ /* 0x000e6800000e0000 */
[----:B------:R-:W2:Y:S01]  /*f310*/  SHFL.BFLY PT, R3, R6, 0x1, 0x1f ;  /* 0x0c201f0006037f89 */ /* 0x000ea200000e0000 */
[----:B------:R-:W-:Y:S01]  /*f320*/  FFMA.FTZ R217, R0, UR19, -R10 ;  /* 0x0000001300d97c23 */ /* 0x000fe2000801080a */
[----:B---3--:R-:W-:-:S05]  /*f330*/  FMNMX.FTZ R0, R4, R5, !PT ;  /* 0x0000000504007209 */ /* 0x008fca0007810000 */
[----:B------:R-:W3:Y:S01]  /*f340*/  SHFL.BFLY PT, R5, R0, 0x1, 0x1f ;  /* 0x0c201f0000057f89 */ /* 0x000ee200000e0000 */
[----:B-1----:R-:W-:Y:S02]  /*f350*/  FMNMX.FTZ R2, R2, R7, !PT ;  /* 0x0000000702027209 */ /* 0x002fe40007810000 */
[----:B--2---:R-:W-:Y:S02]  /*f360*/  FMNMX.FTZ R3, R6, R3, !PT ;  /* 0x0000000306037209 */ /* 0x004fe40007810000 */
[C---:B------:R-:W-:Y:S02]  /*f370*/  FSETP.NEU.FTZ.AND P2, PT, R2.reuse, -INF , PT ;  /* 0xff8000000200780b */ /* 0x040fe40003f5d000 */
[C---:B------:R-:W-:Y:S02]  /*f380*/  FSETP.NEU.FTZ.AND P3, PT, R3.reuse, -INF , PT ;  /* 0xff8000000300780b */ /* 0x040fe40003f7d000 */
[C---:B------:R-:W-:Y:S02]  /*f390*/  FSEL R222, R2.reuse, RZ, P2 ;  /* 0x000000ff02de7208 */ /* 0x040fe40001000000 */
[----:B------:R-:W-:Y:S01]  /*f3a0*/  FSEL R213, R3, RZ, P3 ;  /* 0x000000ff03d57208 */ /* 0x000fe20001800000 */
[----:B------:R-:W-:Y:S01]  /*f3b0*/  FMUL.FTZ R4, R2, UR19 ;  /* 0x0000001302047c20 */ /* 0x000fe20008410000 */
[----:B---3--:R-:W-:Y:S01]  /*f3c0*/  FMNMX.FTZ R0, R0, R5, !PT ;  /* 0x0000000500007209 */ /* 0x008fe20007810000 */
[----:B------:R-:W-:-:S02]  /*f3d0*/  FADD.FTZ R222, R229, -R222 ;  /* 0x800000dee5de7221 */ /* 0x000fc40000010000 */
[----:B------:R-:W-:Y:S01]  /*f3e0*/  FADD.FTZ R213, R230, -R213 ;  /* 0x800000d5e6d57221 */ /* 0x000fe20000010000 */
[----:B------:R-:W-:Y:S01]  /*f3f0*/  FSETP.NEU.FTZ.AND P1, PT, R0, -INF , PT ;  /* 0xff8000000000780b */ /* 0x000fe20003f3d000 */
[----:B------:R-:W-:Y:S01]  /*f400*/  FMUL.FTZ R6, R3, UR19 ;  /* 0x0000001303067c20 */ /* 0x000fe20008410000 */
[----:B------:R-:W-:Y:S01]  /*f410*/  FSEL R36, R4, RZ, P2 ;  /* 0x000000ff04247208 */ /* 0x000fe20001000000 */
[----:B------:R-:W-:Y:S01]  /*f420*/  FMUL.FTZ R4, R0, UR19 ;  /* 0x0000001300047c20 */ /* 0x000fe20008410000 */
[----:B------:R-:W-:Y:S01]  /*f430*/  FMUL.FTZ R213, R213, UR19 ;  /* 0x00000013d5d57c20 */ /* 0x000fe20008410000 */
[----:B------:R-:W-:Y:S01]  /*f440*/  FMUL.FTZ R222, R222, UR19 ;  /* 0x00000013dede7c20 */ /* 0x000fe20008410000 */
[----:B------:R-:W-:Y:S02]  /*f450*/  FSEL R5, R0, RZ, P1 ;  /* 0x000000ff00057208 */ /* 0x000fe40000800000 */
[----:B------:R-:W-:Y:S02]  /*f460*/  FSEL R37, R6, RZ, P3 ;  /* 0x000000ff06257208 */ /* 0x000fe40001800000 */
[----:B------:R-:W-:Y:S01]  /*f470*/  FSEL R11, R4, RZ, P1 ;  /* 0x000000ff040b7208 */ /* 0x000fe20000800000 */
[----:B------:R-:W1:Y:S01]  /*f480*/  MUFU.EX2 R213, R213 ;  /* 0x000000d500d57308 */ /* 0x000e620000000800 */
[----:B------:R-:W-:Y:S01]  /*f490*/  FADD.FTZ R4, R228, -R5 ;  /* 0x80000005e4047221 */ /* 0x000fe20000010000 */
[----:B------:R-:W-:Y:S01]  /*f4a0*/  FSEL R214, R196, RZ, P4 ;  /* 0x000000ffc4d67208 */ /* 0x000fe20002000000 */
[----:B------:R-:W-:Y:S01]  /*f4b0*/  FFMA.FTZ R218, R16, UR19, -R10 ;  /* 0x0000001310da7c23 */ /* 0x000fe2000801080a */
[----:B------:R-:W-:-:S04]  /*f4c0*/  FFMA.FTZ R199, R18, UR19, -R37 ;  /* 0x0000001312c77c23 */ /* 0x000fc80008010825 */
[----:B------:R-:W2:Y:S01]  /*f4d0*/  MUFU.EX2 R222, R222 ;  /* 0x000000de00de7308 */ /* 0x000ea20000000800 */
[----:B------:R-:W3:Y:S01]  /*f4e0*/  LDSM.16.MT88.4 R16, [R244+0xc000] ;  /* 0x00c00000f410783b */ /* 0x000ee20000004200 */
[----:B------:R-:W-:Y:S01]  /*f4f0*/  FMUL.FTZ R212, R4, UR19 ;  /* 0x0000001304d47c20 */ /* 0x000fe20008410000 */
[----:B------:R-:W-:Y:S01]  /*f500*/  FADD.FTZ R214, R231, -R214 ;  /* 0x800000d6e7d67221 */ /* 0x000fe20000010000 */
[----:B------:R-:W-:-:S03]  /*f510*/  FFMA.FTZ R207, R24, UR19, -R10 ;  /* 0x0000001318cf7c23 */ /* 0x000fc6000801080a */
[----:B------:R-:W-:Y:S01]  /*f520*/  FMUL.FTZ R214, R214, UR19 ;  /* 0x00000013d6d67c20 */ /* 0x000fe20008410000 */
[----:B------:R-:W4:Y:S01]  /*f530*/  MUFU.EX2 R212, R212 ;  /* 0x000000d400d47308 */ /* 0x000f220000000800 */
[----:B------:R-:W-:Y:S01]  /*f540*/  FFMA.FTZ R204, R21, UR19, -R10 ;  /* 0x0000001315cc7c23 */ /* 0x000fe2000801080a */
        /* <DEDUP_REMOVED lines=12> */
[-C--:B-1----:R-:W-:Y:S01]  /*f610*/  FMUL.FTZ R15, R195, R213.reuse ;  /* 0x000000d5c30f7220 */ /* 0x082fe20000410000 */
[-C--:B------:R-:W-:Y:S01]  /*f620*/  FMUL.FTZ R30, R70, R213.reuse ;  /* 0x000000d5461e7220 */ /* 0x080fe20000410000 */
[----:B------:R-:W-:Y:S01]  /*f630*/  FMUL.FTZ R31, R71, R213 ;  /* 0x000000d5471f7220 */ /* 0x000fe20000410000 */
[----:B--2---:R-:W-:Y:S01]  /*f640*/  FMUL.FTZ R25, R73, R222 ;  /* 0x000000de49197220 */ /* 0x004fe20000410000 */
[----:B------:R-:W-:Y:S01]  /*f650*/  MOV R195, R33 ;  /* 0x0000002100c37202 */ /* 0x000fe20000000f00 */
[----:B------:R-:W-:Y:S01]  /*f660*/  IMAD.MOV.U32 R71, RZ, RZ, R50 ;  /* 0x000000ffff477224 */ /* 0x000fe200078e0032 */
[----:B------:R-:W-:Y:S01]  /*f670*/  MOV R70, R51 ;  /* 0x0000003300467202 */ /* 0x000fe20000000f00 */
[----:B------:R-:W1:Y:S01]  /*f680*/  LDSM.16.MT88.4 R32, [R242+0xc000] ;  /* 0x00c00000f220783b */ /* 0x000e620000004200 */
[----:B------:R-:W-:Y:S01]  /*f690*/  MOV R73, R48 ;  /* 0x0000003000497202 */ /* 0x000fe20000000f00 */
[----:B------:R-:W-:Y:S02]  /*f6a0*/  MUFU.EX2 R207, R207 ;  /* 0x000000cf00cf7308 */ /* 0x000fe40000000800 */
[----:B------:R-:W2:Y:S06]  /*f6b0*/  LDSM.16.MT88.4 R48, [R241+0xc000] ;  /* 0x00c00000f130783b */ /* 0x000eac0000004200 */
[----:B------:R-:W3:Y:S01]  /*f6c0*/  MUFU.EX2 R204, R204 ;  /* 0x000000cc00cc7308 */ /* 0x000ee20000000800 */
[----:B------:R-:W-:-:S07]  /*f6d0*/  FMUL.FTZ R14, R194, R213 ;  /* 0x000000d5c20e7220 */ /* 0x000fce0000410000 */
[----:B------:R-:W-:Y:S01]  /*f6e0*/  MUFU.EX2 R218, R218 ;  /* 0x000000da00da7308 */ /* 0x000fe20000000800 */
[----:B------:R-:W-:-:S07]  /*f6f0*/  FMUL.FTZ R21, R185, R222 ;  /* 0x000000deb9157220 */ /* 0x000fce0000410000 */
[----:B------:R-:W-:Y:S01]  /*f700*/  MUFU.EX2 R217, R217 ;  /* 0x000000d900d97308 */ /* 0x000fe20000000800 */
[----:B----4-:R-:W-:-:S07]  /*f710*/  FMUL.FTZ R23, R187, R212 ;  /* 0x000000d4bb177220 */ /* 0x010fce0000410000 */
[----:B------:R-:W-:Y:S08]  /*f720*/  MUFU.EX2 R206, R206 ;  /* 0x000000ce00ce7308 */ /* 0x000ff00000000800 */
[----:B------:R-:W4:Y:S08]  /*f730*/  MUFU.EX2 R203, R203 ;  /* 0x000000cb00cb7308 */ /* 0x000f300000000800 */
[----:B------:R-:W-:Y:S08]  /*f740*/  MUFU.EX2 R216, R216 ;  /* 0x000000d800d87308 */ /* 0x000ff00000000800 */
[----:B------:R-:W1:Y:S08]  /*f750*/  MUFU.EX2 R199, R199 ;  /* 0x000000c700c77308 */ /* 0x000e700000000800 */
[----:B------:R-:W-:Y:S08]  /*f760*/  MUFU.EX2 R205, R205 ;  /* 0x000000cd00cd7308 */ /* 0x000ff00000000800 */
[----:B------:R-:W2:Y:S08]  /*f770*/  MUFU.EX2 R202, R202 ;  /* 0x000000ca00ca7308 */ /* 0x000eb00000000800 */
[----:B------:R-:W-:Y:S08]  /*f780*/  MUFU.EX2 R198, R198 ;  /* 0x000000c600c67308 */ /* 0x000ff00000000800 */
[----:B------:R-:W-:Y:S08]  /*f790*/  MUFU.EX2 R197, R197 ;  /* 0x000000c500c57308 */ /* 0x000ff00000000800 */
[----:B------:R-:W-:Y:S08]  /*f7a0*/  MUFU.EX2 R201, R201 ;  /* 0x000000c900c97308 */ /* 0x000ff00000000800 */
[----:B------:R-:W2:Y:S08]  /*f7b0*/  MUFU.EX2 R200, R200 ;  /* 0x000000c800c87308 */ /* 0x000eb00000000800 */
[----:B------:R-:W-:Y:S08]  /*f7c0*/  MUFU.EX2 R219, R219 ;  /* 0x000000db00db7308 */ /* 0x000ff00000000800 */
[----:B------:R-:W2:Y:S01]  /*f7d0*/  MUFU.EX2 R220, R220 ;  /* 0x000000dc00dc7308 */ /* 0x000ea20000000800 */
[----:B------:R-:W-:Y:S01]  /*f7e0*/  MOV R230, R64 ;  /* 0x0000004000e67202 */ /* 0x000fe20000000f00 */
[----:B------:R-:W-:Y:S01]  /*f7f0*/  IMAD.MOV.U32 R185, RZ, RZ, R66 ;  /* 0x000000ffffb97224 */ /* 0x000fe200078e0042 */
[----:B------:R-:W-:-:S02]  /*f800*/  MOV R194, R67 ;  /* 0x0000004300c27202 */ /* 0x000fc40000000f00 */
[----:B------:R-:W-:Y:S02]  /*f810*/  MOV R187, R65 ;  /* 0x0000004100bb7202 */ /* 0x000fe40000000f00 */
[----:B------:R-:W2:Y:S01]  /*f820*/  LDSM.16.MT88.4 R64, [R240+0xc000] ;  /* 0x00c00000f040783b */ /* 0x000ea20000004200 */
[-C--:B---3--:R-:W-:Y:S01]  /*f830*/  FMUL.FTZ R12, R192, R214.reuse ;  /* 0x000000d6c00c7220 */ /* 0x088fe20000410000 */
[----:B------:R-:W-:Y:S01]  /*f840*/  FMUL.FTZ R13, R193, R214 ;  /* 0x000000d6c10d7220 */ /* 0x000fe20000410000 */
[----:B------:R-:W-:Y:S01]  /*f850*/  MOV R193, R11 ;  /* 0x0000000b00c17202 */ /* 0x000fe20000000f00 */
[----:B------:R-:W-:Y:S01]  /*f860*/  FMUL.FTZ R9, R189, R222 ;  /* 0x000000debd097220 */ /* 0x000fe20000410000 */
[----:B------:R-:W-:Y:S01]  /*f870*/  MOV R231, R10 ;  /* 0x0000000a00e77202 */ /* 0x000fe20000000f00 */
[----:B------:R-:W-:Y:S01]  /*f880*/  FMUL.FTZ R10, R190, R212 ;  /* 0x000000d4be0a7220 */ /* 0x000fe20000410000 */
[----:B------:R-:W-:Y:S01]  /*f890*/  MOV R192, R8 ;  /* 0x0000000800c07202 */ /* 0x000fe20000000f00 */
[----:B------:R-:W-:Y:S01]  /*f8a0*/  FMUL.FTZ R8, R188, R222 ;  /* 0x000000debc087220 */ /* 0x000fe20000410000 */
[----:B------:R-:W-:Y:S01]  /*f8b0*/  FMUL.FTZ R11, R191, R212 ;  /* 0x000000d4bf0b7220 */ /* 0x000fe20000410000 */
[----:B------:R-:W-:Y:S01]  /*f8c0*/  F2FP.BF16.F32.PACK_AB R4, R204, R207 ;  /* 0x000000cfcc04723e */ /* 0x000fe200000010ff */
[----:B------:R-:W-:Y:S01]  /*f8d0*/  FMUL.FTZ R20, R184, R222 ;  /* 0x000000deb8147220 */ /* 0x000fe20000410000 */
[----:B----4-:R-:W-:Y:S01]  /*f8e0*/  F2FP.BF16.F32.PACK_AB R5, R203, R206 ;  /* 0x000000cecb05723e */ /* 0x010fe200000010ff */
[----:B------:R-:W-:Y:S01]  /*f8f0*/  FMUL.FTZ R22, R186, R212 ;  /* 0x000000d4ba167220 */ /* 0x000fe20000410000 */
[----:B------:R-:W-:Y:S01]  /*f900*/  F2FP.BF16.F32.PACK_AB R6, R217, R218 ;  /* 0x000000dad906723e */ /* 0x000fe200000010ff */
[----:B------:R-:W-:Y:S01]  /*f910*/  FMUL.FTZ R180, R180, R214 ;  /* 0x000000d6b4b47220 */ /* 0x000fe20000410000 */
[----:B-1----:R-:W-:Y:S01]  /*f920*/  F2FP.BF16.F32.PACK_AB R7, R199, R216 ;  /* 0x000000d8c707723e */ /* 0x002fe200000010ff */
[----:B------:R-:W-:Y:S01]  /*f930*/  FMUL.FTZ R181, R181, R214 ;  /* 0x000000d6b5b57220 */ /* 0x000fe20000410000 */
[----:B--2---:R-:W-:Y:S01]  /*f940*/  F2FP.BF16.F32.PACK_AB R188, R202, R205 ;  /* 0x000000cdcabc723e */ /* 0x004fe200000010ff */
[----:B------:R-:W-:Y:S01]  /*f950*/  FMUL.FTZ R182, R182, R213 ;  /* 0x000000d5b6b67220 */ /* 0x000fe20000410000 */
[----:B------:R-:W-:Y:S01]  /*f960*/  F2FP.BF16.F32.PACK_AB R189, R200, R201 ;  /* 0x000000c9c8bd723e */ /* 0x000fe200000010ff */
[----:B------:R-:W-:Y:S01]  /*f970*/  FMUL.FTZ R183, R183, R213 ;  /* 0x000000d5b7b77220 */ /* 0x000fe20000410000 */
[----:B------:R-:W-:-:S02]  /*f980*/  F2FP.BF16.F32.PACK_AB R190, R197, R198 ;  /* 0x000000c6c5be723e */ /* 0x000fc400000010ff */
[----:B------:R-:W-:Y:S01]  /*f990*/  F2FP.BF16.F32.PACK_AB R191, R220, R219 ;  /* 0x000000dbdcbf723e */ /* 0x000fe200000010ff */
[----:B------:R-:W-:Y:S01]  /*f9a0*/  FMUL.FTZ R53, R93, R222 ;  /* 0x000000de5d357220 */ /* 0x000fe20000410000 */
[----:B------:R-:W-:Y:S01]  /*f9b0*/  MOV R93, R54 ;  /* 0x00000036005d7202 */ /* 0x000fe20000000f00 */
[-C--:B------:R-:W-:Y:S01]  /*f9c0*/  HMMA.16816.F32.BF16 R12, R4, R16.reuse, R12 ;  /* 0x00000010040c723c */ /* 0x080fe2000004180c */
[----:B------:R-:W-:Y:S01]  /*f9d0*/  FMUL.FTZ R29, R69, R214 ;  /* 0x000000d6451d7220 */ /* 0x000fe20000410000 */
[----:B------:R-:W-:Y:S01]  /*f9e0*/  FMUL.FTZ R24, R72, R222 ;  /* 0x000000de48187220 */ /* 0x000fe20000410000 */
[----:B------:R-:W-:Y:S01]  /*f9f0*/  FMUL.FTZ R54, R94, R212 ;  /* 0x000000d45e367220 */ /* 0x000fe20000410000 */
[----:B------:R-:W-:Y:S01]  /*fa00*/  MOV R69, R46 ;  /* 0x0000002e00457202 */ /* 0x000fe20000000f00 */
[----:B------:R-:W-:Y:S01]  /*fa10*/  IMAD.MOV.U32 R94, RZ, RZ, R55 ;  /* 0x000000ffff5e7224 */ /* 0x000fe200078e0037 */
[----:B------:R-:W-:Y:S01]  /*fa20*/  HMMA.16816.F32.BF16 R8, R188, R16, R8 ;  /* 0x00000010bc08723c */ /* 0x000fe20000041808 */
[----:B------:R-:W-:Y:S01]  /*fa30*/  MOV R72, R41 ;  /* 0x0000002900487202 */ /* 0x000fe20000000f00 */
[----:B------:R-:W-:-:S02]  /*fa40*/  IMAD.MOV.U32 R186, RZ, RZ, R42 ;  /* 0x000000ffffba7224 */ /* 0x000fc400078e002a */
[----:B------:R-:W-:Y:S01]  /*fa50*/  FMUL.FTZ R28, R68, R214 ;  /* 0x000000d6441c7220 */ /* 0x000fe20000410000 */
[----:B------:R-:W-:Y:S01]  /*fa60*/  FMUL.FTZ R55, R95, R212 ;  /* 0x000000d45f377220 */ /* 0x000fe20000410000 */
[----:B------:R-:W-:Y:S01]  /*fa70*/  HMMA.16816.F32.BF16 R20, R188, R18, R20 ;  /* 0x00000012bc14723c */ /* 0x000fe20000041814 */
[----:B------:R-:W-:Y:S01]  /*fa80*/  MOV R68, R39 ;  /* 0x0000002700447202 */ /* 0x000fe20000000f00 */
[----:B------:R-:W-:Y:S01]  /*fa90*/  IMAD.MOV.U32 R229, RZ, RZ, R44 ;  /* 0x000000ffffe57224 */ /* 0x000fe200078e002c */
[----:B------:R-:W-:-:S03]  /*faa0*/  MOV R95, R73 ;  /* 0x00000049005f7202 */ /* 0x000fc60000000f00 */
[----:B------:R-:W-:Y:S01]  /*fab0*/  HMMA.16816.F32.BF16 R16, R4, R18, R180 ;  /* 0x000000120410723c */ /* 0x000fe200000418b4 */
[----:B------:R-:W-:Y:S01]  /*fac0*/  FMUL.FTZ R26, R74, R212 ;  /* 0x000000d44a1a7220 */ /* 0x000fe20000410000 */
[----:B------:R-:W-:Y:S02]  /*fad0*/  MOV R73, R71 ;  /* 0x0000004700497202 */ /* 0x000fe40000000f00 */
[----:B------:R-:W-:-:S03]  /*fae0*/  MOV R74, R72 ;  /* 0x00000048004a7202 */ /* 0x000fc60000000f00 */
        /* <DEDUP_REMOVED lines=18> */
[-C--:B------:R-:W-:Y:S01]  /*fc10*/  FMUL.FTZ R46, R86, R213.reuse ;  /* 0x000000d5562e7220 */ /* 0x080fe20000410000 */
[-C--:B------:R-:W-:Y:S01]  /*fc20*/  FMUL.FTZ R47, R87, R213.reuse ;  /* 0x000000d5572f7220 */ /* 0x080fe20000410000 */
[-C--:B------:R-:W-:Y:S01]  /*fc30*/  FMUL.FTZ R40, R88, R222.reuse ;  /* 0x000000de58287220 */ /* 0x080fe20000410000 */
[----:B------:R-:W-:Y:S01]  /*fc40*/  FMUL.FTZ R41, R89, R222 ;  /* 0x000000de59297220 */ /* 0x000fe20000410000 */
[-C--:B------:R-:W-:Y:S01]  /*fc50*/  FMUL.FTZ R42, R90, R212.reuse ;  /* 0x000000d45a2a7220 */ /* 0x080fe20000410000 */
[----:B------:R-:W-:Y:S01]  /*fc60*/  FMUL.FTZ R43, R91, R212 ;  /* 0x000000d45b2b7220 */ /* 0x000fe20000410000 */
[----:B------:R-:W-:Y:S01]  /*fc70*/  FMUL.FTZ R52, R92, R222 ;  /* 0x000000de5c347220 */ /* 0x000fe20000410000 */
[----:B------:R-:W-:Y:S01]  /*fc80*/  IMAD.MOV.U32 R68, RZ, RZ, R187 ;  /* 0x000000ffff447224 */ /* 0x000fe200078e00bb */
[----:B------:R-:W-:Y:S01]  /*fc90*/  MOV R186, R194 ;  /* 0x000000c200ba7202 */ /* 0x000fe20000000f00 */
[-C--:B------:R-:W-:Y:S01]  /*fca0*/  FMUL.FTZ R80, R80, R214.reuse ;  /* 0x000000d650507220 */ /* 0x080fe20000410000 */
[-C--:B------:R-:W-:Y:S01]  /*fcb0*/  FMUL.FTZ R81, R81, R214.reuse ;  /* 0x000000d651517220 */ /* 0x080fe20000410000 */
[-C--:B------:R-:W-:Y:S01]  /*fcc0*/  FMUL.FTZ R82, R82, R213.reuse ;  /* 0x000000d552527220 */ /* 0x080fe20000410000 */
[-C--:B------:R-:W-:Y:S01]  /*fcd0*/  FMUL.FTZ R83, R83, R213.reuse ;  /* 0x000000d553537220 */ /* 0x080fe20000410000 */
[-C--:B------:R-:W-:Y:S01]  /*fce0*/  FMUL.FTZ R96, R96, R214.reuse ;  /* 0x000000d660607220 */ /* 0x080fe20000410000 */
[----:B------:R-:W-:Y:S01]  /*fcf0*/  FMUL.FTZ R97, R97, R214 ;  /* 0x000000d661617220 */ /* 0x000fe20000410000 */
[----:B------:R-:W-:Y:S01]  /*fd00*/  FMUL.FTZ R98, R98, R213 ;  /* 0x000000d562627220 */ /* 0x000fe20000410000 */
[----:B------:R-:W-:Y:S01]  /*fd10*/  MOV R187, R195 ;  /* 0x000000c300bb7202 */ /* 0x000fe20000000f00 */
[----:B------:R-:W-:Y:S01]  /*fd20*/  FMUL.FTZ R99, R99, R213 ;  /* 0x000000d563637220 */ /* 0x000fe20000410000 */
[----:B------:R-:W-:-:S02]  /*fd30*/  MOV R194, R229 ;  /* 0x000000e500c27202 */ /* 0x000fc40000000f00 */
[----:B------:R-:W-:Y:S02]  /*fd40*/  MOV R229, R230 ;  /* 0x000000e600e57202 */ /* 0x000fe40000000f00 */
[----:B------:R-:W-:Y:S01]  /*fd50*/  MOV R230, R231 ;  /* 0x000000e700e67202 */ /* 0x000fe20000000f00 */
[----:B------:R-:W-:Y:S01]  /*fd60*/  IMAD.MOV.U32 R231, RZ, RZ, R63 ;  /* 0x000000ffffe77224 */ /* 0x000fe200078e003f */
[----:B------:R-:W-:Y:S01]  /*fd70*/  MOV R76, R73 ;  /* 0x00000049004c7202 */ /* 0x000fe20000000f00 */
[----:B------:R-:W-:Y:S01]  /*fd80*/  IMAD.MOV.U32 R79, RZ, RZ, R187 ;  /* 0x000000ffff4f7224 */ /* 0x000fe200078e00bb */
[----:B------:R-:W-:Y:S01]  /*fd90*/  MOV R75, R72 ;  /* 0x00000048004b7202 */ /* 0x000fe20000000f00 */
[-C--:B------:R-:W-:Y:S01]  /*fda0*/  HMMA.16816.F32.BF16 R28, R4, R32.reuse, R28 ;  /* 0x00000020041c723c */ /* 0x080fe2000004181c */
[----:B------:R-:W-:Y:S01]  /*fdb0*/  FMUL.FTZ R63, R103, R213 ;  /* 0x000000d5673f7220 */ /* 0x000fe20000410000 */
[----:B------:R-:W-:Y:S01]  /*fdc0*/  MOV R78, R180 ;  /* 0x000000b4004e7202 */ /* 0x000fe20000000f00 */
        /* <DEDUP_REMOVED lines=8> */
[----:B------:R-:W-:Y:S01]  /*fe50*/  HMMA.16816.F32.BF16 R36, R188, R34, R36 ;  /* 0x00000022bc24723c */ /* 0x000fe20000041824 */
[----:B------:R-:W-:Y:S01]  /*fe60*/  MOV R192, R62 ;  /* 0x0000003e00c07202 */ /* 0x000fe20000000f00 */
[----:B------:R-:W-:Y:S01]  /*fe70*/  FMUL.FTZ R62, R102, R213 ;  /* 0x000000d5663e7220 */ /* 0x000fe20000410000 */
[----:B------:R-:W-:-:S03]  /*fe80*/  MOV R74, R71 ;  /* 0x00000047004a7202 */ /* 0x000fc60000000f00 */
        /* <DEDUP_REMOVED lines=9> */
[----:B------:R-:W-:Y:S01]  /*ff20*/  FMUL.FTZ R57, R105, R222 ;  /* 0x000000de69397220 */ /* 0x000fe20000410000 */
[----:B------:R-:W-:Y:S01]  /*ff30*/  FMUL.FTZ R59, R107, R212 ;  /* 0x000000d46b3b7220 */ /* 0x000fe20000410000 */
[----:B------:R-:W-:Y:S01]  /*ff40*/  FMUL.FTZ R69, R109, R222 ;  /* 0x000000de6d457220 */ /* 0x000fe20000410000 */
[----:B------:R-:W-:Y:S02]  /*ff50*/  FMUL.FTZ R71, R111, R212 ;  /* 0x000000d46f477220 */ /* 0x000fe40000410000 */
[----:B------:R-:W-:Y:S01]  /*ff60*/  HMMA.16816.F32.BF16 R32, R4, R34, R80 ;  /* 0x000000220420723c */ /* 0x000fe20000041850 */
[-C--:B------:R-:W-:Y:S01]  /*ff70*/  FMUL.FTZ R112, R112, R214.reuse ;  /* 0x000000d670707220 */ /* 0x080fe20000410000 */
[----:B------:R-:W-:Y:S01]  /*ff80*/  FMUL.FTZ R113, R113, R214 ;  /* 0x000000d671717220 */ /* 0x000fe20000410000 */
[----:B------:R-:W-:-:S03]  /*ff90*/  FMUL.FTZ R114, R114, R213 ;  /* 0x000000d572727220 */ /* 0x000fc60000410000 */
[----:B------:R-:W-:Y:S01]  /*ffa0*/  HMMA.16816.F32.BF16 R48, R4, R50, R96 ;  /* 0x000000320430723c */ /* 0x000fe20000041860 */
[----:B------:R-:W-:Y:S01]  /*ffb0*/  IMAD.MOV.U32 R82, RZ, RZ, R70 ;  /* 0x000000ffff527224 */ /* 0x000fe200078e0046 */
[----:B------:R-:W-:Y:S01]  /*ffc0*/  MOV R83, R68 ;  /* 0x0000004400537202 */ /* 0x000fe20000000f00 */
[----:B------:R-:W-:Y:S01]  /*ffd0*/  FMUL.FTZ R68, R108, R222 ;  /* 0x000000de6c447220 */ /* 0x000fe20000410000 */
[----:B------:R-:W-:Y:S01]  /*ffe0*/  FMUL.FTZ R70, R110, R212 ;  /* 0x000000d46e467220 */ /* 0x000fe20000410000 */
[----:B------:R-:W-:Y:S01]  /*fff0*/  FMUL.FTZ R115, R115, R213 ;  /* 0x000000d573737220 */ /* 0x000fe20000410000 */
[----:B------:R-:W-:Y:S02]  /*10000*/  MOV R81, R79 ;  /* 0x0000004f00517202 */ /* 0x000fe40000000f00 */
[----:B------:R-:W-:Y:S01]  /*10010*/  MOV R99, R61 ;  /* 0x0000003d00637202 */ /* 0x000fe20000000f00 */
[----:B------:R-:W-:Y:S01]  /*10020*/  FMUL.FTZ R61, R101, R214 ;  /* 0x000000d6653d7220 */ /* 0x000fe20000410000 */
[----:B------:R-:W-:Y:S01]  /*10030*/  MOV R98, R60 ;  /* 0x0000003c00627202 */ /* 0x000fe20000000f00 */
[----:B------:R-:W-:Y:S01]  /*10040*/  FMUL.FTZ R60, R100, R214 ;  /* 0x000000d6643c7220 */ /* 0x000fe20000410000 */
[----:B------:R-:W-:-:S02]  /*10050*/  IMAD.MOV.U32 R79, RZ, RZ, R73 ;  /* 0x000000ffff4f7224 */ /* 0x000fc400078e0049 */
[----:B------:R-:W-:Y:S01]  /*10060*/  FMUL.FTZ R73, R121, R222 ;  /* 0x000000de79497220 */ /* 0x000fe20000410000 */
[----:B------:R-:W-:Y:S01]  /*10070*/  MOV R121, R74 ;  /* 0x0000004a00797202 */ /* 0x000fe20000000f00 */
[-C--:B------:R-:W-:Y:S01]  /*10080*/  FMUL.FTZ R74, R122, R212.reuse ;  /* 0x000000d47a4a7220 */ /* 0x080fe20000410000 */
[----:B------:R-:W-:Y:S01]  /*10090*/  MOV R122, R75 ;  /* 0x0000004b007a7202 */ /* 0x000fe20000000f00 */
[-C--:B------:R-:W-:Y:S01]  /*100a0*/  HMMA.16816.F32.BF16 R56, R188, R64.reuse, R56 ;  /* 0x00000040bc38723c */ /* 0x080fe20000041838 */
[----:B------:R-:W-:Y:S01]  /*100b0*/  FMUL.FTZ R75, R123, R212 ;  /* 0x000000d47b4b7220 */ /* 0x000fe20000410000 */
[----:B------:R-:W-:Y:S01]  /*100c0*/  IMAD.MOV.U32 R123, RZ, RZ, R76 ;  /* 0x000000ffff7b7224 */ /* 0x000fe200078e004c */
[----:B------:R-:W-:Y:S01]  /*100d0*/  MOV R80, R72 ;  /* 0x0000004800507202 */ /* 0x000fe20000000f00 */
[----:B------:R-:W-:Y:S01]  /*100e0*/  FMUL.FTZ R76, R124, R222 ;  /* 0x000000de7c4c7220 */ /* 0x000fe20000410000 */
[----:B------:R-:W-:Y:S01]  /*100f0*/  MOV R88, R180 ;  /* 0x000000b400587202 */ /* 0x000fe20000000f00 */
[----:B------:R-:W-:Y:S01]  /*10100*/  HMMA.16816.F32.BF16 R60, R4, R64, R60 ;  /* 0x00000040043c723c */ /* 0x000fe2000004183c */
[----:B------:R-:W-:Y:S01]  /*10110*/  MOV R124, R77 ;  /* 0x0000004d007c7202 */ /* 0x000fe20000000f00 */
[----:B------:R-:W-:Y:S01]  /*10120*/  FMUL.FTZ R77, R125, R222 ;  /* 0x000000de7d4d7220 */ /* 0x000fe20000410000 */
[----:B------:R-:W-:Y:S01]  /*10130*/  IMAD.MOV.U32 R86, RZ, RZ, R186 ;  /* 0x000000ffff567224 */ /* 0x000fe200078e00ba */
[----:B------:R-:W-:-:S02]  /*10140*/  MOV R85, R185 ;  /* 0x000000b900557202 */ /* 0x000fc40000000f00 */
[----:B------:R-:W-:Y:S01]  /*10150*/  MOV R84, R184 ;  /* 0x000000b800547202 */ /* 0x000fe20000000f00 */
[-C--:B------:R-:W-:Y:S01]  /*10160*/  HMMA.16816.F32.BF16 R68, R188, R66.reuse, R68 ;  /* 0x00000042bc44723c */ /* 0x080fe20000041844 */
[----:B------:R-:W-:Y:S01]  /*10170*/  MOV R125, R78 ;  /* 0x0000004e007d7202 */ /* 0x000fe20000000f00 */
[----:B------:R-:W-:Y:S01]  /*10180*/  FMUL.FTZ R102, R158, R212 ;  /* 0x000000d49e667220 */ /* 0x000fe20000410000 */
[----:B------:R-:W-:Y:S01]  /*10190*/  MOV R87, R187 ;  /* 0x000000bb00577202 */ /* 0x000fe20000000f00 */
[----:B------:R-:W-:Y:S01]  /*101a0*/  FMUL.FTZ R89, R153, R222 ;  /* 0x000000de99597220 */ /* 0x000fe20000410000 */
[----:B------:R-:W1:Y:S01]  /*101b0*/  LDSM.16.MT88.4 R108, [R244+0xe000] ;  /* 0x00e00000f46c783b */ /* 0x000e620000004200 */
[----:B------:R-:W-:Y:S01]  /*101c0*/  HMMA.16816.F32.BF16 R64, R4, R66, R112 ;  /* 0x000000420440723c */ /* 0x000fe20000041870 */
        /* <DEDUP_REMOVED lines=8> */
[----:B------:R-:W-:Y:S01]  /*10250*/  MOV R112, R83 ;  /* 0x0000005300707202 */ /* 0x000fe20000000f00 */
[----:B------:R-:W-:Y:S01]  /*10260*/  FMUL.FTZ R72, R120, R222 ;  /* 0x000000de78487220 */ /* 0x000fe20000410000 */
[----:B------:R-:W-:Y:S01]  /*10270*/  MOV R83, R183 ;  /* 0x000000b700537202 */ /* 0x000fe20000000f00 */
[----:B------:R-:W2:Y:S01]  /*10280*/  LDSM.16.MT88.4 R184, [R242+0xe000] ;  /* 0x00e00000f2b8783b */ /* 0x000ea20000004200 */
[----:B------:R-:W-:Y:S01]  /*10290*/  MOV R114, R80 ;  /* 0x0000005000727202 */ /* 0x000fe20000000f00 */
[-C--:B------:R-:W-:Y:S01]  /*102a0*/  FMUL.FTZ R80, R136, R222.reuse ;  /* 0x000000de88507220 */ /* 0x080fe20000410000 */
[----:B------:R-:W-:Y:S01]  /*102b0*/  MOV R113, R81 ;  /* 0x0000005100717202 */ /* 0x000fe20000000f00 */
[----:B------:R-:W-:Y:S01]  /*102c0*/  FMUL.FTZ R81, R137, R222 ;  /* 0x000000de89517220 */ /* 0x000fe20000410000 */
[----:B------:R-:W-:Y:S01]  /*102d0*/  FMUL.FTZ R79, R127, R212 ;  /* 0x000000d47f4f7220 */ /* 0x000fe20000410000 */
[----:B------:R-:W-:Y:S01]  /*102e0*/  MOV R136, R82 ;  /* 0x0000005200887202 */ /* 0x000fe20000000f00 */
[----:B------:R-:W-:-:S02]  /*102f0*/  IMAD.MOV.U32 R137, RZ, RZ, R83 ;  /* 0x000000ffff897224 */ /* 0x000fc400078e0053 */
[----:B------:R-:W-:Y:S02]  /*10300*/  IMAD.MOV.U32 R127, RZ, RZ, R88 ;  /* 0x000000ffff7f7224 */ /* 0x000fe400078e0058 */
[----:B------:R-:W-:Y:S01]  /*10310*/  FMUL.FTZ R86, R142, R212 ;  /* 0x000000d48e567220 */ /* 0x000fe20000410000 */
[----:B------:R-:W-:Y:S01]  /*10320*/  FMUL.FTZ R85, R141, R222 ;  /* 0x000000de8d557220 */ /* 0x000fe20000410000 */
[----:B------:R-:W-:Y:S01]  /*10330*/  MOV R142, R136 ;  /* 0x00000088008e7202 */ /* 0x000fe20000000f00 */
[-C--:B------:R-:W-:Y:S01]  /*10340*/  FMUL.FTZ R82, R138, R212.reuse ;  /* 0x000000d48a527220 */ /* 0x080fe20000410000 */
[----:B------:R-:W-:Y:S01]  /*10350*/  FMUL.FTZ R83, R139, R212 ;  /* 0x000000d48b537220 */ /* 0x000fe20000410000 */
[-C--:B------:R-:W-:Y:S01]  /*10360*/  FMUL.FTZ R84, R140, R222.reuse ;  /* 0x000000de8c547220 */ /* 0x080fe20000410000 */
[----:B------:R-:W-:Y:S01]  /*10370*/  FMUL.FTZ R88, R152, R222 ;  /* 0x000000de98587220 */ /* 0x000fe20000410000 */
[----:B------:R-:W-:Y:S01]  /*10380*/  MOV R158, R137 ;  /* 0x00000089009e7202 */ /* 0x000fe20000000f00 */
[----:B------:R-:W-:Y:S01]  /*10390*/  IMAD.MOV.U32 R141, RZ, RZ, R126 ;  /* 0x000000ffff8d7224 */ /* 0x000fe200078e007e */
[----:B------:R-:W-:Y:S01]  /*103a0*/  MOV R152, R127 ;  /* 0x0000007f00987202 */ /* 0x000fe20000000f00 */
[----:B------:R-:W-:Y:S01]  /*103b0*/  IMAD.MOV.U32 R137, RZ, RZ, R122 ;  /* 0x000000ffff897224 */ /* 0x000fe200078e007a */
[----:B------:R-:W-:-:S02]  /*103c0*/  MOV R140, R125 ;  /* 0x0000007d008c7202 */ /* 0x000fc40000000f00 */
[----:B------:R-:W-:Y:S02]  /*103d0*/  MOV R139, R124 ;  /* 0x0000007c008b7202 */ /* 0x000fe40000000f00 */
[----:B------:R-:W-:Y:S01]  /*103e0*/  MOV R138, R123 ;  /* 0x0000007b008a7202 */ /* 0x000fe20000000f00 */
[----:B------:R-:W-:Y:S01]  /*103f0*/  IMAD.MOV.U32 R123, RZ, RZ, R95 ;  /* 0x000000ffff7b7224 */ /* 0x000fe200078e005f */
[----:B------:R-:W-:Y:S01]  /*10400*/  MOV R136, R121 ;  /* 0x0000007900887202 */ /* 0x000fe20000000f00 */
[-C--:B------:R-:W-:Y:S01]  /*10410*/  FMUL.FTZ R95, R167, R212.reuse ;  /* 0x000000d4a75f7220 */ /* 0x080fe20000410000 */
[----:B------:R-:W-:Y:S01]  /*10420*/  MOV R104, R87 ;  /* 0x0000005700687202 */ /* 0x000fe20000000f00 */
[----:B------:R-:W-:Y:S01]  /*10430*/  FMUL.FTZ R87, R143, R212 ;  /* 0x000000d48f577220 */ /* 0x000fe20000410000 */
[----:B------:R-:W-:Y:S01]  /*10440*/  IMAD.MOV.U32 R167, RZ, RZ, R142 ;  /* 0x000000ffffa77224 */ /* 0x000fe200078e008e */
[----:B------:R-:W-:Y:S01]  /*10450*/  MOV R156, R152 ;  /* 0x00000098009c7202 */ /* 0x000fe20000000f00 */
[----:B------:R-:W-:Y:S01]  /*10460*/  IMAD.MOV.U32 R153, RZ, RZ, R139 ;  /* 0x000000ffff997224 */ /* 0x000fe200078e008b */
[----:B------:R-:W-:-:S02]  /*10470*/  MOV R142, R141 ;  /* 0x0000008d008e7202 */ /* 0x000fc40000000f00 */
[----:B------:R-:W-:Y:S02]  /*10480*/  MOV R143, R140 ;  /* 0x0000008c008f7202 */ /* 0x000fe40000000f00 */
[----:B------:R-:W-:Y:S02]  /*10490*/  MOV R120, R181 ;  /* 0x000000b500787202 */ /* 0x000fe40000000f00 */
[----:B------:R-:W-:Y:S01]  /*104a0*/  MOV R152, R138 ;  /* 0x0000008a00987202 */ /* 0x000fe20000000f00 */
[----:B------:R-:W3:Y:S01]  /*104b0*/  LDSM.16.MT88.4 R180, [R241+0xe000] ;  /* 0x00e00000f1b4783b */ /* 0x000ee20000004200 */
[----:B------:R-:W-:Y:S02]  /*104c0*/  MOV R141, R137 ;  /* 0x00000089008d7202 */ /* 0x000fe40000000f00 */
[----:B------:R-:W-:Y:S02]  /*104d0*/  MOV R140, R136 ;  /* 0x00000088008c7202 */ /* 0x000fe40000000f00 */
[----:B------:R-:W4:Y:S01]  /*104e0*/  LDSM.16.MT88.4 R136, [R240+0xe000] ;  /* 0x00e00000f088783b */ /* 0x000f220000004200 */
        /* <DEDUP_REMOVED lines=10> */
[----:B------:R-:W-:Y:S01]  /*10590*/  MOV R121, R93 ;  /* 0x0000005d00797202 */ /* 0x000fe20000000f00 */
[-C--:B------:R-:W-:Y:S01]  /*105a0*/  FMUL.FTZ R97, R173, R222.reuse ;  /* 0x000000dead617220 */ /* 0x080fe20000410000 */
[----:B------:R-:W-:Y:S01]  /*105b0*/  FMUL.FTZ R92, R164, R222 ;  /* 0x000000dea45c7220 */ /* 0x000fe20000410000 */
[----:B------:R-:W-:Y:S01]  /*105c0*/  FMUL.FTZ R103, R159, R212 ;  /* 0x000000d49f677220 */ /* 0x000fe20000410000 */
[----:B------:R-:W-:Y:S01]  /*105d0*/  FMUL.FTZ R93, R165, R222 ;  /* 0x000000dea55d7220 */ /* 0x000fe20000410000 */
[-C--:B------:R-:W-:Y:S01]  /*105e0*/  FMUL.FTZ R98, R174, R212.reuse ;  /* 0x000000d4ae627220 */ /* 0x080fe20000410000 */
[-C--:B------:R-:W-:Y:S01]  /*105f0*/  FMUL.FTZ R99, R175, R212.reuse ;  /* 0x000000d4af637220 */ /* 0x080fe20000410000 */
[----:B------:R-:W-:Y:S01]  /*10600*/  FMUL.FTZ R94, R166, R212 ;  /* 0x000000d4a65e7220 */ /* 0x000fe20000410000 */
[----:B------:R-:W-:-:S02]  /*10610*/  MOV R126, R112 ;  /* 0x00000070007e7202 */ /* 0x000fc40000000f00 */
[----:B------:R-:W-:Y:S01]  /*10620*/  MOV R112, R243 ;  /* 0x000000f300707202 */ /* 0x000fe20000000f00 */
[----:B-1----:R-:W-:Y:S01]  /*10630*/  HMMA.16816.F32.BF16 R72, R188, R108, R72 ;  /* 0x0000006cbc48723c */ /* 0x002fe20000041848 */
[----:B------:R-:W-:Y:S01]  /*10640*/  MOV R175, R141 ;  /* 0x0000008d00af7202 */ /* 0x000fe20000000f00 */
[----:B------:R-:W-:-:S04]  /*10650*/  IMAD.MOV.U32 R141, RZ, RZ, R115 ;  /* 0x000000ffff8d7224 */ /* 0x000fc800078e0073 */
[----:B------:R-:W-:Y:S01]  /*10660*/  HMMA.16816.F32.BF16 R76, R188, R110, R76 ;  /* 0x0000006ebc4c723c */ /* 0x000fe2000004184c */
[----:B------:R-:W-:Y:S02]  /*10670*/  IMAD.MOV.U32 R157, RZ, RZ, R112 ;  /* 0x000000ffff9d7224 */ /* 0x000fe400078e0070 */
[----:B------:R-:W-:-:S03]  /*10680*/  FMUL.FTZ R112, R132, R214 ;  /* 0x000000d684707220 */ /* 0x000fc60000410000 */
[----:B--2---:R-:W-:Y:S01]  /*10690*/  HMMA.16816.F32.BF16 R80, R188, R184, R80 ;  /* 0x000000b8bc50723c */ /* 0x004fe20000041850 */
[----:B------:R-:W-:-:S05]  /*106a0*/  FMUL.FTZ R115, R135, R213 ;  /* 0x000000d587737220 */ /* 0x000fca0000410000 */
[C---:B------:R-:W-:Y:S06]  /*106b0*/  HMMA.16816.F32.BF16 R84, R188.reuse, R186, R84 ;  /* 0x000000babc54723c */ /* 0x040fec0000041854 */
[C---:B---3--:R-:W-:Y:S06]  /*106c0*/  HMMA.16816.F32.BF16 R88, R188.reuse, R180, R88 ;  /* 0x000000b4bc58723c */ /* 0x048fec0000041858 */
[C---:B------:R-:W-:Y:S06]  /*106d0*/  HMMA.16816.F32.BF16 R100, R188.reuse, R182, R100 ;  /* 0x000000b6bc64723c */ /* 0x040fec0000041864 */
[C---:B----4-:R-:W-:Y:S06]  /*106e0*/  HMMA.16816.F32.BF16 R96, R188.reuse, R136, R96 ;  /* 0x00000088bc60723c */ /* 0x050fec0000041860 */
[----:B------:R-:W-:Y:S01]  /*106f0*/  HMMA.16816.F32.BF16 R92, R188, R138, R92 ;  /* 0x0000008abc5c723c */ /* 0x000fe2000004185c */
[----:B------:R-:W-:Y:S01]  /*10700*/  IMAD.MOV.U32 R166, RZ, RZ, R140 ;  /* 0x000000ffffa67224 */ /* 0x000fe200078e008c */
[----:B------:R-:W-:Y:S01]  /*10710*/  MOV R155, R152 ;  /* 0x00000098009b7202 */ /* 0x000fe20000000f00 */
[----:B------:R-:W-:-:S02]  /*10720*/  IMAD.MOV.U32 R154, RZ, RZ, R106 ;  /* 0x000000ffff9a7224 */ /* 0x000fc400078e006a */
[-C--:B------:R-:W-:Y:S01]  /*10730*/  FMUL.FTZ R128, R128, R214.reuse ;  /* 0x000000d680807220 */ /* 0x080fe20000410000 */
[-C--:B------:R-:W-:Y:S01]  /*10740*/  FMUL.FTZ R129, R129, R214.reuse ;  /* 0x000000d681817220 */ /* 0x080fe20000410000 */
[----:B------:R-:W-:Y:S01]  /*10750*/  FMUL.FTZ R130, R130, R213 ;  /* 0x000000d582827220 */ /* 0x000fe20000410000 */
[----:B------:R-:W-:Y:S01]  /*10760*/  IMAD.MOV.U32 R188, RZ, RZ, R156 ;  /* 0x000000ffffbc7224 */ /* 0x000fe200078e009c */
[----:B------:R-:W-:Y:S01]  /*10770*/  MOV R156, R153 ;  /* 0x00000099009c7202 */ /* 0x000fe20000000f00 */
[----:B------:R-:W-:Y:S01]  /*10780*/  FMUL.FTZ R131, R131, R213 ;  /* 0x000000d583837220 */ /* 0x000fe20000410000 */
[----:B------:R-:W-:Y:S01]  /*10790*/  MOV R190, R113 ;  /* 0x0000007100be7202 */ /* 0x000fe20000000f00 */
[----:B------:R-:W-:Y:S01]  /*107a0*/  FMUL.FTZ R113, R133, R214 ;  /* 0x000000d685717220 */ /* 0x000fe20000410000 */
[----:B------:R-:W-:Y:S01]  /*107b0*/  MOV R153, R114 ;  /* 0x0000007200997202 */ /* 0x000fe20000000f00 */
[----:B------:R-:W-:Y:S01]  /*107c0*/  FMUL.FTZ R114, R134, R213 ;  /* 0x000000d586727220 */ /* 0x000fe20000410000 */
[----:B------:R-:W-:Y:S01]  /*107d0*/  MOV R135, R192 ;  /* 0x000000c000877202 */ /* 0x000fe20000000f00 */
[----:B------:R-:W-:Y:S01]  /*107e0*/  FFMA.FTZ R133, R237, UR19, -R188 ;  /* 0x00000013ed857c23 */ /* 0x000fe200080108bc */
[----:B------:R-:W-:Y:S01]  /*107f0*/  MOV R134, R120 ;  /* 0x0000007800867202 */ /* 0x000fe20000000f00 */
[--C-:B------:R-:W-:Y:S01]  /*10800*/  FFMA.FTZ R231, R231, UR19, -R158.reuse ;  /* 0x00000013e7e77c23 */ /* 0x100fe2000801089e */
[--C-:B------:R-:W-:Y:S01]  /*10810*/  FFMA.FTZ R230, R230, UR19, -R158.reuse ;  /* 0x00000013e6e67c23 */ /* 0x100fe2000801089e */
[--C-:B------:R-:W-:Y:S01]  /*10820*/  FFMA.FTZ R229, R229, UR19, -R158.reuse ;  /* 0x00000013e5e57c23 */ /* 0x100fe2000801089e */
[----:B------:R-:W-:Y:S01]  /*10830*/  HMMA.16816.F32.BF16 R112, R4, R184, R112 ;  /* 0x000000b80470723c */ /* 0x000fe20000041870 */
[----:B------:R-:W-:Y:S01]  /*10840*/  MOV R189, R104 ;  /* 0x0000006800bd7202 */ /* 0x000fe20000000f00 */
[----:B------:R-:W-:Y:S01]  /*10850*/  FFMA.FTZ R228, R228, UR19, -R158 ;  /* 0x00000013e4e47c23 */ /* 0x000fe2000801089e */
[--C-:B------:R-:W-:Y:S01]  /*10860*/  FFMA.FTZ R227, R227, UR19, -R193.reuse ;  /* 0x00000013e3e37c23 */ /* 0x100fe200080108c1 */
[--C-:B------:R-:W-:Y:S01]  /*10870*/  FFMA.FTZ R226, R226, UR19, -R193.reuse ;  /* 0x00000013e2e27c23 */ /* 0x100fe200080108c1 */
[--C-:B------:R-:W-:Y:S01]  /*10880*/  FFMA.FTZ R225, R225, UR19, -R193.reuse ;  /* 0x00000013e1e17c23 */ /* 0x100fe200080108c1 */
[----:B------:R-:W-:Y:S01]  /*10890*/  FFMA.FTZ R224, R224, UR19, -R193 ;  /* 0x00000013e0e07c23 */ /* 0x000fe200080108c1 */
[----:B------:R-:W-:Y:S01]  /*108a0*/  MOV R185, R238 ;  /* 0x000000ee00b97202 */ /* 0x000fe20000000f00 */
[----:B------:R-:W-:Y:S01]  /*108b0*/  IMAD.MOV.U32 R172, RZ, RZ, R124 ;  /* 0x000000ffffac7224 */ /* 0x000fe200078e007c */
[----:B------:R-:W-:Y:S01]  /*108c0*/  MOV R173, R127 ;  /* 0x0000007f00ad7202 */ /* 0x000fe20000000f00 */
[----:B------:R-:W-:Y:S01]  /*108d0*/  FMUL.FTZ R168, R168, R214 ;  /* 0x000000d6a8a87220 */ /* 0x000fe20000410000 */
[----:B------:R-:W-:Y:S01]  /*108e0*/  MOV R174, R125 ;  /* 0x0000007d00ae7202 */ /* 0x000fe20000000f00 */
[----:B------:R-:W-:Y:S01]  /*108f0*/  FFMA.FTZ R237, R185, UR19, -R167 ;  /* 0x00000013b9ed7c23 */ /* 0x000fe200080108a7 */
[----:B------:R-:W-:Y:S01]  /*10900*/  IMAD.MOV.U32 R185, RZ, RZ, R135 ;  /* 0x000000ffffb97224 */ /* 0x000fe200078e0087 */
[----:B------:R-:W-:Y:S01]  /*10910*/  MOV R135, R134 ;  /* 0x0000008600877202 */ /* 0x000fe20000000f00 */
[----:B------:R-:W-:Y:S01]  /*10920*/  FMUL.FTZ R169, R169, R214 ;  /* 0x000000d6a9a97220 */ /* 0x000fe20000410000 */
[----:B------:R-:W-:Y:S01]  /*10930*/  MOV R134, R189 ;  /* 0x000000bd00867202 */ /* 0x000fe20000000f00 */
[----:B------:R-:W-:Y:S01]  /*10940*/  FMUL.FTZ R170, R170, R213 ;  /* 0x000000d5aaaa7220 */ /* 0x000fe20000410000 */
[----:B------:R-:W-:Y:S01]  /*10950*/  MOV R189, R190 ;  /* 0x000000be00bd7202 */ /* 0x000fe20000000f00 */
[----:B------:R-:W-:-:S02]  /*10960*/  IMAD.MOV.U32 R190, RZ, RZ, R166 ;  /* 0x000000ffffbe7224 */ /* 0x000fc400078e00a6 */
[----:B------:R-:W-:Y:S01]  /*10970*/  FFMA.FTZ R238, R236, UR19, -R188 ;  /* 0x00000013ecee7c23 */ /* 0x000fe200080108bc */
[----:B------:R-:W-:Y:S01]  /*10980*/  MOV R166, R175 ;  /* 0x000000af00a67202 */ /* 0x000fe20000000f00 */
[----:B------:R-:W-:Y:S01]  /*10990*/  FFMA.FTZ R236, R185, UR19, -R167 ;  /* 0x00000013b9ec7c23 */ /* 0x000fe200080108a7 */
[----:B------:R-:W-:Y:S01]  /*109a0*/  MOV R175, R155 ;  /* 0x0000009b00af7202 */ /* 0x000fe20000000f00 */
[----:B------:R-:W-:Y:S01]  /*109b0*/  IMAD.MOV.U32 R185, RZ, RZ, R135 ;  /* 0x000000ffffb97224 */ /* 0x000fe200078e0087 */
[----:B------:R-:W-:Y:S01]  /*109c0*/  MOV R155, R156 ;  /* 0x0000009c009b7202 */ /* 0x000fe20000000f00 */
[----:B------:R-:W-:Y:S01]  /*109d0*/  IMAD.MOV.U32 R156, RZ, RZ, R143 ;  /* 0x000000ffff9c7224 */ /* 0x000fe200078e008f */
[----:B------:R-:W-:Y:S01]  /*109e0*/  MOV R135, R134 ;  /* 0x0000008600877202 */ /* 0x000fe20000000f00 */
[----:B------:R-:W-:Y:S01]  /*109f0*/  FMUL.FTZ R171, R171, R213 ;  /* 0x000000d5abab7220 */ /* 0x000fe20000410000 */
[----:B------:R-:W-:Y:S01]  /*10a00*/  MOV R143, R142 ;  /* 0x0000008e008f7202 */ /* 0x000fe20000000f00 */
[----:B------:R1:W5:Y:S01]  /*10a10*/  LDL.LU R243, [R1+0x7c] ;  /* 0x00007c0001f37983 */ /* 0x0003620000300800 */
[----:B------:R-:W-:-:S02]  /*10a20*/  MOV R134, R189 ;  /* 0x000000bd00867202 */ /* 0x000fc40000000f00 */
[----:B------:R-:W-:Y:S02]  /*10a30*/  MOV R142, R195 ;  /* 0x000000c3008e7202 */ /* 0x000fe40000000f00 */
        /* <DEDUP_REMOVED lines=8> */
[----:B------:R-:W-:Y:S01]  /*10ac0*/  MOV R142, R192 ;  /* 0x000000c0008e7202 */ /* 0x000fe20000000f00 */
[-C--:B------:R-:W-:Y:S01]  /*10ad0*/  FMUL.FTZ R104, R116, R214.reuse ;  /* 0x000000d674687220 */ /* 0x080fe20000410000 */
[--C-:B------:R-:W-:Y:S01]  /*10ae0*/  FFMA.FTZ R132, R235, UR19, -R188.reuse ;  /* 0x00000013eb847c23 */ /* 0x100fe200080108bc */
[----:B------:R-:W-:Y:S01]  /*10af0*/  FMUL.FTZ R116, R144, R214 ;  /* 0x000000d690747220 */ /* 0x000fe20000410000 */
[----:B------:R-:W-:Y:S01]  /*10b00*/  FFMA.FTZ R239, R234, UR19, -R188 ;  /* 0x00000013eaef7c23 */ /* 0x000fe200080108bc */
[----:B------:R-:W-:Y:S01]  /*10b10*/  FFMA.FTZ R235, R185, UR19, -R167 ;  /* 0x00000013b9eb7c23 */ /* 0x000fe200080108a7 */
[----:B------:R-:W-:Y:S02]  /*10b20*/  IMAD.MOV.U32 R184, RZ, RZ, R175 ;  /* 0x000000ffffb87224 */ /* 0x000fe400078e00af */
[----:B------:R-:W-:Y:S01]  /*10b30*/  FFMA.FTZ R234, R135, UR19, -R167 ;  /* 0x0000001387ea7c23 */ /* 0x000fe200080108a7 */
[----:B------:R-:W-:Y:S02]  /*10b40*/  MOV R144, R134 ;  /* 0x0000008600907202 */ /* 0x000fe40000000f00 */
[----:B------:R-:W-:-:S02]  /*10b50*/  MOV R185, R155 ;  /* 0x0000009b00b97202 */ /* 0x000fc40000000f00 */
[----:B------:R-:W-:Y:S01]  /*10b60*/  MOV R175, R156 ;  /* 0x0000009c00af7202 */ /* 0x000fe20000000f00 */
[----:B------:R-:W-:Y:S01]  /*10b70*/  IMAD.MOV.U32 R156, RZ, RZ, R142 ;  /* 0x000000ffff9c7224 */ /* 0x000fe200078e008e */
[----:B------:R-:W-:Y:S02]  /*10b80*/  MOV R135, R143 ;  /* 0x0000008f00877202 */ /* 0x000fe40000000f00 */
[----:B------:R-:W-:Y:S02]  /*10b90*/  MOV R134, R141 ;  /* 0x0000008d00867202 */ /* 0x000fe40000000f00 */
[----:B------:R-:W-:Y:S02]  /*10ba0*/  MOV R155, R140 ;  /* 0x0000008c009b7202 */ /* 0x000fe40000000f00 */
[----:B------:R-:W2:Y:S01]  /*10bb0*/  LDSM.16.MT88.4 R140, [R244+0xc800] ;  /* 0x00c80000f48c783b */ /* 0x000ea20000004200 */
[----:B------:R-:W-:Y:S01]  /*10bc0*/  MOV R152, R107 ;  /* 0x0000006b00987202 */ /* 0x000fe20000000f00 */
[-C--:B------:R-:W-:Y:S01]  /*10bd0*/  FMUL.FTZ R105, R117, R214.reuse ;  /* 0x000000d675697220 */ /* 0x080fe20000410000 */
[-C--:B------:R-:W-:Y:S01]  /*10be0*/  FMUL.FTZ R106, R118, R213.reuse ;  /* 0x000000d5766a7220 */ /* 0x080fe20000410000 */
[----:B------:R-:W-:Y:S01]  /*10bf0*/  FMUL.FTZ R107, R119, R213 ;  /* 0x000000d5776b7220 */ /* 0x000fe20000410000 */
[-C--:B------:R-:W-:Y:S01]  /*10c00*/  FMUL.FTZ R124, R160, R214.reuse ;  /* 0x000000d6a07c7220 */ /* 0x080fe20000410000 */
[----:B------:R-:W-:Y:S05]  /*10c10*/  MUFU.EX2 R239, R239 ;  /* 0x000000ef00ef7308 */ /* 0x000fea0000000800 */
[C---:B------:R-:W-:Y:S03]  /*10c20*/  HMMA.16816.F32.BF16 R104, R4.reuse, R108, R104 ;  /* 0x0000006c0468723c */ /* 0x040fe60000041868 */
[----:B------:R-:W-:Y:S03]  /*10c30*/  MUFU.EX2 R160, R132 ;  /* 0x0000008400a07308 */ /* 0x000fe60000000800 */
[----:B------:R-:W-:Y:S05]  /*10c40*/  HMMA.16816.F32.BF16 R108, R4, R110, R128 ;  /* 0x0000006e046c723c */ /* 0x000fea0000041880 */
[----:B------:R-:W-:Y:S02]  /*10c50*/  MUFU.EX2 R238, R238 ;  /* 0x000000ee00ee7308 */ /* 0x000fe40000000800 */
[----:B------:R-:W-:-:S06]  /*10c60*/  FMUL.FTZ R129, R177, R214 ;  /* 0x000000d6b1817220 */ /* 0x000fcc0000410000 */
[----:B------:R-:W3:Y:S01]  /*10c70*/  MUFU.EX2 R177, R133 ;  /* 0x0000008500b17308 */ /* 0x000ee20000000800 */
[----:B------:R-:W-:-:S07]  /*10c80*/  MOV R191, R126 ;  /* 0x0000007e00bf7202 */ /* 0x000fce0000000f00 */
[----:B------:R-:W-:Y:S01]  /*10c90*/  MUFU.EX2 R237, R237 ;  /* 0x000000ed00ed7308 */ /* 0x000fe20000000800 */
[----:B------:R-:W-:-:S07]  /*10ca0*/  MOV R165, R123 ;  /* 0x0000007b00a57202 */ /* 0x000fce0000000f00 */
[----:B------:R-:W4:Y:S01]  /*10cb0*/  MUFU.EX2 R236, R236 ;  /* 0x000000ec00ec7308 */ /* 0x000f220000000800 */
[----:B------:R-:W-:-:S07]  /*10cc0*/  MOV R159, R122 ;  /* 0x0000007a009f7202 */ /* 0x000fce0000000f00 */
[----:B------:R-:W-:Y:S01]  /*10cd0*/  MUFU.EX2 R235, R235 ;  /* 0x000000eb00eb7308 */ /* 0x000fe20000000800 */
[----:B------:R-:W-:-:S07]  /*10ce0*/  MOV R164, R121 ;  /* 0x0000007900a47202 */ /* 0x000fce0000000f00 */
        /* <DEDUP_REMOVED lines=22> */
[----:B------:R-:W-:Y:S01]  /*10e50*/  HMMA.16816.F32.BF16 R116, R4, R186, R116 ;  /* 0x000000ba0474723c */ /* 0x000fe20000041874 */
[----:B---3--:R-:W-:Y:S01]  /*10e60*/  F2FP.BF16.F32.PACK_AB R132, R160, R177 ;  /* 0x000000b1a084723e */ /* 0x008fe200000010ff */
[----:B------:R-:W3:Y:S01]  /*10e70*/  LDSM.16.MT88.4 R148, [R242+0xc800] ;  /* 0x00c80000f294783b */ /* 0x000ee20000004200 */
[----:B----4-:R-:W-:-:S03]  /*10e80*/  F2FP.BF16.F32.PACK_AB R133, R236, R237 ;  /* 0x000000edec85723e */ /* 0x010fc600000010ff */
[----:B------:R-:W-:Y:S01]  /*10e90*/  HMMA.16816.F32.BF16 R120, R4, R180, R120 ;  /* 0x000000b40478723c */ /* 0x000fe20000041878 */
[----:B------:R-:W-:Y:S02]  /*10ea0*/  MOV R186, R135 ;  /* 0x0000008700ba7202 */ /* 0x000fe40000000f00 */
[----:B-1----:R-:W-:-:S03]  /*10eb0*/  F2FP.BF16.F32.PACK_AB R135, R234, R235 ;  /* 0x000000ebea87723e */ /* 0x002fc600000010ff */
[----:B------:R-:W-:Y:S01]  /*10ec0*/  HMMA.16816.F32.BF16 R124, R4, R182, R124 ;  /* 0x000000b6047c723c */ /* 0x000fe2000004187c */
[----:B------:R-:W-:Y:S02]  /*10ed0*/  MOV R181, R134 ;  /* 0x0000008600b57202 */ /* 0x000fe40000000f00 */
[----:B------:R-:W-:-:S03]  /*10ee0*/  F2FP.BF16.F32.PACK_AB R134, R238, R239 ;  /* 0x000000efee86723e */ /* 0x000fc600000010ff */
[C---:B------:R-:W-:Y:S06]  /*10ef0*/  HMMA.16816.F32.BF16 R128, R4.reuse, R136, R128 ;  /* 0x000000880480723c */ /* 0x040fec0000041880 */
[----:B------:R-:W-:Y:S01]  /*10f00*/  HMMA.16816.F32.BF16 R4, R4, R138, R168 ;  /* 0x0000008a0404723c */ /* 0x000fe200000418a8 */
[----:B--2---:R-:W-:Y:S02]  /*10f10*/  F2FP.BF16.F32.PACK_AB R136, R230, R231 ;  /* 0x000000e7e688723e */ /* 0x004fe400000010ff */
[----:B------:R-:W-:-:S04]  /*10f20*/  F2FP.BF16.F32.PACK_AB R137, R226, R227 ;  /* 0x000000e3e289723e */ /* 0x000fc800000010ff */
[----:B------:R-:W-:Y:S02]  /*10f30*/  F2FP.BF16.F32.PACK_AB R138, R228, R229 ;  /* 0x000000e5e48a723e */ /* 0x000fe400000010ff */
[----:B------:R-:W-:Y:S01]  /*10f40*/  F2FP.BF16.F32.PACK_AB R139, R224, R225 ;  /* 0x000000e1e08b723e */ /* 0x000fe200000010ff */
[-C--:B------:R-:W-:Y:S01]  /*10f50*/  HMMA.16816.F32.BF16 R12, R132, R140.reuse, R12 ;  /* 0x0000008c840c723c */ /* 0x080fe2000004180c */
[----:B------:R-:W-:Y:S02]  /*10f60*/  MOV R187, R144 ;  /* 0x0000009000bb7202 */ /* 0x000fe40000000f00 */
[----:B------:R-:W1:Y:S03]  /*10f70*/  LDSM.16.MT88.4 R144, [R241+0xc800] ;  /* 0x00c80000f190783b */ /* 0x000e660000004200 */
[C---:B------:R-:W-:Y:S06]  /*10f80*/  HMMA.16816.F32.BF16 R8, R136.reuse, R140, R8 ;  /* 0x0000008c8808723c */ /* 0x040fec0000041808 */
[-C--:B------:R-:W-:Y:S06]  /*10f90*/  HMMA.16816.F32.BF16 R20, R136, R142.reuse, R20 ;  /* 0x0000008e8814723c */ /* 0x080fec0000041814 */
[C---:B------:R-:W-:Y:S01]  /*10fa0*/  HMMA.16816.F32.BF16 R16, R132.reuse, R142, R16 ;  /* 0x0000008e8410723c */ /* 0x040fe20000041810 */
[----:B------:R-:W2:Y:S01]  /*10fb0*/  LDSM.16.MT88.4 R140, [R240+0xc800] ;  /* 0x00c80000f08c783b */ /* 0x000ea20000004200 */
[----:B------:R-:W-:Y:S01]  /*10fc0*/  IMAD.MOV.U32 R161, RZ, RZ, R184 ;  /* 0x000000ffffa17224 */ /* 0x000fe200078e00b8 */
[----:B------:R-:W-:Y:S01]  /*10fd0*/  MOV R162, R185 ;  /* 0x000000b900a27202 */ /* 0x000fe20000000f00 */
[----:B------:R-:W-:Y:S01]  /*10fe0*/  IMAD.MOV.U32 R163, RZ, RZ, R155 ;  /* 0x000000ffffa37224 */ /* 0x000fe200078e009b */
[----:B------:R-:W-:Y:S01]  /*10ff0*/  MOV R184, R154 ;  /* 0x0000009a00b87202 */ /* 0x000fe20000000f00 */
[----:B---3--:R-:W-:Y:S01]  /*11000*/  HMMA.16816.F32.BF16 R28, R132, R148, R28 ;  /* 0x00000094841c723c */ /* 0x008fe2000004181c */
[----:B------:R-:W-:-:S02]  /*11010*/  MOV R185, R153 ;  /* 0x0000009900b97202 */ /* 0x000fc40000000f00 */
[----:B------:R-:W-:Y:S02]  /*11020*/  MOV R180, R152 ;  /* 0x0000009800b47202 */ /* 0x000fe40000000f00 */
[----:B------:R-:W3:Y:S01]  /*11030*/  LDSM.16.MT88.4 R152, [R244+0xe800] ;  /* 0x00e80000f498783b */ /* 0x000ee20000004200 */
[C---:B------:R-:W-:Y:S06]  /*11040*/  HMMA.16816.F32.BF16 R24, R136.reuse, R148, R24 ;  /* 0x000000948818723c */ /* 0x040fec0000041818 */
[-C--:B------:R-:W-:Y:S06]  /*11050*/  HMMA.16816.F32.BF16 R36, R136, R150.reuse, R36 ;  /* 0x000000968824723c */ /* 0x080fec0000041824 */
[C---:B------:R-:W-:Y:S01]  /*11060*/  HMMA.16816.F32.BF16 R32, R132.reuse, R150, R32 ;  /* 0x000000968420723c */ /* 0x040fe20000041820 */
[----:B------:R-:W-:Y:S05]  /*11070*/  LDSM.16.MT88.4 R148, [R240+0xe800] ;  /* 0x00e80000f094783b */ /* 0x000fea0000004200 */
        /* <DEDUP_REMOVED lines=10> */
[C---:B---3--:R-:W-:Y:S06]  /*11120*/  HMMA.16816.F32.BF16 R104, R132.reuse, R152, R104 ;  /* 0x000000988468723c */ /* 0x048fec0000041868 */
[C---:B------:R-:W-:Y:S06]  /*11130*/  HMMA.16816.F32.BF16 R108, R132.reuse, R154, R108 ;  /* 0x0000009a846c723c */ /* 0x040fec000004186c */
[C---:B-1----:R-:W-:Y:S06]  /*11140*/  HMMA.16816.F32.BF16 R112, R132.reuse, R144, R112 ;  /* 0x000000908470723c */ /* 0x042fec0000041870 */
[C---:B------:R-:W-:Y:S06]  /*11150*/  HMMA.16816.F32.BF16 R116, R132.reuse, R146, R116 ;  /* 0x000000928474723c */ /* 0x040fec0000041874 */
[C---:B------:R-:W-:Y:S06]  /*11160*/  HMMA.16816.F32.BF16 R128, R132.reuse, R148, R128 ;  /* 0x000000948480723c */ /* 0x040fec0000041880 */
[C---:B------:R-:W-:Y:S06]  /*11170*/  HMMA.16816.F32.BF16 R4, R132.reuse, R150, R4 ;  /* 0x000000968404723c */ /* 0x040fec0000041804 */
[C---:B--2---:R-:W-:Y:S06]  /*11180*/  HMMA.16816.F32.BF16 R120, R132.reuse, R140, R120 ;  /* 0x0000008c8478723c */ /* 0x044fec0000041878 */
[----:B------:R-:W-:Y:S07]  /*11190*/  HMMA.16816.F32.BF16 R124, R132, R142, R124 ;  /* 0x0000008e847c723c */ /* 0x000fee000004187c */
[----:B------:R-:W-:Y:S01]  /*111a0*/  FFMA.FTZ R135, R180, UR19, -R188 ;  /* 0x00000013b4877c23 */ /* 0x000fe200080108bc */
[----:B------:R-:W-:-:S02]  /*111b0*/  IMAD.MOV.U32 R180, RZ, RZ, R184 ;  /* 0x000000ffffb47224 */ /* 0x000fc400078e00b8 */
[--C-:B------:R-:W-:Y:S01]  /*111c0*/  FFMA.FTZ R134, R163, UR19, -R167.reuse ;  /* 0x00000013a3867c23 */ /* 0x100fe200080108a7 */
[----:B------:R-:W-:-:S03]  /*111d0*/  FFMA.FTZ R133, R186, UR19, -R167 ;  /* 0x00000013ba857c23 */ /* 0x000fc600080108a7 */
[----:B------:R1:W-:Y:S01]  /*111e0*/  MUFU.EX2 R176, R134 ;  /* 0x0000008600b07308 */ /* 0x0003e20000000800 */
[----:B------:R-:W-:Y:S01]  /*111f0*/  HMMA.16816.F32.BF16 R72, R136, R152, R72 ;  /* 0x000000988848723c */ /* 0x000fe20000041848 */
[----:B------:R-:W-:-:S06]  /*11200*/  FFMA.FTZ R132, R162, UR19, -R167 ;  /* 0x00000013a2847c23 */ /* 0x000fcc00080108a7 */
[----:B------:R2:W-:Y:S01]  /*11210*/  MUFU.EX2 R186, R133 ;  /* 0x0000008500ba7308 */ /* 0x0005e20000000800 */
[C---:B------:R-:W-:Y:S06]  /*11220*/  HMMA.16816.F32.BF16 R76, R136.reuse, R154, R76 ;  /* 0x0000009a884c723c */ /* 0x040fec000004184c */
[----:B------:R-:W-:Y:S01]  /*11230*/  HMMA.16816.F32.BF16 R80, R136, R144, R80 ;  /* 0x000000908850723c */ /* 0x000fe20000041850 */
[----:B-1----:R-:W-:-:S05]  /*11240*/  FFMA.FTZ R134, R180, UR19, -R158 ;  /* 0x00000013b4867c23 */ /* 0x002fca000801089e */
[C---:B------:R-:W-:Y:S01]  /*11250*/  HMMA.16816.F32.BF16 R84, R136.reuse, R146, R84 ;  /* 0x000000928854723c */ /* 0x040fe20000041854 */
[----:B--2---:R-:W-:Y:S02]  /*11260*/  FFMA.FTZ R133, R181, UR19, -R158 ;  /* 0x00000013b5857c23 */ /* 0x004fe4000801089e */
[----:B------:R-:W1:Y:S03]  /*11270*/  LDSM.16.MT88.4 R180, [R244+0xd000] ;  /* 0x00d00000f4b4783b */ /* 0x000e660000004200 */
[C---:B------:R-:W-:Y:S06]  /*11280*/  HMMA.16816.F32.BF16 R88, R136.reuse, R140, R88 ;  /* 0x0000008c8858723c */ /* 0x040fec0000041858 */
[C---:B------:R-:W-:Y:S06]  /*11290*/  HMMA.16816.F32.BF16 R100, R136.reuse, R142, R100 ;  /* 0x0000008e8864723c */ /* 0x040fec0000041864 */
[C---:B------:R-:W-:Y:S06]  /*112a0*/  HMMA.16816.F32.BF16 R96, R136.reuse, R148, R96 ;  /* 0x000000948860723c */ /* 0x040fec0000041860 */
[----:B------:R-:W-:Y:S01]  /*112b0*/  HMMA.16816.F32.BF16 R92, R136, R150, R92 ;  /* 0x00000096885c723c */ /* 0x000fe2000004185c */
[----:B------:R2:W-:Y:S01]  /*112c0*/  MUFU.EX2 R178, R132 ;  /* 0x0000008400b27308 */ /* 0x0005e20000000800 */
[--C-:B------:R-:W-:Y:S01]  /*112d0*/  FFMA.FTZ R215, R215, UR19, -R188.reuse ;  /* 0x00000013d7d77c23 */ /* 0x100fe200080108bc */
[--C-:B------:R-:W-:Y:S01]  /*112e0*/  FFMA.FTZ R233, R233, UR19, -R188.reuse ;  /* 0x00000013e9e97c23 */ /* 0x100fe200080108bc */
[----:B------:R-:W-:Y:S01]  /*112f0*/  FFMA.FTZ R232, R232, UR19, -R188 ;  /* 0x00000013e8e87c23 */ /* 0x000fe200080108bc */
[----:B------:R-:W-:Y:S01]  /*11300*/  FFMA.FTZ R144, R209, UR19, -R193 ;  /* 0x00000013d1907c23 */ /* 0x000fe200080108c1 */
[--C-:B------:R-:W-:Y:S01]  /*11310*/  FFMA.FTZ R173, R173, UR19, -R167.reuse ;  /* 0x00000013adad7c23 */ /* 0x100fe200080108a7 */
[--C-:B------:R-:W-:Y:S01]  /*11320*/  FFMA.FTZ R137, R165, UR19, -R167.reuse ;  /* 0x00000013a5897c23 */ /* 0x100fe200080108a7 */
[----:B------:R-:W-:Y:S01]  /*11330*/  MOV R165, R159 ;  /* 0x0000009f00a57202 */ /* 0x000fe20000000f00 */
[----:B------:R3:W-:Y:S01]  /*11340*/  MUFU.EX2 R184, R135 ;  /* 0x0000008700b87308 */ /* 0x0007e20000000800 */
[----:B------:R-:W-:Y:S01]  /*11350*/  MOV R159, R164 ;  /* 0x000000a4009f7202 */ /* 0x000fe20000000f00 */
[----:B------:R-:W-:Y:S01]  /*11360*/  FFMA.FTZ R174, R174, UR19, -R167 ;  /* 0x00000013aeae7c23 */ /* 0x000fe200080108a7 */
[----:B------:R-:W-:Y:S01]  /*11370*/  MOV R164, R157 ;  /* 0x0000009d00a47202 */ /* 0x000fe20000000f00 */
[----:B------:R-:W-:-:S02]  /*11380*/  IMAD.MOV.U32 R157, RZ, RZ, R208 ;  /* 0x000000ffff9d7224 */ /* 0x000fc400078e00d0 */
[--C-:B------:R-:W-:Y:S01]  /*11390*/  FFMA.FTZ R136, R187, UR19, -R158.reuse ;  /* 0x00000013bb887c23 */ /* 0x100fe2000801089e */
[----:B------:R-:W-:Y:S01]  /*113a0*/  FFMA.FTZ R172, R172, UR19, -R167 ;  /* 0x00000013acac7c23 */ /* 0x000fe200080108a7 */
[----:B------:R-:W-:Y:S01]  /*113b0*/  FFMA.FTZ R171, R166, UR19, -R158 ;  /* 0x00000013a6ab7c23 */ /* 0x000fe2000801089e */
[----:B------:R-:W-:Y:S01]  /*113c0*/  MUFU.EX2 R146, R134 ;  /* 0x0000008600927308 */ /* 0x000fe20000000800 */
[--C-:B--2---:R-:W-:Y:S01]  /*113d0*/  FFMA.FTZ R132, R175, UR19, -R193.reuse ;  /* 0x00000013af847c23 */ /* 0x104fe200080108c1 */
[--C-:B------:R-:W-:Y:S01]  /*113e0*/  FFMA.FTZ R175, R223, UR19, -R188.reuse ;  /* 0x00000013dfaf7c23 */ /* 0x100fe200080108bc */
[--C-:B------:R-:W-:Y:S01]  /*113f0*/  FFMA.FTZ R223, R191, UR19, -R193.reuse ;  /* 0x00000013bfdf7c23 */ /* 0x100fe200080108c1 */
[--C-:B------:R-:W-:Y:S01]  /*11400*/  FFMA.FTZ R145, R157, UR19, -R193.reuse ;  /* 0x000000139d917c23 */ /* 0x100fe200080108c1 */
[----:B------:R-:W-:Y:S01]  /*11410*/  FFMA.FTZ R150, R221, UR19, -R188 ;  /* 0x00000013dd967c23 */ /* 0x000fe200080108bc */
[----:B------:R-:W-:Y:S02]  /*11420*/  MOV R195, R211 ;  /* 0x000000d300c37202 */ /* 0x000fe40000000f00 */
[----:B------:R-:W-:Y:S01]  /*11430*/  MOV R192, R210 ;  /* 0x000000d200c07202 */ /* 0x000fe20000000f00 */
[--C-:B---3--:R-:W-:Y:S01]  /*11440*/  FFMA.FTZ R135, R185, UR19, -R158.reuse ;  /* 0x00000013b9877c23 */ /* 0x108fe2000801089e */
[----:B------:R-:W-:Y:S01]  /*11450*/  MUFU.EX2 R153, R215 ;  /* 0x000000d700997308 */ /* 0x000fe20000000800 */
[----:B------:R-:W-:Y:S01]  /*11460*/  FFMA.FTZ R169, R156, UR19, -R193 ;  /* 0x000000139ca97c23 */ /* 0x000fe200080108c1 */
[----:B------:R-:W-:Y:S06]  /*11470*/  LDSM.16.MT88.4 R140, [R242+0xd000] ;  /* 0x00d00000f28c783b */ /* 0x000fec0000004200 */
[----:B------:R-:W-:Y:S08]  /*11480*/  MUFU.EX2 R187, R136 ;  /* 0x0000008800bb7308 */ /* 0x000ff00000000800 */
[----:B------:R-:W-:Y:S08]  /*11490*/  MUFU.EX2 R223, R223 ;  /* 0x000000df00df7308 */ /* 0x000ff00000000800 */
[----:B------:R-:W-:Y:S08]  /*114a0*/  MUFU.EX2 R209, R144 ;  /* 0x0000009000d17308 */ /* 0x000ff00000000800 */
[----:B------:R-:W-:Y:S08]  /*114b0*/  MUFU.EX2 R233, R233 ;  /* 0x000000e900e97308 */ /* 0x000ff00000000800 */
[----:B------:R-:W-:Y:S08]  /*114c0*/  MUFU.EX2 R232, R232 ;  /* 0x000000e800e87308 */ /* 0x000ff00000000800 */
[----:B------:R-:W-:Y:S01]  /*114d0*/  MUFU.EX2 R208, R137 ;  /* 0x0000008900d07308 */ /* 0x000fe20000000800 */
[----:B------:R-:W-:Y:S01]  /*114e0*/  FFMA.FTZ R148, R190, UR19, -R167 ;  /* 0x00000013be947c23 */ /* 0x000fe200080108a7 */
[--C-:B------:R-:W-:Y:S01]  /*114f0*/  FFMA.FTZ R170, R165, UR19, -R158.reuse ;  /* 0x00000013a5aa7c23 */ /* 0x100fe2000801089e */
[----:B------:R-:W-:Y:S01]  /*11500*/  FFMA.FTZ R168, R164, UR19, -R158 ;  /* 0x00000013a4a87c23 */ /* 0x000fe2000801089e */
[--C-:B------:R-:W-:Y:S01]  /*11510*/  FFMA.FTZ R149, R161, UR19, -R188.reuse ;  /* 0x00000013a1957c23 */ /* 0x100fe200080108bc */
[----:B------:R-:W-:Y:S01]  /*11520*/  FFMA.FTZ R151, R189, UR19, -R188 ;  /* 0x00000013bd977c23 */ /* 0x000fe200080108bc */
[----:B------:R-:W-:Y:S01]  /*11530*/  FFMA.FTZ R159, R159, UR19, -R158 ;  /* 0x000000139f9f7c23 */ /* 0x000fe2000801089e */
[----:B------:R-:W-:Y:S01]  /*11540*/  FFMA.FTZ R157, R194, UR19, -R193 ;  /* 0x00000013c29d7c23 */ /* 0x000fe200080108c1 */
[----:B------:R-:W2:Y:S01]  /*11550*/  MUFU.EX2 R185, R135 ;  /* 0x0000008700b97308 */ /* 0x000ea20000000800 */
[----:B------:R3:W5:Y:S07]  /*11560*/  LDL.LU R211, [R1+0x78] ;  /* 0x0000780001d37983 */ /* 0x00076e0000300800 */
[----:B------:R-:W4:Y:S08]  /*11570*/  MUFU.EX2 R215, R133 ;  /* 0x0000008500d77308 */ /* 0x000f300000000800 */
[----:B------:R-:W1:Y:S08]  /*11580*/  MUFU.EX2 R221, R132 ;  /* 0x0000008400dd7308 */ /* 0x000e700000000800 */
[----:B------:R-:W3:Y:S01]  /*11590*/  MUFU.EX2 R145, R145 ;  /* 0x0000009100917308 */ /* 0x000ee20000000800 */
[----:B--2---:R-:W-:Y:S01]  /*115a0*/  F2FP.BF16.F32.PACK_AB R164, R185, R187 ;  /* 0x000000bbb9a4723e */ /* 0x004fe200000010ff */
[----:B------:R-:W2:Y:S01]  /*115b0*/  LDSM.16.MT88.4 R136, [R241+0xd000] ;  /* 0x00d00000f188783b */ /* 0x000ea20000004200 */
[----:B----4-:R-:W-:-:S02]  /*115c0*/  F2FP.BF16.F32.PACK_AB R166, R215, R146 ;  /* 0x00000092d7a6723e */ /* 0x010fc400000010ff */
[----:B------:R-:W-:Y:S02]  /*115d0*/  F2FP.BF16.F32.PACK_AB R133, R186, R176 ;  /* 0x000000b0ba85723e */ /* 0x000fe400000010ff */
[----:B------:R-:W-:Y:S01]  /*115e0*/  F2FP.BF16.F32.PACK_AB R134, R184, R232 ;  /* 0x000000e8b886723e */ /* 0x000fe200000010ff */
[--C-:B------:R-:W-:Y:S01]  /*115f0*/  FFMA.FTZ R158, R195, UR19, -R193.reuse ;  /* 0x00000013c39e7c23 */ /* 0x100fe200080108c1 */
[----:B-1----:R-:W-:Y:S01]  /*11600*/  F2FP.BF16.F32.PACK_AB R165, R223, R221 ;  /* 0x000000dddfa5723e */ /* 0x002fe200000010ff */
[----:B------:R-:W-:Y:S01]  /*11610*/  FFMA.FTZ R156, R192, UR19, -R193 ;  /* 0x00000013c09c7c23 */ /* 0x000fe200080108c1 */
[----:B------:R-:W-:Y:S01]  /*11620*/  F2FP.BF16.F32.PACK_AB R132, R233, R153 ;  /* 0x00000099e984723e */ /* 0x000fe200000010ff */
[----:B------:R1:W5:Y:S01]  /*11630*/  LDL.LU R210, [R1+0x74] ;  /* 0x0000740001d27983 */ /* 0x0003620000300800 */
[----:B------:R-:W-:-:S03]  /*11640*/  F2FP.BF16.F32.PACK_AB R135, R208, R178 ;  /* 0x000000b2d087723e */ /* 0x000fc600000010ff */
[----:B------:R-:W4:Y:S01]  /*11650*/  LDL.LU R179, [R1+0x4c] ;  /* 0x00004c0001b37983 */ /* 0x000f220000300800 */
[----:B---3--:R-:W-:-:S03]  /*11660*/  F2FP.BF16.F32.PACK_AB R167, R209, R145 ;  /* 0x00000091d1a7723e */ /* 0x008fc600000010ff */
[-C--:B------:R-:W-:Y:S01]  /*11670*/  HMMA.16816.F32.BF16 R192, R132, R180.reuse, R12 ;  /* 0x000000b484c0723c */ /* 0x080fe2000004180c */
[----:B------:R-:W-:Y:S05]  /*11680*/  LDSM.16.MT88.4 R12, [R244+0xf000] ;  /* 0x00f00000f40c783b */ /* 0x000fea0000004200 */
[C---:B------:R-:W-:Y:S01]  /*11690*/  HMMA.16816.F32.BF16 R188, R164.reuse, R180, R8 ;  /* 0x000000b4a4bc723c */ /* 0x040fe20000041808 */
[----:B------:R-:W3:Y:S05]  /*116a0*/  LDSM.16.MT88.4 R8, [R240+0xd000] ;  /* 0x00d00000f008783b */ /* 0x000eea0000004200 */
[-C--:B------:R-:W-:Y:S06]  /*116b0*/  HMMA.16816.F32.BF16 R20, R164, R182.reuse, R20 ;  /* 0x000000b6a414723c */ /* 0x080fec0000041814 */
[C---:B------:R-:W-:Y:S06]  /*116c0*/  HMMA.16816.F32.BF16 R180, R132.reuse, R182, R16 ;  /* 0x000000b684b4723c */ /* 0x040fec0000041810 */
[----:B--2---:R-:W-:Y:S01]  /*116d0*/  HMMA.16816.F32.BF16 R44, R132, R136, R44 ;  /* 0x00000088842c723c */ /* 0x004fe2000004182c */
[----:B------:R-:W-:-:S02]  /*116e0*/  MOV R17, R160 ;  /* 0x000000a000117202 */ /* 0x000fc40000000f00 */
[----:B------:R-:W-:Y:S01]  /*116f0*/  MOV R18, R145 ;  /* 0x0000009100127202 */ /* 0x000fe20000000f00 */
[----:B------:R-:W-:Y:S02]  /*11700*/  LDSM.16.MT88.4 R160, [R241+0xf000] ;  /* 0x00f00000f1a0783b */ /* 0x000fe40000004200 */
[C---:B------:R-:W-:Y:S01]  /*11710*/  HMMA.16816.F32.BF16 R40, R164.reuse, R136, R40 ;  /* 0x00000088a428723c */ /* 0x040fe20000041828 */
[----:B------:R-:W-:Y:S02]  /*11720*/  MOV R19, R146 ;  /* 0x0000009200137202 */ /* 0x000fe40000000f00 */
[----:B------:R-:W2:Y:S03]  /*11730*/  LDSM.16.MT88.4 R144, [R242+0xf000] ;  /* 0x00f00000f290783b */ /* 0x000ea60000004200 */
[-C--:B------:R-:W-:Y:S06]  /*11740*/  HMMA.16816.F32.BF16 R52, R164, R138.reuse, R52 ;  /* 0x0000008aa434723c */ /* 0x080fec0000041834 */
[----:B------:R-:W-:Y:S06]  /*11750*/  HMMA.16816.F32.BF16 R48, R132, R138, R48 ;  /* 0x0000008a8430723c */ /* 0x000fec0000041830 */
[C---:B---3--:R-:W-:Y:S06]  /*11760*/  HMMA.16816.F32.BF16 R136, R164.reuse, R10, R68 ;  /* 0x0000000aa488723c */ /* 0x048fec0000041844 */
[----:B------:R-:W-:Y:S01]  /*11770*/  HMMA.16816.F32.BF16 R68, R164, R12, R72 ;  /* 0x0000000ca444723c */ /* 0x000fe20000041848 */
[----:B------:R-:W3:Y:S05]  /*11780*/  LDSM.16.MT88.4 R72, [R240+0xf000] ;  /* 0x00f00000f048783b */ /* 0x000eea0000004200 */
[-C--:B------:R-:W-:Y:S06]  /*11790*/  HMMA.16816.F32.BF16 R28, R132, R140.reuse, R28 ;  /* 0x0000008c841c723c */ /* 0x080fec000004181c */
[C---:B------:R-:W-:Y:S06]  /*117a0*/  HMMA.16816.F32.BF16 R24, R164.reuse, R140, R24 ;  /* 0x0000008ca418723c */ /* 0x040fec0000041818 */
[-C--:B------:R-:W-:Y:S06]  /*117b0*/  HMMA.16816.F32.BF16 R36, R164, R142.reuse, R36 ;  /* 0x0000008ea424723c */ /* 0x080fec0000041824 */
[----:B------:R-:W-:Y:S06]  /*117c0*/  HMMA.16816.F32.BF16 R32, R132, R142, R32 ;  /* 0x0000008e8420723c */ /* 0x000fec0000041820 */
[C---:B------:R-:W-:Y:S06]  /*117d0*/  HMMA.16816.F32.BF16 R140, R164.reuse, R8, R56 ;  /* 0x00000008a48c723c */ /* 0x040fec0000041838 */
[C---:B------:R-:W-:Y:S06]  /*117e0*/  HMMA.16816.F32.BF16 R56, R164.reuse, R14, R76 ;  /* 0x0000000ea438723c */ /* 0x040fec000004184c */
[----:B--2---:R-:W-:Y:S01]  /*117f0*/  HMMA.16816.F32.BF16 R80, R164, R144, R80 ;  /* 0x00000090a450723c */ /* 0x004fe20000041850 */
[----:B------:R-:W-:-:S05]  /*11800*/  IMAD.MOV.U32 R76, RZ, RZ, R153 ;  /* 0x000000ffff4c7224 */ /* 0x000fca00078e0099 */
[C---:B------:R-:W-:Y:S06]  /*11810*/  HMMA.16816.F32.BF16 R84, R164.reuse, R146, R84 ;  /* 0x00000092a454723c */ /* 0x040fec0000041854 */
[C---:B------:R-:W-:Y:S06]  /*11820*/  HMMA.16816.F32.BF16 R152, R164.reuse, R160, R88 ;  /* 0x000000a0a498723c */ /* 0x040fec0000041858 */
[----:B------:R-:W-:Y:S01]  /*11830*/  HMMA.16816.F32.BF16 R100, R164, R162, R100 ;  /* 0x000000a2a464723c */ /* 0x000fe20000041864 */
[----:B------:R-:W-:-:S02]  /*11840*/  MOV R88, R17 ;  /* 0x0000001100587202 */ /* 0x000fc40000000f00 */
[----:B------:R-:W-:-:S03]  /*11850*/  MOV R89, R18 ;  /* 0x0000001200597202 */ /* 0x000fc60000000f00 */
[----:B---3--:R-:W-:Y:S01]  /*11860*/  HMMA.16816.F32.BF16 R96, R164, R72, R96 ;  /* 0x00000048a460723c */ /* 0x008fe20000041860 */
[----:B------:R-:W-:-:S05]  /*11870*/  MOV R90, R19 ;  /* 0x00000013005a7202 */ /* 0x000fca0000000f00 */
[----:B------:R-:W-:Y:S07]  /*11880*/  HMMA.16816.F32.BF16 R164, R164, R74, R92 ;  /* 0x0000004aa4a4723c */ /* 0x000fee000004185c */
[----:B------:R-:W-:Y:S01]  /*11890*/  MOV R94, R177 ;  /* 0x000000b1005e7202 */ /* 0x000fe20000000f00 */
[----:B------:R-:W-:Y:S01]  /*118a0*/  HMMA.16816.F32.BF16 R16, R132, R12, R104 ;  /* 0x0000000c8410723c */ /* 0x000fe20000041868 */
[----:B------:R-:W2:Y:S01]  /*118b0*/  LDL.LU R177, [R1+0x44] ;  /* 0x0000440001b17983 */ /* 0x000ea20000300800 */
[----:B------:R-:W-:-:S03]  /*118c0*/  MOV R93, R176 ;  /* 0x000000b0005d7202 */ /* 0x000fc60000000f00 */
[----:B------:R-:W3:Y:S04]  /*118d0*/  LDL.LU R176, [R1+0x40] ;  /* 0x0000400001b07983 */ /* 0x000ee80000300800 */
[----:B------:R-:W3:Y:S01]  /*118e0*/  LDL.LU R105, [R1+0x48] ;  /* 0x0000480001697983 */ /* 0x000ee20000300800 */
[----:B------:R-:W1:Y:S08]  /*118f0*/  MUFU.EX2 R79, R150 ;  /* 0x00000096004f7308 */ /* 0x000e700000000800 */
[----:B------:R-:W-:Y:S08]  /*11900*/  MUFU.EX2 R78, R151 ;  /* 0x00000097004e7308 */ /* 0x000ff00000000800 */
[----:B------:R-:W1:Y:S01]  /*11910*/  MUFU.EX2 R77, R148 ;  /* 0x00000094004d7308 */ /* 0x000e620000000800 */
[----:B------:R-:W-:Y:S01]  /*11920*/  IMAD.MOV.U32 R95, RZ, RZ, R178 ;  /* 0x000000ffff5f7224 */ /* 0x000fe200078e00b2 */
[----:B------:R-:W-:Y:S01]  /*11930*/  HMMA.16816.F32.BF16 R12, R132, R14, R108 ;  /* 0x0000000e840c723c */ /* 0x000fe2000004186c */
[----:B------:R-:W-:-:S05]  /*11940*/  MOV R106, R76 ;  /* 0x0000004c006a7202 */ /* 0x000fca0000000f00 */
[----:B------:R1:W1:Y:S02]  /*11950*/  MUFU.EX2 R92, R175 ;  /* 0x000000af005c7308 */ /* 0x0002640000000800 */
[----:B-1----:R-:W-:Y:S01]  /*11960*/  MOV R108, R79 ;  /* 0x0000004f006c7202 */ /* 0x002fe20000000f00 */
[C---:B------:R-:W-:Y:S05]  /*11970*/  HMMA.16816.F32.BF16 R60, R132.reuse, R8, R60 ;  /* 0x00000008843c723c */ /* 0x040fea000004183c */
[----:B------:R1:W-:Y:S01]  /*11980*/  MUFU.EX2 R91, R149 ;  /* 0x00000095005b7308 */ /* 0x0003e20000000800 */
[C---:B------:R-:W-:Y:S07]  /*11990*/  HMMA.16816.F32.BF16 R64, R132.reuse, R10, R64 ;  /* 0x0000000a8440723c */ /* 0x040fee0000041840 */
[----:B------:R1:W-:Y:S01]  /*119a0*/  MUFU.EX2 R109, R159 ;  /* 0x0000009f006d7308 */ /* 0x0003e20000000800 */
[----:B------:R-:W-:Y:S01]  /*119b0*/  MOV R175, R90 ;  /* 0x0000005a00af7202 */ /* 0x000fe20000000f00 */
[C---:B------:R-:W-:Y:S01]  /*119c0*/  HMMA.16816.F32.BF16 R8, R132.reuse, R144, R112 ;  /* 0x000000908408723c */ /* 0x040fe20000041870 */
[----:B------:R-:W-:Y:S05]  /*119d0*/  LDSM.16.MT88.4 R112, [R240+0xd800] ;  /* 0x00d80000f070783b */ /* 0x000fea0000004200 */
[----:B------:R1:W-:Y:S02]  /*119e0*/  MUFU.EX2 R90, R158 ;  /* 0x0000009e005a7308 */ /* 0x0003e40000000800 */
[----:B-1----:R-:W-:Y:S07]  /*119f0*/  HMMA.16816.F32.BF16 R148, R132, R160, R120 ;  /* 0x000000a08494723c */ /* 0x002fee0000041878 */
[----:B------:R-:W-:-:S02]  /*11a00*/  IMAD.MOV.U32 R120, RZ, RZ, R77 ;  /* 0x000000ffff787224 */ /* 0x000fc400078e004d */
[----:B------:R-:W-:Y:S01]  /*11a10*/  IMAD.MOV.U32 R159, RZ, RZ, R95 ;  /* 0x000000ffff9f7224 */ /* 0x000fe200078e005f */
[----:B------:R-:W-:Y:S01]  /*11a20*/  MOV R95, R215 ;  /* 0x000000d7005f7202 */ /* 0x000fe20000000f00 */
[----:B------:R-:W1:Y:S01]  /*11a30*/  MUFU.EX2 R173, R173 ;  /* 0x000000ad00ad7308 */ /* 0x000e620000000800 */
[----:B------:R-:W-:Y:S01]  /*11a40*/  HMMA.16816.F32.BF16 R144, R132, R146, R116 ;  /* 0x000000928490723c */ /* 0x000fe20000041874 */
[----:B------:R-:W-:Y:S01]  /*11a50*/  LDSM.16.MT88.4 R116, [R241+0xd800] ;  /* 0x00d80000f174783b */ /* 0x000fe20000004200 */
[----:B------:R-:W-:-:S03]  /*11a60*/  MOV R158, R78 ;  /* 0x0000004e009e7202 */ /* 0x000fc60000000f00 */
[----:B------:R-:W4:Y:S02]  /*11a70*/  LDSM.16.MT88.4 R76, [R244+0xd800] ;  /* 0x00d80000f44c783b */ /* 0x000f240000004200 */
[----:B------:R1:W1:Y:S08]  /*11a80*/  MUFU.EX2 R178, R174 ;  /* 0x000000ae00b27308 */ /* 0x0002700000000800 */
[----:B------:R-:W4:Y:S01]  /*11a90*/  MUFU.EX2 R104, R170 ;  /* 0x000000aa00687308 */ /* 0x000f220000000800 */
[----:B------:R-:W-:Y:S01]  /*11aa0*/  MOV R107, R89 ;  /* 0x00000059006b7202 */ /* 0x000fe20000000f00 */
[----:B------:R-:W-:Y:S06]  /*11ab0*/  HMMA.16816.F32.BF16 R160, R132, R162, R124 ;  /* 0x000000a284a0723c */ /* 0x000fec000004187c */
[----:B------:R-:W4:Y:S01]  /*11ac0*/  MUFU.EX2 R111, R168 ;  /* 0x000000a8006f7308 */ /* 0x000f220000000800 */
[----:B-1----:R-:W-:Y:S01]  /*11ad0*/  MOV R174, R92 ;  /* 0x0000005c00ae7202 */ /* 0x002fe20000000f00 */
[----:B------:R-:W-:-:S06]  /*11ae0*/  IMAD.MOV.U32 R92, RZ, RZ, R88 ;  /* 0x000000ffff5c7224 */ /* 0x000fcc00078e0058 */
[----:B------:R-:W1:Y:S01]  /*11af0*/  MUFU.EX2 R110, R172 ;  /* 0x000000ac006e7308 */ /* 0x000e620000000800 */
[----:B------:R-:W-:Y:S02]  /*11b00*/  MOV R125, R173 ;  /* 0x000000ad007d7202 */ /* 0x000fe40000000f00 */
[----:B------:R-:W-:-:S05]  /*11b10*/  MOV R123, R178 ;  /* 0x000000b2007b7202 */ /* 0x000fca0000000f00 */
[----:B------:R-:W3:Y:S01]  /*11b20*/  MUFU.EX2 R88, R171 ;  /* 0x000000ab00587308 */ /* 0x000ee20000000800 */
[----:B------:R-:W-:Y:S02]  /*11b30*/  MOV R173, R94 ;  /* 0x0000005e00ad7202 */ /* 0x000fe40000000f00 */
[----:B------:R-:W-:-:S05]  /*11b40*/  MOV R94, R209 ;  /* 0x000000d1005e7202 */ /* 0x000fca0000000f00 */
[----:B------:R-:W3:Y:S08]  /*11b50*/  MUFU.EX2 R89, R169 ;  /* 0x000000a900597308 */ /* 0x000ef00000000800 */
[----:B------:R-:W-:Y:S08]  /*11b60*/  MUFU.EX2 R157, R157 ;  /* 0x0000009d009d7308 */ /* 0x000ff00000000800 */
[----:B------:R1:W3:Y:S01]  /*11b70*/  MUFU.EX2 R124, R156 ;  /* 0x0000009c007c7308 */ /* 0x0002e20000000800 */
[----:B----4-:R-:W-:Y:S01]  /*11b80*/  FFMA.FTZ R207, R179, R214, R207 ;  /* 0x000000d6b3cf7223 */ /* 0x010fe200000100cf */
[----:B-1----:R-:W-:Y:S01]  /*11b90*/  IMAD.MOV.U32 R156, RZ, RZ, R104 ;  /* 0x000000ffff9c7224 */ /* 0x002fe200078e0068 */
[----:B------:R-:W-:-:S02]  /*11ba0*/  MOV R104, R93 ;  /* 0x0000005d00687202 */ /* 0x000fc40000000f00 */
[----:B------:R-:W-:Y:S01]  /*11bb0*/  MOV R93, R208 ;  /* 0x000000d0005d7202 */ /* 0x000fe20000000f00 */
[----:B------:R-:W-:Y:S01]  /*11bc0*/  FADD.FTZ R172, R204, R207 ;  /* 0x000000cfccac7221 */ /* 0x000fe20000010000 */
[----:B------:R-:W-:Y:S01]  /*11bd0*/  IMAD.MOV.U32 R126, RZ, RZ, R111 ;  /* 0x000000ffff7e7224 */ /* 0x000fe200078e006f */
[----:B------:R-:W-:Y:S02]  /*11be0*/  MOV R127, R110 ;  /* 0x0000006e007f7202 */ /* 0x000fe40000000f00 */
[----:B------:R-:W-:Y:S01]  /*11bf0*/  MOV R122, R109 ;  /* 0x0000006d007a7202 */ /* 0x000fe20000000f00 */
[----:B------:R-:W-:Y:S01]  /*11c00*/  HMMA.16816.F32.BF16 R4, R132, R74, R4 ;  /* 0x0000004a8404723c */ /* 0x000fe20000041804 */
[----:B------:R-:W-:Y:S02]  /*11c10*/  F2FP.BF16.F32.PACK_AB R168, R108, R174 ;  /* 0x000000ae6ca8723e */ /* 0x000fe400000010ff */
[----:B------:R-:W-:Y:S02]  /*11c20*/  F2FP.BF16.F32.PACK_AB R169, R125, R120 ;  /* 0x000000787da9723e */ /* 0x000fe400000010ff */
[----:B------:R-:W-:-:S02]  /*11c30*/  F2FP.BF16.F32.PACK_AB R170, R158, R91 ;  /* 0x0000005b9eaa723e */ /* 0x000fc400000010ff */
[----:B------:R-:W-:Y:S02]  /*11c40*/  F2FP.BF16.F32.PACK_AB R171, R127, R123 ;  /* 0x0000007b7fab723e */ /* 0x000fe400000010ff */
[----:B------:R-:W-:Y:S02]  /*11c50*/  MOV R111, R186 ;  /* 0x000000ba006f7202 */ /* 0x000fe40000000f00 */
[----:B------:R-:W-:Y:S02]  /*11c60*/  MOV R110, R185 ;  /* 0x000000b9006e7202 */ /* 0x000fe40000000f00 */
[----:B------:R-:W-:Y:S01]  /*11c70*/  MOV R109, R184 ;  /* 0x000000b8006d7202 */ /* 0x000fe20000000f00 */
[C---:B------:R-:W-:Y:S06]  /*11c80*/  HMMA.16816.F32.BF16 R192, R168.reuse, R76, R192 ;  /* 0x0000004ca8c0723c */ /* 0x040fec00000418c0 */
[----:B------:R-:W-:Y:S01]  /*11c90*/  HMMA.16816.F32.BF16 R180, R168, R78, R180 ;  /* 0x0000004ea8b4723c */ /* 0x000fe200000418b4 */
[----:B------:R-:W-:-:S02]  /*11ca0*/  IMAD.MOV.U32 R121, RZ, RZ, R94 ;  /* 0x000000ffff797224 */ /* 0x000fc400078e005e */
[----:B--2---:R-:W-:Y:S01]  /*11cb0*/  FFMA.FTZ R206, R177, R213, R206 ;  /* 0x000000d5b1ce7223 */ /* 0x004fe200000100ce */
[----:B---3--:R-:W-:Y:S02]  /*11cc0*/  FFMA.FTZ R201, R105, R212, R201 ;  /* 0x000000d469c97223 */ /* 0x008fe400000100c9 */
[----:B------:R-:W1:Y:S01]  /*11cd0*/  LDSM.16.MT88.4 R212, [R242+0xd800] ;  /* 0x00d80000f2d4783b */ /* 0x000e620000004200 */
[----:B------:R-:W-:Y:S02]  /*11ce0*/  FFMA.FTZ R205, R176, R222, R205 ;  /* 0x000000deb0cd7223 */ /* 0x000fe400000100cd */
[----:B------:R-:W-:Y:S01]  /*11cf0*/  HMMA.16816.F32.BF16 R176, R132, R72, R128 ;  /* 0x0000004884b0723c */ /* 0x000fe20000041880 */
[----:B------:R-:W2:Y:S01]  /*11d00*/  LDSM.16.MT88.4 R128, [R244+0xf800] ;  /* 0x00f80000f480783b */ /* 0x000ea20000004200 */
[----:B------:R-:W-:Y:S01]  /*11d10*/  FADD.FTZ R209, R203, R206 ;  /* 0x000000cecbd17221 */ /* 0x000fe20000010000 */
[----:B------:R-:W-:Y:S02]  /*11d20*/  FADD.FTZ R208, R202, R205 ;  /* 0x000000cdcad07221 */ /* 0x000fe40000010000 */
[----:B------:R-:W3:Y:S01]  /*11d30*/  LDSM.16.MT88.4 R204, [R242+0xf800] ;  /* 0x00f80000f2cc783b */ /* 0x000ee20000004200 */
[----:B------:R-:W-:-:S03]  /*11d40*/  FADD.FTZ R222, R200, R201 ;  /* 0x000000c9c8de7221 */ /* 0x000fc60000010000 */
[----:B------:R-:W4:Y:S01]  /*11d50*/  LDSM.16.MT88.4 R200, [R241+0xf800] ;  /* 0x00f80000f1c8783b */ /* 0x000f220000004200 */
[----:B------:R-:W-:Y:S02]  /*11d60*/  F2FP.BF16.F32.PACK_AB R132, R156, R88 ;  /* 0x000000589c84723e */ /* 0x000fe400000010ff */
[----:B------:R-:W-:Y:S02]  /*11d70*/  F2FP.BF16.F32.PACK_AB R133, R90, R89 ;  /* 0x000000595a85723e */ /* 0x000fe400000010ff */
[----:B------:R-:W-:Y:S02]  /*11d80*/  F2FP.BF16.F32.PACK_AB R134, R126, R122 ;  /* 0x0000007a7e86723e */ /* 0x000fe400000010ff */
[----:B------:R-:W-:Y:S02]  /*11d90*/  F2FP.BF16.F32.PACK_AB R135, R124, R157 ;  /* 0x0000009d7c87723e */ /* 0x000fe400000010ff */
[----:B------:R-:W-:Y:S01]  /*11da0*/  MOV R105, R92 ;  /* 0x0000005c00697202 */ /* 0x000fe20000000f00 */
[----:B------:R-:W-:-:S04]  /*11db0*/  IMAD.MOV.U32 R92, RZ, RZ, R187 ;  /* 0x000000ffff5c7224 */ /* 0x000fc800078e00bb */
[C---:B------:R-:W-:Y:S06]  /*11dc0*/  HMMA.16816.F32.BF16 R188, R132.reuse, R76, R188 ;  /* 0x0000004c84bc723c */ /* 0x040fec00000418bc */
[C---:B------:R-:W-:Y:S01]  /*11dd0*/  HMMA.16816.F32.BF16 R184, R132.reuse, R78, R20 ;  /* 0x0000004e84b8723c */ /* 0x040fe20000041814 */
[----:B------:R-:W4:Y:S05]  /*11de0*/  LDSM.16.MT88.4 R20, [R240+0xf800] ;  /* 0x00f80000f014783b */ /* 0x000f2a0000004200 */
[C---:B-1----:R-:W-:Y:S06]  /*11df0*/  HMMA.16816.F32.BF16 R72, R132.reuse, R212, R24 ;  /* 0x000000d48448723c */ /* 0x042fec0000041818 */
[----:B------:R-:W-:Y:S01]  /*11e00*/  HMMA.16816.F32.BF16 R76, R132, R214, R36 ;  /* 0x000000d6844c723c */ /* 0x000fe20000041824 */
[----:B------:R-:W-:-:S02]  /*11e10*/  MOV R26, R91 ;  /* 0x0000005b001a7202 */ /* 0x000fc40000000f00 */
[----:B------:R-:W-:-:S04]  /*11e20*/  MOV R27, R90 ;  /* 0x0000005a001b7202 */ /* 0x000fc80000000f00 */
[----:B------:R-:W-:Y:S01]  /*11e30*/  IMAD.MOV.U32 R38, RZ, RZ, R89 ;  /* 0x000000ffff267224 */ /* 0x000fe200078e0059 */
[----:B------:R-:W-:Y:S02]  /*11e40*/  MOV R39, R88 ;  /* 0x0000005800277202 */ /* 0x000fe40000000f00 */
[----:B------:R-:W-:Y:S01]  /*11e50*/  HMMA.16816.F32.BF16 R88, R132, R116, R40 ;  /* 0x000000748458723c */ /* 0x000fe20000041828 */
[----:B------:R-:W-:Y:S01]  /*11e60*/  IMAD.MOV.U32 R24, RZ, RZ, R122 ;  /* 0x000000ffff187224 */ /* 0x000fe200078e007a */
[----:B------:R-:W-:-:S05]  /*11e70*/  MOV R25, R123 ;  /* 0x0000007b00197202 */ /* 0x000fca0000000f00 */
[----:B------:R-:W-:Y:S02]  /*11e80*/  MOV R40, R108 ;  /* 0x0000006c00287202 */ /* 0x000fe40000000f00 */
[----:B------:R-:W-:Y:S01]  /*11e90*/  MOV R108, R109 ;  /* 0x0000006d006c7202 */ /* 0x000fe20000000f00 */
[----:B------:R-:W-:Y:S01]  /*11ea0*/  IMAD.MOV.U32 R109, RZ, RZ, R110 ;  /* 0x000000ffff6d7224 */ /* 0x000fe200078e006e */
[----:B------:R-:W-:Y:S02]  /*11eb0*/  MOV R110, R111 ;  /* 0x0000006f006e7202 */ /* 0x000fe40000000f00 */
[----:B------:R-:W-:Y:S02]  /*11ec0*/  MOV R111, R92 ;  /* 0x0000005c006f7202 */ /* 0x000fe40000000f00 */
[----:B------:R-:W-:Y:S02]  /*11ed0*/  MOV R123, R93 ;  /* 0x0000005d007b7202 */ /* 0x000fe40000000f00 */
[----:B------:R-:W-:-:S02]  /*11ee0*/  MOV R122, R95 ;  /* 0x0000005f007a7202 */ /* 0x000fc40000000f00 */
[----:B------:R-:W-:Y:S01]  /*11ef0*/  HMMA.16816.F32.BF16 R92, R132, R118, R52 ;  /* 0x00000076845c723c */ /* 0x000fe20000041834 */
[----:B------:R-:W-:Y:S02]  /*11f00*/  IMAD.MOV.U32 R42, RZ, RZ, R156 ;  /* 0x000000ffff2a7224 */ /* 0x000fe400078e009c */
[----:B------:R-:W-:-:S04]  /*11f10*/  IMAD.MOV.U32 R156, RZ, RZ, R159 ;  /* 0x000000ffff9c7224 */ /* 0x000fc800078e009f */
[----:B------:R-:W-:Y:S01]  /*11f20*/  MOV R55, R38 ;  /* 0x0000002600377202 */ /* 0x000fe20000000f00 */
[----:B------:R-:W-:Y:S01]  /*11f30*/  IMAD.MOV.U32 R38, RZ, RZ, R24 ;  /* 0x000000ffff267224 */ /* 0x000fe200078e0018 */
[----:B------:R-:W-:Y:S02]  /*11f40*/  MOV R54, R39 ;  /* 0x0000002700367202 */ /* 0x000fe40000000f00 */
[----:B------:R-:W-:Y:S01]  /*11f50*/  MOV R39, R157 ;  /* 0x0000009d00277202 */ /* 0x000fe20000000f00 */
[----:B------:R-:W-:Y:S01]  /*11f60*/  IMAD.MOV.U32 R159, RZ, RZ, R105 ;  /* 0x000000ffff9f7224 */ /* 0x000fe200078e0069 */
[----:B------:R-:W-:Y:S02]  /*11f70*/  MOV R24, R158 ;  /* 0x0000009e00187202 */ /* 0x000fe40000000f00 */
[----:B------:R-:W-:Y:S02]  /*11f80*/  MOV R52, R174 ;  /* 0x000000ae00347202 */ /* 0x000fe40000000f00 */
[----:B------:R-:W-:-:S02]  /*11f90*/  MOV R157, R173 ;  /* 0x000000ad009d7202 */ /* 0x000fc40000000f00 */
[----:B------:R-:W-:Y:S02]  /*11fa0*/  MOV R158, R104 ;  /* 0x00000068009e7202 */ /* 0x000fe40000000f00 */
[----:B------:R-:W-:Y:S02]  /*11fb0*/  MOV R174, R106 ;  /* 0x0000006a00ae7202 */ /* 0x000fe40000000f00 */
[----:B------:R-:W-:Y:S02]  /*11fc0*/  MOV R173, R107 ;  /* 0x0000006b00ad7202 */ /* 0x000fe40000000f00 */
[----:B------:R-:W-:Y:S01]  /*11fd0*/  HMMA.16816.F32.BF16 R104, R132, R112, R140 ;  /* 0x000000708468723c */ /* 0x000fe2000004188c */
[----:B------:R-:W-:Y:S01]  /*11fe0*/  MOV R37, R25 ;  /* 0x0000001900257202 */ /* 0x000fe20000000f00 */
[----:B------:R-:W-:Y:S01]  /*11ff0*/  IMAD.MOV.U32 R25, RZ, RZ, R127 ;  /* 0x000000ffff197224 */ /* 0x000fe200078e007f */
[----:B------:R-:W-:-:S04]  /*12000*/  MOV R36, R26 ;  /* 0x0000001a00247202 */ /* 0x000fc80000000f00 */
[----:B------:R-:W-:Y:S01]  /*12010*/  MOV R140, R108 ;  /* 0x0000006c008c7202 */ /* 0x000fe20000000f00 */
[----:B------:R-:W-:Y:S01]  /*12020*/  IMAD.MOV.U32 R141, RZ, RZ, R109 ;  /* 0x000000ffff8d7224 */ /* 0x000fe200078e006d */
[----:B------:R-:W-:Y:S02]  /*12030*/  MOV R142, R110 ;  /* 0x0000006e008e7202 */ /* 0x000fe40000000f00 */
[----:B------:R-:W-:Y:S02]  /*12040*/  MOV R143, R111 ;  /* 0x0000006f008f7202 */ /* 0x000fe40000000f00 */
[----:B------:R-:W-:Y:S01]  /*12050*/  HMMA.16816.F32.BF16 R108, R132, R114, R136 ;  /* 0x00000072846c723c */ /* 0x000fe20000041888 */
[----:B------:R-:W-:Y:S02]  /*12060*/  MOV R43, R27 ;  /* 0x0000001b002b7202 */ /* 0x000fe40000000f00 */
[----:B------:R-:W-:-:S04]  /*12070*/  MOV R41, R125 ;  /* 0x0000007d00297202 */ /* 0x000fc80000000f00 */
[----:B------:R-:W-:Y:S01]  /*12080*/  IMAD.MOV.U32 R138, RZ, RZ, R122 ;  /* 0x000000ffff8a7224 */ /* 0x000fe200078e007a */
[----:B------:R-:W-:Y:S02]  /*12090*/  MOV R139, R123 ;  /* 0x0000007b008b7202 */ /* 0x000fe40000000f00 */
[----:B------:R-:W-:Y:S02]  /*120a0*/  MOV R137, R121 ;  /* 0x0000007900897202 */ /* 0x000fe40000000f00 */
[----:B------:R-:W-:Y:S02]  /*120b0*/  MOV R27, R124 ;  /* 0x0000007c001b7202 */ /* 0x000fe40000000f00 */
[----:B------:R-:W-:Y:S02]  /*120c0*/  MOV R26, R126 ;  /* 0x0000007e001a7202 */ /* 0x000fe40000000f00 */
[----:B--2---:R-:W-:Y:S01]  /*120d0*/  HMMA.16816.F32.BF16 R124, R132, R130, R56 ;  /* 0x00000082847c723c */ /* 0x004fe20000041838 */
[----:B------:R-:W-:-:S06]  /*120e0*/  MOV R53, R120 ;  /* 0x0000007800357202 */ /* 0x000fcc0000000f00 */
[----:B------:R-:W-:Y:S01]  /*120f0*/  MOV R59, R137 ;  /* 0x00000089003b7202 */ /* 0x000fe20000000f00 */
[----:B------:R-:W-:Y:S01]  /*12100*/  IMAD.MOV.U32 R57, RZ, RZ, R139 ;  /* 0x000000ffff397224 */ /* 0x000fe200078e008b */
[----:B------:R-:W-:Y:S02]  /*12110*/  MOV R58, R138 ;  /* 0x0000008a003a7202 */ /* 0x000fe40000000f00 */
[----:B---3--:R-:W-:Y:S01]  /*12120*/  HMMA.16816.F32.BF16 R136, R132, R204, R80 ;  /* 0x000000cc8488723c */ /* 0x008fe20000041850 */
[----:B------:R-:W-:-:S06]  /*12130*/  MOV R56, R140 ;  /* 0x0000008c00387202 */ /* 0x000fcc0000000f00 */
[----:B------:R-:W-:Y:S01]  /*12140*/  MOV R80, R141 ;  /* 0x0000008d00507202 */ /* 0x000fe20000000f00 */
[----:B------:R-:W-:Y:S01]  /*12150*/  IMAD.MOV.U32 R82, RZ, RZ, R143 ;  /* 0x000000ffff527224 */ /* 0x000fe200078e008f */
[----:B------:R-:W-:Y:S02]  /*12160*/  MOV R81, R142 ;  /* 0x0000008e00517202 */ /* 0x000fe40000000f00 */
[----:B------:R-:W-:Y:S01]  /*12170*/  HMMA.16816.F32.BF16 R140, R132, R206, R84 ;  /* 0x000000ce848c723c */ /* 0x000fe20000041854 */
[----:B------:R-:W-:-:S06]  /*12180*/  MOV R83, R156 ;  /* 0x0000009c00537202 */ /* 0x000fcc0000000f00 */
[----:B------:R-:W-:Y:S02]  /*12190*/  MOV R84, R157 ;  /* 0x0000009d00547202 */ /* 0x000fe40000000f00 */
[----:B------:R-:W-:Y:S02]  /*121a0*/  MOV R85, R158 ;  /* 0x0000009e00557202 */ /* 0x000fe40000000f00 */
[----:B------:R-:W-:Y:S02]  /*121b0*/  MOV R86, R159 ;  /* 0x0000009f00567202 */ /* 0x000fe40000000f00 */
[C---:B----4-:R-:W-:Y:S06]  /*121c0*/  HMMA.16816.F32.BF16 R156, R132.reuse, R202, R100 ;  /* 0x000000ca849c723c */ /* 0x050fec0000041864 */
[----:B------:R-:W-:Y:S01]  /*121d0*/  HMMA.16816.F32.BF16 R120, R132, R128, R68 ;  /* 0x000000808478723c */ /* 0x000fe20000041844 */
[----:B------:R-:W-:-:S05]  /*121e0*/  MOV R103, R172 ;  /* 0x000000ac00677202 */ /* 0x000fca0000000f00 */
[----:B------:R-:W-:Y:S07]  /*121f0*/  HMMA.16816.F32.BF16 R68, R168, R212, R28 ;  /* 0x000000d4a844723c */ /* 0x000fee000004181c */
[----:B------:R-:W-:Y:S02]  /*12200*/  MOV R28, R80 ;  /* 0x00000050001c7202 */ /* 0x000fe40000000f00 */
[----:B------:R-:W-:Y:S02]  /*12210*/  MOV R213, R81 ;  /* 0x0000005100d57202 */ /* 0x000fe40000000f00 */
[----:B------:R-:W-:-:S02]  /*12220*/  MOV R212, R82 ;  /* 0x0000005200d47202 */ /* 0x000fc40000000f00 */
[----:B------:R-:W-:Y:S02]  /*12230*/  MOV R29, R83 ;  /* 0x00000053001d7202 */ /* 0x000fe40000000f00 */
[----:B------:R-:W-:Y:S07]  /*12240*/  HMMA.16816.F32.BF16 R80, R168, R214, R32 ;  /* 0x000000d6a850723c */ /* 0x000fee0000041820 */
[----:B------:R-:W-:Y:S01]  /*12250*/  IMAD.MOV.U32 R215, RZ, RZ, R103 ;  /* 0x000000ffffd77224 */ /* 0x000fe200078e0067 */
[----:B------:R-:W-:-:S03]  /*12260*/  MOV R32, R84 ;  /* 0x0000005400207202 */ /* 0x000fc60000000f00 */
[----:B------:R-:W-:Y:S01]  /*12270*/  FADD.FTZ R218, R218, R215 ;  /* 0x000000d7dada7221 */ /* 0x000fe20000010000 */
[----:B------:R-:W-:Y:S01]  /*12280*/  FADD.FTZ R216, R216, R209 ;  /* 0x000000d1d8d87221 */ /* 0x000fe20000010000 */
[----:B------:R-:W-:Y:S01]  /*12290*/  FADD.FTZ R198, R198, R208 ;  /* 0x000000d0c6c67221 */ /* 0x000fe20000010000 */
        /* <DEDUP_REMOVED lines=16> */
[----:B------:R-:W-:Y:S01]  /*123a0*/  FADD.FTZ R230, R230, R231 ;  /* 0x000000e7e6e67221 */ /* 0x000fe20000010000 */
[----:B------:R-:W-:Y:S01]  /*123b0*/  FADD.FTZ R226, R226, R227 ;  /* 0x000000e3e2e27221 */ /* 0x000fe20000010000 */
[----:B------:R-:W-:Y:S01]  /*123c0*/  HMMA.16816.F32.BF16 R172, R132, R20, R96 ;  /* 0x0000001484ac723c */ /* 0x000fe20000041860 */
[----:B------:R-:W-:Y:S01]  /*123d0*/  MOV R35, R85 ;  /* 0x0000005500237202 */ /* 0x000fe20000000f00 */
[----:B------:R-:W-:Y:S01]  /*123e0*/  IMAD.MOV.U32 R30, RZ, RZ, R102 ;  /* 0x000000ffff1e7224 */ /* 0x000fe200078e0066 */
[----:B------:R-:W-:Y:S01]  /*123f0*/  MOV R34, R87 ;  /* 0x0000005700227202 */ /* 0x000fe20000000f00 */
[----:B------:R-:W-:Y:S01]  /*12400*/  FADD.FTZ R235, R235, R236 ;  /* 0x000000ecebeb7221 */ /* 0x000fe20000010000 */
[----:B------:R-:W-:Y:S01]  /*12410*/  MOV R31, R101 ;  /* 0x00000065001f7202 */ /* 0x000fe20000000f00 */
[C---:B------:R-:W-:Y:S01]  /*12420*/  HMMA.16816.F32.BF16 R84, R168.reuse, R116, R44 ;  /* 0x00000074a854723c */ /* 0x040fe2000004182c */
[----:B------:R-:W-:Y:S01]  /*12430*/  FADD.FTZ R239, R238, R239 ;  /* 0x000000efeeef7221 */ /* 0x000fe20000010000 */
[----:B------:R-:W-:Y:S01]  /*12440*/  FADD.FTZ R229, R229, R230 ;  /* 0x000000e6e5e57221 */ /* 0x000fe20000010000 */
[----:B------:R-:W-:Y:S01]  /*12450*/  FADD.FTZ R225, R225, R226 ;  /* 0x000000e2e1e17221 */ /* 0x000fe20000010000 */
[----:B------:R1:W5:Y:S02]  /*12460*/  LDL.LU R209, [R1+0x70] ;  /* 0x0000700001d17983 */ /* 0x0003640000300800 */
[----:B------:R-:W-:Y:S01]  /*12470*/  HMMA.16816.F32.BF16 R96, R168, R118, R48 ;  /* 0x00000076a860723c */ /* 0x000fe20000041830 */
[----:B------:R-:W-:Y:S01]  /*12480*/  FADD.FTZ R235, R234, R235 ;  /* 0x000000ebeaeb7221 */ /* 0x000fe20000010000 */
[----:B------:R-:W-:-:S04]  /*12490*/  FADD.FTZ R229, R228, R229 ;  /* 0x000000e5e4e57221 */ /* 0x000fc80000010000 */
[C---:B------:R-:W-:Y:S01]  /*124a0*/  HMMA.16816.F32.BF16 R152, R132.reuse, R200, R152 ;  /* 0x000000c88498723c */ /* 0x040fe20000041898 */
[----:B------:R-:W-:Y:S01]  /*124b0*/  FADD.FTZ R224, R224, R225 ;  /* 0x000000e1e0e07221 */ /* 0x000fe20000010000 */
[----:B------:R1:W5:Y:S04]  /*124c0*/  LDL.LU R208, [R1+0x6c] ;  /* 0x00006c0001d07983 */ /* 0x0003680000300800 */
        /* <DEDUP_REMOVED lines=10> */
[----:B------:R-:W-:-:S05]  /*12570*/  FADD.FTZ R235, R35, R235 ;  /* 0x000000eb23eb7221 */ /* 0x000fca0000010000 */
[----:B------:R-:W-:Y:S01]  /*12580*/  HMMA.16816.F32.BF16 R168, R168, R22, R4 ;  /* 0x00000016a8a8723c */ /* 0x000fe20000041804 */
[----:B------:R-:W-:-:S06]  /*12590*/  FADD.FTZ R229, R212, R229 ;  /* 0x000000e5d4e57221 */ /* 0x000fcc0000010000 */
[----:B------:R-:W-:Y:S01]  /*125a0*/  FADD.FTZ R4, R34, R239 ;  /* 0x000000ef22047221 */ /* 0x000fe20000010000 */
[----:B------:R-:W-:-:S03]  /*125b0*/  FADD.FTZ R224, R221, R224 ;  /* 0x000000e0dde07221 */ /* 0x000fc60000010000 */
        /* <DEDUP_REMOVED lines=29> */
[----:B------:R1:W-:Y:S01]  /*12790*/  STL [R1+0x40], R5 ;  /* 0x0000400501007387 */ /* 0x0003e20000100800 */
[----:B--2---:R-:W-:-:S05]  /*127a0*/  FADD.FTZ R4, R27, R224 ;  /* 0x000000e01b047221 */ /* 0x004fca0000010000 */
[----:B------:R1:W-:Y:S01]  /*127b0*/  STL [R1+0x48], R4 ;  /* 0x0000480401007387 */ /* 0x0003e20000100800 */
[----:B------:R-:W-:Y:S01]  /*127c0*/  @UP0 UIADD3 UR18, UR18, -0x4, URZ ;  /* 0xfffffffc12120890 */ /* 0x000fe2000fffe03f */
[----:B------:R-:W-:Y:S11]  /*127d0*/  @P0 BRA `(.L_x_427) ;  /* 0x0000000000040947 */ /* 0x000ff60003800000 */
.L_x_420:
[----:B------:R-:W-:-:S12]  /*127e0*/  UIADD3 UR18, UR28, -0x1, URZ ;  /* 0xffffffff1c127890 */ /* 0x000fd8000fffe03f */
.L_x_427:
[----:B------:R-:W-:-:S13]  /*127f0*/  ISETP.LE.AND P0, PT, RZ, UR18, PT ;  /* 0x00000012ff007c0c */ /* 0x000fda000bf03270 */
[----:B------:R-:W-:Y:S05]  /*12800*/  @!P0 BRA `(.L_x_428) ;  /* 0x00000044007c8947 */ /* 0x000fea0003800000 */
[----:B-12---:R-:W1:Y:S01]  /*12810*/  S2R R5, SR_TID.X ;  /* 0x0000000000057919 */ /* 0x006e620000002100 */
        /* <DEDUP_REMOVED lines=26> */
.L_x_431:
[----:B------:R-:W2:Y:S01]  /*129c0*/  LDL.64 R228, [R1+0x28] ;  /* 0x0000280001e47983 */ /* 0x000ea20000100a00 */
[----:B------:R-:W1:Y:S01]  /*129d0*/  @!P3 LDC.64 R204, c[0x0][0x218] ;  /* 0x00008600ffccbb82 */ /* 0x000e620000000a00 */
        /* <DEDUP_REMOVED lines=9> */
[----:B------:R-:W-:Y:S01]  /*12a70*/  IMAD.U32 R207, RZ, RZ, UR24 ;  /* 0x00000018ffcf7e24 */ /* 0x000fe2000f8e00ff */
[----:B------:R-:W-:Y:S01]  /*12a80*/  UIADD3 UR9, UR25, UR9, URZ ;  /* 0x0000000919097290 */ /* 0x000fe2000fffe03f */
[----:B------:R-:W4:Y:S05]  /*12a90*/  @!P3 LDC.64 R212, c[0x0][0x218] ;  /* 0x00008600ffd4bb82 */ /* 0x000f2a0000000a00 */
[----:B------:R-:W-:Y:S03]  /*12aa0*/  IMAD.U32 R196, RZ, RZ, UR9 ;  /* 0x00000009ffc47e24 */ /* 0x000fe6000f8e00ff */
[----:B------:R-:W4:Y:S08]  /*12ab0*/  @!P2 LDC.64 R210, c[0x0][0x218] ;  /* 0x00008600ffd2ab82 */ /* 0x000f300000000a00 */
[----:B------:R-:W4:Y:S01]  /*12ac0*/  @!P3 LDC.64 R208, c[0x0][0x218] ;  /* 0x00008600ffd0bb82 */ /* 0x000f220000000a00 */
[----:B--2---:R-:W-:Y:S04]  /*12ad0*/  LEA R215, P0, R215, R228, 0x6 ;  /* 0x000000e4d7d77211 */ /* 0x004fe800078030ff */
[----:B---3--:R-:W-:Y:S02]  /*12ae0*/  LEA.HI.X R196, R207, R225, R196, 0x6, P0 ;  /* 0x000000e1cfc47211 */ /* 0x008fe400000f34c4 */
[C---:B-1----:R-:W-:Y:S01]  /*12af0*/  @!P3 LEA R220, P0, R215.reuse, R204, 0x1 ;  /* 0x000000ccd7dcb211 */ /* 0x042fe200078008ff */
[----:B------:R-:W1:Y:S03]  /*12b00*/  @!P2 LDC.64 R206, c[0x0][0x218] ;  /* 0x00008600ffceab82 */ /* 0x000e660000000a00 */
[C-C-:B------:R-:W-:Y:S02]  /*12b10*/  @!P3 LEA.HI.X R221, R215.reuse, R205, R196.reuse, 0x1, P0 ;  /* 0x000000cdd7ddb211 */ /* 0x140fe400000f0cc4 */
[C---:B-----5:R-:W-:Y:S03]  /*12b20*/  @!P2 LEA R216, P0, R215.reuse, R202, 0x1 ;  /* 0x000000cad7d8a211 */ /* 0x060fe600078008ff */
[----:B------:R-:W-:Y:S01]  /*12b30*/  @!PT LDS RZ, [RZ] ;  /* 0x00000000fffff984 */ /* 0x000fe20000000800 */
[----:B------:R-:W-:Y:S01]  /*12b40*/  @!PT LDS RZ, [RZ] ;  /* 0x00000000fffff984 */ /* 0x000fe20000000800 */
[----:B------:R-:W-:Y:S01]  /*12b50*/  @!PT LDS RZ, [RZ] ;  /* 0x00000000fffff984 */ /* 0x000fe20000000800 */
[----:B------:R2:W-:Y:S01]  /*12b60*/  @!P3 LDGSTS.E.BYPASS.LTC128B.128 [R252+0x8000], desc[UR20][R220.64] ;  /* 0x08000000dcfcbfae */ /* 0x0005e2000b901d54 */
[C---:B------:R-:W-:Y:S01]  /*12b70*/  @!P2 LEA.HI.X R217, R215.reuse, R203, R196, 0x1, P0 ;  /* 0x000000cbd7d9a211 */ /* 0x040fe200000f0cc4 */
[----:B------:R-:W3:Y:S01]  /*12b80*/  @!P3 LDC.64 R204, c[0x0][0x218] ;  /* 0x00008600ffccbb82 */ /* 0x000ee20000000a00 */
[----:B------:R-:W-:Y:S01]  /*12b90*/  IADD3 R215, P1, R215, UR32, RZ ;  /* 0x00000020d7d77c10 */ /* 0x000fe2000ff3e0ff */
[----:B------:R1:W-:Y:S03]  /*12ba0*/  @P2 STS.128 [R252+0xa000], RZ ;  /* 0x00a000fffc002388 */ /* 0x0003e60000000c00 */
[C---:B----4-:R-:W-:Y:S01]  /*12bb0*/  @!P3 LEA R218, P0, R215.reuse, R212, 0x1 ;  /* 0x000000d4d7dab211 */ /* 0x050fe200078008ff */
[----:B------:R-:W-:Y:S01]  /*12bc0*/  @!PT LDS RZ, [RZ] ;  /* 0x00000000fffff984 */ /* 0x000fe20000000800 */
[----:B------:R-:W-:Y:S01]  /*12bd0*/  @!PT LDS RZ, [RZ] ;  /* 0x00000000fffff984 */ /* 0x000fe20000000800 */
[----:B------:R-:W-:Y:S01]  /*12be0*/  @!PT LDS RZ, [RZ] ;  /* 0x00000000fffff984 */ /* 0x000fe20000000800 */
[----:B------:R4:W-:Y:S01]  /*12bf0*/  @!P2 LDGSTS.E.BYPASS.LTC128B.128 [R252+0xa000], desc[UR20][R216.64+0x80] ;  /* 0x0a000080d8fcafae */ /* 0x0009e2000b901d54 */
[----:B------:R-:W-:Y:S01]  /*12c00*/  IADD3.X R196, R196, UR31, RZ, P1, !PT ;  /* 0x0000001fc4c47c10 */ /* 0x000fe20008ffe4ff */
[----:B------:R-:W5:Y:S01]  /*12c10*/  @!P2 LDC.64 R202, c[0x0][0x218] ;  /* 0x00008600ffcaab82 */ /* 0x000f620000000a00 */
[C---:B------:R-:W-:Y:S01]  /*12c20*/  IADD3 R212, P5, R215.reuse, UR32, RZ ;  /* 0x00000020d7d47c10 */ /* 0x040fe2000ffbe0ff */
[----:B------:R4:W-:Y:S01]  /*12c30*/  @P3 STS.128 [R252+0x8800], RZ ;  /* 0x008800fffc003388 */ /* 0x0009e20000000c00 */
[C-C-:B------:R-:W-:Y:S02]  /*12c40*/  @!P3 LEA.HI.X R219, R215.reuse, R213, R196.reuse, 0x1, P0 ;  /* 0x000000d5d7dbb211 */ /* 0x140fe400000f0cc4 */
[C---:B------:R-:W-:Y:S02]  /*12c50*/  @!P2 LEA R214, P0, R215.reuse, R210, 0x1 ;  /* 0x000000d2d7d6a211 */ /* 0x040fe400078008ff */
[C---:B------:R-:W-:Y:S01]  /*12c60*/  IADD3 R210, P6, R212.reuse, UR32, RZ ;  /* 0x00000020d4d27c10 */ /* 0x040fe2000ffde0ff */
[----:B------:R-:W-:Y:S01]  /*12c70*/  @!PT LDS RZ, [RZ] ;  /* 0x00000000fffff984 */ /* 0x000fe20000000800 */
[----:B------:R-:W-:Y:S01]  /*12c80*/  @!PT LDS RZ, [RZ] ;  /* 0x00000000fffff984 */ /* 0x000fe20000000800 */
[----:B------:R-:W-:Y:S01]  /*12c90*/  @!PT LDS RZ, [RZ] ;  /* 0x00000000fffff984 */ /* 0x000fe20000000800 */
[----:B------:R4:W-:Y:S01]  /*12ca0*/  @!P3 LDGSTS.E.BYPASS.LTC128B.128 [R252+0x8800], desc[UR20][R218.64] ;  /* 0x08800000dafcbfae */ /* 0x0009e2000b901d54 */
[----:B------:R-:W-:Y:S03]  /*12cb0*/  @!P2 LEA.HI.X R215, R215, R211, R196, 0x1, P0 ;  /* 0x000000d3d7d7a211 */ /* 0x000fe600000f0cc4 */
[----:B------:R4:W-:Y:S04]  /*12cc0*/  @P2 STS.128 [R252+0xa800], RZ ;  /* 0x00a800fffc002388 */ /* 0x0009e80000000c00 */
[----:B------:R-:W-:Y:S01]  /*12cd0*/  @!PT LDS RZ, [RZ] ;  /* 0x00000000fffff984 */ /* 0x000fe20000000800 */
[----:B------:R-:W-:Y:S01]  /*12ce0*/  @!PT LDS RZ, [RZ] ;  /* 0x00000000fffff984 */ /* 0x000fe20000000800 */
[----:B------:R-:W-:Y:S01]  /*12cf0*/  @!PT LDS RZ, [RZ] ;  /* 0x00000000fffff984 */ /* 0x000fe20000000800 */
[----:B------:R4:W-:Y:S01]  /*12d00*/  @!P2 LDGSTS.E.BYPASS.LTC128B.128 [R252+0xa800], desc[UR20][R214.64+0x80] ;  /* 0x0a800080d6fcafae */ /* 0x0009e2000b901d54 */
[----:B--2---:R-:W-:Y:S02]  /*12d10*/  @!P3 LEA R220, P1, R212, R208, 0x1 ;  /* 0x000000d0d4dcb211 */ /* 0x004fe400078208ff */
[----:B------:R-:W-:Y:S01]  /*12d20*/  IADD3.X R208, R196, UR31, RZ, P5, !PT ;  /* 0x0000001fc4d07c10 */ /* 0x000fe2000affe4ff */
[----:B------:R4:W-:Y:S01]  /*12d30*/  @P3 STS.128 [R252+0x9000], RZ ;  /* 0x009000fffc003388 */ /* 0x0009e20000000c00 */
[----:B---3--:R-:W-:Y:S02]  /*12d40*/  @!P3 LEA R204, P5, R210, R204, 0x1 ;  /* 0x000000ccd2ccb211 */ /* 0x008fe400078a08ff */
[C-C-:B------:R-:W-:Y:S02]  /*12d50*/  @!P3 LEA.HI.X R221, R212.reuse, R209, R208.reuse, 0x1, P1 ;  /* 0x000000d1d4ddb211 */ /* 0x140fe400008f0cd0 */
[----:B-1----:R-:W-:Y:S02]  /*12d60*/  @!P2 LEA R206, P1, R212, R206, 0x1 ;  /* 0x000000ced4cea211 */ /* 0x002fe400078208ff */
[----:B-----5:R-:W-:Y:S01]  /*12d70*/  @!P2 LEA R202, P0, R210, R202, 0x1 ;  /* 0x000000cad2caa211 */ /* 0x020fe200078008ff */
[----:B------:R-:W-:Y:S01]  /*12d80*/  @!PT LDS RZ, [RZ] ;  /* 0x00000000fffff984 */ /* 0x000fe20000000800 */
[----:B------:R-:W-:Y:S01]  /*12d90*/  @!PT LDS RZ, [RZ] ;  /* 0x00000000fffff984 */ /* 0x000fe20000000800 */
[----:B------:R-:W-:Y:S01]  /*12da0*/  @!PT LDS RZ, [RZ] ;  /* 0x00000000fffff984 */ /* 0x000fe20000000800 */
[----:B------:R4:W-:Y:S01]  /*12db0*/  @!P3 LDGSTS.E.BYPASS.LTC128B.128 [R252+0x9000], desc[UR20][R220.64] ;  /* 0x09000000dcfcbfae */ /* 0x0009e2000b901d54 */
[----:B------:R-:W-:Y:S02]  /*12dc0*/  @!P2 LEA.HI.X R207, R212, R207, R208, 0x1, P1 ;  /* 0x000000cfd4cfa211 */ /* 0x000fe400008f0cd0 */
[----:B------:R-:W-:Y:S01]  /*12dd0*/  IADD3.X R196, R208, UR31, RZ, P6, !PT ;  /* 0x0000001fd0c47c10 */ /* 0x000fe2000b7fe4ff */
[----:B------:R4:W-:Y:S03]  /*12de0*/  @P2 STS.128 [R252+0xb000], RZ ;  /* 0x00b000fffc002388 */ /* 0x0009e60000000c00 */
[C-C-:B------:R-:W-:Y:S01]  /*12df0*/  @!P3 LEA.HI.X R205, R210.reuse, R205, R196.reuse, 0x1, P5 ;  /* 0x000000cdd2cdb211 */ /* 0x140fe200028f0cc4 */
        /* <DEDUP_REMOVED lines=17> */
.L_x_429:
[----:B--23--:R-:W2:Y:S01]  /*12f10*/  LDL.64 R4, [R1+0x38] ;  /* 0x0000380001047983 */ /* 0x00cea20000100a00 */
[----:B------:R-:W-:Y:S01]  /*12f20*/  IMAD.U32 R60, RZ, RZ, UR18 ;  /* 0x00000012ff3c7e24 */ /* 0x000fe2000f8e00ff */
[----:B------:R-:W-:Y:S04]  /*12f30*/  DEPBAR.LE SB0, 0x0 ;  /* 0x000080000000791a */ /* 0x000fe80000000000 */
[----:B------:R-:W3:Y:S01]  /*12f40*/  LDL R2, [R1+0x20] ;  /* 0x0000200001027983 */ /* 0x000ee20000100800 */
[----:B------:R-:W-:Y:S02]  /*12f50*/  USHF.R.S32.HI UR10, URZ, 0x1f, UR18 ;  /* 0x0000001f3f0a7899 */ /* 0x000fe40008011412 */
[----:B------:R-:W-:Y:S03]  /*12f60*/  UIMAD UR9, UR12, UR18, URZ ;  /* 0x000000120c0972a4 */ /* 0x000fe6000f8e023f */
[----:B------:R-:W4:Y:S01]  /*12f70*/  LDL R0, [R1+0x18] ;  /* 0x0000180001007983 */ /* 0x000f220000100800 */
[----:B------:R-:W-:Y:S05]  /*12f80*/  UIMAD UR9, UR10, UR13, UR9 ;  /* 0x0000000d0a0972a4 */ /* 0x000fea000f8e0209 */
[----:B------:R-:W5:Y:S06]  /*12f90*/  LDL R7, [R1+0x1c] ;  /* 0x00001c0001077983 */ /* 0x000f6c0000100800 */
[----:B------:R-:W5:Y:S06]  /*12fa0*/  LDL R6, [R1+0x10] ;  /* 0x0000100001067983 */ /* 0x000f6c0000100800 */
[----:B------:R-:W5:Y:S06]  /*12fb0*/  LDL R10, [R1+0x14] ;  /* 0x00001400010a7983 */ /* 0x000f6c0000100800 */
[----:B------:R-:W5:Y:S06]  /*12fc0*/  LDL R9, [R1+0x8] ;  /* 0x0000080001097983 */ /* 0x000f6c0000100800 */
[----:B------:R-:W5:Y:S01]  /*12fd0*/  LDL R8, [R1] ;  /* 0x0000000001087983 */ /* 0x000f620000100800 */
[----:B------:R-:W-:Y:S06]  /*12fe0*/  BAR.SYNC.DEFER_BLOCKING 0x0 ;  /* 0x0000000000007b1d */ /* 0x000fec0000010000 */
[----:B------:R-:W-:Y:S01]  /*12ff0*/  @P3 STS.128 [R252+0xc000], RZ ;  /* 0x00c000fffc003388 */ /* 0x000fe20000000c00 */
[----:B------:R-:W1:Y:S02]  /*13000*/  S2R R196, SR_TID.X ;  /* 0x0000000000c47919 */ /* 0x000e640000002100 */
[----:B-1----:R-:W-:Y:S05]  /*13010*/  IMAD.SHL.U32 R196, R196, 0x2, RZ ;  /* 0x00000002c4c47824 */ /* 0x002fea00078e00ff */
[----:B------:R-:W-:Y:S01]  /*13020*/  LOP3.LUT R196, R196, 0x6, RZ, 0xc0, !PT ;  /* 0x00000006c4c47812 */ /* 0x000fe200078ec0ff */
[----:B--2---:R-:W-:Y:S02]  /*13030*/  IMAD.WIDE.U32 R60, R60, UR13, R4 ;  /* 0x0000000d3c3c7c25 */ /* 0x004fe4000f8e0004 */
[----:B------:R-:W2:Y:S02]  /*13040*/  LDL R5, [R1+0xc] ;  /* 0x00000c0001057983 */ /* 0x000ea40000100800 */
[----:B------:R-:W-:Y:S04]  /*13050*/  VIADD R64, R61, UR9 ;  /* 0x000000093d407c36 */ /* 0x000fe80008000000 */
[----:B------:R-:W2:Y:S01]  /*13060*/  LDL R4, [R1+0x4] ;  /* 0x0000040001047983 */ /* 0x000ea20000100800 */
[----:B---3--:R-:W-:Y:S02]  /*13070*/  ISETP.GE.AND P2, PT, R2, UR8, PT ;  /* 0x0000000802007c0c */ /* 0x008fe4000bf46270 */
[C---:B----4-:R-:W-:Y:S02]  /*13080*/  @!P3 LEA R202, P4, R60.reuse, R0, 0x1 ;  /* 0x000000003ccab211 */ /* 0x050fe400078808ff */
[C---:B------:R-:W-:Y:S02]  /*13090*/  IADD3 R0, P1, R60.reuse, UR23, RZ ;  /* 0x000000173c007c10 */ /* 0x040fe4000ff3e0ff */
[--C-:B-----5:R-:W-:Y:S02]  /*130a0*/  @!P3 LEA.HI.X R203, R60, R7, R64.reuse, 0x1, P4 ;  /* 0x000000073ccbb211 */ /* 0x120fe400020f0c40 */
[----:B------:R-:W-:Y:S03]  /*130b0*/  IADD3.X R65, R64, UR22, RZ, P1, !PT ;  /* 0x0000001640417c10 */ /* 0x000fe60008ffe4ff */
[----:B------:R-:W-:Y:S01]  /*130c0*/  @!PT LDS RZ, [RZ] ;  /* 0x00000000fffff984 */ /* 0x000fe20000000800 */
[----:B------:R-:W-:Y:S01]  /*130d0*/  @!PT LDS RZ, [RZ] ;  /* 0x00000000fffff984 */ /* 0x000fe20000000800 */
[----:B------:R-:W-:Y:S01]  /*130e0*/  @!PT LDS RZ, [RZ] ;  /* 0x00000000fffff984 */ /* 0x000fe20000000800 */
[----:B------:R1:W-:Y:S02]  /*130f0*/  @!P3 LDGSTS.E.BYPASS.LTC128B.128 [R252+0xc000], desc[UR20][R202.64] ;  /* 0x0c000000cafcbfae */ /* 0x0003e4000b901d54 */
[----:B------:R-:W3:Y:S04]  /*13100*/  @!P2 LDC.64 R2, c[0x0][0x220] ;  /* 0x00008800ff02ab82 */ /* 0x000ee80000000a00 */
[----:B------:R-:W-:Y:S04]  /*13110*/  @P2 STS.128 [R252+0xe000], RZ ;  /* 0x00e000fffc002388 */ /* 0x000fe80000000c00 */
[----:B------:R-:W4:Y:S01]  /*13120*/  @!P2 LDC.64 R62, c[0x0][0x220] ;  /* 0x00008800ff3eab82 */ /* 0x000f220000000a00 */
[C---:B---3--:R-:W-:Y:S04]  /*13130*/  @!P2 LEA R66, P0, R60.reuse, R2, 0x1 ;  /* 0x000000023c42a211 */ /* 0x048fe800078008ff */
[----:B------:R-:W-:Y:S03]  /*13140*/  @!P2 LEA.HI.X R67, R60, R3, R64, 0x1, P0 ;  /* 0x000000033c43a211 */ /* 0x000fe600000f0c40 */
[----:B------:R-:W3:Y:S01]  /*13150*/  @!P2 LDC.64 R60, c[0x0][0x220] ;  /* 0x00008800ff3cab82 */ /* 0x000ee20000000a00 */
[C---:B------:R-:W-:Y:S01]  /*13160*/  @!P3 LEA R6, P0, R0.reuse, R6, 0x1 ;  /* 0x000000060006b211 */ /* 0x040fe200078008ff */
[----:B------:R-:W-:Y:S01]  /*13170*/  @!PT LDS RZ, [RZ] ;  /* 0x00000000fffff984 */ /* 0x000fe20000000800 */
[----:B------:R-:W-:Y:S01]  /*13180*/  @!PT LDS RZ, [RZ] ;  /* 0x00000000fffff984 */ /* 0x000fe20000000800 */
[----:B------:R-:W-:Y:S01]  /*13190*/  @!PT LDS RZ, [RZ] ;  /* 0x00000000fffff984 */ /* 0x000fe20000000800 */
[----:B------:R5:W-:Y:S01]  /*131a0*/  @!P2 LDGSTS.E.BYPASS.LTC128B.128 [R252+0xe000], desc[UR20][R66.64+0x80] ;  /* 0x0e00008042fcafae */ /* 0x000be2000b901d54 */
[C---:B------:R-:W-:Y:S02]  /*131b0*/  IADD3 R64, P1, R0.reuse, UR23, RZ ;  /* 0x0000001700407c10 */ /* 0x040fe4000ff3e0ff */
[C-C-:B------:R-:W-:Y:S03]  /*131c0*/  @!P3 LEA.HI.X R7, R0.reuse, R10, R65.reuse, 0x1, P0 ;  /* 0x0000000a0007b211 */ /* 0x140fe600000f0c41 */
[----:B------:R-:W-:Y:S01]  /*131d0*/  @P3 STS.128 [R252+0xc800], RZ ;  /* 0x00c800fffc003388 */ /* 0x000fe20000000c00 */
[----:B----4-:R-:W-:Y:S01]  /*131e0*/  @!P2 LEA R10, P0, R0, R62, 0x1 ;  /* 0x0000003e000aa211 */ /* 0x010fe200078008ff */
[----:B------:R-:W4:Y:S01]  /*131f0*/  @!P2 LDC.64 R2, c[0x0][0x220] ;  /* 0x00008800ff02ab82 */ /* 0x000f220000000a00 */
[----:B------:R-:W-:Y:S03]  /*13200*/  IADD3 R62, P4, R64, UR23, RZ ;  /* 0x00000017403e7c10 */ /* 0x000fe6000ff9e0ff */
[----:B------:R-:W-:Y:S01]  /*13210*/  @!PT LDS RZ, [RZ] ;  /* 0x00000000fffff984 */ /* 0x000fe20000000800 */
[----:B------:R-:W-:Y:S01]  /*13220*/  @!PT LDS RZ, [RZ] ;  /* 0x00000000fffff984 */ /* 0x000fe20000000800 */
[----:B------:R-:W-:Y:S01]  /*13230*/  @!PT LDS RZ, [RZ] ;  /* 0x00000000fffff984 */ /* 0x000fe20000000800 */
[----:B------:R-:W-:Y:S01]  /*13240*/  @!P3 LDGSTS.E.BYPASS.LTC128B.128 [R252+0xc800], desc[UR20][R6.64] ;  /* 0x0c80000006fcbfae */ /* 0x000fe2000b901d54 */
[----:B------:R-:W-:Y:S01]  /*13250*/  @!P2 LEA.HI.X R11, R0, R63, R65, 0x1, P0 ;  /* 0x0000003f000ba211 */ /* 0x000fe200000f0c41 */
[----:B------:R-:W-:Y:S01]  /*13260*/  IMAD.U32 R0, RZ, RZ, UR18 ;  /* 0x00000012ff007e24 */ /* 0x000fe2000f8e00ff */
[----:B-1----:R-:W-:Y:S03]  /*13270*/  @!P3 LEA R202, P0, R64, R9, 0x1 ;  /* 0x0000000940cab211 */ /* 0x002fe600078008ff */
[----:B------:R-:W-:Y:S01]  /*13280*/  @P2 STS.128 [R252+0xe800], RZ ;  /* 0x00e800fffc002388 */ /* 0x000fe20000000c00 */
[----:B------:R-:W-:Y:S05]  /*13290*/  IMAD R0, R0, 0x40, R196 ;  /* 0x0000004000007824 */ /* 0x000fea00078e02c4 */
[----:B------:R-:W-:Y:S01]  /*132a0*/  @!PT LDS RZ, [RZ] ;  /* 0x00000000fffff984 */ /* 0x000fe20000000800 */
[----:B------:R-:W-:Y:S01]  /*132b0*/  @!PT LDS RZ, [RZ] ;  /* 0x00000000fffff984 */ /* 0x000fe20000000800 */
[----:B------:R-:W-:Y:S01]  /*132c0*/  @!PT LDS RZ, [RZ] ;  /* 0x00000000fffff984 */ /* 0x000fe20000000800 */
[----:B------:R-:W-:Y:S01]  /*132d0*/  @!P2 LDGSTS.E.BYPASS.LTC128B.128 [R252+0xe800], desc[UR20][R10.64+0x80] ;  /* 0x0e8000800afcafae */ /* 0x000fe2000b901d54 */
[C---:B------:R-:W-:Y:S05]  /*132e0*/  VIADD R196, R0.reuse, 0x8 ;  /* 0x0000000800c47836 */ /* 0x040fea0000000000 */
[----:B------:R-:W-:Y:S01]  /*132f0*/  @P3 STS.128 [R252+0xd000], RZ ;  /* 0x00d000fffc003388 */ /* 0x000fe20000000c00 */
[----:B------:R-:W-:Y:S01]  /*13300*/  VIADD R200, R0, 0x9 ;  /* 0x0000000900c87836 */ /* 0x000fe20000000000 */
[----:B-----5:R-:W-:Y:S02]  /*13310*/  IADD3.X R67, R65, UR22, RZ, P1, !PT ;  /* 0x0000001641437c10 */ /* 0x020fe40008ffe4ff */
[C---:B---3--:R-:W-:Y:S02]  /*13320*/  @!P2 LEA R60, P1, R64.reuse, R60, 0x1 ;  /* 0x0000003c403ca211 */ /* 0x048fe400078208ff */
[----:B------:R-:W-:Y:S02]  /*13330*/  IADD3.X R63, R67, UR22, RZ, P4, !PT ;  /* 0x00000016433f7c10 */ /* 0x000fe4000a7fe4ff */
[--C-:B------:R-:W-:Y:S02]  /*13340*/  @!P2 LEA.HI.X R61, R64, R61, R67.reuse, 0x1, P1 ;  /* 0x0000003d403da211 */ /* 0x100fe400008f0c43 */
[----:B------:R-:W-:Y:S02]  /*13350*/  @!P3 LEA R66, P4, R62, R8, 0x1 ;  /* 0x000000083e42b211 */ /* 0x000fe400078808ff */
        /* <DEDUP_REMOVED lines=8> */
[----:B------:R-:W-:Y:S03]  /*133e0*/  ISETP.LT.AND P4, PT, RZ, UR18, PT ;  /* 0x00000012ff007c0c */ /* 0x000fe6000bf81270 */
[----:B------:R-:W-:Y:S06]  /*133f0*/  @P2 STS.128 [R252+0xf000], RZ ;  /* 0x00f000fffc002388 */ /* 0x000fec0000000c00 */
[----:B------:R-:W-:Y:S01]  /*13400*/  @!PT LDS RZ, [RZ] ;  /* 0x00000000fffff984 */ /* 0x000fe20000000800 */
[----:B------:R-:W-:Y:S01]  /*13410*/  @!PT LDS RZ, [RZ] ;  /* 0x00000000fffff984 */ /* 0x000fe20000000800 */
[----:B------:R-:W-:Y:S01]  /*13420*/  @!PT LDS RZ, [RZ] ;  /* 0x00000000fffff984 */ /* 0x000fe20000000800 */
[----:B------:R-:W-:Y:S06]  /*13430*/  @!P2 LDGSTS.E.BYPASS.LTC128B.128 [R252+0xf000], desc[UR20][R60.64+0x80] ;  /* 0x0f0000803cfcafae */ /* 0x000fec000b901d54 */
        /* <DEDUP_REMOVED lines=9> */
[----:B------:R2:W-:Y:S01]  /*134d0*/  @!P2 LDGSTS.E.BYPASS.LTC128B.128 [R252+0xf800], desc[UR20][R2.64+0x80] ;  /* 0x0f80008002fcafae */ /* 0x0005e2000b901d54 */
[C---:B-1----:R-:W-:Y:S05]  /*134e0*/  VIADD R203, R0.reuse, 0x38 ;  /* 0x0000003800cb7836 */ /* 0x042fea0000000000 */
[----:B------:R-:W-:Y:S01]  /*134f0*/  LDSM.16.M88.4 R204, [R251] ;  /* 0x00000000fbcc783b */ /* 0x000fe20000000200 */
[----:B------:R-:W-:Y:S05]  /*13500*/  I2FP.F32.S32 R203, R203 ;  /* 0x000000cb00cb7245 */ /* 0x000fea0000201400 */
[----:B------:R-:W1:Y:S06]  /*13510*/  LDSM.16.M88.4 R208, [R250+0x8000] ;  /* 0x00800000fad0783b */ /* 0x000e6c0000000200 */
[----:B------:R-:W3:Y:S06]  /*13520*/  LDSM.16.M88.4 R212, [R251+0x2000] ;  /* 0x00200000fbd4783b */ /* 0x000eec0000000200 */
[----:B------:R-:W4:Y:S01]  /*13530*/  LDSM.16.M88.4 R216, [R250+0x8800] ;  /* 0x00880000fad8783b */ /* 0x000f220000000200 */
[----:B--2---:R-:W-:Y:S05]  /*13540*/  VIADD R2, R0, 0x1 ;  /* 0x0000000100027836 */ /* 0x004fea0000000000 */
[----:B------:R-:W0:Y:S01]  /*13550*/  LDGDEPBAR ;  /* 0x00000000000079af */ /* 0x000e220000000000 */
[----:B------:R-:W-:Y:S05]  /*13560*/  I2FP.F32.S32 R3, R0 ;  /* 0x0000000000037245 */ /* 0x000fea0000201400 */
[----:B------:R-:W2:Y:S01]  /*13570*/  LDSM.16.M88.4 R220, [R250+0x9000] ;  /* 0x00900000fadc783b */ /* 0x000ea20000000200 */
[----:B------:R-:W-:Y:S05]  /*13580*/  I2FP.F32.S32 R2, R2 ;  /* 0x0000000200027245 */ /* 0x000fea0000201400 */
[----:B------:R-:W5:Y:S06]  /*13590*/  LDSM.16.M88.4 R224, [R250+0x9800] ;  /* 0x00980000fae0783b */ /* 0x000f6c0000000200 */
[----:B------:R-:W-:Y:S01]  /*135a0*/  LDSM.16.M88.4 R228, [R249] ;  /* 0x00000000f9e4783b */ /* 0x000fe20000000200 */
[-C--:B-1----:R-:W-:Y:S05]  /*135b0*/  HMMA.16816.F32.BF16 R4, R204, R208.reuse, RZ ;  /* 0x000000d0cc04723c */ /* 0x082fea00000418ff */
[----:B------:R-:W1:Y:S01]  /*135c0*/  LDSM.16.M88.4 R232, [R248] ;  /* 0x00000000f8e8783b */ /* 0x000e620000000200 */
[C---:B---3--:R-:W-:Y:S05]  /*135d0*/  HMMA.16816.F32.BF16 R8, R212.reuse, R208, RZ ;  /* 0x000000d0d408723c */ /* 0x048fea00000418ff */
[----:B------:R-:W3:Y:S01]  /*135e0*/  LDSM.16.M88.4 R236, [R249+0x2000] ;  /* 0x00200000f9ec783b */ /* 0x000ee20000000200 */
        /* <DEDUP_REMOVED lines=8> */
[-C--:B--2---:R-:W-:Y:S06]  /*13670*/  HMMA.16816.F32.BF16 R36, R204, R220.reuse, RZ ;  /* 0x000000dccc24723c */ /* 0x084fec00000418ff */
[C---:B------:R-:W-:Y:S06]  /*13680*/  HMMA.16816.F32.BF16 R40, R212.reuse, R220, RZ ;  /* 0x000000dcd428723c */ /* 0x040fec00000418ff */
[-C--:B------:R-:W-:Y:S06]  /*13690*/  HMMA.16816.F32.BF16 R44, R212, R222.reuse, RZ ;  /* 0x000000ded42c723c */ /* 0x080fec00000418ff */
[C---:B------:R-:W-:Y:S01]  /*136a0*/  HMMA.16816.F32.BF16 R48, R204.reuse, R222, RZ ;  /* 0x000000decc30723c */ /* 0x040fe200000418ff */
[----:B------:R-:W-:Y:S05]  /*136b0*/  LDSM.16.M88.4 R220, [R243+0x9000] ;  /* 0x00900000f3dc783b */ /* 0x000fea0000000200 */
[-C--:B-----5:R-:W-:Y:S06]  /*136c0*/  HMMA.16816.F32.BF16 R52, R204, R224.reuse, RZ ;  /* 0x000000e0cc34723c */ /* 0x0a0fec00000418ff */
[C---:B------:R-:W-:Y:S06]  /*136d0*/  HMMA.16816.F32.BF16 R56, R212.reuse, R224, RZ ;  /* 0x000000e0d438723c */ /* 0x040fec00000418ff */
[-C--:B------:R-:W-:Y:S01]  /*136e0*/  HMMA.16816.F32.BF16 R60, R212, R226.reuse, RZ ;  /* 0x000000e2d43c723c */ /* 0x080fe200000418ff */
[----:B------:R-:W-:Y:S05]  /*136f0*/  LDSM.16.M88.4 R212, [R248+0x1800] ;  /* 0x00180000f8d4783b */ /* 0x000fea0000000200 */
[----:B------:R-:W-:Y:S01]  /*13700*/  HMMA.16816.F32.BF16 R64, R204, R226, RZ ;  /* 0x000000e2cc40723c */ /* 0x000fe200000418ff */
[----:B------:R-:W2:Y:S05]  /*13710*/  LDSM.16.M88.4 R204, [R248+0x800] ;  /* 0x00080000f8cc783b */ /* 0x000eaa0000000200 */
[-C--:B-1----:R-:W-:Y:S06]  /*13720*/  HMMA.16816.F32.BF16 R4, R228, R232.reuse, R4 ;  /* 0x000000e8e404723c */ /* 0x082fec0000041804 */
[C---:B---3--:R-:W-:Y:S06]  /*13730*/  HMMA.16816.F32.BF16 R8, R236.reuse, R232, R8 ;  /* 0x000000e8ec08723c */ /* 0x048fec0000041808 */
[-C--:B------:R-:W-:Y:S06]  /*13740*/  HMMA.16816.F32.BF16 R12, R236, R234.reuse, R12 ;  /* 0x000000eaec0c723c */ /* 0x080fec000004180c */
[C---:B------:R-:W-:Y:S06]  /*13750*/  HMMA.16816.F32.BF16 R16, R228.reuse, R234, R16 ;  /* 0x000000eae410723c */ /* 0x040fec0000041810 */
[-C--:B--2---:R-:W-:Y:S06]  /*13760*/  HMMA.16816.F32.BF16 R20, R228, R204.reuse, R20 ;  /* 0x000000cce414723c */ /* 0x084fec0000041814 */
        /* <DEDUP_REMOVED lines=18> */
[----:B------:R-:W1:Y:S05]  /*13890*/  LDSM.16.M88.4 R208, [R243+0x9800] ;  /* 0x00980000f3d0783b */ /* 0x000e6a0000000200 */
        /* <DEDUP_REMOVED lines=14> */
[----:B------:R-:W-:Y:S01]  /*13980*/  HMMA.16816.F32.BF16 R64, R204, R210, R64 ;  /* 0x000000d2cc40723c */ /* 0x000fe20000041840 */
[----:B------:R-:W3:Y:S06]  /*13990*/  LDSM.16.M88.4 R204, [R245+0x800] ;  /* 0x00080000f5cc783b */ /* 0x000eec0000000200 */
[----:B------:R-:W4:Y:S01]  /*139a0*/  LDSM.16.M88.4 R208, [R245+0x1000] ;  /* 0x00100000f5d0783b */ /* 0x000f220000000200 */
[-C--:B--2---:R-:W-:Y:S06]  /*139b0*/  HMMA.16816.F32.BF16 R4, R212, R220.reuse, R4 ;  /* 0x000000dcd404723c */ /* 0x084fec0000041804 */
[C---:B-1----:R-:W-:Y:S06]  /*139c0*/  HMMA.16816.F32.BF16 R8, R216.reuse, R220, R8 ;  /* 0x000000dcd808723c */ /* 0x042fec0000041808 */
[-C--:B------:R-:W-:Y:S06]  /*139d0*/  HMMA.16816.F32.BF16 R12, R216, R222.reuse, R12 ;  /* 0x000000ded80c723c */ /* 0x080fec000004180c */
[C---:B------:R-:W-:Y:S01]  /*139e0*/  HMMA.16816.F32.BF16 R16, R212.reuse, R222, R16 ;  /* 0x000000ded410723c */ /* 0x040fe20000041810 */
[----:B------:R-:W1:Y:S05]  /*139f0*/  LDSM.16.M88.4 R220, [R245+0x1800] ;  /* 0x00180000f5dc783b */ /* 0x000e6a0000000200 */
[-C--:B---3--:R-:W-:Y:S06]  /*13a00*/  HMMA.16816.F32.BF16 R20, R212, R204.reuse, R20 ;  /* 0x000000ccd414723c */ /* 0x088fec0000041814 */
[C---:B------:R-:W-:Y:S06]  /*13a10*/  HMMA.16816.F32.BF16 R24, R216.reuse, R204, R24 ;  /* 0x000000ccd818723c */ /* 0x040fec0000041818 */
[-C--:B------:R-:W-:Y:S06]  /*13a20*/  HMMA.16816.F32.BF16 R28, R216, R206.reuse, R28 ;  /* 0x000000ced81c723c */ /* 0x080fec000004181c */
[C---:B------:R-:W-:Y:S01]  /*13a30*/  HMMA.16816.F32.BF16 R32, R212.reuse, R206, R32 ;  /* 0x000000ced420723c */ /* 0x040fe20000041820 */
[----:B------:R-:W-:Y:S05]  /*13a40*/  LDSM.16.M88.4 R204, [R251+0x4000] ;  /* 0x00400000fbcc783b */ /* 0x000fea0000000200 */
[-C--:B----4-:R-:W-:Y:S06]  /*13a50*/  HMMA.16816.F32.BF16 R36, R212, R208.reuse, R36 ;  /* 0x000000d0d424723c */ /* 0x090fec0000041824 */
[C---:B------:R-:W-:Y:S06]  /*13a60*/  HMMA.16816.F32.BF16 R40, R216.reuse, R208, R40 ;  /* 0x000000d0d828723c */ /* 0x040fec0000041828 */
[-C--:B------:R-:W-:Y:S06]  /*13a70*/  HMMA.16816.F32.BF16 R44, R216, R210.reuse, R44 ;  /* 0x000000d2d82c723c */ /* 0x080fec000004182c */
[C---:B------:R-:W-:Y:S01]  /*13a80*/  HMMA.16816.F32.BF16 R48, R212.reuse, R210, R48 ;  /* 0x000000d2d430723c */ /* 0x040fe20000041830 */
[----:B------:R-:W2:Y:S05]  /*13a90*/  LDSM.16.M88.4 R208, [R250+0xa000] ;  /* 0x00a00000fad0783b */ /* 0x000eaa0000000200 */
        /* <DEDUP_REMOVED lines=75> */
[-C--:B------:R-:W-:Y:S11]  /*13f50*/  HMMA.16816.F32.BF16 R12, R216, R222.reuse, R12 ;  /* 0x000000ded80c723c */ /* 0x080ff6000004180c */
[----:B------:R-:W-:Y:S01]  /*13f60*/  @!UPT UIADD3 URZ, URZ, URZ, URZ ;  /* 0x0000003f3f3ff290 */ /* 0x000fe2000fffe03f */
[C---:B------:R-:W-:Y:S01]  /*13f70*/  FFMA.FTZ R4, R3.reuse, UR5, R4 ;  /* 0x0000000503047c23 */ /* 0x040fe20008010004 */
[C---:B------:R-:W-:Y:S01]  /*13f80*/  HMMA.16816.F32.BF16 R16, R212.reuse, R222, R16 ;  /* 0x000000ded410723c */ /* 0x040fe20000041810 */
[----:B------:R-:W1:Y:S01]  /*13f90*/  LDSM.16.M88.4 R220, [R245+0x3800] ;  /* 0x00380000f5dc783b */ /* 0x000e620000000200 */
[----:B------:R-:W-:Y:S04]  /*13fa0*/  DEPBAR.LE SB0, 0x0 ;  /* 0x000080000000791a */ /* 0x000fe80000000000 */
[-C--:B---3--:R-:W-:Y:S01]  /*13fb0*/  HMMA.16816.F32.BF16 R20, R212, R204.reuse, R20 ;  /* 0x000000ccd414723c */ /* 0x088fe20000041814 */
[----:B------:R-:W-:Y:S04]  /*13fc0*/  BAR.SYNC.DEFER_BLOCKING 0x0 ;  /* 0x0000000000007b1d */ /* 0x000fe80000010000 */
[C---:B------:R-:W-:Y:S01]  /*13fd0*/  FFMA.FTZ R6, R3.reuse, UR5, R6 ;  /* 0x0000000503067c23 */ /* 0x040fe20008010006 */
[C---:B------:R-:W-:Y:S05]  /*13fe0*/  HMMA.16816.F32.BF16 R24, R216.reuse, R204, R24 ;  /* 0x000000ccd818723c */ /* 0x040fea0000041818 */
[C---:B------:R-:W-:Y:S01]  /*13ff0*/  FFMA.FTZ R10, R3.reuse, UR5, R10 ;  /* 0x00000005030a7c23 */ /* 0x040fe2000801000a */
[-C--:B------:R-:W-:Y:S05]  /*14000*/  HMMA.16816.F32.BF16 R28, R216, R206.reuse, R28 ;  /* 0x000000ced81c723c */ /* 0x080fea000004181c */
[----:B------:R-:W-:Y:S01]  /*14010*/  FFMA.FTZ R8, R3, UR5, R8 ;  /* 0x0000000503087c23 */ /* 0x000fe20008010008 */
[----:B------:R-:W-:Y:S01]  /*14020*/  I2FP.F32.S32 R3, R196 ;  /* 0x000000c400037245 */ /* 0x000fe20000201400 */
[C---:B------:R-:W-:Y:S04]  /*14030*/  HMMA.16816.F32.BF16 R32, R212.reuse, R206, R32 ;  /* 0x000000ced420723c */ /* 0x040fe80000041820 */
[----:B------:R-:W-:Y:S01]  /*14040*/  I2FP.F32.S32 R196, R200 ;  /* 0x000000c800c47245 */ /* 0x000fe20000201400 */
[C---:B------:R-:W-:Y:S01]  /*14050*/  FFMA.FTZ R5, R2.reuse, UR5, R5 ;  /* 0x0000000502057c23 */ /* 0x040fe20008010005 */
[-C--:B----4-:R-:W-:Y:S05]  /*14060*/  HMMA.16816.F32.BF16 R36, R212, R208.reuse, R36 ;  /* 0x000000d0d424723c */ /* 0x090fea0000041824 */
[C---:B------:R-:W-:Y:S01]  /*14070*/  FFMA.FTZ R7, R2.reuse, UR5, R7 ;  /* 0x0000000502077c23 */ /* 0x040fe20008010007 */
[C---:B------:R-:W-:Y:S05]  /*14080*/  HMMA.16816.F32.BF16 R40, R216.reuse, R208, R40 ;  /* 0x000000d0d828723c */ /* 0x040fea0000041828 */
[C---:B------:R-:W-:Y:S01]  /*14090*/  FFMA.FTZ R11, R2.reuse, UR5, R11 ;  /* 0x00000005020b7c23 */ /* 0x040fe2000801000b */
[-C--:B------:R-:W-:Y:S05]  /*140a0*/  HMMA.16816.F32.BF16 R44, R216, R210.reuse, R44 ;  /* 0x000000d2d82c723c */ /* 0x080fea000004182c */
[----:B------:R-:W-:Y:S01]  /*140b0*/  FFMA.FTZ R9, R2, UR5, R9 ;  /* 0x0000000502097c23 */ /* 0x000fe20008010009 */
[C---:B------:R-:W-:Y:S05]  /*140c0*/  HMMA.16816.F32.BF16 R48, R212.reuse, R210, R48 ;  /* 0x000000d2d430723c */ /* 0x040fea0000041830 */
[C---:B------:R-:W-:Y:S01]  /*140d0*/  VIADD R200, R0.reuse, 0x10 ;  /* 0x0000001000c87836 */ /* 0x040fe20000000000 */
[-C--:B-1----:R-:W-:Y:S05]  /*140e0*/  HMMA.16816.F32.BF16 R52, R212, R220.reuse, R52 ;  /* 0x000000dcd434723c */ /* 0x082fea0000041834 */
[C---:B------:R-:W-:Y:S01]  /*140f0*/  VIADD R2, R0.reuse, 0x11 ;  /* 0x0000001100027836 */ /* 0x040fe20000000000 */
[C---:B------:R-:W-:Y:S05]  /*14100*/  HMMA.16816.F32.BF16 R56, R216.reuse, R220, R56 ;  /* 0x000000dcd838723c */ /* 0x040fea0000041838 */
[----:B------:R-:W-:Y:S01]  /*14110*/  I2FP.F32.S32 R2, R2 ;  /* 0x0000000200027245 */ /* 0x000fe20000201400 */
[C---:B------:R-:W-:Y:S01]  /*14120*/  FFMA.FTZ R14, R3.reuse, UR5, R14 ;  /* 0x00000005030e7c23 */ /* 0x040fe2000801000e */
[C---:B------:R-:W-:Y:S01]  /*14130*/  FFMA.FTZ R12, R3.reuse, UR5, R12 ;  /* 0x00000005030c7c23 */ /* 0x040fe2000801000c */
[C---:B------:R-:W-:Y:S01]  /*14140*/  FFMA.FTZ R16, R3.reuse, UR5, R16 ;  /* 0x0000000503107c23 */ /* 0x040fe20008010010 */
[-C--:B------:R-:W-:Y:S03]  /*14150*/  HMMA.16816.F32.BF16 R60, R216, R222.reuse, R60 ;  /* 0x000000ded83c723c */ /* 0x080fe6000004183c */
[----:B------:R-:W-:Y:S01]  /*14160*/  FFMA.FTZ R18, R3, UR5, R18 ;  /* 0x0000000503127c23 */ /* 0x000fe20008010012 */
[----:B------:R-:W-:Y:S01]  /*14170*/  I2FP.F32.S32 R3, R200 ;  /* 0x000000c800037245 */ /* 0x000fe20000201400 */
[----:B------:R-:W-:Y:S02]  /*14180*/  VIADD R200, R0, 0x18 ;  /* 0x0000001800c87836 */ /* 0x000fe40000000000 */
[C---:B------:R-:W-:Y:S01]  /*14190*/  FFMA.FTZ R15, R196.reuse, UR5, R15 ;  /* 0x00000005c40f7c23 */ /* 0x040fe2000801000f */
[C---:B------:R-:W-:Y:S03]  /*141a0*/  FFMA.FTZ R13, R196.reuse, UR5, R13 ;  /* 0x00000005c40d7c23 */ /* 0x040fe6000801000d */
[C---:B------:R-:W-:Y:S01]  /*141b0*/  FFMA.FTZ R17, R196.reuse, UR5, R17 ;  /* 0x00000005c4117c23 */ /* 0x040fe20008010011 */
[----:B------:R-:W-:Y:S04]  /*141c0*/  HMMA.16816.F32.BF16 R64, R212, R222, R64 ;  /* 0x000000ded440723c */ /* 0x000fe80000041840 */
[----:B------:R-:W-:Y:S01]  /*141d0*/  FFMA.FTZ R19, R196, UR5, R19 ;  /* 0x00000005c4137c23 */ /* 0x000fe20008010013 */
[----:B------:R-:W-:Y:S02]  /*141e0*/  VIADD R196, R0, 0x19 ;  /* 0x0000001900c47836 */ /* 0x000fe40000000000 */
[C---:B------:R-:W-:Y:S01]  /*141f0*/  FFMA.FTZ R20, R3.reuse, UR5, R20 ;  /* 0x0000000503147c23 */ /* 0x040fe20008010014 */
[C---:B------:R-:W-:Y:S03]  /*14200*/  FFMA.FTZ R22, R3.reuse, UR5, R22 ;  /* 0x0000000503167c23 */ /* 0x040fe60008010016 */
[C---:B------:R-:W-:Y:S01]  /*14210*/  FFMA.FTZ R26, R3.reuse, UR5, R26 ;  /* 0x00000005031a7c23 */ /* 0x040fe2000801001a */
[----:B------:R-:W-:Y:S01]  /*14220*/  I2FP.F32.S32 R196, R196 ;  /* 0x000000c400c47245 */ /* 0x000fe20000201400 */
[----:B------:R-:W-:Y:S01]  /*14230*/  FFMA.FTZ R24, R3, UR5, R24 ;  /* 0x0000000503187c23 */ /* 0x000fe20008010018 */
[----:B------:R-:W-:Y:S01]  /*14240*/  I2FP.F32.S32 R3, R200 ;  /* 0x000000c800037245 */ /* 0x000fe20000201400 */
[C---:B------:R-:W-:Y:S01]  /*14250*/  FFMA.FTZ R21, R2.reuse, UR5, R21 ;  /* 0x0000000502157c23 */ /* 0x040fe20008010015 */
[C---:B------:R-:W-:Y:S01]  /*14260*/  FFMA.FTZ R23, R2.reuse, UR5, R23 ;  /* 0x0000000502177c23 */ /* 0x040fe20008010017 */
[C---:B------:R-:W-:Y:S01]  /*14270*/  FFMA.FTZ R27, R2.reuse, UR5, R27 ;  /* 0x00000005021b7c23 */ /* 0x040fe2000801001b */
[----:B------:R-:W-:Y:S01]  /*14280*/  FFMA.FTZ R25, R2, UR5, R25 ;  /* 0x0000000502197c23 */ /* 0x000fe20008010019 */
[C---:B------:R-:W-:Y:S02]  /*14290*/  VIADD R200, R0.reuse, 0x20 ;  /* 0x0000002000c87836 */ /* 0x040fe40000000000 */
[C---:B------:R-:W-:Y:S01]  /*142a0*/  FFMA.FTZ R30, R3.reuse, UR5, R30 ;  /* 0x00000005031e7c23 */ /* 0x040fe2000801001e */
[C---:B------:R-:W-:Y:S02]  /*142b0*/  VIADD R2, R0.reuse, 0x21 ;  /* 0x0000002100027836 */ /* 0x040fe40000000000 */
[C---:B------:R-:W-:Y:S01]  /*142c0*/  FFMA.FTZ R28, R3.reuse, UR5, R28 ;  /* 0x00000005031c7c23 */ /* 0x040fe2000801001c */
[C---:B------:R-:W-:Y:S01]  /*142d0*/  FFMA.FTZ R32, R3.reuse, UR5, R32 ;  /* 0x0000000503207c23 */ /* 0x040fe20008010020 */
[----:B------:R-:W-:Y:S01]  /*142e0*/  FFMA.FTZ R34, R3, UR5, R34 ;  /* 0x0000000503227c23 */ /* 0x000fe20008010022 */
[----:B------:R-:W-:Y:S01]  /*142f0*/  I2FP.F32.S32 R3, R200 ;  /* 0x000000c800037245 */ /* 0x000fe20000201400 */
[----:B------:R-:W-:Y:S01]  /*14300*/  VIADD R200, R0, 0x28 ;  /* 0x0000002800c87836 */ /* 0x000fe20000000000 */
[----:B------:R-:W-:Y:S01]  /*14310*/  I2FP.F32.S32 R2, R2 ;  /* 0x0000000200027245 */ /* 0x000fe20000201400 */
[C---:B------:R-:W-:Y:S01]  /*14320*/  FFMA.FTZ R31, R196.reuse, UR5, R31 ;  /* 0x00000005c41f7c23 */ /* 0x040fe2000801001f */
[C---:B------:R-:W-:Y:S01]  /*14330*/  FFMA.FTZ R29, R196.reuse, UR5, R29 ;  /* 0x00000005c41d7c23 */ /* 0x040fe2000801001d */
[C---:B------:R-:W-:Y:S01]  /*14340*/  FFMA.FTZ R33, R196.reuse, UR5, R33 ;  /* 0x00000005c4217c23 */ /* 0x040fe20008010021 */
[----:B------:R-:W-:Y:S01]  /*14350*/  FFMA.FTZ R35, R196, UR5, R35 ;  /* 0x00000005c4237c23 */ /* 0x000fe20008010023 */
[----:B------:R-:W-:Y:S02]  /*14360*/  VIADD R196, R0, 0x29 ;  /* 0x0000002900c47836 */ /* 0x000fe40000000000 */
[C---:B------:R-:W-:Y:S01]  /*14370*/  FFMA.FTZ R36, R3.reuse, UR5, R36 ;  /* 0x0000000503247c23 */ /* 0x040fe20008010024 */
[C---:B------:R-:W-:Y:S01]  /*14380*/  FFMA.FTZ R38, R3.reuse, UR5, R38 ;  /* 0x0000000503267c23 */ /* 0x040fe20008010026 */
[C---:B------:R-:W-:Y:S01]  /*14390*/  FFMA.FTZ R37, R2.reuse, UR5, R37 ;  /* 0x0000000502257c23 */ /* 0x040fe20008010025 */
[C---:B------:R-:W-:Y:S01]  /*143a0*/  FFMA.FTZ R39, R2.reuse, UR5, R39 ;  /* 0x0000000502277c23 */ /* 0x040fe20008010027 */
[----:B------:R-:W-:Y:S01]  /*143b0*/  I2FP.F32.S32 R196, R196 ;  /* 0x000000c400c47245 */ /* 0x000fe20000201400 */
[C---:B------:R-:W-:Y:S01]  /*143c0*/  FFMA.FTZ R42, R3.reuse, UR5, R42 ;  /* 0x00000005032a7c23 */ /* 0x040fe2000801002a */
[----:B------:R-:W-:Y:S01]  /*143d0*/  FFMA.FTZ R40, R3, UR5, R40 ;  /* 0x0000000503287c23 */ /* 0x000fe20008010028 */
[----:B------:R-:W-:Y:S01]  /*143e0*/  I2FP.F32.S32 R3, R200 ;  /* 0x000000c800037245 */ /* 0x000fe20000201400 */
[C---:B------:R-:W-:Y:S01]  /*143f0*/  FFMA.FTZ R43, R2.reuse, UR5, R43 ;  /* 0x00000005022b7c23 */ /* 0x040fe2000801002b */
[----:B------:R-:W-:Y:S01]  /*14400*/  FFMA.FTZ R41, R2, UR5, R41 ;  /* 0x0000000502297c23 */ /* 0x000fe20008010029 */
[----:B------:R-:W-:Y:S02]  /*14410*/  VIADD R2, R0, 0x31 ;  /* 0x0000003100027836 */ /* 0x000fe40000000000 */
[----:B------:R-:W-:Y:S01]  /*14420*/  FFMA.FTZ R47, R196, UR5, R47 ;  /* 0x00000005c42f7c23 */ /* 0x000fe2000801002f */
[----:B------:R-:W-:Y:S02]  /*14430*/  VIADD R200, R0, 0x30 ;  /* 0x0000003000c87836 */ /* 0x000fe40000000000 */
[C---:B------:R-:W-:Y:S01]  /*14440*/  FFMA.FTZ R46, R3.reuse, UR5, R46 ;  /* 0x00000005032e7c23 */ /* 0x040fe2000801002e */
[C---:B------:R-:W-:Y:S01]  /*14450*/  FFMA.FTZ R44, R3.reuse, UR5, R44 ;  /* 0x00000005032c7c23 */ /* 0x040fe2000801002c */
[----:B------:R-:W-:Y:S01]  /*14460*/  I2FP.F32.S32 R2, R2 ;  /* 0x0000000200027245 */ /* 0x000fe20000201400 */
[C---:B------:R-:W-:Y:S01]  /*14470*/  FFMA.FTZ R48, R3.reuse, UR5, R48 ;  /* 0x0000000503307c23 */ /* 0x040fe20008010030 */
[----:B------:R-:W-:Y:S01]  /*14480*/  FFMA.FTZ R50, R3, UR5, R50 ;  /* 0x0000000503327c23 */ /* 0x000fe20008010032 */
[----:B------:R-:W-:Y:S01]  /*14490*/  I2FP.F32.S32 R3, R200 ;  /* 0x000000c800037245 */ /* 0x000fe20000201400 */
[----:B------:R-:W-:Y:S01]  /*144a0*/  FFMA.FTZ R45, R196, UR5, R45 ;  /* 0x00000005c42d7c23 */ /* 0x000fe2000801002d */
[----:B------:R-:W-:Y:S01]  /*144b0*/  FMNMX.FTZ R200, R8, R197, !PT ;  /* 0x000000c508c87209 */ /* 0x000fe20007810000 */
[C---:B------:R-:W-:Y:S01]  /*144c0*/  FFMA.FTZ R49, R196.reuse, UR5, R49 ;  /* 0x00000005c4317c23 */ /* 0x040fe20008010031 */
[----:B------:R-:W-:Y:S01]  /*144d0*/  FFMA.FTZ R51, R196, UR5, R51 ;  /* 0x00000005c4337c23 */ /* 0x000fe20008010033 */
[----:B------:R-:W-:Y:S01]  /*144e0*/  FMNMX.FTZ R196, R4, R201, !PT ;  /* 0x000000c904c47209 */ /* 0x000fe20007810000 */
[C---:B------:R-:W-:Y:S01]  /*144f0*/  FFMA.FTZ R53, R2.reuse, UR5, R53 ;  /* 0x0000000502357c23 */ /* 0x040fe20008010035 */
[C---:B------:R-:W-:Y:S01]  /*14500*/  FFMA.FTZ R55, R2.reuse, UR5, R55 ;  /* 0x0000000502377c23 */ /* 0x040fe20008010037 */
        /* <DEDUP_REMOVED lines=9> */
[----:B------:R-:W-:Y:S01]  /*145a0*/  FMNMX.FTZ R196, R10, R199, !PT ;  /* 0x000000c70ac47209 */ /* 0x000fe20007810000 */
[C---:B------:R-:W-:Y:S01]  /*145b0*/  FFMA.FTZ R60, R203.reuse, UR5, R60 ;  /* 0x00000005cb3c7c23 */ /* 0x040fe2000801003c */
[C---:B------:R-:W-:Y:S01]  /*145c0*/  FFMA.FTZ R64, R203.reuse, UR5, R64 ;  /* 0x00000005cb407c23 */ /* 0x040fe20008010040 */
[----:B------:R-:W-:Y:S01]  /*145d0*/  FFMA.FTZ R66, R203, UR5, R66 ;  /* 0x00000005cb427c23 */ /* 0x000fe20008010042 */
[----:B------:R-:W-:Y:S01]  /*145e0*/  FMNMX.FTZ R203, R7, R2, !PT ;  /* 0x0000000207cb7209 */ /* 0x000fe20007810000 */
[----:B------:R-:W-:Y:S01]  /*145f0*/  VIADD R0, R0, 0x39 ;  /* 0x0000003900007836 */ /* 0x000fe20000000000 */
        /* <DEDUP_REMOVED lines=40> */
[----:B------:R-:W-:Y:S02]  /*14880*/  I2FP.F32.S32 R0, R0 ;  /* 0x0000000000007245 */ /* 0x000fe40000201400 */
[----:B------:R-:W-:Y:S02]  /*14890*/  FMNMX.FTZ R196, R44, R203, !PT ;  /* 0x000000cb2cc47209 */ /* 0x000fe40007810000 */
[----:B------:R-:W-:Y:S01]  /*148a0*/  FMNMX.FTZ R203, R47, R200, !PT ;  /* 0x000000c82fcb7209 */ /* 0x000fe20007810000 */
[----:B------:R-:W-:Y:S01]  /*148b0*/  FFMA.FTZ R65, R0, UR5, R65 ;  /* 0x0000000500417c23 */ /* 0x000fe20008010041 */
[----:B------:R-:W-:Y:S01]  /*148c0*/  FMNMX.FTZ R200, R54, R3, !PT ;  /* 0x0000000336c87209 */ /* 0x000fe20007810000 */
[----:B------:R-:W-:Y:S01]  /*148d0*/  FFMA.FTZ R67, R0, UR5, R67 ;  /* 0x0000000500437c23 */ /* 0x000fe20008010043 */
        /* <DEDUP_REMOVED lines=10> */
.L_x_430:
[C---:B------:R-:W-:Y:S01]  /*14980*/  FFMA.FTZ R63, R0.reuse, UR5, R63 ;  /* 0x00000005003f7c23 */ /* 0x040fe2000801003f */
[----:B------:R-:W-:Y:S01]  /*14990*/  FFMA.FTZ R61, R0, UR5, R61 ;  /* 0x00000005003d7c23 */ /* 0x000fe2000801003d */
[----:B------:R-:W-:Y:S01]  /*149a0*/  FMNMX.FTZ R0, R62, R3, !PT ;  /* 0x000000033e007209 */ /* 0x000fe20007810000 */
[----:B----4-:R-:W1:Y:S01]  /*149b0*/  SHFL.BFLY PT, R203, R2, 0x2, 0x1f ;  /* 0x0c401f0002cb7f89 */ /* 0x010e6200000e0000 */
[----:B------:R-:W-:Y:S01]  /*149c0*/  FMNMX.FTZ R205, R57, R200, !PT ;  /* 0x000000c839cd7209 */ /* 0x000fe20007810000 */
[----:B------:R-:W-:Y:S01]  /*149d0*/  UIADD3 UR18, UR18, -0x1, URZ ;  /* 0xffffffff12127890 */ /* 0x000fe2000fffe03f */
[----:B------:R-:W-:Y:S02]  /*149e0*/  FMNMX.FTZ R3, R63, R0, !PT ;  /* 0x000000003f037209 */ /* 0x000fe40007810000 */
[----:B------:R-:W-:Y:S02]  /*149f0*/  FMNMX.FTZ R196, R60, R205, !PT ;  /* 0x000000cd3cc47209 */ /* 0x000fe40007810000 */
[----:B------:R-:W-:Y:S01]  /*14a00*/  FMNMX.FTZ R226, R67, R226, !PT ;  /* 0x000000e243e27209 */ /* 0x000fe20007810000 */
[----:B------:R-:W2:Y:S01]  /*14a10*/  SHFL.BFLY PT, R0, R3, 0x2, 0x1f ;  /* 0x0c401f0003007f89 */ /* 0x000ea200000e0000 */
[----:B------:R-:W-:Y:S07]  /*14a20*/  FMNMX.FTZ R211, R61, R196, !PT ;  /* 0x000000c43dd37209 */ /* 0x000fee0007810000 */
[----:B------:R-:W3:Y:S08]  /*14a30*/  SHFL.BFLY PT, R205, R226, 0x2, 0x1f ;  /* 0x0c401f00e2cd7f89 */ /* 0x000ef000000e0000 */
[----:B------:R-:W4:Y:S01]  /*14a40*/  SHFL.BFLY PT, R200, R211, 0x2, 0x1f ;  /* 0x0c401f00d3c87f89 */ /* 0x000f2200000e0000 */
[----:B-1----:R-:W-:Y:S07]  /*14a50*/  FMNMX.FTZ R209, R2, R203, !PT ;  /* 0x000000cb02d17209 */ /* 0x002fee0007810000 */
[----:B------:R-:W1:Y:S01]  /*14a60*/  SHFL.BFLY PT, R196, R209, 0x1, 0x1f ;  /* 0x0c201f00d1c47f89 */ /* 0x000e6200000e0000 */
[----:B--2---:R-:W-:Y:S02]  /*14a70*/  FMNMX.FTZ R203, R3, R0, !PT ;  /* 0x0000000003cb7209 */ /* 0x004fe40007810000 */
[----:B---3--:R-:W-:Y:S05]  /*14a80*/  FMNMX.FTZ R207, R226, R205, !PT ;  /* 0x000000cde2cf7209 */ /* 0x008fea0007810000 */
[----:B------:R-:W2:Y:S01]  /*14a90*/  SHFL.BFLY PT, R0, R203, 0x1, 0x1f ;  /* 0x0c201f00cb007f89 */ /* 0x000ea200000e0000 */
[----:B----4-:R-:W-:Y:S07]  /*14aa0*/  FMNMX.FTZ R205, R211, R200, !PT ;  /* 0x000000c8d3cd7209 */ /* 0x010fee0007810000 */
[----:B------:R-:W3:Y:S08]  /*14ab0*/  SHFL.BFLY PT, R204, R207, 0x1, 0x1f ;  /* 0x0c201f00cfcc7f89 */ /* 0x000ef000000e0000 */
[----:B------:R-:W4:Y:S01]  /*14ac0*/  SHFL.BFLY PT, R202, R205, 0x1, 0x1f ;  /* 0x0c201f00cdca7f89 */ /* 0x000f2200000e0000 */
[----:B-1----:R-:W-:Y:S04]  /*14ad0*/  FMNMX.FTZ R196, R209, R196, !PT ;  /* 0x000000c4d1c47209 */ /* 0x002fe80007810000 */
[C---:B------:R-:W-:Y:S01]  /*14ae0*/  FSETP.NEU.FTZ.AND P0, PT, R196.reuse, -INF , PT ;  /* 0xff800000c400780b */ /* 0x040fe20003f1d000 */
[C---:B------:R-:W-:Y:S01]  /*14af0*/  FADD.FTZ R2, -R196.reuse, R201 ;  /* 0x000000c9c4027221 */ /* 0x040fe20000010100 */
[----:B------:R-:W-:Y:S01]  /*14b00*/  FMUL.FTZ R232, R196, UR4 ;  /* 0x00000004c4e87c20 */ /* 0x000fe20008410000 */
[----:B--2---:R-:W-:Y:S02]  /*14b10*/  FMNMX.FTZ R0, R203, R0, !PT ;  /* 0x00000000cb007209 */ /* 0x004fe40007810000 */
[----:B------:R-:W-:Y:S02]  /*14b20*/  FMUL.FTZ R200, R2, UR4 ;  /* 0x0000000402c87c20 */ /* 0x000fe40008410000 */
[----:B------:R-:W-:Y:S01]  /*14b30*/  FSEL R232, R232, RZ, P0 ;  /* 0x000000ffe8e87208 */ /* 0x000fe20000000000 */
[C---:B------:R-:W-:Y:S01]  /*14b40*/  FADD.FTZ R199, -R0.reuse, R199 ;  /* 0x000000c700c77221 */ /* 0x040fe20000010100 */
[----:B---3--:R-:W-:Y:S01]  /*14b50*/  FMNMX.FTZ R3, R207, R204, !PT ;  /* 0x000000cccf037209 */ /* 0x008fe20007810000 */
[----:B------:R-:W-:Y:S01]  /*14b60*/  FMUL.FTZ R229, R0, UR4 ;  /* 0x0000000400e57c20 */ /* 0x000fe20008410000 */
[----:B----4-:R-:W-:Y:S01]  /*14b70*/  FMNMX.FTZ R2, R205, R202, !PT ;  /* 0x000000cacd027209 */ /* 0x010fe20007810000 */
[----:B------:R-:W-:Y:S01]  /*14b80*/  FMUL.FTZ R202, R199, UR4 ;  /* 0x00000004c7ca7c20 */ /* 0x000fe20008410000 */
[C---:B------:R-:W-:Y:S01]  /*14b90*/  FSETP.NEU.FTZ.AND P0, PT, R3.reuse, -INF , PT ;  /* 0xff8000000300780b */ /* 0x040fe20003f1d000 */
[C---:B------:R-:W-:Y:S01]  /*14ba0*/  FADD.FTZ R198, -R3.reuse, R198 ;  /* 0x000000c603c67221 */ /* 0x040fe20000010100 */
[----:B------:R-:W-:Y:S01]  /*14bb0*/  FMUL.FTZ R230, R3, UR4 ;  /* 0x0000000403e67c20 */ /* 0x000fe20008410000 */
[----:B------:R1:W-:Y:S01]  /*14bc0*/  MUFU.EX2 R199, R202 ;  /* 0x000000ca00c77308 */ /* 0x0003e20000000800 */
[----:B------:R-:W-:Y:S01]  /*14bd0*/  FADD.FTZ R197, -R2, R197 ;  /* 0x000000c502c57221 */ /* 0x000fe20000010100 */
[----:B------:R-:W-:Y:S01]  /*14be0*/  FMUL.FTZ R201, R198, UR4 ;  /* 0x00000004c6c97c20 */ /* 0x000fe20008410000 */
[----:B------:R-:W2:Y:S01]  /*14bf0*/  LDSM.16.MT88.4 R204, [R244+0xc000] ;  /* 0x00c00000f4cc783b */ /* 0x000ea20000004200 */
[----:B------:R-:W-:Y:S01]  /*14c00*/  FSEL R230, R230, RZ, P0 ;  /* 0x000000ffe6e67208 */ /* 0x000fe20000000000 */
[----:B------:R-:W-:Y:S01]  /*14c10*/  FMUL.FTZ R203, R197, UR4 ;  /* 0x00000004c5cb7c20 */ /* 0x000fe20008410000 */
[--C-:B------:R-:W-:Y:S01]  /*14c20*/  FFMA.FTZ R17, R17, UR4, -R232.reuse ;  /* 0x0000000411117c23 */ /* 0x100fe200080108e8 */
[----:B------:R-:W-:Y:S03]  /*14c30*/  FSETP.NEU.FTZ.AND P0, PT, R0, -INF , PT ;  /* 0xff8000000000780b */ /* 0x000fe60003f1d000 */
[----:B------:R3:W4:Y:S01]  /*14c40*/  MUFU.EX2 R198, R201 ;  /* 0x000000c900c67308 */ /* 0x0007220000000800 */
[----:B------:R-:W-:Y:S01]  /*14c50*/  FMUL.FTZ R219, R2, UR4 ;  /* 0x0000000402db7c20 */ /* 0x000fe20008410000 */
[----:B------:R-:W-:Y:S01]  /*14c60*/  FFMA.FTZ R212, R16, UR4, -R232 ;  /* 0x0000000410d47c23 */ /* 0x000fe200080108e8 */
[----:B------:R-:W-:Y:S01]  /*14c70*/  FSEL R229, R229, RZ, P0 ;  /* 0x000000ffe5e57208 */ /* 0x000fe20000000000 */
[----:B------:R-:W-:Y:S01]  /*14c80*/  FFMA.FTZ R213, R18, UR4, -R230 ;  /* 0x0000000412d57c23 */ /* 0x000fe200080108e6 */
[----:B------:R-:W-:Y:S01]  /*14c90*/  FSETP.NEU.FTZ.AND P0, PT, R2, -INF , PT ;  /* 0xff8000000200780b */ /* 0x000fe20003f1d000 */
[--C-:B------:R-:W-:Y:S01]  /*14ca0*/  FFMA.FTZ R231, R4, UR4, -R232.reuse ;  /* 0x0000000404e77c23 */ /* 0x100fe200080108e8 */
[----:B------:R-:W-:Y:S03]  /*14cb0*/  FFMA.FTZ R216, R5, UR4, -R232 ;  /* 0x0000000405d87c23 */ /* 0x000fe600080108e8 */
[----:B------:R-:W5:Y:S01]  /*14cc0*/  MUFU.EX2 R197, R203 ;  /* 0x000000cb00c57308 */ /* 0x000f620000000800 */
[--C-:B-1----:R-:W-:Y:S01]  /*14cd0*/  FFMA.FTZ R202, R19, UR4, -R230.reuse ;  /* 0x0000000413ca7c23 */ /* 0x102fe200080108e6 */
[--C-:B------:R-:W-:Y:S01]  /*14ce0*/  FFMA.FTZ R217, R6, UR4, -R230.reuse ;  /* 0x0000000406d97c23 */ /* 0x100fe200080108e6 */
[--C-:B------:R-:W-:Y:S01]  /*14cf0*/  FFMA.FTZ R214, R7, UR4, -R230.reuse ;  /* 0x0000000407d67c23 */ /* 0x100fe200080108e6 */
[----:B------:R-:W-:Y:S01]  /*14d00*/  FSEL R219, R219, RZ, P0 ;  /* 0x000000ffdbdb7208 */ /* 0x000fe20000000000 */
[--C-:B------:R-:W-:Y:S01]  /*14d10*/  FFMA.FTZ R228, R10, UR4, -R229.reuse ;  /* 0x000000040ae47c23 */ /* 0x100fe200080108e5 */
[--C-:B------:R-:W-:Y:S01]  /*14d20*/  FFMA.FTZ R215, R11, UR4, -R229.reuse ;  /* 0x000000040bd77c23 */ /* 0x100fe200080108e5 */
[--C-:B------:R-:W-:Y:S03]  /*14d30*/  FFMA.FTZ R209, R14, UR4, -R229.reuse ;  /* 0x000000040ed17c23 */ /* 0x100fe600080108e5 */
[----:B------:R-:W1:Y:S01]  /*14d40*/  MUFU.EX2 R200, R200 ;  /* 0x000000c800c87308 */ /* 0x000e620000000800 */
[----:B------:R-:W-:Y:S01]  /*14d50*/  FFMA.FTZ R208, R15, UR4, -R229 ;  /* 0x000000040fd07c23 */ /* 0x000fe200080108e5 */
[--C-:B------:R-:W-:Y:S01]  /*14d60*/  FFMA.FTZ R218, R8, UR4, -R219.reuse ;  /* 0x0000000408da7c23 */ /* 0x100fe200080108db */
[--C-:B------:R-:W-:Y:S01]  /*14d70*/  FFMA.FTZ R211, R9, UR4, -R219.reuse ;  /* 0x0000000409d37c23 */ /* 0x100fe200080108db */
[--C-:B------:R-:W-:Y:S01]  /*14d80*/  FFMA.FTZ R210, R12, UR4, -R219.reuse ;  /* 0x000000040cd27c23 */ /* 0x100fe200080108db */
[----:B---3--:R-:W-:Y:S01]  /*14d90*/  FFMA.FTZ R201, R13, UR4, -R219 ;  /* 0x000000040dc97c23 */ /* 0x008fe200080108db */
[C---:B----4-:R-:W-:Y:S01]  /*14da0*/  FMUL.FTZ R18, R198.reuse, R182 ;  /* 0x000000b6c6127220 */ /* 0x050fe20000410000 */
[C---:B------:R-:W-:Y:S03]  /*14db0*/  FMUL.FTZ R19, R198.reuse, R183 ;  /* 0x000000b7c6137220 */ /* 0x040fe60000410000 */
[----:B------:R3:W-:Y:S01]  /*14dc0*/  MUFU.EX2 R203, R17 ;  /* 0x0000001100cb7308 */ /* 0x0007e20000000800 */
[C---:B------:R-:W-:Y:S01]  /*14dd0*/  FMUL.FTZ R10, R199.reuse, R190 ;  /* 0x000000bec70a7220 */ /* 0x040fe20000410000 */
[----:B------:R-:W-:Y:S01]  /*14de0*/  FMUL.FTZ R11, R199, R191 ;  /* 0x000000bfc70b7220 */ /* 0x000fe20000410000 */
[C---:B-----5:R-:W-:Y:S01]  /*14df0*/  FMUL.FTZ R8, R197.reuse, R188 ;  /* 0x000000bcc5087220 */ /* 0x060fe20000410000 */
[----:B------:R-:W-:Y:S01]  /*14e00*/  FMUL.FTZ R9, R197, R189 ;  /* 0x000000bdc5097220 */ /* 0x000fe20000410000 */
[C---:B------:R-:W-:Y:S01]  /*14e10*/  FMUL.FTZ R6, R198.reuse, R194 ;  /* 0x000000c2c6067220 */ /* 0x040fe20000410000 */
[----:B------:R-:W-:Y:S01]  /*14e20*/  FMUL.FTZ R7, R198, R195 ;  /* 0x000000c3c6077220 */ /* 0x000fe20000410000 */
[C---:B------:R-:W-:Y:S03]  /*14e30*/  FMUL.FTZ R14, R199.reuse, R186 ;  /* 0x000000bac70e7220 */ /* 0x040fe60000410000 */
[----:B------:R-:W-:Y:S01]  /*14e40*/  MUFU.EX2 R231, R231 ;  /* 0x000000e700e77308 */ /* 0x000fe20000000800 */
[C---:B-1----:R-:W-:Y:S01]  /*14e50*/  FMUL.FTZ R16, R200.reuse, R180 ;  /* 0x000000b4c8107220 */ /* 0x042fe20000410000 */
[C---:B------:R-:W-:Y:S01]  /*14e60*/  FMUL.FTZ R4, R200.reuse, R192 ;  /* 0x000000c0c8047220 */ /* 0x040fe20000410000 */
[C---:B------:R-:W-:Y:S01]  /*14e70*/  FMUL.FTZ R5, R200.reuse, R193 ;  /* 0x000000c1c8057220 */ /* 0x040fe20000410000 */
[----:B------:R-:W-:Y:S01]  /*14e80*/  FMUL.FTZ R15, R199, R187 ;  /* 0x000000bbc70f7220 */ /* 0x000fe20000410000 */
[C---:B------:R-:W-:Y:S01]  /*14e90*/  FMUL.FTZ R12, R197.reuse, R184 ;  /* 0x000000b8c50c7220 */ /* 0x040fe20000410000 */
[----:B------:R-:W-:Y:S01]  /*14ea0*/  FMUL.FTZ R13, R197, R185 ;  /* 0x000000b9c50d7220 */ /* 0x000fe20000410000 */
[C---:B------:R-:W-:Y:S03]  /*14eb0*/  FMUL.FTZ R68, R200.reuse, R68 ;  /* 0x00000044c8447220 */ /* 0x040fe60000410000 */
[----:B------:R-:W1:Y:S01]  /*14ec0*/  MUFU.EX2 R216, R216 ;  /* 0x000000d800d87308 */ /* 0x000e620000000800 */
[C---:B---3--:R-:W-:Y:S01]  /*14ed0*/  FMUL.FTZ R17, R200.reuse, R181 ;  /* 0x000000b5c8117220 */ /* 0x048fe20000410000 */
[----:B------:R-:W-:Y:S01]  /*14ee0*/  FMUL.FTZ R69, R200, R69 ;  /* 0x00000045c8457220 */ /* 0x000fe20000410000 */
[----:B------:R-:W3:Y:S01]  /*14ef0*/  LDSM.16.MT88.4 R180, [R242+0xc000] ;  /* 0x00c00000f2b4783b */ /* 0x000ee20000004200 */
[C---:B------:R-:W-:Y:S01]  /*14f00*/  FMUL.FTZ R70, R198.reuse, R70 ;  /* 0x00000046c6467220 */ /* 0x040fe20000410000 */
[----:B------:R-:W-:Y:S01]  /*14f10*/  FMUL.FTZ R71, R198, R71 ;  /* 0x00000047c6477220 */ /* 0x000fe20000410000 */
[C---:B------:R-:W-:Y:S01]  /*14f20*/  FMUL.FTZ R74, R199.reuse, R74 ;  /* 0x0000004ac74a7220 */ /* 0x040fe20000410000 */
[----:B------:R-:W-:Y:S03]  /*14f30*/  FMUL.FTZ R75, R199, R75 ;  /* 0x0000004bc74b7220 */ /* 0x000fe60000410000 */
[----:B------:R-:W4:Y:S01]  /*14f40*/  MUFU.EX2 R212, R212 ;  /* 0x000000d400d47308 */ /* 0x000f220000000800 */
[C---:B------:R-:W-:Y:S01]  /*14f50*/  FMUL.FTZ R72, R197.reuse, R72 ;  /* 0x00000048c5487220 */ /* 0x040fe20000410000 */
[----:B------:R-:W-:Y:S01]  /*14f60*/  FMUL.FTZ R73, R197, R73 ;  /* 0x00000049c5497220 */ /* 0x000fe20000410000 */
[C---:B------:R-:W-:Y:S01]  /*14f70*/  FMUL.FTZ R78, R199.reuse, R78 ;  /* 0x0000004ec74e7220 */ /* 0x040fe20000410000 */
[----:B------:R-:W-:Y:S01]  /*14f80*/  FMUL.FTZ R79, R199, R79 ;  /* 0x0000004fc74f7220 */ /* 0x000fe20000410000 */
[C---:B------:R-:W-:Y:S01]  /*14f90*/  FMUL.FTZ R76, R197.reuse, R76 ;  /* 0x0000004cc54c7220 */ /* 0x040fe20000410000 */
[----:B------:R-:W-:Y:S01]  /*14fa0*/  FMUL.FTZ R77, R197, R77 ;  /* 0x0000004dc54d7220 */ /* 0x000fe20000410000 */
[----:B------:R-:W-:Y:S03]  /*14fb0*/  FMUL.FTZ R80, R200, R80 ;  /* 0x00000050c8507220 */ /* 0x000fe60000410000 */
[----:B------:R-:W-:Y:S01]  /*14fc0*/  MUFU.EX2 R217, R217 ;  /* 0x000000d900d97308 */ /* 0x000fe20000000800 */
[----:B-1----:R-:W-:Y:S01]  /*14fd0*/  F2FP.BF16.F32.PACK_AB R188, R216, R231 ;  /* 0x000000e7d8bc723e */ /* 0x002fe200000010ff */
[----:B------:R-:W-:Y:S01]  /*14fe0*/  FMUL.FTZ R81, R200, R81 ;  /* 0x00000051c8517220 */ /* 0x000fe20000410000 */
[C---:B------:R-:W-:Y:S01]  /*14ff0*/  FMUL.FTZ R82, R198.reuse, R82 ;  /* 0x00000052c6527220 */ /* 0x040fe20000410000 */
[----:B------:R-:W-:Y:S01]  /*15000*/  FMUL.FTZ R83, R198, R83 ;  /* 0x00000053c6537220 */ /* 0x000fe20000410000 */
[C---:B------:R-:W-:Y:S01]  /*15010*/  FMUL.FTZ R84, R200.reuse, R84 ;  /* 0x00000054c8547220 */ /* 0x040fe20000410000 */
[----:B------:R-:W-:Y:S01]  /*15020*/  FMUL.FTZ R85, R200, R85 ;  /* 0x00000055c8557220 */ /* 0x000fe20000410000 */
[C---:B------:R-:W-:Y:S03]  /*15030*/  FMUL.FTZ R86, R198.reuse, R86 ;  /* 0x00000056c6567220 */ /* 0x040fe60000410000 */
[----:B------:R-:W1:Y:S01]  /*15040*/  MUFU.EX2 R214, R214 ;  /* 0x000000d600d67308 */ /* 0x000e620000000800 */
[----:B----4-:R-:W-:Y:S01]  /*15050*/  F2FP.BF16.F32.PACK_AB R190, R203, R212 ;  /* 0x000000d4cbbe723e */ /* 0x010fe200000010ff */
[----:B------:R-:W-:Y:S01]  /*15060*/  FMUL.FTZ R87, R198, R87 ;  /* 0x00000057c6577220 */ /* 0x000fe20000410000 */
[C---:B------:R-:W-:Y:S01]  /*15070*/  FMUL.FTZ R90, R199.reuse, R90 ;  /* 0x0000005ac75a7220 */ /* 0x040fe20000410000 */
[----:B------:R-:W-:Y:S01]  /*15080*/  FMUL.FTZ R91, R199, R91 ;  /* 0x0000005bc75b7220 */ /* 0x000fe20000410000 */
[C---:B------:R-:W-:Y:S01]  /*15090*/  FMUL.FTZ R88, R197.reuse, R88 ;  /* 0x00000058c5587220 */ /* 0x040fe20000410000 */
[----:B------:R-:W-:Y:S01]  /*150a0*/  FMUL.FTZ R89, R197, R89 ;  /* 0x00000059c5597220 */ /* 0x000fe20000410000 */
[C---:B------:R-:W-:Y:S03]  /*150b0*/  FMUL.FTZ R94, R199.reuse, R94 ;  /* 0x0000005ec75e7220 */ /* 0x040fe60000410000 */
[----:B------:R-:W-:Y:S01]  /*150c0*/  MUFU.EX2 R213, R213 ;  /* 0x000000d500d57308 */ /* 0x000fe20000000800 */
[----:B------:R-:W-:Y:S01]  /*150d0*/  FMUL.FTZ R95, R199, R95 ;  /* 0x0000005fc75f7220 */ /* 0x000fe20000410000 */
[C---:B------:R-:W-:Y:S01]  /*150e0*/  FMUL.FTZ R92, R197.reuse, R92 ;  /* 0x0000005cc55c7220 */ /* 0x040fe20000410000 */
[----:B------:R-:W-:Y:S01]  /*150f0*/  FMUL.FTZ R93, R197, R93 ;  /* 0x0000005dc55d7220 */ /* 0x000fe20000410000 */
[C---:B------:R-:W-:Y:S01]  /*15100*/  FMUL.FTZ R96, R200.reuse, R96 ;  /* 0x00000060c8607220 */ /* 0x040fe20000410000 */
[----:B------:R-:W-:Y:S01]  /*15110*/  FMUL.FTZ R97, R200, R97 ;  /* 0x00000061c8617220 */ /* 0x000fe20000410000 */
[C---:B------:R-:W-:Y:S01]  /*15120*/  FMUL.FTZ R98, R198.reuse, R98 ;  /* 0x00000062c6627220 */ /* 0x040fe20000410000 */
[----:B------:R-:W-:Y:S03]  /*15130*/  FMUL.FTZ R99, R198, R99 ;  /* 0x00000063c6637220 */ /* 0x000fe60000410000 */
[----:B------:R-:W4:Y:S01]  /*15140*/  MUFU.EX2 R202, R202 ;  /* 0x000000ca00ca7308 */ /* 0x000f220000000800 */
[----:B-1----:R-:W-:Y:S01]  /*15150*/  F2FP.BF16.F32.PACK_AB R189, R214, R217 ;  /* 0x000000d9d6bd723e */ /* 0x002fe200000010ff */
[C---:B------:R-:W-:Y:S01]  /*15160*/  FMUL.FTZ R100, R200.reuse, R100 ;  /* 0x00000064c8647220 */ /* 0x040fe20000410000 */
[----:B------:R-:W-:Y:S01]  /*15170*/  FMUL.FTZ R101, R200, R101 ;  /* 0x00000065c8657220 */ /* 0x000fe20000410000 */
[C---:B------:R-:W-:Y:S01]  /*15180*/  FMUL.FTZ R102, R198.reuse, R102 ;  /* 0x00000066c6667220 */ /* 0x040fe20000410000 */
[----:B------:R-:W-:Y:S01]  /*15190*/  FMUL.FTZ R103, R198, R103 ;  /* 0x00000067c6677220 */ /* 0x000fe20000410000 */
[C---:B------:R-:W-:Y:S01]  /*151a0*/  FMUL.FTZ R106, R199.reuse, R106 ;  /* 0x0000006ac76a7220 */ /* 0x040fe20000410000 */
[----:B------:R-:W-:Y:S03]  /*151b0*/  FMUL.FTZ R107, R199, R107 ;  /* 0x0000006bc76b7220 */ /* 0x000fe60000410000 */
[----:B------:R-:W-:Y:S01]  /*151c0*/  MUFU.EX2 R209, R209 ;  /* 0x000000d100d17308 */ /* 0x000fe20000000800 */
[C---:B------:R-:W-:Y:S01]  /*151d0*/  FMUL.FTZ R104, R197.reuse, R104 ;  /* 0x00000068c5687220 */ /* 0x040fe20000410000 */
[----:B------:R-:W-:Y:S01]  /*151e0*/  FMUL.FTZ R105, R197, R105 ;  /* 0x00000069c5697220 */ /* 0x000fe20000410000 */
[C---:B------:R-:W-:Y:S01]  /*151f0*/  FMUL.FTZ R110, R199.reuse, R110 ;  /* 0x0000006ec76e7220 */ /* 0x040fe20000410000 */
[----:B------:R-:W-:Y:S01]  /*15200*/  FMUL.FTZ R111, R199, R111 ;  /* 0x0000006fc76f7220 */ /* 0x000fe20000410000 */
[C---:B------:R-:W-:Y:S01]  /*15210*/  FMUL.FTZ R108, R197.reuse, R108 ;  /* 0x0000006cc56c7220 */ /* 0x040fe20000410000 */
[----:B------:R-:W-:Y:S01]  /*15220*/  FMUL.FTZ R109, R197, R109 ;  /* 0x0000006dc56d7220 */ /* 0x000fe20000410000 */
[----:B------:R-:W-:Y:S03]  /*15230*/  FMUL.FTZ R112, R200, R112 ;  /* 0x00000070c8707220 */ /* 0x000fe60000410000 */
[----:B------:R-:W1:Y:S01]  /*15240*/  MUFU.EX2 R208, R208 ;  /* 0x000000d000d07308 */ /* 0x000e620000000800 */
[----:B----4-:R-:W-:Y:S01]  /*15250*/  F2FP.BF16.F32.PACK_AB R191, R202, R213 ;  /* 0x000000d5cabf723e */ /* 0x010fe200000010ff */
[--C-:B------:R-:W-:Y:S01]  /*15260*/  FFMA.FTZ R46, R46, UR4, -R229.reuse ;  /* 0x000000042e2e7c23 */ /* 0x100fe200080108e5 */
[----:B------:R-:W-:Y:S01]  /*15270*/  FFMA.FTZ R38, R38, UR4, -R230 ;  /* 0x0000000426267c23 */ /* 0x000fe200080108e6 */
[--C-:B------:R-:W-:Y:S01]  /*15280*/  FFMA.FTZ R233, R36, UR4, -R232.reuse ;  /* 0x0000000424e97c23 */ /* 0x100fe200080108e8 */
[----:B------:R-:W-:Y:S01]  /*15290*/  FFMA.FTZ R234, R37, UR4, -R232 ;  /* 0x0000000425ea7c23 */ /* 0x000fe200080108e8 */
[----:B------:R-:W-:Y:S01]  /*152a0*/  FFMA.FTZ R238, R39, UR4, -R230 ;  /* 0x0000000427ee7c23 */ /* 0x000fe200080108e6 */
[--C-:B------:R-:W-:Y:S01]  /*152b0*/  FFMA.FTZ R47, R47, UR4, -R229.reuse ;  /* 0x000000042f2f7c23 */ /* 0x100fe200080108e5 */
[-C--:B--2---:R-:W-:Y:S02]  /*152c0*/  HMMA.16816.F32.BF16 R4, R188, R204.reuse, R4 ;  /* 0x000000ccbc04723c */ /* 0x084fe40000041804 */
[----:B------:R-:W-:Y:S03]  /*152d0*/  MUFU.EX2 R210, R210 ;  /* 0x000000d200d27308 */ /* 0x000fe60000000800 */
[----:B------:R-:W-:Y:S01]  /*152e0*/  FMUL.FTZ R113, R200, R113 ;  /* 0x00000071c8717220 */ /* 0x000fe20000410000 */
[C---:B------:R-:W-:Y:S01]  /*152f0*/  FMUL.FTZ R114, R198.reuse, R114 ;  /* 0x00000072c6727220 */ /* 0x040fe20000410000 */
[----:B------:R-:W-:Y:S01]  /*15300*/  FMUL.FTZ R115, R198, R115 ;  /* 0x00000073c6737220 */ /* 0x000fe20000410000 */
[----:B------:R-:W-:Y:S04]  /*15310*/  FMUL.FTZ R116, R200, R116 ;  /* 0x00000074c8747220 */ /* 0x000fe80000410000 */
[----:B------:R-:W2:Y:S01]  /*15320*/  MUFU.EX2 R201, R201 ;  /* 0x000000c900c97308 */ /* 0x000ea20000000800 */
[----:B-1----:R-:W-:Y:S01]  /*15330*/  F2FP.BF16.F32.PACK_AB R195, R208, R209 ;  /* 0x000000d1d0c3723e */ /* 0x002fe200000010ff */
[----:B------:R-:W-:Y:S01]  /*15340*/  FMUL.FTZ R117, R200, R117 ;  /* 0x00000075c8757220 */ /* 0x000fe20000410000 */
[C---:B------:R-:W-:Y:S01]  /*15350*/  FMUL.FTZ R118, R198.reuse, R118 ;  /* 0x00000076c6767220 */ /* 0x040fe20000410000 */
[----:B------:R-:W-:Y:S01]  /*15360*/  FMUL.FTZ R119, R198, R119 ;  /* 0x00000077c6777220 */ /* 0x000fe20000410000 */
[C---:B------:R-:W-:Y:S01]  /*15370*/  FMUL.FTZ R122, R199.reuse, R122 ;  /* 0x0000007ac77a7220 */ /* 0x040fe20000410000 */
[----:B------:R-:W-:Y:S04]  /*15380*/  FMUL.FTZ R123, R199, R123 ;  /* 0x0000007bc77b7220 */ /* 0x000fe80000410000 */
        /* <DEDUP_REMOVED lines=8> */
[----:B------:R-:W1:Y:S01]  /*15410*/  MUFU.EX2 R215, R215 ;  /* 0x000000d700d77308 */ /* 0x000e620000000800 */
[----:B--2---:R-:W-:Y:S01]  /*15420*/  F2FP.BF16.F32.PACK_AB R194, R201, R210 ;  /* 0x000000d2c9c2723e */ /* 0x004fe200000010ff */
        /* <DEDUP_REMOVED lines=14> */
[----:B------:R-:W2:Y:S01]  /*15510*/  MUFU.EX2 R211, R211 ;  /* 0x000000d300d37308 */ /* 0x000ea20000000800 */
[----:B-1----:R-:W-:Y:S01]  /*15520*/  F2FP.BF16.F32.PACK_AB R193, R215, R228 ;  /* 0x000000e4d7c1723e */ /* 0x002fe200000010ff */
        /* <DEDUP_REMOVED lines=15> */
[----:B--2---:R-:W-:Y:S01]  /*15620*/  F2FP.BF16.F32.PACK_AB R192, R211, R218 ;  /* 0x000000dad3c0723e */ /* 0x004fe200000010ff */
[----:B------:R-:W-:Y:S01]  /*15630*/  MUFU.EX2 R185, R46 ;  /* 0x0000002e00b97308 */ /* 0x000fe20000000800 */
[--C-:B------:R-:W-:Y:S01]  /*15640*/  FFMA.FTZ R235, R48, UR4, -R232.reuse ;  /* 0x0000000430eb7c23 */ /* 0x100fe200080108e8 */
[----:B------:R-:W-:Y:S01]  /*15650*/  FFMA.FTZ R236, R49, UR4, -R232 ;  /* 0x0000000431ec7c23 */ /* 0x000fe200080108e8 */
[--C-:B------:R-:W-:Y:S01]  /*15660*/  FFMA.FTZ R239, R50, UR4, -R230.reuse ;  /* 0x0000000432ef7c23 */ /* 0x100fe200080108e6 */
[----:B------:R-:W-:Y:S01]  /*15670*/  FFMA.FTZ R237, R51, UR4, -R230 ;  /* 0x0000000433ed7c23 */ /* 0x000fe200080108e6 */
[----:B------:R-:W-:Y:S01]  /*15680*/  FFMA.FTZ R53, R53, UR4, -R232 ;  /* 0x0000000435357c23 */ /* 0x000fe200080108e8 */
[C---:B------:R-:W-:Y:S01]  /*15690*/  HMMA.16816.F32.BF16 R8, R192.reuse, R204, R8 ;  /* 0x000000ccc008723c */ /* 0x040fe20000041808 */
[----:B------:R-:W-:Y:S03]  /*156a0*/  LDSM.16.MT88.4 R48, [R241+0xd000] ;  /* 0x00d00000f130783b */ /* 0x000fe60000004200 */
[----:B------:R1:W-:Y:S01]  /*156b0*/  MUFU.EX2 R187, R38 ;  /* 0x0000002600bb7308 */ /* 0x0003e20000000800 */
[----:B------:R-:W-:Y:S01]  /*156c0*/  FFMA.FTZ R55, R55, UR4, -R230 ;  /* 0x0000000437377c23 */ /* 0x000fe200080108e6 */
[----:B------:R-:W-:Y:S01]  /*156d0*/  FFMA.FTZ R59, R59, UR4, -R229 ;  /* 0x000000043b3b7c23 */ /* 0x000fe200080108e5 */
[-C--:B------:R-:W-:Y:S07]  /*156e0*/  HMMA.16816.F32.BF16 R12, R192, R206.reuse, R12 ;  /* 0x000000cec00c723c */ /* 0x080fee000004180c */
[----:B------:R-:W-:Y:S01]  /*156f0*/  MUFU.EX2 R184, R47 ;  /* 0x0000002f00b87308 */ /* 0x000fe20000000800 */
[----:B------:R-:W-:Y:S01]  /*15700*/  FFMA.FTZ R57, R57, UR4, -R219 ;  /* 0x0000000439397c23 */ /* 0x000fe200080108db */
[C---:B------:R-:W-:Y:S04]  /*15710*/  HMMA.16816.F32.BF16 R16, R188.reuse, R206, R16 ;  /* 0x000000cebc10723c */ /* 0x040fe80000041810 */
[----:B------:R-:W-:Y:S02]  /*15720*/  FMUL.FTZ R159, R199, R159 ;  /* 0x0000009fc79f7220 */ /* 0x000fe40000410000 */
[-C--:B---3--:R-:W-:Y:S01]  /*15730*/  HMMA.16816.F32.BF16 R68, R188, R180.reuse, R68 ;  /* 0x000000b4bc44723c */ /* 0x088fe20000041844 */
[----:B-1----:R-:W-:Y:S01]  /*15740*/  LDSM.16.MT88.4 R36, [R244+0xd000] ;  /* 0x00d00000f424783b */ /* 0x002fe20000004200 */
[----:B------:R-:W-:Y:S03]  /*15750*/  MUFU.EX2 R233, R233 ;  /* 0x000000e900e97308 */ /* 0x000fe60000000800 */
[C---:B------:R-:W-:Y:S01]  /*15760*/  FMUL.FTZ R156, R197.reuse, R156 ;  /* 0x0000009cc59c7220 */ /* 0x040fe20000410000 */
[C---:B------:R-:W-:Y:S06]  /*15770*/  HMMA.16816.F32.BF16 R72, R192.reuse, R180, R72 ;  /* 0x000000b4c048723c */ /* 0x040fec0000041848 */
[----:B------:R-:W-:Y:S01]  /*15780*/  MUFU.EX2 R234, R234 ;  /* 0x000000ea00ea7308 */ /* 0x000fe20000000800 */
[C---:B------:R-:W-:Y:S01]  /*15790*/  FMUL.FTZ R157, R197.reuse, R157 ;  /* 0x0000009dc59d7220 */ /* 0x040fe20000410000 */
[-C--:B------:R-:W-:Y:S03]  /*157a0*/  HMMA.16816.F32.BF16 R76, R192, R182.reuse, R76 ;  /* 0x000000b6c04c723c */ /* 0x080fe6000004184c */
[C---:B------:R-:W-:Y:S03]  /*157b0*/  FMUL.FTZ R160, R200.reuse, R160 ;  /* 0x000000a0c8a07220 */ /* 0x040fe60000410000 */
[C---:B------:R-:W-:Y:S01]  /*157c0*/  HMMA.16816.F32.BF16 R80, R188.reuse, R182, R80 ;  /* 0x000000b6bc50723c */ /* 0x040fe20000041850 */
[----:B------:R-:W1:Y:S01]  /*157d0*/  LDSM.16.MT88.4 R180, [R241+0xc000] ;  /* 0x00c00000f1b4783b */ /* 0x000e620000004200 */
[----:B------:R-:W-:Y:S03]  /*157e0*/  MUFU.EX2 R235, R235 ;  /* 0x000000eb00eb7308 */ /* 0x000fe60000000800 */
[----:B------:R-:W-:Y:S01]  /*157f0*/  FMUL.FTZ R161, R200, R161 ;  /* 0x000000a1c8a17220 */ /* 0x000fe20000410000 */
[C---:B------:R-:W-:Y:S01]  /*15800*/  FMUL.FTZ R162, R198.reuse, R162 ;  /* 0x000000a2c6a27220 */ /* 0x040fe20000410000 */
[----:B------:R-:W-:Y:S01]  /*15810*/  FMUL.FTZ R163, R198, R163 ;  /* 0x000000a3c6a37220 */ /* 0x000fe20000410000 */
[--C-:B------:R-:W-:Y:S04]  /*15820*/  FFMA.FTZ R206, R32, UR4, -R232.reuse ;  /* 0x0000000420ce7c23 */ /* 0x100fe800080108e8 */
[----:B------:R-:W-:Y:S01]  /*15830*/  MUFU.EX2 R236, R236 ;  /* 0x000000ec00ec7308 */ /* 0x000fe20000000800 */
[----:B------:R-:W-:Y:S01]  /*15840*/  FMUL.FTZ R32, R197, R172 ;  /* 0x000000acc5207220 */ /* 0x000fe20000410000 */
[----:B------:R-:W-:Y:S01]  /*15850*/  FFMA.FTZ R207, R33, UR4, -R232 ;  /* 0x0000000421cf7c23 */ /* 0x000fe200080108e8 */
[----:B------:R-:W-:Y:S01]  /*15860*/  FMUL.FTZ R33, R197, R173 ;  /* 0x000000adc5217220 */ /* 0x000fe20000410000 */
[--C-:B------:R-:W-:Y:S01]  /*15870*/  FFMA.FTZ R221, R34, UR4, -R230.reuse ;  /* 0x0000000422dd7c23 */ /* 0x100fe200080108e6 */
[----:B------:R-:W-:Y:S01]  /*15880*/  FMUL.FTZ R34, R199, R174 ;  /* 0x000000aec7227220 */ /* 0x000fe20000410000 */
[----:B------:R-:W-:Y:S01]  /*15890*/  FFMA.FTZ R220, R35, UR4, -R230 ;  /* 0x0000000423dc7c23 */ /* 0x000fe200080108e6 */
[C---:B------:R-:W-:Y:S01]  /*158a0*/  FMUL.FTZ R35, R199.reuse, R175 ;  /* 0x000000afc7237220 */ /* 0x040fe20000410000 */
[C---:B------:R-:W-:Y:S01]  /*158b0*/  FMUL.FTZ R166, R199.reuse, R166 ;  /* 0x000000a6c7a67220 */ /* 0x040fe20000410000 */
[----:B------:R-:W-:Y:S01]  /*158c0*/  LDSM.16.MT88.4 R172, [R244+0xc800] ;  /* 0x00c80000f4ac783b */ /* 0x000fe20000004200 */
[----:B------:R-:W-:Y:S01]  /*158d0*/  FMUL.FTZ R167, R199, R167 ;  /* 0x000000a7c7a77220 */ /* 0x000fe20000410000 */
[C---:B------:R-:W-:Y:S01]  /*158e0*/  FMUL.FTZ R164, R197.reuse, R164 ;  /* 0x000000a4c5a47220 */ /* 0x040fe20000410000 */
[----:B------:R-:W-:Y:S01]  /*158f0*/  FMUL.FTZ R165, R197, R165 ;  /* 0x000000a5c5a57220 */ /* 0x000fe20000410000 */
[--C-:B------:R-:W-:Y:S01]  /*15900*/  FFMA.FTZ R43, R43, UR4, -R229.reuse ;  /* 0x000000042b2b7c23 */ /* 0x100fe200080108e5 */
[----:B------:R-:W-:Y:S01]  /*15910*/  FFMA.FTZ R42, R42, UR4, -R229 ;  /* 0x000000042a2a7c23 */ /* 0x000fe200080108e5 */
[----:B------:R-:W-:Y:S01]  /*15920*/  FFMA.FTZ R40, R40, UR4, -R219 ;  /* 0x0000000428287c23 */ /* 0x000fe200080108db */
[--C-:B------:R-:W-:Y:S01]  /*15930*/  FFMA.FTZ R204, R20, UR4, -R232.reuse ;  /* 0x0000000414cc7c23 */ /* 0x100fe200080108e8 */
[C---:B------:R-:W-:Y:S01]  /*15940*/  FMUL.FTZ R20, R200.reuse, R176 ;  /* 0x000000b0c8147220 */ /* 0x040fe20000410000 */
[----:B------:R-:W-:Y:S01]  /*15950*/  MUFU.EX2 R186, R42 ;  /* 0x0000002a00ba7308 */ /* 0x000fe20000000800 */
[----:B------:R-:W-:Y:S01]  /*15960*/  FFMA.FTZ R205, R21, UR4, -R232 ;  /* 0x0000000415cd7c23 */ /* 0x000fe200080108e8 */
[----:B------:R-:W-:Y:S01]  /*15970*/  FMUL.FTZ R21, R200, R177 ;  /* 0x000000b1c8157220 */ /* 0x000fe20000410000 */
[--C-:B------:R-:W-:Y:S01]  /*15980*/  FFMA.FTZ R224, R22, UR4, -R230.reuse ;  /* 0x0000000416e07c23 */ /* 0x100fe200080108e6 */
[C---:B------:R-:W-:Y:S01]  /*15990*/  FMUL.FTZ R22, R198.reuse, R178 ;  /* 0x000000b2c6167220 */ /* 0x040fe20000410000 */
[----:B------:R-:W-:Y:S01]  /*159a0*/  FFMA.FTZ R223, R23, UR4, -R230 ;  /* 0x0000000417df7c23 */ /* 0x000fe200080108e6 */
[----:B------:R-:W-:Y:S01]  /*159b0*/  FMUL.FTZ R23, R198, R179 ;  /* 0x000000b3c6177220 */ /* 0x000fe20000410000 */
[--C-:B------:R-:W-:Y:S01]  /*159c0*/  FFMA.FTZ R30, R30, UR4, -R229.reuse ;  /* 0x000000041e1e7c23 */ /* 0x100fe200080108e5 */
[--C-:B------:R-:W-:Y:S02]  /*159d0*/  FFMA.FTZ R31, R31, UR4, -R229.reuse ;  /* 0x000000041f1f7c23 */ /* 0x100fe400080108e5 */
[----:B------:R-:W-:Y:S01]  /*159e0*/  MUFU.EX2 R204, R204 ;  /* 0x000000cc00cc7308 */ /* 0x000fe20000000800 */
[--C-:B------:R-:W-:Y:S01]  /*159f0*/  FFMA.FTZ R225, R26, UR4, -R229.reuse ;  /* 0x000000041ae17c23 */ /* 0x100fe200080108e5 */
[C---:B------:R-:W-:Y:S01]  /*15a00*/  FMUL.FTZ R26, R198.reuse, R170 ;  /* 0x000000aac61a7220 */ /* 0x040fe20000410000 */
[----:B------:R-:W-:Y:S01]  /*15a10*/  FFMA.FTZ R222, R27, UR4, -R229 ;  /* 0x000000041bde7c23 */ /* 0x000fe200080108e5 */
[-C--:B-1----:R-:W-:Y:S03]  /*15a20*/  HMMA.16816.F32.BF16 R84, R188, R180.reuse, R84 ;  /* 0x000000b4bc54723c */ /* 0x082fe60000041854 */
[----:B------:R-:W-:Y:S03]  /*15a30*/  FMUL.FTZ R27, R198, R171 ;  /* 0x000000abc61b7220 */ /* 0x000fe60000410000 */
[----:B------:R-:W1:Y:S01]  /*15a40*/  MUFU.EX2 R205, R205 ;  /* 0x000000cd00cd7308 */ /* 0x000e620000000800 */
[--C-:B------:R-:W-:Y:S01]  /*15a50*/  FFMA.FTZ R227, R24, UR4, -R219.reuse ;  /* 0x0000000418e37c23 */ /* 0x100fe200080108db */
[C---:B------:R-:W-:Y:S04]  /*15a60*/  HMMA.16816.F32.BF16 R88, R192.reuse, R180, R88 ;  /* 0x000000b4c058723c */ /* 0x040fe80000041858 */
[C---:B------:R-:W-:Y:S02]  /*15a70*/  FMUL.FTZ R24, R200.reuse, R168 ;  /* 0x000000a8c8187220 */ /* 0x040fe40000410000 */
[-C--:B------:R-:W-:Y:S02]  /*15a80*/  HMMA.16816.F32.BF16 R92, R192, R182.reuse, R92 ;  /* 0x000000b6c05c723c */ /* 0x080fe4000004185c */
[----:B------:R-:W-:Y:S03]  /*15a90*/  MUFU.EX2 R206, R206 ;  /* 0x000000ce00ce7308 */ /* 0x000fe60000000800 */
[--C-:B------:R-:W-:Y:S01]  /*15aa0*/  FFMA.FTZ R226, R25, UR4, -R219.reuse ;  /* 0x0000000419e27c23 */ /* 0x100fe200080108db */
[C---:B------:R-:W-:Y:S01]  /*15ab0*/  HMMA.16816.F32.BF16 R96, R188.reuse, R182, R96 ;  /* 0x000000b6bc60723c */ /* 0x040fe20000041860 */
[----:B------:R-:W2:Y:S05]  /*15ac0*/  LDSM.16.MT88.4 R180, [R240+0xc000] ;  /* 0x00c00000f0b4783b */ /* 0x000eaa0000004200 */
[----:B------:R-:W-:Y:S01]  /*15ad0*/  MUFU.EX2 R207, R207 ;  /* 0x000000cf00cf7308 */ /* 0x000fe20000000800 */
[----:B------:R-:W-:Y:S01]  /*15ae0*/  FMUL.FTZ R25, R200, R169 ;  /* 0x000000a9c8197220 */ /* 0x000fe20000410000 */
[--C-:B------:R-:W-:Y:S03]  /*15af0*/  FFMA.FTZ R179, R28, UR4, -R219.reuse ;  /* 0x000000041cb37c23 */ /* 0x100fe600080108db */
[----:B-1----:R-:W-:Y:S01]  /*15b00*/  F2FP.BF16.F32.PACK_AB R28, R205, R204 ;  /* 0x000000cccd1c723e */ /* 0x002fe200000010ff */
[--C-:B------:R-:W-:Y:S04]  /*15b10*/  FFMA.FTZ R178, R29, UR4, -R219.reuse ;  /* 0x000000041db27c23 */ /* 0x100fe800080108db */
[----:B------:R-:W-:Y:S10]  /*15b20*/  MUFU.EX2 R224, R224 ;  /* 0x000000e000e07308 */ /* 0x000ff40000000800 */
[----:B------:R-:W1:Y:S10]  /*15b30*/  MUFU.EX2 R223, R223 ;  /* 0x000000df00df7308 */ /* 0x000e740000000800 */
[----:B------:R-:W-:Y:S10]  /*15b40*/  MUFU.EX2 R221, R221 ;  /* 0x000000dd00dd7308 */ /* 0x000ff40000000800 */
[----:B------:R-:W3:Y:S01]  /*15b50*/  MUFU.EX2 R220, R220 ;  /* 0x000000dc00dc7308 */ /* 0x000ee20000000800 */
[----:B-1----:R-:W-:Y:S01]  /*15b60*/  F2FP.BF16.F32.PACK_AB R29, R223, R224 ;  /* 0x000000e0df1d723e */ /* 0x002fe200000010ff */
[-C--:B--2---:R-:W-:Y:S08]  /*15b70*/  HMMA.16816.F32.BF16 R100, R188, R180.reuse, R100 ;  /* 0x000000b4bc64723c */ /* 0x084ff00000041864 */
[----:B------:R1:W-:Y:S01]  /*15b80*/  MUFU.EX2 R176, R30 ;  /* 0x0000001e00b07308 */ /* 0x0003e20000000800 */
[C---:B------:R-:W-:Y:S09]  /*15b90*/  HMMA.16816.F32.BF16 R104, R192.reuse, R180, R104 ;  /* 0x000000b4c068723c */ /* 0x040ff20000041868 */
[----:B------:R3:W2:Y:S01]  /*15ba0*/  MUFU.EX2 R177, R31 ;  /* 0x0000001f00b17308 */ /* 0x0006a20000000800 */
[-C--:B------:R-:W-:Y:S06]  /*15bb0*/  HMMA.16816.F32.BF16 R108, R192, R182.reuse, R108 ;  /* 0x000000b6c06c723c */ /* 0x080fec000004186c */
[C---:B------:R-:W-:Y:S01]  /*15bc0*/  HMMA.16816.F32.BF16 R112, R188.reuse, R182, R112 ;  /* 0x000000b6bc70723c */ /* 0x040fe20000041870 */
[----:B------:R-:W4:Y:S02]  /*15bd0*/  LDSM.16.MT88.4 R180, [R244+0xe000] ;  /* 0x00e00000f4b4783b */ /* 0x000f240000004200 */
[----:B------:R-:W-:Y:S02]  /*15be0*/  MUFU.EX2 R225, R225 ;  /* 0x000000e100e17308 */ /* 0x000fe40000000800 */
[----:B-1----:R-:W-:Y:S08]  /*15bf0*/  F2FP.BF16.F32.PACK_AB R30, R207, R206 ;  /* 0x000000cecf1e723e */ /* 0x002ff000000010ff */
[----:B------:R-:W1:Y:S01]  /*15c00*/  MUFU.EX2 R222, R222 ;  /* 0x000000de00de7308 */ /* 0x000e620000000800 */
[----:B---3--:R-:W-:Y:S02]  /*15c10*/  F2FP.BF16.F32.PACK_AB R31, R220, R221 ;  /* 0x000000dddc1f723e */ /* 0x008fe400000010ff */
[----:B--2---:R-:W-:Y:S07]  /*15c20*/  F2FP.BF16.F32.PACK_AB R171, R177, R176 ;  /* 0x000000b0b1ab723e */ /* 0x004fee00000010ff */
[----:B------:R-:W-:Y:S10]  /*15c30*/  MUFU.EX2 R227, R227 ;  /* 0x000000e300e37308 */ /* 0x000ff40000000800 */
[----:B------:R-:W2:Y:S01]  /*15c40*/  MUFU.EX2 R226, R226 ;  /* 0x000000e200e27308 */ /* 0x000ea20000000800 */
[----:B-1----:R-:W-:Y:S09]  /*15c50*/  F2FP.BF16.F32.PACK_AB R169, R222, R225 ;  /* 0x000000e1dea9723e */ /* 0x002ff200000010ff */
[----:B------:R-:W-:Y:S01]  /*15c60*/  MUFU.EX2 R179, R179 ;  /* 0x000000b300b37308 */ /* 0x000fe20000000800 */
[-C--:B----4-:R-:W-:Y:S09]  /*15c70*/  HMMA.16816.F32.BF16 R116, R188, R180.reuse, R116 ;  /* 0x000000b4bc74723c */ /* 0x090ff20000041874 */
[----:B------:R-:W1:Y:S02]  /*15c80*/  MUFU.EX2 R178, R178 ;  /* 0x000000b200b27308 */ /* 0x000e640000000800 */
[----:B--2---:R-:W-:Y:S01]  /*15c90*/  F2FP.BF16.F32.PACK_AB R168, R226, R227 ;  /* 0x000000e3e2a8723e */ /* 0x004fe200000010ff */
[C---:B------:R-:W-:Y:S07]  /*15ca0*/  HMMA.16816.F32.BF16 R120, R192.reuse, R180, R120 ;  /* 0x000000b4c078723c */ /* 0x040fee0000041878 */
[----:B------:R-:W2:Y:S01]  /*15cb0*/  MUFU.EX2 R238, R238 ;  /* 0x000000ee00ee7308 */ /* 0x000ea20000000800 */
[-C--:B------:R-:W-:Y:S09]  /*15cc0*/  HMMA.16816.F32.BF16 R124, R192, R182.reuse, R124 ;  /* 0x000000b6c07c723c */ /* 0x080ff2000004187c */
[----:B------:R-:W-:Y:S01]  /*15cd0*/  MUFU.EX2 R239, R239 ;  /* 0x000000ef00ef7308 */ /* 0x000fe20000000800 */
[C---:B------:R-:W-:Y:S01]  /*15ce0*/  HMMA.16816.F32.BF16 R128, R188.reuse, R182, R128 ;  /* 0x000000b6bc80723c */ /* 0x040fe20000041880 */
[----:B------:R-:W3:Y:S03]  /*15cf0*/  LDSM.16.MT88.4 R180, [R242+0xe000] ;  /* 0x00e00000f2b4783b */ /* 0x000ee60000004200 */
[----:B-1----:R-:W-:Y:S05]  /*15d00*/  F2FP.BF16.F32.PACK_AB R170, R178, R179 ;  /* 0x000000b3b2aa723e */ /* 0x002fea00000010ff */
[----:B------:R-:W1:Y:S01]  /*15d10*/  MUFU.EX2 R237, R237 ;  /* 0x000000ed00ed7308 */ /* 0x000e620000000800 */
[-C--:B---3--:R-:W-:Y:S06]  /*15d20*/  HMMA.16816.F32.BF16 R132, R188, R180.reuse, R132 ;  /* 0x000000b4bc84723c */ /* 0x088fec0000041884 */
[C---:B------:R-:W-:Y:S06]  /*15d30*/  HMMA.16816.F32.BF16 R136, R192.reuse, R180, R136 ;  /* 0x000000b4c088723c */ /* 0x040fec0000041888 */
[-C--:B------:R-:W-:Y:S06]  /*15d40*/  HMMA.16816.F32.BF16 R140, R192, R182.reuse, R140 ;  /* 0x000000b6c08c723c */ /* 0x080fec000004188c */
[C---:B------:R-:W-:Y:S01]  /*15d50*/  HMMA.16816.F32.BF16 R144, R188.reuse, R182, R144 ;  /* 0x000000b6bc90723c */ /* 0x040fe20000041890 */
[----:B------:R-:W3:Y:S05]  /*15d60*/  LDSM.16.MT88.4 R180, [R241+0xe000] ;  /* 0x00e00000f1b4783b */ /* 0x000eea0000004200 */
[-C--:B---3--:R-:W-:Y:S06]  /*15d70*/  HMMA.16816.F32.BF16 R148, R188, R180.reuse, R148 ;  /* 0x000000b4bc94723c */ /* 0x088fec0000041894 */
[C---:B------:R-:W-:Y:S06]  /*15d80*/  HMMA.16816.F32.BF16 R152, R192.reuse, R180, R152 ;  /* 0x000000b4c098723c */ /* 0x040fec0000041898 */
[-C--:B------:R-:W-:Y:S06]  /*15d90*/  HMMA.16816.F32.BF16 R156, R192, R182.reuse, R156 ;  /* 0x000000b6c09c723c */ /* 0x080fec000004189c */
[C---:B------:R-:W-:Y:S01]  /*15da0*/  HMMA.16816.F32.BF16 R160, R188.reuse, R182, R160 ;  /* 0x000000b6bca0723c */ /* 0x040fe200000418a0 */
[----:B------:R-:W3:Y:S05]  /*15db0*/  LDSM.16.MT88.4 R180, [R240+0xe000] ;  /* 0x00e00000f0b4783b */ /* 0x000eea0000004200 */
[-C--:B---3--:R-:W-:Y:S06]  /*15dc0*/  HMMA.16816.F32.BF16 R20, R188, R180.reuse, R20 ;  /* 0x000000b4bc14723c */ /* 0x088fec0000041814 */
[C---:B------:R-:W-:Y:S01]  /*15dd0*/  HMMA.16816.F32.BF16 R32, R192.reuse, R180, R32 ;  /* 0x000000b4c020723c */ /* 0x040fe20000041820 */
[----:B------:R-:W3:Y:S05]  /*15de0*/  MUFU.EX2 R181, R43 ;  /* 0x0000002b00b57308 */ /* 0x000eea0000000800 */
[-C--:B------:R-:W-:Y:S01]  /*15df0*/  HMMA.16816.F32.BF16 R164, R192, R182.reuse, R164 ;  /* 0x000000b6c0a4723c */ /* 0x080fe200000418a4 */
[----:B------:R-:W4:Y:S04]  /*15e00*/  LDL.LU R194, [R1+0x48] ;  /* 0x0000480001c27983 */ /* 0x000f280000300800 */
[----:B------:R-:W5:Y:S01]  /*15e10*/  LDL.LU R195, [R1+0x4c] ;  /* 0x00004c0001c37983 */ /* 0x000f620000300800 */
[----:B------:R-:W-:Y:S03]  /*15e20*/  HMMA.16816.F32.BF16 R24, R188, R182, R24 ;  /* 0x000000b6bc18723c */ /* 0x000fe60000041818 */
[----:B------:R-:W2:Y:S02]  /*15e30*/  LDL.LU R188, [R1+0x44] ;  /* 0x0000440001bc7983 */ /* 0x000ea40000300800 */
[--C-:B------:R-:W-:Y:S01]  /*15e40*/  FFMA.FTZ R180, R52, UR4, -R232.reuse ;  /* 0x0000000434b47c23 */ /* 0x100fe200080108e8 */
[-C--:B------:R-:W-:Y:S05]  /*15e50*/  HMMA.16816.F32.BF16 R4, R28, R172.reuse, R4 ;  /* 0x000000ac1c04723c */ /* 0x080fea0000041804 */
[--C-:B------:R-:W-:Y:S01]  /*15e60*/  FFMA.FTZ R52, R64, UR4, -R232.reuse ;  /* 0x0000000440347c23 */ /* 0x100fe200080108e8 */
[C---:B------:R-:W-:Y:S05]  /*15e70*/  HMMA.16816.F32.BF16 R8, R168.reuse, R172, R8 ;  /* 0x000000aca808723c */ /* 0x040fea0000041808 */
[----:B------:R-:W-:Y:S01]  /*15e80*/  FFMA.FTZ R64, R44, UR4, -R219 ;  /* 0x000000042c407c23 */ /* 0x000fe200080108db */
[-C--:B------:R-:W-:Y:S05]  /*15e90*/  HMMA.16816.F32.BF16 R12, R168, R174.reuse, R12 ;  /* 0x000000aea80c723c */ /* 0x080fea000004180c */
[----:B------:R-:W-:Y:S01]  /*15ea0*/  MUFU.EX2 R64, R64 ;  /* 0x0000004000407308 */ /* 0x000fe20000000800 */
[C---:B------:R-:W-:Y:S01]  /*15eb0*/  HMMA.16816.F32.BF16 R16, R28.reuse, R174, R16 ;  /* 0x000000ae1c10723c */ /* 0x040fe20000041810 */
[----:B------:R-:W1:Y:S04]  /*15ec0*/  LDSM.16.MT88.4 R172, [R242+0xc800] ;  /* 0x00c80000f2ac783b */ /* 0x000e680000004200 */
[----:B------:R-:W-:Y:S04]  /*15ed0*/  FFMA.FTZ R232, R65, UR4, -R232 ;  /* 0x0000000441e87c23 */ /* 0x000fe800080108e8 */
[----:B------:R-:W-:Y:S10]  /*15ee0*/  MUFU.EX2 R65, R40 ;  /* 0x0000002800417308 */ /* 0x000ff40000000800 */
[----:B------:R-:W-:Y:S01]  /*15ef0*/  MUFU.EX2 R232, R232 ;  /* 0x000000e800e87308 */ /* 0x000fe20000000800 */
        /* <DEDUP_REMOVED lines=19> */
[----:B------:R-:W1:Y:S04]  /*16030*/  LDSM.16.MT88.4 R172, [R242+0xe800] ;  /* 0x00e80000f2ac783b */ /* 0x000e680000004200 */
[----:B----4-:R-:W-:Y:S02]  /*16040*/  FFMA.FTZ R228, R199, R194, R228 ;  /* 0x000000c2c7e47223 */ /* 0x010fe400000100e4 */
[----:B------:R-:W-:Y:S01]  /*16050*/  MUFU.EX2 R199, R52 ;  /* 0x0000003400c77308 */ /* 0x000fe20000000800 */
[----:B-----5:R-:W-:Y:S03]  /*16060*/  FFMA.FTZ R231, R200, R195, R231 ;  /* 0x000000c3c8e77223 */ /* 0x020fe600000100e7 */
[----:B------:R-:W-:Y:S01]  /*16070*/  FADD.FTZ R228, R215, R228 ;  /* 0x000000e4d7e47221 */ /* 0x000fe20000010000 */
[-C--:B-1----:R-:W-:Y:S03]  /*16080*/  HMMA.16816.F32.BF16 R132, R28, R172.reuse, R132 ;  /* 0x000000ac1c84723c */ /* 0x082fe60000041884 */
[----:B--2---:R-:W-:Y:S02]  /*16090*/  FFMA.FTZ R217, R198, R188, R217 ;  /* 0x000000bcc6d97223 */ /* 0x004fe400000100d9 */
[----:B------:R-:W-:Y:S01]  /*160a0*/  MUFU.EX2 R200, R59 ;  /* 0x0000003b00c87308 */ /* 0x000fe20000000800 */
[----:B------:R-:W-:Y:S01]  /*160b0*/  FADD.FTZ R231, R216, R231 ;  /* 0x000000e7d8e77221 */ /* 0x000fe20000010000 */
[C---:B------:R-:W-:Y:S04]  /*160c0*/  HMMA.16816.F32.BF16 R136, R168.reuse, R172, R136 ;  /* 0x000000aca888723c */ /* 0x040fe80000041888 */
[----:B------:R-:W-:Y:S02]  /*160d0*/  FADD.FTZ R214, R214, R217 ;  /* 0x000000d9d6d67221 */ /* 0x000fe40000010000 */
[-C--:B------:R-:W-:Y:S05]  /*160e0*/  HMMA.16816.F32.BF16 R140, R168, R174.reuse, R140 ;  /* 0x000000aea88c723c */ /* 0x080fea000004188c */
[----:B------:R-:W-:Y:S01]  /*160f0*/  FADD.FTZ R209, R209, R228 ;  /* 0x000000e4d1d17221 */ /* 0x000fe20000010000 */
[C---:B------:R-:W-:Y:S01]  /*16100*/  HMMA.16816.F32.BF16 R144, R28.reuse, R174, R144 ;  /* 0x000000ae1c90723c */ /* 0x040fe20000041890 */
[----:B------:R-:W1:Y:S04]  /*16110*/  LDSM.16.MT88.4 R172, [R241+0xe800] ;  /* 0x00e80000f1ac783b */ /* 0x000e680000004200 */
[----:B------:R-:W-:Y:S01]  /*16120*/  MOV R228, R184 ;  /* 0x000000b800e47202 */ /* 0x000fe20000000f00 */
[----:B------:R-:W-:Y:S01]  /*16130*/  FADD.FTZ R212, R212, R231 ;  /* 0x000000e7d4d47221 */ /* 0x000fe20000010000 */
[----:B------:R-:W-:Y:S01]  /*16140*/  MOV R231, R187 ;  /* 0x000000bb00e77202 */ /* 0x000fe20000000f00 */
[----:B------:R-:W-:Y:S03]  /*16150*/  FADD.FTZ R208, R208, R209 ;  /* 0x000000d1d0d07221 */ /* 0x000fe60000010000 */
[----:B------:R-:W-:Y:S01]  /*16160*/  FADD.FTZ R203, R203, R212 ;  /* 0x000000d4cbcb7221 */ /* 0x000fe20000010000 */
        /* <DEDUP_REMOVED lines=8> */
[-C--:B-1----:R-:W-:Y:S06]  /*161f0*/  HMMA.16816.F32.BF16 R148, R28, R172.reuse, R148 ;  /* 0x000000ac1c94723c */ /* 0x082fec0000041894 */
[C---:B------:R-:W-:Y:S06]  /*16200*/  HMMA.16816.F32.BF16 R152, R168.reuse, R172, R152 ;  /* 0x000000aca898723c */ /* 0x040fec0000041898 */
[-C--:B------:R-:W-:Y:S06]  /*16210*/  HMMA.16816.F32.BF16 R156, R168, R174.reuse, R156 ;  /* 0x000000aea89c723c */ /* 0x080fec000004189c */
[C---:B------:R-:W-:Y:S01]  /*16220*/  HMMA.16816.F32.BF16 R160, R28.reuse, R174, R160 ;  /* 0x000000ae1ca0723c */ /* 0x040fe200000418a0 */
[----:B------:R-:W1:Y:S05]  /*16230*/  LDSM.16.MT88.4 R172, [R240+0xe800] ;  /* 0x00e80000f0ac783b */ /* 0x000e6a0000004200 */
[-C--:B-1----:R-:W-:Y:S06]  /*16240*/  HMMA.16816.F32.BF16 R20, R28, R172.reuse, R20 ;  /* 0x000000ac1c14723c */ /* 0x082fec0000041814 */
[C---:B------:R-:W-:Y:S06]  /*16250*/  HMMA.16816.F32.BF16 R32, R168.reuse, R172, R32 ;  /* 0x000000aca820723c */ /* 0x040fec0000041820 */
[-C--:B------:R-:W-:Y:S01]  /*16260*/  HMMA.16816.F32.BF16 R164, R168, R174.reuse, R164 ;  /* 0x000000aea8a4723c */ /* 0x080fe200000418a4 */
[----:B------:R1:W2:Y:S04]  /*16270*/  MUFU.EX2 R169, R180 ;  /* 0x000000b400a97308 */ /* 0x0002a80000000800 */
[--C-:B------:R-:W-:Y:S01]  /*16280*/  FFMA.FTZ R172, R41, UR4, -R219.reuse ;  /* 0x0000000429ac7c23 */ /* 0x100fe200080108db */
[----:B------:R-:W-:Y:S05]  /*16290*/  HMMA.16816.F32.BF16 R24, R28, R174, R24 ;  /* 0x000000ae1c18723c */ /* 0x000fea0000041818 */
[----:B------:R-:W-:Y:S01]  /*162a0*/  FFMA.FTZ R41, R45, UR4, -R219 ;  /* 0x000000042d297c23 */ /* 0x000fe200080108db */
[--C-:B------:R-:W-:Y:S01]  /*162b0*/  FFMA.FTZ R173, R54, UR4, -R230.reuse ;  /* 0x0000000436ad7c23 */ /* 0x100fe200080108e6 */
[----:B------:R-:W-:Y:S01]  /*162c0*/  MOV R175, R185 ;  /* 0x000000b900af7202 */ /* 0x000fe20000000f00 */
[--C-:B------:R-:W-:Y:S01]  /*162d0*/  FFMA.FTZ R54, R66, UR4, -R230.reuse ;  /* 0x0000000442367c23 */ /* 0x100fe200080108e6 */
[----:B------:R-:W4:Y:S01]  /*162e0*/  LDL.LU R185, [R1+0x40] ;  /* 0x0000400001b97983 */ /* 0x000f220000300800 */
[----:B------:R-:W5:Y:S01]  /*162f0*/  MUFU.EX2 R172, R172 ;  /* 0x000000ac00ac7308 */ /* 0x000f620000000800 */
[----:B------:R-:W-:Y:S01]  /*16300*/  FFMA.FTZ R230, R67, UR4, -R230 ;  /* 0x0000000443e67c23 */ /* 0x000fe200080108e6 */
[----:B------:R-:W-:Y:S01]  /*16310*/  F2FP.BF16.F32.PACK_AB R28, R234, R233 ;  /* 0x000000e9ea1c723e */ /* 0x000fe200000010ff */
[----:B------:R-:W5:Y:S01]  /*16320*/  LDSM.16.MT88.4 R44, [R242+0xd000] ;  /* 0x00d00000f22c783b */ /* 0x000f620000004200 */
[----:B------:R-:W-:Y:S01]  /*16330*/  F2FP.BF16.F32.PACK_AB R30, R236, R235 ;  /* 0x000000ebec1e723e */ /* 0x000fe200000010ff */
[--C-:B------:R-:W-:Y:S01]  /*16340*/  FFMA.FTZ R168, R58, UR4, -R229.reuse ;  /* 0x000000043aa87c23 */ /* 0x100fe200080108e5 */
[----:B------:R-:W-:Y:S01]  /*16350*/  F2FP.BF16.F32.PACK_AB R29, R238, R187 ;  /* 0x000000bbee1d723e */ /* 0x000fe200000010ff */
[--C-:B------:R-:W-:Y:S03]  /*16360*/  FFMA.FTZ R58, R62, UR4, -R229.reuse ;  /* 0x000000043e3a7c23 */ /* 0x100fe600080108e5 */
[----:B------:R5:W5:Y:S01]  /*16370*/  MUFU.EX2 R67, R41 ;  /* 0x0000002900437308 */ /* 0x000b620000000800 */
[----:B------:R-:W-:Y:S01]  /*16380*/  F2FP.BF16.F32.PACK_AB R31, R237, R239 ;  /* 0x000000efed1f723e */ /* 0x000fe200000010ff */
[----:B------:R-:W-:Y:S01]  /*16390*/  FFMA.FTZ R229, R63, UR4, -R229 ;  /* 0x000000043fe57c23 */ /* 0x000fe200080108e5 */
[----:B---3--:R-:W-:Y:S01]  /*163a0*/  MOV R174, R181 ;  /* 0x000000b500ae7202 */ /* 0x008fe20000000f00 */
[----:B------:R-:W-:Y:S01]  /*163b0*/  FADD.FTZ R233, R233, R206 ;  /* 0x000000cee9e97221 */ /* 0x000fe20000010000 */
[----:B------:R-:W-:Y:S01]  /*163c0*/  F2FP.BF16.F32.PACK_AB R43, R184, R175 ;  /* 0x000000afb82b723e */ /* 0x000fe200000010ff */
[----:B-1----:R-:W-:Y:S01]  /*163d0*/  LDSM.16.MT88.4 R180, [R244+0xd800] ;  /* 0x00d80000f4b4783b */ /* 0x002fe20000004200 */
[----:B--2---:R-:W-:Y:S01]  /*163e0*/  MOV R217, R169 ;  /* 0x000000a900d97202 */ /* 0x004fe20000000f00 */
[-C--:B------:R-:W-:Y:S02]  /*163f0*/  HMMA.16816.F32.BF16 R4, R28, R36.reuse, R4 ;  /* 0x000000241c04723c */ /* 0x080fe40000041804 */
[----:B------:R-:W-:Y:S01]  /*16400*/  MUFU.EX2 R66, R53 ;  /* 0x0000003500427308 */ /* 0x000fe20000000800 */
[----:B-----5:R-:W-:Y:S01]  /*16410*/  F2FP.BF16.F32.PACK_AB R40, R172, R65 ;  /* 0x00000041ac28723e */ /* 0x020fe200000010ff */
[----:B------:R-:W-:Y:S04]  /*16420*/  FADD.FTZ R234, R234, R233 ;  /* 0x000000e9eaea7221 */ /* 0x000fe80000010000 */
[----:B------:R-:W-:Y:S04]  /*16430*/  FADD.FTZ R235, R235, R234 ;  /* 0x000000eaebeb7221 */ /* 0x000fe80000010000 */
[----:B------:R-:W-:Y:S01]  /*16440*/  MUFU.EX2 R62, R55 ;  /* 0x00000037003e7308 */ /* 0x000fe20000000800 */
[----:B------:R-:W-:Y:S01]  /*16450*/  F2FP.BF16.F32.PACK_AB R41, R174, R186 ;  /* 0x000000baae29723e */ /* 0x000fe200000010ff */
[----:B------:R-:W-:Y:S01]  /*16460*/  FADD.FTZ R235, R236, R235 ;  /* 0x000000ebeceb7221 */ /* 0x000fe20000010000 */
[----:B------:R-:W-:Y:S03]  /*16470*/  F2FP.BF16.F32.PACK_AB R42, R67, R64 ;  /* 0x00000040432a723e */ /* 0x000fe600000010ff */
[----:B------:R-:W-:Y:S04]  /*16480*/  FADD.FTZ R235, R217, R235 ;  /* 0x000000ebd9eb7221 */ /* 0x000fe80000010000 */
[----:B------:R1:W-:Y:S01]  /*16490*/  MUFU.EX2 R63, R54 ;  /* 0x00000036003f7308 */ /* 0x0003e20000000800 */
[C---:B------:R-:W-:Y:S09]  /*164a0*/  HMMA.16816.F32.BF16 R8, R40.reuse, R36, R8 ;  /* 0x000000242808723c */ /* 0x040ff20000041808 */
[----:B------:R-:W-:Y:S01]  /*164b0*/  MUFU.EX2 R58, R58 ;  /* 0x0000003a003a7308 */ /* 0x000fe20000000800 */
[-C--:B------:R-:W-:Y:S06]  /*164c0*/  HMMA.16816.F32.BF16 R12, R40, R38.reuse, R12 ;  /* 0x00000026280c723c */ /* 0x080fec000004180c */
[C---:B------:R-:W-:Y:S01]  /*164d0*/  HMMA.16816.F32.BF16 R16, R28.reuse, R38, R16 ;  /* 0x000000261c10723c */ /* 0x040fe20000041810 */
[----:B------:R-:W2:Y:S02]  /*164e0*/  LDSM.16.MT88.4 R36, [R240+0xd000] ;  /* 0x00d00000f024783b */ /* 0x000ea40000004200 */
[----:B------:R-:W-:Y:S03]  /*164f0*/  MUFU.EX2 R230, R230 ;  /* 0x000000e600e67308 */ /* 0x000fe60000000800 */
[-C--:B------:R-:W-:Y:S03]  /*16500*/  HMMA.16816.F32.BF16 R68, R28, R44.reuse, R68 ;  /* 0x0000002c1c44723c */ /* 0x080fe60000041844 */
[----:B-1----:R-:W-:Y:S04]  /*16510*/  LDSM.16.MT88.4 R52, [R240+0xd800] ;  /* 0x00d80000f034783b */ /* 0x002fe80000004200 */
[----:B------:R-:W-:Y:S01]  /*16520*/  MUFU.EX2 R229, R229 ;  /* 0x000000e500e57308 */ /* 0x000fe20000000800 */
[C---:B------:R-:W-:Y:S06]  /*16530*/  HMMA.16816.F32.BF16 R72, R40.reuse, R44, R72 ;  /* 0x0000002c2848723c */ /* 0x040fec0000041848 */
[-C--:B------:R-:W-:Y:S03]  /*16540*/  HMMA.16816.F32.BF16 R76, R40, R46.reuse, R76 ;  /* 0x0000002e284c723c */ /* 0x080fe6000004184c */
[----:B------:R-:W1:Y:S03]  /*16550*/  MUFU.EX2 R170, R173 ;  /* 0x000000ad00aa7308 */ /* 0x000e660000000800 */
[C---:B------:R-:W-:Y:S01]  /*16560*/  HMMA.16816.F32.BF16 R80, R28.reuse, R46, R80 ;  /* 0x0000002e1c50723c */ /* 0x040fe20000041850 */
[----:B------:R-:W3:Y:S06]  /*16570*/  LDSM.16.MT88.4 R44, [R244+0xf000] ;  /* 0x00f00000f42c783b */ /* 0x000eec0000004200 */
[----:B------:R-:W-:Y:S01]  /*16580*/  MUFU.EX2 R168, R168 ;  /* 0x000000a800a87308 */ /* 0x000fe20000000800 */
[-C--:B------:R-:W-:Y:S06]  /*16590*/  HMMA.16816.F32.BF16 R84, R28, R48.reuse, R84 ;  /* 0x000000301c54723c */ /* 0x080fec0000041854 */
[C---:B------:R-:W-:Y:S05]  /*165a0*/  HMMA.16816.F32.BF16 R88, R40.reuse, R48, R88 ;  /* 0x000000302858723c */ /* 0x040fea0000041858 */
[----:B-1----:R-:W-:Y:S01]  /*165b0*/  MOV R216, R170 ;  /* 0x000000aa00d87202 */ /* 0x002fe20000000f00 */
[-C--:B------:R-:W-:Y:S05]  /*165c0*/  HMMA.16816.F32.BF16 R92, R40, R50.reuse, R92 ;  /* 0x00000032285c723c */ /* 0x080fea000004185c */
[----:B------:R-:W-:Y:S01]  /*165d0*/  F2FP.BF16.F32.PACK_AB R170, R232, R199 ;  /* 0x000000c7e8aa723e */ /* 0x000fe200000010ff */
[C---:B------:R-:W-:Y:S01]  /*165e0*/  HMMA.16816.F32.BF16 R96, R28.reuse, R50, R96 ;  /* 0x000000321c60723c */ /* 0x040fe20000041860 */
[----:B------:R-:W1:Y:S04]  /*165f0*/  LDSM.16.MT88.4 R48, [R242+0xf000] ;  /* 0x00f00000f230783b */ /* 0x000e680000004200 */
[----:B------:R-:W-:Y:S01]  /*16600*/  F2FP.BF16.F32.PACK_AB R169, R62, R216 ;  /* 0x000000d83ea9723e */ /* 0x000fe200000010ff */
[-C--:B--2---:R-:W-:Y:S05]  /*16610*/  HMMA.16816.F32.BF16 R100, R28, R36.reuse, R100 ;  /* 0x000000241c64723c */ /* 0x084fea0000041864 */
[----:B------:R-:W-:Y:S01]  /*16620*/  FADD.FTZ R173, R213, R214 ;  /* 0x000000d6d5ad7221 */ /* 0x000fe20000010000 */
[C---:B------:R-:W-:Y:S05]  /*16630*/  HMMA.16816.F32.BF16 R104, R40.reuse, R36, R104 ;  /* 0x000000242868723c */ /* 0x040fea0000041868 */
[----:B------:R-:W-:Y:S01]  /*16640*/  FADD.FTZ R173, R202, R173 ;  /* 0x000000adcaad7221 */ /* 0x000fe20000010000 */
[-C--:B------:R-:W-:Y:S05]  /*16650*/  HMMA.16816.F32.BF16 R108, R40, R38.reuse, R108 ;  /* 0x00000026286c723c */ /* 0x080fea000004186c */
[----:B------:R-:W-:Y:S01]  /*16660*/  FADD.FTZ R224, R224, R173 ;  /* 0x000000ade0e07221 */ /* 0x000fe20000010000 */
[C---:B------:R-:W-:Y:S01]  /*16670*/  HMMA.16816.F32.BF16 R112, R28.reuse, R38, R112 ;  /* 0x000000261c70723c */ /* 0x040fe20000041870 */
[----:B------:R-:W2:Y:S04]  /*16680*/  LDSM.16.MT88.4 R36, [R241+0xf000] ;  /* 0x00f00000f124783b */ /* 0x000ea80000004200 */
[----:B------:R-:W-:Y:S01]  /*16690*/  MOV R214, R186 ;  /* 0x000000ba00d67202 */ /* 0x000fe20000000f00 */
[-C--:B---3--:R-:W-:Y:S05]  /*166a0*/  HMMA.16816.F32.BF16 R116, R28, R44.reuse, R116 ;  /* 0x0000002c1c74723c */ /* 0x088fea0000041874 */
[----:B------:R-:W-:Y:S01]  /*166b0*/  FADD.FTZ R176, R214, R176 ;  /* 0x000000b0d6b07221 */ /* 0x000fe20000010000 */
[C---:B------:R-:W-:Y:S05]  /*166c0*/  HMMA.16816.F32.BF16 R120, R40.reuse, R44, R120 ;  /* 0x0000002c2878723c */ /* 0x040fea0000041878 */
[----:B------:R-:W-:Y:S01]  /*166d0*/  FADD.FTZ R224, R223, R224 ;  /* 0x000000e0dfe07221 */ /* 0x000fe20000010000 */
[-C--:B------:R-:W-:Y:S05]  /*166e0*/  HMMA.16816.F32.BF16 R124, R40, R46.reuse, R124 ;  /* 0x0000002e287c723c */ /* 0x080fea000004187c */
[----:B------:R-:W-:Y:S01]  /*166f0*/  FADD.FTZ R221, R221, R224 ;  /* 0x000000e0dddd7221 */ /* 0x000fe20000010000 */
[C---:B------:R-:W-:Y:S01]  /*16700*/  HMMA.16816.F32.BF16 R128, R28.reuse, R46, R128 ;  /* 0x0000002e1c80723c */ /* 0x040fe20000041880 */
[----:B------:R-:W3:Y:S04]  /*16710*/  LDSM.16.MT88.4 R44, [R240+0xf000] ;  /* 0x00f00000f02c783b */ /* 0x000ee80000004200 */
[----:B------:R-:W-:Y:S01]  /*16720*/  FADD.FTZ R221, R220, R221 ;  /* 0x000000dddcdd7221 */ /* 0x000fe20000010000 */
[-C--:B-1----:R-:W-:Y:S05]  /*16730*/  HMMA.16816.F32.BF16 R132, R28, R48.reuse, R132 ;  /* 0x000000301c84723c */ /* 0x082fea0000041884 */
[----:B------:R-:W-:Y:S01]  /*16740*/  FADD.FTZ R221, R231, R221 ;  /* 0x000000dde7dd7221 */ /* 0x000fe20000010000 */
[C---:B------:R-:W-:Y:S05]  /*16750*/  HMMA.16816.F32.BF16 R136, R40.reuse, R48, R136 ;  /* 0x000000302888723c */ /* 0x040fea0000041888 */
[----:B------:R-:W-:Y:S01]  /*16760*/  FADD.FTZ R238, R238, R221 ;  /* 0x000000ddeeee7221 */ /* 0x000fe20000010000 */
[-C--:B------:R-:W-:Y:S05]  /*16770*/  HMMA.16816.F32.BF16 R140, R40, R50.reuse, R140 ;  /* 0x00000032288c723c */ /* 0x080fea000004188c */
[--C-:B------:R-:W-:Y:S01]  /*16780*/  FFMA.FTZ R48, R56, UR4, -R219.reuse ;  /* 0x0000000438307c23 */ /* 0x100fe200080108db */
[C---:B------:R-:W-:Y:S03]  /*16790*/  HMMA.16816.F32.BF16 R144, R28.reuse, R50, R144 ;  /* 0x000000321c90723c */ /* 0x040fe60000041890 */
[----:B------:R1:W5:Y:S02]  /*167a0*/  MUFU.EX2 R171, R48 ;  /* 0x0000003000ab7308 */ /* 0x0003640000000800 */
[--C-:B------:R-:W-:Y:S01]  /*167b0*/  FFMA.FTZ R56, R60, UR4, -R219.reuse ;  /* 0x000000043c387c23 */ /* 0x100fe200080108db */
[-C--:B--2---:R-:W-:Y:S07]  /*167c0*/  HMMA.16816.F32.BF16 R148, R28, R36.reuse, R148 ;  /* 0x000000241c94723c */ /* 0x084fee0000041894 */
[----:B------:R-:W2:Y:S01]  /*167d0*/  MUFU.EX2 R60, R57 ;  /* 0x00000039003c7308 */ /* 0x000ea20000000800 */
[C---:B------:R-:W-:Y:S04]  /*167e0*/  HMMA.16816.F32.BF16 R152, R40.reuse, R36, R152 ;  /* 0x000000242898723c */ /* 0x040fe80000041898 */
[----:B------:R-:W-:Y:S02]  /*167f0*/  FFMA.FTZ R219, R61, UR4, -R219 ;  /* 0x000000043ddb7c23 */ /* 0x000fe400080108db */
[-C--:B------:R-:W-:Y:S03]  /*16800*/  HMMA.16816.F32.BF16 R156, R40, R38.reuse, R156 ;  /* 0x00000026289c723c */ /* 0x080fe6000004189c */
[----:B------:R-:W-:Y:S01]  /*16810*/  MUFU.EX2 R61, R56 ;  /* 0x00000038003d7308 */ /* 0x000fe20000000800 */
[----:B-1----:R-:W-:Y:S01]  /*16820*/  LDSM.16.MT88.4 R48, [R241+0xd800] ;  /* 0x00d80000f130783b */ /* 0x002fe20000004200 */
[----:B-----5:R-:W-:Y:S01]  /*16830*/  MOV R215, R171 ;  /* 0x000000ab00d77202 */ /* 0x020fe20000000f00 */
[C---:B------:R-:W-:Y:S07]  /*16840*/  HMMA.16816.F32.BF16 R160, R28.reuse, R38, R160 ;  /* 0x000000261ca0723c */ /* 0x040fee00000418a0 */
[----:B------:R-:W1:Y:S01]  /*16850*/  MUFU.EX2 R198, R219 ;  /* 0x000000db00c67308 */ /* 0x000e620000000800 */
[----:B------:R-:W5:Y:S03]  /*16860*/  LDSM.16.MT88.4 R36, [R242+0xd800] ;  /* 0x00d80000f224783b */ /* 0x000f660000004200 */
[----:B------:R-:W-:Y:S01]  /*16870*/  F2FP.BF16.F32.PACK_AB R171, R230, R63 ;  /* 0x0000003fe6ab723e */ /* 0x000fe200000010ff */
[-C--:B---3--:R-:W-:Y:S03]  /*16880*/  HMMA.16816.F32.BF16 R20, R28, R44.reuse, R20 ;  /* 0x0000002c1c14723c */ /* 0x088fe60000041814 */
[----:B------:R-:W-:Y:S03]  /*16890*/  FADD.FTZ R238, R239, R238 ;  /* 0x000000eeefee7221 */ /* 0x000fe60000010000 */
[C---:B------:R-:W-:Y:S05]  /*168a0*/  HMMA.16816.F32.BF16 R32, R40.reuse, R44, R32 ;  /* 0x0000002c2820723c */ /* 0x040fea0000041820 */
[----:B------:R-:W-:Y:S01]  /*168b0*/  FADD.FTZ R238, R237, R238 ;  /* 0x000000eeedee7221 */ /* 0x000fe20000010000 */
[-C--:B------:R-:W-:Y:S01]  /*168c0*/  HMMA.16816.F32.BF16 R164, R40, R46.reuse, R164 ;  /* 0x0000002e28a4723c */ /* 0x080fe200000418a4 */
[----:B------:R-:W3:Y:S05]  /*168d0*/  LDSM.16.MT88.4 R40, [R244+0xf800] ;  /* 0x00f80000f428783b */ /* 0x000eea0000004200 */
[----:B------:R-:W-:Y:S03]  /*168e0*/  HMMA.16816.F32.BF16 R24, R28, R46, R24 ;  /* 0x0000002e1c18723c */ /* 0x000fe60000041818 */
[----:B------:R-:W3:Y:S04]  /*168f0*/  LDSM.16.MT88.4 R44, [R242+0xf800] ;  /* 0x00f80000f22c783b */ /* 0x000ee80000004200 */
[----:B--2---:R-:W-:Y:S04]  /*16900*/  F2FP.BF16.F32.PACK_AB R28, R60, R215 ;  /* 0x000000d73c1c723e */ /* 0x004fe800000010ff */
[----:B-1----:R-:W-:Y:S01]  /*16910*/  F2FP.BF16.F32.PACK_AB R30, R198, R61 ;  /* 0x0000003dc61e723e */ /* 0x002fe200000010ff */
[----:B----4-:R-:W-:Y:S01]  /*16920*/  FFMA.FTZ R218, R197, R185, R218 ;  /* 0x000000b9c5da7223 */ /* 0x010fe200000100da */
[----:B------:R-:W-:Y:S02]  /*16930*/  MOV R197, R58 ;  /* 0x0000003a00c57202 */ /* 0x000fe40000000f00 */
[----:B------:R-:W1:Y:S01]  /*16940*/  LDSM.16.MT88.4 R56, [R241+0xf800] ;  /* 0x00f80000f138783b */ /* 0x000e620000004200 */
[----:B------:R-:W-:Y:S01]  /*16950*/  FADD.FTZ R211, R211, R218 ;  /* 0x000000dad3d37221 */ /* 0x000fe20000010000 */
[----:B------:R-:W-:Y:S02]  /*16960*/  MOV R218, R168 ;  /* 0x000000a800da7202 */ /* 0x000fe40000000f00 */
[C---:B------:R-:W-:Y:S01]  /*16970*/  F2FP.BF16.F32.PACK_AB R168, R66.reuse, R217 ;  /* 0x000000d942a8723e */ /* 0x040fe200000010ff */
[----:B------:R-:W-:Y:S01]  /*16980*/  FADD.FTZ R66, R66, R235 ;  /* 0x000000eb42427221 */ /* 0x000fe20000010000 */
[----:B------:R-:W-:Y:S01]  /*16990*/  F2FP.BF16.F32.PACK_AB R29, R200, R218 ;  /* 0x000000dac81d723e */ /* 0x000fe200000010ff */
[----:B------:R-:W-:Y:S01]  /*169a0*/  FADD.FTZ R210, R210, R211 ;  /* 0x000000d3d2d27221 */ /* 0x000fe20000010000 */
[----:B------:R-:W-:Y:S01]  /*169b0*/  F2FP.BF16.F32.PACK_AB R31, R229, R197 ;  /* 0x000000c5e51f723e */ /* 0x000fe200000010ff */
[----:B------:R-:W-:Y:S02]  /*169c0*/  FADD.FTZ R199, R199, R66 ;  /* 0x00000042c7c77221 */ /* 0x000fe40000010000 */
[-C--:B------:R-:W-:Y:S01]  /*169d0*/  HMMA.16816.F32.BF16 R192, R168, R180.reuse, R4 ;  /* 0x000000b4a8c0723c */ /* 0x080fe20000041804 */
[----:B------:R-:W2:Y:S04]  /*169e0*/  LDSM.16.MT88.4 R4, [R240+0xf800] ;  /* 0x00f80000f004783b */ /* 0x000ea80000004200 */
[----:B------:R-:W-:Y:S01]  /*169f0*/  FADD.FTZ R210, R201, R210 ;  /* 0x000000d2c9d27221 */ /* 0x000fe20000010000 */
[C---:B------:R-:W-:Y:S05]  /*16a00*/  HMMA.16816.F32.BF16 R188, R28.reuse, R180, R8 ;  /* 0x000000b41cbc723c */ /* 0x040fea0000041808 */
[----:B------:R-:W-:Y:S01]  /*16a10*/  FADD.FTZ R227, R227, R210 ;  /* 0x000000d2e3e37221 */ /* 0x000fe20000010000 */
[-C--:B------:R-:W-:Y:S05]  /*16a20*/  HMMA.16816.F32.BF16 R184, R28, R182.reuse, R12 ;  /* 0x000000b61cb8723c */ /* 0x080fea000004180c */
[----:B------:R-:W-:Y:S01]  /*16a30*/  FADD.FTZ R8, R174, R176 ;  /* 0x000000b0ae087221 */ /* 0x000fe20000010000 */
[C---:B------:R-:W-:Y:S05]  /*16a40*/  HMMA.16816.F32.BF16 R180, R168.reuse, R182, R16 ;  /* 0x000000b6a8b4723c */ /* 0x040fea0000041810 */
[----:B------:R-:W-:Y:S01]  /*16a50*/  FADD.FTZ R8, R175, R8 ;  /* 0x00000008af087221 */ /* 0x000fe20000010000 */
[-C--:B-----5:R-:W-:Y:S05]  /*16a60*/  HMMA.16816.F32.BF16 R68, R168, R36.reuse, R68 ;  /* 0x00000024a844723c */ /* 0x0a0fea0000041844 */
        /* <DEDUP_REMOVED lines=28> */
[----:B------:R-:W-:Y:S01]  /*16c30*/  MOV R201, R196 ;  /* 0x000000c400c97202 */ /* 0x000fe20000000f00 */
[C---:B------:R-:W-:Y:S06]  /*16c40*/  HMMA.16816.F32.BF16 R128, R168.reuse, R42, R128 ;  /* 0x0000002aa880723c */ /* 0x040fec0000041880 */
[-C--:B------:R-:W-:Y:S06]  /*16c50*/  HMMA.16816.F32.BF16 R132, R168, R44.reuse, R132 ;  /* 0x0000002ca884723c */ /* 0x080fec0000041884 */
[C---:B------:R-:W-:Y:S06]  /*16c60*/  HMMA.16816.F32.BF16 R136, R28.reuse, R44, R136 ;  /* 0x0000002c1c88723c */ /* 0x040fec0000041888 */
[-C--:B------:R-:W-:Y:S06]  /*16c70*/  HMMA.16816.F32.BF16 R140, R28, R46.reuse, R140 ;  /* 0x0000002e1c8c723c */ /* 0x080fec000004188c */
[C---:B------:R-:W-:Y:S06]  /*16c80*/  HMMA.16816.F32.BF16 R144, R168.reuse, R46, R144 ;  /* 0x0000002ea890723c */ /* 0x040fec0000041890 */
[-C--:B-1----:R-:W-:Y:S06]  /*16c90*/  HMMA.16816.F32.BF16 R148, R168, R56.reuse, R148 ;  /* 0x00000038a894723c */ /* 0x082fec0000041894 */
[C---:B------:R-:W-:Y:S06]  /*16ca0*/  HMMA.16816.F32.BF16 R152, R28.reuse, R56, R152 ;  /* 0x000000381c98723c */ /* 0x040fec0000041898 */
[-C--:B------:R-:W-:Y:S06]  /*16cb0*/  HMMA.16816.F32.BF16 R156, R28, R58.reuse, R156 ;  /* 0x0000003a1c9c723c */ /* 0x080fec000004189c */
[C---:B------:R-:W-:Y:S06]  /*16cc0*/  HMMA.16816.F32.BF16 R160, R168.reuse, R58, R160 ;  /* 0x0000003aa8a0723c */ /* 0x040fec00000418a0 */
[-C--:B--2---:R-:W-:Y:S06]  /*16cd0*/  HMMA.16816.F32.BF16 R176, R168, R4.reuse, R20 ;  /* 0x00000004a8b0723c */ /* 0x084fec0000041814 */
[C---:B------:R-:W-:Y:S06]  /*16ce0*/  HMMA.16816.F32.BF16 R172, R28.reuse, R4, R32 ;  /* 0x000000041cac723c */ /* 0x040fec0000041820 */
[-C--:B------:R-:W-:Y:S05]  /*16cf0*/  HMMA.16816.F32.BF16 R164, R28, R6.reuse, R164 ;  /* 0x000000061ca4723c */ /* 0x080fea00000418a4 */
[----:B------:R-:W-:Y:S01]  /*16d00*/  FADD.FTZ R5, R218, R8 ;  /* 0x00000008da057221 */ /* 0x000fe20000010000 */
[----:B------:R-:W-:Y:S05]  /*16d10*/  HMMA.16816.F32.BF16 R168, R168, R6, R24 ;  /* 0x00000006a8a8723c */ /* 0x000fea0000041818 */
[----:B------:R-:W-:Y:S02]  /*16d20*/  FADD.FTZ R5, R200, R5 ;  /* 0x00000005c8057221 */ /* 0x000fe40000010000 */
[----:B------:R-:W-:Y:S01]  /*16d30*/  FADD.FTZ R6, R232, R199 ;  /* 0x000000c7e8067221 */ /* 0x000fe20000010000 */
[----:B------:R-:W-:Y:S03]  /*16d40*/  MOV R199, R0 ;  /* 0x0000000000c77202 */ /* 0x000fe60000000f00 */
[----:B------:R-:W-:Y:S01]  /*16d50*/  FADD.FTZ R4, R197, R5 ;  /* 0x00000005c5047221 */ /* 0x000fe20000010000 */
[----:B------:R-:W-:Y:S01]  /*16d60*/  FADD.FTZ R5, R230, R63 ;  /* 0x0000003fe6057221 */ /* 0x000fe20000010000 */
[----:B------:R-:W-:Y:S02]  /*16d70*/  MOV R197, R2 ;  /* 0x0000000200c57202 */ /* 0x000fe40000000f00 */
        /* <DEDUP_REMOVED lines=8> */
.L_x_428:
[----:B------:R-:W4:Y:S04]  /*16e00*/  LDL.LU R7, [R1+0x4c] ;  /* 0x00004c0001077983 */ /* 0x000f280000300800 */
[----:B------:R-:W4:Y:S04]  /*16e10*/  LDL.LU R10, [R1+0x44] ;  /* 0x00004400010a7983 */ /* 0x000f280000300800 */
[----:B------:R-:W4:Y:S04]  /*16e20*/  LDL.LU R9, [R1+0x40] ;  /* 0x0000400001097983 */ /* 0x000f280000300800 */
[----:B-123--:R-:W2:Y:S01]  /*16e30*/  LDL.LU R6, [R1+0x48] ;  /* 0x0000480001067983 */ /* 0x00eea20000300800 */
[----:B------:R-:W1:Y:S01]  /*16e40*/  S2UR UR7, SR_CTAID.X ;  /* 0x00000000000779c3 */ /* 0x000e620000002500 */
[----:B------:R-:W-:Y:S01]  /*16e50*/  MOV R16, 0x3f800000 ;  /* 0x3f80000000107802 */ /* 0x000fe20000000f00 */
[----:B------:R-:W-:Y:S01]  /*16e60*/  UISETP.NE.AND UP0, UPT, UR15, -0x1, UPT ;  /* 0xffffffff0f00788c */ /* 0x000fe2000bf05270 */
[----:B------:R-:W3:Y:S01]  /*16e70*/  S2R R19, SR_TID.X ;  /* 0x0000000000137919 */ /* 0x000ee20000002100 */
[----:B------:R-:W-:-:S04]  /*16e80*/  MOV R17, 0x3f800000 ;  /* 0x3f80000000117802 */ /* 0x000fc80000000f00 */
[----:B------:R-:W3:Y:S05]  /*16e90*/  S2UR UR8, SR_CgaCtaId ;  /* 0x00000000000879c3 */ /* 0x000eea0000008800 */
[----:B------:R-:W-:Y:S02]  /*16ea0*/  @UP0 ULDC.64 UR4, c[0x0][0x298] ;  /* 0x0000a60000040ab9 */ /* 0x000fe40000000a00 */
[----:B------:R-:W-:-:S03]  /*16eb0*/  @UP0 UIMAD.WIDE.U32 UR10, UR15, UR4, URZ ;  /* 0x000000040f0a02a5 */ /* 0x000fc6000f8e003f */
[----:B------:R-:W-:Y:S01]  /*16ec0*/  UMOV UR4, 0x400 ;  /* 0x0000040000047882 */ /* 0x000fe20000000000 */
[----:B-1----:R-:W-:Y:S02]  /*16ed0*/  UIMAD UR6, UR7, -0x80, UR17 ;  /* 0xffffff80070678a4 */ /* 0x002fe4000f8e0211 */
[----:B---3--:R-:W-:Y:S02]  /*16ee0*/  ULEA UR4, UR8, UR4, 0x18 ;  /* 0x0000000408047291 */ /* 0x008fe4000f8ec03f */
[----:B------:R-:W-:Y:S01]  /*16ef0*/  @UP0 UIMAD UR8, UR15, UR5, UR11 ;  /* 0x000000050f0802a4 */ /* 0x000fe2000f8e020b */
[----:B----4-:R-:W1:Y:S04]  /*16f00*/  SHFL.BFLY PT, R11, R7, 0x2, 0x1f ;  /* 0x0c401f00070b7f89 */ /* 0x010e6800000e0000 */
[----:B------:R-:W3:Y:S04]  /*16f10*/  SHFL.BFLY PT, R8, R10, 0x2, 0x1f ;  /* 0x0c401f000a087f89 */ /* 0x000ee800000e0000 */
[----:B------:R-:W4:Y:S04]  /*16f20*/  SHFL.BFLY PT, R5, R9, 0x2, 0x1f ;  /* 0x0c401f0009057f89 */ /* 0x000f2800000e0000 */
[----:B--2---:R-:W2:Y:S01]  /*16f30*/  SHFL.BFLY PT, R4, R6, 0x2, 0x1f ;  /* 0x0c401f0006047f89 */ /* 0x004ea200000e0000 */
[----:B-1----:R-:W-:-:S02]  /*16f40*/  FADD.FTZ R11, R11, R7 ;  /* 0x000000070b0b7221 */ /* 0x002fc40000010000 */
[----:B------:R-:W1:Y:S01]  /*16f50*/  S2R R7, SR_TID.X ;  /* 0x0000000000077919 */ /* 0x000e620000002100 */
[----:B---3--:R-:W-:Y:S02]  /*16f60*/  FADD.FTZ R8, R8, R10 ;  /* 0x0000000a08087221 */ /* 0x008fe40000010000 */
[----:B------:R-:W3:Y:S01]  /*16f70*/  SHFL.BFLY PT, R12, R11, 0x1, 0x1f ;  /* 0x0c201f000b0c7f89 */ /* 0x000ee200000e0000 */
[----:B----4-:R-:W-:-:S03]  /*16f80*/  FADD.FTZ R5, R5, R9 ;  /* 0x0000000905057221 */ /* 0x010fc60000010000 */
[----:B------:R-:W4:Y:S01]  /*16f90*/  SHFL.BFLY PT, R13, R8, 0x1, 0x1f ;  /* 0x0c201f00080d7f89 */ /* 0x000f2200000e0000 */
[----:B--2---:R-:W-:-:S03]  /*16fa0*/  FADD.FTZ R4, R4, R6 ;  /* 0x0000000604047221 */ /* 0x004fc60000010000 */
[----:B------:R-:W2:Y:S04]  /*16fb0*/  SHFL.BFLY PT, R10, R5, 0x1, 0x1f ;  /* 0x0c201f00050a7f89 */ /* 0x000ea800000e0000 */
[----:B------:R-:W2:Y:S01]  /*16fc0*/  SHFL.BFLY PT, R9, R4, 0x1, 0x1f ;  /* 0x0c201f0004097f89 */ /* 0x000ea200000e0000 */
[----:B---3--:R-:W-:Y:S01]  /*16fd0*/  FADD.FTZ R12, R11, R12 ;  /* 0x0000000c0b0c7221 */ /* 0x008fe20000010000 */
[----:B-1----:R-:W-:Y:S01]  /*16fe0*/  SHF.R.S32.HI R6, RZ, 0x1f, R7 ;  /* 0x0000001fff067819 */ /* 0x002fe20000011407 */
[----:B----4-:R-:W-:-:S03]  /*16ff0*/  FADD.FTZ R11, R8, R13 ;  /* 0x0000000d080b7221 */ /* 0x010fc60000010000 */
[----:B------:R-:W-:Y:S02]  /*17000*/  FSETP.NE.FTZ.AND P6, PT, R12, RZ, PT ;  /* 0x000000ff0c00720b */ /* 0x000fe40003fd5000 */
[CC--:B------:R-:W-:Y:S01]  /*17010*/  LEA.HI R18, R6.reuse, R7.reuse, RZ, 0x2 ;  /* 0x0000000706127211 */ /* 0x0c0fe200078f10ff */
[----:B--2---:R-:W-:Y:S01]  /*17020*/  FADD.FTZ R10, R5, R10 ;  /* 0x0000000a050a7221 */ /* 0x004fe20000010000 */
[-C--:B------:R-:W-:Y:S02]  /*17030*/  LEA.HI R8, R6, R7.reuse, RZ, 0x5 ;  /* 0x0000000706087211 */ /* 0x080fe400078f28ff */
[----:B------:R-:W-:Y:S01]  /*17040*/  LOP3.LUT R20, R18, 0x3ffffffc, RZ, 0xc0, !PT ;  /* 0x3ffffffc12147812 */ /* 0x000fe200078ec0ff */
[----:B------:R-:W-:Y:S01]  /*17050*/  FADD.FTZ R9, R4, R9 ;  /* 0x0000000904097221 */ /* 0x000fe20000010000 */
[----:B------:R-:W-:Y:S02]  /*17060*/  LOP3.LUT R14, R8, 0xffffffe0, RZ, 0xc0, !PT ;  /* 0xffffffe0080e7812 */ /* 0x000fe400078ec0ff */
[----:B------:R-:W-:-:S02]  /*17070*/  LEA.HI R6, R6, R7, RZ, 0x3 ;  /* 0x0000000706067211 */ /* 0x000fc400078f18ff */
[--C-:B------:R-:W-:Y:S01]  /*17080*/  SHF.R.S32.HI R15, RZ, 0x2, R18.reuse ;  /* 0x00000002ff0f7819 */ /* 0x100fe20000011412 */
[----:B------:R-:W1:Y:S01]  /*17090*/  @P6 MUFU.RCP R16, R12 ;  /* 0x0000000c00106308 */ /* 0x000e620000001000 */
[----:B------:R-:W-:Y:S02]  /*170a0*/  SHF.R.S32.HI R18, RZ, 0x1f, R18 ;  /* 0x0000001fff127819 */ /* 0x000fe40000011412 */
[-C--:B------:R-:W-:Y:S02]  /*170b0*/  IADD3 R13, -R20, R7.reuse, RZ ;  /* 0x00000007140d7210 */ /* 0x080fe40007ffe1ff */
[----:B------:R-:W-:Y:S02]  /*170c0*/  IADD3 R7, -R14, R7, RZ ;  /* 0x000000070e077210 */ /* 0x000fe40007ffe1ff */
[----:B------:R-:W-:Y:S02]  /*170d0*/  SHF.R.S32.HI R14, RZ, 0x3, R6 ;  /* 0x00000003ff0e7819 */ /* 0x000fe40000011406 */
[----:B------:R-:W-:-:S02]  /*170e0*/  LEA.HI R18, R18, R15, RZ, 0x3 ;  /* 0x0000000f12127211 */ /* 0x000fc400078f18ff */
[----:B------:R-:W-:Y:S02]  /*170f0*/  FSETP.NE.FTZ.AND P3, PT, R11, RZ, PT ;  /* 0x000000ff0b00720b */ /* 0x000fe40003f75000 */
[----:B------:R-:W-:Y:S02]  /*17100*/  ISETP.GE.AND P0, PT, R14, UR6, PT ;  /* 0x000000060e007c0c */ /* 0x000fe4000bf06270 */
[----:B------:R-:W-:Y:S02]  /*17110*/  LOP3.LUT R14, R18, 0xfffffff8, RZ, 0xc0, !PT ;  /* 0xfffffff8120e7812 */ /* 0x000fe400078ec0ff */
[----:B------:R-:W-:Y:S01]  /*17120*/  SHF.R.S32.HI R8, RZ, 0x5, R8 ;  /* 0x00000005ff087819 */ /* 0x000fe20000011408 */
[C---:B-1----:R-:W-:Y:S01]  /*17130*/  FMUL.FTZ R192, R16.reuse, R192 ;  /* 0x000000c010c07220 */ /* 0x042fe20000410000 */
[----:B------:R-:W-:Y:S01]  /*17140*/  IADD3 R14, R15, -R14, RZ ;  /* 0x8000000e0f0e7210 */ /* 0x000fe20007ffe0ff */
[----:B------:R-:W-:Y:S01]  /*17150*/  FMUL.FTZ R193, R16, R193 ;  /* 0x000000c110c17220 */ /* 0x000fe20000410000 */
[----:B------:R-:W-:Y:S01]  /*17160*/  LEA R15, R8, R13, 0x9 ;  /* 0x0000000d080f7211 */ /* 0x000fe200078e48ff */
        /* <DEDUP_REMOVED lines=30> */
[----:B------:R-:W1:Y:S01]  /*17350*/  @P6 LDC R13, c[0x0][0x2e8] ;  /* 0x0000ba00ff0d6b82 */ /* 0x000e620000000800 */
[----:B------:R-:W-:Y:S01]  /*17360*/  SHF.L.U32 R16, R14, 0x6, RZ ;  /* 0x000000060e107819 */ /* 0x000fe200000006ff */
[----:B------:R-:W2:Y:S01]  /*17370*/  @P3 MUFU.RCP R17, R11 ;  /* 0x0000000b00113308 */ /* 0x000ea20000001000 */
[----:B------:R-:W-:-:S02]  /*17380*/  SHF.R.S32.HI R4, RZ, 0x1f, R19 ;  /* 0x0000001fff047819 */ /* 0x000fc40000011413 */
[----:B------:R-:W-:Y:S02]  /*17390*/  R2P PR, R14, 0x6 ;  /* 0x000000060e007804 */ /* 0x000fe40000000000 */
[----:B------:R-:W-:Y:S02]  /*173a0*/  LOP3.LUT R16, R16, 0x1c0, RZ, 0xc0, !PT ;  /* 0x000001c010107812 */ /* 0x000fe400078ec0ff */
[----:B------:R-:W-:Y:S02]  /*173b0*/  PLOP3.LUT P5, PT, PT, PT, UP0, 0x80, 0x0 ;  /* 0x000000000000781c */ /* 0x000fe40003faf008 */
[----:B------:R-:W-:Y:S02]  /*173c0*/  LEA.HI R5, R4, R19, RZ, 0x3 ;  /* 0x0000001304057211 */ /* 0x000fe400078f18ff */
[----:B------:R-:W-:Y:S02]  /*173d0*/  LEA.HI R16, R16, R16, RZ, 0x1d ;  /* 0x0000001010107211 */ /* 0x000fe400078fe8ff */
[----:B------:R-:W-:-:S02]  /*173e0*/  LOP3.LUT R4, R5, 0xfffffff8, RZ, 0xc0, !PT ;  /* 0xfffffff805047812 */ /* 0x000fc400078ec0ff */
[----:B------:R-:W-:Y:S02]  /*173f0*/  LEA R16, R15, R16, 0x1 ;  /* 0x000000100f107211 */ /* 0x000fe400078e08ff */
[----:B------:R-:W-:Y:S01]  /*17400*/  IADD3 R4, -R4, R19, RZ ;  /* 0x0000001304047210 */ /* 0x000fe20007ffe1ff */
[C---:B--2---:R-:W-:Y:S01]  /*17410*/  FMUL.FTZ R194, R17.reuse, R194 ;  /* 0x000000c211c27220 */ /* 0x044fe20000410000 */
[----:B------:R-:W-:Y:S01]  /*17420*/  LOP3.LUT R18, R14, 0x1, RZ, 0xc0, !PT ;  /* 0x000000010e127812 */ /* 0x000fe200078ec0ff */
[----:B------:R2:W3:Y:S01]  /*17430*/  @P6 MUFU.LG2 R19, R12 ;  /* 0x0000000c00136308 */ /* 0x0004e20000000c00 */
        /* <DEDUP_REMOVED lines=8> */
[----:B------:R-:W-:Y:S01]  /*174c0*/  FMUL.FTZ R83, R17, R83 ;  /* 0x0000005311537220 */ /* 0x000fe20000410000 */
[----:B------:R-:W-:-:S02]  /*174d0*/  ISETP.NE.U32.AND P4, PT, R18, 0x1, PT ;  /* 0x000000011200780c */ /* 0x000fc40003f85070 */
[----:B------:R-:W-:Y:S02]  /*174e0*/  SEL R15, R15, 0xffffffe0, !P1 ;  /* 0xffffffe00f0f7807 */ /* 0x000fe40004800000 */
[----:B------:R-:W-:Y:S02]  /*174f0*/  SEL R14, R14, 0xffffffc0, !P2 ;  /* 0xffffffc00e0e7807 */ /* 0x000fe40005000000 */
[----:B--2---:R-:W-:Y:S01]  /*17500*/  LEA R12, R16, UR4, 0x1 ;  /* 0x00000004100c7c11 */ /* 0x004fe2000f8e08ff */
[----:B---3--:R-:W-:Y:S06]  /*17510*/  @P5 BRA `(.L_x_432) ;  /* 0x00000000001c5947 */ /* 0x008fec0003800000 */
[----:B------:R-:W2:Y:S01]  /*17520*/  S2UR UR9, SR_CTAID.Y ;  /* 0x00000000000979c3 */ /* 0x000ea20000002600 */
[----:B------:R-:W-:Y:S01]  /*17530*/  ULDC.64 UR4, c[0x0][0x290] ;  /* 0x0000a40000047ab9 */ /* 0x000fe20000000a00 */
[----:B--2---:R-:W-:Y:S02]  /*17540*/  USHF.R.S32.HI UR8, URZ, 0x1f, UR9 ;  /* 0x0000001f3f087899 */ /* 0x004fe40008011409 */
[----:B------:R-:W-:Y:S02]  /*17550*/  UIMAD.WIDE.U32 UR10, UR9, UR4, URZ ;  /* 0x00000004090a72a5 */ /* 0x000fe4000f8e003f */
[----:B------:R-:W-:-:S04]  /*17560*/  UIMAD UR8, UR8, UR4, URZ ;  /* 0x00000004080872a4 */ /* 0x000fc8000f8e023f */
[----:B------:R-:W-:-:S04]  /*17570*/  UIMAD UR8, UR9, UR5, UR8 ;  /* 0x00000005090872a4 */ /* 0x000fc8000f8e0208 */
[----:B------:R-:W-:-:S12]  /*17580*/  UIADD3 UR8, UR11, UR8, URZ ;  /* 0x000000080b087290 */ /* 0x000fd8000fffe03f */
.L_x_432:
        /* <DEDUP_REMOVED lines=24> */
.L_x_433:
        /* <DEDUP_REMOVED lines=11> */
[----:B------:R-:W-:Y:S01]  /*177c0*/  FMUL.FTZ R130, R17, R130 ;  /* 0x0000008211827220 */ /* 0x000fe20000410000 */
[----:B------:R-:W-:Y:S01]  /*177d0*/  F2FP.BF16.F32.PACK_AB R193, R193, R192 ;  /* 0x000000c0c1c1723e */ /* 0x000fe200000010ff */
[----:B------:R-:W-:Y:S01]  /*177e0*/  FMUL.FTZ R131, R17, R131 ;  /* 0x0000008311837220 */ /* 0x000fe20000410000 */
[----:B------:R-:W-:Y:S01]  /*177f0*/  @!P1 PLOP3.LUT P4, PT, P2, PT, PT, 0x80, 0x0 ;  /* 0x000000000000981c */ /* 0x000fe2000178f070 */
[----:B------:R-:W1:Y:S01]  /*17800*/  @P5 MUFU.RCP R20, R10 ;  /* 0x0000000a00145308 */ /* 0x000e620000001000 */
[----:B------:R-:W-:Y:S01]  /*17810*/  FSETP.NE.FTZ.AND P2, PT, R9, RZ, PT ;  /* 0x000000ff0900720b */ /* 0x000fe20003f55000 */
[----:B------:R-:W-:Y:S01]  /*17820*/  STS [R12], R193 ;  /* 0x000000c10c007388 */ /* 0x000fe20000000800 */
[----:B------:R-:W-:Y:S01]  /*17830*/  F2FP.BF16.F32.PACK_AB R195, R195, R194 ;  /* 0x000000c2c3c3723e */ /* 0x000fe200000010ff */
[----:B------:R-:W-:Y:S01]  /*17840*/  FMUL.FTZ R134, R17, R134 ;  /* 0x0000008611867220 */ /* 0x000fe20000410000 */
[----:B------:R-:W-:Y:S01]  /*17850*/  F2FP.BF16.F32.PACK_AB R180, R181, R180 ;  /* 0x000000b4b5b4723e */ /* 0x000fe200000010ff */
[----:B------:R-:W-:Y:S01]  /*17860*/  FMUL.FTZ R135, R17, R135 ;  /* 0x0000008711877220 */ /* 0x000fe20000410000 */
        /* <DEDUP_REMOVED lines=23> */
[----:B------:R-:W-:Y:S01]  /*179e0*/  FMUL.FTZ R93, R20, R93 ;  /* 0x0000005d145d7220 */ /* 0x000fe20000410000 */
        /* <DEDUP_REMOVED lines=74> */
[----:B------:R-:W-:Y:S01]  /*17e90*/  STS [R15+0x2000], R76 ;  /* 0x0020004c0f007388 */ /* 0x000fe20000000800 */
[----:B------:R-:W-:Y:S01]  /*17ea0*/  IADD3 R29, R15, R14, RZ ;  /* 0x0000000e0f1d7210 */ /* 0x000fe20007ffe0ff */
        /* <DEDUP_REMOVED lines=25> */
[----:B------:R-:W-:Y:S01]  /*18040*/  FMUL.FTZ R163, R17, R163 ;  /* 0x000000a311a37220 */ /* 0x000fe20000410000 */
[----:B------:R-:W-:Y:S01]  /*18050*/  STS [R23+0x2400], R90 ;  /* 0x0024005a17007388 */ /* 0x000fe20000000800 */
[----:B------:R-:W-:Y:S01]  /*18060*/  F2FP.BF16.F32.PACK_AB R132, R133, R132 ;  /* 0x000000848584723e */ /* 0x000fe200000010ff */
[----:B------:R-:W1:Y:S01]  /*18070*/  @!P1 LDC R14, c[0x0][0x2c4] ;  /* 0x0000b100ff0e9b82 */ /* 0x000e620000000800 */
[----:B------:R-:W-:Y:S01]  /*18080*/  F2FP.BF16.F32.PACK_AB R134, R135, R134 ;  /* 0x000000868786723e */ /* 0x000fe200000010ff */
[----:B------:R-:W-:Y:S01]  /*18090*/  STS [R25+0x2000], R92 ;  /* 0x0020005c19007388 */ /* 0x000fe20000000800 */
[C---:B------:R-:W-:Y:S01]  /*180a0*/  FMUL.FTZ R152, R20.reuse, R152 ;  /* 0x0000009814987220 */ /* 0x040fe20000410000 */
[C---:B------:R-:W-:Y:S01]  /*180b0*/  FMUL.FTZ R153, R20.reuse, R153 ;  /* 0x0000009914997220 */ /* 0x040fe20000410000 */
[----:B------:R-:W-:Y:S01]  /*180c0*/  F2FP.BF16.F32.PACK_AB R144, R145, R144 ;  /* 0x000000909190723e */ /* 0x000fe200000010ff */
[----:B------:R-:W-:Y:S01]  /*180d0*/  STS [R25+0x2400], R94 ;  /* 0x0024005e19007388 */ /* 0x000fe20000000800 */
[----:B------:R-:W-:Y:S01]  /*180e0*/  F2FP.BF16.F32.PACK_AB R146, R147, R146 ;  /* 0x000000929392723e */ /* 0x000fe200000010ff */
[C---:B------:R-:W-:Y:S01]  /*180f0*/  FMUL.FTZ R156, R20.reuse, R156 ;  /* 0x0000009c149c7220 */ /* 0x040fe20000410000 */
[C---:B------:R-:W-:Y:S01]  /*18100*/  FMUL.FTZ R157, R20.reuse, R157 ;  /* 0x0000009d149d7220 */ /* 0x040fe20000410000 */
[----:B------:R-:W-:Y:S01]  /*18110*/  STS [R27], R100 ;  /* 0x000000641b007388 */ /* 0x000fe20000000800 */
[----:B------:R-:W-:Y:S01]  /*18120*/  F2FP.BF16.F32.PACK_AB R136, R137, R136 ;  /* 0x000000888988723e */ /* 0x000fe200000010ff */
[----:B------:R-:W-:Y:S01]  /*18130*/  FMUL.FTZ R178, R17, R178 ;  /* 0x000000b211b27220 */ /* 0x000fe20000410000 */
[----:B------:R-:W-:Y:S01]  /*18140*/  F2FP.BF16.F32.PACK_AB R138, R139, R138 ;  /* 0x0000008a8b8a723e */ /* 0x000fe200000010ff */
[----:B------:R-:W-:Y:S01]  /*18150*/  STS [R27+0x400], R102 ;  /* 0x000400661b007388 */ /* 0x000fe20000000800 */
[C---:B------:R-:W-:Y:S01]  /*18160*/  FMUL.FTZ R179, R17.reuse, R179 ;  /* 0x000000b311b37220 */ /* 0x040fe20000410000 */
[----:B------:R-:W-:Y:S01]  /*18170*/  FMUL.FTZ R170, R17, R170 ;  /* 0x000000aa11aa7220 */ /* 0x000fe20000410000 */
        /* <DEDUP_REMOVED lines=16> */
[----:B------:R-:W2:Y:S01]  /*18280*/  @!P1 LDC R31, c[0x0][0x270] ;  /* 0x00009c00ff1f9b82 */ /* 0x000ea20000000800 */
[----:B------:R-:W-:Y:S01]  /*18290*/  STS [R29+0x2000], R108 ;  /* 0x0020006c1d007388 */ /* 0x000fe20000000800 */
[----:B------:R-:W-:Y:S01]  /*182a0*/  F2FP.BF16.F32.PACK_AB R154, R155, R154 ;  /* 0x0000009a9b9a723e */ /* 0x000fe200000010ff */
[----:B------:R-:W3:Y:S01]  /*182b0*/  @P3 MUFU.LG2 R11, R11 ;  /* 0x0000000b000b3308 */ /* 0x000ee20000000c00 */
[----:B------:R-:W-:Y:S01]  /*182c0*/  F2FP.BF16.F32.PACK_AB R156, R157, R156 ;  /* 0x0000009c9d9c723e */ /* 0x000fe200000010ff */
[----:B------:R-:W-:Y:S01]  /*182d0*/  STS [R29+0x2400], R110 ;  /* 0x0024006e1d007388 */ /* 0x000fe20000000800 */
[----:B------:R-:W-:Y:S01]  /*182e0*/  F2FP.BF16.F32.PACK_AB R158, R159, R158 ;  /* 0x0000009e9f9e723e */ /* 0x000fe200000010ff */
[----:B------:R-:W-:Y:S01]  /*182f0*/  BSSY B0, `(.L_x_434) ;  /* 0x000008b000007945 */ /* 0x000fe20003800000 */
[----:B------:R-:W-:Y:S01]  /*18300*/  F2FP.BF16.F32.PACK_AB R176, R177, R176 ;  /* 0x000000b0b1b0723e */ /* 0x000fe200000010ff */
[----:B------:R-:W-:Y:S01]  /*18310*/  STS [R12+0x4000], R117 ;  /* 0x004000750c007388 */ /* 0x000fe20000000800 */
[----:B------:R-:W-:Y:S01]  /*18320*/  F2FP.BF16.F32.PACK_AB R178, R179, R178 ;  /* 0x000000b2b3b2723e */ /* 0x000fe200000010ff */
[----:B-1----:R-:W2:Y:S01]  /*18330*/  @P4 LDC R14, c[0x0][0x2e4] ;  /* 0x0000b900ff0e4b82 */ /* 0x002ea20000000800 */
[----:B------:R-:W-:Y:S01]  /*18340*/  F2FP.BF16.F32.PACK_AB R168, R169, R168 ;  /* 0x000000a8a9a8723e */ /* 0x000fe200000010ff */
[----:B------:R-:W-:Y:S01]  /*18350*/  STS [R12+0x4400], R119 ;  /* 0x004400770c007388 */ /* 0x000fe20000000800 */
[----:B------:R-:W-:Y:S01]  /*18360*/  F2FP.BF16.F32.PACK_AB R17, R17, R170 ;  /* 0x000000aa1111723e */ /* 0x000fe200000010ff */
[----:B------:R-:W-:Y:S01]  /*18370*/  @P5 MUFU.LG2 R10, R10 ;  /* 0x0000000a000a5308 */ /* 0x000fe20000000c00 */
[----:B------:R-:W-:Y:S01]  /*18380*/  F2FP.BF16.F32.PACK_AB R172, R173, R172 ;  /* 0x000000acadac723e */ /* 0x000fe200000010ff */
[----:B------:R-:W-:Y:S01]  /*18390*/  STS [R13+0x4000], R128 ;  /* 0x004000800d007388 */ /* 0x000fe20000000800 */
[----:B------:R-:W-:Y:S01]  /*183a0*/  F2FP.BF16.F32.PACK_AB R174, R175, R174 ;  /* 0x000000aeafae723e */ /* 0x000fe200000010ff */
[----:B------:R-:W1:Y:S01]  /*183b0*/  @P3 LDC R22, c[0x0][0x2e8] ;  /* 0x0000ba00ff163b82 */ /* 0x000e620000000800 */
[----:B------:R-:W-:Y:S01]  /*183c0*/  F2FP.BF16.F32.PACK_AB R164, R165, R164 ;  /* 0x000000a4a5a4723e */ /* 0x000fe200000010ff */
[----:B------:R-:W-:Y:S01]  /*183d0*/  STS [R13+0x4400], R130 ;  /* 0x004400820d007388 */ /* 0x000fe20000000800 */
[----:B------:R-:W-:Y:S01]  /*183e0*/  F2FP.BF16.F32.PACK_AB R166, R167, R166 ;  /* 0x000000a6a7a6723e */ /* 0x000fe200000010ff */
[----:B------:R-:W4:Y:S01]  /*183f0*/  @P2 MUFU.LG2 R9, R9 ;  /* 0x0000000900092308 */ /* 0x000f220000000c00 */
[C---:B------:R-:W-:Y:S01]  /*18400*/  LEA.HI.SX32 R24, R6.reuse, 0x10, 0x1d ;  /* 0x0000001006187811 */ /* 0x040fe200078feaff */
[----:B------:R-:W-:Y:S01]  /*18410*/  STS [R12+0x6000], R121 ;  /* 0x006000790c007388 */ /* 0x000fe20000000800 */
[----:B---3--:R-:W-:Y:S01]  /*18420*/  @P3 FMUL.FTZ R26, R11, 0.69314718246459960938 ;  /* 0x3f3172180b1a3820 */ /* 0x008fe20000410000 */
[----:B------:R-:W-:-:S02]  /*18430*/  LEA.HI.SX32 R6, R6, 0x20, 0x1d ;  /* 0x0000002006067811 */ /* 0x000fc400078feaff */
[----:B------:R-:W-:Y:S01]  /*18440*/  STS [R12+0x6400], R123 ;  /* 0x0064007b0c007388 */ /* 0x000fe20000000800 */
[----:B------:R-:W-:-:S03]  /*18450*/  ISETP.GE.AND P4, PT, R24, UR6, PT ;  /* 0x0000000618007c0c */ /* 0x000fc6000bf86270 */
[----:B------:R-:W-:Y:S04]  /*18460*/  STS [R13+0x6000], R124 ;  /* 0x0060007c0d007388 */ /* 0x000fe80000000800 */
[----:B------:R3:W-:Y:S01]  /*18470*/  STS [R13+0x6400], R126 ;  /* 0x0064007e0d007388 */ /* 0x0007e20000000800 */
[----:B----4-:R-:W-:-:S03]  /*18480*/  @P2 FMUL.FTZ R9, R9, 0.69314718246459960938 ;  /* 0x3f31721809092820 */ /* 0x010fc60000410000 */
[----:B------:R-:W-:Y:S04]  /*18490*/  STS [R21+0x4000], R132 ;  /* 0x0040008415007388 */ /* 0x000fe80000000800 */
[----:B------:R-:W-:Y:S04]  /*184a0*/  STS [R21+0x4400], R134 ;  /* 0x0044008615007388 */ /* 0x000fe80000000800 */
[----:B------:R-:W-:Y:S04]  /*184b0*/  STS [R15+0x4000], R144 ;  /* 0x004000900f007388 */ /* 0x000fe80000000800 */
[----:B------:R-:W-:Y:S04]  /*184c0*/  STS [R15+0x4400], R146 ;  /* 0x004400920f007388 */ /* 0x000fe80000000800 */
[----:B------:R-:W-:Y:S04]  /*184d0*/  STS [R21+0x6000], R136 ;  /* 0x0060008815007388 */ /* 0x000fe80000000800 */
[----:B------:R4:W-:Y:S01]  /*184e0*/  STS [R21+0x6400], R138 ;  /* 0x0064008a15007388 */ /* 0x0009e20000000800 */
[----:B---3--:R-:W3:Y:S03]  /*184f0*/  @P1 LDC.64 R12, c[0x0][0x2c0] ;  /* 0x0000b000ff0c1b82 */ /* 0x008ee60000000a00 */
[----:B------:R-:W-:Y:S04]  /*18500*/  STS [R15+0x6000], R140 ;  /* 0x0060008c0f007388 */ /* 0x000fe80000000800 */
[----:B------:R-:W-:Y:S04]  /*18510*/  STS [R15+0x6400], R142 ;  /* 0x0064008e0f007388 */ /* 0x000fe80000000800 */
[----:B------:R-:W-:Y:S04]  /*18520*/  STS [R23+0x4000], R148 ;  /* 0x0040009417007388 */ /* 0x000fe80000000800 */
[----:B------:R-:W-:Y:S04]  /*18530*/  STS [R23+0x4400], R150 ;  /* 0x0044009617007388 */ /* 0x000fe80000000800 */
[----:B------:R-:W-:Y:S04]  /*18540*/  STS [R25+0x4000], R160 ;  /* 0x004000a019007388 */ /* 0x000fe80000000800 */
[----:B------:R-:W-:Y:S01]  /*18550*/  STS [R25+0x4400], R162 ;  /* 0x004400a219007388 */ /* 0x000fe20000000800 */
[----:B----4-:R-:W-:Y:S01]  /*18560*/  @P1 MOV R21, 0x1 ;  /* 0x0000000100151802 */ /* 0x010fe20000000f00 */
[----:B--2---:R-:W-:-:S02]  /*18570*/  @!P1 IMAD R21, R14, R31, RZ ;  /* 0x0000001f0e159224 */ /* 0x004fc400078e02ff */
[----:B------:R-:W-:Y:S01]  /*18580*/  STS [R23+0x6000], R152 ;  /* 0x0060009817007388 */ /* 0x000fe20000000800 */
[----:B---3--:R-:W-:Y:S01]  /*18590*/  @P1 IMAD R24, R13, R12, RZ ;  /* 0x0000000c0d181224 */ /* 0x008fe200078e02ff */
[----:B------:R-:W-:Y:S01]  /*185a0*/  @!P1 MOV R24, R14 ;  /* 0x0000000e00189202 */ /* 0x000fe20000000f00 */
[----:B------:R-:W-:Y:S01]  /*185b0*/  @P5 FMUL.FTZ R13, R10, 0.69314718246459960938 ;  /* 0x3f3172180a0d5820 */ /* 0x000fe20000410000 */
[----:B------:R2:W-:Y:S01]  /*185c0*/  STS [R23+0x6400], R154 ;  /* 0x0064009a17007388 */ /* 0x0005e20000000800 */
[----:B------:R-:W-:Y:S01]  /*185d0*/  MOV R12, 0x7f800000 ;  /* 0x7f800000000c7802 */ /* 0x000fe20000000f00 */
[----:B-1----:R-:W-:Y:S01]  /*185e0*/  @P3 FFMA.FTZ R12, R3, R22, R26 ;  /* 0x00000016030c3223 */ /* 0x002fe2000001001a */
[----:B------:R-:W-:Y:S01]  /*185f0*/  ISETP.GE.AND P3, PT, R6, UR6, PT ;  /* 0x0000000606007c0c */ /* 0x000fe2000bf66270 */
[----:B------:R-:W-:Y:S01]  /*18600*/  STS [R25+0x6000], R156 ;  /* 0x0060009c19007388 */ /* 0x000fe20000000800 */
[----:B------:R-:W-:-:S03]  /*18610*/  MOV R6, 0x7f800000 ;  /* 0x7f80000000067802 */ /* 0x000fc60000000f00 */
[----:B------:R1:W-:Y:S04]  /*18620*/  STS [R25+0x6400], R158 ;  /* 0x0064009e19007388 */ /* 0x0003e80000000800 */
[----:B------:R-:W-:Y:S04]  /*18630*/  STS [R27+0x4000], R176 ;  /* 0x004000b01b007388 */ /* 0x000fe80000000800 */
[----:B------:R-:W-:Y:S04]  /*18640*/  STS [R27+0x4400], R178 ;  /* 0x004400b21b007388 */ /* 0x000fe80000000800 */
[----:B------:R-:W-:Y:S04]  /*18650*/  STS [R29+0x4000], R168 ;  /* 0x004000a81d007388 */ /* 0x000fe80000000800 */
[----:B------:R3:W-:Y:S01]  /*18660*/  STS [R29+0x4400], R17 ;  /* 0x004400111d007388 */ /* 0x0007e20000000800 */
[----:B--2---:R-:W2:Y:S03]  /*18670*/  @P1 LDC R23, c[0x0][0x2c0] ;  /* 0x0000b000ff171b82 */ /* 0x004ea60000000800 */
[----:B------:R4:W-:Y:S04]  /*18680*/  STS [R27+0x6000], R172 ;  /* 0x006000ac1b007388 */ /* 0x0009e80000000800 */
[----:B------:R4:W-:Y:S01]  /*18690*/  STS [R27+0x6400], R174 ;  /* 0x006400ae1b007388 */ /* 0x0009e20000000800 */
[----:B-1----:R-:W1:Y:S03]  /*186a0*/  @P5 LDC R25, c[0x0][0x2e8] ;  /* 0x0000ba00ff195b82 */ /* 0x002e660000000800 */
[----:B------:R4:W-:Y:S04]  /*186b0*/  STS [R29+0x6000], R164 ;  /* 0x006000a41d007388 */ /* 0x0009e80000000800 */
[----:B------:R4:W-:Y:S01]  /*186c0*/  STS [R29+0x6400], R166 ;  /* 0x006400a61d007388 */ /* 0x0009e20000000800 */
[----:B------:R-:W-:Y:S01]  /*186d0*/  BAR.SYNC.DEFER_BLOCKING 0x0 ;  /* 0x0000000000007b1d */ /* 0x000fe20000010000 */
[----:B------:R-:W-:-:S07]  /*186e0*/  @!P1 IMAD.MOV.U32 R23, RZ, RZ, 0x1 ;  /* 0x00000001ff179424 */ /* 0x000fce00078e00ff */
[----:B---3--:R-:W3:Y:S01]  /*186f0*/  @P2 LDC R17, c[0x0][0x2e8] ;  /* 0x0000ba00ff112b82 */ /* 0x008ee20000000800 */
[----:B------:R-:W4:Y:S01]  /*18700*/  S2R R20, SR_CTAID.Y ;  /* 0x0000000000147919 */ /* 0x000f220000002600 */
[----:B--2---:R-:W-:Y:S01]  /*18710*/  IMAD R11, R23, UR7, RZ ;  /* 0x00000007170b7c24 */ /* 0x004fe2000f8e02ff */
[----:B------:R-:W2:Y:S04]  /*18720*/  S2R R15, SR_CTAID.Z ;  /* 0x00000000000f7919 */ /* 0x000ea80000002700 */
[----:B------:R-:W-:Y:S01]  /*18730*/  SHF.L.U32 R11, R11, 0x7, RZ ;  /* 0x000000070b0b7819 */ /* 0x000fe200000006ff */
[----:B------:R1:W1:Y:S01]  /*18740*/  LDS.128 R32, [R252+0x3800] ;  /* 0x00380000fc207984 */ /* 0x0002620000000c00 */
[----:B---3--:R-:W-:Y:S02]  /*18750*/  @P2 FFMA.FTZ R6, R0, R17, R9 ;  /* 0x0000001100062223 */ /* 0x008fe40000010009 */
[----:B------:R-:W-:-:S02]  /*18760*/  SHF.R.S32.HI R9, RZ, 0x1f, R11 ;  /* 0x0000001fff097819 */ /* 0x000fc4000001140b */
[----:B------:R-:W-:Y:S01]  /*18770*/  SHF.L.U32 R0, R4, 0x3, RZ ;  /* 0x0000000304007819 */ /* 0x000fe200000006ff */
[----:B----4-:R-:W-:-:S05]  /*18780*/  IMAD R20, R20, R21, RZ ;  /* 0x0000001514147224 */ /* 0x010fca00078e02ff */
[----:B------:R-:W-:Y:S02]  /*18790*/  SEL R20, R20, RZ, !P6 ;  /* 0x000000ff14147207 */ /* 0x000fe40007000000 */
[----:B------:R-:W-:-:S03]  /*187a0*/  LOP3.LUT P6, RZ, R7, 0x3, RZ, 0xc0, !PT ;  /* 0x0000000307ff7812 */ /* 0x000fc600078cc0ff */
[----:B--2---:R-:W-:Y:S01]  /*187b0*/  IMAD R3, R15, R24, R20 ;  /* 0x000000180f037224 */ /* 0x004fe200078e0214 */
[----:B------:R-:W-:Y:S02]  /*187c0*/  SHF.R.S32.HI R20, RZ, 0x3, R5 ;  /* 0x00000003ff147819 */ /* 0x000fe40000011405 */
[----:B------:R-:W-:Y:S01]  /*187d0*/  MOV R5, 0x7f800000 ;  /* 0x7f80000000057802 */ /* 0x000fe20000000f00 */
[----:B-1----:R-:W-:Y:S01]  /*187e0*/  @P5 FFMA.FTZ R5, R2, R25, R13 ;  /* 0x0000001902055223 */ /* 0x002fe2000001000d */
[----:B------:R-:W-:-:S04]  /*187f0*/  IADD3 R7, R20, 0x30, RZ ;  /* 0x0000003014077810 */ /* 0x000fc80007ffe0ff */
[----:B------:R-:W-:Y:S02]  /*18800*/  ISETP.GE.AND P1, PT, R7, UR14, PT ;  /* 0x0000000e07007c0c */ /* 0x000fe4000bf26270 */
[--C-:B------:R-:W-:Y:S02]  /*18810*/  IADD3 R7, P5, P2, R11, R18, R3.reuse ;  /* 0x000000120b077210 */ /* 0x100fe40007abe003 */
[----:B------:R-:W-:-:S04]  /*18820*/  SHF.R.S32.HI R18, RZ, 0x1f, R3 ;  /* 0x0000001fff127819 */ /* 0x000fc80000011403 */
[----:B------:R-:W-:Y:S01]  /*18830*/  IADD3.X R10, R9, R19, R18, P5, P2 ;  /* 0x00000013090a7210 */ /* 0x000fe20002fe4412 */
[----:B------:R-:W-:Y:S06]  /*18840*/  @P6 BRA `(.L_x_435) ;  /* 0x0000000000d46947 */ /* 0x000fec0003800000 */
[----:B------:R-:W1:Y:S01]  /*18850*/  S2R R3, SR_TID.X ;  /* 0x0000000000037919 */ /* 0x000e620000002100 */
[----:B------:R-:W-:Y:S02]  /*18860*/  SHF.R.S32.HI R9, RZ, 0x1f, R8 ;  /* 0x0000001fff097819 */ /* 0x000fe40000011408 */
[----:B------:R-:W-:Y:S02]  /*18870*/  P2R R4, PR, RZ, 0x1 ;  /* 0x00000001ff047803 */ /* 0x000fe40000000000 */
[----:B------:R-:W-:Y:S02]  /*18880*/  LEA.HI R9, R9, R8, RZ, 0x2 ;  /* 0x0000000809097211 */ /* 0x000fe400078f10ff */
[----:B------:R-:W-:Y:S02]  /*18890*/  P2R R11, PR, RZ, 0x2 ;  /* 0x00000002ff0b7803 */ /* 0x000fe40000000000 */
[----:B------:R-:W-:Y:S02]  /*188a0*/  LOP3.LUT R9, R9, 0xffffffc, RZ, 0xc0, !PT ;  /* 0x0ffffffc09097812 */ /* 0x000fe400078ec0ff */
[----:B-1----:R-:W-:-:S04]  /*188b0*/  SHF.R.S32.HI R2, RZ, 0x1f, R3 ;  /* 0x0000001fff027819 */ /* 0x002fc80000011403 */
[----:B------:R-:W-:-:S04]  /*188c0*/  LEA.HI R2, R2, R3, RZ, 0x5 ;  /* 0x0000000302027211 */ /* 0x000fc800078f28ff */
[----:B------:R-:W-:-:S05]  /*188d0*/  LOP3.LUT R2, R2, 0xffffffe0, RZ, 0xc0, !PT ;  /* 0xffffffe002027812 */ /* 0x000fca00078ec0ff */
[----:B------:R-:W-:-:S05]  /*188e0*/  IMAD.IADD R2, R3, 0x1, -R2 ;  /* 0x0000000103027824 */ /* 0x000fca00078e0a02 */
[----:B------:R-:W-:-:S04]  /*188f0*/  SHF.R.S32.HI R3, RZ, 0x1f, R2 ;  /* 0x0000001fff037819 */ /* 0x000fc80000011402 */
[----:B------:R-:W-:Y:S01]  /*18900*/  LEA.HI R3, R3, R2, RZ, 0x2 ;  /* 0x0000000203037211 */ /* 0x000fe200078f10ff */
[----:B------:R-:W-:-:S03]  /*18910*/  IMAD.IADD R2, R8, 0x1, -R9 ;  /* 0x0000000108027824 */ /* 0x000fc600078e0a09 */
        /* <DEDUP_REMOVED lines=40> */
.L_x_435:
[----:B------:R-:W-:Y:S05]  /*18ba0*/  BSYNC B0 ;  /* 0x0000000000007941 */ /* 0x000fea0003800000 */
.L_x_434:
[----:B--2---:R1:W5:Y:S01]  /*18bb0*/  LDL R24, [R1+0x20] ;  /* 0x0000200001187983 */ /* 0x0043620000100800 */
[----:B------:R-:W-:Y:S01]  /*18bc0*/  SHF.R.S32.HI R4, RZ, 0x1f, R0 ;  /* 0x0000001fff047819 */ /* 0x000fe20000011400 */
[----:B------:R-:W-:Y:S01]  /*18bd0*/  VIADD R2, R20, 0x50 ;  /* 0x0000005014027836 */ /* 0x000fe20000000000 */
[----:B------:R-:W-:Y:S01]  /*18be0*/  IADD3 R6, P2, R0, UR10, RZ ;  /* 0x0000000a00067c10 */ /* 0x000fe2000ff5e0ff */
[----:B------:R-:W-:Y:S01]  /*18bf0*/  ULDC.64 UR4, c[0x0][0x2a0] ;  /* 0x0000a80000047ab9 */ /* 0x000fe20000000a00 */
[----:B------:R-:W-:Y:S01]  /*18c00*/  SHF.R.S32.HI R5, RZ, 0x1f, R15 ;  /* 0x0000001fff057819 */ /* 0x000fe2000001140f */
[----:B------:R1:W2:Y:S01]  /*18c10*/  LDS.128 R8, [R252] ;  /* 0x00000000fc087984 */ /* 0x0002a20000000c00 */
[----:B------:R-:W-:Y:S01]  /*18c20*/  IADD3.X R7, R4, UR8, RZ, P2, !PT ;  /* 0x0000000804077c10 */ /* 0x000fe200097fe4ff */
[----:B------:R-:W-:Y:S01]  /*18c30*/  VIADD R3, R20, 0x40 ;  /* 0x0000004014037836 */ /* 0x000fe20000000000 */
[----:B------:R-:W-:Y:S01]  /*18c40*/  ISETP.GE.AND P2, PT, R2, UR14, PT ;  /* 0x0000000e02007c0c */ /* 0x000fe2000bf46270 */
[----:B------:R-:W-:Y:S01]  /*18c50*/  IMAD R2, R5, UR4, RZ ;  /* 0x0000000405027c24 */ /* 0x000fe2000f8e02ff */
[----:B------:R-:W-:Y:S01]  /*18c60*/  SHF.R.S32.HI R21, RZ, 0x1f, R20 ;  /* 0x0000001fff157819 */ /* 0x000fe20000011414 */
[----:B------:R-:W-:Y:S01]  /*18c70*/  BSSY B0, `(.L_x_436) ;  /* 0x0000018000007945 */ /* 0x000fe20003800000 */
[----:B------:R-:W-:Y:S01]  /*18c80*/  MOV R13, UR16 ;  /* 0x00000010000d7c02 */ /* 0x000fe20008000f00 */
[----:B------:R-:W-:Y:S01]  /*18c90*/  IMAD R17, R15, UR5, R2 ;  /* 0x000000050f117c24 */ /* 0x000fe2000f8e0202 */
[----:B------:R-:W-:Y:S01]  /*18ca0*/  ISETP.GE.AND P5, PT, R3, UR14, PT ;  /* 0x0000000e03007c0c */ /* 0x000fe2000bfa6270 */
[----:B------:R-:W-:-:S02]  /*18cb0*/  IMAD.WIDE.U32 R14, R15, UR4, R6 ;  /* 0x000000040f0e7c25 */ /* 0x000fc4000f8e0006 */
[----:B------:R1:W3:Y:S02]  /*18cc0*/  LDS.128 R4, [R252+0x4000] ;  /* 0x00400000fc047984 */ /* 0x0002e40000000c00 */
[----:B------:R-:W-:Y:S01]  /*18cd0*/  IMAD.WIDE R12, R13, 0x80, R20 ;  /* 0x000000800d0c7825 */ /* 0x000fe200078e0214 */
[----:B------:R-:W-:-:S03]  /*18ce0*/  IADD3 R17, R15, R17, RZ ;  /* 0x000000110f117210 */ /* 0x000fc60007ffe0ff */
        /* <DEDUP_REMOVED lines=14> */
[----:B--2---:R4:W-:Y:S04]  /*18dd0*/  @!P6 STG.E.128 desc[UR20][R22.64], R8 ;  /* 0x000000081600e986 */ /* 0x0049e8000c101d14 */
[----:B---3--:R4:W-:Y:S02]  /*18de0*/  @!P0 STG.E.128 desc[UR20][R22.64+0x80], R4 ;  /* 0x0000800416008986 */ /* 0x0089e4000c101d14 */
.L_x_437:
[----:B------:R-:W-:Y:S05]  /*18df0*/  BSYNC B0 ;  /* 0x0000000000007941 */ /* 0x000fea0003800000 */
.L_x_436:
[----:B--2-4-:R2:W4:Y:S01]  /*18e00*/  LDS.128 R8, [R252+0x800] ;  /* 0x00080000fc087984 */ /* 0x0145220000000c00 */
[----:B------:R-:W-:Y:S01]  /*18e10*/  BSSY B0, `(.L_x_438) ;  /* 0x0000016000007945 */ /* 0x000fe20003800000 */
[----:B------:R-:W-:Y:S02]  /*18e20*/  ISETP.GE.AND P0, PT, R2, UR14, PT ;  /* 0x0000000e02007c0c */ /* 0x000fe4000bf06270 */
[----:B---3--:R2:W3:Y:S01]  /*18e30*/  LDS.128 R4, [R252+0x4800] ;  /* 0x00480000fc047984 */ /* 0x0084e20000000c00 */
[----:B------:R-:W-:Y:S01]  /*18e40*/  IADD3 R20, R20, 0x70, RZ ;  /* 0x0000007014147810 */ /* 0x000fe20007ffe0ff */
[----:B------:R-:W-:Y:S09]  /*18e50*/  @P4 BRA `(.L_x_439) ;  /* 0x0000000000444947 */ /* 0x000ff20003800000 */
[----:B------:R-:W-:Y:S01]  /*18e60*/  IADD3 R3, P4, R12, 0x10, RZ ;  /* 0x000000100c037810 */ /* 0x000fe20007f9e0ff */
        /* <DEDUP_REMOVED lines=14> */
[----:B----4-:R4:W-:Y:S04]  /*18f50*/  @!P6 STG.E.128 desc[UR20][R22.64], R8 ;  /* 0x000000081600e986 */ /* 0x0109e8000c101d14 */
[----:B---3--:R4:W-:Y:S02]  /*18f60*/  @!P4 STG.E.128 desc[UR20][R22.64+0x80], R4 ;  /* 0x000080041600c986 */ /* 0x0089e4000c101d14 */
.L_x_439:
[----:B------:R-:W-:Y:S05]  /*18f70*/  BSYNC B0 ;  /* 0x0000000000007941 */ /* 0x000fea0003800000 */
.L_x_438:
[----:B----4-:R4:W1:Y:S01]  /*18f80*/  LDS.128 R8, [R252+0x1000] ;  /* 0x00100000fc087984 */ /* 0x0108620000000c00 */
[----:B------:R-:W-:Y:S01]  /*18f90*/  BSSY B0, `(.L_x_440) ;  /* 0x0000015000007945 */ /* 0x000fe20003800000 */
[----:B------:R-:W-:Y:S02]  /*18fa0*/  ISETP.GE.AND P4, PT, R20, UR14, PT ;  /* 0x0000000e14007c0c */ /* 0x000fe4000bf86270 */
[----:B---3--:R4:W3:Y:S01]  /*18fb0*/  LDS.128 R4, [R252+0x5000] ;  /* 0x00500000fc047984 */ /* 0x0088e20000000c00 */
[----:B------:R-:W-:Y:S10]  /*18fc0*/  @P3 BRA `(.L_x_441) ;  /* 0x0000000000443947 */ /* 0x000ff40003800000 */
        /* <DEDUP_REMOVED lines=16> */
[----:B---3--:R1:W-:Y:S02]  /*190d0*/  @!P3 STG.E.128 desc[UR20][R20.64+0x80], R4 ;  /* 0x000080041400b986 */ /* 0x0083e4000c101d14 */
.L_x_441:
[----:B------:R-:W-:Y:S05]  /*190e0*/  BSYNC B0 ;  /* 0x0000000000007941 */ /* 0x000fea0003800000 */
.L_x_440:
[----:B-1----:R1:W1:Y:S01]  /*190f0*/  LDS.128 R8, [R252+0x1800] ;  /* 0x00180000fc087984 */ /* 0x0022620000000c00 */
[----:B------:R-:W-:Y:S03]  /*19100*/  BSSY B0, `(.L_x_442) ;  /* 0x0000014000007945 */ /* 0x000fe60003800000 */
[----:B---3--:R3:W1:Y:S01]  /*19110*/  LDS.128 R4, [R252+0x5800] ;  /* 0x00580000fc047984 */ /* 0x0086620000000c00 */
        /* <DEDUP_REMOVED lines=18> */
.L_x_443:
[----:B------:R-:W-:Y:S05]  /*19240*/  BSYNC B0 ;  /* 0x0000000000007941 */ /* 0x000fea0003800000 */
.L_x_442:
[----:B-1----:R1:W1:Y:S01]  /*19250*/  LDS.128 R8, [R252+0x2000] ;  /* 0x00200000fc087984 */ /* 0x0022620000000c00 */
[----:B------:R-:W-:Y:S03]  /*19260*/  BSSY B0, `(.L_x_444) ;  /* 0x0000014000007945 */ /* 0x000fe60003800000 */
[----:B------:R1:W1:Y:S01]  /*19270*/  LDS.128 R4, [R252+0x6000] ;  /* 0x00600000fc047984 */ /* 0x0002620000000c00 */
        /* <DEDUP_REMOVED lines=18> */
.L_x_445:
[----:B------:R-:W-:Y:S05]  /*193a0*/  BSYNC B0 ;  /* 0x0000000000007941 */ /* 0x000fea0003800000 */
.L_x_444:
        /* <DEDUP_REMOVED lines=21> */
.L_x_447:
[----:B------:R-:W-:Y:S05]  /*19500*/  BSYNC B0 ;  /* 0x0000000000007941 */ /* 0x000fea0003800000 */
.L_x_446:
        /* <DEDUP_REMOVED lines=21> */
.L_x_449:
[----:B------:R-:W-:Y:S05]  /*19660*/  BSYNC B0 ;  /* 0x0000000000007941 */ /* 0x000fea0003800000 */
.L_x_448:
        /* <DEDUP_REMOVED lines=21> */
.L_x_382:
[----:B------:R-:W-:Y:S01]  /*197c0*/  UISETP.NE.AND UP0, UPT, UR15, -0x1, UPT ;  /* 0xffffffff0f00788c */ /* 0x000fe2000bf05270 */
[----:B------:R-:W-:Y:S01]  /*197d0*/  SHF.R.S32.HI R3, RZ, 0x1f, R132 ;  /* 0x0000001fff037819 */ /* 0x000fe20000011484 */
[----:B------:R-:W-:Y:S01]  /*197e0*/  ULDC.U8 UR8, c[0x0][0x3d9] ;  /* 0x0000f64000087ab9 */ /* 0x000fe20000000000 */
[----:B------:R-:W-:Y:S01]  /*197f0*/  UIADD3 UR17, -UR25, UR17, URZ ;  /* 0x0000001119117290 */ /* 0x000fe2000fffe13f */
[----:B------:R-:W-:Y:S01]  /*19800*/  IMAD.U32 R17, RZ, RZ, UR16 ;  /* 0x00000010ff117e24 */ /* 0x000fe2000f8e00ff */
[----:B------:R-:W-:Y:S01]  /*19810*/  UISETP.NE.AND UP2, UPT, UR8, URZ, UPT ;  /* 0x0000003f0800728c */ /* 0x000fe2000bf45270 */
[----:B------:R-:W-:Y:S01]  /*19820*/  LEA.HI R18, R3, R132, RZ, 0x3 ;  /* 0x0000008403127211 */ /* 0x000fe200078f18ff */
[----:B------:R-:W-:Y:S01]  /*19830*/  UMOV UR18, URZ ;  /* 0x0000003f00127c82 */ /* 0x000fe20008000000 */
[----:B------:R-:W-:Y:S01]  /*19840*/  UMOV UR19, URZ ;  /* 0x0000003f00137c82 */ /* 0x000fe20008000000 */
[----:B------:R-:W-:Y:S01]  /*19850*/  BSSY B0, `(.L_x_450) ;  /* 0x000004e000007945 */ /* 0x000fe20003800000 */
        /* <DEDUP_REMOVED lines=17> */
[----:B------:R-:W-:Y:S01]  /*19970*/  ULDC.U8 UR11, c[0x0][0x3d8] ;  /* 0x0000f600000b7ab9 */ /* 0x000fe20000000000 */
[----:B------:R-:W-:Y:S01]  /*19980*/  @!UP0 UMOV UR10, UR12 ;  /* 0x0000000c000a8c82 */ /* 0x000fe20008000000 */
[----:B------:R-:W-:Y:S01]  /*19990*/  UISETP.NE.AND UP0, UPT, UR11, URZ, !UP2 ;  /* 0x0000003f0b00728c */ /* 0x000fe2000d705270 */
[C---:B------:R-:W-:Y:S01]  /*199a0*/  IADD3 R2, P0, R9.reuse, UR10, RZ ;  /* 0x0000000a09027c10 */ /* 0x040fe2000ff1e0ff */
[----:B------:R-:W-:Y:S01]  /*199b0*/  UISETP.NE.AND UP3, UPT, UR11, URZ, UPT ;  /* 0x0000003f0b00728c */ /* 0x000fe2000bf65270 */
[----:B------:R-:W-:Y:S01]  /*199c0*/  VIADD R5, R18, 0x30 ;  /* 0x0000003012057836 */ /* 0x000fe20000000000 */
[----:B------:R-:W-:Y:S01]  /*199d0*/  @UP2 ULDC.64 UR4, c[0x0][0x2c0] ;  /* 0x0000b00000042ab9 */ /* 0x000fe20000000a00 */
[----:B------:R-:W-:Y:S01]  /*199e0*/  USHF.R.S32.HI UR9, URZ, 0x1f, UR26 ;  /* 0x0000001f3f097899 */ /* 0x000fe2000801141a */
[----:B------:R-:W-:Y:S01]  /*199f0*/  LEA.HI.X.SX32 R3, R9, UR7, 0x1, P0 ;  /* 0x0000000709037c11 */ /* 0x000fe200080f0eff */
[----:B------:R-:W-:Y:S01]  /*19a00*/  UISETP.NE.OR UP3, UPT, UR8, URZ, !UP3 ;  /* 0x0000003f0800728c */ /* 0x000fe2000df65670 */
[----:B------:R-:W-:Y:S01]  /*19a10*/  ISETP.NE.AND P1, PT, R132, RZ, PT ;  /* 0x000000ff8400720c */ /* 0x000fe20003f25270 */
[----:B------:R-:W-:Y:S01]  /*19a20*/  @UP2 UIMAD UR14, UR5, UR4, URZ ;  /* 0x00000004050e22a4 */ /* 0x000fe2000f8e023f */
[----:B------:R-:W-:Y:S01]  /*19a30*/  ISETP.GE.AND P0, PT, R7, UR17, PT ;  /* 0x0000001107007c0c */ /* 0x000fe2000bf06270 */
[----:B------:R-:W-:Y:S01]  /*19a40*/  UISETP.NE.OR UP1, UPT, UR15, -0x1, UP3 ;  /* 0xffffffff0f00788c */ /* 0x000fe20009f25670 */
[----:B------:R-:W-:Y:S01]  /*19a50*/  ISETP.GE.AND P3, PT, R6, UR17, PT ;  /* 0x0000001106007c0c */ /* 0x000fe2000bf66270 */
        /* <DEDUP_REMOVED lines=13> */
[----:B------:R-:W-:Y:S01]  /*19b30*/  IMAD.WIDE R16, R17, 0x80, R18 ;  /* 0x0000008011107825 */ /* 0x000fe200078e0212 */
[----:B------:R-:W-:Y:S01]  /*19b40*/  @!UP1 UIMAD UR15, UR24, UR7, URZ ;  /* 0x00000007180f92a4 */ /* 0x000fe2000f8e023f */
[----:B------:R-:W-:Y:S01]  /*19b50*/  @UP2 ULDC UR9, c[0x0][0x2c0] ;  /* 0x0000b00000092ab9 */ /* 0x000fe20000000800 */
[----:B------:R-:W-:Y:S01]  /*19b60*/  USEL UR8, UR8, URZ, UP3 ;  /* 0x0000003f08087287 */ /* 0x000fe20009800000 */
[----:B------:R-:W-:Y:S01]  /*19b70*/  VIADD R15, R13, UR5 ;  /* 0x000000050d0f7c36 */ /* 0x000fe20008000000 */
[----:B------:R-:W-:Y:S01]  /*19b80*/  @!UP2 UMOV UR9, 0x1 ;  /* 0x000000010009a882 */ /* 0x000fe20000000000 */
[----:B------:R-:W-:Y:S01]  /*19b90*/  @!UP2 UMOV UR14, UR4 ;  /* 0x00000004000eac82 */ /* 0x000fe20008000000 */
[----:B------:R-:W-:Y:S01]  /*19ba0*/  UIMAD UR6, UR25, UR9, URZ ;  /* 0x00000009190672a4 */ /* 0x000fe2000f8e023f */
[----:B------:R-:W-:Y:S01]  /*19bb0*/  VIADD R4, R18, 0x40 ;  /* 0x0000004012047836 */ /* 0x000fe20000000000 */
[----:B------:R-:W-:Y:S01]  /*19bc0*/  UIMAD UR14, UR26, UR14, UR8 ;  /* 0x0000000e1a0e72a4 */ /* 0x000fe2000f8e0208 */
[----:B------:R-:W-:Y:S01]  /*19bd0*/  VIADD R8, R9, 0x40 ;  /* 0x0000004009087836 */ /* 0x000fe20000000000 */
[----:B------:R-:W-:Y:S01]  /*19be0*/  @!UP3 UMOV UR18, UR15 ;  /* 0x0000000f0012bc82 */ /* 0x000fe20008000000 */
[----:B------:R-:W-:-:S02]  /*19bf0*/  USHF.R.S32.HI UR4, URZ, 0x1f, UR6 ;  /* 0x0000001f3f047899 */ /* 0x000fc40008011406 */
[----:B------:R-:W-:Y:S02]  /*19c00*/  @!UP3 USHF.R.S32.HI UR19, URZ, 0x1f, UR15 ;  /* 0x0000001f3f13b899 */ /* 0x000fe4000801140f */
[----:B------:R-:W-:Y:S02]  /*19c10*/  USHF.R.S32.HI UR7, URZ, 0x1f, UR14 ;  /* 0x0000001f3f077899 */ /* 0x000fe4000801140e */
        /* <DEDUP_REMOVED lines=17> */
.L_x_451:
[----:B------:R-:W-:Y:S05]  /*19d30*/  BSYNC B0 ;  /* 0x0000000000007941 */ /* 0x000fea0003800000 */
.L_x_450:
        /* <DEDUP_REMOVED lines=21> */
.L_x_453:
[----:B------:R-:W-:Y:S05]  /*19e90*/  BSYNC B0 ;  /* 0x0000000000007941 */ /* 0x000fea0003800000 */
.L_x_452:
        /* <DEDUP_REMOVED lines=21> */
.L_x_455:
[----:B------:R-:W-:Y:S05]  /*19ff0*/  BSYNC B0 ;  /* 0x0000000000007941 */ /* 0x000fea0003800000 */
.L_x_454:
        /* <DEDUP_REMOVED lines=21> */
.L_x_457:
[----:B------:R-:W-:Y:S05]  /*1a150*/  BSYNC B0 ;  /* 0x0000000000007941 */ /* 0x000fea0003800000 */
.L_x_456:
        /* <DEDUP_REMOVED lines=20> */
.L_x_459:
[----:B------:R-:W-:Y:S05]  /*1a2a0*/  BSYNC B0 ;  /* 0x0000000000007941 */ /* 0x000fea0003800000 */
.L_x_458:
        /* <DEDUP_REMOVED lines=20> */
.L_x_461:
[----:B------:R-:W-:Y:S05]  /*1a3f0*/  BSYNC B0 ;  /* 0x0000000000007941 */ /* 0x000fea0003800000 */
.L_x_460:
        /* <DEDUP_REMOVED lines=20> */
.L_x_463:
[----:B------:R-:W-:Y:S05]  /*1a540*/  BSYNC B0 ;  /* 0x0000000000007941 */ /* 0x000fea0003800000 */
.L_x_462:
        /* <DEDUP_REMOVED lines=19> */
.L_x_465:
[----:B------:R-:W-:Y:S05]  /*1a680*/  BSYNC B0 ;  /* 0x0000000000007941 */ /* 0x000fea0003800000 */
.L_x_464:
        /* <DEDUP_REMOVED lines=10> */
.L_x_467:
[----:B------:R-:W-:Y:S05]  /*1a730*/  BSYNC B0 ;  /* 0x0000000000007941 */ /* 0x000fea0003800000 */
.L_x_466:
        /* <DEDUP_REMOVED lines=15> */
.L_x_469:
[----:B------:R-:W-:Y:S05]  /*1a830*/  BSYNC B0 ;  /* 0x0000000000007941 */ /* 0x000fea0003800000 */
.L_x_468:
        /* <DEDUP_REMOVED lines=10> */
.L_x_471:
[----:B------:R-:W-:Y:S05]  /*1a8e0*/  BSYNC B0 ;  /* 0x0000000000007941 */ /* 0x000fea0003800000 */
.L_x_470:
        /* <DEDUP_REMOVED lines=10> */
.L_x_473:
[----:B------:R-:W-:Y:S05]  /*1a990*/  BSYNC B0 ;  /* 0x0000000000007941 */ /* 0x000fea0003800000 */
.L_x_472:
        /* <DEDUP_REMOVED lines=10> */
.L_x_475:
[----:B------:R-:W-:Y:S05]  /*1aa40*/  BSYNC B0 ;  /* 0x0000000000007941 */ /* 0x000fea0003800000 */
.L_x_474:
        /* <DEDUP_REMOVED lines=10> */
.L_x_477:
[----:B------:R-:W-:Y:S05]  /*1aaf0*/  BSYNC B0 ;  /* 0x0000000000007941 */ /* 0x000fea0003800000 */
.L_x_476:
        /* <DEDUP_REMOVED lines=10> */
.L_x_479:
[----:B------:R-:W-:Y:S05]  /*1aba0*/  BSYNC B0 ;  /* 0x0000000000007941 */ /* 0x000fea0003800000 */
.L_x_478:
        /* <DEDUP_REMOVED lines=10> */
.L_x_480:
        /* <DEDUP_REMOVED lines=11> */
.L_x_1743:


//--------------------- .text._ZN5flash16flash_fwd_kernelI23Flash_fwd_kernel_traitsILi128ELi128ELi64ELi4ELb0ELb0EN7cutlass10bfloat16_tE19Flash_kernel_traitsILi128ELi128ELi64ELi4ES3_EELb0ELb1ELb0ELb1ELb0ELb0ELb1ELb0EEEvNS_16Flash_fwd_paramsE --------------------------
	.section	.text._ZN5flash16flash_fwd_kernelI23Flash_fwd_kernel_traitsILi128ELi128ELi64ELi4ELb0ELb0EN7cutlass10bfloat16_tE19Flash_kernel_traitsILi128ELi128ELi64ELi4ES3_EELb0ELb1ELb0ELb1ELb0ELb0ELb1ELb0EEEvNS_16Flash_fwd_paramsE,"ax",@progbits
	.align	128
        .global         _ZN5flash16flash_fwd_kernelI23Flash_fwd_kernel_traitsILi128ELi128ELi64ELi4ELb0ELb0EN7cutlass10bfloat16_tE19Flash_kernel_traitsILi128ELi128ELi64ELi4ES3_EELb0ELb1ELb0ELb1ELb0ELb0ELb1ELb0EEEvNS_16Flash_fwd_paramsE
        .type           _ZN5flash16flash_fwd_kernelI23Flash_fwd_kernel_traitsILi128ELi128ELi64ELi4ELb0ELb0EN7cutlass10bfloat16_tE19Flash_kernel_traitsILi128ELi128ELi64ELi4ES3_EELb0ELb1ELb0ELb1ELb0ELb0ELb1ELb0EEEvNS_16Flash_fwd_paramsE,@function
        .size           _ZN5flash16flash_fwd_kernelI23Flash_fwd_kernel_traitsILi128ELi128ELi64ELi4ELb0ELb0EN7cutlass10bfloat16_tE19Flash_kernel_traitsILi128ELi128ELi64ELi4ES3_EELb0ELb1ELb0ELb1ELb0ELb0ELb1ELb0EEEvNS_16Flash_fwd_paramsE,(.L_x_1744 - _ZN5flash16flash_fwd_kernelI23Flash_fwd_kernel_traitsILi128ELi128ELi64ELi4ELb0ELb0EN7cutlass10bfloat16_tE19Flash_kernel_traitsILi128ELi128ELi64ELi4ES3_EELb0ELb1ELb0ELb1ELb0ELb0ELb1ELb0EEEvNS_16Flash_fwd_paramsE)
        .other          _ZN5flash16flash_fwd_kernelI23Flash_fwd_kernel_traitsILi128ELi128ELi64ELi4ELb0ELb0EN7cutlass10bfloat16_tE19Flash_kernel_traitsILi128ELi128ELi64ELi4ES3_EELb0ELb1ELb0ELb1ELb0ELb0ELb1ELb0EEEvNS_16Flash_fwd_paramsE,@"STO_CUDA_ENTRY STV_DEFAULT"
_ZN5flash16flash_fwd_kernelI23Flash_fwd_kernel_traitsILi128ELi128ELi64ELi4ELb0ELb0EN7cutlass10bfloat16_tE19Flash_kernel_traitsILi128ELi128ELi64ELi4ES3_EELb0ELb1ELb0ELb1ELb0ELb0ELb1ELb0EEEvNS_16Flash_fwd_paramsE:
.text._ZN5flash16flash_fwd_kernelI23Flash_fwd_kernel_traitsILi128ELi128ELi64ELi4ELb0ELb0EN7cutlass10bfloat16_tE19Flash_kernel_traitsILi128ELi128ELi64ELi4ES3_EELb0ELb1ELb0ELb1ELb0ELb0ELb1ELb0EEEvNS_16Flash_fwd_paramsE:
        /* <DEDUP_REMOVED lines=55> */
.L_x_481:
[----:B------:R-:W-:-:S05]  /*0370*/  ULDC UR7, c[0x0][0x2c8] ;  /* 0x0000b20000077ab9 */ /* 0x000fca0000000800 */
.L_x_482:
        /* <DEDUP_REMOVED lines=45> */
[----:B------:R-:W-:Y:S01]  /*0650*/  LEA.HI R26, R27, R181, RZ, 0x4 ;  /* 0x000000b51b1a7211 */ /* 0x000fe200078f20ff */
[----:B------:R-:W-:Y:S01]  /*0660*/  USHF.R.S32.HI UR23, URZ, 0x1f, UR26 ;  /* 0x0000001f3f177899 */ /* 0x000fe2000801141a */
[----:B------:R-:W-:-:S03]  /*0670*/  SHF.R.S32.HI R6, RZ, 0x3, R5 ;  /* 0x00000003ff067819 */ /* 0x000fc60000011405 */
[----:B------:R-:W-:Y:S01]  /*0680*/  PLOP3.LUT P1, PT, PT, PT, UP0, 0x80, 0x0 ;  /* 0x000000000000781c */ /* 0x000fe20003f2f008 */
        /* <DEDUP_REMOVED lines=9> */
[----:B------:R-:W-:Y:S01]  /*0720*/  @!UP1 UIMAD UR7, UR7, UR4, URZ ;  /* 0x00000004070792a4 */ /* 0x000fe2000f8e023f */
[----:B------:R-:W-:Y:S01]  /*0730*/  IMAD.MOV.U32 R7, RZ, RZ, R0 ;  /* 0x000000ffff077224 */ /* 0x000fe200078e0000 */
[----:B------:R-:W-:Y:S02]  /*0740*/  @!UP1 UIMAD.WIDE.U32 UR28, UR24, UR4, URZ ;  /* 0x00000004181c92a5 */ /* 0x000fe4000f8e003f */
[----:B------:R-:W-:Y:S01]  /*0750*/  @!UP1 UIMAD UR5, UR24, UR5, UR7 ;  /* 0x00000005180592a4 */ /* 0x000fe2000f8e0207 */
[----:B------:R-:W1:Y:S01]  /*0760*/  I2F.RP R2, R7 ;  /* 0x0000000700027306 */ /* 0x000e620000209400 */
[----:B--2---:R-:W-:Y:S01]  /*0770*/  IABS R4, R4 ;  /* 0x0000000400047213 */ /* 0x004fe20000000000 */
        /* <DEDUP_REMOVED lines=10> */
[----:B------:R-:W-:-:S04]  /*0820*/  IMAD.HI.U32 R2, R3, R0, R2 ;  /* 0x0000000003027227 */ /* 0x000fc800078e0002 */
[----:B------:R-:W-:Y:S02]  /*0830*/  IMAD.MOV.U32 R3, RZ, RZ, R4 ;  /* 0x000000ffff037224 */ /* 0x000fe400078e0004 */
[----:B------:R-:W-:Y:S02]  /*0840*/  VIADD R4, R6, 0x50 ;  /* 0x0000005006047836 */ /* 0x000fe40000000000 */
[----:B------:R-:W-:-:S03]  /*0850*/  IMAD.HI.U32 R2, R2, R3, RZ ;  /* 0x0000000302027227 */ /* 0x000fc600078e00ff */
[----:B------:R-:W-:Y:S01]  /*0860*/  ISETP.GE.AND P3, PT, R4, UR14, PT ;  /* 0x0000000e04007c0c */ /* 0x000fe2000bf66270 */
[----:B------:R-:W-:-:S04]  /*0870*/  IMAD.MOV R0, RZ, RZ, -R2 ;  /* 0x000000ffff007224 */ /* 0x000fc800078e0a02 */
[----:B------:R-:W-:Y:S02]  /*0880*/  IMAD R0, R7, R0, R3 ;  /* 0x0000000007007224 */ /* 0x000fe400078e0203 */
[----:B------:R-:W-:-:S03]  /*0890*/  VIADD R3, R6, 0x40 ;  /* 0x0000004006037836 */ /* 0x000fc60000000000 */
[----:B------:R-:W-:Y:S02]  /*08a0*/  ISETP.GT.U32.AND P5, PT, R7, R0, PT ;  /* 0x000000000700720c */ /* 0x000fe40003fa4070 */
[----:B------:R-:W-:Y:S01]  /*08b0*/  ISETP.GE.AND P4, PT, R3, UR14, PT ;  /* 0x0000000e03007c0c */ /* 0x000fe2000bf86270 */
[----:B------:R-:W-:-:S05]  /*08c0*/  VIADD R3, R6, 0x60 ;  /* 0x0000006006037836 */ /* 0x000fca0000000000 */
[----:B------:R-:W-:Y:S02]  /*08d0*/  ISETP.GE.AND P0, PT, R3, UR14, PT ;  /* 0x0000000e03007c0c */ /* 0x000fe4000bf06270 */
[----:B------:R-:W-:-:S03]  /*08e0*/  LOP3.LUT R3, R12, UR26, RZ, 0x3c, !PT ;  /* 0x0000001a0c037c12 */ /* 0x000fc6000f8e3cff */
[----:B------:R-:W-:Y:S01]  /*08f0*/  @!P5 IMAD.IADD R0, R0, 0x1, -R7 ;  /* 0x000000010000d824 */ /* 0x000fe200078e0a07 */
[----:B------:R-:W-:Y:S01]  /*0900*/  ISETP.GE.AND P2, PT, R3, RZ, PT ;  /* 0x000000ff0300720c */ /* 0x000fe20003f46270 */
[----:B------:R-:W-:Y:S01]  /*0910*/  @!P5 VIADD R2, R2, 0x1 ;  /* 0x000000010202d836 */ /* 0x000fe20000000000 */
[----:B------:R-:W-:Y:S02]  /*0920*/  LOP3.LUT R3, R26, 0xfffffff0, RZ, 0xc0, !PT ;  /* 0xfffffff01a037812 */ /* 0x000fe400078ec0ff */
[----:B------:R-:W-:Y:S02]  /*0930*/  ISETP.GE.U32.AND P6, PT, R0, R7, PT ;  /* 0x000000070000720c */ /* 0x000fe40003fc6070 */
[----:B------:R-:W-:Y:S01]  /*0940*/  LOP3.LUT R0, R5, 0xfffffff8, RZ, 0xc0, !PT ;  /* 0xfffffff805007812 */ /* 0x000fe200078ec0ff */
[C---:B------:R-:W-:Y:S01]  /*0950*/  IMAD.IADD R3, R181.reuse, 0x1, -R3 ;  /* 0x00000001b5037824 */ /* 0x040fe200078e0a03 */
[----:B------:R-:W-:Y:S02]  /*0960*/  SHF.R.S32.HI R7, RZ, 0x1f, R6 ;  /* 0x0000001fff077819 */ /* 0x000fe40000011406 */
[----:B------:R-:W-:Y:S01]  /*0970*/  ISETP.NE.AND P5, PT, R12, RZ, PT ;  /* 0x000000ff0c00720c */ /* 0x000fe20003fa5270 */
[----:B------:R-:W-:Y:S01]  /*0980*/  IMAD.IADD R21, R181, 0x1, -R0 ;  /* 0x00000001b5157824 */ /* 0x000fe200078e0a00 */
[----:B------:R-:W-:Y:S01]  /*0990*/  SHF.R.S32.HI R5, RZ, 0x1f, R3 ;  /* 0x0000001fff057819 */ /* 0x000fe20000011403 */
[----:B------:R-:W-:-:S02]  /*09a0*/  IMAD.SHL.U32 R0, R6, 0x40, RZ ;  /* 0x0000004006007824 */ /* 0x000fc400078e00ff */
[----:B------:R-:W-:Y:S02]  /*09b0*/  IMAD.SHL.U32 R132, R21, 0x8, RZ ;  /* 0x0000000815847824 */ /* 0x000fe400078e00ff */
[----:B------:R-:W-:Y:S01]  /*09c0*/  IMAD.WIDE R8, R8, 0x80, R6 ;  /* 0x0000008008087825 */ /* 0x000fe200078e0206 */
[----:B------:R-:W-:-:S04]  /*09d0*/  LOP3.LUT R0, R0, 0x1c0, RZ, 0xc0, !PT ;  /* 0x000001c000007812 */ /* 0x000fc800078ec0ff */
[----:B------:R-:W-:Y:S01]  /*09e0*/  LOP3.LUT R4, R0, 0x38, R132, 0xf8, !PT ;  /* 0x0000003800047812 */ /* 0x000fe200078ef884 */
        /* <DEDUP_REMOVED lines=13> */
.L_x_484:
        /* <DEDUP_REMOVED lines=23> */
.L_x_485:
[----:B------:R-:W-:Y:S01]  /*0c30*/  @P6 VIADD R2, R2, 0x1 ;  /* 0x0000000102026836 */ /* 0x000fe20000000000 */
[----:B------:R-:W-:Y:S01]  /*0c40*/  IADD3 R188, R132, 0x40, RZ ;  /* 0x0000004084bc7810 */ /* 0x000fe20007ffe0ff */
[----:B------:R-:W-:Y:S01]  /*0c50*/  IMAD R10, R7, UR8, RZ ;  /* 0x00000008070a7c24 */ /* 0x000fe2000f8e02ff */
[----:B------:R-:W-:Y:S01]  /*0c60*/  ULDC.64 UR4, c[0x0][0x258] ;  /* 0x0000960000047ab9 */ /* 0x000fe20000000a00 */
[C---:B------:R-:W-:Y:S01]  /*0c70*/  IMAD.WIDE.U32 R4, R6.reuse, UR8, R132 ;  /* 0x0000000806047c25 */ /* 0x040fe2000f8e0084 */
[C---:B------:R-:W-:Y:S01]  /*0c80*/  ISETP.GE.AND P6, PT, R6.reuse, UR14, PT ;  /* 0x0000000e06007c0c */ /* 0x040fe2000bfc6270 */
[----:B------:R-:W-:Y:S01]  /*0c90*/  BSSY B0, `(.L_x_486) ;  /* 0x000004a000007945 */ /* 0x000fe20003800000 */
[----:B------:R-:W-:Y:S01]  /*0ca0*/  IADD3 R20, R6, 0x10, RZ ;  /* 0x0000001006147810 */ /* 0x000fe20007ffe0ff */
[----:B------:R-:W-:Y:S01]  /*0cb0*/  IMAD.SHL.U32 R236, R0, 0x8, RZ ;  /* 0x0000000800ec7824 */ /* 0x000fe200078e00ff */
[----:B------:R-:W-:Y:S01]  /*0cc0*/  MOV R0, R2 ;  /* 0x0000000200007202 */ /* 0x000fe20000000f00 */
[----:B------:R-:W-:Y:S01]  /*0cd0*/  IMAD R10, R6, UR9, R10 ;  /* 0x00000009060a7c24 */ /* 0x000fe2000f8e020a */
[----:B------:R-:W-:Y:S01]  /*0ce0*/  LOP3.LUT R2, R24, 0xfffffff8, RZ, 0xc0, !PT ;  /* 0xfffffff818027812 */ /* 0x000fe200078ec0ff */
[----:B------:R-:W-:Y:S01]  /*0cf0*/  IMAD.MOV.U32 R28, RZ, RZ, 0x10 ;  /* 0x00000010ff1c7424 */ /* 0x000fe200078e00ff */
[----:B------:R-:W-:Y:S01]  /*0d00*/  IADD3 R4, P1, R4, UR30, RZ ;  /* 0x0000001e04047c10 */ /* 0x000fe2000ff3e0ff */
[----:B------:R-:W-:Y:S01]  /*0d10*/  @!P2 IMAD.MOV R0, RZ, RZ, -R0 ;  /* 0x000000ffff00a224 */ /* 0x000fe200078e0a00 */
[----:B------:R-:W-:Y:S01]  /*0d20*/  IADD3 R23, R3, -R2, RZ ;  /* 0x8000000203177210 */ /* 0x000fe20007ffe0ff */
[----:B------:R-:W-:Y:S01]  /*0d30*/  IMAD.WIDE.U32 R2, R6, UR6, R132 ;  /* 0x0000000606027c25 */ /* 0x000fe2000f8e0084 */
[----:B------:R-:W-:Y:S01]  /*0d40*/  IADD3.X R5, R5, UR27, R10, P1, !PT ;  /* 0x0000001b05057c10 */ /* 0x000fe20008ffe40a */
[----:B------:R-:W1:Y:S01]  /*0d50*/  S2UR UR27, SR_CgaCtaId ;  /* 0x00000000001b79c3 */ /* 0x000e620000008800 */
[----:B------:R-:W-:Y:S01]  /*0d60*/  LOP3.LUT R236, R11, 0xfffffe00, R236, 0xf8, !PT ;  /* 0xfffffe000bec7812 */ /* 0x000fe200078ef8ec */
[----:B------:R-:W-:Y:S01]  /*0d70*/  IMAD R10, R7, UR6, RZ ;  /* 0x00000006070a7c24 */ /* 0x000fe2000f8e02ff */
[----:B------:R-:W-:Y:S01]  /*0d80*/  IADD3 R2, P2, R2, UR28, RZ ;  /* 0x0000001c02027c10 */ /* 0x000fe2000ff5e0ff */
[----:B------:R-:W-:Y:S01]  /*0d90*/  VIADD R19, R6, 0x20 ;  /* 0x0000002006137836 */ /* 0x000fe20000000000 */
[----:B------:R-:W-:Y:S01]  /*0da0*/  IADD3 R14, P1, R132, UR12, RZ ;  /* 0x0000000c840e7c10 */ /* 0x000fe2000ff3e0ff */
[----:B------:R-:W-:Y:S01]  /*0db0*/  IMAD R11, R6, UR7, R10 ;  /* 0x00000007060b7c24 */ /* 0x000fe2000f8e020a */
[----:B------:R-:W-:Y:S01]  /*0dc0*/  @!P5 LOP3.LUT R0, RZ, R12, RZ, 0x33, !PT ;  /* 0x0000000cff00d212 */ /* 0x000fe200078e33ff */
[----:B------:R-:W-:Y:S01]  /*0dd0*/  IMAD.U32 R12, RZ, RZ, UR4 ;  /* 0x00000004ff0c7e24 */ /* 0x000fe2000f8e00ff */
[----:B------:R-:W-:Y:S01]  /*0de0*/  IADD3.X R15, R133, UR10, RZ, P1, !PT ;  /* 0x0000000a850f7c10 */ /* 0x000fe20008ffe4ff */
[----:B------:R-:W-:Y:S01]  /*0df0*/  ULDC.64 UR10, c[0x0][0x268] ;  /* 0x00009a00000a7ab9 */ /* 0x000fe20000000a00 */
[----:B------:R-:W-:Y:S01]  /*0e00*/  IADD3.X R3, R3, UR13, R11, P2, !PT ;  /* 0x0000000d03037c10 */ /* 0x000fe200097fe40b */
[----:B------:R-:W-:Y:S01]  /*0e10*/  ULDC.64 UR12, c[0x0][0x260] ;  /* 0x00009800000c7ab9 */ /* 0x000fe20000000a00 */
[----:B------:R-:W-:Y:S01]  /*0e20*/  UIMAD UR4, UR23, UR4, URZ ;  /* 0x00000004170472a4 */ /* 0x000fe2000f8e023f */
[----:B------:R-:W-:Y:S01]  /*0e30*/  IMAD.WIDE.U32 R32, R0, UR12, R4 ;  /* 0x0000000c00207c25 */ /* 0x000fe2000f8e0004 */
[----:B------:R-:W-:-:S02]  /*0e40*/  SHF.R.S32.HI R10, RZ, 0x1f, R0 ;  /* 0x0000001fff0a7819 */ /* 0x000fc40000011400 */
[----:B------:R-:W-:Y:S01]  /*0e50*/  UIMAD UR5, UR26, UR5, UR4 ;  /* 0x000000051a0572a4 */ /* 0x000fe2000f8e0204 */
[----:B------:R-:W-:Y:S01]  /*0e60*/  IMAD.WIDE.U32 R30, R0, UR10, R2 ;  /* 0x0000000a001e7c25 */ /* 0x000fe2000f8e0002 */
[----:B------:R2:W-:Y:S01]  /*0e70*/  STL.64 [R1+0x88], R32 ;  /* 0x0000882001007387 */ /* 0x0005e20000100a00 */
[----:B------:R-:W-:Y:S01]  /*0e80*/  ISETP.GE.AND P5, PT, R20, UR14, PT ;  /* 0x0000000e14007c0c */ /* 0x000fe2000bfa6270 */
[----:B------:R-:W-:Y:S01]  /*0e90*/  UMOV UR4, 0x400 ;  /* 0x0000040000047882 */ /* 0x000fe20000000000 */
[----:B------:R-:W-:Y:S01]  /*0ea0*/  IMAD R11, R10, UR12, RZ ;  /* 0x0000000c0a0b7c24 */ /* 0x000fe2000f8e02ff */
[----:B------:R2:W-:Y:S01]  /*0eb0*/  STL.64 [R1+0x58], R30 ;  /* 0x0000581e01007387 */ /* 0x0005e20000100a00 */
[----:B------:R-:W-:Y:S01]  /*0ec0*/  IMAD.WIDE.U32 R14, R12, UR26, R14 ;  /* 0x0000001a0c0e7c25 */ /* 0x000fe2000f8e000e */
[----:B-1----:R-:W-:Y:S01]  /*0ed0*/  ULEA UR4, UR27, UR4, 0x18 ;  /* 0x000000041b047291 */ /* 0x002fe2000f8ec03f */
[----:B------:R-:W-:Y:S01]  /*0ee0*/  R2P PR, R23, 0x6 ;  /* 0x0000000617007804 */ /* 0x000fe20000000000 */
[----:B------:R2:W-:Y:S01]  /*0ef0*/  STL [R1+0x48], R188 ;  /* 0x000048bc01007387 */ /* 0x0005e20000100800 */
[----:B------:R-:W-:Y:S01]  /*0f00*/  IMAD R4, R10, UR10, RZ ;  /* 0x0000000a0a047c24 */ /* 0x000fe2000f8e02ff */
[----:B------:R-:W-:Y:S01]  /*0f10*/  MOV R29, 0x20 ;  /* 0x00000020001d7802 */ /* 0x000fe20000000f00 */
[----:B------:R-:W-:Y:S01]  /*0f20*/  IMAD R22, R0, UR13, R11 ;  /* 0x0000000d00167c24 */ /* 0x000fe2000f8e020b */
[----:B------:R-:W-:Y:S01]  /*0f30*/  SEL R5, R28, 0xfffffff0, !P1 ;  /* 0xfffffff01c057807 */ /* 0x000fe20004800000 */
[----:B------:R-:W-:Y:S01]  /*0f40*/  IMAD R25, R0, UR11, R4 ;  /* 0x0000000b00197c24 */ /* 0x000fe2000f8e0204 */
[----:B------:R-:W-:Y:S01]  /*0f50*/  SEL R3, R29, 0xffffffe0, !P2 ;  /* 0xffffffe01d037807 */ /* 0x000fe20005000000 */
[----:B------:R-:W-:Y:S01]  /*0f60*/  VIADD R11, R15, UR5 ;  /* 0x000000050f0b7c36 */ /* 0x000fe20008000000 */
        /* <DEDUP_REMOVED lines=28> */
.L_x_487:
[----:B------:R-:W-:Y:S05]  /*1130*/  BSYNC B0 ;  /* 0x0000000000007941 */ /* 0x000fea0003800000 */
.L_x_486:
        /* <DEDUP_REMOVED lines=33> */
.L_x_489:
[----:B------:R-:W-:Y:S05]  /*1350*/  BSYNC B0 ;  /* 0x0000000000007941 */ /* 0x000fea0003800000 */
.L_x_488:
        /* <DEDUP_REMOVED lines=34> */
.L_x_491:
[----:B------:R-:W-:Y:S05]  /*1580*/  BSYNC B0 ;  /* 0x0000000000007941 */ /* 0x000fea0003800000 */
.L_x_490:
        /* <DEDUP_REMOVED lines=33> */
.L_x_493:
[----:B------:R-:W-:Y:S05]  /*17a0*/  BSYNC B0 ;  /* 0x0000000000007941 */ /* 0x000fea0003800000 */
.L_x_492:
        /* <DEDUP_REMOVED lines=31> */
.L_x_495:
[----:B------:R-:W-:Y:S05]  /*19a0*/  BSYNC B0 ;  /* 0x0000000000007941 */ /* 0x000fea0003800000 */
.L_x_494:
        /* <DEDUP_REMOVED lines=31> */
.L_x_497:
[----:B------:R-:W-:Y:S05]  /*1ba0*/  BSYNC B0 ;  /* 0x0000000000007941 */ /* 0x000fea0003800000 */
.L_x_496:
        /* <DEDUP_REMOVED lines=31> */
.L_x_499:
[----:B------:R-:W-:Y:S05]  /*1da0*/  BSYNC B0 ;  /* 0x0000000000007941 */ /* 0x000fea0003800000 */
.L_x_498:
[----:B------:R-:W-:Y:S01]  /*1db0*/  USHF.L.U32 UR29, UR8, 0x6, URZ ;  /* 0x00000006081d7899 */ /* 0x000fe2000800063f */
[----:B------:R-:W-:Y:S04]  /*1dc0*/  BSSY B0, `(.L_x_500) ;  /* 0x000001e000007945 */ /* 0x000fe80003800000 */
[----:B------:R-:W-:Y:S05]  /*1dd0*/  @P5 BRA `(.L_x_501) ;  /* 0x0000000000705947 */ /* 0x000fea0003800000 */
        /* <DEDUP_REMOVED lines=28> */
.L_x_501:
[----:B------:R-:W-:Y:S05]  /*1fa0*/  BSYNC B0 ;  /* 0x0000000000007941 */ /* 0x000fea0003800000 */
.L_x_500:
        /* <DEDUP_REMOVED lines=9> */
[----:B-1----:R-:W-:Y:S01]  /*2040*/  IMAD.WIDE.U32 R8, R184, UR28, R186 ;  /* 0x0000001cb8087c25 */ /* 0x002fe2000f8e00ba */
        /* <DEDUP_REMOVED lines=26> */
.L_x_503:
[----:B------:R-:W-:Y:S05]  /*21f0*/  BSYNC B0 ;  /* 0x0000000000007941 */ /* 0x000fea0003800000 */
.L_x_502:
        /* <DEDUP_REMOVED lines=9> */
[----:B-1----:R-:W1:Y:S01]  /*2290*/  @!P1 LDC.64 R12, c[0x0][0x218] ;  /* 0x00008600ff0c9b82 */ /* 0x002e620000000a00 */
        /* <DEDUP_REMOVED lines=16> */
.L_x_505:
[----:B------:R-:W-:Y:S05]  /*23a0*/  BSYNC B0 ;  /* 0x0000000000007941 */ /* 0x000fea0003800000 */
.L_x_504:
        /* <DEDUP_REMOVED lines=27> */
.L_x_507:
[----:B------:R-:W-:Y:S05]  /*2560*/  BSYNC B0 ;  /* 0x0000000000007941 */ /* 0x000fea0003800000 */
.L_x_506:
        /* <DEDUP_REMOVED lines=27> */
.L_x_509:
[----:B------:R-:W-:Y:S05]  /*2720*/  BSYNC B0 ;  /* 0x0000000000007941 */ /* 0x000fea0003800000 */
.L_x_508:
        /* <DEDUP_REMOVED lines=13> */
[----:B------:R-:W-:-:S04]  /*2800*/  DEPBAR.LE SB0, 0x0 ;  /* 0x000080000000791a */ /* 0x000fc80000000000 */
[----:B------:R-:W-:Y:S02]  /*2810*/  @UP1 ULEA UR12, UP0, UR34, UR12, 0x2 ;  /* 0x0000000c220c1291 */ /* 0x000fe4000f80103f */
[----:B------:R-:W-:-:S04]  /*2820*/  @UP1 UIADD3 UR5, UR35, UR5, URZ ;  /* 0x0000000523051290 */ /* 0x000fc8000fffe03f */
[----:B------:R-:W-:Y:S01]  /*2830*/  @UP1 ULEA.HI.X UR13, UR34, UR13, UR5, 0x2, UP0 ;  /* 0x0000000d220d1291 */ /* 0x000fe200080f1405 */
[----:B-1----:R-:W-:Y:S01]  /*2840*/  IMAD.U32 R8, RZ, RZ, UR12 ;  /* 0x0000000cff087e24 */ /* 0x002fe2000f8e00ff */
[----:B------:R-:W-:Y:S01]  /*2850*/  LOP3.LUT R2, R0, 0xffffffe0, RZ, 0xc0, !PT ;  /* 0xffffffe000027812 */ /* 0x000fe200078ec0ff */
[----:B------:R-:W-:-:S03]  /*2860*/  @UP1 ULDC UR5, c[0x0][0x2e8] ;  /* 0x0000ba0000051ab9 */ /* 0x000fc60000000800 */
[----:B------:R-:W-:-:S05]  /*2870*/  IMAD.U32 R9, RZ, RZ, UR13 ;  /* 0x0000000dff097e24 */ /* 0x000fca000f8e00ff */
[----:B------:R1:W5:Y:S01]  /*2880*/  @P1 LDG.E R7, desc[UR20][R8.64] ;  /* 0x0000001408071981 */ /* 0x000362000c1e1900 */
[----:B------:R-:W5:Y:S01]  /*2890*/  @P1 MUFU.RCP R11, UR5 ;  /* 0x00000005000b1d08 */ /* 0x000f620008001000 */
[----:B------:R-:W-:Y:S01]  /*28a0*/  IMAD.IADD R2, R181, 0x1, -R2 ;  /* 0x00000001b5027824 */ /* 0x000fe200078e0a02 */
[----:B------:R-:W-:Y:S01]  /*28b0*/  SHF.R.S32.HI R12, RZ, 0x5, R0 ;  /* 0x00000005ff0c7819 */ /* 0x000fe20000011400 */
[----:B------:R-:W-:Y:S01]  /*28c0*/  IMAD.SHL.U32 R0, R21, 0x40, RZ ;  /* 0x0000004015007824 */ /* 0x000fe200078e00ff */
[C---:B------:R-:W-:Y:S01]  /*28d0*/  ISETP.GE.AND P2, PT, R6.reuse, UR27, PT ;  /* 0x0000001b06007c0c */ /* 0x040fe2000bf46270 */
[----:B------:R-:W-:Y:S01]  /*28e0*/  BAR.SYNC.DEFER_BLOCKING 0x0 ;  /* 0x0000000000007b1d */ /* 0x000fe20000010000 */
[----:B------:R-:W-:Y:S01]  /*28f0*/  SHF.R.S32.HI R4, RZ, 0x1f, R2 ;  /* 0x0000001fff047819 */ /* 0x000fe20000011402 */
[----:B------:R-:W-:Y:S01]  /*2900*/  IMAD.SHL.U32 R6, R6, 0x8, RZ ;  /* 0x0000000806067824 */ /* 0x000fe200078e00ff */
[----:B------:R-:W-:Y:S01]  /*2910*/  LOP3.LUT R0, R0, 0x1c0, RZ, 0xc0, !PT ;  /* 0x000001c000007812 */ /* 0x000fe200078ec0ff */
[----:B------:R-:W-:Y:S01]  /*2920*/  IMAD.IADD R15, R31, 0x1, R25 ;  /* 0x000000011f0f7824 */ /* 0x000fe200078e0219 */
[----:B------:R-:W-:Y:S01]  /*2930*/  LEA.HI R4, R4, R2, RZ, 0x2 ;  /* 0x0000000204047211 */ /* 0x000fe200078f10ff */
[----:B------:R-:W-:Y:S01]  /*2940*/  IMAD.MOV.U32 R14, RZ, RZ, R30 ;  /* 0x000000ffff0e7224 */ /* 0x000fe200078e001e */
[----:B------:R-:W-:Y:S01]  /*2950*/  LEA R10, R12, UR25, 0x4 ;  /* 0x000000190c0a7c11 */ /* 0x000fe2000f8e20ff */
[----:B------:R-:W-:Y:S01]  /*2960*/  USHF.L.U64.HI UR12, UR6, 0x6, UR7 ;  /* 0x00000006060c7899 */ /* 0x000fe20008010207 */
[----:B------:R-:W-:Y:S01]  /*2970*/  SHF.R.S32.HI R4, RZ, 0x2, R4 ;  /* 0x00000002ff047819 */ /* 0x000fe20000011404 */
[----:B------:R-:W-:Y:S01]  /*2980*/  USHF.L.U32 UR13, UR6, 0x6, URZ ;  /* 0x00000006060d7899 */ /* 0x000fe2000800063f */
[----:B------:R2:W-:Y:S01]  /*2990*/  STL.64 [R1+0x38], R14 ;  /* 0x0000380e01007387 */ /* 0x0005e20000100a00 */
[----:B------:R-:W-:Y:S01]  /*29a0*/  UIMAD UR10, UR12, UR28, URZ ;  /* 0x0000001c0c0a72a4 */ /* 0x000fe2000f8e023f */
[----:B------:R-:W-:Y:S01]  /*29b0*/  BSSY B0, `(.L_x_510) ;  /* 0x0000038000007945 */ /* 0x000fe20003800000 */
[----:B------:R-:W-:Y:S01]  /*29c0*/  UMOV UR5, URZ ;  /* 0x0000003f00057c82 */ /* 0x000fe20008000000 */
[----:B------:R-:W-:Y:S01]  /*29d0*/  ISETP.GE.AND P5, PT, R20, UR27, PT ;  /* 0x0000001b14007c0c */ /* 0x000fe2000bfa6270 */
[----:B------:R-:W-:Y:S01]  /*29e0*/  UIMAD UR10, UR33, UR13, UR10 ;  /* 0x0000000d210a72a4 */ /* 0x000fe2000f8e020a */
[----:B------:R-:W-:-:S02]  /*29f0*/  ISETP.GE.AND P4, PT, R19, UR27, PT ;  /* 0x0000001b13007c0c */ /* 0x000fc4000bf86270 */
[----:B-1----:R-:W-:Y:S02]  /*2a00*/  SHF.R.S32.HI R9, RZ, 0x4, R26 ;  /* 0x00000004ff097819 */ /* 0x002fe4000001141a */
[----:B------:R-:W-:Y:S02]  /*2a10*/  ISETP.GE.AND P0, PT, R18, UR27, PT ;  /* 0x0000001b12007c0c */ /* 0x000fe4000bf06270 */
[----:B------:R-:W-:Y:S01]  /*2a20*/  LEA.HI R8, R26, R9, RZ, 0x1 ;  /* 0x000000091a087211 */ /* 0x000fe200078f08ff */
[----:B------:R2:W-:Y:S03]  /*2a30*/  @P2 STS.128 [R236+0xc000], RZ ;  /* 0x00c000ffec002388 */ /* 0x0005e60000000c00 */
[----:B------:R-:W-:Y:S01]  /*2a40*/  LOP3.LUT R2, R8, 0xfffffffe, RZ, 0xc0, !PT ;  /* 0xfffffffe08027812 */ /* 0x000fe200078ec0ff */
[----:B------:R2:W-:Y:S01]  /*2a50*/  @P2 STS.128 [R236+0xe000], RZ ;  /* 0x00e000ffec002388 */ /* 0x0005e20000000c00 */
[----:B------:R-:W-:Y:S01]  /*2a60*/  LOP3.LUT R8, R0, 0x8, R6, 0xf8, !PT ;  /* 0x0000000800087812 */ /* 0x000fe200078ef806 */
[----:B------:R-:W-:Y:S01]  /*2a70*/  IMAD.SHL.U32 R6, R23, 0x40, RZ ;  /* 0x0000004017067824 */ /* 0x000fe200078e00ff */
[----:B------:R-:W-:Y:S01]  /*2a80*/  SHF.R.U32.HI R0, RZ, 0x3, R0 ;  /* 0x00000003ff007819 */ /* 0x000fe20000011600 */
[----:B------:R-:W-:Y:S01]  /*2a90*/  IMAD.IADD R2, R9, 0x1, -R2 ;  /* 0x0000000109027824 */ /* 0x000fe200078e0a02 */
[----:B------:R-:W-:-:S02]  /*2aa0*/  IADD3 R9, R10, 0x1, R4 ;  /* 0x000000010a097810 */ /* 0x000fc40007ffe004 */
[----:B------:R-:W-:Y:S01]  /*2ab0*/  LOP3.LUT R8, R8, R0, RZ, 0x3c, !PT ;  /* 0x0000000008087212 */ /* 0x000fe200078e3cff */
[----:B------:R-:W-:Y:S01]  /*2ac0*/  IMAD.SHL.U32 R4, R2, 0x8, RZ ;  /* 0x0000000802047824 */ /* 0x000fe200078e00ff */
[----:B------:R-:W-:Y:S01]  /*2ad0*/  LOP3.LUT R0, R6, 0x1c0, RZ, 0xc0, !PT ;  /* 0x000001c006007812 */ /* 0x000fe200078ec0ff */
[----:B------:R-:W-:Y:S02]  /*2ae0*/  IMAD.U32 R6, RZ, RZ, UR19 ;  /* 0x00000013ff067e24 */ /* 0x000fe4000f8e00ff */
[----:B------:R-:W-:Y:S01]  /*2af0*/  IMAD R2, R2, 0x200, R8 ;  /* 0x0000020002027824 */ /* 0x000fe200078e0208 */
[----:B------:R-:W-:Y:S01]  /*2b00*/  LOP3.LUT R10, R0, 0x8, R4, 0xf8, !PT ;  /* 0x00000008000a7812 */ /* 0x000fe200078ef804 */
[----:B------:R-:W-:-:S05]  /*2b10*/  IMAD.SHL.U32 R4, R24, 0x40, RZ ;  /* 0x0000004018047824 */ /* 0x000fca00078e00ff */
[----:B------:R-:W-:-:S05]  /*2b20*/  LOP3.LUT R135, R4, 0xfffffe00, RZ, 0xc0, !PT ;  /* 0xfffffe0004877812 */ /* 0x000fca00078ec0ff */
[----:B------:R-:W-:Y:S02]  /*2b30*/  IMAD R4, R12, 0x400, R135 ;  /* 0x000004000c047824 */ /* 0x000fe400078e0287 */
[----:B-----5:R-:W-:Y:S01]  /*2b40*/  @P1 FMUL.FTZ R11, R7, R11 ;  /* 0x0000000b070b1220 */ /* 0x020fe20000410000 */
[----:B------:R-:W-:Y:S02]  /*2b50*/  SHF.R.U32.HI R7, RZ, 0x3, R0 ;  /* 0x00000003ff077819 */ /* 0x000fe40000011600 */
[----:B------:R-:W-:Y:S01]  /*2b60*/  IADD3 R0, R6, -UR17, R9 ;  /* 0x8000001106007c10 */ /* 0x000fe2000fffe009 */
[----:B------:R-:W-:Y:S01]  /*2b70*/  IMAD.U32 R6, RZ, RZ, UR28 ;  /* 0x0000001cff067e24 */ /* 0x000fe2000f8e00ff */
[----:B------:R-:W-:Y:S02]  /*2b80*/  @P1 R2UR UR11, R11 ;  /* 0x000000000b0b12ca */ /* 0x000fe400000e0000 */
[----:B------:R-:W-:Y:S01]  /*2b90*/  LOP3.LUT R180, R10, R7, RZ, 0x3c, !PT ;  /* 0x000000070ab47212 */ /* 0x000fe200078e3cff */
[----:B------:R-:W-:-:S04]  /*2ba0*/  IMAD.WIDE.U32 R6, R6, UR13, R14 ;  /* 0x0000000d06067c25 */ /* 0x000fc8000f8e000e */
[----:B------:R-:W-:Y:S02]  /*2bb0*/  VIADD R9, R7, UR10 ;  /* 0x0000000a07097c36 */ /* 0x000fe40008000000 */
[----:B------:R-:W-:-:S04]  /*2bc0*/  VIADD R134, R0, UR22 ;  /* 0x0000001600867c36 */ /* 0x000fc80008000000 */
[----:B------:R-:W-:Y:S01]  /*2bd0*/  @UP1 UMOV UR5, UR11 ;  /* 0x0000000b00051c82 */ /* 0x000fe20008000000 */
[----:B--2---:R-:W-:Y:S05]  /*2be0*/  @P2 BRA `(.L_x_511) ;  /* 0x0000000000502947 */ /* 0x004fea0003800000 */
        /* <DEDUP_REMOVED lines=20> */
.L_x_511:
[----:B------:R-:W-:Y:S05]  /*2d30*/  BSYNC B0 ;  /* 0x0000000000007941 */ /* 0x000fea0003800000 */
.L_x_510:
        /* <DEDUP_REMOVED lines=12> */
[----:B-12---:R-:W1:Y:S01]  /*2e00*/  @!P2 LDC.64 R10, c[0x0][0x220] ;  /* 0x00008800ff0aab82 */ /* 0x006e620000000a00 */
        /* <DEDUP_REMOVED lines=16> */
.L_x_513:
[----:B------:R-:W-:Y:S05]  /*2f10*/  BSYNC B0 ;  /* 0x0000000000007941 */ /* 0x000fea0003800000 */
.L_x_512:
[----:B------:R1:W-:Y:S01]  /*2f20*/  @P4 STS.128 [R236+0xd000], RZ ;  /* 0x00d000ffec004388 */ /* 0x0003e20000000c00 */
[----:B------:R-:W-:Y:S03]  /*2f30*/  BSSY B0, `(.L_x_514) ;  /* 0x000001c000007945 */ /* 0x000fe60003800000 */
[----:B------:R1:W-:Y:S01]  /*2f40*/  @P4 STS.128 [R236+0xf000], RZ ;  /* 0x00f000ffec004388 */ /* 0x0003e20000000c00 */
[----:B------:R-:W-:Y:S05]  /*2f50*/  @P4 BRA `(.L_x_515) ;  /* 0x0000000000644947 */ /* 0x000fea0003800000 */
[----:B------:R-:W-:Y:S01]  /*2f60*/  ULDC UR10, c[0x0][0x2d0] ;  /* 0x0000b400000a7ab9 */ /* 0x000fe20000000800 */
[----:B------:R-:W-:Y:S01]  /*2f70*/  IMAD.U32 R4, RZ, RZ, UR6 ;  /* 0x00000006ff047e24 */ /* 0x000fe2000f8e00ff */
[----:B------:R-:W-:Y:S01]  /*2f80*/  ISETP.GE.AND P2, PT, R132, UR10, PT ;  /* 0x0000000a84007c0c */ /* 0x000fe2000bf46270 */
[----:B-12---:R-:W-:Y:S01]  /*2f90*/  IMAD.U32 R10, RZ, RZ, UR6 ;  /* 0x00000006ff0a7e24 */ /* 0x006fe2000f8e00ff */
[----:B------:R-:W-:Y:S01]  /*2fa0*/  ISETP.GE.AND P1, PT, R188, UR10, PT ;  /* 0x0000000abc007c0c */ /* 0x000fe2000bf26270 */
[----:B------:R-:W-:Y:S01]  /*2fb0*/  IMAD.U32 R12, RZ, RZ, UR7 ;  /* 0x00000007ff0c7e24 */ /* 0x000fe2000f8e00ff */
        /* <DEDUP_REMOVED lines=19> */
.L_x_515:
[----:B------:R-:W-:Y:S05]  /*30f0*/  BSYNC B0 ;  /* 0x0000000000007941 */ /* 0x000fea0003800000 */
.L_x_514:
        /* <DEDUP_REMOVED lines=34> */
.L_x_517:
[----:B------:R-:W-:Y:S05]  /*3320*/  BSYNC B0 ;  /* 0x0000000000007941 */ /* 0x000fea0003800000 */
.L_x_516:
[----:B------:R-:W-:Y:S01]  /*3330*/  LDSM.16.M88.4 R12, [R232] ;  /* 0x00000000e80c783b */ /* 0x000fe20000000200 */
[----:B------:R-:W-:Y:S01]  /*3340*/  IMAD R233, R5, 0x2, R232 ;  /* 0x0000000205e97824 */ /* 0x000fe200078e02e8 */
[----:B------:R-:W-:Y:S01]  /*3350*/  ULDC UR24, c[0x0][0x39c] ;  /* 0x0000e70000187ab9 */ /* 0x000fe20000000800 */
[--C-:B------:R-:W-:Y:S01]  /*3360*/  IMAD R6, R2, 0x2, R224.reuse ;  /* 0x0000000202067824 */ /* 0x100fe200078e02e0 */
[----:B---34-:R-:W3:Y:S01]  /*3370*/  LDSM.16.M88.4 R16, [R224+0x8000] ;  /* 0x00800000e010783b */ /* 0x018ee20000000200 */
[----:B------:R-:W-:Y:S01]  /*3380*/  IMAD R230, R0, 0x2, R224 ;  /* 0x0000000200e67824 */ /* 0x000fe200078e02e0 */
[----:B------:R-:W-:Y:S01]  /*3390*/  UISETP.GE.AND UP0, UPT, UR18, 0x2, UPT ;  /* 0x000000021200788c */ /* 0x000fe2000bf06270 */
[C---:B------:R-:W-:Y:S01]  /*33a0*/  IMAD R235, R3.reuse, 0x2, R232 ;  /* 0x0000000203eb7824 */ /* 0x040fe200078e02e8 */
[----:B-12---:R-:W1:Y:S01]  /*33b0*/  LDSM.16.M88.4 R8, [R232+0x2000] ;  /* 0x00200000e808783b */ /* 0x006e620000000200 */
[----:B------:R-:W-:Y:S02]  /*33c0*/  VIADD R4, R224, 0x8000 ;  /* 0x00008000e0047836 */ /* 0x000fe40000000000 */
[----:B------:R-:W-:Y:S01]  /*33d0*/  IMAD R234, R3, 0x2, R233 ;  /* 0x0000000203ea7824 */ /* 0x000fe200078e02e9 */
[----:B------:R-:W2:Y:S01]  /*33e0*/  LDSM.16.M88.4 R24, [R224+0x8800] ;  /* 0x00880000e018783b */ /* 0x000ea20000000200 */
[----:B------:R-:W-:Y:S01]  /*33f0*/  IMAD R231, R2, 0x2, R4 ;  /* 0x0000000202e77824 */ /* 0x000fe200078e0204 */
[----:B------:R-:W-:Y:S01]  /*3400*/  MOV R2, UR28 ;  /* 0x0000001c00027c02 */ /* 0x000fe20008000f00 */
[----:B------:R-:W-:Y:S01]  /*3410*/  IMAD.SHL.U32 R181, R181, 0x2, RZ ;  /* 0x00000002b5b57824 */ /* 0x000fe200078e00ff */
[----:B------:R-:W4:Y:S01]  /*3420*/  LDSM.16.M88.4 R32, [R224+0x9000] ;  /* 0x00900000e020783b */ /* 0x000f220000000200 */
[----:B------:R-:W-:-:S03]  /*3430*/  IMAD R229, R0, 0x2, R231 ;  /* 0x0000000200e57824 */ /* 0x000fc600078e02e7 */
[----:B------:R-:W5:Y:S01]  /*3440*/  LDSM.16.M88.4 R28, [R224+0x9800] ;  /* 0x00980000e01c783b */ /* 0x000f620000000200 */
[----:B------:R-:W-:-:S03]  /*3450*/  LOP3.LUT R182, R181, 0x6, RZ, 0xc0, !PT ;  /* 0x00000006b5b67812 */ /* 0x000fc600078ec0ff */
[----:B------:R-:W-:Y:S02]  /*3460*/  LDSM.16.M88.4 R20, [R233] ;  /* 0x00000000e914783b */ /* 0x000fe40000000200 */
[----:B------:R-:W-:Y:S02]  /*3470*/  IMAD R2, R2, 0x40, R182 ;  /* 0x0000004002027824 */ /* 0x000fe400078e02b6 */
[----:B------:R-:W5:Y:S02]  /*3480*/  LDSM.16.M88.4 R40, [R6+0x8000] ;  /* 0x008000000628783b */ /* 0x000f640000000200 */
[----:B------:R-:W-:Y:S02]  /*3490*/  VIADD R4, R2, 0x1 ;  /* 0x0000000102047836 */ /* 0x000fe40000000000 */
[----:B------:R-:W-:Y:S04]  /*34a0*/  LDSM.16.M88.4 R60, [R6+0x8800] ;  /* 0x00880000063c783b */ /* 0x000fe80000000200 */
[----:B------:R-:W-:Y:S04]  /*34b0*/  LDSM.16.M88.4 R72, [R6+0x9000] ;  /* 0x009000000648783b */ /* 0x000fe80000000200 */
[----:B------:R-:W-:Y:S01]  /*34c0*/  LDSM.16.M88.4 R68, [R6+0x9800] ;  /* 0x009800000644783b */ /* 0x000fe20000000200 */
[-C--:B---3--:R-:W-:Y:S03]  /*34d0*/  HMMA.16816.F32.BF16 R36, R12, R16.reuse, RZ ;  /* 0x000000100c24723c */ /* 0x088fe600000418ff */
[----:B------:R-:W-:Y:S04]  /*34e0*/  LDSM.16.M88.4 R64, [R230+0x8000] ;  /* 0x00800000e640783b */ /* 0x000fe80000000200 */
[----:B------:R-:W-:Y:S01]  /*34f0*/  LDSM.16.M88.4 R48, [R229] ;  /* 0x00000000e530783b */ /* 0x000fe20000000200 */
[C---:B-1----:R-:W-:Y:S03]  /*3500*/  HMMA.16816.F32.BF16 R44, R8.reuse, R16, RZ ;  /* 0x00000010082c723c */ /* 0x042fe600000418ff */
[----:B------:R-:W-:Y:S03]  /*3510*/  LDSM.16.M88.4 R168, [R230+0xa000] ;  /* 0x00a00000e6a8783b */ /* 0x000fe60000000200 */
[-C--:B------:R-:W-:Y:S01]  /*3520*/  HMMA.16816.F32.BF16 R88, R8, R18.reuse, RZ ;  /* 0x000000120858723c */ /* 0x080fe200000418ff */
[----:B------:R-:W0:Y:S05]  /*3530*/  LDGDEPBAR ;  /* 0x00000000000079af */ /* 0x000e2a0000000000 */
[----:B------:R-:W-:Y:S01]  /*3540*/  HMMA.16816.F32.BF16 R104, R12, R18, RZ ;  /* 0x000000120c68723c */ /* 0x000fe200000418ff */
[----:B------:R-:W1:Y:S05]  /*3550*/  LDSM.16.M88.4 R16, [R233+0x2000] ;  /* 0x00200000e910783b */ /* 0x000e6a0000000200 */
[C---:B--2---:R-:W-:Y:S06]  /*3560*/  HMMA.16816.F32.BF16 R76, R8.reuse, R24, RZ ;  /* 0x00000018084c723c */ /* 0x044fec00000418ff */
[----:B------:R-:W-:Y:S06]  /*3570*/  HMMA.16816.F32.BF16 R100, R8, R26, RZ ;  /* 0x0000001a0864723c */ /* 0x000fec00000418ff */
[C---:B------:R-:W-:Y:S06]  /*3580*/  HMMA.16816.F32.BF16 R52, R12.reuse, R24, RZ ;  /* 0x000000180c34723c */ /* 0x040fec00000418ff */
[----:B------:R-:W-:Y:S01]  /*3590*/  HMMA.16816.F32.BF16 R108, R12, R26, RZ ;  /* 0x0000001a0c6c723c */ /* 0x000fe200000418ff */
[----:B------:R-:W2:Y:S05]  /*35a0*/  LDSM.16.M88.4 R24, [R235] ;  /* 0x00000000eb18783b */ /* 0x000eaa0000000200 */
[C---:B----4-:R-:W-:Y:S06]  /*35b0*/  HMMA.16816.F32.BF16 R84, R8.reuse, R32, RZ ;  /* 0x000000200854723c */ /* 0x050fec00000418ff */
[C---:B-----5:R-:W-:Y:S06]  /*35c0*/  HMMA.16816.F32.BF16 R80, R8.reuse, R28, RZ ;  /* 0x0000001c0850723c */ /* 0x060fec00000418ff */
[C---:B------:R-:W-:Y:S06]  /*35d0*/  HMMA.16816.F32.BF16 R96, R8.reuse, R34, RZ ;  /* 0x000000220860723c */ /* 0x040fec00000418ff */
[----:B------:R-:W-:Y:S01]  /*35e0*/  HMMA.16816.F32.BF16 R56, R8, R30, RZ ;  /* 0x0000001e0838723c */ /* 0x000fe200000418ff */
[----:B------:R-:W3:Y:S05]  /*35f0*/  LDSM.16.M88.4 R8, [R235+0x2000] ;  /* 0x00200000eb08783b */ /* 0x000eea0000000200 */
[C---:B------:R-:W-:Y:S06]  /*3600*/  HMMA.16816.F32.BF16 R120, R12.reuse, R32, RZ ;  /* 0x000000200c78723c */ /* 0x040fec00000418ff */
[C---:B------:R-:W-:Y:S06]  /*3610*/  HMMA.16816.F32.BF16 R124, R12.reuse, R34, RZ ;  /* 0x000000220c7c723c */ /* 0x040fec00000418ff */
[C---:B------:R-:W-:Y:S06]  /*3620*/  HMMA.16816.F32.BF16 R112, R12.reuse, R28, RZ ;  /* 0x0000001c0c70723c */ /* 0x040fec00000418ff */
[----:B------:R-:W-:Y:S06]  /*3630*/  HMMA.16816.F32.BF16 R116, R12, R30, RZ ;  /* 0x0000001e0c74723c */ /* 0x000fec00000418ff */
[-C--:B------:R-:W-:Y:S01]  /*3640*/  HMMA.16816.F32.BF16 R12, R20, R40.reuse, R36 ;  /* 0x00000028140c723c */ /* 0x080fe20000041824 */
[----:B------:R-:W-:Y:S05]  /*3650*/  LDSM.16.M88.4 R36, [R234+0x2000] ;  /* 0x00200000ea24783b */ /* 0x000fea0000000200 */
[C---:B-1----:R-:W-:Y:S01]  /*3660*/  HMMA.16816.F32.BF16 R92, R16.reuse, R40, R44 ;  /* 0x00000028105c723c */ /* 0x042fe2000004182c */
[----:B------:R-:W1:Y:S05]  /*3670*/  LDSM.16.M88.4 R44, [R234] ;  /* 0x00000000ea2c783b */ /* 0x000e6a0000000200 */
[C---:B------:R-:W-:Y:S06]  /*3680*/  HMMA.16816.F32.BF16 R152, R16.reuse, R60, R76 ;  /* 0x0000003c1098723c */ /* 0x040fec000004184c */
[C---:B------:R-:W-:Y:S01]  /*3690*/  HMMA.16816.F32.BF16 R148, R16.reuse, R72, R84 ;  /* 0x000000481094723c */ /* 0x040fe20000041854 */
[----:B------:R-:W-:Y:S05]  /*36a0*/  LDSM.16.M88.4 R84, [R224+0xa000] ;  /* 0x00a00000e054783b */ /* 0x000fea0000000200 */
[C---:B------:R-:W-:Y:S06]  /*36b0*/  HMMA.16816.F32.BF16 R144, R16.reuse, R68, R80 ;  /* 0x000000441090723c */ /* 0x040fec0000041850 */
[C---:B------:R-:W-:Y:S06]  /*36c0*/  HMMA.16816.F32.BF16 R32, R16.reuse, R42, R88 ;  /* 0x0000002a1020723c */ /* 0x040fec0000041858 */
[C---:B------:R-:W-:Y:S06]  /*36d0*/  HMMA.16816.F32.BF16 R136, R16.reuse, R62, R100 ;  /* 0x0000003e1088723c */ /* 0x040fec0000041864 */
[C---:B------:R-:W-:Y:S06]  /*36e0*/  HMMA.16816.F32.BF16 R128, R16.reuse, R74, R96 ;  /* 0x0000004a1080723c */ /* 0x040fec0000041860 */
[----:B------:R-:W-:Y:S01]  /*36f0*/  HMMA.16816.F32.BF16 R140, R16, R70, R56 ;  /* 0x00000046108c723c */ /* 0x000fe20000041838 */
[----:B------:R-:W-:Y:S05]  /*3700*/  LDSM.16.M88.4 R56, [R230+0x9000] ;  /* 0x00900000e638783b */ /* 0x000fea0000000200 */
[----:B--2---:R-:W-:Y:S01]  /*3710*/  HMMA.16816.F32.BF16 R16, R24, R64, R12 ;  /* 0x000000401810723c */ /* 0x004fe2000004180c */
[----:B------:R-:W-:Y:S05]  /*3720*/  LDSM.16.M88.4 R12, [R230+0x8800] ;  /* 0x00880000e60c783b */ /* 0x000fea0000000200 */
[----:B------:R-:W-:Y:S01]  /*3730*/  HMMA.16816.F32.BF16 R28, R20, R42, R104 ;  /* 0x0000002a141c723c */ /* 0x000fe20000041868 */
[----:B------:R-:W2:Y:S05]  /*3740*/  LDSM.16.M88.4 R40, [R232+0x4000] ;  /* 0x00400000e828783b */ /* 0x000eaa0000000200 */
[----:B---3--:R-:W-:Y:S01]  /*3750*/  HMMA.16816.F32.BF16 R76, R8, R64, R92 ;  /* 0x00000040084c723c */ /* 0x008fe2000004185c */
[----:B------:R-:W-:Y:S05]  /*3760*/  LDSM.16.M88.4 R92, [R6+0xa000] ;  /* 0x00a00000065c783b */ /* 0x000fea0000000200 */
[----:B------:R-:W-:Y:S01]  /*3770*/  HMMA.16816.F32.BF16 R156, R20, R60, R52 ;  /* 0x0000003c149c723c */ /* 0x000fe20000041834 */
[----:B------:R-:W3:Y:S05]  /*3780*/  LDSM.16.M88.4 R52, [R230+0x9800] ;  /* 0x00980000e634783b */ /* 0x000eea0000000200 */
[----:B-1----:R-:W-:Y:S06]  /*3790*/  HMMA.16816.F32.BF16 R16, R44, R48, R16 ;  /* 0x000000302c10723c */ /* 0x002fec0000041810 */
[-C--:B------:R-:W-:Y:S01]  /*37a0*/  HMMA.16816.F32.BF16 R88, R8, R66.reuse, R32 ;  /* 0x000000420858723c */ /* 0x080fe20000041820 */
[----:B------:R-:W1:Y:S05]  /*37b0*/  LDSM.16.M88.4 R32, [R232+0x6000] ;  /* 0x00600000e820783b */ /* 0x000e6a0000000200 */
[----:B------:R-:W-:Y:S01]  /*37c0*/  HMMA.16816.F32.BF16 R80, R24, R66, R28 ;  /* 0x000000421850723c */ /* 0x000fe2000004181c */
[----:B------:R-:W4:Y:S04]  /*37d0*/  LDSM.16.M88.4 R28, [R233+0x4000] ;  /* 0x00400000e91c783b */ /* 0x000f280000000200 */
[----:B------:R-:W-:Y:S01]  /*37e0*/  LDSM.16.M88.4 R64, [R229+0x1000] ;  /* 0x00100000e540783b */ /* 0x000fe20000000200 */
[----:B------:R-:W-:Y:S03]  /*37f0*/  HMMA.16816.F32.BF16 R108, R20, R62, R108 ;  /* 0x0000003e146c723c */ /* 0x000fe6000004186c */
[----:B------:R-:W5:Y:S03]  /*3800*/  LDSM.16.M88.4 R60, [R229+0x800] ;  /* 0x00080000e53c783b */ /* 0x000f660000000200 */
[----:B------:R-:W-:Y:S06]  /*3810*/  HMMA.16816.F32.BF16 R76, R36, R48, R76 ;  /* 0x00000030244c723c */ /* 0x000fec000004184c */
[C---:B------:R-:W-:Y:S06]  /*3820*/  HMMA.16816.F32.BF16 R120, R20.reuse, R72, R120 ;  /* 0x000000481478723c */ /* 0x040fec0000041878 */
[C---:B------:R-:W-:Y:S06]  /*3830*/  HMMA.16816.F32.BF16 R104, R20.reuse, R74, R124 ;  /* 0x0000004a1468723c */ /* 0x040fec000004187c */
[C---:B------:R-:W-:Y:S06]  /*3840*/  HMMA.16816.F32.BF16 R112, R20.reuse, R68, R112 ;  /* 0x000000441470723c */ /* 0x040fec0000041870 */
[----:B------:R-:W-:Y:S01]  /*3850*/  HMMA.16816.F32.BF16 R100, R20, R70, R116 ;  /* 0x000000461464723c */ /* 0x000fe20000041874 */
[----:B------:R-:W5:Y:S04]  /*3860*/  LDSM.16.M88.4 R68, [R229+0x1800] ;  /* 0x00180000e544783b */ /* 0x000f680000000200 */
[----:B------:R-:W5:Y:S01]  /*3870*/  LDSM.16.M88.4 R20, [R233+0x6000] ;  /* 0x00600000e914783b */ /* 0x000f620000000200 */
[----:B--2---:R-:W-:Y:S03]  /*3880*/  HMMA.16816.F32.BF16 R72, R40, R84, R16 ;  /* 0x000000542848723c */ /* 0x004fe60000041810 */
[----:B------:R-:W2:Y:S03]  /*3890*/  LDSM.16.M88.4 R16, [R235+0x4000] ;  /* 0x00400000eb10783b */ /* 0x000ea60000000200 */
[C---:B------:R-:W-:Y:S06]  /*38a0*/  HMMA.16816.F32.BF16 R96, R8.reuse, R12, R152 ;  /* 0x0000000c0860723c */ /* 0x040fec0000041898 */
[C---:B------:R-:W-:Y:S06]  /*38b0*/  HMMA.16816.F32.BF16 R124, R8.reuse, R56, R148 ;  /* 0x00000038087c723c */ /* 0x040fec0000041894 */
[C---:B------:R-:W-:Y:S06]  /*38c0*/  HMMA.16816.F32.BF16 R116, R8.reuse, R14, R136 ;  /* 0x0000000e0874723c */ /* 0x040fec0000041888 */
[C---:B------:R-:W-:Y:S06]  /*38d0*/  HMMA.16816.F32.BF16 R128, R8.reuse, R58, R128 ;  /* 0x0000003a0880723c */ /* 0x040fec0000041880 */
[C---:B---3--:R-:W-:Y:S06]  /*38e0*/  HMMA.16816.F32.BF16 R148, R8.reuse, R52, R144 ;  /* 0x000000340894723c */ /* 0x048fec0000041890 */
[----:B------:R-:W-:Y:S06]  /*38f0*/  HMMA.16816.F32.BF16 R136, R8, R54, R140 ;  /* 0x000000360888723c */ /* 0x000fec000004188c */
[----:B-1----:R-:W-:Y:S06]  /*3900*/  HMMA.16816.F32.BF16 R8, R32, R84, R76 ;  /* 0x000000542008723c */ /* 0x002fec000004184c */
[----:B------:R-:W-:Y:S06]  /*3910*/  HMMA.16816.F32.BF16 R80, R44, R50, R80 ;  /* 0x000000322c50723c */ /* 0x000fec0000041850 */
[C---:B------:R-:W-:Y:S06]  /*3920*/  HMMA.16816.F32.BF16 R152, R24.reuse, R12, R156 ;  /* 0x0000000c1898723c */ /* 0x040fec000004189c */
[C---:B------:R-:W-:Y:S01]  /*3930*/  HMMA.16816.F32.BF16 R140, R24.reuse, R14, R108 ;  /* 0x0000000e188c723c */ /* 0x040fe2000004186c */
[----:B------:R-:W-:Y:S05]  /*3940*/  LDSM.16.M88.4 R12, [R235+0x6000] ;  /* 0x00600000eb0c783b */ /* 0x000fea0000000200 */
[C---:B------:R-:W-:Y:S06]  /*3950*/  HMMA.16816.F32.BF16 R108, R24.reuse, R56, R120 ;  /* 0x00000038186c723c */ /* 0x040fec0000041878 */
[C---:B------:R-:W-:Y:S01]  /*3960*/  HMMA.16816.F32.BF16 R156, R24.reuse, R58, R104 ;  /* 0x0000003a189c723c */ /* 0x040fe20000041868 */
[----:B------:R-:W1:Y:S05]  /*3970*/  LDSM.16.M88.4 R56, [R224+0xa800] ;  /* 0x00a80000e038783b */ /* 0x000e6a0000000200 */
[C---:B------:R-:W-:Y:S06]  /*3980*/  HMMA.16816.F32.BF16 R176, R24.reuse, R52, R112 ;  /* 0x0000003418b0723c */ /* 0x040fec0000041870 */
[----:B------:R-:W-:Y:S01]  /*3990*/  HMMA.16816.F32.BF16 R144, R24, R54, R100 ;  /* 0x000000361890723c */ /* 0x000fe20000041864 */
[----:B------:R-:W3:Y:S04]  /*39a0*/  LDSM.16.M88.4 R52, [R224+0xb000] ;  /* 0x00b00000e034783b */ /* 0x000ee80000000200 */
[----:B------:R-:W-:Y:S01]  /*39b0*/  LDSM.16.M88.4 R24, [R234+0x4000] ;  /* 0x00400000ea18783b */ /* 0x000fe20000000200 */
[----:B------:R-:W-:Y:S03]  /*39c0*/  HMMA.16816.F32.BF16 R172, R36, R50, R88 ;  /* 0x0000003224ac723c */ /* 0x000fe60000041858 */
[----:B------:R-:W3:Y:S03]  /*39d0*/  LDSM.16.M88.4 R48, [R224+0xb800] ;  /* 0x00b80000e030783b */ /* 0x000ee60000000200 */
[----:B----4-:R-:W-:Y:S01]  /*39e0*/  HMMA.16816.F32.BF16 R72, R28, R92, R72 ;  /* 0x0000005c1c48723c */ /* 0x010fe20000041848 */
[----:B------:R-:W-:Y:S05]  /*39f0*/  LDSM.16.M88.4 R100, [R6+0xb800] ;  /* 0x00b800000664783b */ /* 0x000fea0000000200 */
[C---:B-----5:R-:W-:Y:S01]  /*3a00*/  HMMA.16816.F32.BF16 R88, R36.reuse, R60, R96 ;  /* 0x0000003c2458723c */ /* 0x060fe20000041860 */
[----:B------:R-:W4:Y:S05]  /*3a10*/  LDSM.16.M88.4 R96, [R229+0x2000] ;  /* 0x00200000e560783b */ /* 0x000f2a0000000200 */
[C---:B------:R-:W-:Y:S06]  /*3a20*/  HMMA.16816.F32.BF16 R76, R36.reuse, R62, R116 ;  /* 0x0000003e244c723c */ /* 0x040fec0000041874 */
[C---:B------:R-:W-:Y:S06]  /*3a30*/  HMMA.16816.F32.BF16 R104, R36.reuse, R64, R124 ;  /* 0x000000402468723c */ /* 0x040fec000004187c */
[C---:B------:R-:W-:Y:S06]  /*3a40*/  HMMA.16816.F32.BF16 R120, R36.reuse, R66, R128 ;  /* 0x000000422478723c */ /* 0x040fec0000041880 */
[C---:B------:R-:W-:Y:S06]  /*3a50*/  HMMA.16816.F32.BF16 R128, R36.reuse, R68, R148 ;  /* 0x000000442480723c */ /* 0x040fec0000041894 */
[----:B------:R-:W-:Y:S01]  /*3a60*/  HMMA.16816.F32.BF16 R124, R36, R70, R136 ;  /* 0x00000046247c723c */ /* 0x000fe20000041888 */
[----:B------:R-:W-:Y:S05]  /*3a70*/  LDSM.16.M88.4 R36, [R6+0xa800] ;  /* 0x00a800000624783b */ /* 0x000fea0000000200 */
[----:B------:R-:W-:Y:S01]  /*3a80*/  HMMA.16816.F32.BF16 R112, R20, R92, R8 ;  /* 0x0000005c1470723c */ /* 0x000fe20000041808 */
[----:B------:R-:W-:Y:S05]  /*3a90*/  LDSM.16.M88.4 R8, [R234+0x6000] ;  /* 0x00600000ea08783b */ /* 0x000fea0000000200 */
[----:B------:R-:W-:Y:S06]  /*3aa0*/  HMMA.16816.F32.BF16 R116, R40, R86, R80 ;  /* 0x000000562874723c */ /* 0x000fec0000041850 */
[----:B------:R-:W-:Y:S06]  /*3ab0*/  HMMA.16816.F32.BF16 R160, R44, R64, R108 ;  /* 0x000000402ca0723c */ /* 0x000fec000004186c */
[----:B--2---:R-:W-:Y:S06]  /*3ac0*/  HMMA.16816.F32.BF16 R108, R16, R168, R72 ;  /* 0x000000a8106c723c */ /* 0x004fec0000041848 */
[C---:B------:R-:W-:Y:S06]  /*3ad0*/  HMMA.16816.F32.BF16 R152, R44.reuse, R60, R152 ;  /* 0x0000003c2c98723c */ /* 0x040fec0000041898 */
[C---:B------:R-:W-:Y:S01]  /*3ae0*/  HMMA.16816.F32.BF16 R164, R44.reuse, R62, R140 ;  /* 0x0000003e2ca4723c */ /* 0x040fe2000004188c */
[----:B------:R2:W5:Y:S05]  /*3af0*/  LDSM.16.M88.4 R60, [R6+0xb000] ;  /* 0x00b00000063c783b */ /* 0x00056a0000000200 */
[C---:B------:R-:W-:Y:S06]  /*3b00*/  HMMA.16816.F32.BF16 R148, R44.reuse, R66, R156 ;  /* 0x000000422c94723c */ /* 0x040fec000004189c */
[C---:B------:R-:W-:Y:S06]  /*3b10*/  HMMA.16816.F32.BF16 R156, R44.reuse, R68, R176 ;  /* 0x000000442c9c723c */ /* 0x040fec00000418b0 */
[----:B------:R-:W-:Y:S06]  /*3b20*/  HMMA.16816.F32.BF16 R144, R44, R70, R144 ;  /* 0x000000462c90723c */ /* 0x000fec0000041890 */
[----:B------:R-:W-:Y:S01]  /*3b30*/  HMMA.16816.F32.BF16 R140, R32, R86, R172 ;  /* 0x00000056208c723c */ /* 0x000fe200000418ac */
[----:B--2---:R-:W-:-:S05]  /*3b40*/  IMAD.U32 R6, RZ, RZ, UR19 ;  /* 0x00000013ff067e24 */ /* 0x004fca000f8e00ff */
[C---:B-1----:R-:W-:Y:S06]  /*3b50*/  HMMA.16816.F32.BF16 R80, R32.reuse, R58, R76 ;  /* 0x0000003a2050723c */ /* 0x042fec000004184c */
[C---:B------:R-:W-:Y:S06]  /*3b60*/  HMMA.16816.F32.BF16 R136, R32.reuse, R56, R88 ;  /* 0x000000382088723c */ /* 0x040fec0000041858 */
[C---:B---3--:R-:W-:Y:S06]  /*3b70*/  HMMA.16816.F32.BF16 R76, R32.reuse, R52, R104 ;  /* 0x00000034204c723c */ /* 0x048fec0000041868 */
[C---:B------:R-:W-:Y:S06]  /*3b80*/  HMMA.16816.F32.BF16 R72, R32.reuse, R54, R120 ;  /* 0x000000362048723c */ /* 0x040fec0000041878 */
[C---:B------:R-:W-:Y:S06]  /*3b90*/  HMMA.16816.F32.BF16 R68, R32.reuse, R48, R128 ;  /* 0x000000302044723c */ /* 0x040fec0000041880 */
[----:B------:R-:W-:Y:S06]  /*3ba0*/  HMMA.16816.F32.BF16 R64, R32, R50, R124 ;  /* 0x000000322040723c */ /* 0x000fec000004187c */
[----:B------:R-:W-:Y:S06]  /*3bb0*/  HMMA.16816.F32.BF16 R32, R12, R168, R112 ;  /* 0x000000a80c20723c */ /* 0x000fec0000041870 */
[----:B------:R-:W-:Y:S06]  /*3bc0*/  HMMA.16816.F32.BF16 R84, R28, R94, R116 ;  /* 0x0000005e1c54723c */ /* 0x000fec0000041874 */
[----:B----4-:R-:W-:Y:S06]  /*3bd0*/  HMMA.16816.F32.BF16 R108, R24, R96, R108 ;  /* 0x00000060186c723c */ /* 0x010fec000004186c */
[C---:B------:R-:W-:Y:S06]  /*3be0*/  HMMA.16816.F32.BF16 R44, R40.reuse, R56, R152 ;  /* 0x00000038282c723c */ /* 0x040fec0000041898 */
[C---:B------:R-:W-:Y:S06]  /*3bf0*/  HMMA.16816.F32.BF16 R104, R40.reuse, R52, R160 ;  /* 0x000000342868723c */ /* 0x040fec00000418a0 */
[C---:B------:R-:W-:Y:S06]  /*3c00*/  HMMA.16816.F32.BF16 R88, R40.reuse, R58, R164 ;  /* 0x0000003a2858723c */ /* 0x040fec00000418a4 */
[----:B------:R-:W-:Y:S01]  /*3c10*/  HMMA.16816.F32.BF16 R52, R40, R54, R148 ;  /* 0x000000362834723c */ /* 0x000fe20000041894 */
[----:B------:R-:W-:-:S04]  /*3c20*/  FMUL.FTZ R0, R108, UR24 ;  /* 0x000000186c007c20 */ /* 0x000fc80008410000 */
[----:B------:R1:W-:Y:S01]  /*3c30*/  MUFU.TANH R126, R0 ;  /* 0x00000000007e7308 */ /* 0x0003e20000002400 */
[C---:B------:R-:W-:Y:S06]  /*3c40*/  HMMA.16816.F32.BF16 R112, R40.reuse, R48, R156 ;  /* 0x000000302870723c */ /* 0x040fec000004189c */
[----:B------:R-:W-:Y:S06]  /*3c50*/  HMMA.16816.F32.BF16 R144, R40, R50, R144 ;  /* 0x000000322890723c */ /* 0x000fec0000041890 */
[----:B------:R-:W-:Y:S01]  /*3c60*/  HMMA.16816.F32.BF16 R40, R20, R94, R140 ;  /* 0x0000005e1428723c */ /* 0x000fe2000004188c */
[----:B-1----:R-:W-:-:S05]  /*3c70*/  FMUL.FTZ R0, R109, UR24 ;  /* 0x000000186d007c20 */ /* 0x002fca0008410000 */
[----:B-----5:R-:W-:Y:S01]  /*3c80*/  HMMA.16816.F32.BF16 R92, R20, R62, R72 ;  /* 0x0000003e145c723c */ /* 0x020fe20000041848 */
[----:B------:R1:W2:Y:S05]  /*3c90*/  MUFU.TANH R122, R0 ;  /* 0x00000000007a7308 */ /* 0x0002aa0000002400 */
[----:B------:R-:W-:Y:S06]  /*3ca0*/  HMMA.16816.F32.BF16 R48, R8, R96, R32 ;  /* 0x000000600830723c */ /* 0x000fec0000041820 */
[C---:B------:R-:W-:Y:S06]  /*3cb0*/  HMMA.16816.F32.BF16 R136, R20.reuse, R36, R136 ;  /* 0x000000241488723c */ /* 0x040fec0000041888 */
[----:B------:R-:W-:Y:S01]  /*3cc0*/  HMMA.16816.F32.BF16 R80, R20, R38, R80 ;  /* 0x000000261450723c */ /* 0x000fe20000041850 */
[----:B-1----:R-:W-:-:S04]  /*3cd0*/  FMUL.FTZ R0, R110, UR24 ;  /* 0x000000186e007c20 */ /* 0x002fc80008410000 */
[----:B------:R1:W-:Y:S01]  /*3ce0*/  MUFU.TANH R125, R0 ;  /* 0x00000000007d7308 */ /* 0x0003e20000002400 */
[C---:B------:R-:W-:Y:S06]  /*3cf0*/  HMMA.16816.F32.BF16 R76, R20.reuse, R60, R76 ;  /* 0x0000003c144c723c */ /* 0x040fec000004184c */
[C---:B------:R-:W-:Y:S06]  /*3d00*/  HMMA.16816.F32.BF16 R116, R20.reuse, R100, R68 ;  /* 0x000000641474723c */ /* 0x040fec0000041844 */
[----:B------:R-:W-:Y:S01]  /*3d10*/  HMMA.16816.F32.BF16 R72, R20, R102, R64 ;  /* 0x000000661448723c */ /* 0x000fe20000041840 */
[----:B------:R-:W3:Y:S01]  /*3d20*/  LDSM.16.M88.4 R20, [R230+0xa800] ;  /* 0x00a80000e614783b */ /* 0x000ee20000000200 */
[----:B-1----:R-:W-:-:S04]  /*3d30*/  FMUL.FTZ R0, R111, UR24 ;  /* 0x000000186f007c20 */ /* 0x002fc80008410000 */
[----:B------:R-:W-:Y:S01]  /*3d40*/  HMMA.16816.F32.BF16 R32, R16, R170, R84 ;  /* 0x000000aa1020723c */ /* 0x000fe20000041854 */
[----:B------:R1:W-:Y:S05]  /*3d50*/  MUFU.TANH R121, R0 ;  /* 0x0000000000797308 */ /* 0x0003ea0000002400 */
[C---:B------:R-:W-:Y:S06]  /*3d60*/  HMMA.16816.F32.BF16 R56, R28.reuse, R36, R44 ;  /* 0x000000241c38723c */ /* 0x040fec000004182c */
[----:B------:R-:W-:Y:S06]  /*3d70*/  HMMA.16816.F32.BF16 R64, R28, R38, R88 ;  /* 0x000000261c40723c */ /* 0x000fec0000041858 */
[----:B------:R-:W-:Y:S01]  /*3d80*/  HMMA.16816.F32.BF16 R36, R12, R170, R40 ;  /* 0x000000aa0c24723c */ /* 0x000fe20000041828 */
[----:B-1----:R-:W-:-:S04]  /*3d90*/  FMUL.FTZ R0, R48, UR24 ;  /* 0x0000001830007c20 */ /* 0x002fc80008410000 */
[----:B------:R1:W-:Y:S01]  /*3da0*/  MUFU.TANH R124, R0 ;  /* 0x00000000007c7308 */ /* 0x0003e20000002400 */
[----:B------:R-:W-:Y:S01]  /*3db0*/  HMMA.16816.F32.BF16 R44, R24, R98, R32 ;  /* 0x00000062182c723c */ /* 0x000fe20000041820 */
[----:B------:R-:W-:Y:S05]  /*3dc0*/  LDSM.16.M88.4 R32, [R229+0x2800] ;  /* 0x00280000e520783b */ /* 0x000fea0000000200 */
[C---:B------:R-:W-:Y:S06]  /*3dd0*/  HMMA.16816.F32.BF16 R104, R28.reuse, R60, R104 ;  /* 0x0000003c1c68723c */ /* 0x040fec0000041868 */
[----:B------:R-:W-:Y:S01]  /*3de0*/  HMMA.16816.F32.BF16 R60, R28, R62, R52 ;  /* 0x0000003e1c3c723c */ /* 0x000fe20000041834 */
[----:B-1----:R-:W-:-:S05]  /*3df0*/  FMUL.FTZ R0, R49, UR24 ;  /* 0x0000001831007c20 */ /* 0x002fca0008410000 */
[----:B------:R-:W-:Y:S01]  /*3e00*/  HMMA.16816.F32.BF16 R52, R8, R98, R36 ;  /* 0x000000620834723c */ /* 0x000fe20000041824 */
[----:B------:R-:W1:Y:S01]  /*3e10*/  LDSM.16.M88.4 R36, [R230+0xb000] ;  /* 0x00b00000e624783b */ /* 0x000e620000000200 */
[----:B------:R4:W-:Y:S04]  /*3e20*/  MUFU.TANH R120, R0 ;  /* 0x0000000000787308 */ /* 0x0009e80000002400 */
[C---:B------:R-:W-:Y:S06]  /*3e30*/  HMMA.16816.F32.BF16 R112, R28.reuse, R100, R112 ;  /* 0x000000641c70723c */ /* 0x040fec0000041870 */
[----:B------:R-:W-:Y:S01]  /*3e40*/  HMMA.16816.F32.BF16 R100, R28, R102, R144 ;  /* 0x000000661c64723c */ /* 0x000fe20000041890 */
[----:B------:R-:W5:Y:S05]  /*3e50*/  LDSM.16.M88.4 R28, [R230+0xb800] ;  /* 0x00b80000e61c783b */ /* 0x000f6a0000000200 */
[----:B---3--:R-:W-:Y:S01]  /*3e60*/  HMMA.16816.F32.BF16 R40, R12, R20, R136 ;  /* 0x000000140c28723c */ /* 0x008fe20000041888 */
[----:B----4-:R-:W-:-:S04]  /*3e70*/  FMUL.FTZ R0, R50, UR24 ;  /* 0x0000001832007c20 */ /* 0x010fc80008410000 */
[----:B------:R3:W-:Y:S01]  /*3e80*/  MUFU.TANH R123, R0 ;  /* 0x00000000007b7308 */ /* 0x0007e20000002400 */
[----:B------:R-:W-:Y:S01]  /*3e90*/  HMMA.16816.F32.BF16 R80, R12, R22, R80 ;  /* 0x000000160c50723c */ /* 0x000fe20000041850 */
[----:B---3--:R-:W-:-:S05]  /*3ea0*/  FMUL.FTZ R0, R51, UR24 ;  /* 0x0000001833007c20 */ /* 0x008fca0008410000 */
[----:B-1----:R-:W-:Y:S01]  /*3eb0*/  HMMA.16816.F32.BF16 R68, R12, R38, R92 ;  /* 0x000000260c44723c */ /* 0x002fe2000004185c */
[----:B------:R1:W3:Y:S05]  /*3ec0*/  MUFU.TANH R7, R0 ;  /* 0x0000000000077308 */ /* 0x0002ea0000002400 */
[C---:B------:R-:W-:Y:S06]  /*3ed0*/  HMMA.16816.F32.BF16 R48, R16.reuse, R20, R56 ;  /* 0x000000141030723c */ /* 0x040fec0000041838 */
[----:B------:R-:W-:Y:S06]  /*3ee0*/  HMMA.16816.F32.BF16 R20, R16, R22, R64 ;  /* 0x000000161014723c */ /* 0x000fec0000041840 */
[----:B------:R-:W-:Y:S01]  /*3ef0*/  HMMA.16816.F32.BF16 R64, R12, R36, R76 ;  /* 0x000000240c40723c */ /* 0x000fe2000004184c */
[----:B-1----:R-:W-:-:S04]  /*3f00*/  FMUL.FTZ R0, R44, UR24 ;  /* 0x000000182c007c20 */ /* 0x002fc80008410000 */
[----:B------:R1:W4:Y:S01]  /*3f10*/  MUFU.TANH R111, R0 ;  /* 0x00000000006f7308 */ /* 0x0003220000002400 */
[C---:B-----5:R-:W-:Y:S06]  /*3f20*/  HMMA.16816.F32.BF16 R76, R12.reuse, R28, R116 ;  /* 0x0000001c0c4c723c */ /* 0x060fec0000041874 */
[----:B------:R-:W-:Y:S01]  /*3f30*/  HMMA.16816.F32.BF16 R72, R12, R30, R72 ;  /* 0x0000001e0c48723c */ /* 0x000fe20000041848 */
[----:B------:R-:W5:Y:S05]  /*3f40*/  LDSM.16.M88.4 R12, [R229+0x3000] ;  /* 0x00300000e50c783b */ /* 0x000f6a0000000200 */
[----:B------:R-:W-:Y:S01]  /*3f50*/  HMMA.16816.F32.BF16 R56, R16, R38, R60 ;  /* 0x000000261038723c */ /* 0x000fe2000004183c */
[----:B-1----:R-:W-:-:S05]  /*3f60*/  FMUL.FTZ R0, R45, UR24 ;  /* 0x000000182d007c20 */ /* 0x002fca0008410000 */
[----:B------:R-:W-:Y:S01]  /*3f70*/  HMMA.16816.F32.BF16 R60, R16, R28, R112 ;  /* 0x0000001c103c723c */ /* 0x000fe20000041870 */
[----:B------:R1:W-:Y:S02]  /*3f80*/  MUFU.TANH R110, R0 ;  /* 0x00000000006e7308 */ /* 0x0003e40000002400 */
[----:B-1----:R-:W-:-:S06]  /*3f90*/  FMUL.FTZ R0, R46, UR24 ;  /* 0x000000182e007c20 */ /* 0x002fcc0008410000 */
[----:B------:R1:W4:Y:S02]  /*3fa0*/  MUFU.TANH R108, R0 ;  /* 0x00000000006c7308 */ /* 0x0003240000002400 */
[----:B-1----:R-:W-:Y:S02]  /*3fb0*/  FMUL.FTZ R0, R47, UR24 ;  /* 0x000000182f007c20 */ /* 0x002fe40008410000 */
[-C--:B------:R-:W-:Y:S04]  /*3fc0*/  HMMA.16816.F32.BF16 R44, R24, R32.reuse, R48 ;  /* 0x00000020182c723c */ /* 0x080fe80000041830 */
[----:B------:R1:W-:Y:S02]  /*3fd0*/  MUFU.TANH R109, R0 ;  /* 0x00000000006d7308 */ /* 0x0003e40000002400 */
[----:B------:R-:W-:Y:S06]  /*3fe0*/  HMMA.16816.F32.BF16 R48, R8, R32, R40 ;  /* 0x000000200830723c */ /* 0x000fec0000041828 */
[C---:B------:R-:W-:Y:S06]  /*3ff0*/  HMMA.16816.F32.BF16 R40, R16.reuse, R36, R104 ;  /* 0x000000241028723c */ /* 0x040fec0000041868 */
[----:B------:R-:W-:Y:S01]  /*4000*/  HMMA.16816.F32.BF16 R16, R16, R30, R100 ;  /* 0x0000001e1010723c */ /* 0x000fe20000041864 */
[----:B-1----:R-:W-:-:S04]  /*4010*/  FMUL.FTZ R0, R52, UR24 ;  /* 0x0000001834007c20 */ /* 0x002fc80008410000 */
[----:B------:R1:W4:Y:S01]  /*4020*/  MUFU.TANH R98, R0 ;  /* 0x0000000000627308 */ /* 0x0003220000002400 */
[----:B-----5:R-:W-:Y:S01]  /*4030*/  HMMA.16816.F32.BF16 R28, R8, R14, R68 ;  /* 0x0000000e081c723c */ /* 0x020fe20000041844 */
[----:B-1----:R-:W-:-:S06]  /*4040*/  FMUL.FTZ R0, R53, UR24 ;  /* 0x0000001835007c20 */ /* 0x002fcc0008410000 */
[----:B------:R1:W-:-:S15]  /*4050*/  MUFU.TANH R99, R0 ;  /* 0x0000000000637308 */ /* 0x0003de0000002400 */
[----:B------:R-:W-:-:S02]  /*4060*/  NOP ;  /* 0x0000000000007918 */ /* 0x000fc40000000000 */
[----:B------:R-:W-:Y:S01]  /*4070*/  FMUL.FTZ R28, R28, UR24 ;  /* 0x000000181c1c7c20 */ /* 0x000fe20008410000 */
[----:B------:R-:W-:-:S06]  /*4080*/  FMUL.FTZ R29, R29, UR24 ;  /* 0x000000181d1d7c20 */ /* 0x000fcc0008410000 */
[----:B------:R-:W-:Y:S01]  /*4090*/  MUFU.TANH R29, R29 ;  /* 0x0000001d001d7308 */ /* 0x000fe20000002400 */
[----:B-1----:R-:W-:-:S07]  /*40a0*/  FMUL.FTZ R0, R54, UR24 ;  /* 0x0000001836007c20 */ /* 0x002fce0008410000 */
[----:B------:R1:W5:Y:S02]  /*40b0*/  MUFU.TANH R96, R0 ;  /* 0x0000000000607308 */ /* 0x0003640000002400 */
[----:B-1----:R-:W-:Y:S02]  /*40c0*/  FMUL.FTZ R0, R55, UR24 ;  /* 0x0000001837007c20 */ /* 0x002fe40008410000 */
[----:B------:R-:W-:Y:S04]  /*40d0*/  HMMA.16816.F32.BF16 R52, R24, R12, R40 ;  /* 0x0000000c1834723c */ /* 0x000fe80000041828 */
[----:B------:R1:W5:Y:S02]  /*40e0*/  MUFU.TANH R97, R0 ;  /* 0x0000000000617308 */ /* 0x0003640000002400 */
[----:B-1----:R-:W-:-:S06]  /*40f0*/  FMUL.FTZ R0, R44, UR24 ;  /* 0x000000182c007c20 */ /* 0x002fcc0008410000 */
[----:B------:R1:W-:-:S12]  /*4100*/  MUFU.TANH R93, R0 ;  /* 0x00000000005d7308 */ /* 0x0003d80000002400 */
[----:B------:R-:W-:Y:S01]  /*4110*/  FMUL.FTZ R54, R54, UR24 ;  /* 0x0000001836367c20 */ /* 0x000fe20008410000 */
[----:B------:R-:W-:Y:S01]  /*4120*/  FMUL.FTZ R52, R52, UR24 ;  /* 0x0000001834347c20 */ /* 0x000fe20008410000 */
[----:B------:R-:W-:Y:S01]  /*4130*/  FMUL.FTZ R55, R55, UR24 ;  /* 0x0000001837377c20 */ /* 0x000fe20008410000 */
[----:B------:R-:W-:-:S04]  /*4140*/  FMUL.FTZ R53, R53, UR24 ;  /* 0x0000001835357c20 */ /* 0x000fc80008410000 */
[----:B------:R-:W-:Y:S01]  /*4150*/  MUFU.TANH R68, R53 ;  /* 0x0000003500447308 */ /* 0x000fe20000002400 */
[----:B-1----:R-:W-:-:S07]  /*4160*/  FMUL.FTZ R0, R45, UR24 ;  /* 0x000000182d007c20 */ /* 0x002fce0008410000 */
[----:B------:R1:W-:Y:S02]  /*4170*/  MUFU.TANH R94, R0 ;  /* 0x00000000005e7308 */ /* 0x0003e40000002400 */
[----:B-1----:R-:W-:-:S06]  /*4180*/  FMUL.FTZ R0, R46, UR24 ;  /* 0x000000182e007c20 */ /* 0x002fcc0008410000 */
[----:B------:R1:W5:Y:S02]  /*4190*/  MUFU.TANH R92, R0 ;  /* 0x00000000005c7308 */ /* 0x0003640000002400 */
[----:B-1----:R-:W-:Y:S02]  /*41a0*/  FMUL.FTZ R0, R47, UR24 ;  /* 0x000000182f007c20 */ /* 0x002fe40008410000 */
[----:B------:R-:W-:Y:S01]  /*41b0*/  HMMA.16816.F32.BF16 R44, R24, R34, R20 ;  /* 0x00000022182c723c */ /* 0x000fe20000041814 */
[----:B------:R-:W1:Y:S03]  /*41c0*/  LDSM.16.M88.4 R20, [R229+0x3800] ;  /* 0x00380000e514783b */ /* 0x000e660000000200 */
[----:B------:R2:W-:Y:S01]  /*41d0*/  MUFU.TANH R91, R0 ;  /* 0x00000000005b7308 */ /* 0x0005e20000002400 */
[----:B------:R-:W-:-:S04]  /*41e0*/  DEPBAR.LE SB0, 0x0 ;  /* 0x000080000000791a */ /* 0x000fc80000000000 */
[----:B------:R-:W-:Y:S01]  /*41f0*/  HMMA.16816.F32.BF16 R32, R8, R34, R80 ;  /* 0x000000220820723c */ /* 0x000fe20000041850 */
[----:B--2---:R-:W-:-:S04]  /*4200*/  FMUL.FTZ R0, R48, UR24 ;  /* 0x0000001830007c20 */ /* 0x004fc80008410000 */
[----:B------:R2:W5:-:S15]  /*4210*/  MUFU.TANH R90, R0 ;  /* 0x00000000005a7308 */ /* 0x00055e0000002400 */
[----:B------:R-:W-:-:S04]  /*4220*/  NOP ;  /* 0x0000000000007918 */ /* 0x000fc80000000000 */
[----:B------:R-:W-:Y:S01]  /*4230*/  FMUL.FTZ R35, R35, UR24 ;  /* 0x0000001823237c20 */ /* 0x000fe20008410000 */
[----:B------:R-:W-:Y:S01]  /*4240*/  FMUL.FTZ R33, R33, UR24 ;  /* 0x0000001821217c20 */ /* 0x000fe20008410000 */
[----:B--2---:R-:W-:Y:S01]  /*4250*/  FMUL.FTZ R0, R49, UR24 ;  /* 0x0000001831007c20 */ /* 0x004fe20008410000 */
[C---:B-1----:R-:W-:Y:S02]  /*4260*/  HMMA.16816.F32.BF16 R40, R8.reuse, R20, R76 ;  /* 0x000000140828723c */ /* 0x042fe4000004184c */
[----:B------:R-:W-:Y:S04]  /*4270*/  MUFU.TANH R79, R33 ;  /* 0x00000021004f7308 */ /* 0x000fe80000002400 */
[-C--:B------:R-:W-:Y:S04]  /*4280*/  HMMA.16816.F32.BF16 R36, R8, R22.reuse, R72 ;  /* 0x000000160824723c */ /* 0x080fe80000041848 */
[----:B------:R1:W-:Y:S02]  /*4290*/  MUFU.TANH R89, R0 ;  /* 0x0000000000597308 */ /* 0x0003e40000002400 */
[----:B------:R-:W-:Y:S06]  /*42a0*/  HMMA.16816.F32.BF16 R16, R24, R22, R16 ;  /* 0x000000161810723c */ /* 0x000fec0000041810 */
[----:B------:R-:W-:Y:S01]  /*42b0*/  MUFU.TANH R75, R35 ;  /* 0x00000023004b7308 */ /* 0x000fe20000002400 */
[----:B------:R-:W-:-:S02]  /*42c0*/  VIADDMNMX R22, R134, 0x8, R6, PT ;  /* 0x0000000886167846 */ /* 0x000fc40003800106 */
[----:B------:R-:W-:Y:S02]  /*42d0*/  VIMNMX R23, R134, UR19, PT ;  /* 0x0000001386177c48 */ /* 0x000fe4000bfe0100 */
[C---:B------:R-:W-:Y:S01]  /*42e0*/  ISETP.GE.AND P0, PT, R4.reuse, R22, PT ;  /* 0x000000160400720c */ /* 0x040fe20003f06270 */
[----:B------:R-:W-:Y:S01]  /*42f0*/  FMUL.FTZ R73, R43, UR24 ;  /* 0x000000182b497c20 */ /* 0x000fe20008410000 */
[----:B------:R-:W-:Y:S01]  /*4300*/  ISETP.GE.AND P1, PT, R4, R23, PT ;  /* 0x000000170400720c */ /* 0x000fe20003f26270 */
[----:B-1----:R-:W-:Y:S01]  /*4310*/  FMUL.FTZ R0, R50, UR24 ;  /* 0x0000001832007c20 */ /* 0x002fe20008410000 */
[----:B------:R-:W-:Y:S01]  /*4320*/  FMUL.FTZ R70, R41, UR24 ;  /* 0x0000001829467c20 */ /* 0x000fe20008410000 */
[----:B------:R-:W-:Y:S02]  /*4330*/  FMUL.FTZ R71, R42, UR24 ;  /* 0x000000182a477c20 */ /* 0x000fe40008410000 */
[----:B------:R1:W2:Y:S01]  /*4340*/  MUFU.TANH R87, R0 ;  /* 0x0000000000577308 */ /* 0x0002a20000002400 */
[----:B------:R-:W-:Y:S01]  /*4350*/  FMUL.FTZ R80, R38, UR24 ;  /* 0x0000001826507c20 */ /* 0x000fe20008410000 */
[----:B------:R-:W-:Y:S01]  /*4360*/  FMUL.FTZ R81, R37, UR24 ;  /* 0x0000001825517c20 */ /* 0x000fe20008410000 */
[----:B------:R-:W-:Y:S01]  /*4370*/  FMUL.FTZ R77, R36, UR24 ;  /* 0x00000018244d7c20 */ /* 0x000fe20008410000 */
[----:B------:R-:W-:-:S02]  /*4380*/  FMUL.FTZ R83, R39, UR24 ;  /* 0x0000001827537c20 */ /* 0x000fc40008410000 */
[----:B------:R-:W-:Y:S01]  /*4390*/  FMUL.FTZ R69, R16, UR24 ;  /* 0x0000001810457c20 */ /* 0x000fe20008410000 */
[----:B------:R-:W-:Y:S01]  /*43a0*/  FMUL.FTZ R72, R17, UR24 ;  /* 0x0000001811487c20 */ /* 0x000fe20008410000 */
[----:B------:R-:W-:Y:S01]  /*43b0*/  FMUL.FTZ R74, R18, UR24 ;  /* 0x00000018124a7c20 */ /* 0x000fe20008410000 */
[----:B------:R-:W-:Y:S01]  /*43c0*/  MUFU.TANH R17, R28 ;  /* 0x0000001c00117308 */ /* 0x000fe20000002400 */
[----:B------:R-:W-:Y:S01]  /*43d0*/  FMUL.FTZ R76, R19, UR24 ;  /* 0x00000018134c7c20 */ /* 0x000fe20008410000 */
[----:B-1----:R-:W-:-:S06]  /*43e0*/  FMUL.FTZ R0, R51, UR24 ;  /* 0x0000001833007c20 */ /* 0x002fcc0008410000 */
[----:B------:R-:W-:Y:S01]  /*43f0*/  MUFU.TANH R19, R70 ;  /* 0x0000004600137308 */ /* 0x000fe20000002400 */
[----:B------:R-:W-:Y:S06]  /*4400*/  HMMA.16816.F32.BF16 R48, R8, R12, R64 ;  /* 0x0000000c0830723c */ /* 0x000fec0000041840 */
[----:B------:R-:W-:Y:S01]  /*4410*/  HMMA.16816.F32.BF16 R8, R24, R20, R60 ;  /* 0x000000141808723c */ /* 0x000fe2000004183c */
[----:B------:R1:W2:Y:S01]  /*4420*/  MUFU.TANH R85, R0 ;  /* 0x0000000000557308 */ /* 0x0002a20000002400 */
[----:B------:R-:W-:-:S04]  /*4430*/  FMUL.FTZ R66, R40, UR24 ;  /* 0x0000001828427c20 */ /* 0x000fc80008410000 */
[----:B------:R-:W-:Y:S01]  /*4440*/  HMMA.16816.F32.BF16 R12, R24, R14, R56 ;  /* 0x0000000e180c723c */ /* 0x000fe20000041838 */
[----:B------:R-:W-:Y:S01]  /*4450*/  FMUL.FTZ R21, R31, UR24 ;  /* 0x000000181f157c20 */ /* 0x000fe20008410000 */
[----:B------:R-:W-:Y:S01]  /*4460*/  FMUL.FTZ R20, R30, UR24 ;  /* 0x000000181e147c20 */ /* 0x000fe20008410000 */
[----:B------:R-:W-:Y:S04]  /*4470*/  MUFU.TANH R64, R54 ;  /* 0x0000003600407308 */ /* 0x000fe80000002400 */
[C-C-:B------:R-:W-:Y:S02]  /*4480*/  VIADDMNMX R25, R134.reuse, 0x40, R6.reuse, PT ;  /* 0x0000004086197846 */ /* 0x140fe40003800106 */
[----:B------:R-:W-:Y:S02]  /*4490*/  VIADDMNMX R24, R134, 0x48, R6, PT ;  /* 0x0000004886187846 */ /* 0x000fe40003800106 */
[----:B------:R-:W-:Y:S01]  /*44a0*/  I2FP.F32.S32 R6, R4 ;  /* 0x0000000400067245 */ /* 0x000fe20000201400 */
[----:B-1----:R-:W-:Y:S01]  /*44b0*/  FMUL.FTZ R0, R44, UR24 ;  /* 0x000000182c007c20 */ /* 0x002fe20008410000 */
[C---:B------:R-:W-:Y:S01]  /*44c0*/  ISETP.GE.AND P4, PT, R4.reuse, R25, PT ;  /* 0x000000190400720c */ /* 0x040fe20003f86270 */
[----:B------:R-:W-:Y:S01]  /*44d0*/  FMUL.FTZ R49, R49, UR24 ;  /* 0x0000001831317c20 */ /* 0x000fe20008410000 */
[----:B------:R-:W-:Y:S01]  /*44e0*/  ISETP.GE.AND P2, PT, R4, R24, PT ;  /* 0x000000180400720c */ /* 0x000fe20003f46270 */
[----:B------:R1:W2:Y:S01]  /*44f0*/  MUFU.TANH R86, R0 ;  /* 0x0000000000567308 */ /* 0x0002a20000002400 */
[----:B------:R-:W-:-:S02]  /*4500*/  VIADD R4, R2, 0x8 ;  /* 0x0000000802047836 */ /* 0x000fc40000000000 */
[----:B------:R-:W-:Y:S01]  /*4510*/  FMUL.FTZ R27, R8, UR24 ;  /* 0x00000018081b7c20 */ /* 0x000fe20008410000 */
[----:B------:R-:W-:Y:S01]  /*4520*/  FFMA.FTZ R8, R6, UR5, R122 ;  /* 0x0000000506087c23 */ /* 0x000fe2000801007a */
[----:B------:R-:W-:Y:S01]  /*4530*/  FMUL.FTZ R26, R9, UR24 ;  /* 0x00000018091a7c20 */ /* 0x000fe20008410000 */
[----:B------:R-:W-:Y:S01]  /*4540*/  FMUL.FTZ R57, R10, UR24 ;  /* 0x000000180a397c20 */ /* 0x000fe20008410000 */
[C---:B------:R-:W-:Y:S01]  /*4550*/  ISETP.GE.AND P6, PT, R4.reuse, R23, PT ;  /* 0x000000170400720c */ /* 0x040fe20003fc6270 */
[----:B------:R-:W-:Y:S01]  /*4560*/  FMUL.FTZ R65, R11, UR24 ;  /* 0x000000180b417c20 */ /* 0x000fe20008410000 */
[----:B------:R-:W-:Y:S01]  /*4570*/  ISETP.GE.AND P5, PT, R4, R22, PT ;  /* 0x000000160400720c */ /* 0x000fe20003fa6270 */
[----:B---3--:R-:W-:Y:S01]  /*4580*/  FFMA.FTZ R9, R6, UR5, R7 ;  /* 0x0000000506097c23 */ /* 0x008fe20008010007 */
[----:B------:R-:W-:Y:S01]  /*4590*/  ISETP.GE.AND P3, PT, R4, R25, PT ;  /* 0x000000190400720c */ /* 0x000fe20003f66270 */
[C---:B------:R-:W-:Y:S01]  /*45a0*/  FFMA.FTZ R10, R6.reuse, UR5, R121 ;  /* 0x00000005060a7c23 */ /* 0x040fe20008010079 */
[----:B------:R-:W-:Y:S01]  /*45b0*/  FFMA.FTZ R11, R6, UR5, R120 ;  /* 0x00000005060b7c23 */ /* 0x000fe20008010078 */
[C---:B------:R-:W-:Y:S01]  /*45c0*/  VIADD R7, R2.reuse, 0x9 ;  /* 0x0000000902077836 */ /* 0x040fe20000000000 */
[----:B------:R-:W-:Y:S01]  /*45d0*/  FSEL R59, R9, -INF , !P2 ;  /* 0xff800000093b7808 */ /* 0x000fe20005000000 */
[----:B------:R-:W-:Y:S01]  /*45e0*/  MUFU.TANH R67, R52 ;  /* 0x0000003400437308 */ /* 0x000fe20000002400 */
[----:B------:R-:W-:-:S02]  /*45f0*/  VIADD R6, R2, 0x10 ;  /* 0x0000001002067836 */ /* 0x000fc40000000000 */
[----:B-1----:R-:W-:Y:S01]  /*4600*/  FMUL.FTZ R0, R45, UR24 ;  /* 0x000000182d007c20 */ /* 0x002fe20008410000 */
[----:B------:R-:W-:Y:S01]  /*4610*/  FSEL R54, R11, -INF , !P4 ;  /* 0xff8000000b367808 */ /* 0x000fe20006000000 */
[----:B------:R-:W-:Y:S01]  /*4620*/  FMUL.FTZ R12, R12, UR24 ;  /* 0x000000180c0c7c20 */ /* 0x000fe20008410000 */
[----:B------:R-:W-:Y:S01]  /*4630*/  ISETP.GE.AND P4, PT, R7, R22, PT ;  /* 0x000000160700720c */ /* 0x000fe20003f86270 */
[----:B------:R-:W-:Y:S01]  /*4640*/  FMUL.FTZ R13, R13, UR24 ;  /* 0x000000180d0d7c20 */ /* 0x000fe20008410000 */
[----:B------:R-:W-:Y:S01]  /*4650*/  ISETP.GE.AND P2, PT, R7, R25, PT ;  /* 0x000000190700720c */ /* 0x000fe20003f46270 */
[----:B------:R1:W-:Y:S01]  /*4660*/  MUFU.TANH R88, R0 ;  /* 0x0000000000587308 */ /* 0x0003e20000002400 */
[----:B------:R-:W-:Y:S01]  /*4670*/  FMUL.FTZ R14, R14, UR24 ;  /* 0x000000180e0e7c20 */ /* 0x000fe20008410000 */
[----:B------:R-:W-:Y:S01]  /*4680*/  FMUL.FTZ R48, R48, UR24 ;  /* 0x0000001830307c20 */ /* 0x000fe20008410000 */
[----:B------:R-:W-:Y:S01]  /*4690*/  FMUL.FTZ R50, R50, UR24 ;  /* 0x0000001832327c20 */ /* 0x000fe20008410000 */
[----:B------:R-:W-:Y:S01]  /*46a0*/  FMUL.FTZ R51, R51, UR24 ;  /* 0x0000001833337c20 */ /* 0x000fe20008410000 */
[----:B------:R-:W-:-:S03]  /*46b0*/  FMUL.FTZ R15, R15, UR24 ;  /* 0x000000180f0f7c20 */ /* 0x000fc60008410000 */
[----:B------:R-:W-:Y:S08]  /*46c0*/  MUFU.TANH R52, R49 ;  /* 0x0000003100347308 */ /* 0x000ff00000002400 */
[----:B------:R-:W-:Y:S01]  /*46d0*/  MUFU.TANH R62, R55 ;  /* 0x00000037003e7308 */ /* 0x000fe20000002400 */
[----:B-1----:R-:W-:-:S07]  /*46e0*/  FMUL.FTZ R0, R46, UR24 ;  /* 0x000000182e007c20 */ /* 0x002fce0008410000 */
[----:B------:R1:W3:Y:S08]  /*46f0*/  MUFU.TANH R82, R0 ;  /* 0x0000000000527308 */ /* 0x0002f00000002400 */
[----:B------:R-:W-:Y:S08]  /*4700*/  MUFU.TANH R36, R12 ;  /* 0x0000000c00247308 */ /* 0x000ff00000002400 */
[----:B------:R-:W-:Y:S01]  /*4710*/  MUFU.TANH R41, R13 ;  /* 0x0000000d00297308 */ /* 0x000fe20000002400 */
[----:B-1----:R-:W-:Y:S01]  /*4720*/  FMUL.FTZ R0, R47, UR24 ;  /* 0x000000182f007c20 */ /* 0x002fe20008410000 */
[----:B------:R-:W-:-:S02]  /*4730*/  FSEL R47, R10, -INF , !P0 ;  /* 0xff8000000a2f7808 */ /* 0x000fc40004000000 */
[----:B------:R-:W-:-:S04]  /*4740*/  ISETP.GE.AND P0, PT, R7, R23, PT ;  /* 0x000000170700720c */ /* 0x000fc80003f06270 */
[----:B------:R1:W-:Y:S08]  /*4750*/  MUFU.TANH R84, R0 ;  /* 0x0000000000547308 */ /* 0x0003f00000002400 */
[----:B------:R-:W-:Y:S08]  /*4760*/  MUFU.TANH R16, R14 ;  /* 0x0000000e00107308 */ /* 0x000ff00000002400 */
[----:B------:R-:W-:Y:S01]  /*4770*/  MUFU.TANH R48, R48 ;  /* 0x0000003000307308 */ /* 0x000fe20000002400 */
[----:B-1----:R-:W-:-:S07]  /*4780*/  FMUL.FTZ R0, R32, UR24 ;  /* 0x0000001820007c20 */ /* 0x002fce0008410000 */
[----:B------:R1:W3:Y:S08]  /*4790*/  MUFU.TANH R78, R0 ;  /* 0x00000000004e7308 */ /* 0x0002f00000002400 */
[----:B------:R-:W-:Y:S08]  /*47a0*/  MUFU.TANH R50, R50 ;  /* 0x0000003200327308 */ /* 0x000ff00000002400 */
[----:B------:R-:W-:Y:S01]  /*47b0*/  MUFU.TANH R51, R51 ;  /* 0x0000003300337308 */ /* 0x000fe20000002400 */
[----:B-1----:R-:W-:Y:S01]  /*47c0*/  FMUL.FTZ R0, R34, UR24 ;  /* 0x0000001822007c20 */ /* 0x002fe20008410000 */
[----:B------:R-:W-:Y:S01]  /*47d0*/  FSEL R34, R8, -INF , !P1 ;  /* 0xff80000008227808 */ /* 0x000fe20004800000 */
[----:B------:R-:W-:Y:S01]  /*47e0*/  BAR.SYNC.DEFER_BLOCKING 0x0 ;  /* 0x0000000000007b1d */ /* 0x000fe20000010000 */
[----:B------:R-:W-:-:S02]  /*47f0*/  ISETP.GE.AND P1, PT, R4, R24, PT ;  /* 0x000000180400720c */ /* 0x000fc40003f26270 */
[----:B------:R-:W-:-:S03]  /*4800*/  I2FP.F32.S32 R4, R4 ;  /* 0x0000000400047245 */ /* 0x000fc60000201400 */
[----:B------:R-:W1:Y:S02]  /*4810*/  MUFU.TANH R56, R0 ;  /* 0x0000000000387308 */ /* 0x000e640000002400 */
[C---:B----4-:R-:W-:Y:S01]  /*4820*/  FFMA.FTZ R8, R4.reuse, UR5, R111 ;  /* 0x0000000504087c23 */ /* 0x050fe2000801006f */
[C---:B------:R-:W-:Y:S01]  /*4830*/  FFMA.FTZ R9, R4.reuse, UR5, R108 ;  /* 0x0000000504097c23 */ /* 0x040fe2000801006c */
[----:B------:R-:W-:-:S03]  /*4840*/  FFMA.FTZ R10, R4, UR5, R98 ;  /* 0x00000005040a7c23 */ /* 0x000fc60008010062 */
[----:B------:R-:W-:Y:S01]  /*4850*/  FSEL R38, R8, -INF , !P6 ;  /* 0xff80000008267808 */ /* 0x000fe20007000000 */
[----:B------:R-:W-:Y:S01]  /*4860*/  MUFU.TANH R30, R15 ;  /* 0x0000000f001e7308 */ /* 0x000fe20000002400 */
[----:B------:R-:W-:Y:S02]  /*4870*/  ISETP.GE.AND P6, PT, R7, R24, PT ;  /* 0x000000180700720c */ /* 0x000fe40003fc6270 */
[----:B------:R-:W-:Y:S01]  /*4880*/  I2FP.F32.S32 R8, R7 ;  /* 0x0000000700087245 */ /* 0x000fe20000201400 */
[----:B-----5:R-:W-:Y:S01]  /*4890*/  FFMA.FTZ R7, R4, UR5, R96 ;  /* 0x0000000504077c23 */ /* 0x020fe20008010060 */
[----:B------:R-:W-:Y:S02]  /*48a0*/  FSEL R49, R9, -INF , !P5 ;  /* 0xff80000009317808 */ /* 0x000fe40006800000 */
[----:B------:R-:W-:Y:S01]  /*48b0*/  FSEL R55, R10, -INF , !P3 ;  /* 0xff8000000a377808 */ /* 0x000fe20005800000 */
[C---:B------:R-:W-:Y:S01]  /*48c0*/  FFMA.FTZ R9, R8.reuse, UR5, R110 ;  /* 0x0000000508097c23 */ /* 0x040fe2000801006e */
[----:B------:R-:W-:Y:S01]  /*48d0*/  FSEL R60, R7, -INF , !P1 ;  /* 0xff800000073c7808 */ /* 0x000fe20004800000 */
[C---:B------:R-:W-:Y:S01]  /*48e0*/  FFMA.FTZ R10, R8.reuse, UR5, R109 ;  /* 0x00000005080a7c23 */ /* 0x040fe2000801006d */
[----:B------:R-:W-:Y:S01]  /*48f0*/  I2FP.F32.S32 R7, R6 ;  /* 0x0000000600077245 */ /* 0x000fe20000201400 */
[----:B------:R-:W4:Y:S01]  /*4900*/  MUFU.TANH R15, R20 ;  /* 0x00000014000f7308 */ /* 0x000f220000002400 */
[----:B------:R-:W-:Y:S01]  /*4910*/  FSEL R37, R9, -INF , !P0 ;  /* 0xff80000009257808 */ /* 0x000fe20004000000 */
[----:B------:R-:W-:Y:S01]  /*4920*/  FFMA.FTZ R9, R8, UR5, R99 ;  /* 0x0000000508097c23 */ /* 0x000fe20008010063 */
[----:B------:R-:W-:Y:S01]  /*4930*/  ISETP.GE.AND P5, PT, R6, R23, PT ;  /* 0x000000170600720c */ /* 0x000fe20003fa6270 */
[----:B------:R-:W-:Y:S01]  /*4940*/  FFMA.FTZ R8, R8, UR5, R97 ;  /* 0x0000000508087c23 */ /* 0x000fe20008010061 */
[C---:B------:R-:W-:Y:S01]  /*4950*/  ISETP.GE.AND P3, PT, R6.reuse, R22, PT ;  /* 0x000000160600720c */ /* 0x040fe20003f66270 */
[C---:B------:R-:W-:Y:S01]  /*4960*/  FFMA.FTZ R11, R7.reuse, UR5, R92 ;  /* 0x00000005070b7c23 */ /* 0x040fe2000801005c */
[C---:B------:R-:W-:Y:S01]  /*4970*/  ISETP.GE.AND P1, PT, R6.reuse, R25, PT ;  /* 0x000000190600720c */ /* 0x040fe20003f26270 */
[----:B------:R5:W-:Y:S01]  /*4980*/  MUFU.TANH R20, R57 ;  /* 0x0000003900147308 */ /* 0x000be20000002400 */
[----:B------:R-:W-:Y:S01]  /*4990*/  ISETP.GE.AND P0, PT, R6, R24, PT ;  /* 0x000000180600720c */ /* 0x000fe20003f06270 */
[----:B------:R-:W-:Y:S01]  /*49a0*/  FFMA.FTZ R6, R7, UR5, R93 ;  /* 0x0000000507067c23 */ /* 0x000fe2000801005d */
[----:B------:R-:W-:-:S02]  /*49b0*/  IADD3 R4, R2, 0x11, RZ ;  /* 0x0000001102047810 */ /* 0x000fc40007ffe0ff */
[----:B------:R-:W-:Y:S01]  /*49c0*/  FSEL R44, R10, -INF , !P4 ;  /* 0xff8000000a2c7808 */ /* 0x000fe20006000000 */
[----:B------:R-:W-:Y:S01]  /*49d0*/  FFMA.FTZ R10, R7, UR5, R90 ;  /* 0x00000005070a7c23 */ /* 0x000fe2000801005a */
[----:B------:R-:W-:Y:S01]  /*49e0*/  FSEL R35, R6, -INF , !P5 ;  /* 0xff80000006237808 */ /* 0x000fe20006800000 */
[----:B------:R-:W-:Y:S01]  /*49f0*/  MUFU.TANH R27, R27 ;  /* 0x0000001b001b7308 */ /* 0x000fe20000002400 */
[----:B------:R-:W-:Y:S02]  /*4a00*/  I2FP.F32.S32 R6, R4 ;  /* 0x0000000400067245 */ /* 0x000fe40000201400 */
[----:B------:R-:W-:Y:S02]  /*4a10*/  FSEL R53, R9, -INF , !P2 ;  /* 0xff80000009357808 */ /* 0x000fe40005000000 */
[----:B------:R-:W-:Y:S01]  /*4a20*/  FSEL R58, R8, -INF , !P6 ;  /* 0xff800000083a7808 */ /* 0x000fe20007000000 */
[----:B--2---:R-:W-:Y:S01]  /*4a30*/  FFMA.FTZ R8, R7, UR5, R87 ;  /* 0x0000000507087c23 */ /* 0x004fe20008010057 */
[----:B------:R-:W-:Y:S01]  /*4a40*/  ISETP.GE.AND P4, PT, R4, R23, PT ;  /* 0x000000170400720c */ /* 0x000fe20003f86270 */
[----:B------:R-:W-:Y:S01]  /*4a50*/  FFMA.FTZ R9, R6, UR5, R94 ;  /* 0x0000000506097c23 */ /* 0x000fe2000801005e */
[----:B------:R-:W-:Y:S01]  /*4a60*/  ISETP.GE.AND P2, PT, R4, R22, PT ;  /* 0x000000160400720c */ /* 0x000fe20003f46270 */
[----:B------:R-:W-:Y:S01]  /*4a70*/  FFMA.FTZ R13, R6, UR5, R91 ;  /* 0x00000005060d7c23 */ /* 0x000fe2000801005b */
[----:B------:R-:W-:Y:S01]  /*4a80*/  ISETP.GE.AND P6, PT, R4, R25, PT ;  /* 0x000000190400720c */ /* 0x000fe20003fc6270 */
[----:B------:R-:W-:Y:S01]  /*4a90*/  FFMA.FTZ R14, R6, UR5, R89 ;  /* 0x00000005060e7c23 */ /* 0x000fe20008010059 */
[----:B------:R-:W-:Y:S01]  /*4aa0*/  ISETP.GE.AND P5, PT, R4, R24, PT ;  /* 0x000000180400720c */ /* 0x000fe20003fa6270 */
[----:B------:R-:W-:Y:S01]  /*4ab0*/  VIADD R4, R2, 0x18 ;  /* 0x0000001802047836 */ /* 0x000fe20000000000 */
[----:B------:R-:W-:Y:S01]  /*4ac0*/  FSEL R43, R11, -INF , !P3 ;  /* 0xff8000000b2b7808 */ /* 0x000fe20005800000 */
[----:B------:R-:W-:Y:S01]  /*4ad0*/  FFMA.FTZ R12, R6, UR5, R85 ;  /* 0x00000005060c7c23 */ /* 0x000fe20008010055 */
[----:B------:R-:W-:Y:S01]  /*4ae0*/  FSEL R46, R10, -INF , !P1 ;  /* 0xff8000000a2e7808 */ /* 0x000fe20004800000 */
[----:B------:R-:W-:Y:S01]  /*4af0*/  VIADD R7, R2, 0x19 ;  /* 0x0000001902077836 */ /* 0x000fe20000000000 */
[----:B------:R-:W-:Y:S01]  /*4b00*/  FSEL R61, R8, -INF , !P0 ;  /* 0xff800000083d7808 */ /* 0x000fe20004000000 */
[----:B------:R-:W-:Y:S01]  /*4b10*/  VIADD R6, R2, 0x20 ;  /* 0x0000002002067836 */ /* 0x000fe20000000000 */
[----:B------:R-:W-:Y:S01]  /*4b20*/  FSEL R33, R9, -INF , !P4 ;  /* 0xff80000009217808 */ /* 0x000fe20006000000 */
[----:B------:R-:W2:Y:S01]  /*4b30*/  MUFU.TANH R21, R21 ;  /* 0x0000001500157308 */ /* 0x000ea20000002400 */
[----:B------:R-:W-:-:S02]  /*4b40*/  ISETP.GE.AND P3, PT, R4, R23, PT ;  /* 0x000000170400720c */ /* 0x000fc40003f66270 */
[C---:B------:R-:W-:Y:S02]  /*4b50*/  ISETP.GE.AND P1, PT, R4.reuse, R22, PT ;  /* 0x000000160400720c */ /* 0x040fe40003f26270 */
[C---:B------:R-:W-:Y:S02]  /*4b60*/  ISETP.GE.AND P0, PT, R4.reuse, R25, PT ;  /* 0x000000190400720c */ /* 0x040fe40003f06270 */
[----:B------:R-:W-:Y:S01]  /*4b70*/  ISETP.GE.AND P4, PT, R4, R24, PT ;  /* 0x000000180400720c */ /* 0x000fe20003f86270 */
[----:B------:R-:W2:Y:S01]  /*4b80*/  MUFU.TANH R18, R66 ;  /* 0x0000004200127308 */ /* 0x000ea20000002400 */
[----:B------:R-:W-:Y:S02]  /*4b90*/  I2FP.F32.S32 R4, R4 ;  /* 0x0000000400047245 */ /* 0x000fe40000201400 */
[----:B------:R-:W-:Y:S02]  /*4ba0*/  FSEL R42, R13, -INF , !P2 ;  /* 0xff8000000d2a7808 */ /* 0x000fe40005000000 */
[----:B------:R-:W-:Y:S01]  /*4bb0*/  FSEL R45, R14, -INF , !P6 ;  /* 0xff8000000e2d7808 */ /* 0x000fe20007000000 */
[----:B------:R-:W-:Y:S01]  /*4bc0*/  FFMA.FTZ R8, R4, UR5, R86 ;  /* 0x0000000504087c23 */ /* 0x000fe20008010056 */
[----:B------:R-:W-:Y:S01]  /*4bd0*/  FSEL R63, R12, -INF , !P5 ;  /* 0xff8000000c3f7808 */ /* 0x000fe20006800000 */
[C---:B---3--:R-:W-:Y:S01]  /*4be0*/  FFMA.FTZ R9, R4.reuse, UR5, R82 ;  /* 0x0000000504097c23 */ /* 0x048fe20008010052 */
[C---:B------:R-:W-:Y:S01]  /*4bf0*/  ISETP.GE.AND P2, PT, R7.reuse, R23, PT ;  /* 0x000000170700720c */ /* 0x040fe20003f46270 */
[----:B------:R-:W-:Y:S01]  /*4c00*/  FFMA.FTZ R10, R4, UR5, R78 ;  /* 0x00000005040a7c23 */ /* 0x000fe2000801004e */
[----:B------:R-:W-:Y:S01]  /*4c10*/  FSEL R32, R8, -INF , !P3 ;  /* 0xff80000008207808 */ /* 0x000fe20005800000 */
[----:B------:R-:W-:Y:S01]  /*4c20*/  MUFU.TANH R28, R26 ;  /* 0x0000001a001c7308 */ /* 0x000fe20000002400 */
[----:B------:R-:W-:-:S02]  /*4c30*/  ISETP.GE.AND P6, PT, R7, R22, PT ;  /* 0x000000160700720c */ /* 0x000fc40003fc6270 */
[C---:B------:R-:W-:Y:S02]  /*4c40*/  ISETP.GE.AND P5, PT, R7.reuse, R25, PT ;  /* 0x000000190700720c */ /* 0x040fe40003fa6270 */
[----:B------:R-:W-:Y:S02]  /*4c50*/  ISETP.GE.AND P3, PT, R7, R24, PT ;  /* 0x000000180700720c */ /* 0x000fe40003f66270 */
[----:B------:R-:W-:Y:S01]  /*4c60*/  I2FP.F32.S32 R8, R7 ;  /* 0x0000000700087245 */ /* 0x000fe20000201400 */
[----:B-1----:R-:W-:Y:S01]  /*4c70*/  FFMA.FTZ R7, R4, UR5, R56 ;  /* 0x0000000504077c23 */ /* 0x002fe20008010038 */
[----:B------:R-:W-:Y:S01]  /*4c80*/  FSEL R40, R9, -INF , !P1 ;  /* 0xff80000009287808 */ /* 0x000fe20004800000 */
[----:B------:R-:W-:Y:S01]  /*4c90*/  VIADD R4, R2, 0x21 ;  /* 0x0000002102047836 */ /* 0x000fe20000000000 */
[----:B------:R-:W-:Y:S01]  /*4ca0*/  FSEL R56, R10, -INF , !P0 ;  /* 0xff8000000a387808 */ /* 0x000fe20004000000 */
[C---:B------:R-:W-:Y:S01]  /*4cb0*/  FFMA.FTZ R9, R8.reuse, UR5, R88 ;  /* 0x0000000508097c23 */ /* 0x040fe20008010058 */
[----:B------:R-:W-:Y:S01]  /*4cc0*/  FSEL R88, R7, -INF , !P4 ;  /* 0xff80000007587808 */ /* 0x000fe20006000000 */
[C---:B------:R-:W-:Y:S01]  /*4cd0*/  FFMA.FTZ R10, R8.reuse, UR5, R84 ;  /* 0x00000005080a7c23 */ /* 0x040fe20008010054 */
[----:B------:R-:W-:Y:S01]  /*4ce0*/  I2FP.F32.S32 R7, R6 ;  /* 0x0000000600077245 */ /* 0x000fe20000201400 */
[----:B------:R-:W-:Y:S01]  /*4cf0*/  MUFU.TANH R26, R65 ;  /* 0x00000041001a7308 */ /* 0x000fe20000002400 */
[----:B------:R-:W-:Y:S01]  /*4d00*/  FSEL R31, R9, -INF , !P2 ;  /* 0xff800000091f7808 */ /* 0x000fe20005000000 */
[----:B------:R-:W-:Y:S01]  /*4d10*/  FFMA.FTZ R9, R8, UR5, R79 ;  /* 0x0000000508097c23 */ /* 0x000fe2000801004f */
[----:B------:R-:W-:Y:S01]  /*4d20*/  ISETP.GE.AND P1, PT, R6, R23, PT ;  /* 0x000000170600720c */ /* 0x000fe20003f26270 */
[----:B------:R-:W-:Y:S01]  /*4d30*/  FFMA.FTZ R8, R8, UR5, R75 ;  /* 0x0000000508087c23 */ /* 0x000fe2000801004b */
[C---:B------:R-:W-:Y:S01]  /*4d40*/  ISETP.GE.AND P0, PT, R6.reuse, R22, PT ;  /* 0x000000160600720c */ /* 0x040fe20003f06270 */
[----:B------:R-:W-:Y:S01]  /*4d50*/  FFMA.FTZ R11, R7, UR5, R64 ;  /* 0x00000005070b7c23 */ /* 0x000fe20008010040 */
[----:B------:R-:W-:-:S02]  /*4d60*/  ISETP.GE.AND P4, PT, R6, R25, PT ;  /* 0x000000190600720c */ /* 0x000fc40003f86270 */
[----:B------:R-:W-:Y:S01]  /*4d70*/  ISETP.GE.AND P2, PT, R6, R24, PT ;  /* 0x000000180600720c */ /* 0x000fe20003f46270 */
[C---:B------:R-:W-:Y:S01]  /*4d80*/  FFMA.FTZ R6, R7.reuse, UR5, R67 ;  /* 0x0000000507067c23 */ /* 0x040fe20008010043 */
[----:B------:R-:W-:Y:S01]  /*4d90*/  FSEL R39, R10, -INF , !P6 ;  /* 0xff8000000a277808 */ /* 0x000fe20007000000 */
[----:B------:R-:W-:Y:S01]  /*4da0*/  FFMA.FTZ R10, R7, UR5, R48 ;  /* 0x00000005070a7c23 */ /* 0x000fe20008010030 */
[----:B-----5:R-:W-:Y:S02]  /*4db0*/  FSEL R57, R9, -INF , !P5 ;  /* 0xff80000009397808 */ /* 0x020fe40006800000 */
[----:B------:R-:W-:Y:S02]  /*4dc0*/  FSEL R216, R6, -INF , !P1 ;  /* 0xff80000006d87808 */ /* 0x000fe40004800000 */
[----:B------:R-:W-:Y:S02]  /*4dd0*/  I2FP.F32.S32 R6, R4 ;  /* 0x0000000400067245 */ /* 0x000fe40000201400 */
        /* <DEDUP_REMOVED lines=15> */
[----:B------:R-:W1:Y:S01]  /*4ed0*/  MUFU.TANH R11, R71 ;  /* 0x00000047000b7308 */ /* 0x000e620000002400 */
[----:B------:R-:W-:-:S02]  /*4ee0*/  FSEL R193, R9, -INF , !P6 ;  /* 0xff80000009c17808 */ /* 0x000fc40007000000 */
[C---:B------:R-:W-:Y:S02]  /*4ef0*/  ISETP.GE.AND P0, PT, R4.reuse, R23, PT ;  /* 0x000000170400720c */ /* 0x040fe40003f06270 */
[C---:B------:R-:W-:Y:S02]  /*4f00*/  ISETP.GE.AND P4, PT, R4.reuse, R22, PT ;  /* 0x000000160400720c */ /* 0x040fe40003f86270 */
[C---:B------:R-:W-:Y:S02]  /*4f10*/  ISETP.GE.AND P2, PT, R4.reuse, R25, PT ;  /* 0x000000190400720c */ /* 0x040fe40003f46270 */
[----:B------:R-:W-:Y:S02]  /*4f20*/  ISETP.GE.AND P6, PT, R4, R24, PT ;  /* 0x000000180400720c */ /* 0x000fe40003fc6270 */
[----:B------:R-:W-:Y:S02]  /*4f30*/  I2FP.F32.S32 R4, R4 ;  /* 0x0000000400047245 */ /* 0x000fe40000201400 */
[----:B------:R-:W-:-:S02]  /*4f40*/  IADD3 R7, R2, 0x29, RZ ;  /* 0x0000002902077810 */ /* 0x000fc40007ffe0ff */
[----:B------:R-:W-:Y:S01]  /*4f50*/  FSEL R194, R13, -INF , !P5 ;  /* 0xff8000000dc27808 */ /* 0x000fe20006800000 */
[----:B------:R-:W-:Y:S01]  /*4f60*/  FFMA.FTZ R8, R4, UR5, R36 ;  /* 0x0000000504087c23 */ /* 0x000fe20008010024 */
[----:B------:R-:W-:Y:S01]  /*4f70*/  FSEL R196, R14, -INF , !P3 ;  /* 0xff8000000ec47808 */ /* 0x000fe20005800000 */
[----:B------:R-:W-:Y:S01]  /*4f80*/  FFMA.FTZ R9, R4, UR5, R16 ;  /* 0x0000000504097c23 */ /* 0x000fe20008010010 */
[----:B------:R-:W-:Y:S01]  /*4f90*/  FSEL R199, R12, -INF , !P1 ;  /* 0xff8000000cc77808 */ /* 0x000fe20004800000 */
[----:B------:R-:W-:Y:S01]  /*4fa0*/  FFMA.FTZ R10, R4, UR5, R17 ;  /* 0x00000005040a7c23 */ /* 0x000fe20008010011 */
[----:B------:R-:W-:Y:S01]  /*4fb0*/  FSEL R192, R8, -INF , !P0 ;  /* 0xff80000008c07808 */ /* 0x000fe20004000000 */
[----:B------:R-:W-:Y:S01]  /*4fc0*/  MUFU.TANH R17, R69 ;  /* 0x0000004500117308 */ /* 0x000fe20000002400 */
[C---:B------:R-:W-:Y:S02]  /*4fd0*/  ISETP.GE.AND P5, PT, R7.reuse, R23, PT ;  /* 0x000000170700720c */ /* 0x040fe40003fa6270 */
[----:B------:R-:W-:-:S02]  /*4fe0*/  ISETP.GE.AND P3, PT, R7, R22, PT ;  /* 0x000000160700720c */ /* 0x000fc40003f66270 */
[C---:B------:R-:W-:Y:S02]  /*4ff0*/  ISETP.GE.AND P1, PT, R7.reuse, R25, PT ;  /* 0x000000190700720c */ /* 0x040fe40003f26270 */
[----:B------:R-:W-:Y:S01]  /*5000*/  ISETP.GE.AND P0, PT, R7, R24, PT ;  /* 0x000000180700720c */ /* 0x000fe20003f06270 */
[----:B------:R-:W3:Y:S01]  /*5010*/  MUFU.TANH R16, R73 ;  /* 0x0000004900107308 */ /* 0x000ee20000002400 */
[----:B------:R-:W-:Y:S01]  /*5020*/  I2FP.F32.S32 R8, R7 ;  /* 0x0000000700087245 */ /* 0x000fe20000201400 */
[----:B----4-:R-:W-:Y:S01]  /*5030*/  FFMA.FTZ R7, R4, UR5, R15 ;  /* 0x0000000504077c23 */ /* 0x010fe2000801000f */
        /* <DEDUP_REMOVED lines=11> */
[----:B--2---:R-:W-:Y:S01]  /*50f0*/  FFMA.FTZ R8, R8, UR5, R21 ;  /* 0x0000000508087c23 */ /* 0x004fe20008010015 */
[C---:B------:R-:W-:Y:S01]  /*5100*/  ISETP.GE.AND P2, PT, R6.reuse, R22, PT ;  /* 0x000000160600720c */ /* 0x040fe20003f46270 */
[C---:B------:R-:W-:Y:S01]  /*5110*/  FFMA.FTZ R12, R7.reuse, UR5, R20 ;  /* 0x00000005070c7c23 */ /* 0x040fe20008010014 */
[C---:B------:R-:W-:Y:S01]  /*5120*/  ISETP.GE.AND P6, PT, R6.reuse, R25, PT ;  /* 0x000000190600720c */ /* 0x040fe20003fc6270 */
[----:B------:R-:W2:Y:S01]  /*5130*/  MUFU.TANH R14, R77 ;  /* 0x0000004d000e7308 */ /* 0x000ea20000002400 */
[----:B------:R-:W-:Y:S01]  /*5140*/  ISETP.GE.AND P5, PT, R6, R24, PT ;  /* 0x000000180600720c */ /* 0x000fe20003fa6270 */
[C---:B------:R-:W-:Y:S01]  /*5150*/  FFMA.FTZ R6, R7.reuse, UR5, R27 ;  /* 0x0000000507067c23 */ /* 0x040fe2000801001b */
[----:B------:R-:W-:Y:S01]  /*5160*/  FSEL R134, R10, -INF , !P3 ;  /* 0xff8000000a867808 */ /* 0x000fe20005800000 */
[C---:B------:R-:W-:Y:S01]  /*5170*/  FFMA.FTZ R10, R7.reuse, UR5, R18 ;  /* 0x00000005070a7c23 */ /* 0x040fe20008010012 */
[----:B------:R-:W-:Y:S01]  /*5180*/  LOP3.LUT R0, R180, R135, RZ, 0xfc, !PT ;  /* 0x00000087b4007212 */ /* 0x000fe200078efcff */
[----:B-1----:R-:W-:Y:S01]  /*5190*/  FFMA.FTZ R7, R7, UR5, R11 ;  /* 0x0000000507077c23 */ /* 0x002fe2000801000b */
[----:B------:R-:W-:Y:S01]  /*51a0*/  FSEL R127, R6, -INF , !P4 ;  /* 0xff800000067f7808 */ /* 0x000fe20006000000 */
[----:B------:R-:W-:Y:S01]  /*51b0*/  MUFU.TANH R21, R72 ;  /* 0x0000004800157308 */ /* 0x000fe20000002400 */
[----:B------:R-:W-:-:S02]  /*51c0*/  I2FP.F32.S32 R6, R4 ;  /* 0x0000000400067245 */ /* 0x000fc40000201400 */
[----:B------:R-:W-:Y:S02]  /*51d0*/  FSEL R180, R9, -INF , !P1 ;  /* 0xff80000009b47808 */ /* 0x000fe40004800000 */
[----:B------:R-:W-:Y:S01]  /*51e0*/  FSEL R182, R8, -INF , !P0 ;  /* 0xff80000008b67808 */ /* 0x000fe20004000000 */
[----:B------:R-:W-:Y:S01]  /*51f0*/  FFMA.FTZ R8, R6, UR5, R28 ;  /* 0x0000000506087c23 */ /* 0x000fe2000801001c */
[----:B------:R-:W-:Y:S01]  /*5200*/  ISETP.GE.AND P3, PT, R4, R23, PT ;  /* 0x000000170400720c */ /* 0x000fe20003f66270 */
[----:B------:R-:W-:Y:S01]  /*5210*/  FFMA.FTZ R11, R6, UR5, R26 ;  /* 0x00000005060b7c23 */ /* 0x000fe2000801001a */
[----:B------:R-:W-:Y:S01]  /*5220*/  ISETP.GE.AND P1, PT, R4, R22, PT ;  /* 0x000000160400720c */ /* 0x000fe20003f26270 */
[----:B------:R-:W-:Y:S01]  /*5230*/  FFMA.FTZ R13, R6, UR5, R19 ;  /* 0x00000005060d7c23 */ /* 0x000fe20008010013 */
[----:B------:R-:W-:Y:S01]  /*5240*/  ISETP.GE.AND P0, PT, R4, R25, PT ;  /* 0x000000190400720c */ /* 0x000fe20003f06270 */
[----:B---3--:R-:W-:Y:S01]  /*5250*/  FFMA.FTZ R9, R6, UR5, R16 ;  /* 0x0000000506097c23 */ /* 0x008fe20008010010 */
[----:B------:R-:W-:Y:S01]  /*5260*/  ISETP.GE.AND P4, PT, R4, R24, PT ;  /* 0x000000180400720c */ /* 0x000fe20003f86270 */
[----:B------:R-:W-:Y:S01]  /*5270*/  VIADD R4, R2, 0x38 ;  /* 0x0000003802047836 */ /* 0x000fe20000000000 */
[----:B------:R-:W-:Y:S01]  /*5280*/  FSEL R204, R10, -INF , !P6 ;  /* 0xff8000000acc7808 */ /* 0x000fe20007000000 */
[----:B------:R-:W-:Y:S01]  /*5290*/  MUFU.TANH R16, R76 ;  /* 0x0000004c00107308 */ /* 0x000fe20000002400 */
[----:B------:R-:W-:-:S02]  /*52a0*/  FSEL R201, R12, -INF , !P2 ;  /* 0xff8000000cc97808 */ /* 0x000fc40005000000 */
[----:B------:R-:W-:Y:S02]  /*52b0*/  FSEL R200, R7, -INF , !P5 ;  /* 0xff80000007c87808 */ /* 0x000fe40006800000 */
[----:B------:R-:W-:Y:S02]  /*52c0*/  FSEL R252, R8, -INF , !P3 ;  /* 0xff80000008fc7808 */ /* 0x000fe40005800000 */
[C---:B------:R-:W-:Y:S01]  /*52d0*/  ISETP.GE.AND P2, PT, R4.reuse, R23, PT ;  /* 0x000000170400720c */ /* 0x040fe20003f46270 */
[----:B------:R-:W1:Y:S01]  /*52e0*/  MUFU.TANH R10, R80 ;  /* 0x00000050000a7308 */ /* 0x000e620000002400 */
[C---:B------:R-:W-:Y:S02]  /*52f0*/  ISETP.GE.AND P6, PT, R4.reuse, R22, PT ;  /* 0x000000160400720c */ /* 0x040fe40003fc6270 */
[C---:B------:R-:W-:Y:S02]  /*5300*/  ISETP.GE.AND P5, PT, R4.reuse, R25, PT ;  /* 0x000000190400720c */ /* 0x040fe40003fa6270 */
[----:B------:R-:W-:-:S02]  /*5310*/  ISETP.GE.AND P3, PT, R4, R24, PT ;  /* 0x000000180400720c */ /* 0x000fc40003f66270 */
[----:B------:R-:W-:Y:S01]  /*5320*/  I2FP.F32.S32 R4, R4 ;  /* 0x0000000400047245 */ /* 0x000fe20000201400 */
[----:B------:R-:W3:Y:S01]  /*5330*/  MUFU.TANH R12, R81 ;  /* 0x00000051000c7308 */ /* 0x000ee20000002400 */
[----:B------:R-:W-:Y:S02]  /*5340*/  I2FP.F32.S32 R6, R2 ;  /* 0x0000000200067245 */ /* 0x000fe40000201400 */
[----:B------:R-:W-:Y:S01]  /*5350*/  FSEL R203, R11, -INF , !P1 ;  /* 0xff8000000bcb7808 */ /* 0x000fe20004800000 */
[C---:B------:R-:W-:Y:S01]  /*5360*/  FFMA.FTZ R7, R4.reuse, UR5, R17 ;  /* 0x0000000504077c23 */ /* 0x040fe20008010011 */
[C---:B--2---:R-:W-:Y:S01]  /*5370*/  FFMA.FTZ R8, R4.reuse, UR5, R14 ;  /* 0x0000000504087c23 */ /* 0x044fe2000801000e */
[----:B------:R-:W-:Y:S02]  /*5380*/  FSEL R95, R13, -INF , !P0 ;  /* 0xff8000000d5f7808 */ /* 0x000fe40004000000 */
[----:B------:R-:W2:Y:S01]  /*5390*/  MUFU.TANH R11, R83 ;  /* 0x00000053000b7308 */ /* 0x000ea20000002400 */
[----:B------:R-:W-:Y:S01]  /*53a0*/  FSEL R238, R7, -INF , !P2 ;  /* 0xff80000007ee7808 */ /* 0x000fe20005000000 */
[C---:B------:R-:W-:Y:S01]  /*53b0*/  FFMA.FTZ R7, R4.reuse, UR5, R15 ;  /* 0x0000000504077c23 */ /* 0x040fe2000801000f */
[----:B-1----:R-:W-:Y:S01]  /*53c0*/  FFMA.FTZ R4, R4, UR5, R10 ;  /* 0x0000000504047c23 */ /* 0x002fe2000801000a */
[----:B------:R-:W-:Y:S01]  /*53d0*/  FFMA.FTZ R10, R6, UR5, R125 ;  /* 0x00000005060a7c23 */ /* 0x000fe2000801007d */
[----:B------:R-:W-:-:S02]  /*53e0*/  ISETP.GE.AND P0, PT, R2, R22, PT ;  /* 0x000000160200720c */ /* 0x000fc40003f06270 */
[----:B------:R-:W-:Y:S01]  /*53f0*/  FSEL R101, R9, -INF , !P4 ;  /* 0xff80000009657808 */ /* 0x000fe20006000000 */
[C---:B------:R-:W-:Y:S01]  /*5400*/  FFMA.FTZ R9, R6.reuse, UR5, R124 ;  /* 0x0000000506097c23 */ /* 0x040fe2000801007c */
[----:B------:R-:W-:Y:S01]  /*5410*/  FSEL R239, R7, -INF , !P6 ;  /* 0xff80000007ef7808 */ /* 0x000fe20007000000 */
[----:B------:R-:W-:Y:S01]  /*5420*/  FFMA.FTZ R7, R6, UR5, R126 ;  /* 0x0000000506077c23 */ /* 0x000fe2000801007e */
[----:B------:R-:W-:Y:S01]  /*5430*/  ISETP.GE.AND P1, PT, R2, R23, PT ;  /* 0x000000170200720c */ /* 0x000fe20003f26270 */
[----:B------:R-:W-:Y:S01]  /*5440*/  FFMA.FTZ R6, R6, UR5, R123 ;  /* 0x0000000506067c23 */ /* 0x000fe2000801007b */
[C---:B------:R-:W-:Y:S02]  /*5450*/  ISETP.GE.AND P4, PT, R2.reuse, R25, PT ;  /* 0x000000190200720c */ /* 0x040fe40003f86270 */
[C---:B------:R-:W-:Y:S01]  /*5460*/  ISETP.GE.AND P2, PT, R2.reuse, R24, PT ;  /* 0x000000180200720c */ /* 0x040fe20003f46270 */
[----:B------:R-:W-:Y:S01]  /*5470*/  VIADD R2, R2, 0x39 ;  /* 0x0000003902027836 */ /* 0x000fe20000000000 */
[----:B------:R-:W-:-:S02]  /*5480*/  FSEL R27, R10, -INF , !P0 ;  /* 0xff8000000a1b7808 */ /* 0x000fc40004000000 */
[----:B------:R-:W-:Y:S02]  /*5490*/  PLOP3.LUT P0, PT, PT, PT, UP0, 0x80, 0x0 ;  /* 0x000000000000781c */ /* 0x000fe40003f0f008 */
[----:B------:R-:W-:Y:S02]  /*54a0*/  FSEL R100, R8, -INF , !P5 ;  /* 0xff80000008647808 */ /* 0x000fe40006800000 */
[----:B------:R-:W-:Y:S02]  /*54b0*/  FSEL R202, R4, -INF , !P3 ;  /* 0xff80000004ca7808 */ /* 0x000fe40005800000 */
[----:B------:R-:W-:Y:S02]  /*54c0*/  FSEL R26, R7, -INF , !P1 ;  /* 0xff800000071a7808 */ /* 0x000fe40004800000 */
[C---:B------:R-:W-:Y:S02]  /*54d0*/  ISETP.GE.AND P6, PT, R2.reuse, R23, PT ;  /* 0x000000170200720c */ /* 0x040fe40003fc6270 */
[----:B------:R-:W-:-:S02]  /*54e0*/  ISETP.GE.AND P5, PT, R2, R22, PT ;  /* 0x000000160200720c */ /* 0x000fc40003fa6270 */
[C---:B------:R-:W-:Y:S02]  /*54f0*/  ISETP.GE.AND P3, PT, R2.reuse, R25, PT ;  /* 0x000000190200720c */ /* 0x040fe40003f66270 */
[----:B------:R-:W-:Y:S02]  /*5500*/  ISETP.GE.AND P1, PT, R2, R24, PT ;  /* 0x000000180200720c */ /* 0x000fe40003f26270 */
[----:B------:R-:W-:Y:S02]  /*5510*/  I2FP.F32.S32 R2, R2 ;  /* 0x0000000200027245 */ /* 0x000fe40000201400 */
[----:B------:R-:W-:Y:S02]  /*5520*/  FSEL R28, R9, -INF , !P4 ;  /* 0xff800000091c7808 */ /* 0x000fe40006000000 */
[----:B------:R-:W-:Y:S01]  /*5530*/  FSEL R29, R6, -INF , !P2 ;  /* 0xff800000061d7808 */ /* 0x000fe20005000000 */
[C---:B------:R-:W-:Y:S01]  /*5540*/  FFMA.FTZ R8, R2.reuse, UR5, R21 ;  /* 0x0000000502087c23 */ /* 0x040fe20008010015 */
[C---:B------:R-:W-:Y:S01]  /*5550*/  FFMA.FTZ R7, R2.reuse, UR5, R16 ;  /* 0x0000000502077c23 */ /* 0x040fe20008010010 */
[C---:B---3--:R-:W-:Y:S01]  /*5560*/  FFMA.FTZ R4, R2.reuse, UR5, R12 ;  /* 0x0000000502047c23 */ /* 0x048fe2000801000c */
[----:B--2---:R-:W-:-:S02]  /*5570*/  FFMA.FTZ R2, R2, UR5, R11 ;  /* 0x0000000502027c23 */ /* 0x004fc4000801000b */
[----:B------:R-:W-:Y:S02]  /*5580*/  FSEL R218, R8, -INF , !P6 ;  /* 0xff80000008da7808 */ /* 0x000fe40007000000 */
[----:B------:R-:W-:Y:S02]  /*5590*/  FSEL R219, R7, -INF , !P5 ;  /* 0xff80000007db7808 */ /* 0x000fe40006800000 */
        /* <DEDUP_REMOVED lines=84> */
.L_x_520:
[----:B------:R-:W-:Y:S05]  /*5ae0*/  BSYNC B0 ;  /* 0x0000000000007941 */ /* 0x000fea0003800000 */
.L_x_519:
[----:B------:R-:W0:Y:S02]  /*5af0*/  LDGDEPBAR ;  /* 0x00000000000079af */ /* 0x000e240000000000 */
.L_x_518:
[----:B------:R-:W-:Y:S01]  /*5b00*/  FMNMX.FTZ R2, R26, R34, !PT ;  /* 0x000000221a027209 */ /* 0x000fe20007810000 */
[----:B------:R-:W-:Y:S01]  /*5b10*/  ULDC UR19, c[0x0][0x2ec] ;  /* 0x0000bb0000137ab9 */ /* 0x000fe20000000800 */
        /* <DEDUP_REMOVED lines=35> */
[----:B------:R-:W-:-:S03]  /*5d50*/  FMNMX.FTZ R2, R44, R2, !PT ;  /* 0x000000022c027209 */ /* 0x000fc60007810000 */
[----:B------:R-:W3:Y:S01]  /*5d60*/  SHFL.BFLY PT, R4, R138, 0x2, 0x1f ;  /* 0x0c401f008a047f89 */ /* 0x000ee200000e0000 */
        /* <DEDUP_REMOVED lines=10> */
[----:B------:R-:W-:Y:S02]  /*5e10*/  FMNMX.FTZ R2, R194, R2, !PT ;  /* 0x00000002c2027209 */ /* 0x000fe40007810000 */
[----:B---3--:R-:W-:Y:S01]  /*5e20*/  FMNMX.FTZ R138, R138, R4, !PT ;  /* 0x000000048a8a7209 */ /* 0x008fe20007810000 */
[----:B------:R-:W-:Y:S01]  /*5e30*/  LDSM.16.MT88.4 R72, [R225+0xe000] ;  /* 0x00e00000e148783b */ /* 0x000fe20000004200 */
[----:B------:R-:W-:-:S03]  /*5e40*/  FMNMX.FTZ R2, R181, R2, !PT ;  /* 0x00000002b5027209 */ /* 0x000fc60007810000 */
[----:B-1----:R-:W1:Y:S01]  /*5e50*/  SHFL.BFLY PT, R7, R138, 0x1, 0x1f ;  /* 0x0c201f008a077f89 */ /* 0x002e6200000e0000 */
[----:B------:R-:W-:-:S03]  /*5e60*/  FMNMX.FTZ R2, R134, R2, !PT ;  /* 0x0000000286027209 */ /* 0x000fc60007810000 */
[----:B------:R-:W-:Y:S01]  /*5e70*/  LDSM.16.MT88.4 R68, [R227+0xc000] ;  /* 0x00c00000e344783b */ /* 0x000fe20000004200 */
[----:B------:R-:W-:Y:S02]  /*5e80*/  FMNMX.FTZ R4, R201, R2, !PT ;  /* 0x00000002c9047209 */ /* 0x000fe40007810000 */
[----:B------:R-:W-:Y:S02]  /*5e90*/  FMNMX.FTZ R2, R28, R54, !PT ;  /* 0x000000361c027209 */ /* 0x000fe40007810000 */
[----:B------:R-:W-:Y:S02]  /*5ea0*/  FMNMX.FTZ R4, R203, R4, !PT ;  /* 0x00000004cb047209 */ /* 0x000fe40007810000 */
[----:B------:R-:W-:Y:S02]  /*5eb0*/  FMNMX.FTZ R2, R55, R2, !PT ;  /* 0x0000000237027209 */ /* 0x000fe40007810000 */
[----:B------:R-:W-:Y:S02]  /*5ec0*/  FMNMX.FTZ R6, R239, R4, !PT ;  /* 0x00000004ef067209 */ /* 0x000fe40007810000 */
[----:B------:R-:W-:-:S02]  /*5ed0*/  FMNMX.FTZ R4, R53, R2, !PT ;  /* 0x0000000235047209 */ /* 0x000fc40007810000 */
[----:B------:R-:W-:Y:S02]  /*5ee0*/  FMNMX.FTZ R2, R219, R6, !PT ;  /* 0x00000006db027209 */ /* 0x000fe40007810000 */
[----:B------:R-:W-:-:S03]  /*5ef0*/  FMNMX.FTZ R4, R46, R4, !PT ;  /* 0x000000042e047209 */ /* 0x000fc60007810000 */
[----:B------:R-:W3:Y:S01]  /*5f00*/  SHFL.BFLY PT, R137, R2, 0x2, 0x1f ;  /* 0x0c401f0002897f89 */ /* 0x000ee200000e0000 */
[----:B------:R-:W-:Y:S02]  /*5f10*/  FMNMX.FTZ R4, R45, R4, !PT ;  /* 0x000000042d047209 */ /* 0x000fe40007810000 */
[----:B-1----:R-:W-:Y:S02]  /*5f20*/  FMNMX.FTZ R138, R138, R7, !PT ;  /* 0x000000078a8a7209 */ /* 0x002fe40007810000 */
[----:B------:R-:W-:Y:S02]  /*5f30*/  FMNMX.FTZ R4, R56, R4, !PT ;  /* 0x0000000438047209 */ /* 0x000fe40007810000 */
[C---:B------:R-:W-:Y:S01]  /*5f40*/  FSETP.NEU.FTZ.AND P1, PT, R138.reuse, -INF , PT ;  /* 0xff8000008a00780b */ /* 0x040fe20003f3d000 */
[----:B------:R-:W-:Y:S01]  /*5f50*/  FMUL.FTZ R21, R138, UR19 ;  /* 0x000000138a157c20 */ /* 0x000fe20008410000 */
[----:B------:R-:W-:Y:S01]  /*5f60*/  FMNMX.FTZ R4, R57, R4, !PT ;  /* 0x0000000439047209 */ /* 0x000fe20007810000 */
[----:B------:R-:W-:Y:S03]  /*5f70*/  STL [R1+0xcc], R138 ;  /* 0x0000cc8a01007387 */ /* 0x000fe60000100800 */
[----:B------:R-:W-:Y:S01]  /*5f80*/  FSEL R21, R21, RZ, P1 ;  /* 0x000000ff15157208 */ /* 0x000fe20000800000 */
[----:B------:R-:W-:Y:S01]  /*5f90*/  STL [R1+0xdc], R237 ;  /* 0x0000dced01007387 */ /* 0x000fe20000100800 */
[----:B------:R-:W-:-:S03]  /*5fa0*/  FMNMX.FTZ R4, R198, R4, !PT ;  /* 0x00000004c6047209 */ /* 0x000fc60007810000 */
[--C-:B------:R-:W-:Y:S01]  /*5fb0*/  FFMA.FTZ R6, R26, UR19, -R21.reuse ;  /* 0x000000131a067c23 */ /* 0x100fe20008010815 */
[----:B------:R-:W-:Y:S01]  /*5fc0*/  FMNMX.FTZ R7, R196, R4, !PT ;  /* 0x00000004c4077209 */ /* 0x000fe20007810000 */
[----:B------:R-:W-:Y:S01]  /*5fd0*/  FFMA.FTZ R4, R34, UR19, -R21 ;  /* 0x0000001322047c23 */ /* 0x000fe20008010815 */
[----:B------:R-:W-:Y:S01]  /*5fe0*/  MOV R26, R101 ;  /* 0x00000065001a7202 */ /* 0x000fe20000000f00 */
[----:B------:R1:W-:Y:S01]  /*5ff0*/  MUFU.EX2 R187, R6 ;  /* 0x0000000600bb7308 */ /* 0x0003e20000000800 */
[----:B------:R-:W-:Y:S02]  /*6000*/  FMNMX.FTZ R7, R183, R7, !PT ;  /* 0x00000007b7077209 */ /* 0x000fe40007810000 */
[----:B---3--:R-:W-:Y:S02]  /*6010*/  FMNMX.FTZ R137, R2, R137, !PT ;  /* 0x0000008902897209 */ /* 0x008fe40007810000 */
[----:B------:R-:W-:-:S03]  /*6020*/  FMNMX.FTZ R136, R180, R7, !PT ;  /* 0x00000007b4887209 */ /* 0x000fc60007810000 */
[----:B------:R3:W2:Y:S01]  /*6030*/  MUFU.EX2 R124, R4 ;  /* 0x00000004007c7308 */ /* 0x0006a20000000800 */
[----:B------:R-:W-:Y:S01]  /*6040*/  FMNMX.FTZ R136, R204, R136, !PT ;  /* 0x00000088cc887209 */ /* 0x000fe20007810000 */
[----:B------:R-:W4:Y:S03]  /*6050*/  SHFL.BFLY PT, R7, R137, 0x1, 0x1f ;  /* 0x0c201f0089077f89 */ /* 0x000f2600000e0000 */
[----:B------:R-:W-:Y:S02]  /*6060*/  FMNMX.FTZ R136, R95, R136, !PT ;  /* 0x000000885f887209 */ /* 0x000fe40007810000 */
[----:B-1----:R-:W-:Y:S02]  /*6070*/  FMNMX.FTZ R6, R29, R59, !PT ;  /* 0x0000003b1d067209 */ /* 0x002fe40007810000 */
[----:B------:R-:W-:Y:S02]  /*6080*/  FMNMX.FTZ R136, R100, R136, !PT ;  /* 0x0000008864887209 */ /* 0x000fe40007810000 */
[----:B------:R-:W-:-:S02]  /*6090*/  FMNMX.FTZ R2, R60, R6, !PT ;  /* 0x000000063c027209 */ /* 0x000fc40007810000 */
[----:B------:R-:W-:Y:S02]  /*60a0*/  FMNMX.FTZ R136, R237, R136, !PT ;  /* 0x00000088ed887209 */ /* 0x000fe40007810000 */
[----:B------:R-:W-:Y:S01]  /*60b0*/  FMNMX.FTZ R2, R58, R2, !PT ;  /* 0x000000023a027209 */ /* 0x000fe20007810000 */
[----:B---3--:R-:W-:Y:S01]  /*60c0*/  FFMA.FTZ R4, R38, UR19, -R21 ;  /* 0x0000001326047c23 */ /* 0x008fe20008010815 */
[----:B--2---:R-:W-:Y:S01]  /*60d0*/  F2FP.BF16.F32.PACK_AB R16, R124, R187 ;  /* 0x000000bb7c10723e */ /* 0x004fe200000010ff */
[----:B------:R-:W1:Y:S01]  /*60e0*/  SHFL.BFLY PT, R6, R136, 0x2, 0x1f ;  /* 0x0c401f0088067f89 */ /* 0x000e6200000e0000 */
[----:B------:R-:W-:Y:S01]  /*60f0*/  FMNMX.FTZ R2, R61, R2, !PT ;  /* 0x000000023d027209 */ /* 0x000fe20007810000 */
[----:B------:R2:W-:Y:S03]  /*6100*/  MUFU.EX2 R229, R4 ;  /* 0x0000000400e57308 */ /* 0x0005e60000000800 */
[----:B------:R-:W-:-:S02]  /*6110*/  FMNMX.FTZ R2, R63, R2, !PT ;  /* 0x000000023f027209 */ /* 0x000fc40007810000 */
[----:B----4-:R-:W-:-:S04]  /*6120*/  FMNMX.FTZ R137, R137, R7, !PT ;  /* 0x0000000789897209 */ /* 0x010fc80007810000 */
[C---:B------:R-:W-:Y:S01]  /*6130*/  FSETP.NEU.FTZ.AND P1, PT, R137.reuse, -INF , PT ;  /* 0xff8000008900780b */ /* 0x040fe20003f3d000 */
[----:B------:R-:W-:Y:S01]  /*6140*/  FMUL.FTZ R20, R137, UR19 ;  /* 0x0000001389147c20 */ /* 0x000fe20008410000 */
[----:B------:R-:W-:Y:S04]  /*6150*/  STL [R1+0xd0], R137 ;  /* 0x0000d08901007387 */ /* 0x000fe80000100800 */
[----:B------:R-:W-:Y:S01]  /*6160*/  FSEL R20, R20, RZ, P1 ;  /* 0x000000ff14147208 */ /* 0x000fe20000800000 */
[----:B--2---:R-:W-:-:S04]  /*6170*/  FFMA.FTZ R4, R37, UR19, -R21 ;  /* 0x0000001325047c23 */ /* 0x004fc80008010815 */
[----:B------:R2:W3:Y:S01]  /*6180*/  MUFU.EX2 R25, R4 ;  /* 0x0000000400197308 */ /* 0x0004e20000000800 */
[----:B-1----:R-:W-:Y:S02]  /*6190*/  FMNMX.FTZ R136, R136, R6, !PT ;  /* 0x0000000688887209 */ /* 0x002fe40007810000 */
[----:B--2---:R-:W-:Y:S01]  /*61a0*/  FMNMX.FTZ R4, R88, R2, !PT ;  /* 0x0000000258047209 */ /* 0x004fe20007810000 */
[----:B------:R-:W-:Y:S01]  /*61b0*/  FFMA.FTZ R2, R35, UR19, -R21 ;  /* 0x0000001323027c23 */ /* 0x000fe20008010815 */
[----:B---3--:R-:W-:Y:S02]  /*61c0*/  F2FP.BF16.F32.PACK_AB R18, R25, R229 ;  /* 0x000000e51912723e */ /* 0x008fe400000010ff */
[----:B------:R-:W-:Y:S01]  /*61d0*/  FMNMX.FTZ R4, R89, R4, !PT ;  /* 0x0000000459047209 */ /* 0x000fe20007810000 */
[----:B------:R1:W-:Y:S03]  /*61e0*/  MUFU.EX2 R237, R2 ;  /* 0x0000000200ed7308 */ /* 0x0003e60000000800 */
[----:B------:R-:W-:-:S04]  /*61f0*/  FMNMX.FTZ R4, R217, R4, !PT ;  /* 0x00000004d9047209 */ /* 0x000fc80007810000 */
[----:B------:R-:W-:-:S04]  /*6200*/  FMNMX.FTZ R4, R199, R4, !PT ;  /* 0x00000004c7047209 */ /* 0x000fc80007810000 */
[----:B------:R-:W-:-:S04]  /*6210*/  FMNMX.FTZ R4, R195, R4, !PT ;  /* 0x00000004c3047209 */ /* 0x000fc80007810000 */
[----:B------:R-:W-:Y:S01]  /*6220*/  FMNMX.FTZ R4, R182, R4, !PT ;  /* 0x00000004b6047209 */ /* 0x000fe20007810000 */
[----:B-1----:R-:W-:-:S03]  /*6230*/  FFMA.FTZ R2, R33, UR19, -R21 ;  /* 0x0000001321027c23 */ /* 0x002fc60008010815 */
[----:B------:R-:W-:Y:S01]  /*6240*/  FMNMX.FTZ R4, R200, R4, !PT ;  /* 0x00000004c8047209 */ /* 0x000fe20007810000 */
[----:B------:R1:W-:Y:S03]  /*6250*/  MUFU.EX2 R205, R2 ;  /* 0x0000000200cd7308 */ /* 0x0003e60000000800 */
[----:B------:R-:W-:Y:S02]  /*6260*/  FMNMX.FTZ R135, R26, R4, !PT ;  /* 0x000000041a877209 */ /* 0x000fe40007810000 */
[----:B------:R-:W2:Y:S02]  /*6270*/  SHFL.BFLY PT, R4, R136, 0x1, 0x1f ;  /* 0x0c201f0088047f89 */ /* 0x000ea400000e0000 */
[----:B------:R-:W-:-:S04]  /*6280*/  FMNMX.FTZ R135, R202, R135, !PT ;  /* 0x00000087ca877209 */ /* 0x000fc80007810000 */
[----:B------:R-:W-:-:S05]  /*6290*/  FMNMX.FTZ R135, R185, R135, !PT ;  /* 0x00000087b9877209 */ /* 0x000fca0007810000 */
[----:B------:R-:W3:Y:S01]  /*62a0*/  SHFL.BFLY PT, R6, R135, 0x2, 0x1f ;  /* 0x0c401f0087067f89 */ /* 0x000ee200000e0000 */
[----:B-1----:R-:W-:-:S03]  /*62b0*/  FFMA.FTZ R2, R32, UR19, -R21 ;  /* 0x0000001320027c23 */ /* 0x002fc60008010815 */
[----:B------:R-:W-:Y:S01]  /*62c0*/  LDSM.16.MT88.4 R32, [R226+0xc000] ;  /* 0x00c00000e220783b */ /* 0x000fe20000004200 */
[----:B------:R1:W-:Y:S01]  /*62d0*/  MUFU.EX2 R234, R2 ;  /* 0x0000000200ea7308 */ /* 0x0003e20000000800 */
[----:B--2---:R-:W-:Y:S01]  /*62e0*/  FMNMX.FTZ R136, R136, R4, !PT ;  /* 0x0000000488887209 */ /* 0x004fe20007810000 */
[----:B------:R-:W-:-:S03]  /*62f0*/  FFMA.FTZ R4, R40, UR19, -R20 ;  /* 0x0000001328047c23 */ /* 0x000fc60008010814 */
[----:B------:R-:W-:-:S03]  /*6300*/  FSETP.NEU.FTZ.AND P1, PT, R136, -INF , PT ;  /* 0xff8000008800780b */ /* 0x000fc60003f3d000 */
[----:B------:R2:W-:Y:S01]  /*6310*/  MUFU.EX2 R184, R4 ;  /* 0x0000000400b87308 */ /* 0x0005e20000000800 */
[----:B------:R-:W-:Y:S01]  /*6320*/  STL [R1+0xd4], R136 ;  /* 0x0000d48801007387 */ /* 0x000fe20000100800 */
[----:B-1----:R-:W-:Y:S01]  /*6330*/  FFMA.FTZ R2, R31, UR19, -R21 ;  /* 0x000000131f027c23 */ /* 0x002fe20008010815 */
[----:B---3--:R-:W-:-:S05]  /*6340*/  FMNMX.FTZ R135, R135, R6, !PT ;  /* 0x0000000687877209 */ /* 0x008fca0007810000 */
[----:B------:R1:W3:Y:S01]  /*6350*/  MUFU.EX2 R236, R2 ;  /* 0x0000000200ec7308 */ /* 0x0002e20000000800 */
[----:B------:R-:W4:Y:S01]  /*6360*/  SHFL.BFLY PT, R6, R135, 0x1, 0x1f ;  /* 0x0c201f0087067f89 */ /* 0x000f2200000e0000 */
[----:B--2---:R-:W-:-:S03]  /*6370*/  FFMA.FTZ R4, R39, UR19, -R20 ;  /* 0x0000001327047c23 */ /* 0x004fc60008010814 */
[----:B------:R-:W-:Y:S03]  /*6380*/  LDSM.16.MT88.4 R36, [R226+0xe800] ;  /* 0x00e80000e224783b */ /* 0x000fe60000004200 */
[----:B------:R-:W2:Y:S01]  /*6390*/  MUFU.EX2 R211, R4 ;  /* 0x0000000400d37308 */ /* 0x000ea20000000800 */
[----:B-1----:R-:W-:Y:S01]  /*63a0*/  FFMA.FTZ R2, R27, UR19, -R20 ;  /* 0x000000131b027c23 */ /* 0x002fe20008010814 */
[----:B---3--:R-:W-:-:S06]  /*63b0*/  F2FP.BF16.F32.PACK_AB R10, R236, R234 ;  /* 0x000000eaec0a723e */ /* 0x008fcc00000010ff */
[----:B------:R1:W-:Y:S01]  /*63c0*/  MUFU.EX2 R208, R2 ;  /* 0x0000000200d07308 */ /* 0x0003e20000000800 */
[----:B----4-:R-:W-:Y:S02]  /*63d0*/  FMNMX.FTZ R135, R135, R6, !PT ;  /* 0x0000000687877209 */ /* 0x010fe40007810000 */
[----:B--2---:R-:W-:-:S03]  /*63e0*/  F2FP.BF16.F32.PACK_AB R11, R211, R184 ;  /* 0x000000b8d30b723e */ /* 0x004fc600000010ff */
[----:B------:R-:W-:Y:S01]  /*63f0*/  FMUL.FTZ R6, R135, UR19 ;  /* 0x0000001387067c20 */ /* 0x000fe20008410000 */
[----:B------:R2:W-:Y:S01]  /*6400*/  STL [R1+0xd8], R135 ;  /* 0x0000d88701007387 */ /* 0x0005e20000100800 */
[----:B-1----:R-:W-:-:S04]  /*6410*/  FFMA.FTZ R2, R47, UR19, -R20 ;  /* 0x000000132f027c23 */ /* 0x002fc80008010814 */
[----:B------:R1:W3:Y:S02]  /*6420*/  MUFU.EX2 R209, R2 ;  /* 0x0000000200d17308 */ /* 0x0002e40000000800 */
[--C-:B-1----:R-:W-:Y:S01]  /*6430*/  FFMA.FTZ R2, R49, UR19, -R20.reuse ;  /* 0x0000001331027c23 */ /* 0x102fe20008010814 */
[----:B---3--:R-:W-:Y:S01]  /*6440*/  F2FP.BF16.F32.PACK_AB R17, R209, R208 ;  /* 0x000000d0d111723e */ /* 0x008fe200000010ff */
[----:B------:R-:W-:Y:S04]  /*6450*/  LDSM.16.MT88.4 R48, [R228+0xc800] ;  /* 0x00c80000e430783b */ /* 0x000fe80000004200 */
[----:B------:R1:W-:Y:S02]  /*6460*/  MUFU.EX2 R224, R2 ;  /* 0x0000000200e07308 */ /* 0x0003e40000000800 */
[----:B-1----:R-:W-:-:S06]  /*6470*/  FFMA.FTZ R2, R44, UR19, -R20 ;  /* 0x000000132c027c23 */ /* 0x002fcc0008010814 */
[----:B------:R1:W3:Y:S02]  /*6480*/  MUFU.EX2 R24, R2 ;  /* 0x0000000200187308 */ /* 0x0002e40000000800 */
[----:B-1----:R-:W-:Y:S01]  /*6490*/  FFMA.FTZ R2, R43, UR19, -R20 ;  /* 0x000000132b027c23 */ /* 0x002fe20008010814 */
[----:B---3--:R-:W-:-:S05]  /*64a0*/  F2FP.BF16.F32.PACK_AB R19, R24, R224 ;  /* 0x000000e01813723e */ /* 0x008fca00000010ff */
[----:B------:R1:W-:Y:S02]  /*64b0*/  MUFU.EX2 R133, R2 ;  /* 0x0000000200857308 */ /* 0x0003e40000000800 */
[----:B------:R-:W-:Y:S01]  /*64c0*/  HMMA.16816.F32.BF16 R112, R16, R32, RZ ;  /* 0x000000201070723c */ /* 0x000fe200000418ff */
[----:B-1----:R-:W-:Y:S02]  /*64d0*/  FFMA.FTZ R2, R42, UR19, -R20 ;  /* 0x000000132a027c23 */ /* 0x002fe40008010814 */
[----:B------:R-:W-:Y:S03]  /*64e0*/  LDSM.16.MT88.4 R40, [R225+0xe800] ;  /* 0x00e80000e128783b */ /* 0x000fe60000004200 */
[----:B------:R1:W3:Y:S02]  /*64f0*/  MUFU.EX2 R206, R2 ;  /* 0x0000000200ce7308 */ /* 0x0002e40000000800 */
[----:B-1----:R-:W-:Y:S01]  /*6500*/  FMUL.FTZ R2, R136, UR19 ;  /* 0x0000001388027c20 */ /* 0x002fe20008410000 */
[----:B---3--:R-:W-:-:S02]  /*6510*/  F2FP.BF16.F32.PACK_AB R9, R206, R133 ;  /* 0x00000085ce09723e */ /* 0x008fc400000010ff */
[----:B------:R-:W-:Y:S02]  /*6520*/  MOV R136, R100 ;  /* 0x0000006400887202 */ /* 0x000fe40000000f00 */
[----:B------:R-:W-:Y:S02]  /*6530*/  FSEL R2, R2, RZ, P1 ;  /* 0x000000ff02027208 */ /* 0x000fe40000800000 */
[----:B------:R-:W-:-:S03]  /*6540*/  FSETP.NEU.FTZ.AND P1, PT, R135, -INF , PT ;  /* 0xff8000008700780b */ /* 0x000fc60003f3d000 */
[--C-:B------:R-:W-:Y:S01]  /*6550*/  FFMA.FTZ R4, R28, UR19, -R2.reuse ;  /* 0x000000131c047c23 */ /* 0x100fe20008010802 */
[----:B------:R-:W-:Y:S01]  /*6560*/  FSEL R0, R6, RZ, P1 ;  /* 0x000000ff06007208 */ /* 0x000fe20000800000 */
[--C-:B------:R-:W-:Y:S02]  /*6570*/  FFMA.FTZ R3, R56, UR19, -R2.reuse ;  /* 0x0000001338037c23 */ /* 0x100fe40008010802 */
[----:B------:R1:W-:Y:S08]  /*6580*/  MUFU.EX2 R207, R4 ;  /* 0x0000000400cf7308 */ /* 0x0003f00000000800 */
[----:B------:R3:W-:Y:S01]  /*6590*/  MUFU.EX2 R186, R3 ;  /* 0x0000000300ba7308 */ /* 0x0007e20000000800 */
[----:B-1----:R-:W-:-:S07]  /*65a0*/  FFMA.FTZ R4, R54, UR19, -R2 ;  /* 0x0000001336047c23 */ /* 0x002fce0008010802 */
[----:B------:R1:W4:Y:S01]  /*65b0*/  MUFU.EX2 R210, R4 ;  /* 0x0000000400d27308 */ /* 0x0003220000000800 */
[----:B---3--:R-:W-:-:S07]  /*65c0*/  FFMA.FTZ R3, R57, UR19, -R2 ;  /* 0x0000001339037c23 */ /* 0x008fce0008010802 */
[----:B------:R3:W2:Y:S01]  /*65d0*/  MUFU.EX2 R138, R3 ;  /* 0x00000003008a7308 */ /* 0x0006a20000000800 */
[----:B-1----:R-:W-:Y:S01]  /*65e0*/  FFMA.FTZ R4, R55, UR19, -R2 ;  /* 0x0000001337047c23 */ /* 0x002fe20008010802 */
[----:B----4-:R-:W-:-:S06]  /*65f0*/  F2FP.BF16.F32.PACK_AB R12, R210, R207 ;  /* 0x000000cfd20c723e */ /* 0x010fcc00000010ff */
[----:B------:R1:W-:Y:S01]  /*6600*/  MUFU.EX2 R239, R4 ;  /* 0x0000000400ef7308 */ /* 0x0003e20000000800 */
[----:B---3--:R-:W-:Y:S01]  /*6610*/  FFMA.FTZ R3, R63, UR19, -R0 ;  /* 0x000000133f037c23 */ /* 0x008fe20008010800 */
[----:B--2---:R-:W-:-:S06]  /*6620*/  F2FP.BF16.F32.PACK_AB R6, R138, R186 ;  /* 0x000000ba8a06723e */ /* 0x004fcc00000010ff */
[----:B------:R2:W-:Y:S01]  /*6630*/  MUFU.EX2 R233, R3 ;  /* 0x0000000300e97308 */ /* 0x0005e20000000800 */
[----:B-1----:R-:W-:Y:S02]  /*6640*/  FFMA.FTZ R4, R53, UR19, -R2 ;  /* 0x0000001335047c23 */ /* 0x002fe40008010802 */
[----:B------:R-:W1:Y:S05]  /*6650*/  LDSM.16.MT88.4 R52, [R225+0xc000] ;  /* 0x00c00000e134783b */ /* 0x000e6a0000004200 */
[----:B------:R3:W4:Y:S01]  /*6660*/  MUFU.EX2 R23, R4 ;  /* 0x0000000400177308 */ /* 0x0007220000000800 */
[----:B--2---:R-:W-:-:S07]  /*6670*/  FFMA.FTZ R3, R88, UR19, -R0 ;  /* 0x0000001358037c23 */ /* 0x004fce0008010800 */
[----:B------:R2:W-:Y:S01]  /*6680*/  MUFU.EX2 R235, R3 ;  /* 0x0000000300eb7308 */ /* 0x0005e20000000800 */
[----:B---3--:R-:W-:Y:S01]  /*6690*/  FFMA.FTZ R4, R46, UR19, -R2 ;  /* 0x000000132e047c23 */ /* 0x008fe20008010802 */
[----:B----4-:R-:W-:-:S06]  /*66a0*/  F2FP.BF16.F32.PACK_AB R14, R23, R239 ;  /* 0x000000ef170e723e */ /* 0x010fcc00000010ff */
[----:B------:R3:W-:Y:S01]  /*66b0*/  MUFU.EX2 R22, R4 ;  /* 0x0000000400167308 */ /* 0x0007e20000000800 */
[----:B--2---:R-:W-:Y:S02]  /*66c0*/  FFMA.FTZ R3, R89, UR19, -R0 ;  /* 0x0000001359037c23 */ /* 0x004fe40008010800 */
[----:B------:R-:W-:Y:S05]  /*66d0*/  LDSM.16.MT88.4 R88, [R227+0xe800] ;  /* 0x00e80000e358783b */ /* 0x000fea0000004200 */
[----:B------:R-:W2:Y:S01]  /*66e0*/  MUFU.EX2 R135, R3 ;  /* 0x0000000300877308 */ /* 0x000ea20000000800 */
[----:B---3--:R-:W-:Y:S01]  /*66f0*/  FFMA.FTZ R4, R45, UR19, -R2 ;  /* 0x000000132d047c23 */ /* 0x008fe20008010802 */
[----:B-1----:R-:W-:Y:S01]  /*6700*/  HMMA.16816.F32.BF16 R120, R16, R52, RZ ;  /* 0x000000341078723c */ /* 0x002fe200000418ff */
[----:B------:R-:W-:Y:S05]  /*6710*/  LDSM.16.MT88.4 R44, [R227+0xc800] ;  /* 0x00c80000e32c783b */ /* 0x000fea0000004200 */
[----:B------:R1:W-:Y:S01]  /*6720*/  MUFU.EX2 R232, R4 ;  /* 0x0000000400e87308 */ /* 0x0003e20000000800 */
[----:B--2---:R-:W-:Y:S01]  /*6730*/  F2FP.BF16.F32.PACK_AB R7, R135, R235 ;  /* 0x000000eb8707723e */ /* 0x004fe200000010ff */
[----:B------:R-:W-:-:S06]  /*6740*/  FFMA.FTZ R3, R216, UR19, -R21 ;  /* 0x00000013d8037c23 */ /* 0x000fcc0008010815 */
[----:B------:R2:W-:Y:S01]  /*6750*/  MUFU.EX2 R137, R3 ;  /* 0x0000000300897308 */ /* 0x0005e20000000800 */
[--C-:B-1----:R-:W-:Y:S02]  /*6760*/  FFMA.FTZ R4, R29, UR19, -R0.reuse ;  /* 0x000000131d047c23 */ /* 0x102fe40008010800 */
[----:B------:R-:W-:Y:S05]  /*6770*/  LDSM.16.MT88.4 R28, [R228+0xe800] ;  /* 0x00e80000e41c783b */ /* 0x000fea0000004200 */
[----:B------:R1:W-:Y:S01]  /*6780*/  MUFU.EX2 R231, R4 ;  /* 0x0000000400e77308 */ /* 0x0003e20000000800 */
[----:B--2---:R-:W-:Y:S01]  /*6790*/  FFMA.FTZ R3, R193, UR19, -R21 ;  /* 0x00000013c1037c23 */ /* 0x004fe20008010815 */
[----:B-1----:R-:W-:-:S06]  /*67a0*/  FFMA.FTZ R4, R59, UR19, -R0 ;  /* 0x000000133b047c23 */ /* 0x002fcc0008010800 */
[----:B------:R1:W2:Y:S02]  /*67b0*/  MUFU.EX2 R230, R4 ;  /* 0x0000000400e67308 */ /* 0x0002a40000000800 */
[----:B-1----:R-:W-:Y:S01]  /*67c0*/  FFMA.FTZ R4, R60, UR19, -R0 ;  /* 0x000000133c047c23 */ /* 0x002fe20008010800 */
[----:B--2---:R-:W-:-:S05]  /*67d0*/  F2FP.BF16.F32.PACK_AB R13, R230, R231 ;  /* 0x000000e7e60d723e */ /* 0x004fca00000010ff */
[----:B------:R1:W-:Y:S02]  /*67e0*/  MUFU.EX2 R132, R4 ;  /* 0x0000000400847308 */ /* 0x0003e40000000800 */
[--C-:B-1----:R-:W-:Y:S02]  /*67f0*/  FFMA.FTZ R4, R58, UR19, -R0.reuse ;  /* 0x000000133a047c23 */ /* 0x102fe40008010800 */
[----:B------:R-:W-:Y:S04]  /*6800*/  LDSM.16.MT88.4 R56, [R228+0xe000] ;  /* 0x00e00000e438783b */ /* 0x000fe80000004200 */
[----:B------:R1:W2:Y:S02]  /*6810*/  MUFU.EX2 R8, R4 ;  /* 0x0000000400087308 */ /* 0x0002a40000000800 */
[----:B-1----:R-:W-:Y:S01]  /*6820*/  FFMA.FTZ R4, R61, UR19, -R0 ;  /* 0x000000133d047c23 */ /* 0x002fe20008010800 */
[----:B--2---:R-:W-:Y:S01]  /*6830*/  F2FP.BF16.F32.PACK_AB R15, R8, R132 ;  /* 0x00000084080f723e */ /* 0x004fe200000010ff */
[----:B------:R-:W1:Y:S04]  /*6840*/  LDSM.16.MT88.4 R60, [R227+0xe000] ;  /* 0x00e00000e33c783b */ /* 0x000e680000004200 */
[----:B------:R2:W3:Y:S01]  /*6850*/  MUFU.EX2 R27, R4 ;  /* 0x00000004001b7308 */ /* 0x0004e20000000800 */
[----:B------:R4:W-:Y:S01]  /*6860*/  STL [R1+0x30], R8 ;  /* 0x0000300801007387 */ /* 0x0009e20000100800 */
[C---:B------:R-:W-:Y:S03]  /*6870*/  HMMA.16816.F32.BF16 R116, R12.reuse, R52, RZ ;  /* 0x000000340c74723c */ /* 0x040fe600000418ff */
[----:B------:R1:W-:Y:S03]  /*6880*/  STL [R1+0xe0], R25 ;  /* 0x0000e01901007387 */ /* 0x0003e60000100800 */
[C---:B------:R-:W-:Y:S06]  /*6890*/  HMMA.16816.F32.BF16 R108, R12.reuse, R32, RZ ;  /* 0x000000200c6c723c */ /* 0x040fec00000418ff */
[----:B------:R-:W-:Y:S01]  /*68a0*/  HMMA.16816.F32.BF16 R104, R12, R76, RZ ;  /* 0x0000004c0c68723c */ /* 0x000fe200000418ff */
[----:B--2---:R-:W-:-:S02]  /*68b0*/  F2FP.BF16.F32.PACK_AB R4, R232, R22 ;  /* 0x00000016e804723e */ /* 0x004fc400000010ff */
[----:B---3--:R-:W-:-:S03]  /*68c0*/  F2FP.BF16.F32.PACK_AB R5, R233, R27 ;  /* 0x0000001be905723e */ /* 0x008fc600000010ff */
[----:B------:R-:W-:Y:S01]  /*68d0*/  HMMA.16816.F32.BF16 R100, R12, R68, RZ ;  /* 0x000000440c64723c */ /* 0x000fe200000418ff */
[----:B----4-:R-:W-:-:S05]  /*68e0*/  F2FP.BF16.F32.PACK_AB R8, R205, R237 ;  /* 0x000000edcd08723e */ /* 0x010fca00000010ff */
[----:B------:R-:W-:Y:S01]  /*68f0*/  HMMA.16816.F32.BF16 R164, R4, R84, R116 ;  /* 0x0000005404a4723c */ /* 0x000fe20000041874 */
[----:B-1----:R-:W-:-:S05]  /*6900*/  IMAD.MOV.U32 R25, RZ, RZ, R95 ;  /* 0x000000ffff197224 */ /* 0x002fca00078e005f */
[----:B------:R-:W-:Y:S06]  /*6910*/  HMMA.16816.F32.BF16 R92, R12, R64, RZ ;  /* 0x000000400c5c723c */ /* 0x000fec00000418ff */
[----:B------:R-:W-:Y:S06]  /*6920*/  HMMA.16816.F32.BF16 R176, R8, R80, R112 ;  /* 0x0000005008b0723c */ /* 0x000fec0000041870 */
[C---:B------:R-:W-:Y:S06]  /*6930*/  HMMA.16816.F32.BF16 R116, R12.reuse, R60, RZ ;  /* 0x0000003c0c74723c */ /* 0x040fec00000418ff */
[----:B------:R-:W-:Y:S06]  /*6940*/  HMMA.16816.F32.BF16 R112, R12, R62, RZ ;  /* 0x0000003e0c70723c */ /* 0x000fec00000418ff */
[----:B------:R-:W-:Y:S06]  /*6950*/  HMMA.16816.F32.BF16 R244, R4, R36, R92 ;  /* 0x0000002404f4723c */ /* 0x000fec000004185c */
[----:B------:R-:W-:Y:S06]  /*6960*/  HMMA.16816.F32.BF16 R92, R16, R56, RZ ;  /* 0x00000038105c723c */ /* 0x000fec00000418ff */
[----:B------:R-:W-:Y:S06]  /*6970*/  HMMA.16816.F32.BF16 R172, R4, R80, R108 ;  /* 0x0000005004ac723c */ /* 0x000fec000004186c */
[----:B------:R-:W-:Y:S01]  /*6980*/  HMMA.16816.F32.BF16 R160, R8, R84, R120 ;  /* 0x0000005408a0723c */ /* 0x000fe20000041878 */
[----:B------:R-:W-:Y:S01]  /*6990*/  MOV R81, R127 ;  /* 0x0000007f00517202 */ /* 0x000fe20000000f00 */
[----:B------:R-:W-:-:S04]  /*69a0*/  IMAD.MOV.U32 R80, RZ, RZ, R124 ;  /* 0x000000ffff507224 */ /* 0x000fc800078e007c */
[----:B------:R-:W-:Y:S01]  /*69b0*/  HMMA.16816.F32.BF16 R96, R12, R72, RZ ;  /* 0x000000480c60723c */ /* 0x000fe200000418ff */
[----:B------:R-:W-:Y:S01]  /*69c0*/  MOV R84, R203 ;  /* 0x000000cb00547202 */ /* 0x000fe20000000f00 */
[----:B------:R-:W-:-:S04]  /*69d0*/  IMAD.MOV.U32 R85, RZ, RZ, R204 ;  /* 0x000000ffff557224 */ /* 0x000fc800078e00cc */
[C---:B------:R-:W-:Y:S06]  /*69e0*/  HMMA.16816.F32.BF16 R124, R12.reuse, R56, RZ ;  /* 0x000000380c7c723c */ /* 0x040fec00000418ff */
[----:B------:R-:W-:Y:S01]  /*69f0*/  HMMA.16816.F32.BF16 R156, R12, R54, RZ ;  /* 0x000000360c9c723c */ /* 0x000fe200000418ff */
[----:B------:R-:W-:Y:S01]  /*6a00*/  MOV R57, R207 ;  /* 0x000000cf00397202 */ /* 0x000fe20000000f00 */
[----:B------:R-:W-:-:S04]  /*6a10*/  IMAD.MOV.U32 R56, RZ, RZ, R208 ;  /* 0x000000ffff387224 */ /* 0x000fc800078e00d0 */
[C---:B------:R-:W-:Y:S06]  /*6a20*/  HMMA.16816.F32.BF16 R152, R12.reuse, R34, RZ ;  /* 0x000000220c98723c */ /* 0x040fec00000418ff */
[C---:B------:R-:W-:Y:S06]  /*6a30*/  HMMA.16816.F32.BF16 R148, R12.reuse, R78, RZ ;  /* 0x0000004e0c94723c */ /* 0x040fec00000418ff */
        /* <DEDUP_REMOVED lines=8> */
[C---:B------:R-:W-:Y:S06]  /*6ac0*/  HMMA.16816.F32.BF16 R220, R4.reuse, R88, R116 ;  /* 0x0000005804dc723c */ /* 0x040fec0000041874 */
[C---:B------:R-:W-:Y:S06]  /*6ad0*/  HMMA.16816.F32.BF16 R116, R4.reuse, R90, R112 ;  /* 0x0000005a0474723c */ /* 0x040fec0000041870 */
[----:B------:R-:W-:Y:S06]  /*6ae0*/  HMMA.16816.F32.BF16 R188, R4, R48, R104 ;  /* 0x0000003004bc723c */ /* 0x000fec0000041868 */
[----:B------:R-:W-:Y:S06]  /*6af0*/  HMMA.16816.F32.BF16 R112, R8, R28, R92 ;  /* 0x0000001c0870723c */ /* 0x000fec000004185c */
[C---:B------:R-:W-:Y:S06]  /*6b00*/  HMMA.16816.F32.BF16 R104, R16.reuse, R68, RZ ;  /* 0x000000441068723c */ /* 0x040fec00000418ff */
[C---:B------:R-:W-:Y:S06]  /*6b10*/  HMMA.16816.F32.BF16 R92, R16.reuse, R54, RZ ;  /* 0x00000036105c723c */ /* 0x040fec00000418ff */
[C---:B------:R-:W-:Y:S06]  /*6b20*/  HMMA.16816.F32.BF16 R52, R16.reuse, R34, RZ ;  /* 0x000000221034723c */ /* 0x040fec00000418ff */
[C---:B------:R-:W-:Y:S06]  /*6b30*/  HMMA.16816.F32.BF16 R68, R16.reuse, R70, RZ ;  /* 0x000000461044723c */ /* 0x040fec00000418ff */
[----:B------:R-:W-:Y:S06]  /*6b40*/  HMMA.16816.F32.BF16 R32, R16, R74, RZ ;  /* 0x0000004a1020723c */ /* 0x000fec00000418ff */
[----:B------:R-:W-:Y:S01]  /*6b50*/  HMMA.16816.F32.BF16 R240, R4, R28, R124 ;  /* 0x0000001c04f0723c */ /* 0x000fe2000004187c */
[----:B------:R-:W-:Y:S01]  /*6b60*/  IMAD.MOV.U32 R75, RZ, RZ, R136 ;  /* 0x000000ffff4b7224 */ /* 0x000fe200078e0088 */
[----:B------:R-:W-:-:S04]  /*6b70*/  MOV R74, R237 ;  /* 0x000000ed004a7202 */ /* 0x000fc80000000f00 */
[----:B------:R-:W-:Y:S06]  /*6b80*/  HMMA.16816.F32.BF16 R124, R8, R88, R12 ;  /* 0x00000058087c723c */ /* 0x000fec000004180c */
[----:B------:R-:W-:Y:S01]  /*6b90*/  HMMA.16816.F32.BF16 R12, R16, R66, RZ ;  /* 0x00000042100c723c */ /* 0x000fe200000418ff */
[----:B------:R1:W-:Y:S05]  /*6ba0*/  MUFU.EX2 R67, R3 ;  /* 0x0000000300437308 */ /* 0x0003ea0000000800 */
[----:B------:R-:W-:Y:S01]  /*6bb0*/  HMMA.16816.F32.BF16 R168, R4, R82, R152 ;  /* 0x0000005204a8723c */ /* 0x000fe20000041898 */
[----:B------:R-:W-:-:S05]  /*6bc0*/  IMAD.MOV.U32 R66, RZ, RZ, R133 ;  /* 0x000000ffff427224 */ /* 0x000fca00078e0085 */
[----:B------:R-:W-:Y:S01]  /*6bd0*/  HMMA.16816.F32.BF16 R108, R8, R48, R108 ;  /* 0x00000030086c723c */ /* 0x000fe2000004186c */
[----:B------:R-:W-:Y:S01]  /*6be0*/  MOV R155, R187 ;  /* 0x000000bb009b7202 */ /* 0x000fe20000000f00 */
[----:B------:R-:W-:Y:S01]  /*6bf0*/  IMAD.MOV.U32 R154, RZ, RZ, R186 ;  /* 0x000000ffff9a7224 */ /* 0x000fe200078e00ba */
[----:B------:R-:W-:Y:S01]  /*6c00*/  MOV R153, R184 ;  /* 0x000000b800997202 */ /* 0x000fe20000000f00 */
[----:B------:R-:W-:Y:S02]  /*6c10*/  IMAD.MOV.U32 R152, RZ, RZ, R185 ;  /* 0x000000ffff987224 */ /* 0x000fe400078e00b9 */
[----:B-1----:R-:W-:Y:S01]  /*6c20*/  FFMA.FTZ R3, R192, UR19, -R21 ;  /* 0x00000013c0037c23 */ /* 0x002fe20008010815 */
[C---:B------:R-:W-:Y:S01]  /*6c30*/  HMMA.16816.F32.BF16 R184, R4.reuse, R50, R148 ;  /* 0x0000003204b8723c */ /* 0x040fe20000041894 */
[----:B------:R-:W-:Y:S02]  /*6c40*/  MOV R49, R25 ;  /* 0x0000001900317202 */ /* 0x000fe40000000f00 */
[----:B------:R1:W2:Y:S03]  /*6c50*/  MUFU.EX2 R148, R3 ;  /* 0x0000000300947308 */ /* 0x0002a60000000800 */
[----:B------:R-:W-:Y:S01]  /*6c60*/  HMMA.16816.F32.BF16 R212, R4, R44, R100 ;  /* 0x0000002c04d4723c */ /* 0x000fe20000041864 */
[----:B------:R-:W-:Y:S01]  /*6c70*/  MOV R149, R27 ;  /* 0x0000001b00957202 */ /* 0x000fe20000000f00 */
[----:B------:R-:W-:Y:S01]  /*6c80*/  IMAD.MOV.U32 R27, RZ, RZ, R200 ;  /* 0x000000ffff1b7224 */ /* 0x000fe200078e00c8 */
[----:B------:R-:W-:Y:S01]  /*6c90*/  MOV R151, R211 ;  /* 0x000000d300977202 */ /* 0x000fe20000000f00 */
[----:B------:R-:W-:-:S02]  /*6ca0*/  IMAD.MOV.U32 R150, RZ, RZ, R135 ;  /* 0x000000ffff967224 */ /* 0x000fc400078e0087 */
[----:B------:R-:W-:Y:S06]  /*6cb0*/  HMMA.16816.F32.BF16 R100, R16, R72, RZ ;  /* 0x000000481064723c */ /* 0x000fec00000418ff */
[----:B------:R-:W-:Y:S01]  /*6cc0*/  HMMA.16816.F32.BF16 R104, R8, R44, R104 ;  /* 0x0000002c0868723c */ /* 0x000fe20000041868 */
[----:B------:R-:W-:Y:S02]  /*6cd0*/  IMAD.MOV.U32 R72, RZ, RZ, R202 ;  /* 0x000000ffff487224 */ /* 0x000fe400078e00ca */
[----:B-1----:R-:W-:Y:S01]  /*6ce0*/  FFMA.FTZ R3, R139, UR19, -R21 ;  /* 0x000000138b037c23 */ /* 0x002fe20008010815 */
[----:B------:R-:W-:-:S02]  /*6cf0*/  MOV R139, R27 ;  /* 0x0000001b008b7202 */ /* 0x000fc40000000f00 */
[----:B------:R-:W-:Y:S01]  /*6d00*/  MOV R73, R201 ;  /* 0x000000c900497202 */ /* 0x000fe20000000f00 */
[----:B------:R1:W-:Y:S01]  /*6d10*/  MUFU.EX2 R48, R3 ;  /* 0x0000000300307308 */ /* 0x0003e20000000800 */
[-C--:B------:R-:W-:Y:S06]  /*6d20*/  HMMA.16816.F32.BF16 R200, R4, R46.reuse, R144 ;  /* 0x0000002e04c8723c */ /* 0x080fec0000041890 */
[C---:B------:R-:W-:Y:S06]  /*6d30*/  HMMA.16816.F32.BF16 R68, R8.reuse, R46, R68 ;  /* 0x0000002e0844723c */ /* 0x040fec0000041844 */
[----:B------:R-:W-:Y:S01]  /*6d40*/  HMMA.16816.F32.BF16 R44, R8, R42, R32 ;  /* 0x0000002a082c723c */ /* 0x000fe20000041820 */
[----:B-1----:R-:W-:-:S05]  /*6d50*/  FFMA.FTZ R3, R197, UR19, -R20 ;  /* 0x00000013c5037c23 */ /* 0x002fca0008010814 */
[----:B------:R-:W-:Y:S01]  /*6d60*/  HMMA.16816.F32.BF16 R248, R4, R40, R96 ;  /* 0x0000002804f8723c */ /* 0x000fe20000041860 */
[----:B------:R1:W-:Y:S05]  /*6d70*/  MUFU.EX2 R27, R3 ;  /* 0x00000003001b7308 */ /* 0x0003ea0000000800 */
[----:B------:R-:W-:Y:S06]  /*6d80*/  HMMA.16816.F32.BF16 R96, R16, R64, RZ ;  /* 0x000000401060723c */ /* 0x000fec00000418ff */
[----:B------:R-:W-:Y:S01]  /*6d90*/  HMMA.16816.F32.BF16 R156, R4, R86, R156 ;  /* 0x00000056049c723c */ /* 0x000fe2000004189c */
[----:B------:R-:W-:Y:S01]  /*6da0*/  IMAD.MOV.U32 R64, RZ, RZ, R206 ;  /* 0x000000ffff407224 */ /* 0x000fe200078e00ce */
[----:B------:R-:W-:-:S04]  /*6db0*/  MOV R65, R205 ;  /* 0x000000cd00417202 */ /* 0x000fc80000000f00 */
[----:B------:R-:W-:Y:S01]  /*6dc0*/  HMMA.16816.F32.BF16 R204, R4, R38, R128 ;  /* 0x0000002604cc723c */ /* 0x000fe20000041880 */
[----:B-1----:R-:W-:-:S04]  /*6dd0*/  FFMA.FTZ R3, R194, UR19, -R20 ;  /* 0x00000013c2037c23 */ /* 0x002fc80008010814 */
[----:B------:R1:W3:Y:S01]  /*6de0*/  MUFU.EX2 R33, R3 ;  /* 0x0000000300217308 */ /* 0x0002e20000000800 */
[----:B------:R-:W-:Y:S06]  /*6df0*/  HMMA.16816.F32.BF16 R208, R4, R42, R140 ;  /* 0x0000002a04d0723c */ /* 0x000fec000004188c */
[----:B------:R-:W-:Y:S01]  /*6e00*/  HMMA.16816.F32.BF16 R96, R8, R36, R96 ;  /* 0x000000240860723c */ /* 0x000fe20000041860 */
[----:B------:R-:W-:Y:S01]  /*6e10*/  MOV R143, R149 ;  /* 0x00000095008f7202 */ /* 0x000fe20000000f00 */
[----:B------:R-:W-:Y:S01]  /*6e20*/  IMAD.MOV.U32 R142, RZ, RZ, R150 ;  /* 0x000000ffff8e7224 */ /* 0x000fe200078e0096 */
[----:B------:R-:W-:Y:S01]  /*6e30*/  MOV R141, R151 ;  /* 0x00000097008d7202 */ /* 0x000fe20000000f00 */
[----:B------:R-:W-:-:S02]  /*6e40*/  IMAD.MOV.U32 R140, RZ, RZ, R152 ;  /* 0x000000ffff8c7224 */ /* 0x000fc400078e0098 */
[----:B------:R-:W-:Y:S01]  /*6e50*/  HMMA.16816.F32.BF16 R36, R8, R38, R12 ;  /* 0x000000260824723c */ /* 0x000fe2000004180c */
[----:B------:R-:W4:Y:S01]  /*6e60*/  LDSM.16.MT88.4 R12, [R225+0xd000] ;  /* 0x00d00000e10c783b */ /* 0x000f220000004200 */
[----:B-1----:R-:W-:-:S04]  /*6e70*/  FFMA.FTZ R3, R181, UR19, -R20 ;  /* 0x00000013b5037c23 */ /* 0x002fc80008010814 */
[----:B------:R-:W-:Y:S01]  /*6e80*/  HMMA.16816.F32.BF16 R128, R4, R30, R120 ;  /* 0x0000001e0480723c */ /* 0x000fe20000041878 */
[----:B------:R1:W-:Y:S05]  /*6e90*/  MUFU.EX2 R135, R3 ;  /* 0x0000000300877308 */ /* 0x0003ea0000000800 */
[----:B------:R-:W-:Y:S01]  /*6ea0*/  HMMA.16816.F32.BF16 R76, R16, R78, RZ ;  /* 0x0000004e104c723c */ /* 0x000fe200000418ff */
[----:B------:R-:W-:Y:S01]  /*6eb0*/  IMAD.MOV.U32 R120, RZ, RZ, R81 ;  /* 0x000000ffff787224 */ /* 0x000fe200078e0051 */
[----:B------:R-:W-:Y:S01]  /*6ec0*/  MOV R123, R153 ;  /* 0x00000099007b7202 */ /* 0x000fe20000000f00 */
[----:B------:R-:W-:Y:S01]  /*6ed0*/  IMAD.MOV.U32 R122, RZ, RZ, R154 ;  /* 0x000000ffff7a7224 */ /* 0x000fe200078e009a */
[----:B------:R-:W-:-:S02]  /*6ee0*/  MOV R121, R155 ;  /* 0x0000009b00797202 */ /* 0x000fc40000000f00 */
[C---:B------:R-:W-:Y:S06]  /*6ef0*/  HMMA.16816.F32.BF16 R4, R16.reuse, R58, RZ ;  /* 0x0000003a1004723c */ /* 0x040fec00000418ff */
[----:B------:R-:W-:Y:S01]  /*6f00*/  HMMA.16816.F32.BF16 R16, R16, R62, RZ ;  /* 0x0000003e1010723c */ /* 0x000fe200000418ff */
[----:B-1----:R-:W-:Y:S01]  /*6f10*/  FFMA.FTZ R3, R134, UR19, -R20 ;  /* 0x0000001386037c23 */ /* 0x002fe20008010814 */
[----:B--2---:R-:W-:Y:S01]  /*6f20*/  IMAD.MOV.U32 R134, RZ, RZ, R148 ;  /* 0x000000ffff867224 */ /* 0x004fe200078e0094 */
[----:B------:R-:W-:Y:S01]  /*6f30*/  MOV R59, R122 ;  /* 0x0000007a003b7202 */ /* 0x000fe20000000f00 */
[----:B------:R-:W-:Y:S01]  /*6f40*/  IMAD.MOV.U32 R58, RZ, RZ, R121 ;  /* 0x000000ffff3a7224 */ /* 0x000fe200078e0079 */
[----:B------:R1:W2:Y:S01]  /*6f50*/  MUFU.EX2 R25, R3 ;  /* 0x0000000300197308 */ /* 0x0002a20000000800 */
[C---:B------:R-:W-:Y:S01]  /*6f60*/  HMMA.16816.F32.BF16 R92, R8.reuse, R86, R92 ;  /* 0x00000056085c723c */ /* 0x040fe2000004185c */
[----:B------:R-:W-:Y:S01]  /*6f70*/  IMAD.MOV.U32 R62, RZ, RZ, R49 ;  /* 0x000000ffff3e7224 */ /* 0x000fe200078e0031 */
[----:B------:R-:W-:Y:S01]  /*6f80*/  MOV R63, R120 ;  /* 0x00000078003f7202 */ /* 0x000fe20000000f00 */
[----:B------:R-:W-:Y:S01]  /*6f90*/  IMAD.MOV.U32 R49, RZ, RZ, R141 ;  /* 0x000000ffff317224 */ /* 0x000fe200078e008d */
[----:B------:R-:W-:Y:S01]  /*6fa0*/  MOV R120, R142 ;  /* 0x0000008e00787202 */ /* 0x000fe20000000f00 */
[----:B------:R-:W-:Y:S01]  /*6fb0*/  IMAD.MOV.U32 R121, RZ, RZ, R143 ;  /* 0x000000ffff797224 */ /* 0x000fe200078e008f */
[----:B------:R-:W-:Y:S01]  /*6fc0*/  HMMA.16816.F32.BF16 R100, R8, R40, R100 ;  /* 0x000000280864723c */ /* 0x000fe20000041864 */
[----:B------:R-:W-:-:S02]  /*6fd0*/  MOV R122, R60 ;  /* 0x0000003c007a7202 */ /* 0x000fc40000000f00 */
[----:B------:R-:W-:Y:S02]  /*6fe0*/  MOV R60, R56 ;  /* 0x00000038003c7202 */ /* 0x000fe40000000f00 */
[----:B------:R-:W-:Y:S01]  /*6ff0*/  MOV R56, R64 ;  /* 0x0000004000387202 */ /* 0x000fe20000000f00 */
[----:B------:R-:W-:Y:S01]  /*7000*/  HMMA.16816.F32.BF16 R52, R8, R82, R52 ;  /* 0x000000520834723c */ /* 0x000fe20000041834 */
[----:B------:R-:W-:Y:S01]  /*7010*/  MOV R64, R72 ;  /* 0x0000004800407202 */ /* 0x000fe20000000f00 */
[----:B-1----:R-:W-:-:S04]  /*7020*/  FFMA.FTZ R3, R198, UR19, -R2 ;  /* 0x00000013c6037c23 */ /* 0x002fc80008010802 */
[----:B------:R-:W-:Y:S01]  /*7030*/  HMMA.16816.F32.BF16 R76, R8, R50, R76 ;  /* 0x00000032084c723c */ /* 0x000fe2000004184c */
[----:B------:R-:W-:Y:S01]  /*7040*/  MOV R82, R58 ;  /* 0x0000003a00527202 */ /* 0x000fe20000000f00 */
[----:B------:R1:W-:Y:S01]  /*7050*/  MUFU.EX2 R136, R3 ;  /* 0x0000000300887308 */ /* 0x0003e20000000800 */
[----:B------:R-:W-:-:S03]  /*7060*/  MOV R83, R121 ;  /* 0x0000007900537202 */ /* 0x000fc60000000f00 */
[C---:B------:R-:W-:Y:S01]  /*7070*/  HMMA.16816.F32.BF16 R40, R8.reuse, R30, R4 ;  /* 0x0000001e0828723c */ /* 0x040fe20000041804 */
[----:B------:R-:W4:Y:S05]  /*7080*/  LDSM.16.MT88.4 R28, [R226+0xd000] ;  /* 0x00d00000e21c783b */ /* 0x000f2a0000004200 */
[----:B------:R-:W-:Y:S01]  /*7090*/  HMMA.16816.F32.BF16 R88, R8, R90, R16 ;  /* 0x0000005a0858723c */ /* 0x000fe20000041810 */
[----:B------:R-:W4:Y:S01]  /*70a0*/  LDSM.16.MT88.4 R16, [R228+0xd000] ;  /* 0x00d00000e410783b */ /* 0x000f220000004200 */
[----:B-1----:R-:W-:-:S05]  /*70b0*/  FFMA.FTZ R3, R196, UR19, -R2 ;  /* 0x00000013c4037c23 */ /* 0x002fca0008010802 */
[----:B------:R-:W-:Y:S02]  /*70c0*/  F2FP.BF16.F32.PACK_AB R8, R67, R137 ;  /* 0x000000894308723e */ /* 0x000fe400000010ff */
[----:B---3--:R-:W-:Y:S01]  /*70d0*/  F2FP.BF16.F32.PACK_AB R9, R33, R27 ;  /* 0x0000001b2109723e */ /* 0x008fe200000010ff */
[----:B------:R1:W3:Y:S01]  /*70e0*/  MUFU.EX2 R34, R3 ;  /* 0x0000000300227308 */ /* 0x0002e20000000800 */
[----:B------:R-:W-:Y:S02]  /*70f0*/  F2FP.BF16.F32.PACK_AB R10, R48, R134 ;  /* 0x00000086300a723e */ /* 0x000fe400000010ff */
[----:B--2---:R-:W-:-:S07]  /*7100*/  F2FP.BF16.F32.PACK_AB R11, R25, R135 ;  /* 0x00000087190b723e */ /* 0x004fce00000010ff */
[C---:B----4-:R-:W-:Y:S06]  /*7110*/  HMMA.16816.F32.BF16 R148, R8.reuse, R12, R160 ;  /* 0x0000000c0894723c */ /* 0x050fec00000418a0 */
[----:B------:R-:W-:Y:S01]  /*7120*/  HMMA.16816.F32.BF16 R92, R8, R14, R92 ;  /* 0x0000000e085c723c */ /* 0x000fe2000004185c */
[----:B-1----:R-:W-:Y:S01]  /*7130*/  FFMA.FTZ R3, R183, UR19, -R2 ;  /* 0x00000013b7037c23 */ /* 0x002fe20008010802 */
[----:B---3--:R-:W-:-:S03]  /*7140*/  F2FP.BF16.F32.PACK_AB R4, R34, R136 ;  /* 0x000000882204723e */ /* 0x008fc600000010ff */
[----:B------:R1:W-:Y:S01]  /*7150*/  MUFU.EX2 R32, R3 ;  /* 0x0000000300207308 */ /* 0x0003e20000000800 */
[C---:B------:R-:W-:Y:S06]  /*7160*/  HMMA.16816.F32.BF16 R52, R8.reuse, R30, R52 ;  /* 0x0000001e0834723c */ /* 0x040fec0000041834 */
[----:B------:R-:W-:Y:S01]  /*7170*/  HMMA.16816.F32.BF16 R76, R8, R18, R76 ;  /* 0x00000012084c723c */ /* 0x000fe2000004184c */
[----:B-1----:R-:W-:-:S04]  /*7180*/  FFMA.FTZ R3, R180, UR19, -R2 ;  /* 0x00000013b4037c23 */ /* 0x002fc80008010802 */
        /* <DEDUP_REMOVED lines=9> */
[----:B-1----:R-:W-:Y:S02]  /*7220*/  FFMA.FTZ R3, R182, UR19, -R0 ;  /* 0x00000013b6037c23 */ /* 0x002fe40008010800 */
[----:B------:R-:W-:Y:S04]  /*7230*/  HMMA.16816.F32.BF16 R180, R8, R16, R108 ;  /* 0x0000001008b4723c */ /* 0x000fe8000004186c */
[----:B------:R-:W1:Y:S02]  /*7240*/  MUFU.EX2 R81, R3 ;  /* 0x0000000300517308 */ /* 0x000e640000000800 */
[----:B-1----:R-:W-:Y:S01]  /*7250*/  F2FP.BF16.F32.PACK_AB R7, R81, R237 ;  /* 0x000000ed5107723e */ /* 0x002fe200000010ff */
[----:B------:R-:W-:-:S04]  /*7260*/  IMAD.MOV.U32 R3, RZ, RZ, R63 ;  /* 0x000000ffff037224 */ /* 0x000fc800078e003f */
[----:B------:R-:W-:Y:S02]  /*7270*/  FFMA.FTZ R3, R3, UR19, -R21 ;  /* 0x0000001303037c23 */ /* 0x000fe40008010815 */
[C---:B------:R-:W-:Y:S06]  /*7280*/  HMMA.16816.F32.BF16 R144, R4.reuse, R12, R164 ;  /* 0x0000000c0490723c */ /* 0x040fec00000418a4 */
[----:B------:R-:W-:Y:S01]  /*7290*/  HMMA.16816.F32.BF16 R152, R4, R14, R156 ;  /* 0x0000000e0498723c */ /* 0x000fe2000004189c */
[----:B------:R-:W1:Y:S05]  /*72a0*/  LDSM.16.MT88.4 R12, [R227+0xd000] ;  /* 0x00d00000e30c783b */ /* 0x000e6a0000004200 */
[----:B------:R-:W-:Y:S01]  /*72b0*/  HMMA.16816.F32.BF16 R164, R8, R28, R176 ;  /* 0x0000001c08a4723c */ /* 0x000fe200000418b0 */
[----:B------:R-:W-:Y:S01]  /*72c0*/  IMAD.MOV.U32 R158, RZ, RZ, R48 ;  /* 0x000000ffff9e7224 */ /* 0x000fe200078e0030 */
[----:B------:R-:W-:Y:S01]  /*72d0*/  MOV R159, R32 ;  /* 0x00000020009f7202 */ /* 0x000fe20000000f00 */
[----:B------:R-:W-:-:S03]  /*72e0*/  IMAD.MOV.U32 R157, RZ, RZ, R122 ;  /* 0x000000ffff9d7224 */ /* 0x000fc600078e007a */
[C---:B------:R-:W-:Y:S06]  /*72f0*/  HMMA.16816.F32.BF16 R160, R4.reuse, R28, R172 ;  /* 0x0000001c04a0723c */ /* 0x040fec00000418ac */
        /* <DEDUP_REMOVED lines=11> */
[----:B------:R-:W-:Y:S01]  /*73b0*/  MOV R191, R49 ;  /* 0x0000003100bf7202 */ /* 0x000fe20000000f00 */
[----:B------:R-:W-:Y:S01]  /*73c0*/  HMMA.16816.F32.BF16 R168, R4, R30, R168 ;  /* 0x0000001e04a8723c */ /* 0x000fe200000418a8 */
[----:B------:R-:W3:Y:S01]  /*73d0*/  LDSM.16.MT88.4 R28, [R228+0xf000] ;  /* 0x00f00000e41c783b */ /* 0x000ee20000004200 */
[----:B------:R-:W-:Y:S01]  /*73e0*/  IMAD.MOV.U32 R57, RZ, RZ, R65 ;  /* 0x000000ffff397224 */ /* 0x000fe200078e0041 */
[----:B------:R-:W-:Y:S01]  /*73f0*/  MOV R156, R123 ;  /* 0x0000007b009c7202 */ /* 0x000fe20000000f00 */
[----:B------:R-:W-:Y:S01]  /*7400*/  IMAD.MOV.U32 R188, RZ, RZ, R75 ;  /* 0x000000ffffbc7224 */ /* 0x000fe200078e004b */
[----:B------:R-:W-:Y:S01]  /*7410*/  MOV R190, R33 ;  /* 0x0000002100be7202 */ /* 0x000fe20000000f00 */
[----:B------:R-:W-:-:S02]  /*7420*/  IMAD.MOV.U32 R65, RZ, RZ, R73 ;  /* 0x000000ffff417224 */ /* 0x000fc400078e0049 */
[----:B------:R-:W-:Y:S02]  /*7430*/  IMAD.MOV.U32 R189, RZ, RZ, R34 ;  /* 0x000000ffffbd7224 */ /* 0x000fe400078e0022 */
[----:B------:R-:W4:Y:S01]  /*7440*/  LDSM.16.MT88.4 R32, [R227+0xf000] ;  /* 0x00f00000e320783b */ /* 0x000f220000004200 */
[-C--:B-1----:R-:W-:Y:S06]  /*7450*/  HMMA.16816.F32.BF16 R196, R8, R12.reuse, R104 ;  /* 0x0000000c08c4723c */ /* 0x082fec0000041868 */
[C---:B------:R-:W-:Y:S06]  /*7460*/  HMMA.16816.F32.BF16 R192, R4.reuse, R12, R212 ;  /* 0x0000000c04c0723c */ /* 0x040fec00000418d4 */
[----:B------:R-:W-:Y:S01]  /*7470*/  HMMA.16816.F32.BF16 R200, R4, R14, R200 ;  /* 0x0000000e04c8723c */ /* 0x000fe200000418c8 */
[----:B------:R-:W-:Y:S01]  /*7480*/  IMAD.MOV.U32 R212, RZ, RZ, R56 ;  /* 0x000000ffffd47224 */ /* 0x000fe200078e0038 */
[----:B------:R-:W-:Y:S01]  /*7490*/  MOV R215, R57 ;  /* 0x0000003900d77202 */ /* 0x000fe20000000f00 */
[----:B------:R-:W-:Y:S01]  /*74a0*/  IMAD.MOV.U32 R214, RZ, RZ, R60 ;  /* 0x000000ffffd67224 */ /* 0x000fe200078e003c */
[----:B------:R-:W-:-:S02]  /*74b0*/  MOV R213, R61 ;  /* 0x0000003d00d57202 */ /* 0x000fc40000000f00 */
[----:B------:R-:W-:Y:S01]  /*74c0*/  HMMA.16816.F32.BF16 R140, R8, R14, R68 ;  /* 0x0000000e088c723c */ /* 0x000fe20000041844 */
[----:B------:R-:W1:Y:S05]  /*74d0*/  LDSM.16.MT88.4 R12, [R226+0xf000] ;  /* 0x00f00000e20c783b */ /* 0x000e6a0000004200 */
[C---:B--2---:R-:W-:Y:S06]  /*74e0*/  HMMA.16816.F32.BF16 R72, R4.reuse, R16, R248 ;  /* 0x000000100448723c */ /* 0x044fec00000418f8 */
[----:B---3--:R-:W-:Y:S01]  /*74f0*/  HMMA.16816.F32.BF16 R104, R4, R28, R240 ;  /* 0x0000001c0468723c */ /* 0x008fe200000418f0 */
[----:B------:R-:W-:Y:S01]  /*7500*/  IMAD.MOV.U32 R251, RZ, RZ, R59 ;  /* 0x000000fffffb7224 */ /* 0x000fe200078e003b */
[----:B------:R-:W-:Y:S01]  /*7510*/  MOV R249, R62 ;  /* 0x0000003e00f97202 */ /* 0x000fe20000000f00 */
[----:B------:R-:W-:Y:S01]  /*7520*/  IMAD.MOV.U32 R248, RZ, RZ, R67 ;  /* 0x000000fffff87224 */ /* 0x000fe200078e0043 */
[----:B------:R-:W-:-:S02]  /*7530*/  MOV R250, R66 ;  /* 0x0000004200fa7202 */ /* 0x000fc40000000f00 */
[----:B------:R-:W-:Y:S01]  /*7540*/  HMMA.16816.F32.BF16 R48, R4, R18, R208 ;  /* 0x000000120430723c */ /* 0x000fe200000418d0 */
[----:B------:R-:W-:Y:S01]  /*7550*/  IMAD.MOV.U32 R243, RZ, RZ, R249 ;  /* 0x000000fffff37224 */ /* 0x000fe200078e00f9 */
[----:B------:R-:W-:-:S04]  /*7560*/  MOV R249, R134 ;  /* 0x0000008600f97202 */ /* 0x000fc80000000f00 */
[C---:B------:R-:W-:Y:S06]  /*7570*/  HMMA.16816.F32.BF16 R44, R8.reuse, R18, R44 ;  /* 0x00000012082c723c */ /* 0x040fec000004182c */
[----:B------:R-:W-:Y:S06]  /*7580*/  HMMA.16816.F32.BF16 R68, R8, R16, R100 ;  /* 0x000000100844723c */ /* 0x000fec0000041864 */
[C---:B----4-:R-:W-:Y:S06]  /*7590*/  HMMA.16816.F32.BF16 R120, R4.reuse, R32, R220 ;  /* 0x000000200478723c */ /* 0x050fec00000418dc */
[C---:B-1----:R-:W-:Y:S06]  /*75a0*/  HMMA.16816.F32.BF16 R56, R4.reuse, R12, R244 ;  /* 0x0000000c0438723c */ /* 0x042fec00000418f4 */
[----:B------:R-:W-:Y:S01]  /*75b0*/  HMMA.16816.F32.BF16 R60, R4, R14, R204 ;  /* 0x0000000e043c723c */ /* 0x000fe200000418cc */
[----:B------:R-:W-:Y:S01]  /*75c0*/  IMAD.MOV.U32 R244, RZ, RZ, R65 ;  /* 0x000000fffff47224 */ /* 0x000fe200078e0041 */
[----:B------:R-:W-:Y:S01]  /*75d0*/  MOV R245, R84 ;  /* 0x0000005400f57202 */ /* 0x000fe20000000f00 */
[----:B------:R-:W-:Y:S01]  /*75e0*/  IMAD.MOV.U32 R246, RZ, RZ, R85 ;  /* 0x000000fffff67224 */ /* 0x000fe200078e0055 */
[----:B------:R-:W-:-:S02]  /*75f0*/  MOV R247, R64 ;  /* 0x0000004000f77202 */ /* 0x000fc40000000f00 */
[----:B------:R-:W-:Y:S01]  /*7600*/  MOV R240, R244 ;  /* 0x000000f400f07202 */ /* 0x000fe20000000f00 */
        /* <DEDUP_REMOVED lines=8> */
[C---:B------:R-:W-:Y:S06]  /*7690*/  HMMA.16816.F32.BF16 R36, R8.reuse, R14, R36 ;  /* 0x0000000e0824723c */ /* 0x040fec0000041824 */
[----:B------:R-:W-:Y:S01]  /*76a0*/  HMMA.16816.F32.BF16 R84, R8, R12, R96 ;  /* 0x0000000c0854723c */ /* 0x000fe20000041860 */
[----:B------:R-:W-:Y:S05]  /*76b0*/  LDSM.16.MT88.4 R96, [R226+0xf800] ;  /* 0x00f80000e260783b */ /* 0x000fea0000004200 */
[----:B------:R-:W-:Y:S01]  /*76c0*/  HMMA.16816.F32.BF16 R64, R4, R34, R116 ;  /* 0x000000220440723c */ /* 0x000fe20000041874 */
[----:B-1----:R-:W-:-:S04]  /*76d0*/  FFMA.FTZ R3, R252, UR19, -R21 ;  /* 0x00000013fc037c23 */ /* 0x002fc80008010815 */
[----:B------:R1:W2:Y:S01]  /*76e0*/  MUFU.EX2 R134, R3 ;  /* 0x0000000300867308 */ /* 0x0002a20000000800 */
[C---:B------:R-:W-:Y:S01]  /*76f0*/  HMMA.16816.F32.BF16 R100, R8.reuse, R28, R112 ;  /* 0x0000001c0864723c */ /* 0x040fe20000041870 */
[----:B------:R-:W-:Y:S05]  /*7700*/  LDSM.16.MT88.4 R112, [R228+0xf800] ;  /* 0x00f80000e470783b */ /* 0x000fea0000004200 */
[-C--:B------:R-:W-:Y:S06]  /*7710*/  HMMA.16816.F32.BF16 R40, R8, R30.reuse, R40 ;  /* 0x0000001e0828723c */ /* 0x080fec0000041828 */
[----:B------:R-:W-:Y:S01]  /*7720*/  HMMA.16816.F32.BF16 R108, R4, R30, R128 ;  /* 0x0000001e046c723c */ /* 0x000fe20000041880 */
[----:B-1----:R-:W-:-:S04]  /*7730*/  FFMA.FTZ R3, R238, UR19, -R21 ;  /* 0x00000013ee037c23 */ /* 0x002fc80008010815 */
[----:B------:R1:W-:Y:S02]  /*7740*/  MUFU.EX2 R139, R3 ;  /* 0x00000003008b7308 */ /* 0x0003e40000000800 */
[----:B-1----:R-:W-:-:S06]  /*7750*/  FFMA.FTZ R3, R218, UR19, -R21 ;  /* 0x00000013da037c23 */ /* 0x002fcc0008010815 */
[----:B------:R1:W-:Y:S02]  /*7760*/  MUFU.EX2 R26, R3 ;  /* 0x00000003001a7308 */ /* 0x0003e40000000800 */
        /* <DEDUP_REMOVED lines=14> */
[----:B------:R-:W3:Y:S01]  /*7850*/  LDL.LU R239, [R1+0xe4] ;  /* 0x0000e40001ef7983 */ /* 0x000ee20000300800 */
[----:B------:R1:W-:Y:S02]  /*7860*/  MUFU.EX2 R18, R3 ;  /* 0x0000000300127308 */ /* 0x0003e40000000800 */
[----:B-1----:R-:W-:Y:S01]  /*7870*/  FFMA.FTZ R3, R240, UR19, -R20 ;  /* 0x00000013f0037c23 */ /* 0x002fe20008010814 */
[----:B------:R-:W-:Y:S01]  /*7880*/  IMAD.MOV.U32 R240, RZ, RZ, R241 ;  /* 0x000000fffff07224 */ /* 0x000fe200078e00f1 */
[----:B------:R-:W-:Y:S01]  /*7890*/  MOV R241, R242 ;  /* 0x000000f200f17202 */ /* 0x000fe20000000f00 */
[----:B------:R-:W-:-:S03]  /*78a0*/  IMAD.MOV.U32 R242, RZ, RZ, R243 ;  /* 0x000000fffff27224 */ /* 0x000fc600078e00f3 */
[----:B------:R3:W1:Y:S01]  /*78b0*/  MUFU.EX2 R19, R3 ;  /* 0x0000000300137308 */ /* 0x0006620000000800 */
[----:B------:R-:W-:Y:S01]  /*78c0*/  MOV R243, R244 ;  /* 0x000000f400f37202 */ /* 0x000fe20000000f00 */
[----:B------:R-:W-:Y:S01]  /*78d0*/  IMAD.MOV.U32 R244, RZ, RZ, R245 ;  /* 0x000000fffff47224 */ /* 0x000fe200078e00f5 */
[----:B------:R-:W-:Y:S01]  /*78e0*/  MOV R245, R246 ;  /* 0x000000f600f57202 */ /* 0x000fe20000000f00 */
[----:B------:R-:W-:Y:S01]  /*78f0*/  IMAD.MOV.U32 R246, RZ, RZ, R247 ;  /* 0x000000fffff67224 */ /* 0x000fe200078e00f7 */
[----:B------:R-:W-:Y:S01]  /*7900*/  MOV R247, R248 ;  /* 0x000000f800f77202 */ /* 0x000fe20000000f00 */
[----:B------:R-:W-:Y:S01]  /*7910*/  IMAD.MOV.U32 R248, RZ, RZ, R250 ;  /* 0x000000fffff87224 */ /* 0x000fe200078e00fa */
[----:B------:R-:W-:Y:S01]  /*7920*/  MOV R250, R251 ;  /* 0x000000fb00fa7202 */ /* 0x000fe20000000f00 */
[----:B------:R-:W-:Y:S02]  /*7930*/  IMAD.MOV.U32 R251, RZ, RZ, R82 ;  /* 0x000000fffffb7224 */ /* 0x000fe400078e0052 */
[----:B------:R-:W4:Y:S01]  /*7940*/  LDL.LU R82, [R1+0x30] ;  /* 0x0000300001527983 */ /* 0x000f220000300800 */
[----:B---3--:R-:W-:-:S04]  /*7950*/  FFMA.FTZ R3, R239, UR19, -R20 ;  /* 0x00000013ef037c23 */ /* 0x008fc80008010814 */
[----:B------:R3:W-:Y:S02]  /*7960*/  MUFU.EX2 R21, R3 ;  /* 0x0000000300157308 */ /* 0x0007e40000000800 */
[----:B---3--:R-:W-:-:S06]  /*7970*/  FFMA.FTZ R3, R219, UR19, -R20 ;  /* 0x00000013db037c23 */ /* 0x008fcc0008010814 */
[----:B------:R3:W-:Y:S02]  /*7980*/  MUFU.EX2 R17, R3 ;  /* 0x0000000300117308 */ /* 0x0007e40000000800 */
[----:B---3--:R-:W-:Y:S01]  /*7990*/  FFMA.FTZ R3, R240, UR19, -R2 ;  /* 0x00000013f0037c23 */ /* 0x008fe20008010802 */
        /* <DEDUP_REMOVED lines=17> */
[----:B------:R-:W2:Y:S01]  /*7ab0*/  LDL.LU R25, [R1+0xe0] ;  /* 0x0000e00001197983 */ /* 0x000ea20000300800 */
[----:B---3--:R-:W-:Y:S01]  /*7ac0*/  FFMA.FTZ R3, R240, UR19, -R2 ;  /* 0x00000013f0037c23 */ /* 0x008fe20008010802 */
        /* <DEDUP_REMOVED lines=18> */
[----:B------:R1:W2:Y:S01]  /*7bf0*/  MUFU.EX2 R16, R3 ;  /* 0x0000000300107308 */ /* 0x0002a20000000800 */
        /* <DEDUP_REMOVED lines=9> */
[----:B------:R-:W-:Y:S01]  /*7c90*/  IMAD.MOV.U32 R246, RZ, RZ, R212 ;  /* 0x000000fffff67224 */ /* 0x000fe200078e00d4 */
[----:B------:R-:W-:Y:S01]  /*7ca0*/  MOV R247, R213 ;  /* 0x000000d500f77202 */ /* 0x000fe20000000f00 */
[----:B------:R-:W-:Y:S01]  /*7cb0*/  IMAD.MOV.U32 R248, RZ, RZ, R214 ;  /* 0x000000fffff87224 */ /* 0x000fe200078e00d6 */
[----:B------:R-:W-:Y:S01]  /*7cc0*/  MOV R20, R231 ;  /* 0x000000e700147202 */ /* 0x000fe20000000f00 */
[----:B----4-:R-:W-:-:S02]  /*7cd0*/  IMAD.MOV.U32 R28, RZ, RZ, R82 ;  /* 0x000000ffff1c7224 */ /* 0x010fc400078e0052 */
[----:B-1----:R-:W-:Y:S01]  /*7ce0*/  FFMA.FTZ R3, R240, UR19, -R2 ;  /* 0x00000013f0037c23 */ /* 0x002fe20008010802 */
[----:B------:R-:W-:Y:S01]  /*7cf0*/  IMAD.MOV.U32 R240, RZ, RZ, R245 ;  /* 0x000000fffff07224 */ /* 0x000fe200078e00f5 */
[----:B------:R-:W-:Y:S01]  /*7d00*/  MOV R245, R251 ;  /* 0x000000fb00f57202 */ /* 0x000fe20000000f00 */
[----:B------:R-:W-:Y:S01]  /*7d10*/  HMMA.16816.F32.BF16 R32, R8, R34, R88 ;  /* 0x000000220820723c */ /* 0x000fe20000041858 */
[----:B------:R-:W-:Y:S01]  /*7d20*/  MUFU.EX2 R14, R3 ;  /* 0x00000003000e7308 */ /* 0x000fe20000000800 */
[----:B------:R-:W-:Y:S01]  /*7d30*/  MOV R219, R230 ;  /* 0x000000e600db7202 */ /* 0x000fe20000000f00 */
[----:B------:R-:W-:Y:S01]  /*7d40*/  IMAD.MOV.U32 R251, RZ, RZ, R159 ;  /* 0x000000fffffb7224 */ /* 0x000fe200078e009f */
[----:B------:R-:W-:Y:S01]  /*7d50*/  MOV R239, R80 ;  /* 0x0000005000ef7202 */ /* 0x000fe20000000f00 */
[----:B------:R-:W-:Y:S01]  /*7d60*/  IMAD.MOV.U32 R213, RZ, RZ, R157 ;  /* 0x000000ffffd57224 */ /* 0x000fe200078e009d */
[----:B--2---:R-:W-:Y:S01]  /*7d70*/  F2FP.BF16.F32.PACK_AB R128, R134, R27 ;  /* 0x0000001b8680723e */ /* 0x004fe200000010ff */
[----:B------:R-:W-:Y:S01]  /*7d80*/  FADD.FTZ R8, R20, R219 ;  /* 0x000000db14087221 */ /* 0x000fe20000010000 */
[----:B------:R-:W-:Y:S01]  /*7d90*/  F2FP.BF16.F32.PACK_AB R129, R19, R18 ;  /* 0x000000121381723e */ /* 0x000fe200000010ff */
[----:B------:R-:W-:Y:S01]  /*7da0*/  IMAD.MOV.U32 R20, RZ, RZ, R239 ;  /* 0x000000ffff147224 */ /* 0x000fe200078e00ef */
[----:B------:R-:W-:-:S02]  /*7db0*/  MOV R239, R28 ;  /* 0x0000001c00ef7202 */ /* 0x000fc40000000f00 */
[----:B------:R-:W-:Y:S02]  /*7dc0*/  F2FP.BF16.F32.PACK_AB R130, R26, R139 ;  /* 0x0000008b1a82723e */ /* 0x000fe400000010ff */
[----:B------:R-:W-:Y:S01]  /*7dd0*/  F2FP.BF16.F32.PACK_AB R124, R16, R15 ;  /* 0x0000000f107c723e */ /* 0x000fe200000010ff */
[----:B------:R-:W-:Y:S01]  /*7de0*/  FADD.FTZ R8, R132, R8 ;  /* 0x0000000884087221 */ /* 0x000fe20000010000 */
[----:B------:R-:W-:Y:S02]  /*7df0*/  MOV R218, R83 ;  /* 0x0000005300da7202 */ /* 0x000fe40000000f00 */
[----:B------:R-:W-:Y:S02]  /*7e00*/  MOV R238, R215 ;  /* 0x000000d700ee7202 */ /* 0x000fe40000000f00 */
[----:B------:R-:W-:Y:S02]  /*7e10*/  MOV R250, R135 ;  /* 0x0000008700fa7202 */ /* 0x000fe40000000f00 */
[----:B------:R-:W-:-:S02]  /*7e20*/  MOV R212, R158 ;  /* 0x0000009e00d47202 */ /* 0x000fc40000000f00 */
[----:B------:R-:W-:Y:S01]  /*7e30*/  MOV R214, R156 ;  /* 0x0000009c00d67202 */ /* 0x000fe20000000f00 */
[----:B------:R-:W-:Y:S01]  /*7e40*/  IMAD.MOV.U32 R215, RZ, RZ, R81 ;  /* 0x000000ffffd77224 */ /* 0x000fe200078e0051 */
[----:B------:R-:W-:Y:S04]  /*7e50*/  LDSM.16.MT88.4 R156, [R225+0xd800] ;  /* 0x00d80000e19c783b */ /* 0x000fe80000004200 */
[----:B------:R-:W-:Y:S04]  /*7e60*/  LDSM.16.MT88.4 R80, [R225+0xf800] ;  /* 0x00f80000e150783b */ /* 0x000fe80000004200 */
[----:B------:R1:W5:Y:S01]  /*7e70*/  LDL.LU R135, [R1+0xd8] ;  /* 0x0000d80001877983 */ /* 0x0003620000300800 */
[----:B---3--:R-:W-:-:S04]  /*7e80*/  FFMA.FTZ R2, R237, UR19, -R2 ;  /* 0x00000013ed027c23 */ /* 0x008fc80008010802 */
[----:B------:R2:W3:Y:S02]  /*7e90*/  MUFU.EX2 R13, R2 ;  /* 0x00000002000d7308 */ /* 0x0004e40000000800 */
[----:B--2---:R-:W-:Y:S01]  /*7ea0*/  FFMA.FTZ R2, R220, UR19, -R0 ;  /* 0x00000013dc027c23 */ /* 0x004fe20008010800 */
        /* <DEDUP_REMOVED lines=18> */
[----:B---3--:R-:W-:-:S02]  /*7fd0*/  F2FP.BF16.F32.PACK_AB R126, R13, R14 ;  /* 0x0000000e0d7e723e */ /* 0x008fc400000010ff */
[----:B------:R-:W-:Y:S01]  /*7fe0*/  MOV R173, R136 ;  /* 0x0000008800ad7202 */ /* 0x000fe20000000f00 */
[----:B--2---:R-:W-:Y:S01]  /*7ff0*/  FFMA.FTZ R2, R220, UR19, -R0 ;  /* 0x00000013dc027c23 */ /* 0x004fe20008010800 */
        /* <DEDUP_REMOVED lines=10> */
[----:B------:R2:W3:Y:S01]  /*80a0*/  MUFU.EX2 R11, R2 ;  /* 0x00000002000b7308 */ /* 0x0004e20000000800 */
[----:B------:R-:W-:Y:S01]  /*80b0*/  IMAD.MOV.U32 R208, RZ, RZ, R221 ;  /* 0x000000ffffd07224 */ /* 0x000fe200078e00dd */
[----:B------:R-:W-:Y:S01]  /*80c0*/  MOV R209, R240 ;  /* 0x000000f000d17202 */ /* 0x000fe20000000f00 */
[----:B------:R1:W5:Y:S01]  /*80d0*/  LDL.LU R136, [R1+0xd4] ;  /* 0x0000d40001887983 */ /* 0x0003620000300800 */
[----:B------:R-:W-:Y:S01]  /*80e0*/  MOV R240, R245 ;  /* 0x000000f500f07202 */ /* 0x000fe20000000f00 */
[----:B------:R-:W-:Y:S01]  /*80f0*/  IMAD.MOV.U32 R246, RZ, RZ, R247 ;  /* 0x000000fffff67224 */ /* 0x000fe200078e00f7 */
[----:B------:R-:W-:Y:S01]  /*8100*/  MOV R247, R188 ;  /* 0x000000bc00f77202 */ /* 0x000fe20000000f00 */
[----:B------:R-:W-:Y:S01]  /*8110*/  IMAD.MOV.U32 R188, RZ, RZ, R189 ;  /* 0x000000ffffbc7224 */ /* 0x000fe200078e00bd */
[----:B------:R-:W-:Y:S01]  /*8120*/  MOV R189, R190 ;  /* 0x000000be00bd7202 */ /* 0x000fe20000000f00 */
[----:B------:R-:W-:-:S02]  /*8130*/  IMAD.MOV.U32 R190, RZ, RZ, R172 ;  /* 0x000000ffffbe7224 */ /* 0x000fc400078e00ac */
[--C-:B--2---:R-:W-:Y:S01]  /*8140*/  FFMA.FTZ R2, R220, UR19, -R0.reuse ;  /* 0x00000013dc027c23 */ /* 0x104fe20008010800 */
[----:B------:R-:W-:Y:S01]  /*8150*/  IMAD.MOV.U32 R220, RZ, RZ, R223 ;  /* 0x000000ffffdc7224 */ /* 0x000fe200078e00df */
[----:B------:R-:W-:Y:S01]  /*8160*/  MOV R223, R244 ;  /* 0x000000f400df7202 */ /* 0x000fe20000000f00 */
[----:B------:R-:W-:Y:S01]  /*8170*/  FFMA.FTZ R0, R208, UR19, -R0 ;  /* 0x00000013d0007c23 */ /* 0x000fe20008010800 */
[----:B------:R-:W-:Y:S02]  /*8180*/  MOV R208, R240 ;  /* 0x000000f000d07202 */ /* 0x000fe40000000f00 */
        /* <DEDUP_REMOVED lines=9> */
[----:B---3--:R-:W-:-:S02]  /*8220*/  F2FP.BF16.F32.PACK_AB R125, R11, R9 ;  /* 0x000000090b7d723e */ /* 0x008fc400000010ff */
[----:B------:R-:W-:Y:S01]  /*8230*/  MOV R172, R173 ;  /* 0x000000ad00ac7202 */ /* 0x000fe20000000f00 */
[----:B--2---:R-:W-:Y:S01]  /*8240*/  FADD.FTZ R2, R7, R6 ;  /* 0x0000000607027221 */ /* 0x004fe20000010000 */
[----:B------:R2:W3:Y:S01]  /*8250*/  MUFU.EX2 R12, R0 ;  /* 0x00000000000c7308 */ /* 0x0004e20000000800 */
        /* <DEDUP_REMOVED lines=9> */
[----:B------:R-:W-:Y:S01]  /*82f0*/  FADD.FTZ R3, R204, R131 ;  /* 0x00000083cc037221 */ /* 0x000fe20000010000 */
[----:B------:R-:W-:Y:S01]  /*8300*/  MOV R204, R209 ;  /* 0x000000d100cc7202 */ /* 0x000fe20000000f00 */
[----:B------:R-:W-:-:S02]  /*8310*/  IMAD.MOV.U32 R205, RZ, RZ, R222 ;  /* 0x000000ffffcd7224 */ /* 0x000fc400078e00de */
[----:B------:R-:W-:Y:S01]  /*8320*/  FADD.FTZ R2, R224, R2 ;  /* 0x00000002e0027221 */ /* 0x000fe20000010000 */
[----:B------:R-:W-:Y:S01]  /*8330*/  IMAD.MOV.U32 R29, RZ, RZ, R206 ;  /* 0x000000ffff1d7224 */ /* 0x000fe200078e00ce */
[----:B------:R-:W-:Y:S01]  /*8340*/  F2FP.BF16.F32.PACK_AB R131, R17, R21 ;  /* 0x000000151183723e */ /* 0x000fe200000010ff */
[----:B--2---:R-:W-:Y:S01]  /*8350*/  FADD.FTZ R0, R205, R204 ;  /* 0x000000cccd007221 */ /* 0x004fe20000010000 */
[----:B---3--:R-:W-:Y:S02]  /*8360*/  F2FP.BF16.F32.PACK_AB R127, R12, R10 ;  /* 0x0000000a0c7f723e */ /* 0x008fe400000010ff */
[----:B------:R-:W-:Y:S01]  /*8370*/  MOV R28, R29 ;  /* 0x0000001d001c7202 */ /* 0x000fe20000000f00 */
[----:B------:R-:W-:Y:S02]  /*8380*/  IMAD.MOV.U32 R29, RZ, RZ, R248 ;  /* 0x000000ffff1d7224 */ /* 0x000fe400078e00f8 */
[----:B------:R-:W-:Y:S01]  /*8390*/  FADD.FTZ R3, R229, R3 ;  /* 0x00000003e5037221 */ /* 0x000fe20000010000 */
        /* <DEDUP_REMOVED lines=15> */
[-C--:B----4-:R-:W-:Y:S06]  /*8490*/  HMMA.16816.F32.BF16 R120, R124, R4.reuse, R120 ;  /* 0x000000047c78723c */ /* 0x090fec0000041878 */
[----:B------:R-:W-:Y:S01]  /*84a0*/  HMMA.16816.F32.BF16 R116, R128, R4, R116 ;  /* 0x000000048074723c */ /* 0x000fe20000041874 */
[----:B------:R-:W-:-:S02]  /*84b0*/  IMAD.MOV.U32 R210, RZ, RZ, R234 ;  /* 0x000000ffffd27224 */ /* 0x000fc400078e00ea */
[----:B------:R-:W-:Y:S01]  /*84c0*/  FADD.FTZ R3, R238, R3 ;  /* 0x00000003ee037221 */ /* 0x000fe20000010000 */
[----:B------:R-:W-:Y:S01]  /*84d0*/  MOV R245, R189 ;  /* 0x000000bd00f57202 */ /* 0x000fe20000000f00 */
[----:B------:R-:W-:Y:S01]  /*84e0*/  FADD.FTZ R2, R252, R2 ;  /* 0x00000002fc027221 */ /* 0x000fe20000010000 */
[----:B------:R-:W-:Y:S02]  /*84f0*/  MOV R246, R188 ;  /* 0x000000bc00f67202 */ /* 0x000fe40000000f00 */
[----:B------:R-:W-:Y:S01]  /*8500*/  MOV R221, R235 ;  /* 0x000000eb00dd7202 */ /* 0x000fe20000000f00 */
[----:B------:R-:W-:Y:S01]  /*8510*/  FADD.FTZ R4, R20, R8 ;  /* 0x0000000814047221 */ /* 0x000fe20000010000 */
[----:B------:R-:W-:Y:S02]  /*8520*/  MOV R189, R175 ;  /* 0x000000af00bd7202 */ /* 0x000fe40000000f00 */
[----:B------:R-:W-:Y:S01]  /*8530*/  MOV R190, R138 ;  /* 0x0000008a00be7202 */ /* 0x000fe20000000f00 */
[----:B------:R-:W-:Y:S01]  /*8540*/  FADD.FTZ R4, R218, R4 ;  /* 0x00000004da047221 */ /* 0x000fe20000010000 */
[----:B------:R-:W-:Y:S01]  /*8550*/  FADD.FTZ R0, R208, R0 ;  /* 0x00000000d0007221 */ /* 0x000fe20000010000 */
[----:B------:R-:W-:-:S02]  /*8560*/  IMAD.MOV.U32 R188, RZ, RZ, R174 ;  /* 0x000000ffffbc7224 */ /* 0x000fc400078e00ae */
[----:B------:R-:W-:Y:S01]  /*8570*/  FADD.FTZ R5, R210, R3 ;  /* 0x00000003d2057221 */ /* 0x000fe20000010000 */
[----:B------:R-:W-:Y:S01]  /*8580*/  FADD.FTZ R4, R209, R4 ;  /* 0x00000004d1047221 */ /* 0x000fe20000010000 */
[----:B------:R-:W-:Y:S01]  /*8590*/  MOV R223, R191 ;  /* 0x000000bf00df7202 */ /* 0x000fe20000000f00 */
[----:B------:R-:W-:Y:S02]  /*85a0*/  IMAD.MOV.U32 R222, RZ, RZ, R236 ;  /* 0x000000ffffde7224 */ /* 0x000fe400078e00ec */
        /* <DEDUP_REMOVED lines=22> */
[----:B------:R-:W-:Y:S01]  /*8710*/  FADD.FTZ R0, R217, R0 ;  /* 0x00000000d9007221 */ /* 0x000fe20000010000 */
[----:B------:R-:W-:Y:S01]  /*8720*/  MOV R212, R213 ;  /* 0x000000d500d47202 */ /* 0x000fe20000000f00 */
[----:B------:R-:W-:Y:S01]  /*8730*/  FADD.FTZ R2, R247, R2 ;  /* 0x00000002f7027221 */ /* 0x000fe20000010000 */
[----:B------:R-:W-:Y:S01]  /*8740*/  FADD.FTZ R4, R248, R4 ;  /* 0x00000004f8047221 */ /* 0x000fe20000010000 */
[----:B------:R-:W2:Y:S01]  /*8750*/  LDSM.16.MT88.4 R188, [R228+0xd800] ;  /* 0x00d80000e4bc783b */ /* 0x000ea20000004200 */
[----:B------:R-:W-:Y:S02]  /*8760*/  IMAD.MOV.U32 R213, RZ, RZ, R214 ;  /* 0x000000ffffd57224 */ /* 0x000fe400078e00d6 */
[----:B------:R-:W-:Y:S01]  /*8770*/  FADD.FTZ R3, R249, R3 ;  /* 0x00000003f9037221 */ /* 0x000fe20000010000 */
[----:B------:R-:W-:Y:S01]  /*8780*/  MOV R214, R133 ;  /* 0x0000008500d67202 */ /* 0x000fe20000000f00 */
[----:B------:R-:W-:Y:S01]  /*8790*/  FADD.FTZ R0, R251, R0 ;  /* 0x00000000fb007221 */ /* 0x000fe20000010000 */
[----:B------:R-:W3:Y:S01]  /*87a0*/  LDSM.16.MT88.4 R172, [R226+0xd800] ;  /* 0x00d80000e2ac783b */ /* 0x000ee20000004200 */
[----:B------:R-:W-:Y:S01]  /*87b0*/  FADD.FTZ R2, R250, R2 ;  /* 0x00000002fa027221 */ /* 0x000fe20000010000 */
[----:B------:R-:W-:-:S02]  /*87c0*/  FADD.FTZ R4, R212, R4 ;  /* 0x00000004d4047221 */ /* 0x000fc40000010000 */
[----:B------:R-:W4:Y:S01]  /*87d0*/  LDSM.16.MT88.4 R204, [R227+0xd800] ;  /* 0x00d80000e3cc783b */ /* 0x000f220000004200 */
        /* <DEDUP_REMOVED lines=23> */
[----:B------:R-:W-:Y:S01]  /*8950*/  FADD.FTZ R2, R14, R2 ;  /* 0x000000020e027221 */ /* 0x000fe20000010000 */
[----:B------:R-:W-:Y:S02]  /*8960*/  HMMA.16816.F32.BF16 R148, R128, R156, R148 ;  /* 0x0000009c8094723c */ /* 0x000fe40000041894 */
        /* <DEDUP_REMOVED lines=10> */
[----:B------:R1:W5:Y:S04]  /*8a10*/  LDL.LU R25, [R1+0x9c] ;  /* 0x00009c0001197983 */ /* 0x0003680000300800 */
[----:B------:R1:W5:Y:S01]  /*8a20*/  LDL.LU R24, [R1+0x98] ;  /* 0x0000980001187983 */ /* 0x0003620000300800 */
[-C--:B--2---:R-:W-:Y:S03]  /*8a30*/  HMMA.16816.F32.BF16 R180, R128, R188.reuse, R180 ;  /* 0x000000bc80b4723c */ /* 0x084fe600000418b4 */
[----:B------:R1:W5:Y:S03]  /*8a40*/  LDL.LU R23, [R1+0x94] ;  /* 0x0000940001177983 */ /* 0x0003660000300800 */
[C---:B------:R-:W-:Y:S01]  /*8a50*/  HMMA.16816.F32.BF16 R176, R124.reuse, R188, R176 ;  /* 0x000000bc7cb0723c */ /* 0x040fe200000418b0 */
[----:B------:R1:W5:Y:S04]  /*8a60*/  LDL.LU R22, [R1+0x90] ;  /* 0x0000900001167983 */ /* 0x0003680000300800 */
[----:B------:R1:W-:Y:S01]  /*8a70*/  STL [R1+0x40], R4 ;  /* 0x0000400401007387 */ /* 0x0003e20000100800 */
[----:B------:R-:W-:Y:S03]  /*8a80*/  HMMA.16816.F32.BF16 R184, R124, R190, R184 ;  /* 0x000000be7cb8723c */ /* 0x000fe600000418b8 */
[----:B------:R1:W-:Y:S03]  /*8a90*/  STL [R1+0x4c], R3 ;  /* 0x00004c0301007387 */ /* 0x0003e60000100800 */
[C---:B------:R-:W-:Y:S01]  /*8aa0*/  HMMA.16816.F32.BF16 R156, R128.reuse, R158, R92 ;  /* 0x0000009e809c723c */ /* 0x040fe2000004185c */
[----:B------:R1:W-:Y:S04]  /*8ab0*/  STL [R1+0x44], R0 ;  /* 0x0000440001007387 */ /* 0x0003e80000100800 */
[----:B------:R1:W-:Y:S01]  /*8ac0*/  STL [R1+0x50], R2 ;  /* 0x0000500201007387 */ /* 0x0003e20000100800 */
[C---:B------:R-:W-:Y:S06]  /*8ad0*/  HMMA.16816.F32.BF16 R188, R128.reuse, R190, R76 ;  /* 0x000000be80bc723c */ /* 0x040fec000004184c */
[-C--:B---3--:R-:W-:Y:S06]  /*8ae0*/  HMMA.16816.F32.BF16 R164, R128, R172.reuse, R164 ;  /* 0x000000ac80a4723c */ /* 0x088fec00000418a4 */
[C---:B------:R-:W-:Y:S06]  /*8af0*/  HMMA.16816.F32.BF16 R160, R124.reuse, R172, R160 ;  /* 0x000000ac7ca0723c */ /* 0x040fec00000418a0 */
        /* <DEDUP_REMOVED lines=22> */
[----:B------:R-:W2:Y:S01]  /*8c60*/  LDL R213, [R1+0x48] ;  /* 0x0000480001d57983 */ /* 0x000ea20000100800 */
[----:B------:R-:W-:Y:S01]  /*8c70*/  ULDC UR4, c[0x0][0x2d0] ;  /* 0x0000b40000047ab9 */ /* 0x000fe20000000800 */
[----:B------:R-:W-:-:S04]  /*8c80*/  DEPBAR.LE SB0, 0x0 ;  /* 0x000080000000791a */ /* 0x000fc80000000000 */
[----:B------:R-:W3:Y:S01]  /*8c90*/  LDL.64 R214, [R1+0x38] ;  /* 0x0000380001d67983 */ /* 0x000ee20000100a00 */
[----:B------:R-:W-:Y:S01]  /*8ca0*/  BAR.SYNC.DEFER_BLOCKING 0x0 ;  /* 0x0000000000007b1d */ /* 0x000fe20000010000 */
[----:B-----5:R-:W-:Y:S01]  /*8cb0*/  ISETP.GE.AND P3, PT, R132, UR4, PT ;  /* 0x0000000484007c0c */ /* 0x020fe2000bf66270 */
[----:B------:R-:W-:-:S04]  /*8cc0*/  UIADD3 UR28, UR18, -0x2, URZ ;  /* 0xfffffffe121c7890 */ /* 0x000fc8000fffe03f */
[----:B------:R-:W-:Y:S02]  /*8cd0*/  USHF.R.S32.HI UR10, URZ, 0x1f, UR28 ;  /* 0x0000001f3f0a7899 */ /* 0x000fe4000801141c */
[----:B------:R-:W-:Y:S01]  /*8ce0*/  IMAD.U32 R2, RZ, RZ, UR28 ;  /* 0x0000001cff027e24 */ /* 0x000fe2000f8e00ff */
[----:B------:R-:W-:Y:S04]  /*8cf0*/  STL.64 [R1+0x98], R70 ;  /* 0x0000984601007387 */ /* 0x000fe80000100a00 */
[----:B------:R-:W-:Y:S01]  /*8d00*/  STL.64 [R1+0x90], R68 ;  /* 0x0000904401007387 */ /* 0x000fe20000100a00 */
        /* <DEDUP_REMOVED lines=79> */
[----:B-1----:R-:W1:Y:S04]  /*9200*/  LDSM.16.M88.4 R8, [R232+0x2000] ;  /* 0x00200000e808783b */ /* 0x002e680000000200 */
[----:B------:R-:W-:Y:S04]  /*9210*/  LDSM.16.M88.4 R32, [R231+0x800] ;  /* 0x00080000e720783b */ /* 0x000fe80000000200 */
[----:B--2---:R-:W2:Y:S04]  /*9220*/  LDSM.16.M88.4 R4, [R233+0x2000] ;  /* 0x00200000e904783b */ /* 0x004ea80000000200 */
[----:B------:R-:W3:Y:S04]  /*9230*/  LDSM.16.M88.4 R36, [R231] ;  /* 0x00000000e724783b */ /* 0x000ee80000000200 */
[----:B------:R-:W4:Y:S04]  /*9240*/  LDSM.16.M88.4 R28, [R231+0x1000] ;  /* 0x00100000e71c783b */ /* 0x000f280000000200 */
        /* <DEDUP_REMOVED lines=9> */
[----:B------:R-:W-:Y:S06]  /*92e0*/  HMMA.16816.F32.BF16 R60, R8, R46, RZ ;  /* 0x0000002e083c723c */ /* 0x000fec00000418ff */
[----:B--2---:R-:W-:Y:S06]  /*92f0*/  HMMA.16816.F32.BF16 R244, R4, R34, R140 ;  /* 0x0000002204f4723c */ /* 0x004fec000004188c */
[----:B------:R-:W-:Y:S06]  /*9300*/  HMMA.16816.F32.BF16 R8, R8, R42, RZ ;  /* 0x0000002a0808723c */ /* 0x000fec00000418ff */
[C---:B---3--:R-:W-:Y:S06]  /*9310*/  HMMA.16816.F32.BF16 R216, R4.reuse, R36, R216 ;  /* 0x0000002404d8723c */ /* 0x048fec00000418d8 */
[C---:B------:R-:W-:Y:S06]  /*9320*/  HMMA.16816.F32.BF16 R220, R4.reuse, R32, R208 ;  /* 0x0000002004dc723c */ /* 0x040fec00000418d0 */
[----:B------:R-:W-:Y:S01]  /*9330*/  MOV R20, R244 ;  /* 0x000000f400147202 */ /* 0x000fe20000000f00 */
[----:B------:R-:W-:Y:S01]  /*9340*/  IMAD.MOV.U32 R3, RZ, RZ, R245 ;  /* 0x000000ffff037224 */ /* 0x000fe200078e00f5 */
[----:B------:R-:W-:Y:S01]  /*9350*/  MOV R0, R247 ;  /* 0x000000f700007202 */ /* 0x000fe20000000f00 */
[----:B------:R-:W-:Y:S01]  /*9360*/  IMAD.MOV.U32 R2, RZ, RZ, R246 ;  /* 0x000000ffff027224 */ /* 0x000fe200078e00f6 */
[C---:B----4-:R-:W-:Y:S06]  /*9370*/  HMMA.16816.F32.BF16 R68, R4.reuse, R28, R64 ;  /* 0x0000001c0444723c */ /* 0x050fec0000041840 */
[C---:B------:R-:W-:Y:S06]  /*9380*/  HMMA.16816.F32.BF16 R240, R4.reuse, R16, R56 ;  /* 0x0000001004f0723c */ /* 0x040fec0000041838 */
[C---:B------:R-:W-:Y:S06]  /*9390*/  HMMA.16816.F32.BF16 R212, R4.reuse, R38, R212 ;  /* 0x0000002604d4723c */ /* 0x040fec00000418d4 */
[C---:B------:R-:W-:Y:S06]  /*93a0*/  HMMA.16816.F32.BF16 R248, R4.reuse, R30, R60 ;  /* 0x0000001e04f8723c */ /* 0x040fec000004183c */
[----:B------:R-:W-:Y:S01]  /*93b0*/  HMMA.16816.F32.BF16 R244, R4, R18, R8 ;  /* 0x0000001204f4723c */ /* 0x000fe20000041808 */
[----:B------:R-:W1:Y:S05]  /*93c0*/  LDSM.16.M88.4 R4, [R233] ;  /* 0x00000000e904783b */ /* 0x000e6a0000000200 */
[C---:B------:R-:W-:Y:S06]  /*93d0*/  HMMA.16816.F32.BF16 R64, R12.reuse, R52, RZ ;  /* 0x000000340c40723c */ /* 0x040fec00000418ff */
[C---:B------:R-:W-:Y:S06]  /*93e0*/  HMMA.16816.F32.BF16 R60, R12.reuse, R54, RZ ;  /* 0x000000360c3c723c */ /* 0x040fec00000418ff */
[C---:B------:R-:W-:Y:S06]  /*93f0*/  HMMA.16816.F32.BF16 R56, R12.reuse, R48, RZ ;  /* 0x000000300c38723c */ /* 0x040fec00000418ff */
        /* <DEDUP_REMOVED lines=37> */
[----:B------:R-:W-:Y:S02]  /*9650*/  LDSM.16.M88.4 R4, [R234+0x2000] ;  /* 0x00200000ea04783b */ /* 0x000fe40000000200 */
[----:B------:R-:W-:Y:S01]  /*9660*/  MOV R132, R52 ;  /* 0x0000003400847202 */ /* 0x000fe20000000f00 */
[----:B------:R-:W-:Y:S01]  /*9670*/  IMAD.MOV.U32 R27, RZ, RZ, R53 ;  /* 0x000000ffff1b7224 */ /* 0x000fe200078e0035 */
[----:B------:R-:W-:Y:S01]  /*9680*/  MOV R21, R55 ;  /* 0x0000003700157202 */ /* 0x000fe20000000f00 */
[----:B------:R-:W-:Y:S01]  /*9690*/  HMMA.16816.F32.BF16 R60, R8, R34, R48 ;  /* 0x00000022083c723c */ /* 0x000fe20000041830 */
[----:B------:R-:W1:Y:S01]  /*96a0*/  LDSM.16.M88.4 R32, [R229] ;  /* 0x00000000e520783b */ /* 0x000e620000000200 */
[----:B------:R-:W-:-:S04]  /*96b0*/  IMAD.MOV.U32 R26, RZ, RZ, R54 ;  /* 0x000000ffff1a7224 */ /* 0x000fc800078e0036 */
[C---:B------:R-:W-:Y:S06]  /*96c0*/  HMMA.16816.F32.BF16 R48, R8.reuse, R16, R140 ;  /* 0x000000100830723c */ /* 0x040fec000004188c */
[C---:B------:R-:W-:Y:S01]  /*96d0*/  HMMA.16816.F32.BF16 R44, R8.reuse, R18, R44 ;  /* 0x00000012082c723c */ /* 0x040fe2000004182c */
[----:B------:R-:W2:Y:S05]  /*96e0*/  LDSM.16.M88.4 R16, [R229+0x1000] ;  /* 0x00100000e510783b */ /* 0x000eaa0000000200 */
[C---:B------:R-:W-:Y:S01]  /*96f0*/  HMMA.16816.F32.BF16 R52, R8.reuse, R30, R40 ;  /* 0x0000001e0834723c */ /* 0x040fe20000041828 */
[----:B------:R-:W3:Y:S05]  /*9700*/  LDSM.16.M88.4 R28, [R229+0x800] ;  /* 0x00080000e51c783b */ /* 0x000eea0000000200 */
[C---:B------:R-:W-:Y:S06]  /*9710*/  HMMA.16816.F32.BF16 R40, R8.reuse, R12, R208 ;  /* 0x0000000c0828723c */ /* 0x040fec00000418d0 */
[----:B------:R-:W-:Y:S01]  /*9720*/  HMMA.16816.F32.BF16 R36, R8, R14, R36 ;  /* 0x0000000e0824723c */ /* 0x000fe20000041824 */
[----:B------:R-:W4:Y:S04]  /*9730*/  LDSM.16.M88.4 R12, [R229+0x1800] ;  /* 0x00180000e50c783b */ /* 0x000f280000000200 */
[----:B------:R-:W4:Y:S01]  /*9740*/  LDSM.16.M88.4 R8, [R234] ;  /* 0x00000000ea08783b */ /* 0x000f220000000200 */
[C---:B-1----:R-:W-:Y:S06]  /*9750*/  HMMA.16816.F32.BF16 R140, R4.reuse, R34, R212 ;  /* 0x00000022048c723c */ /* 0x042fec00000418d4 */
[----:B------:R-:W-:Y:S01]  /*9760*/  HMMA.16816.F32.BF16 R248, R4, R32, R216 ;  /* 0x0000002004f8723c */ /* 0x000fe200000418d8 */
[----:B------:R-:W-:Y:S01]  /*9770*/  IMAD.MOV.U32 R212, RZ, RZ, R132 ;  /* 0x000000ffffd47224 */ /* 0x000fe200078e0084 */
[----:B------:R-:W-:Y:S01]  /*9780*/  MOV R214, R26 ;  /* 0x0000001a00d67202 */ /* 0x000fe20000000f00 */
[----:B------:R-:W-:-:S02]  /*9790*/  IMAD.MOV.U32 R213, RZ, RZ, R27 ;  /* 0x000000ffffd57224 */ /* 0x000fc400078e001b */
[----:B------:R-:W-:-:S07]  /*97a0*/  IMAD.MOV.U32 R215, RZ, RZ, R21 ;  /* 0x000000ffffd77224 */ /* 0x000fce00078e0015 */
[C---:B--2---:R-:W-:Y:S06]  /*97b0*/  HMMA.16816.F32.BF16 R212, R4.reuse, R18, R212 ;  /* 0x0000001204d4723c */ /* 0x044fec00000418d4 */
[C---:B---3--:R-:W-:Y:S06]  /*97c0*/  HMMA.16816.F32.BF16 R208, R4.reuse, R28, R220 ;  /* 0x0000001c04d0723c */ /* 0x048fec00000418dc */
[----:B------:R-:W-:Y:S01]  /*97d0*/  HMMA.16816.F32.BF16 R216, R4, R30, R240 ;  /* 0x0000001e04d8723c */ /* 0x000fe200000418f0 */
[----:B------:R-:W-:Y:S01]  /*97e0*/  IMAD.MOV.U32 R220, RZ, RZ, R20 ;  /* 0x000000ffffdc7224 */ /* 0x000fe200078e0014 */
[----:B------:R-:W-:Y:S01]  /*97f0*/  MOV R221, R3 ;  /* 0x0000000300dd7202 */ /* 0x000fe20000000f00 */
[----:B------:R-:W-:-:S02]  /*9800*/  IMAD.MOV.U32 R222, RZ, RZ, R2 ;  /* 0x000000ffffde7224 */ /* 0x000fc400078e0002 */
[----:B------:R-:W-:Y:S01]  /*9810*/  IMAD.MOV.U32 R223, RZ, RZ, R0 ;  /* 0x000000ffffdf7224 */ /* 0x000fe200078e0000 */
[C---:B----4-:R-:W-:Y:S06]  /*9820*/  HMMA.16816.F32.BF16 R68, R4.reuse, R12, R68 ;  /* 0x0000000c0444723c */ /* 0x050fec0000041844 */
[----:B------:R-:W-:Y:S01]  /*9830*/  MOV R20, R212 ;  /* 0x000000d400147202 */ /* 0x000fe20000000f00 */
[----:B------:R-:W-:Y:S01]  /*9840*/  IMAD.MOV.U32 R3, RZ, RZ, R213 ;  /* 0x000000ffff037224 */ /* 0x000fe200078e00d5 */
[----:B------:R-:W-:Y:S01]  /*9850*/  MOV R0, R215 ;  /* 0x000000d700007202 */ /* 0x000fe20000000f00 */
[----:B------:R-:W-:Y:S01]  /*9860*/  IMAD.MOV.U32 R2, RZ, RZ, R214 ;  /* 0x000000ffff027224 */ /* 0x000fe200078e00d6 */
[C---:B------:R-:W-:Y:S06]  /*9870*/  HMMA.16816.F32.BF16 R220, R4.reuse, R16, R220 ;  /* 0x0000001004dc723c */ /* 0x040fec00000418dc */
        /* <DEDUP_REMOVED lines=18> */
[----:B------:R-:W-:Y:S01]  /*99a0*/  HMMA.16816.F32.BF16 R208, R4, R28, R208 ;  /* 0x0000001c04d0723c */ /* 0x000fe200000418d0 */
[----:B------:R-:W-:Y:S01]  /*99b0*/  IMAD.MOV.U32 R216, RZ, RZ, R20 ;  /* 0x000000ffffd87224 */ /* 0x000fe200078e0014 */
[----:B------:R-:W-:Y:S01]  /*99c0*/  MOV R218, R2 ;  /* 0x0000000200da7202 */ /* 0x000fe20000000f00 */
[----:B------:R-:W-:-:S02]  /*99d0*/  IMAD.MOV.U32 R217, RZ, RZ, R3 ;  /* 0x000000ffffd97224 */ /* 0x000fc400078e0003 */
[----:B------:R-:W-:Y:S01]  /*99e0*/  IMAD.MOV.U32 R219, RZ, RZ, R0 ;  /* 0x000000ffffdb7224 */ /* 0x000fe200078e0000 */
[C---:B---3--:R-:W-:Y:S06]  /*99f0*/  HMMA.16816.F32.BF16 R64, R4.reuse, R16, R220 ;  /* 0x000000100440723c */ /* 0x048fec00000418dc */
[C---:B------:R-:W-:Y:S06]  /*9a00*/  HMMA.16816.F32.BF16 R216, R4.reuse, R18, R216 ;  /* 0x0000001204d8723c */ /* 0x040fec00000418d8 */
[C---:B----4-:R-:W-:Y:S06]  /*9a10*/  HMMA.16816.F32.BF16 R68, R4.reuse, R12, R68 ;  /* 0x0000000c0444723c */ /* 0x050fec0000041844 */
[----:B------:R-:W-:Y:S01]  /*9a20*/  HMMA.16816.F32.BF16 R244, R4, R14, R244 ;  /* 0x0000000e04f4723c */ /* 0x000fe200000418f4 */
[----:B------:R-:W-:Y:S05]  /*9a30*/  LDSM.16.M88.4 R4, [R233+0x6000] ;  /* 0x00600000e904783b */ /* 0x000fea0000000200 */
[C---:B------:R-:W-:Y:S06]  /*9a40*/  HMMA.16816.F32.BF16 R220, R8.reuse, R32, R212 ;  /* 0x0000002008dc723c */ /* 0x040fec00000418d4 */
[----:B------:R-:W-:Y:S01]  /*9a50*/  HMMA.16816.F32.BF16 R60, R8, R34, R60 ;  /* 0x00000022083c723c */ /* 0x000fe2000004183c */
[----:B------:R-:W1:Y:S01]  /*9a60*/  LDSM.16.M88.4 R32, [R231+0x2000] ;  /* 0x00200000e720783b */ /* 0x000e620000000200 */
[----:B------:R-:W-:Y:S01]  /*9a70*/  IMAD.MOV.U32 R20, RZ, RZ, R216 ;  /* 0x000000ffff147224 */ /* 0x000fe200078e00d8 */
[----:B------:R-:W-:Y:S01]  /*9a80*/  MOV R3, R217 ;  /* 0x000000d900037202 */ /* 0x000fe20000000f00 */
[----:B------:R-:W-:-:S02]  /*9a90*/  IMAD.MOV.U32 R2, RZ, RZ, R218 ;  /* 0x000000ffff027224 */ /* 0x000fc400078e00da */
[C---:B------:R-:W-:Y:S01]  /*9aa0*/  HMMA.16816.F32.BF16 R56, R8.reuse, R28, R56 ;  /* 0x0000001c0838723c */ /* 0x040fe20000041838 */
[----:B------:R-:W-:Y:S01]  /*9ab0*/  MOV R132, R68 ;  /* 0x0000004400847202 */ /* 0x000fe20000000f00 */
[----:B------:R-:W-:Y:S01]  /*9ac0*/  IMAD.MOV.U32 R27, RZ, RZ, R69 ;  /* 0x000000ffff1b7224 */ /* 0x000fe200078e0045 */
[----:B------:R-:W-:Y:S01]  /*9ad0*/  MOV R21, R71 ;  /* 0x0000004700157202 */ /* 0x000fe20000000f00 */
[----:B------:R-:W-:Y:S01]  /*9ae0*/  IMAD.MOV.U32 R26, RZ, RZ, R70 ;  /* 0x000000ffff1a7224 */ /* 0x000fe200078e0046 */
[----:B------:R-:W-:Y:S01]  /*9af0*/  MOV R214, R2 ;  /* 0x0000000200d67202 */ /* 0x000fe20000000f00 */
[----:B------:R-:W-:Y:S01]  /*9b00*/  HMMA.16816.F32.BF16 R52, R8, R30, R52 ;  /* 0x0000001e0834723c */ /* 0x000fe20000041834 */
[----:B------:R-:W2:Y:S01]  /*9b10*/  LDSM.16.M88.4 R28, [R231+0x2800] ;  /* 0x00280000e71c783b */ /* 0x000ea20000000200 */
[----:B------:R-:W-:Y:S02]  /*9b20*/  IMAD.MOV.U32 R0, RZ, RZ, R219 ;  /* 0x000000ffff007224 */ /* 0x000fe400078e00db */
[----:B------:R-:W-:-:S02]  /*9b30*/  IMAD.MOV.U32 R212, RZ, RZ, R20 ;  /* 0x000000ffffd47224 */ /* 0x000fc400078e0014 */
[----:B------:R-:W-:Y:S01]  /*9b40*/  HMMA.16816.F32.BF16 R40, R8, R12, R40 ;  /* 0x0000000c0828723c */ /* 0x000fe20000041828 */
[----:B------:R-:W-:Y:S02]  /*9b50*/  IMAD.MOV.U32 R213, RZ, RZ, R3 ;  /* 0x000000ffffd57224 */ /* 0x000fe400078e0003 */
[----:B------:R-:W-:-:S03]  /*9b60*/  IMAD.MOV.U32 R215, RZ, RZ, R0 ;  /* 0x000000ffffd77224 */ /* 0x000fc600078e0000 */
        /* <DEDUP_REMOVED lines=10> */
[----:B------:R-:W-:Y:S01]  /*9c10*/  MOV R208, R132 ;  /* 0x0000008400d07202 */ /* 0x000fe20000000f00 */
[----:B------:R-:W-:Y:S01]  /*9c20*/  IMAD.MOV.U32 R209, RZ, RZ, R27 ;  /* 0x000000ffffd17224 */ /* 0x000fe200078e001b */
[----:B------:R-:W-:Y:S01]  /*9c30*/  MOV R211, R21 ;  /* 0x0000001500d37202 */ /* 0x000fe20000000f00 */
[----:B------:R-:W-:-:S07]  /*9c40*/  IMAD.MOV.U32 R210, RZ, RZ, R26 ;  /* 0x000000ffffd27224 */ /* 0x000fce00078e001a */
[C---:B---3--:R-:W-:Y:S01]  /*9c50*/  HMMA.16816.F32.BF16 R140, R4.reuse, R12, R208 ;  /* 0x0000000c048c723c */ /* 0x048fe200000418d0 */
[----:B------:R-:W-:Y:S01]  /*9c60*/  IMAD.MOV.U32 R20, RZ, RZ, R216 ;  /* 0x000000ffff147224 */ /* 0x000fe200078e00d8 */
[----:B------:R-:W-:Y:S01]  /*9c70*/  MOV R3, R217 ;  /* 0x000000d900037202 */ /* 0x000fe20000000f00 */
[----:B------:R-:W-:Y:S02]  /*9c80*/  IMAD.MOV.U32 R2, RZ, RZ, R218 ;  /* 0x000000ffff027224 */ /* 0x000fe400078e00da */
[----:B------:R-:W-:Y:S01]  /*9c90*/  IMAD.MOV.U32 R0, RZ, RZ, R219 ;  /* 0x000000ffff007224 */ /* 0x000fe200078e00db */
[C---:B----4-:R-:W-:Y:S06]  /*9ca0*/  HMMA.16816.F32.BF16 R212, R4.reuse, R18, R212 ;  /* 0x0000001204d4723c */ /* 0x050fec00000418d4 */
[----:B------:R-:W-:Y:S06]  /*9cb0*/  HMMA.16816.F32.BF16 R216, R4, R16, R64 ;  /* 0x0000001004d8723c */ /* 0x000fec0000041840 */
[C---:B------:R-:W-:Y:S06]  /*9cc0*/  HMMA.16816.F32.BF16 R208, R8.reuse, R34, R60 ;  /* 0x0000002208d0723c */ /* 0x040fec000004183c */
[----:B------:R-:W-:Y:S01]  /*9cd0*/  IMAD.MOV.U32 R64, RZ, RZ, R140 ;  /* 0x000000ffff407224 */ /* 0x000fe200078e008c */
[----:B------:R-:W-:Y:S01]  /*9ce0*/  MOV R26, R142 ;  /* 0x0000008e001a7202 */ /* 0x000fe20000000f00 */
[----:B------:R-:W-:Y:S01]  /*9cf0*/  IMAD.MOV.U32 R27, RZ, RZ, R141 ;  /* 0x000000ffff1b7224 */ /* 0x000fe200078e008d */
[----:B------:R-:W-:Y:S01]  /*9d00*/  HMMA.16816.F32.BF16 R60, R8, R28, R56 ;  /* 0x0000001c083c723c */ /* 0x000fe20000041838 */
[----:B------:R-:W-:-:S05]  /*9d10*/  IMAD.MOV.U32 R21, RZ, RZ, R143 ;  /* 0x000000ffff157224 */ /* 0x000fca00078e008f */
[----:B------:R-:W-:Y:S01]  /*9d20*/  HMMA.16816.F32.BF16 R140, R4, R14, R244 ;  /* 0x0000000e048c723c */ /* 0x000fe200000418f4 */
[----:B------:R-:W-:Y:S05]  /*9d30*/  LDSM.16.M88.4 R4, [R235+0x6000] ;  /* 0x00600000eb04783b */ /* 0x000fea0000000200 */
[----:B------:R-:W-:Y:S01]  /*9d40*/  HMMA.16816.F32.BF16 R56, R8, R30, R52 ;  /* 0x0000001e0838723c */ /* 0x000fe20000041834 */
[----:B------:R-:W-:Y:S01]  /*9d50*/  IMAD.MOV.U32 R244, RZ, RZ, R64 ;  /* 0x000000fffff47224 */ /* 0x000fe200078e0040 */
[----:B------:R-:W-:Y:S01]  /*9d60*/  LDSM.16.M88.4 R28, [R230+0xa800] ;  /* 0x00a80000e61c783b */ /* 0x000fe20000000200 */
[----:B------:R-:W-:Y:S01]  /*9d70*/  MOV R245, R27 ;  /* 0x0000001b00f57202 */ /* 0x000fe20000000f00 */
[----:B------:R-:W-:-:S02]  /*9d80*/  IMAD.MOV.U32 R246, RZ, RZ, R26 ;  /* 0x000000fffff67224 */ /* 0x000fc400078e001a */
[----:B------:R-:W-:Y:S01]  /*9d90*/  HMMA.16816.F32.BF16 R64, R8, R32, R220 ;  /* 0x000000200840723c */ /* 0x000fe200000418dc */
[----:B------:R-:W1:Y:S01]  /*9da0*/  LDSM.16.M88.4 R32, [R230+0xa000] ;  /* 0x00a00000e620783b */ /* 0x000e620000000200 */
[----:B------:R-:W-:-:S04]  /*9db0*/  IMAD.MOV.U32 R247, RZ, RZ, R21 ;  /* 0x000000fffff77224 */ /* 0x000fc800078e0015 */
[C---:B------:R-:W-:Y:S01]  /*9dc0*/  HMMA.16816.F32.BF16 R48, R8.reuse, R16, R48 ;  /* 0x000000100830723c */ /* 0x040fe20000041830 */
[----:B------:R-:W-:Y:S01]  /*9dd0*/  MOV R220, R20 ;  /* 0x0000001400dc7202 */ /* 0x000fe20000000f00 */
[----:B------:R-:W-:Y:S01]  /*9de0*/  IMAD.MOV.U32 R221, RZ, RZ, R3 ;  /* 0x000000ffffdd7224 */ /* 0x000fe200078e0003 */
[----:B------:R-:W-:Y:S01]  /*9df0*/  MOV R223, R0 ;  /* 0x0000000000df7202 */ /* 0x000fe20000000f00 */
[----:B------:R-:W-:Y:S02]  /*9e00*/  IMAD.MOV.U32 R222, RZ, RZ, R2 ;  /* 0x000000ffffde7224 */ /* 0x000fe400078e0002 */
[C---:B------:R-:W-:Y:S01]  /*9e10*/  HMMA.16816.F32.BF16 R44, R8.reuse, R18, R44 ;  /* 0x00000012082c723c */ /* 0x040fe2000004182c */
[----:B------:R-:W2:Y:S05]  /*9e20*/  LDSM.16.M88.4 R16, [R230+0xb000] ;  /* 0x00b00000e610783b */ /* 0x000eaa0000000200 */
[C---:B------:R-:W-:Y:S06]  /*9e30*/  HMMA.16816.F32.BF16 R40, R8.reuse, R12, R40 ;  /* 0x0000000c0828723c */ /* 0x040fec0000041828 */
[----:B------:R-:W-:Y:S01]  /*9e40*/  HMMA.16816.F32.BF16 R36, R8, R14, R36 ;  /* 0x0000000e0824723c */ /* 0x000fe20000041824 */
[----:B------:R-:W3:Y:S04]  /*9e50*/  LDSM.16.M88.4 R12, [R230+0xb800] ;  /* 0x00b80000e60c783b */ /* 0x000ee80000000200 */
[----:B------:R-:W4:Y:S01]  /*9e60*/  LDSM.16.M88.4 R8, [R235+0x4000] ;  /* 0x00400000eb08783b */ /* 0x000f220000000200 */
[C---:B-1----:R-:W-:Y:S06]  /*9e70*/  HMMA.16816.F32.BF16 R220, R4.reuse, R34, R220 ;  /* 0x0000002204dc723c */ /* 0x042fec00000418dc */
[----:B------:R-:W-:-:S15]  /*9e80*/  HMMA.16816.F32.BF16 R68, R4, R32, R68 ;  /* 0x000000200444723c */ /* 0x000fde0000041844 */
[----:B------:R-:W-:-:S03]  /*9e90*/  NOP ;  /* 0x0000000000007918 */ /* 0x000fc60000000000 */
[----:B------:R-:W-:Y:S01]  /*9ea0*/  IMAD.MOV.U32 R132, RZ, RZ, R220 ;  /* 0x000000ffff847224 */ /* 0x000fe200078e00dc */
[----:B------:R-:W-:Y:S01]  /*9eb0*/  MOV R27, R221 ;  /* 0x000000dd001b7202 */ /* 0x000fe20000000f00 */
[----:B------:R-:W-:Y:S02]  /*9ec0*/  IMAD.MOV.U32 R26, RZ, RZ, R222 ;  /* 0x000000ffff1a7224 */ /* 0x000fe400078e00de */
[----:B------:R-:W-:Y:S02]  /*9ed0*/  IMAD.MOV.U32 R21, RZ, RZ, R223 ;  /* 0x000000ffff157224 */ /* 0x000fe400078e00df */
[C---:B------:R-:W-:Y:S01]  /*9ee0*/  HMMA.16816.F32.BF16 R220, R4.reuse, R28, R248 ;  /* 0x0000001c04dc723c */ /* 0x040fe200000418f8 */
[----:B------:R-:W-:Y:S01]  /*9ef0*/  IMAD.MOV.U32 R54, RZ, RZ, R69 ;  /* 0x000000ffff367224 */ /* 0x000fe200078e0045 */
[----:B------:R-:W-:Y:S01]  /*9f00*/  MOV R53, R70 ;  /* 0x0000004600357202 */ /* 0x000fe20000000f00 */
[----:B------:R-:W-:Y:S02]  /*9f10*/  IMAD.MOV.U32 R55, RZ, RZ, R68 ;  /* 0x000000ffff377224 */ /* 0x000fe400078e0044 */
[----:B------:R-:W-:Y:S01]  /*9f20*/  IMAD.MOV.U32 R52, RZ, RZ, R71 ;  /* 0x000000ffff347224 */ /* 0x000fe200078e0047 */
[C---:B--2---:R-:W-:Y:S01]  /*9f30*/  HMMA.16816.F32.BF16 R248, R4.reuse, R18, R212 ;  /* 0x0000001204f8723c */ /* 0x044fe200000418d4 */
[----:B------:R1:W5:Y:S04]  /*9f40*/  LDL.LU.64 R70, [R1+0x98] ;  /* 0x0000980001467983 */ /* 0x0003680000300a00 */
[----:B------:R1:W5:Y:S01]  /*9f50*/  LDL.LU.64 R68, [R1+0x90] ;  /* 0x0000900001447983 */ /* 0x0003620000300a00 */
[----:B---3--:R-:W-:Y:S01]  /*9f60*/  HMMA.16816.F32.BF16 R244, R4, R12, R244 ;  /* 0x0000000c04f4723c */ /* 0x008fe200000418f4 */
[----:B------:R-:W-:-:S05]  /*9f70*/  UISETP.GE.AND UP0, UPT, UR18, 0x3, UPT ;  /* 0x000000031200788c */ /* 0x000fca000bf06270 */
[C---:B----4-:R-:W-:Y:S06]  /*9f80*/  HMMA.16816.F32.BF16 R212, R8.reuse, R28, R60 ;  /* 0x0000001c08d4723c */ /* 0x050fec000004183c */
        /* <DEDUP_REMOVED lines=10> */
[----:B------:R-:W-:Y:S07]  /*a030*/  HMMA.16816.F32.BF16 R240, R4, R14, R140 ;  /* 0x0000000e04f0723c */ /* 0x000fee000004188c */
[----:B------:R-:W-:Y:S01]  /*a040*/  IMAD.MOV.U32 R140, RZ, RZ, R55 ;  /* 0x000000ffff8c7224 */ /* 0x000fe200078e0037 */
[----:B------:R-:W-:Y:S01]  /*a050*/  MOV R141, R54 ;  /* 0x00000036008d7202 */ /* 0x000fe20000000f00 */
[----:B------:R-:W-:-:S02]  /*a060*/  IMAD.MOV.U32 R142, RZ, RZ, R53 ;  /* 0x000000ffff8e7224 */ /* 0x000fc400078e0035 */
[----:B------:R-:W-:Y:S02]  /*a070*/  IMAD.MOV.U32 R143, RZ, RZ, R52 ;  /* 0x000000ffff8f7224 */ /* 0x000fe400078e0034 */
[C---:B------:R-:W-:Y:S05]  /*a080*/  HMMA.16816.F32.BF16 R52, R8.reuse, R32, R64 ;  /* 0x000000200834723c */ /* 0x040fea0000041840 */
[----:B------:R-:W-:Y:S01]  /*a090*/  IMAD.MOV.U32 R237, RZ, RZ, R220 ;  /* 0x000000ffffed7224 */ /* 0x000fe200078e00dc */
[----:B------:R-:W-:Y:S01]  /*a0a0*/  MOV R134, R222 ;  /* 0x000000de00867202 */ /* 0x000fe20000000f00 */
[----:B------:R-:W-:Y:S01]  /*a0b0*/  IMAD.MOV.U32 R139, RZ, RZ, R221 ;  /* 0x000000ffff8b7224 */ /* 0x000fe200078e00dd */
[----:B------:R-:W-:Y:S01]  /*a0c0*/  HMMA.16816.F32.BF16 R64, R8, R16, R48 ;  /* 0x000000100840723c */ /* 0x000fe20000041830 */
[----:B------:R-:W-:-:S05]  /*a0d0*/  IMAD.MOV.U32 R133, RZ, RZ, R223 ;  /* 0x000000ffff857224 */ /* 0x000fca00078e00df */
[----:B------:R-:W-:Y:S01]  /*a0e0*/  HMMA.16816.F32.BF16 R220, R4, R16, R216 ;  /* 0x0000001004dc723c */ /* 0x000fe200000418d8 */
[----:B------:R-:W-:Y:S01]  /*a0f0*/  LDSM.16.M88.4 R16, [R229+0x2800] ;  /* 0x00280000e510783b */ /* 0x000fe20000000200 */
[----:B------:R-:W-:Y:S01]  /*a100*/  MOV R48, R237 ;  /* 0x000000ed00307202 */ /* 0x000fe20000000f00 */
[----:B------:R-:W-:Y:S01]  /*a110*/  IMAD.MOV.U32 R49, RZ, RZ, R139 ;  /* 0x000000ffff317224 */ /* 0x000fe200078e008b */
[----:B------:R-:W-:Y:S01]  /*a120*/  MOV R51, R133 ;  /* 0x0000008500337202 */ /* 0x000fe20000000f00 */
[----:B------:R-:W-:Y:S01]  /*a130*/  IMAD.MOV.U32 R50, RZ, RZ, R134 ;  /* 0x000000ffff327224 */ /* 0x000fe200078e0086 */
        /* <DEDUP_REMOVED lines=8> */
[----:B------:R-:W-:Y:S01]  /*a1c0*/  MOV R252, R7 ;  /* 0x0000000700fc7202 */ /* 0x000fe20000000f00 */
[----:B------:R-:W-:Y:S01]  /*a1d0*/  IMAD.MOV.U32 R42, RZ, RZ, R2 ;  /* 0x000000ffff2a7224 */ /* 0x000fe200078e0002 */
[----:B------:R-:W-:Y:S01]  /*a1e0*/  MOV R41, R3 ;  /* 0x0000000300297202 */ /* 0x000fe20000000f00 */
[----:B------:R-:W-:Y:S01]  /*a1f0*/  IMAD.MOV.U32 R43, RZ, RZ, R0 ;  /* 0x000000ffff2b7224 */ /* 0x000fe200078e0000 */
[----:B------:R-:W-:Y:S01]  /*a200*/  MOV R2, R6 ;  /* 0x0000000600027202 */ /* 0x000fe20000000f00 */
[----:B------:R-:W-:-:S02]  /*a210*/  IMAD.MOV.U32 R0, RZ, RZ, R5 ;  /* 0x000000ffff007224 */ /* 0x000fc400078e0005 */
[----:B------:R-:W-:Y:S02]  /*a220*/  IMAD.MOV.U32 R3, RZ, RZ, R4 ;  /* 0x000000ffff037224 */ /* 0x000fe400078e0004 */
[----:B------:R-:W4:Y:S01]  /*a230*/  LDSM.16.M88.4 R4, [R234+0x6000] ;  /* 0x00600000ea04783b */ /* 0x000f220000000200 */
[----:B------:R-:W-:Y:S01]  /*a240*/  IMAD.MOV.U32 R40, RZ, RZ, R20 ;  /* 0x000000ffff287224 */ /* 0x000fe200078e0014 */
[----:B------:R-:W-:-:S04]  /*a250*/  DEPBAR.LE SB0, 0x0 ;  /* 0x000080000000791a */ /* 0x000fc80000000000 */
[C---:B--2---:R-:W-:Y:S06]  /*a260*/  HMMA.16816.F32.BF16 R52, R8.reuse, R28, R52 ;  /* 0x0000001c0834723c */ /* 0x044fec0000041834 */
[C---:B---3--:R-:W-:Y:S06]  /*a270*/  HMMA.16816.F32.BF16 R36, R8.reuse, R12, R64 ;  /* 0x0000000c0824723c */ /* 0x048fec0000041840 */
[----:B------:R-:W-:Y:S06]  /*a280*/  HMMA.16816.F32.BF16 R60, R8, R14, R60 ;  /* 0x0000000e083c723c */ /* 0x000fec000004183c */
[C---:B----4-:R-:W-:Y:S06]  /*a290*/  HMMA.16816.F32.BF16 R140, R4.reuse, R28, R140 ;  /* 0x0000001c048c723c */ /* 0x050fec000004188c */
[-C--:B------:R-:W-:Y:S06]  /*a2a0*/  HMMA.16816.F32.BF16 R44, R4, R30.reuse, R44 ;  /* 0x0000001e042c723c */ /* 0x080fec000004182c */
[----:B------:R-:W-:Y:S01]  /*a2b0*/  HMMA.16816.F32.BF16 R28, R8, R30, R216 ;  /* 0x0000001e081c723c */ /* 0x000fe200000418d8 */
[----:B------:R-:W2:Y:S05]  /*a2c0*/  S2R R217, SR_TID.X ;  /* 0x0000000000d97919 */ /* 0x000eaa0000002100 */
[----:B------:R-:W-:Y:S01]  /*a2d0*/  HMMA.16816.F32.BF16 R40, R4, R16, R40 ;  /* 0x000000100428723c */ /* 0x000fe20000041828 */
[----:B------:R-:W-:-:S02]  /*a2e0*/  IMAD.MOV.U32 R218, RZ, RZ, R0 ;  /* 0x000000ffffda7224 */ /* 0x000fc400078e0000 */
[----:B------:R-:W-:Y:S01]  /*a2f0*/  FMUL.FTZ R0, R52, UR24 ;  /* 0x0000001834007c20 */ /* 0x000fe20008410000 */
[----:B------:R-:W-:-:S03]  /*a300*/  IMAD.MOV.U32 R219, RZ, RZ, R2 ;  /* 0x000000ffffdb7224 */ /* 0x000fc600078e0002 */
[----:B------:R3:W-:Y:S01]  /*a310*/  MUFU.TANH R239, R0 ;  /* 0x0000000000ef7308 */ /* 0x0007e20000002400 */
[----:B------:R-:W-:Y:S01]  /*a320*/  HMMA.16816.F32.BF16 R48, R4, R18, R48 ;  /* 0x000000120430723c */ /* 0x000fe20000041830 */
[----:B------:R-:W-:-:S05]  /*a330*/  IMAD.MOV.U32 R216, RZ, RZ, R219 ;  /* 0x000000ffffd87224 */ /* 0x000fca00078e00db */
[C---:B------:R-:W-:Y:S06]  /*a340*/  HMMA.16816.F32.BF16 R220, R4.reuse, R12, R220 ;  /* 0x0000000c04dc723c */ /* 0x040fec00000418dc */
[----:B------:R-:W-:Y:S01]  /*a350*/  HMMA.16816.F32.BF16 R248, R4, R14, R248 ;  /* 0x0000000e04f8723c */ /* 0x000fe200000418f8 */
[----:B---3--:R-:W-:-:S05]  /*a360*/  FMUL.FTZ R0, R53, UR24 ;  /* 0x0000001835007c20 */ /* 0x008fca0008410000 */
[----:B------:R-:W-:Y:S01]  /*a370*/  HMMA.16816.F32.BF16 R244, R4, R32, R244 ;  /* 0x0000002004f4723c */ /* 0x000fe200000418f4 */
[----:B------:R3:W-:Y:S01]  /*a380*/  MUFU.TANH R52, R0 ;  /* 0x0000000000347308 */ /* 0x0007e20000002400 */
[----:B--2---:R-:W-:-:S04]  /*a390*/  SHF.L.U32 R217, R217, 0x1, RZ ;  /* 0x00000001d9d97819 */ /* 0x004fc800000006ff */
[----:B------:R-:W-:Y:S01]  /*a3a0*/  HMMA.16816.F32.BF16 R240, R4, R34, R240 ;  /* 0x0000002204f0723c */ /* 0x000fe200000418f0 */
[----:B------:R-:W-:Y:S01]  /*a3b0*/  LOP3.LUT R217, R217, 0x6, RZ, 0xc0, !PT ;  /* 0x00000006d9d97812 */ /* 0x000fe200078ec0ff */
[----:B------:R-:W-:-:S04]  /*a3c0*/  FMUL.FTZ R2, R49, UR24 ;  /* 0x0000001831027c20 */ /* 0x000fc80008410000 */
[C---:B------:R-:W-:Y:S06]  /*a3d0*/  HMMA.16816.F32.BF16 R4, R8.reuse, R16, R212 ;  /* 0x000000100804723c */ /* 0x040fec00000418d4 */
[----:B------:R-:W-:Y:S01]  /*a3e0*/  HMMA.16816.F32.BF16 R16, R8, R18, R208 ;  /* 0x000000120810723c */ /* 0x000fe200000418d0 */
[----:B---3--:R-:W-:Y:S01]  /*a3f0*/  FMUL.FTZ R0, R54, UR24 ;  /* 0x0000001836007c20 */ /* 0x008fe20008410000 */
[----:B------:R-:W-:-:S03]  /*a400*/  MOV R212, R218 ;  /* 0x000000da00d47202 */ /* 0x000fc60000000f00 */
[----:B------:R2:W-:Y:S01]  /*a410*/  MUFU.TANH R238, R0 ;  /* 0x0000000000ee7308 */ /* 0x0005e20000002400 */
[----:B------:R-:W-:Y:S01]  /*a420*/  HMMA.16816.F32.BF16 R12, R8, R32, R56 ;  /* 0x00000020080c723c */ /* 0x000fe20000041838 */
[----:B------:R-:W-:Y:S02]  /*a430*/  IMAD.MOV.U32 R211, RZ, RZ, R3 ;  /* 0x000000ffffd37224 */ /* 0x000fe400078e0003 */
[----:B------:R-:W-:-:S04]  /*a440*/  FMUL.FTZ R3, R50, UR24 ;  /* 0x0000001832037c20 */ /* 0x000fc80008410000 */
[----:B------:R-:W-:Y:S01]  /*a450*/  MUFU.TANH R56, R2 ;  /* 0x0000000200387308 */ /* 0x000fe20000002400 */
[----:B--2---:R-:W-:-:S07]  /*a460*/  FMUL.FTZ R0, R55, UR24 ;  /* 0x0000001837007c20 */ /* 0x004fce0008410000 */
[----:B------:R2:W3:Y:S09]  /*a470*/  MUFU.TANH R27, R0 ;  /* 0x00000000001b7308 */ /* 0x0004f20000002400 */
[----:B------:R-:W-:Y:S01]  /*a480*/  FMUL.FTZ R14, R14, UR24 ;  /* 0x000000180e0e7c20 */ /* 0x000fe20008410000 */
[----:B------:R-:W-:Y:S01]  /*a490*/  FMUL.FTZ R15, R15, UR24 ;  /* 0x000000180f0f7c20 */ /* 0x000fe20008410000 */
[----:B--2---:R-:W-:-:S04]  /*a4a0*/  FMUL.FTZ R0, R140, UR24 ;  /* 0x000000188c007c20 */ /* 0x004fc80008410000 */
[----:B------:R2:W-:Y:S02]  /*a4b0*/  MUFU.TANH R237, R0 ;  /* 0x0000000000ed7308 */ /* 0x0005e40000002400 */
[----:B--2---:R-:W-:-:S06]  /*a4c0*/  FMUL.FTZ R0, R141, UR24 ;  /* 0x000000188d007c20 */ /* 0x004fcc0008410000 */
[----:B------:R2:W4:Y:S02]  /*a4d0*/  MUFU.TANH R21, R0 ;  /* 0x0000000000157308 */ /* 0x0005240000002400 */
[----:B--2---:R-:W-:-:S06]  /*a4e0*/  FMUL.FTZ R0, R143, UR24 ;  /* 0x000000188f007c20 */ /* 0x004fcc0008410000 */
[----:B------:R2:W1:Y:S02]  /*a4f0*/  MUFU.TANH R20, R0 ;  /* 0x0000000000147308 */ /* 0x0004640000002400 */
[----:B--2---:R-:W-:-:S06]  /*a500*/  FMUL.FTZ R0, R28, UR24 ;  /* 0x000000181c007c20 */ /* 0x004fcc0008410000 */
[----:B------:R2:W1:Y:S02]  /*a510*/  MUFU.TANH R53, R0 ;  /* 0x0000000000357308 */ /* 0x0004640000002400 */
[----:B--2---:R-:W-:-:S06]  /*a520*/  FMUL.FTZ R0, R29, UR24 ;  /* 0x000000181d007c20 */ /* 0x004fcc0008410000 */
[----:B------:R2:W-:Y:S02]  /*a530*/  MUFU.TANH R64, R0 ;  /* 0x0000000000407308 */ /* 0x0005e40000002400 */
        /* <DEDUP_REMOVED lines=11> */
[----:B------:R2:W1:Y:S02]  /*a5f0*/  MUFU.TANH R44, R0 ;  /* 0x00000000002c7308 */ /* 0x0004640000002400 */
[----:B--2---:R-:W-:Y:S01]  /*a600*/  FMUL.FTZ R0, R4, UR24 ;  /* 0x0000001804007c20 */ /* 0x004fe20008410000 */
[----:B------:R-:W-:-:S05]  /*a610*/  FMUL.FTZ R4, R51, UR24 ;  /* 0x0000001833047c20 */ /* 0x000fca0008410000 */
        /* <DEDUP_REMOVED lines=14> */
[----:B------:R-:W-:Y:S08]  /*a700*/  MUFU.TANH R43, R4 ;  /* 0x00000004002b7308 */ /* 0x000ff00000002400 */
[----:B------:R2:W1:Y:S02]  /*a710*/  MUFU.TANH R42, R0 ;  /* 0x00000000002a7308 */ /* 0x0004640000002400 */
[----:B--2---:R-:W-:Y:S01]  /*a720*/  FMUL.FTZ R0, R16, UR24 ;  /* 0x0000001810007c20 */ /* 0x004fe20008410000 */
[----:B------:R-:W-:-:S05]  /*a730*/  FMUL.FTZ R16, R36, UR24 ;  /* 0x0000001824107c20 */ /* 0x000fca0008410000 */
[----:B------:R2:W1:Y:S08]  /*a740*/  MUFU.TANH R134, R0 ;  /* 0x0000000000867308 */ /* 0x0004700000002400 */
[----:B------:R3:W-:Y:S01]  /*a750*/  MUFU.TANH R50, R16 ;  /* 0x0000001000327308 */ /* 0x0007e20000002400 */
[----:B--2---:R-:W-:-:S07]  /*a760*/  FMUL.FTZ R0, R17, UR24 ;  /* 0x0000001811007c20 */ /* 0x004fce0008410000 */
[----:B------:R-:W-:Y:S01]  /*a770*/  MUFU.TANH R17, R3 ;  /* 0x0000000300117308 */ /* 0x000fe20000002400 */
[----:B---3--:R-:W-:-:S07]  /*a780*/  FMUL.FTZ R16, R39, UR24 ;  /* 0x0000001827107c20 */ /* 0x008fce0008410000 */
[----:B------:R2:W-:Y:S08]  /*a790*/  MUFU.TANH R141, R0 ;  /* 0x00000000008d7308 */ /* 0x0005f00000002400 */
[----:B------:R3:W-:Y:S01]  /*a7a0*/  MUFU.TANH R49, R16 ;  /* 0x0000001000317308 */ /* 0x0007e20000002400 */
[----:B--2---:R-:W-:-:S07]  /*a7b0*/  FMUL.FTZ R0, R18, UR24 ;  /* 0x0000001812007c20 */ /* 0x004fce0008410000 */
[----:B------:R2:W1:Y:S01]  /*a7c0*/  MUFU.TANH R132, R0 ;  /* 0x0000000000847308 */ /* 0x0004620000002400 */
[----:B---3--:R-:W-:-:S07]  /*a7d0*/  FMUL.FTZ R16, R220, UR24 ;  /* 0x00000018dc107c20 */ /* 0x008fce0008410000 */
[----:B------:R3:W-:Y:S01]  /*a7e0*/  MUFU.TANH R39, R16 ;  /* 0x0000001000277308 */ /* 0x0007e20000002400 */
[----:B--2---:R-:W-:-:S07]  /*a7f0*/  FMUL.FTZ R0, R19, UR24 ;  /* 0x0000001813007c20 */ /* 0x004fce0008410000 */
[----:B------:R2:W-:Y:S01]  /*a800*/  MUFU.TANH R140, R0 ;  /* 0x00000000008c7308 */ /* 0x0005e20000002400 */
[----:B---3--:R-:W-:-:S07]  /*a810*/  FMUL.FTZ R16, R221, UR24 ;  /* 0x00000018dd107c20 */ /* 0x008fce0008410000 */
[----:B------:R3:W-:Y:S01]  /*a820*/  MUFU.TANH R47, R16 ;  /* 0x00000010002f7308 */ /* 0x0007e20000002400 */
[----:B--2---:R-:W-:-:S07]  /*a830*/  FMUL.FTZ R0, R48, UR24 ;  /* 0x0000001830007c20 */ /* 0x004fce0008410000 */
[----:B------:R2:W1:Y:S01]  /*a840*/  MUFU.TANH R66, R0 ;  /* 0x0000000000427308 */ /* 0x0004620000002400 */
[----:B---3--:R-:W-:-:S07]  /*a850*/  FMUL.FTZ R16, R223, UR24 ;  /* 0x00000018df107c20 */ /* 0x008fce0008410000 */
[----:B------:R3:W-:Y:S01]  /*a860*/  MUFU.TANH R33, R16 ;  /* 0x0000001000217308 */ /* 0x0007e20000002400 */
[----:B--2---:R-:W-:-:S04]  /*a870*/  IMAD.U32 R0, RZ, RZ, UR28 ;  /* 0x0000001cff007e24 */ /* 0x004fc8000f8e00ff */
[----:B------:R-:W-:Y:S02]  /*a880*/  IMAD R0, R0, 0x40, R217 ;  /* 0x0000004000007824 */ /* 0x000fe400078e02d9 */
[----:B---3--:R-:W-:-:S03]  /*a890*/  FMUL.FTZ R16, R61, UR24 ;  /* 0x000000183d107c20 */ /* 0x008fc60008410000 */
[----:B------:R-:W-:Y:S02]  /*a8a0*/  IADD3 R2, R0, 0x1, RZ ;  /* 0x0000000100027810 */ /* 0x000fe40007ffe0ff */
[----:B------:R-:W-:Y:S01]  /*a8b0*/  MOV R61, R212 ;  /* 0x000000d4003d7202 */ /* 0x000fe20000000f00 */
[----:B------:R2:W-:Y:S01]  /*a8c0*/  MUFU.TANH R48, R16 ;  /* 0x0000001000307308 */ /* 0x0005e20000002400 */
[----:B------:R-:W-:Y:S02]  /*a8d0*/  I2FP.F32.S32 R3, R2 ;  /* 0x0000000200037245 */ /* 0x000fe40000201400 */
[C---:B------:R-:W-:Y:S02]  /*a8e0*/  ISETP.GE.AND P6, PT, R2.reuse, R23, PT ;  /* 0x000000170200720c */ /* 0x040fe40003fc6270 */
[C---:B------:R-:W-:Y:S01]  /*a8f0*/  ISETP.GE.AND P5, PT, R2.reuse, R22, PT ;  /* 0x000000160200720c */ /* 0x040fe20003fa6270 */
[C---:B------:R-:W-:Y:S01]  /*a900*/  FFMA.FTZ R5, R3.reuse, UR5, R27 ;  /* 0x0000000503057c23 */ /* 0x040fe2000801001b */
[----:B------:R-:W-:Y:S01]  /*a910*/  BAR.SYNC.DEFER_BLOCKING 0x0 ;  /* 0x0000000000007b1d */ /* 0x000fe20000010000 */
[C---:B------:R-:W-:Y:S01]  /*a920*/  ISETP.GE.AND P4, PT, R2.reuse, R25, PT ;  /* 0x000000190200720c */ /* 0x040fe20003f86270 */
[----:B----4-:R-:W-:Y:S01]  /*a930*/  FFMA.FTZ R4, R3, UR5, R21 ;  /* 0x0000000503047c23 */ /* 0x010fe20008010015 */
[----:B------:R-:W-:Y:S01]  /*a940*/  ISETP.GE.AND P1, PT, R2, R24, PT ;  /* 0x000000180200720c */ /* 0x000fe20003f26270 */
[----:B------:R-:W-:-:S02]  /*a950*/  VIADD R2, R0, 0x8 ;  /* 0x0000000800027836 */ /* 0x000fc40000000000 */
[C---:B------:R-:W-:Y:S01]  /*a960*/  FFMA.FTZ R6, R3.reuse, UR5, R52 ;  /* 0x0000000503067c23 */ /* 0x040fe20008010034 */
[----:B-1----:R-:W-:Y:S01]  /*a970*/  FFMA.FTZ R7, R3, UR5, R20 ;  /* 0x0000000503077c23 */ /* 0x002fe20008010014 */
[----:B------:R-:W-:Y:S01]  /*a980*/  FSEL R29, R5, -INF , !P5 ;  /* 0xff800000051d7808 */ /* 0x000fe20006800000 */
[----:B------:R-:W-:Y:S01]  /*a990*/  FMUL.FTZ R5, R37, UR24 ;  /* 0x0000001825057c20 */ /* 0x000fe20008410000 */
[----:B------:R-:W-:Y:S01]  /*a9a0*/  FSEL R31, R4, -INF , !P4 ;  /* 0xff800000041f7808 */ /* 0x000fe20006000000 */
[----:B------:R-:W-:Y:S01]  /*a9b0*/  FMUL.FTZ R4, R38, UR24 ;  /* 0x0000001826047c20 */ /* 0x000fe20008410000 */
[----:B------:R-:W-:Y:S01]  /*a9c0*/  I2FP.F32.S32 R3, R2 ;  /* 0x0000000200037245 */ /* 0x000fe20000201400 */
[----:B------:R1:W-:Y:S01]  /*a9d0*/  MUFU.TANH R51, R5 ;  /* 0x0000000500337308 */ /* 0x0003e20000002400 */
[----:B------:R-:W-:Y:S01]  /*a9e0*/  FSEL R20, R6, -INF , !P6 ;  /* 0xff80000006147808 */ /* 0x000fe20007000000 */
[----:B--2---:R-:W-:Y:S01]  /*a9f0*/  FMUL.FTZ R16, R250, UR24 ;  /* 0x00000018fa107c20 */ /* 0x004fe20008410000 */
[C---:B------:R-:W-:Y:S01]  /*aa00*/  ISETP.GE.AND P0, PT, R2.reuse, R23, PT ;  /* 0x000000170200720c */ /* 0x040fe20003f06270 */
[----:B------:R-:W-:Y:S01]  /*aa10*/  FFMA.FTZ R6, R3, UR5, R53 ;  /* 0x0000000503067c23 */ /* 0x000fe20008010035 */
[----:B------:R-:W-:-:S02]  /*aa20*/  ISETP.GE.AND P6, PT, R2, R22, PT ;  /* 0x000000160200720c */ /* 0x000fc40003fc6270 */
[C---:B------:R-:W-:Y:S01]  /*aa30*/  ISETP.GE.AND P5, PT, R2.reuse, R25, PT ;  /* 0x000000190200720c */ /* 0x040fe20003fa6270 */
[----:B------:R2:W3:Y:S01]  /*aa40*/  MUFU.TANH R40, R4 ;  /* 0x0000000400287308 */ /* 0x0004e20000002400 */
[----:B------:R-:W-:Y:S01]  /*aa50*/  ISETP.GE.AND P4, PT, R2, R24, PT ;  /* 0x000000180200720c */ /* 0x000fe20003f86270 */
[----:B------:R-:W-:Y:S01]  /*aa60*/  VIADD R2, R0, 0x9 ;  /* 0x0000000900027836 */ /* 0x000fe20000000000 */
[----:B------:R-:W-:Y:S02]  /*aa70*/  FSEL R36, R7, -INF , !P1 ;  /* 0xff80000007247808 */ /* 0x000fe40004800000 */
[----:B------:R-:W-:Y:S02]  /*aa80*/  FSEL R19, R6, -INF , !P0 ;  /* 0xff80000006137808 */ /* 0x000fe40004000000 */
[C---:B------:R-:W-:Y:S01]  /*aa90*/  ISETP.GE.AND P1, PT, R2.reuse, R23, PT ;  /* 0x000000170200720c */ /* 0x040fe20003f26270 */
[----:B------:R-:W-:Y:S01]  /*aaa0*/  MUFU.TANH R38, R16 ;  /* 0x0000001000267308 */ /* 0x000fe20000002400 */
[----:B-1----:R-:W-:Y:S01]  /*aab0*/  FFMA.FTZ R5, R3, UR5, R28 ;  /* 0x0000000503057c23 */ /* 0x002fe2000801001c */
[----:B------:R-:W-:-:S04]  /*aac0*/  ISETP.GE.AND P0, PT, R2, R22, PT ;  /* 0x000000160200720c */ /* 0x000fc80003f06270 */
[----:B------:R-:W-:Y:S02]  /*aad0*/  FSEL R27, R5, -INF , !P6 ;  /* 0xff800000051b7808 */ /* 0x000fe40007000000 */
[----:B------:R-:W-:Y:S01]  /*aae0*/  ISETP.GE.AND P6, PT, R2, R25, PT ;  /* 0x000000190200720c */ /* 0x000fe20003fc6270 */
[C---:B--2---:R-:W-:Y:S01]  /*aaf0*/  FFMA.FTZ R4, R3.reuse, UR5, R26 ;  /* 0x0000000503047c23 */ /* 0x044fe2000801001a */
[----:B------:R-:W-:Y:S01]  /*ab00*/  FFMA.FTZ R3, R3, UR5, R30 ;  /* 0x0000000503037c23 */ /* 0x000fe2000801001e */
[----:B------:R-:W-:Y:S03]  /*ab10*/  MUFU.TANH R16, R14 ;  /* 0x0000000e00107308 */ /* 0x000fe60000002400 */
[----:B------:R-:W-:Y:S02]  /*ab20*/  FSEL R28, R4, -INF , !P5 ;  /* 0xff800000041c7808 */ /* 0x000fe40006800000 */
[----:B------:R-:W-:-:S02]  /*ab30*/  ISETP.GE.AND P5, PT, R2, R24, PT ;  /* 0x000000180200720c */ /* 0x000fc40003fa6270 */
[----:B------:R-:W-:Y:S02]  /*ab40*/  I2FP.F32.S32 R2, R2 ;  /* 0x0000000200027245 */ /* 0x000fe40000201400 */
[----:B------:R-:W-:-:S03]  /*ab50*/  FSEL R30, R3, -INF , !P4 ;  /* 0xff800000031e7808 */ /* 0x000fc60006000000 */
[C---:B------:R-:W-:Y:S01]  /*ab60*/  FFMA.FTZ R4, R2.reuse, UR5, R45 ;  /* 0x0000000502047c23 */ /* 0x040fe2000801002d */
[C---:B------:R-:W-:Y:S01]  /*ab70*/  FFMA.FTZ R6, R2.reuse, UR5, R64 ;  /* 0x0000000502067c23 */ /* 0x040fe20008010040 */
[C---:B------:R-:W-:Y:S01]  /*ab80*/  FFMA.FTZ R5, R2.reuse, UR5, R54 ;  /* 0x0000000502057c23 */ /* 0x040fe20008010036 */
[----:B------:R-:W-:Y:S01]  /*ab90*/  FFMA.FTZ R7, R2, UR5, R44 ;  /* 0x0000000502077c23 */ /* 0x000fe2000801002c */
[----:B------:R-:W-:Y:S02]  /*aba0*/  IADD3 R2, R0, 0x10, RZ ;  /* 0x0000001000027810 */ /* 0x000fe40007ffe0ff */
[----:B------:R-:W-:Y:S01]  /*abb0*/  FSEL R26, R4, -INF , !P6 ;  /* 0xff800000041a7808 */ /* 0x000fe20007000000 */
[----:B------:R-:W-:Y:S01]  /*abc0*/  FMUL.FTZ R4, R222, UR24 ;  /* 0x00000018de047c20 */ /* 0x000fe20008410000 */
[----:B------:R-:W-:Y:S02]  /*abd0*/  I2FP.F32.S32 R3, R2 ;  /* 0x0000000200037245 */ /* 0x000fe40000201400 */
[----:B------:R-:W-:Y:S01]  /*abe0*/  FSEL R18, R6, -INF , !P1 ;  /* 0xff80000006127808 */ /* 0x000fe20004800000 */
[----:B------:R1:W2:Y:S01]  /*abf0*/  MUFU.TANH R32, R4 ;  /* 0x0000000400207308 */ /* 0x0002a20000002400 */
[----:B------:R-:W-:Y:S01]  /*ac00*/  FSEL R21, R5, -INF , !P0 ;  /* 0xff80000005157808 */ /* 0x000fe20004000000 */
[C---:B------:R-:W-:Y:S01]  /*ac10*/  FFMA.FTZ R6, R3.reuse, UR5, R65 ;  /* 0x0000000503067c23 */ /* 0x040fe20008010041 */
[C---:B------:R-:W-:Y:S01]  /*ac20*/  ISETP.GE.AND P4, PT, R2.reuse, R23, PT ;  /* 0x000000170200720c */ /* 0x040fe20003f86270 */
[----:B------:R-:W-:Y:S01]  /*ac30*/  FFMA.FTZ R5, R3, UR5, R55 ;  /* 0x0000000503057c23 */ /* 0x000fe20008010037 */
[----:B------:R-:W-:-:S02]  /*ac40*/  ISETP.GE.AND P1, PT, R2, R22, PT ;  /* 0x000000160200720c */ /* 0x000fc40003f26270 */
[C---:B------:R-:W-:Y:S02]  /*ac50*/  ISETP.GE.AND P0, PT, R2.reuse, R25, PT ;  /* 0x000000190200720c */ /* 0x040fe40003f06270 */
[----:B------:R-:W-:Y:S01]  /*ac60*/  ISETP.GE.AND P6, PT, R2, R24, PT ;  /* 0x000000180200720c */ /* 0x000fe20003fc6270 */
[----:B------:R-:W-:Y:S01]  /*ac70*/  VIADD R2, R0, 0x11 ;  /* 0x0000001100027836 */ /* 0x000fe20000000000 */
[----:B------:R-:W-:Y:S02]  /*ac80*/  FSEL R37, R7, -INF , !P5 ;  /* 0xff80000007257808 */ /* 0x000fe40006800000 */
[----:B------:R-:W-:Y:S02]  /*ac90*/  FSEL R217, R6, -INF , !P4 ;  /* 0xff80000006d97808 */ /* 0x000fe40006000000 */
[----:B------:R-:W-:Y:S01]  /*aca0*/  FSEL R219, R5, -INF , !P1 ;  /* 0xff80000005db7808 */ /* 0x000fe20004800000 */
[C---:B-1----:R-:W-:Y:S01]  /*acb0*/  FFMA.FTZ R4, R3.reuse, UR5, R46 ;  /* 0x0000000503047c23 */ /* 0x042fe2000801002e */
[C---:B------:R-:W-:Y:S01]  /*acc0*/  ISETP.GE.AND P5, PT, R2.reuse, R23, PT ;  /* 0x000000170200720c */ /* 0x040fe20003fa6270 */
[----:B------:R-:W-:Y:S01]  /*acd0*/  FFMA.FTZ R3, R3, UR5, R41 ;  /* 0x0000000503037c23 */ /* 0x000fe20008010029 */
[----:B------:R-:W-:-:S02]  /*ace0*/  ISETP.GE.AND P4, PT, R2, R22, PT ;  /* 0x000000160200720c */ /* 0x000fc40003f86270 */
[----:B------:R-:W-:Y:S01]  /*acf0*/  FSEL R220, R4, -INF , !P0 ;  /* 0xff80000004dc7808 */ /* 0x000fe20004000000 */
[----:B------:R-:W-:Y:S01]  /*ad00*/  FMUL.FTZ R4, R60, UR24 ;  /* 0x000000183c047c20 */ /* 0x000fe20008410000 */
[C---:B------:R-:W-:Y:S01]  /*ad10*/  ISETP.GE.AND P1, PT, R2.reuse, R25, PT ;  /* 0x000000190200720c */ /* 0x040fe20003f26270 */
[----:B------:R-:W-:Y:S01]  /*ad20*/  IMAD.MOV.U32 R60, RZ, RZ, R211 ;  /* 0x000000ffff3c7224 */ /* 0x000fe200078e00d3 */
[----:B------:R-:W-:Y:S01]  /*ad30*/  ISETP.GE.AND P0, PT, R2, R24, PT ;  /* 0x000000180200720c */ /* 0x000fe20003f06270 */
[----:B------:R1:W-:Y:S01]  /*ad40*/  MUFU.TANH R46, R4 ;  /* 0x00000004002e7308 */ /* 0x0003e20000002400 */
[----:B------:R-:W-:Y:S02]  /*ad50*/  I2FP.F32.S32 R2, R2 ;  /* 0x0000000200027245 */ /* 0x000fe40000201400 */
[----:B------:R-:W-:Y:S01]  /*ad60*/  FSEL R218, R3, -INF , !P6 ;  /* 0xff80000003da7808 */ /* 0x000fe20007000000 */
[----:B------:R-:W-:Y:S01]  /*ad70*/  FMUL.FTZ R3, R62, UR24 ;  /* 0x000000183e037c20 */ /* 0x000fe20008410000 */
[----:B------:R-:W-:-:S02]  /*ad80*/  IMAD.MOV.U32 R62, RZ, RZ, R216 ;  /* 0x000000ffff3e7224 */ /* 0x000fc400078e00d8 */
[C---:B------:R-:W-:Y:S01]  /*ad90*/  FFMA.FTZ R6, R2.reuse, UR5, R139 ;  /* 0x0000000502067c23 */ /* 0x040fe2000801008b */
[C---:B------:R-:W-:Y:S01]  /*ada0*/  FFMA.FTZ R5, R2.reuse, UR5, R133 ;  /* 0x0000000502057c23 */ /* 0x040fe20008010085 */
[----:B------:R-:W-:Y:S01]  /*adb0*/  FFMA.FTZ R7, R2, UR5, R42 ;  /* 0x0000000502077c23 */ /* 0x000fe2000801002a */
[----:B------:R4:W2:Y:S02]  /*adc0*/  MUFU.TANH R44, R3 ;  /* 0x00000003002c7308 */ /* 0x0008a40000002400 */
[----:B------:R-:W-:Y:S02]  /*add0*/  FSEL R213, R6, -INF , !P5 ;  /* 0xff80000006d57808 */ /* 0x000fe40006800000 */
[----:B------:R-:W-:Y:S02]  /*ade0*/  FSEL R214, R5, -INF , !P4 ;  /* 0xff80000005d67808 */ /* 0x000fe40006000000 */
[----:B------:R-:W-:Y:S01]  /*adf0*/  FSEL R216, R7, -INF , !P0 ;  /* 0xff80000007d87808 */ /* 0x000fe20004000000 */
[----:B------:R-:W-:Y:S01]  /*ae00*/  FMUL.FTZ R7, R248, UR24 ;  /* 0x00000018f8077c20 */ /* 0x000fe20008410000 */
[----:B-1----:R-:W-:Y:S01]  /*ae10*/  FFMA.FTZ R4, R2, UR5, R67 ;  /* 0x0000000502047c23 */ /* 0x002fe20008010043 */
[----:B------:R-:W-:-:S02]  /*ae20*/  VIADD R2, R0, 0x18 ;  /* 0x0000001800027836 */ /* 0x000fc40000000000 */
[----:B------:R-:W1:Y:S02]  /*ae30*/  MUFU.TANH R41, R7 ;  /* 0x0000000700297308 */ /* 0x000e640000002400 */
[----:B------:R-:W-:Y:S01]  /*ae40*/  FSEL R215, R4, -INF , !P1 ;  /* 0xff80000004d77808 */ /* 0x000fe20004800000 */
[----:B------:R-:W-:Y:S01]  /*ae50*/  FMUL.FTZ R4, R63, UR24 ;  /* 0x000000183f047c20 */ /* 0x000fe20008410000 */
[C---:B------:R-:W-:Y:S02]  /*ae60*/  ISETP.GE.AND P6, PT, R2.reuse, R23, PT ;  /* 0x000000170200720c */ /* 0x040fe40003fc6270 */
[----:B----4-:R-:W-:Y:S02]  /*ae70*/  I2FP.F32.S32 R3, R2 ;  /* 0x0000000200037245 */ /* 0x010fe40000201400 */
[----:B------:R4:W1:Y:S01]  /*ae80*/  MUFU.TANH R45, R4 ;  /* 0x00000004002d7308 */ /* 0x0008620000002400 */
[C---:B------:R-:W-:Y:S02]  /*ae90*/  ISETP.GE.AND P5, PT, R2.reuse, R22, PT ;  /* 0x000000160200720c */ /* 0x040fe40003fa6270 */
[C---:B------:R-:W-:Y:S01]  /*aea0*/  FFMA.FTZ R6, R3.reuse, UR5, R134 ;  /* 0x0000000503067c23 */ /* 0x040fe20008010086 */
[----:B------:R-:W-:Y:S01]  /*aeb0*/  FFMA.FTZ R5, R3, UR5, R132 ;  /* 0x0000000503057c23 */ /* 0x000fe20008010084 */
[----:B------:R-:W-:-:S02]  /*aec0*/  ISETP.GE.AND P4, PT, R2, R25, PT ;  /* 0x000000190200720c */ /* 0x000fc40003f86270 */
[----:B------:R-:W-:Y:S02]  /*aed0*/  ISETP.GE.AND P1, PT, R2, R24, PT ;  /* 0x000000180200720c */ /* 0x000fe40003f26270 */
[----:B------:R-:W-:Y:S02]  /*aee0*/  IADD3 R2, R0, 0x19, RZ ;  /* 0x0000001900027810 */ /* 0x000fe40007ffe0ff */
[----:B------:R-:W-:Y:S02]  /*aef0*/  FSEL R210, R6, -INF , !P6 ;  /* 0xff80000006d27808 */ /* 0x000fe40007000000 */
[----:B------:R-:W-:Y:S02]  /*af00*/  FSEL R211, R5, -INF , !P5 ;  /* 0xff80000005d37808 */ /* 0x000fe40006800000 */
[C---:B------:R-:W-:Y:S01]  /*af10*/  ISETP.GE.AND P0, PT, R2.reuse, R23, PT ;  /* 0x000000170200720c */ /* 0x040fe20003f06270 */
[C---:B----4-:R-:W-:Y:S01]  /*af20*/  FFMA.FTZ R4, R3.reuse, UR5, R66 ;  /* 0x0000000503047c23 */ /* 0x050fe20008010042 */
[C---:B------:R-:W-:Y:S01]  /*af30*/  ISETP.GE.AND P6, PT, R2.reuse, R22, PT ;  /* 0x000000160200720c */ /* 0x040fe20003fc6270 */
[----:B------:R-:W-:Y:S01]  /*af40*/  FFMA.FTZ R3, R3, UR5, R17 ;  /* 0x0000000503037c23 */ /* 0x000fe20008010011 */
[----:B------:R-:W-:Y:S01]  /*af50*/  ISETP.GE.AND P5, PT, R2, R25, PT ;  /* 0x000000190200720c */ /* 0x000fe20003fa6270 */
[----:B------:R-:W-:Y:S01]  /*af60*/  FMUL.FTZ R17, R251, UR24 ;  /* 0x00000018fb117c20 */ /* 0x000fe20008410000 */
[----:B------:R-:W-:Y:S01]  /*af70*/  FSEL R212, R4, -INF , !P4 ;  /* 0xff80000004d47808 */ /* 0x000fe20006000000 */
[----:B------:R-:W-:Y:S01]  /*af80*/  FMUL.FTZ R4, R249, UR24 ;  /* 0x00000018f9047c20 */ /* 0x000fe20008410000 */
[----:B------:R-:W-:-:S02]  /*af90*/  ISETP.GE.AND P4, PT, R2, R24, PT ;  /* 0x000000180200720c */ /* 0x000fc40003f86270 */
[----:B------:R-:W-:Y:S01]  /*afa0*/  I2FP.F32.S32 R2, R2 ;  /* 0x0000000200027245 */ /* 0x000fe20000201400 */
[----:B------:R4:W1:Y:S01]  /*afb0*/  MUFU.TANH R42, R4 ;  /* 0x00000004002a7308 */ /* 0x0008620000002400 */
[----:B------:R-:W-:Y:S02]  /*afc0*/  FSEL R209, R3, -INF , !P1 ;  /* 0xff80000003d17808 */ /* 0x000fe40004800000 */
[----:B------:R-:W-:Y:S01]  /*afd0*/  MOV R63, R252 ;  /* 0x000000fc003f7202 */ /* 0x000fe20000000f00 */
[C---:B------:R-:W-:Y:S01]  /*afe0*/  FFMA.FTZ R5, R2.reuse, UR5, R141 ;  /* 0x0000000502057c23 */ /* 0x040fe2000801008d */
[C---:B------:R-:W-:Y:S01]  /*aff0*/  FFMA.FTZ R6, R2.reuse, UR5, R56 ;  /* 0x0000000502067c23 */ /* 0x040fe20008010038 */
[----:B------:R-:W-:Y:S02]  /*b000*/  FFMA.FTZ R7, R2, UR5, R43 ;  /* 0x0000000502077c23 */ /* 0x000fe4000801002b */
[----:B------:R-:W1:Y:S02]  /*b010*/  MUFU.TANH R17, R17 ;  /* 0x0000001100117308 */ /* 0x000e640000002400 */
[----:B------:R-:W-:-:S02]  /*b020*/  FSEL R143, R6, -INF , !P5 ;  /* 0xff800000068f7808 */ /* 0x000fc40006800000 */
[----:B------:R-:W-:Y:S01]  /*b030*/  FSEL R208, R7, -INF , !P4 ;  /* 0xff80000007d07808 */ /* 0x000fe20006000000 */
[----:B------:R-:W-:Y:S01]  /*b040*/  FMUL.FTZ R7, R12, UR24 ;  /* 0x000000180c077c20 */ /* 0x000fe20008410000 */
[----:B----4-:R-:W-:Y:S01]  /*b050*/  FFMA.FTZ R4, R2, UR5, R140 ;  /* 0x0000000502047c23 */ /* 0x010fe2000801008c */
[----:B------:R-:W-:Y:S01]  /*b060*/  VIADD R2, R0, 0x20 ;  /* 0x0000002000027836 */ /* 0x000fe20000000000 */
[----:B------:R-:W-:-:S03]  /*b070*/  FSEL R140, R5, -INF , !P0 ;  /* 0xff800000058c7808 */ /* 0x000fc60004000000 */
[----:B------:R-:W-:Y:S02]  /*b080*/  FSEL R141, R4, -INF , !P6 ;  /* 0xff800000048d7808 */ /* 0x000fe40007000000 */
[----:B------:R-:W-:Y:S02]  /*b090*/  I2FP.F32.S32 R3, R2 ;  /* 0x0000000200037245 */ /* 0x000fe40000201400 */
[C---:B------:R-:W-:Y:S02]  /*b0a0*/  ISETP.GE.AND P1, PT, R2.reuse, R23, PT ;  /* 0x000000170200720c */ /* 0x040fe40003f26270 */
[C---:B------:R-:W-:Y:S01]  /*b0b0*/  ISETP.GE.AND P0, PT, R2.reuse, R22, PT ;  /* 0x000000160200720c */ /* 0x040fe20003f06270 */
[C---:B------:R-:W-:Y:S01]  /*b0c0*/  FFMA.FTZ R6, R3.reuse, UR5, R50 ;  /* 0x0000000503067c23 */ /* 0x040fe20008010032 */
[C---:B---3--:R-:W-:Y:S01]  /*b0d0*/  FFMA.FTZ R5, R3.reuse, UR5, R40 ;  /* 0x0000000503057c23 */ /* 0x048fe20008010028 */
[C---:B------:R-:W-:Y:S01]  /*b0e0*/  FFMA.FTZ R4, R3.reuse, UR5, R39 ;  /* 0x0000000503047c23 */ /* 0x040fe20008010027 */
[C---:B------:R-:W-:Y:S01]  /*b0f0*/  ISETP.GE.AND P6, PT, R2.reuse, R25, PT ;  /* 0x000000190200720c */ /* 0x040fe20003fc6270 */
[----:B--2---:R-:W-:Y:S01]  /*b100*/  FFMA.FTZ R3, R3, UR5, R32 ;  /* 0x0000000503037c23 */ /* 0x004fe20008010020 */
[----:B------:R-:W-:Y:S01]  /*b110*/  ISETP.GE.AND P5, PT, R2, R24, PT ;  /* 0x000000180200720c */ /* 0x000fe20003fa6270 */
[----:B------:R2:W3:Y:S01]  /*b120*/  MUFU.TANH R40, R7 ;  /* 0x0000000700287308 */ /* 0x0004e20000002400 */
[----:B------:R-:W-:-:S02]  /*b130*/  IADD3 R2, R0, 0x21, RZ ;  /* 0x0000002100027810 */ /* 0x000fc40007ffe0ff */
[----:B------:R-:W-:Y:S02]  /*b140*/  FSEL R57, R6, -INF , !P1 ;  /* 0xff80000006397808 */ /* 0x000fe40004800000 */
[----:B------:R-:W-:Y:S02]  /*b150*/  FSEL R139, R5, -INF , !P0 ;  /* 0xff800000058b7808 */ /* 0x000fe40004000000 */
[----:B------:R-:W-:Y:S01]  /*b160*/  FSEL R52, R4, -INF , !P6 ;  /* 0xff80000004347808 */ /* 0x000fe20007000000 */
[----:B------:R-:W-:Y:S01]  /*b170*/  FMUL.FTZ R4, R13, UR24 ;  /* 0x000000180d047c20 */ /* 0x000fe20008410000 */
[C---:B------:R-:W-:Y:S01]  /*b180*/  ISETP.GE.AND P4, PT, R2.reuse, R23, PT ;  /* 0x000000170200720c */ /* 0x040fe20003f86270 */
[----:B------:R-:W-:Y:S01]  /*b190*/  MUFU.TANH R39, R15 ;  /* 0x0000000f00277308 */ /* 0x000fe20000002400 */
[C---:B------:R-:W-:Y:S02]  /*b1a0*/  ISETP.GE.AND P1, PT, R2.reuse, R22, PT ;  /* 0x000000160200720c */ /* 0x040fe40003f26270 */
[----:B------:R-:W-:-:S02]  /*b1b0*/  ISETP.GE.AND P0, PT, R2, R25, PT ;  /* 0x000000190200720c */ /* 0x000fc40003f06270 */
[----:B------:R-:W-:Y:S02]  /*b1c0*/  ISETP.GE.AND P6, PT, R2, R24, PT ;  /* 0x000000180200720c */ /* 0x000fe40003fc6270 */
[----:B------:R-:W-:Y:S01]  /*b1d0*/  I2FP.F32.S32 R2, R2 ;  /* 0x0000000200027245 */ /* 0x000fe20000201400 */
[----:B------:R4:W-:Y:S01]  /*b1e0*/  MUFU.TANH R43, R4 ;  /* 0x00000004002b7308 */ /* 0x0009e20000002400 */
[----:B------:R-:W-:-:S03]  /*b1f0*/  FSEL R3, R3, -INF , !P5 ;  /* 0xff80000003037808 */ /* 0x000fc60006800000 */
[C---:B--2---:R-:W-:Y:S01]  /*b200*/  FFMA.FTZ R7, R2.reuse, UR5, R33 ;  /* 0x0000000502077c23 */ /* 0x044fe20008010021 */
[C---:B------:R-:W-:Y:S01]  /*b210*/  FFMA.FTZ R6, R2.reuse, UR5, R51 ;  /* 0x0000000502067c23 */ /* 0x040fe20008010033 */
[----:B------:R-:W-:Y:S01]  /*b220*/  HMMA.16816.F32.BF16 R32, R8, R34, R60 ;  /* 0x000000220820723c */ /* 0x000fe2000004183c */
[----:B------:R-:W-:Y:S01]  /*b230*/  FFMA.FTZ R5, R2, UR5, R49 ;  /* 0x0000000502057c23 */ /* 0x000fe20008010031 */
[----:B------:R2:W-:Y:S01]  /*b240*/  STL [R1+0x8], R3 ;  /* 0x0000080301007387 */ /* 0x0005e20000100800 */
[----:B------:R-:W-:Y:S02]  /*b250*/  FSEL R250, R7, -INF , !P6 ;  /* 0xff80000007fa7808 */ /* 0x000fe40007000000 */
[----:B------:R-:W-:Y:S02]  /*b260*/  FSEL R251, R6, -INF , !P4 ;  /* 0xff80000006fb7808 */ /* 0x000fe40006000000 */
[----:B------:R-:W-:Y:S01]  /*b270*/  FSEL R134, R5, -INF , !P1 ;  /* 0xff80000005867808 */ /* 0x000fe20004800000 */
[----:B------:R-:W-:Y:S01]  /*b280*/  FMUL.FTZ R5, R245, UR24 ;  /* 0x00000018f5057c20 */ /* 0x000fe20008410000 */
[----:B------:R-:W-:Y:S01]  /*b290*/  FMUL.FTZ R9, R247, UR24 ;  /* 0x00000018f7097c20 */ /* 0x000fe20008410000 */
[----:B----4-:R-:W-:Y:S01]  /*b2a0*/  FFMA.FTZ R4, R2, UR5, R47 ;  /* 0x0000000502047c23 */ /* 0x010fe2000801002f */
[----:B------:R-:W-:Y:S01]  /*b2b0*/  VIADD R2, R0, 0x28 ;  /* 0x0000002800027836 */ /* 0x000fe20000000000 */
[----:B------:R1:W-:Y:S03]  /*b2c0*/  MUFU.TANH R14, R5 ;  /* 0x00000005000e7308 */ /* 0x0003e60000002400 */
[----:B------:R-:W-:-:S02]  /*b2d0*/  FSEL R54, R4, -INF , !P0 ;  /* 0xff80000004367808 */ /* 0x000fc40004000000 */
[----:B------:R-:W-:Y:S02]  /*b2e0*/  I2FP.F32.S32 R4, R2 ;  /* 0x0000000200047245 */ /* 0x000fe40000201400 */
[C---:B------:R-:W-:Y:S01]  /*b2f0*/  ISETP.GE.AND P5, PT, R2.reuse, R23, PT ;  /* 0x000000170200720c */ /* 0x040fe20003fa6270 */
[----:B------:R4:W-:Y:S01]  /*b300*/  MUFU.TANH R15, R9 ;  /* 0x00000009000f7308 */ /* 0x0009e20000002400 */
[----:B------:R-:W-:Y:S01]  /*b310*/  ISETP.GE.AND P4, PT, R2, R22, PT ;  /* 0x000000160200720c */ /* 0x000fe20003f86270 */
[----:B------:R-:W-:Y:S01]  /*b320*/  FFMA.FTZ R6, R4, UR5, R44 ;  /* 0x0000000504067c23 */ /* 0x000fe2000801002c */
[C---:B------:R-:W-:Y:S01]  /*b330*/  ISETP.GE.AND P1, PT, R2.reuse, R25, PT ;  /* 0x000000190200720c */ /* 0x040fe20003f26270 */
[----:B------:R-:W-:Y:S01]  /*b340*/  FMUL.FTZ R33, R33, UR24 ;  /* 0x0000001821217c20 */ /* 0x000fe20008410000 */
[----:B------:R-:W-:Y:S01]  /*b350*/  ISETP.GE.AND P0, PT, R2, R24, PT ;  /* 0x000000180200720c */ /* 0x000fe20003f06270 */
[----:B--2---:R-:W-:Y:S01]  /*b360*/  FMUL.FTZ R3, R244, UR24 ;  /* 0x00000018f4037c20 */ /* 0x004fe20008410000 */
[----:B------:R-:W-:Y:S01]  /*b370*/  IADD3 R2, R0, 0x29, RZ ;  /* 0x0000002900027810 */ /* 0x000fe20007ffe0ff */
[----:B-1----:R-:W-:-:S02]  /*b380*/  FFMA.FTZ R5, R4, UR5, R41 ;  /* 0x0000000504057c23 */ /* 0x002fc40008010029 */
[----:B------:R1:W2:Y:S01]  /*b390*/  MUFU.TANH R10, R3 ;  /* 0x00000003000a7308 */ /* 0x0002a20000002400 */
[----:B------:R-:W-:Y:S01]  /*b3a0*/  FSEL R245, R6, -INF , !P4 ;  /* 0xff80000006f57808 */ /* 0x000fe20006000000 */
[----:B------:R-:W-:Y:S01]  /*b3b0*/  FMUL.FTZ R6, R246, UR24 ;  /* 0x00000018f6067c20 */ /* 0x000fe20008410000 */
[C---:B------:R-:W-:Y:S02]  /*b3c0*/  ISETP.GE.AND P6, PT, R2.reuse, R23, PT ;  /* 0x000000170200720c */ /* 0x040fe40003fc6270 */
[----:B------:R-:W-:Y:S02]  /*b3d0*/  FSEL R248, R5, -INF , !P1 ;  /* 0xff80000005f87808 */ /* 0x000fe40004800000 */
[C---:B------:R-:W-:Y:S01]  /*b3e0*/  ISETP.GE.AND P4, PT, R2.reuse, R25, PT ;  /* 0x000000190200720c */ /* 0x040fe20003f86270 */
[----:B------:R3:W2:Y:S01]  /*b3f0*/  MUFU.TANH R12, R6 ;  /* 0x00000006000c7308 */ /* 0x0006a20000002400 */
[----:B------:R-:W-:Y:S01]  /*b400*/  ISETP.GE.AND P1, PT, R2, R24, PT ;  /* 0x000000180200720c */ /* 0x000fe20003f26270 */
[----:B----4-:R-:W-:-:S06]  /*b410*/  FMUL.FTZ R9, R35, UR24 ;  /* 0x0000001823097c20 */ /* 0x010fcc0008410000 */
[----:B------:R-:W-:Y:S01]  /*b420*/  MUFU.TANH R33, R33 ;  /* 0x0000002100217308 */ /* 0x000fe20000002400 */
[C---:B-1----:R-:W-:Y:S01]  /*b430*/  FFMA.FTZ R3, R4.reuse, UR5, R46 ;  /* 0x0000000504037c23 */ /* 0x042fe2000801002e */
[----:B------:R-:W-:-:S04]  /*b440*/  FFMA.FTZ R4, R4, UR5, R38 ;  /* 0x0000000504047c23 */ /* 0x000fc80008010026 */
[----:B------:R-:W-:Y:S02]  /*b450*/  FSEL R244, R3, -INF , !P5 ;  /* 0xff80000003f47808 */ /* 0x000fe40006800000 */
[----:B------:R-:W-:Y:S01]  /*b460*/  I2FP.F32.S32 R3, R2 ;  /* 0x0000000200037245 */ /* 0x000fe20000201400 */
[----:B------:R-:W-:Y:S01]  /*b470*/  MUFU.TANH R9, R9 ;  /* 0x0000000900097308 */ /* 0x000fe20000002400 */
[----:B------:R-:W-:Y:S01]  /*b480*/  FSEL R249, R4, -INF , !P0 ;  /* 0xff80000004f97808 */ /* 0x000fe20004000000 */
[----:B------:R-:W-:Y:S01]  /*b490*/  FMUL.FTZ R4, R32, UR24 ;  /* 0x0000001820047c20 */ /* 0x000fe20008410000 */
[----:B------:R-:W-:Y:S01]  /*b4a0*/  ISETP.GE.AND P5, PT, R2, R22, PT ;  /* 0x000000160200720c */ /* 0x000fe20003fa6270 */
[C---:B------:R-:W-:Y:S01]  /*b4b0*/  FFMA.FTZ R7, R3.reuse, UR5, R48 ;  /* 0x0000000503077c23 */ /* 0x040fe20008010030 */
[C---:B---3--:R-:W-:Y:S01]  /*b4c0*/  FFMA.FTZ R6, R3.reuse, UR5, R45 ;  /* 0x0000000503067c23 */ /* 0x048fe2000801002d */
[C---:B------:R-:W-:Y:S01]  /*b4d0*/  FFMA.FTZ R8, R3.reuse, UR5, R42 ;  /* 0x0000000503087c23 */ /* 0x040fe2000801002a */
[----:B------:R-:W-:Y:S01]  /*b4e0*/  FFMA.FTZ R5, R3, UR5, R17 ;  /* 0x0000000503057c23 */ /* 0x000fe20008010011 */
[----:B------:R-:W-:Y:S01]  /*b4f0*/  VIADD R3, R0, 0x30 ;  /* 0x0000003000037836 */ /* 0x000fe20000000000 */
[----:B------:R-:W-:Y:S01]  /*b500*/  FSEL R221, R7, -INF , !P6 ;  /* 0xff80000007dd7808 */ /* 0x000fe20007000000 */
[----:B------:R1:W-:Y:S01]  /*b510*/  MUFU.TANH R13, R4 ;  /* 0x00000004000d7308 */ /* 0x0003e20000002400 */
[----:B------:R-:W-:Y:S01]  /*b520*/  FSEL R222, R6, -INF , !P5 ;  /* 0xff80000006de7808 */ /* 0x000fe20006800000 */
[----:B------:R-:W-:Y:S01]  /*b530*/  FMUL.FTZ R7, R240, UR24 ;  /* 0x00000018f0077c20 */ /* 0x000fe20008410000 */
[----:B------:R-:W-:-:S02]  /*b540*/  FSEL R223, R8, -INF , !P4 ;  /* 0xff80000008df7808 */ /* 0x000fc40006000000 */
[C---:B------:R-:W-:Y:S02]  /*b550*/  ISETP.GE.AND P0, PT, R3.reuse, R23, PT ;  /* 0x000000170300720c */ /* 0x040fe40003f06270 */
[C---:B------:R-:W-:Y:S01]  /*b560*/  ISETP.GE.AND P6, PT, R3.reuse, R22, PT ;  /* 0x000000160300720c */ /* 0x040fe20003fc6270 */
[----:B------:R3:W-:Y:S01]  /*b570*/  MUFU.TANH R8, R7 ;  /* 0x0000000700087308 */ /* 0x0007e20000002400 */
[C---:B------:R-:W-:Y:S02]  /*b580*/  ISETP.GE.AND P5, PT, R3.reuse, R25, PT ;  /* 0x000000190300720c */ /* 0x040fe40003fa6270 */
[----:B------:R-:W-:Y:S02]  /*b590*/  ISETP.GE.AND P4, PT, R3, R24, PT ;  /* 0x000000180300720c */ /* 0x000fe40003f86270 */
[----:B------:R-:W-:Y:S02]  /*b5a0*/  IADD3 R2, R0, 0x31, RZ ;  /* 0x0000003100027810 */ /* 0x000fe40007ffe0ff */
[----:B------:R-:W-:-:S02]  /*b5b0*/  FSEL R246, R5, -INF , !P1 ;  /* 0xff80000005f67808 */ /* 0x000fc40004800000 */
[----:B-1----:R-:W-:Y:S01]  /*b5c0*/  I2FP.F32.S32 R4, R3 ;  /* 0x0000000300047245 */ /* 0x002fe20000201400 */
[----:B------:R-:W-:Y:S01]  /*b5d0*/  FMUL.FTZ R3, R34, UR24 ;  /* 0x0000001822037c20 */ /* 0x000fe20008410000 */
[----:B------:R-:W-:-:S03]  /*b5e0*/  ISETP.GE.AND P1, PT, R2, R23, PT ;  /* 0x000000170200720c */ /* 0x000fc60003f26270 */
[----:B------:R2:W-:Y:S01]  /*b5f0*/  MUFU.TANH R11, R3 ;  /* 0x00000003000b7308 */ /* 0x0005e20000002400 */
[C---:B------:R-:W-:Y:S01]  /*b600*/  FFMA.FTZ R6, R4.reuse, UR5, R40 ;  /* 0x0000000504067c23 */ /* 0x040fe20008010028 */
[----:B------:R-:W-:Y:S01]  /*b610*/  FFMA.FTZ R5, R4, UR5, R16 ;  /* 0x0000000504057c23 */ /* 0x000fe20008010010 */
[----:B---3--:R-:W-:-:S03]  /*b620*/  FMUL.FTZ R7, R242, UR24 ;  /* 0x00000018f2077c20 */ /* 0x008fc60008410000 */
[----:B------:R-:W-:Y:S02]  /*b630*/  FSEL R240, R6, -INF , !P0 ;  /* 0xff80000006f07808 */ /* 0x000fe40004000000 */
[----:B------:R-:W-:Y:S01]  /*b640*/  FSEL R247, R5, -INF , !P6 ;  /* 0xff80000005f77808 */ /* 0x000fe20007000000 */
[----:B------:R-:W1:Y:S01]  /*b650*/  MUFU.TANH R7, R7 ;  /* 0x0000000700077308 */ /* 0x000e620000002400 */
[C---:B------:R-:W-:Y:S02]  /*b660*/  ISETP.GE.AND P0, PT, R2.reuse, R22, PT ;  /* 0x000000160200720c */ /* 0x040fe40003f06270 */
[----:B------:R-:W-:Y:S01]  /*b670*/  ISETP.GE.AND P6, PT, R2, R25, PT ;  /* 0x000000190200720c */ /* 0x000fe20003fc6270 */
[C---:B--2---:R-:W-:Y:S01]  /*b680*/  FFMA.FTZ R3, R4.reuse, UR5, R10 ;  /* 0x0000000504037c23 */ /* 0x044fe2000801000a */
[----:B------:R-:W-:Y:S01]  /*b690*/  FFMA.FTZ R4, R4, UR5, R12 ;  /* 0x0000000504047c23 */ /* 0x000fe2000801000c */
[----:B------:R-:W-:Y:S01]  /*b6a0*/  FMUL.FTZ R10, R142, UR24 ;  /* 0x000000188e0a7c20 */ /* 0x000fe20008410000 */
[----:B------:R-:W-:-:S02]  /*b6b0*/  FMUL.FTZ R12, R241, UR24 ;  /* 0x00000018f10c7c20 */ /* 0x000fc40008410000 */
[----:B------:R-:W-:Y:S02]  /*b6c0*/  FSEL R133, R3, -INF , !P5 ;  /* 0xff80000003857808 */ /* 0x000fe40006800000 */
[----:B------:R-:W-:Y:S01]  /*b6d0*/  I2FP.F32.S32 R3, R2 ;  /* 0x0000000200037245 */ /* 0x000fe20000201400 */
[----:B------:R-:W2:Y:S01]  /*b6e0*/  MUFU.TANH R10, R10 ;  /* 0x0000000a000a7308 */ /* 0x000ea20000002400 */
[----:B------:R-:W-:Y:S02]  /*b6f0*/  FSEL R53, R4, -INF , !P4 ;  /* 0xff80000004357808 */ /* 0x000fe40006000000 */
[----:B------:R-:W-:Y:S01]  /*b700*/  ISETP.GE.AND P5, PT, R2, R24, PT ;  /* 0x000000180200720c */ /* 0x000fe20003fa6270 */
[C---:B------:R-:W-:Y:S01]  /*b710*/  FFMA.FTZ R6, R3.reuse, UR5, R43 ;  /* 0x0000000503067c23 */ /* 0x040fe2000801002b */
[C---:B------:R-:W-:Y:S01]  /*b720*/  FFMA.FTZ R5, R3.reuse, UR5, R39 ;  /* 0x0000000503057c23 */ /* 0x040fe20008010027 */
[----:B------:R-:W-:Y:S01]  /*b730*/  FFMA.FTZ R4, R3, UR5, R14 ;  /* 0x0000000503047c23 */ /* 0x000fe2000801000e */
[----:B------:R-:W-:-:S02]  /*b740*/  VIADD R2, R0, 0x38 ;  /* 0x0000003800027836 */ /* 0x000fc40000000000 */
[----:B------:R-:W-:Y:S01]  /*b750*/  FFMA.FTZ R3, R3, UR5, R15 ;  /* 0x0000000503037c23 */ /* 0x000fe2000801000f */
[----:B------:R-:W-:Y:S01]  /*b760*/  FSEL R42, R6, -INF , !P1 ;  /* 0xff800000062a7808 */ /* 0x000fe20004800000 */
[----:B------:R-:W-:Y:S01]  /*b770*/  FMUL.FTZ R14, R243, UR24 ;  /* 0x00000018f30e7c20 */ /* 0x000fe20008410000 */
[----:B------:R-:W-:Y:S02]  /*b780*/  FSEL R142, R5, -INF , !P0 ;  /* 0xff800000058e7808 */ /* 0x000fe40004000000 */
[----:B------:R-:W-:Y:S02]  /*b790*/  FSEL R47, R4, -INF , !P6 ;  /* 0xff800000042f7808 */ /* 0x000fe40007000000 */
[C---:B------:R-:W-:Y:S02]  /*b7a0*/  ISETP.GE.AND P4, PT, R2.reuse, R23, PT ;  /* 0x000000170200720c */ /* 0x040fe40003f86270 */
[C---:B------:R-:W-:Y:S02]  /*b7b0*/  ISETP.GE.AND P1, PT, R2.reuse, R22, PT ;  /* 0x000000160200720c */ /* 0x040fe40003f26270 */
[----:B------:R-:W-:-:S02]  /*b7c0*/  ISETP.GE.AND P0, PT, R2, R25, PT ;  /* 0x000000190200720c */ /* 0x000fc40003f06270 */
[----:B------:R-:W-:Y:S02]  /*b7d0*/  ISETP.GE.AND P6, PT, R2, R24, PT ;  /* 0x000000180200720c */ /* 0x000fe40003fc6270 */
[----:B------:R-:W-:Y:S02]  /*b7e0*/  I2FP.F32.S32 R2, R2 ;  /* 0x0000000200027245 */ /* 0x000fe40000201400 */
[----:B------:R-:W-:Y:S02]  /*b7f0*/  FSEL R55, R3, -INF , !P5 ;  /* 0xff80000003377808 */ /* 0x000fe40006800000 */
[----:B------:R-:W-:Y:S01]  /*b800*/  ISETP.GE.AND P5, PT, R0, R23, PT ;  /* 0x000000170000720c */ /* 0x000fe20003fa6270 */
[C---:B-1----:R-:W-:Y:S01]  /*b810*/  FFMA.FTZ R7, R2.reuse, UR5, R7 ;  /* 0x0000000502077c23 */ /* 0x042fe20008010007 */
[C---:B------:R-:W-:Y:S01]  /*b820*/  FFMA.FTZ R5, R2.reuse, UR5, R13 ;  /* 0x0000000502057c23 */ /* 0x040fe2000801000d */
[C---:B------:R-:W-:Y:S01]  /*b830*/  FFMA.FTZ R4, R2.reuse, UR5, R11 ;  /* 0x0000000502047c23 */ /* 0x040fe2000801000b */
[----:B------:R-:W-:Y:S01]  /*b840*/  FFMA.FTZ R6, R2, UR5, R8 ;  /* 0x0000000502067c23 */ /* 0x000fe20008010008 */
[----:B------:R-:W-:Y:S01]  /*b850*/  I2FP.F32.S32 R2, R0 ;  /* 0x0000000000027245 */ /* 0x000fe20000201400 */
[----:B------:R-:W1:Y:S01]  /*b860*/  MUFU.TANH R8, R12 ;  /* 0x0000000c00087308 */ /* 0x000e620000002400 */
[----:B------:R-:W-:-:S02]  /*b870*/  FSEL R132, R7, -INF , !P6 ;  /* 0xff80000007847808 */ /* 0x000fc40007000000 */
[----:B------:R-:W-:Y:S01]  /*b880*/  FSEL R242, R6, -INF , !P0 ;  /* 0xff80000006f27808 */ /* 0x000fe20004000000 */
[----:B--2---:R-:W-:Y:S01]  /*b890*/  FFMA.FTZ R3, R2, UR5, R10 ;  /* 0x0000000502037c23 */ /* 0x004fe2000801000a */
[----:B------:R-:W-:Y:S01]  /*b8a0*/  ISETP.GE.AND P0, PT, R0, R24, PT ;  /* 0x000000180000720c */ /* 0x000fe20003f06270 */
[----:B------:R-:W-:Y:S01]  /*b8b0*/  FFMA.FTZ R6, R2, UR5, R237 ;  /* 0x0000000502067c23 */ /* 0x000fe200080100ed */
[----:B------:R-:W-:Y:S01]  /*b8c0*/  FSEL R41, R5, -INF , !P4 ;  /* 0xff80000005297808 */ /* 0x000fe20006000000 */
[----:B------:R2:W3:Y:S01]  /*b8d0*/  MUFU.TANH R7, R14 ;  /* 0x0000000e00077308 */ /* 0x0004e20000002400 */
[----:B------:R-:W-:Y:S01]  /*b8e0*/  FSEL R35, R4, -INF , !P1 ;  /* 0xff80000004237808 */ /* 0x000fe20004800000 */
[----:B------:R-:W-:Y:S01]  /*b8f0*/  FFMA.FTZ R5, R2, UR5, R239 ;  /* 0x0000000502057c23 */ /* 0x000fe200080100ef */
[----:B------:R-:W-:Y:S01]  /*b900*/  ISETP.GE.AND P4, PT, R0, R22, PT ;  /* 0x000000160000720c */ /* 0x000fe20003f86270 */
[----:B------:R-:W-:Y:S01]  /*b910*/  FFMA.FTZ R4, R2, UR5, R238 ;  /* 0x0000000502047c23 */ /* 0x000fe200080100ee */
[----:B------:R-:W-:-:S02]  /*b920*/  ISETP.GE.AND P1, PT, R0, R25, PT ;  /* 0x000000190000720c */ /* 0x000fc40003f26270 */
[----:B------:R-:W-:Y:S02]  /*b930*/  FSEL R17, R3, -INF , !P0 ;  /* 0xff80000003117808 */ /* 0x000fe40004000000 */
[----:B------:R-:W-:Y:S02]  /*b940*/  IADD3 R0, R0, 0x39, RZ ;  /* 0x0000003900007810 */ /* 0x000fe40007ffe0ff */
[----:B------:R-:W-:Y:S02]  /*b950*/  PLOP3.LUT P0, PT, PT, PT, UP0, 0x80, 0x0 ;  /* 0x000000000000781c */ /* 0x000fe40003f0f008 */
[----:B------:R-:W-:Y:S02]  /*b960*/  I2FP.F32.S32 R2, R0 ;  /* 0x0000000000027245 */ /* 0x000fe40000201400 */
[----:B------:R-:W-:Y:S02]  /*b970*/  FSEL R15, R4, -INF , !P4 ;  /* 0xff800000040f7808 */ /* 0x000fe40006000000 */
[----:B--2---:R-:W-:Y:S01]  /*b980*/  FSEL R14, R5, -INF , !P5 ;  /* 0xff800000050e7808 */ /* 0x004fe20006800000 */
[----:B------:R-:W-:Y:S01]  /*b990*/  FFMA.FTZ R4, R2, UR5, R33 ;  /* 0x0000000502047c23 */ /* 0x000fe20008010021 */
[----:B------:R-:W-:Y:S01]  /*b9a0*/  FSEL R16, R6, -INF , !P1 ;  /* 0xff80000006107808 */ /* 0x000fe20004800000 */
[----:B------:R-:W-:Y:S01]  /*b9b0*/  FFMA.FTZ R3, R2, UR5, R9 ;  /* 0x0000000502037c23 */ /* 0x000fe20008010009 */
[----:B------:R-:W-:-:S02]  /*b9c0*/  ISETP.GE.AND P6, PT, R0, R23, PT ;  /* 0x000000170000720c */ /* 0x000fc40003fc6270 */
[C---:B------:R-:W-:Y:S02]  /*b9d0*/  ISETP.GE.AND P5, PT, R0.reuse, R22, PT ;  /* 0x000000160000720c */ /* 0x040fe40003fa6270 */
[C---:B------:R-:W-:Y:S02]  /*b9e0*/  ISETP.GE.AND P4, PT, R0.reuse, R25, PT ;  /* 0x000000190000720c */ /* 0x040fe40003f86270 */
[----:B------:R-:W-:Y:S01]  /*b9f0*/  ISETP.GE.AND P1, PT, R0, R24, PT ;  /* 0x000000180000720c */ /* 0x000fe20003f26270 */
[C---:B-1----:R-:W-:Y:S01]  /*ba00*/  FFMA.FTZ R0, R2.reuse, UR5, R8 ;  /* 0x0000000502007c23 */ /* 0x042fe20008010008 */
[----:B---3--:R-:W-:Y:S01]  /*ba10*/  FFMA.FTZ R2, R2, UR5, R7 ;  /* 0x0000000502027c23 */ /* 0x008fe20008010007 */
[----:B------:R-:W-:Y:S02]  /*ba20*/  FSEL R33, R4, -INF , !P6 ;  /* 0xff80000004217808 */ /* 0x000fe40007000000 */
[----:B------:R-:W-:Y:S02]  /*ba30*/  FSEL R34, R3, -INF , !P5 ;  /* 0xff80000003227808 */ /* 0x000fe40006800000 */
[----:B------:R-:W-:-:S02]  /*ba40*/  FSEL R241, R0, -INF , !P4 ;  /* 0xff80000000f17808 */ /* 0x000fc40006000000 */
        /* <DEDUP_REMOVED lines=11> */
[----:B------:R-:W4:Y:S03]  /*bb00*/  @!P2 LDC.64 R6, c[0x0][0x218] ;  /* 0x00008600ff06ab82 */ /* 0x000f260000000a00 */
        /* <DEDUP_REMOVED lines=10> */
[C---:B-1----:R-:W-:Y:S02]  /*bbb0*/  @!P3 LEA R4, P1, R2.reuse, R4, 0x1 ;  /* 0x000000040204b211 */ /* 0x042fe400078208ff */
[C---:B------:R-:W-:Y:S02]  /*bbc0*/  IADD3 R0, P4, R2.reuse, UR32, RZ ;  /* 0x0000002002007c10 */ /* 0x040fe4000ff9e0ff */
[C---:B------:R-:W-:Y:S02]  /*bbd0*/  @!P3 LEA.HI.X R5, R2.reuse, R5, R3, 0x1, P1 ;  /* 0x000000050205b211 */ /* 0x040fe400008f0c03 */
[----:B----4-:R-:W-:-:S03]  /*bbe0*/  @!P2 LEA R6, P1, R2, R6, 0x1 ;  /* 0x000000060206a211 */ /* 0x010fc600078208ff */
[----:B------:R-:W-:Y:S01]  /*bbf0*/  @!PT LDS RZ, [RZ] ;  /* 0x00000000fffff984 */ /* 0x000fe20000000800 */
[----:B------:R-:W-:Y:S01]  /*bc00*/  @!PT LDS RZ, [RZ] ;  /* 0x00000000fffff984 */ /* 0x000fe20000000800 */
[----:B------:R-:W-:Y:S01]  /*bc10*/  @!PT LDS RZ, [RZ] ;  /* 0x00000000fffff984 */ /* 0x000fe20000000800 */
[----:B------:R1:W-:Y:S01]  /*bc20*/  @!P3 LDGSTS.E.BYPASS.LTC128B.128 [R236+0x8000], desc[UR20][R4.64] ;  /* 0x0800000004ecbfae */ /* 0x0003e2000b901d54 */
[----:B------:R-:W-:Y:S02]  /*bc30*/  @!P2 LEA.HI.X R7, R2, R7, R3, 0x1, P1 ;  /* 0x000000070207a211 */ /* 0x000fe400008f0c03 */
[----:B------:R-:W-:Y:S01]  /*bc40*/  IADD3.X R3, R3, UR31, RZ, P4, !PT ;  /* 0x0000001f03037c10 */ /* 0x000fe2000a7fe4ff */
[----:B------:R2:W-:Y:S04]  /*bc50*/  @P2 STS.128 [R236+0xa000], RZ ;  /* 0x00a000ffec002388 */ /* 0x0005e80000000c00 */
[----:B------:R-:W-:Y:S01]  /*bc60*/  @!PT LDS RZ, [RZ] ;  /* 0x00000000fffff984 */ /* 0x000fe20000000800 */
[----:B------:R-:W-:Y:S01]  /*bc70*/  @!PT LDS RZ, [RZ] ;  /* 0x00000000fffff984 */ /* 0x000fe20000000800 */
[----:B------:R-:W-:Y:S01]  /*bc80*/  @!PT LDS RZ, [RZ] ;  /* 0x00000000fffff984 */ /* 0x000fe20000000800 */
[----:B------:R3:W-:Y:S04]  /*bc90*/  @!P2 LDGSTS.E.BYPASS.LTC128B.128 [R236+0xa000], desc[UR20][R6.64+0x80] ;  /* 0x0a00008006ecafae */ /* 0x0007e8000b901d54 */
[----:B------:R2:W-:Y:S01]  /*bca0*/  @P3 STS.128 [R236+0x8800], RZ ;  /* 0x008800ffec003388 */ /* 0x0005e20000000c00 */
[----:B-1----:R-:W-:-:S04]  /*bcb0*/  @!P3 LEA R4, P1, R0, R8, 0x1 ;  /* 0x000000080004b211 */ /* 0x002fc800078208ff */
[C---:B------:R-:W-:Y:S02]  /*bcc0*/  @!P3 LEA.HI.X R5, R0.reuse, R9, R3, 0x1, P1 ;  /* 0x000000090005b211 */ /* 0x040fe400008f0c03 */
[----:B------:R-:W1:Y:S03]  /*bcd0*/  @!P3 LDC.64 R8, c[0x0][0x218] ;  /* 0x00008600ff08bb82 */ /* 0x000e660000000a00 */
[----:B------:R-:W-:Y:S01]  /*bce0*/  @!PT LDS RZ, [RZ] ;  /* 0x00000000fffff984 */ /* 0x000fe20000000800 */
[----:B------:R-:W-:Y:S01]  /*bcf0*/  @!PT LDS RZ, [RZ] ;  /* 0x00000000fffff984 */ /* 0x000fe20000000800 */
[----:B------:R-:W-:Y:S01]  /*bd00*/  @!PT LDS RZ, [RZ] ;  /* 0x00000000fffff984 */ /* 0x000fe20000000800 */
[----:B------:R4:W-:Y:S04]  /*bd10*/  @!P3 LDGSTS.E.BYPASS.LTC128B.128 [R236+0x8800], desc[UR20][R4.64] ;  /* 0x0880000004ecbfae */ /* 0x0009e8000b901d54 */
[----:B------:R2:W-:Y:S01]  /*bd20*/  @P2 STS.128 [R236+0xa800], RZ ;  /* 0x00a800ffec002388 */ /* 0x0005e20000000c00 */
[----:B---3--:R-:W3:Y:S01]  /*bd30*/  @!P2 LDC.64 R6, c[0x0][0x218] ;  /* 0x00008600ff06ab82 */ /* 0x008ee20000000a00 */
[----:B----4-:R-:W-:-:S04]  /*bd40*/  @!P2 LEA R4, P1, R0, R12, 0x1 ;  /* 0x0000000c0004a211 */ /* 0x010fc800078208ff */
[C---:B------:R-:W-:Y:S02]  /*bd50*/  @!P2 LEA.HI.X R5, R0.reuse, R13, R3, 0x1, P1 ;  /* 0x0000000d0005a211 */ /* 0x040fe400008f0c03 */
[----:B------:R-:W-:-:S03]  /*bd60*/  IADD3 R0, P1, R0, UR32, RZ ;  /* 0x0000002000007c10 */ /* 0x000fc6000ff3e0ff */
[----:B------:R-:W-:Y:S01]  /*bd70*/  @!PT LDS RZ, [RZ] ;  /* 0x00000000fffff984 */ /* 0x000fe20000000800 */
[----:B------:R-:W-:Y:S01]  /*bd80*/  @!PT LDS RZ, [RZ] ;  /* 0x00000000fffff984 */ /* 0x000fe20000000800 */
[----:B------:R-:W-:Y:S01]  /*bd90*/  @!PT LDS RZ, [RZ] ;  /* 0x00000000fffff984 */ /* 0x000fe20000000800 */
[----:B------:R4:W-:Y:S01]  /*bda0*/  @!P2 LDGSTS.E.BYPASS.LTC128B.128 [R236+0xa800], desc[UR20][R4.64+0x80] ;  /* 0x0a80008004ecafae */ /* 0x0009e2000b901d54 */
[----:B------:R-:W-:Y:S02]  /*bdb0*/  IADD3.X R3, R3, UR31, RZ, P1, !PT ;  /* 0x0000001f03037c10 */ /* 0x000fe40008ffe4ff */
[C---:B-1----:R-:W-:Y:S01]  /*bdc0*/  @!P3 LEA R8, P5, R0.reuse, R8, 0x1 ;  /* 0x000000080008b211 */ /* 0x042fe200078a08ff */
[----:B------:R2:W-:Y:S01]  /*bdd0*/  @P3 STS.128 [R236+0x9000], RZ ;  /* 0x009000ffec003388 */ /* 0x0005e20000000c00 */
[C---:B---3--:R-:W-:Y:S02]  /*bde0*/  @!P2 LEA R6, P1, R0.reuse, R6, 0x1 ;  /* 0x000000060006a211 */ /* 0x048fe400078208ff */
[C---:B------:R-:W-:Y:S02]  /*bdf0*/  IADD3 R2, P4, R0.reuse, UR32, RZ ;  /* 0x0000002000027c10 */ /* 0x040fe4000ff9e0ff */
[C-C-:B------:R-:W-:Y:S02]  /*be00*/  @!P3 LEA.HI.X R9, R0.reuse, R9, R3.reuse, 0x1, P5 ;  /* 0x000000090009b211 */ /* 0x140fe400028f0c03 */
[----:B------:R-:W-:-:S02]  /*be10*/  @!P2 LEA.HI.X R7, R0, R7, R3, 0x1, P1 ;  /* 0x000000070007a211 */ /* 0x000fc400008f0c03 */
[----:B------:R-:W-:Y:S01]  /*be20*/  IADD3.X R3, R3, UR31, RZ, P4, !PT ;  /* 0x0000001f03037c10 */ /* 0x000fe2000a7fe4ff */
        /* <DEDUP_REMOVED lines=10> */
[----:B----4-:R-:W-:-:S04]  /*bed0*/  @!P3 LEA R4, P1, R2, R10, 0x1 ;  /* 0x0000000a0204b211 */ /* 0x010fc800078208ff */
        /* <DEDUP_REMOVED lines=14> */
.L_x_524:
[----:B------:R-:W-:Y:S05]  /*bfc0*/  BSYNC B0 ;  /* 0x0000000000007941 */ /* 0x000fea0003800000 */
.L_x_523:
[----:B------:R-:W0:Y:S02]  /*bfd0*/  LDGDEPBAR ;  /* 0x00000000000079af */ /* 0x000e240000000000 */
.L_x_522:
[----:B------:R-:W-:Y:S04]  /*bfe0*/  STL [R1+0xac], R231 ;  /* 0x0000ace701007387 */ /* 0x000fe80000100800 */
[----:B------:R3:W-:Y:S04]  /*bff0*/  STL [R1+0xa8], R230 ;  /* 0x0000a8e601007387 */ /* 0x0007e80000100800 */
        /* <DEDUP_REMOVED lines=63> */
[----:B------:R-:W2:Y:S03]  /*c3f0*/  SHFL.BFLY PT, R5, R3, 0x2, 0x1f ;  /* 0x0c401f0003057f89 */ /* 0x000ea600000e0000 */
        /* <DEDUP_REMOVED lines=15> */
[----:B------:R-:W-:Y:S01]  /*c4f0*/  FFMA.FTZ R4, R29, UR19, -R3 ;  /* 0x000000131d047c23 */ /* 0x000fe20008010803 */
[----:B------:R-:W-:-:S03]  /*c500*/  FSETP.NEU.FTZ.AND P4, PT, R238, -INF , PT ;  /* 0xff800000ee00780b */ /* 0x000fc60003f9d000 */
[----:B------:R1:W-:Y:S02]  /*c510*/  MUFU.EX2 R39, R4 ;  /* 0x0000000400277308 */ /* 0x0003e40000000800 */
[----:B-1----:R-:W-:-:S06]  /*c520*/  FFMA.FTZ R4, R27, UR19, -R3 ;  /* 0x000000131b047c23 */ /* 0x002fcc0008010803 */
[----:B------:R1:W-:Y:S02]  /*c530*/  MUFU.EX2 R24, R4 ;  /* 0x0000000400187308 */ /* 0x0003e40000000800 */
[----:B-1----:R-:W-:-:S06]  /*c540*/  FFMA.FTZ R4, R21, UR19, -R3 ;  /* 0x0000001315047c23 */ /* 0x002fcc0008010803 */
[----:B------:R-:W1:Y:S02]  /*c550*/  MUFU.EX2 R46, R4 ;  /* 0x00000004002e7308 */ /* 0x000e640000000800 */
[----:B-1----:R-:W-:Y:S02]  /*c560*/  F2FP.BF16.F32.PACK_AB R11, R46, R24 ;  /* 0x000000182e0b723e */ /* 0x002fe400000010ff */
[----:B---3--:R-:W-:-:S04]  /*c570*/  FMNMX.FTZ R2, R230, R2, !PT ;  /* 0x00000002e6027209 */ /* 0x008fc80007810000 */
[----:B------:R-:W-:-:S04]  /*c580*/  FMNMX.FTZ R2, R250, R2, !PT ;  /* 0x00000002fa027209 */ /* 0x000fc80007810000 */
        /* <DEDUP_REMOVED lines=11> */
[----:B-1----:R-:W-:Y:S01]  /*c640*/  FFMA.FTZ R5, R20, UR19, -R2 ;  /* 0x0000001314057c23 */ /* 0x002fe20008010802 */
[----:B------:R-:W-:-:S04]  /*c650*/  FMUL.FTZ R20, R238, UR19 ;  /* 0x00000013ee147c20 */ /* 0x000fc80008410000 */
[----:B------:R1:W3:Y:S01]  /*c660*/  MUFU.EX2 R45, R5 ;  /* 0x00000005002d7308 */ /* 0x0002e20000000800 */
[----:B------:R-:W-:Y:S02]  /*c670*/  FSEL R20, R20, RZ, P4 ;  /* 0x000000ff14147208 */ /* 0x000fe40002000000 */
[----:B--2---:R-:W-:-:S03]  /*c680*/  FMNMX.FTZ R0, R0, R6, !PT ;  /* 0x0000000600007209 */ /* 0x004fc60007810000 */
[----:B------:R-:W-:-:S04]  /*c690*/  FFMA.FTZ R4, R16, UR19, -R20 ;  /* 0x0000001310047c23 */ /* 0x000fc80008010814 */
[----:B------:R2:W-:Y:S01]  /*c6a0*/  MUFU.EX2 R229, R4 ;  /* 0x0000000400e57308 */ /* 0x0005e20000000800 */
[----:B-1----:R-:W-:Y:S01]  /*c6b0*/  FFMA.FTZ R5, R19, UR19, -R2 ;  /* 0x0000001313057c23 */ /* 0x002fe20008010802 */
[----:B---3--:R-:W-:-:S06]  /*c6c0*/  F2FP.BF16.F32.PACK_AB R8, R45, R231 ;  /* 0x000000e72d08723e */ /* 0x008fcc00000010ff */
[----:B------:R1:W-:Y:S01]  /*c6d0*/  MUFU.EX2 R25, R5 ;  /* 0x0000000500197308 */ /* 0x0003e20000000800 */
[----:B--2---:R-:W-:-:S05]  /*c6e0*/  FSEL R4, R252, RZ, P6 ;  /* 0x000000fffc047208 */ /* 0x004fca0003000000 */
[----:B------:R-:W-:Y:S01]  /*c6f0*/  FADD.FTZ R4, R138, -R4 ;  /* 0x800000048a047221 */ /* 0x000fe20000010000 */
[----:B------:R-:W-:-:S03]  /*c700*/  MOV R138, R54 ;  /* 0x00000036008a7202 */ /* 0x000fc60000000f00 */
[----:B------:R-:W-:Y:S01]  /*c710*/  FMUL.FTZ R27, R4, UR19 ;  /* 0x00000013041b7c20 */ /* 0x000fe20008410000 */
[----:B-1----:R-:W-:-:S04]  /*c720*/  FFMA.FTZ R5, R18, UR19, -R2 ;  /* 0x0000001312057c23 */ /* 0x002fc80008010802 */
[----:B------:R1:W2:Y:S08]  /*c730*/  MUFU.EX2 R9, R5 ;  /* 0x0000000500097308 */ /* 0x0002b00000000800 */
[----:B------:R-:W3:Y:S01]  /*c740*/  MUFU.EX2 R27, R27 ;  /* 0x0000001b001b7308 */ /* 0x000ee20000000800 */
[----:B-1----:R-:W-:Y:S01]  /*c750*/  FFMA.FTZ R5, R15, UR19, -R3 ;  /* 0x000000130f057c23 */ /* 0x002fe20008010803 */
[----:B--2---:R-:W-:Y:S01]  /*c760*/  MOV R29, R9 ;  /* 0x00000009001d7202 */ /* 0x004fe20000000f00 */
[----:B------:R-:W-:Y:S05]  /*c770*/  LDSM.16.MT88.4 R12, [R225+0xc000] ;  /* 0x00c00000e10c783b */ /* 0x000fea0000004200 */
[----:B------:R1:W2:Y:S01]  /*c780*/  MUFU.EX2 R43, R5 ;  /* 0x00000005002b7308 */ /* 0x0002a20000000800 */
[----:B------:R-:W-:Y:S01]  /*c790*/  F2FP.BF16.F32.PACK_AB R10, R29, R25 ;  /* 0x000000191d0a723e */ /* 0x000fe200000010ff */
[-C--:B---3--:R-:W-:Y:S01]  /*c7a0*/  FMUL.FTZ R148, R148, R27.reuse ;  /* 0x0000001b94947220 */ /* 0x088fe20000410000 */
        /* <DEDUP_REMOVED lines=11> */
[----:B-----5:R-:W-:Y:S01]  /*c860*/  FMUL.FTZ R68, R68, R27 ;  /* 0x0000001b44447220 */ /* 0x020fe20000410000 */
[----:B-1----:R-:W1:Y:S01]  /*c870*/  SHFL.BFLY PT, R5, R0, 0x1, 0x1f ;  /* 0x0c201f0000057f89 */ /* 0x002e6200000e0000 */
[----:B--2---:R-:W-:Y:S01]  /*c880*/  F2FP.BF16.F32.PACK_AB R9, R39, R43 ;  /* 0x0000002b2709723e */ /* 0x004fe200000010ff */
        /* <DEDUP_REMOVED lines=19> */
[----:B-1----:R-:W-:Y:S01]  /*c9c0*/  FMNMX.FTZ R237, R0, R5, !PT ;  /* 0x0000000500ed7209 */ /* 0x002fe20007810000 */
[----:B------:R-:W-:-:S03]  /*c9d0*/  FFMA.FTZ R0, R31, UR19, -R20 ;  /* 0x000000131f007c23 */ /* 0x000fc60008010814 */
[C---:B------:R-:W-:Y:S01]  /*c9e0*/  FSETP.NEU.FTZ.AND P1, PT, R237.reuse, -INF , PT ;  /* 0xff800000ed00780b */ /* 0x040fe20003f3d000 */
[----:B------:R1:W-:Y:S01]  /*c9f0*/  MUFU.EX2 R38, R0 ;  /* 0x0000000000267308 */ /* 0x0003e20000000800 */
[----:B------:R-:W-:-:S05]  /*ca00*/  FMUL.FTZ R21, R237, UR19 ;  /* 0x00000013ed157c20 */ /* 0x000fca0008410000 */
[----:B------:R-:W-:Y:S01]  /*ca10*/  FSEL R21, R21, RZ, P1 ;  /* 0x000000ff15157208 */ /* 0x000fe20000800000 */
[----:B-1----:R-:W-:Y:S01]  /*ca20*/  FFMA.FTZ R0, R28, UR19, -R20 ;  /* 0x000000131c007c23 */ /* 0x002fe20008010814 */
[----:B------:R-:W-:-:S03]  /*ca30*/  MOV R28, R55 ;  /* 0x00000037001c7202 */ /* 0x000fc60000000f00 */
[----:B------:R1:W-:Y:S02]  /*ca40*/  MUFU.EX2 R23, R0 ;  /* 0x0000000000177308 */ /* 0x0003e40000000800 */
[----:B-1----:R-:W-:-:S06]  /*ca50*/  FFMA.FTZ R0, R26, UR19, -R20 ;  /* 0x000000131a007c23 */ /* 0x002fcc0008010814 */
[----:B------:R1:W2:Y:S02]  /*ca60*/  MUFU.EX2 R6, R0 ;  /* 0x0000000000067308 */ /* 0x0002a40000000800 */
[--C-:B-1----:R-:W-:Y:S02]  /*ca70*/  FFMA.FTZ R0, R17, UR19, -R21.reuse ;  /* 0x0000001311007c23 */ /* 0x102fe40008010815 */
[----:B------:R-:W1:Y:S04]  /*ca80*/  LDSM.16.MT88.4 R16, [R226+0xc000] ;  /* 0x00c00000e210783b */ /* 0x000e680000004200 */
[----:B------:R3:W-:Y:S02]  /*ca90*/  MUFU.EX2 R224, R0 ;  /* 0x0000000000e07308 */ /* 0x0007e40000000800 */
[----:B---3--:R-:W-:-:S06]  /*caa0*/  FFMA.FTZ R0, R36, UR19, -R21 ;  /* 0x0000001324007c23 */ /* 0x008fcc0008010815 */
[----:B------:R3:W4:Y:S02]  /*cab0*/  MUFU.EX2 R44, R0 ;  /* 0x00000000002c7308 */ /* 0x0007240000000800 */
[----:B---3--:R-:W-:Y:S01]  /*cac0*/  FFMA.FTZ R0, R30, UR19, -R21 ;  /* 0x000000131e007c23 */ /* 0x008fe20008010815 */
[----:B--2---:R-:W-:Y:S02]  /*cad0*/  MOV R30, R6 ;  /* 0x00000006001e7202 */ /* 0x004fe40000000f00 */
[----:B----4-:R-:W-:-:S03]  /*cae0*/  F2FP.BF16.F32.PACK_AB R5, R44, R224 ;  /* 0x000000e02c05723e */ /* 0x010fc600000010ff */
[----:B------:R2:W-:Y:S01]  /*caf0*/  MUFU.EX2 R22, R0 ;  /* 0x0000000000167308 */ /* 0x0005e20000000800 */
[----:B------:R-:W-:Y:S02]  /*cb00*/  F2FP.BF16.F32.PACK_AB R6, R30, R23 ;  /* 0x000000171e06723e */ /* 0x000fe400000010ff */
        /* <DEDUP_REMOVED lines=11> */
[----:B------:R4:W1:Y:S01]  /*cbc0*/  MUFU.EX2 R40, R0 ;  /* 0x0000000000287308 */ /* 0x0008620000000800 */
        /* <DEDUP_REMOVED lines=13> */
[C---:B------:R-:W-:Y:S01]  /*cca0*/  HMMA.16816.F32.BF16 R148, R8.reuse, R12, R148 ;  /* 0x0000000c0894723c */ /* 0x040fe20000041894 */
[-C--:B------:R-:W-:Y:S01]  /*ccb0*/  FMUL.FTZ R168, R168, R32.reuse ;  /* 0x00000020a8a87220 */ /* 0x080fe20000410000 */
[----:B------:R-:W-:Y:S01]  /*ccc0*/  FMUL.FTZ R169, R169, R32 ;  /* 0x00000020a9a97220 */ /* 0x000fe20000410000 */
[----:B----4-:R-:W-:Y:S01]  /*ccd0*/  FFMA.FTZ R0, R37, UR19, -R21 ;  /* 0x0000001325007c23 */ /* 0x010fe20008010815 */
[-C--:B-1----:R-:W-:Y:S01]  /*cce0*/  FMUL.FTZ R146, R146, R40.reuse ;  /* 0x0000002892927220 */ /* 0x082fe20000410000 */
[-C--:B------:R-:W-:Y:S01]  /*ccf0*/  FMUL.FTZ R147, R147, R40.reuse ;  /* 0x0000002893937220 */ /* 0x080fe20000410000 */
[-C--:B------:R-:W-:Y:S01]  /*cd00*/  FMUL.FTZ R154, R154, R40.reuse ;  /* 0x000000289a9a7220 */ /* 0x080fe20000410000 */
[----:B------:R-:W1:Y:S01]  /*cd10*/  MUFU.EX2 R31, R0 ;  /* 0x00000000001f7308 */ /* 0x000e620000000800 */
[-C--:B------:R-:W-:Y:S01]  /*cd20*/  FMUL.FTZ R155, R155, R40.reuse ;  /* 0x000000289b9b7220 */ /* 0x080fe20000410000 */
[C---:B------:R-:W-:Y:S01]  /*cd30*/  HMMA.16816.F32.BF16 R48, R8.reuse, R14, R156 ;  /* 0x0000000e0830723c */ /* 0x040fe2000004189c */
        /* <DEDUP_REMOVED lines=12> */
[----:B------:R-:W-:Y:S01]  /*ce00*/  MOV R156, R57 ;  /* 0x00000039009c7202 */ /* 0x000fe20000000f00 */
[----:B------:R-:W-:Y:S01]  /*ce10*/  FMUL.FTZ R166, R166, R26 ;  /* 0x0000001aa6a67220 */ /* 0x000fe20000410000 */
[----:B-1----:R-:W-:Y:S01]  /*ce20*/  F2FP.BF16.F32.PACK_AB R7, R31, R22 ;  /* 0x000000161f07723e */ /* 0x002fe200000010ff */
[----:B------:R-:W-:Y:S01]  /*ce30*/  HMMA.16816.F32.BF16 R56, R8, R18, R172 ;  /* 0x000000120838723c */ /* 0x000fe200000418ac */
[--C-:B------:R-:W-:Y:S01]  /*ce40*/  FFMA.FTZ R0, R217, UR19, -R2.reuse ;  /* 0x00000013d9007c23 */ /* 0x100fe20008010802 */
[----:B------:R-:W-:Y:S01]  /*ce50*/  FMUL.FTZ R167, R167, R26 ;  /* 0x0000001aa7a77220 */ /* 0x000fe20000410000 */
[-C--:B------:R-:W-:Y:S01]  /*ce60*/  FMUL.FTZ R160, R160, R32.reuse ;  /* 0x00000020a0a07220 */ /* 0x080fe20000410000 */
[----:B------:R-:W-:Y:S01]  /*ce70*/  FMUL.FTZ R161, R161, R32 ;  /* 0x00000020a1a17220 */ /* 0x000fe20000410000 */
[----:B------:R-:W-:Y:S01]  /*ce80*/  FMUL.FTZ R162, R162, R40 ;  /* 0x00000028a2a27220 */ /* 0x000fe20000410000 */
[C---:B------:R-:W-:Y:S01]  /*ce90*/  HMMA.16816.F32.BF16 R144, R4.reuse, R12, R144 ;  /* 0x0000000c0490723c */ /* 0x040fe20000041890 */
[----:B------:R-:W-:Y:S01]  /*cea0*/  MOV R173, R52 ;  /* 0x0000003400ad7202 */ /* 0x000fe20000000f00 */
[----:B------:R-:W-:Y:S01]  /*ceb0*/  FMUL.FTZ R163, R163, R40 ;  /* 0x00000028a3a37220 */ /* 0x000fe20000410000 */
[----:B------:R-:W-:Y:S01]  /*cec0*/  MOV R172, R38 ;  /* 0x0000002600ac7202 */ /* 0x000fe20000000f00 */
[-C--:B------:R-:W-:Y:S01]  /*ced0*/  FMUL.FTZ R70, R70, R26.reuse ;  /* 0x0000001a46467220 */ /* 0x080fe20000410000 */
[----:B------:R-:W-:Y:S01]  /*cee0*/  FMUL.FTZ R71, R71, R26 ;  /* 0x0000001a47477220 */ /* 0x000fe20000410000 */
[C---:B------:R-:W-:Y:S01]  /*cef0*/  HMMA.16816.F32.BF16 R152, R4.reuse, R14, R152 ;  /* 0x0000000e0498723c */ /* 0x040fe20000041898 */
[----:B------:R-:W1:Y:S01]  /*cf00*/  LDSM.16.MT88.4 R12, [R228+0xc000] ;  /* 0x00c00000e40c783b */ /* 0x000e620000004200 */
[-C--:B------:R-:W-:Y:S01]  /*cf10*/  FMUL.FTZ R72, R72, R32.reuse ;  /* 0x0000002048487220 */ /* 0x080fe20000410000 */
[----:B------:R-:W-:Y:S01]  /*cf20*/  FMUL.FTZ R73, R73, R32 ;  /* 0x0000002049497220 */ /* 0x000fe20000410000 */
[-C--:B------:R-:W-:Y:S01]  /*cf30*/  FMUL.FTZ R74, R74, R40.reuse ;  /* 0x000000284a4a7220 */ /* 0x080fe20000410000 */
[----:B------:R-:W-:Y:S01]  /*cf40*/  FMUL.FTZ R75, R75, R40 ;  /* 0x000000284b4b7220 */ /* 0x000fe20000410000 */
[----:B------:R-:W-:Y:S01]  /*cf50*/  HMMA.16816.F32.BF16 R60, R4, R18, R168 ;  /* 0x00000012043c723c */ /* 0x000fe200000418a8 */
[----:B------:R2:W-:Y:S01]  /*cf60*/  MUFU.EX2 R171, R0 ;  /* 0x0000000000ab7308 */ /* 0x0005e20000000800 */
[----:B------:R-:W-:Y:S01]  /*cf70*/  FMUL.FTZ R82, R82, R26 ;  /* 0x0000001a52527220 */ /* 0x000fe20000410000 */
[-C--:B------:R-:W-:Y:S01]  /*cf80*/  FMUL.FTZ R76, R76, R32.reuse ;  /* 0x000000204c4c7220 */ /* 0x080fe20000410000 */
[----:B------:R-:W-:Y:S01]  /*cf90*/  FMUL.FTZ R77, R77, R32 ;  /* 0x000000204d4d7220 */ /* 0x000fe20000410000 */
[-C--:B------:R-:W-:Y:S01]  /*cfa0*/  FMUL.FTZ R78, R78, R40.reuse ;  /* 0x000000284e4e7220 */ /* 0x080fe20000410000 */
[-C--:B------:R-:W-:Y:S01]  /*cfb0*/  HMMA.16816.F32.BF16 R164, R8, R16.reuse, R164 ;  /* 0x0000001008a4723c */ /* 0x080fe200000418a4 */
[----:B------:R-:W-:Y:S01]  /*cfc0*/  MOV R169, R53 ;  /* 0x0000003500a97202 */ /* 0x000fe20000000f00 */
[----:B------:R-:W-:Y:S01]  /*cfd0*/  FMUL.FTZ R79, R79, R40 ;  /* 0x000000284f4f7220 */ /* 0x000fe20000410000 */
[----:B------:R-:W-:Y:S01]  /*cfe0*/  MOV R168, R39 ;  /* 0x0000002700a87202 */ /* 0x000fe20000000f00 */
[-C--:B------:R-:W-:Y:S01]  /*cff0*/  FMUL.FTZ R83, R83, R26.reuse ;  /* 0x0000001a53537220 */ /* 0x080fe20000410000 */
[-C--:B------:R-:W-:Y:S01]  /*d000*/  FMUL.FTZ R198, R198, R26.reuse ;  /* 0x0000001ac6c67220 */ /* 0x080fe20000410000 */
[----:B------:R-:W-:Y:S01]  /*d010*/  HMMA.16816.F32.BF16 R64, R4, R16, R160 ;  /* 0x000000100440723c */ /* 0x000fe200000418a0 */
[----:B------:R-:W3:Y:S01]  /*d020*/  LDSM.16.MT88.4 R16, [R227+0xc000] ;  /* 0x00c00000e310783b */ /* 0x000ee20000004200 */
[----:B------:R-:W-:Y:S01]  /*d030*/  FMUL.FTZ R199, R199, R26 ;  /* 0x0000001ac7c77220 */ /* 0x000fe20000410000 */
[-C--:B------:R-:W-:Y:S01]  /*d040*/  FMUL.FTZ R192, R192, R32.reuse ;  /* 0x00000020c0c07220 */ /* 0x080fe20000410000 */
[----:B------:R-:W-:Y:S01]  /*d050*/  FMUL.FTZ R193, R193, R32 ;  /* 0x00000020c1c17220 */ /* 0x000fe20000410000 */
[----:B------:R-:W-:Y:S01]  /*d060*/  FMUL.FTZ R194, R194, R40 ;  /* 0x00000028c2c27220 */ /* 0x000fe20000410000 */
[--C-:B--2---:R-:W-:Y:S01]  /*d070*/  FFMA.FTZ R0, R213, UR19, -R2.reuse ;  /* 0x00000013d5007c23 */ /* 0x104fe20008010802 */
[----:B------:R-:W-:Y:S01]  /*d080*/  MOV R162, R46 ;  /* 0x0000002e00a27202 */ /* 0x000fe20000000f00 */
[----:B------:R-:W-:Y:S01]  /*d090*/  FMUL.FTZ R195, R195, R40 ;  /* 0x00000028c3c37220 */ /* 0x000fe20000410000 */
[----:B------:R-:W-:Y:S01]  /*d0a0*/  FMUL.FTZ R206, R206, R26 ;  /* 0x0000001acece7220 */ /* 0x000fe20000410000 */
[----:B------:R2:W-:Y:S01]  /*d0b0*/  MUFU.EX2 R175, R0 ;  /* 0x0000000000af7308 */ /* 0x0005e20000000800 */
        /* <DEDUP_REMOVED lines=8> */
[-C--:B------:R-:W-:Y:S01]  /*d140*/  FMUL.FTZ R121, R121, R32.reuse ;  /* 0x0000002079797220 */ /* 0x080fe20000410000 */
[----:B------:R-:W-:Y:S01]  /*d150*/  MOV R160, R31 ;  /* 0x0000001f00a07202 */ /* 0x000fe20000000f00 */
[-C--:B------:R-:W-:Y:S01]  /*d160*/  FMUL.FTZ R124, R124, R32.reuse ;  /* 0x000000207c7c7220 */ /* 0x080fe20000410000 */
[----:B------:R-:W-:Y:S01]  /*d170*/  MOV R163, R29 ;  /* 0x0000001d00a37202 */ /* 0x000fe20000000f00 */
[-C--:B-1----:R-:W-:Y:S01]  /*d180*/  HMMA.16816.F32.BF16 R52, R8, R12.reuse, R180 ;  /* 0x0000000c0834723c */ /* 0x082fe200000418b4 */
[----:B------:R-:W-:Y:S01]  /*d190*/  LDSM.16.MT88.4 R28, [R228+0xe000] ;  /* 0x00e00000e41c783b */ /* 0x000fe20000004200 */
[----:B------:R-:W-:Y:S01]  /*d1a0*/  FMUL.FTZ R125, R125, R32 ;  /* 0x000000207d7d7220 */ /* 0x000fe20000410000 */
[-C--:B------:R-:W-:Y:S01]  /*d1b0*/  FMUL.FTZ R122, R122, R40.reuse ;  /* 0x000000287a7a7220 */ /* 0x080fe20000410000 */
[--C-:B--2---:R-:W-:Y:S01]  /*d1c0*/  FFMA.FTZ R0, R210, UR19, -R2.reuse ;  /* 0x00000013d2007c23 */ /* 0x104fe20008010802 */
[----:B------:R-:W-:Y:S01]  /*d1d0*/  FMUL.FTZ R123, R123, R40 ;  /* 0x000000287b7b7220 */ /* 0x000fe20000410000 */
[C---:B------:R-:W-:Y:S01]  /*d1e0*/  HMMA.16816.F32.BF16 R36, R4.reuse, R12, R176 ;  /* 0x0000000c0424723c */ /* 0x040fe200000418b0 */
[----:B------:R-:W-:Y:S01]  /*d1f0*/  MOV R180, R133 ;  /* 0x0000008500b47202 */ /* 0x000fe20000000f00 */
[----:B------:R1:W-:Y:S01]  /*d200*/  MUFU.EX2 R158, R0 ;  /* 0x00000000009e7308 */ /* 0x0003e20000000800 */
[----:B------:R-:W-:Y:S01]  /*d210*/  MOV R183, R132 ;  /* 0x0000008400b77202 */ /* 0x000fe20000000f00 */
[----:B------:R-:W-:Y:S01]  /*d220*/  FMUL.FTZ R126, R126, R40 ;  /* 0x000000287e7e7220 */ /* 0x000fe20000410000 */
[----:B------:R-:W-:Y:S01]  /*d230*/  MOV R182, R44 ;  /* 0x0000002c00b67202 */ /* 0x000fe20000000f00 */
[-C--:B------:R-:W-:Y:S01]  /*d240*/  HMMA.16816.F32.BF16 R184, R4, R14.reuse, R184 ;  /* 0x0000000e04b8723c */ /* 0x080fe200000418b8 */
[----:B------:R-:W-:Y:S01]  /*d250*/  MOV R178, R138 ;  /* 0x0000008a00b27202 */ /* 0x000fe20000000f00 */
[----:B------:R-:W-:Y:S01]  /*d260*/  FMUL.FTZ R127, R127, R40 ;  /* 0x000000287f7f7220 */ /* 0x000fe20000410000 */
[----:B------:R-:W-:Y:S01]  /*d270*/  MOV R177, R139 ;  /* 0x0000008b00b17202 */ /* 0x000fe20000000f00 */
[----:B------:R-:W-:Y:S01]  /*d280*/  FMUL.FTZ R118, R118, R26 ;  /* 0x0000001a76767220 */ /* 0x000fe20000410000 */
[----:B------:R-:W-:Y:S01]  /*d290*/  MOV R176, R134 ;  /* 0x0000008600b07202 */ /* 0x000fe20000000f00 */
[C---:B------:R-:W-:Y:S01]  /*d2a0*/  HMMA.16816.F32.BF16 R188, R8.reuse, R14, R188 ;  /* 0x0000000e08bc723c */ /* 0x040fe200000418bc */
[----:B------:R-:W2:Y:S01]  /*d2b0*/  LDSM.16.MT88.4 R12, [R225+0xe000] ;  /* 0x00e00000e10c783b */ /* 0x000ea20000004200 */
[----:B------:R-:W-:Y:S01]  /*d2c0*/  MOV R179, R45 ;  /* 0x0000002d00b37202 */ /* 0x000fe20000000f00 */
[-C--:B------:R-:W-:Y:S01]  /*d2d0*/  FMUL.FTZ R119, R119, R26.reuse ;  /* 0x0000001a77777220 */ /* 0x080fe20000410000 */
[----:B------:R-:W-:Y:S01]  /*d2e0*/  MOV R181, R47 ;  /* 0x0000002f00b57202 */ /* 0x000fe20000000f00 */
[----:B------:R-:W-:Y:S01]  /*d2f0*/  FMUL.FTZ R130, R130, R26 ;  /* 0x0000001a82827220 */ /* 0x000fe20000410000 */
[----:B------:R-:W-:Y:S01]  /*d300*/  MOV R213, R176 ;  /* 0x000000b000d57202 */ /* 0x000fe20000000f00 */
[----:B-1----:R-:W-:Y:S01]  /*d310*/  FFMA.FTZ R0, R140, UR19, -R2 ;  /* 0x000000138c007c23 */ /* 0x002fe20008010802 */
[----:B------:R-:W-:Y:S01]  /*d320*/  MOV R176, R169 ;  /* 0x000000a900b07202 */ /* 0x000fe20000000f00 */
[-C--:B---3--:R-:W-:Y:S01]  /*d330*/  HMMA.16816.F32.BF16 R196, R8, R16.reuse, R196 ;  /* 0x0000001008c4723c */ /* 0x088fe200000418c4 */
[----:B------:R-:W-:Y:S01]  /*d340*/  FMUL.FTZ R131, R131, R26 ;  /* 0x0000001a83837220 */ /* 0x000fe20000410000 */
[----:B------:R-:W-:Y:S01]  /*d350*/  MOV R217, R178 ;  /* 0x000000b200d97202 */ /* 0x000fe20000000f00 */
[----:B------:R-:W-:Y:S01]  /*d360*/  FMUL.FTZ R88, R88, R32 ;  /* 0x0000002058587220 */ /* 0x000fe20000410000 */
[----:B------:R-:W-:Y:S01]  /*d370*/  MOV R178, R172 ;  /* 0x000000ac00b27202 */ /* 0x000fe20000000f00 */
[----:B------:R-:W-:Y:S01]  /*d380*/  FMUL.FTZ R89, R89, R32 ;  /* 0x0000002059597220 */ /* 0x000fe20000410000 */
[C---:B------:R-:W-:Y:S01]  /*d390*/  HMMA.16816.F32.BF16 R192, R4.reuse, R16, R192 ;  /* 0x0000001004c0723c */ /* 0x040fe200000418c0 */
[-C--:B------:R-:W-:Y:S01]  /*d3a0*/  FMUL.FTZ R90, R90, R40.reuse ;  /* 0x000000285a5a7220 */ /* 0x080fe20000410000 */
[----:B------:R-:W-:Y:S01]  /*d3b0*/  FMUL.FTZ R91, R91, R40 ;  /* 0x000000285b5b7220 */ /* 0x000fe20000410000 */
[-C--:B------:R-:W-:Y:S01]  /*d3c0*/  FMUL.FTZ R92, R92, R32.reuse ;  /* 0x000000205c5c7220 */ /* 0x080fe20000410000 */
[-C--:B------:R-:W-:Y:S01]  /*d3d0*/  FMUL.FTZ R93, R93, R32.reuse ;  /* 0x000000205d5d7220 */ /* 0x080fe20000410000 */
[----:B------:R-:W-:Y:S01]  /*d3e0*/  FMUL.FTZ R104, R104, R32 ;  /* 0x0000002068687220 */ /* 0x000fe20000410000 */
[-C--:B------:R-:W-:Y:S01]  /*d3f0*/  HMMA.16816.F32.BF16 R200, R4, R18.reuse, R200 ;  /* 0x0000001204c8723c */ /* 0x080fe200000418c8 */
[-C--:B------:R-:W-:Y:S01]  /*d400*/  FMUL.FTZ R94, R94, R40.reuse ;  /* 0x000000285e5e7220 */ /* 0x080fe20000410000 */
[----:B------:R-:W-:Y:S01]  /*d410*/  FMUL.FTZ R95, R95, R40 ;  /* 0x000000285f5f7220 */ /* 0x000fe20000410000 */
[-C--:B------:R-:W-:Y:S01]  /*d420*/  FMUL.FTZ R105, R105, R32.reuse ;  /* 0x0000002069697220 */ /* 0x080fe20000410000 */
[-C--:B------:R-:W-:Y:S01]  /*d430*/  FMUL.FTZ R108, R108, R32.reuse ;  /* 0x000000206c6c7220 */ /* 0x080fe20000410000 */
[----:B------:R-:W-:Y:S01]  /*d440*/  FMUL.FTZ R109, R109, R32 ;  /* 0x000000206d6d7220 */ /* 0x000fe20000410000 */
        /* <DEDUP_REMOVED lines=14> */
[-C--:B--2---:R-:W-:Y:S01]  /*d530*/  HMMA.16816.F32.BF16 R136, R8, R12.reuse, R68 ;  /* 0x0000000c0888723c */ /* 0x084fe20000041844 */
[----:B------:R2:W3:Y:S05]  /*d540*/  MUFU.EX2 R71, R0 ;  /* 0x0000000000477308 */ /* 0x0004ea0000000800 */
[C---:B------:R-:W-:Y:S06]  /*d550*/  HMMA.16816.F32.BF16 R44, R4.reuse, R12, R72 ;  /* 0x0000000c042c723c */ /* 0x040fec0000041848 */
[----:B------:R-:W-:Y:S01]  /*d560*/  HMMA.16816.F32.BF16 R132, R4, R14, R76 ;  /* 0x0000000e0484723c */ /* 0x000fe2000004184c */
[----:B--2---:R-:W-:-:S05]  /*d570*/  FFMA.FTZ R0, R219, UR19, -R3 ;  /* 0x00000013db007c23 */ /* 0x004fca0008010803 */
[----:B------:R-:W-:Y:S01]  /*d580*/  HMMA.16816.F32.BF16 R80, R8, R14, R80 ;  /* 0x0000000e0850723c */ /* 0x000fe20000041850 */
[----:B------:R-:W2:Y:S01]  /*d590*/  LDSM.16.MT88.4 R12, [R227+0xe000] ;  /* 0x00e00000e30c783b */ /* 0x000ea20000004200 */
[----:B------:R-:W-:Y:S01]  /*d5a0*/  MOV R219, R177 ;  /* 0x000000b100db7202 */ /* 0x000fe20000000f00 */
[----:B------:R4:W-:Y:S01]  /*d5b0*/  MUFU.EX2 R170, R0 ;  /* 0x0000000000aa7308 */ /* 0x0009e20000000800 */
[----:B------:R-:W-:Y:S02]  /*d5c0*/  MOV R177, R168 ;  /* 0x000000a800b17202 */ /* 0x000fe40000000f00 */
[C---:B------:R-:W-:Y:S06]  /*d5d0*/  HMMA.16816.F32.BF16 R104, R4.reuse, R28, R104 ;  /* 0x0000001c0468723c */ /* 0x040fec0000041868 */
[C---:B-1----:R-:W-:Y:S06]  /*d5e0*/  HMMA.16816.F32.BF16 R88, R4.reuse, R16, R88 ;  /* 0x000000100458723c */ /* 0x042fec0000041858 */
[----:B------:R-:W-:Y:S01]  /*d5f0*/  HMMA.16816.F32.BF16 R92, R4, R18, R92 ;  /* 0x00000012045c723c */ /* 0x000fe2000004185c */
[----:B----4-:R-:W-:Y:S01]  /*d600*/  FFMA.FTZ R0, R214, UR19, -R3 ;  /* 0x00000013d6007c23 */ /* 0x010fe20008010803 */
[----:B------:R-:W-:-:S03]  /*d610*/  MOV R214, R173 ;  /* 0x000000ad00d67202 */ /* 0x000fc60000000f00 */
[----:B------:R1:W4:Y:S01]  /*d620*/  MUFU.EX2 R174, R0 ;  /* 0x0000000000ae7308 */ /* 0x0003220000000800 */
[----:B------:R-:W-:Y:S06]  /*d630*/  HMMA.16816.F32.BF16 R108, R4, R30, R108 ;  /* 0x0000001e046c723c */ /* 0x000fec000004186c */
[C---:B------:R-:W-:Y:S06]  /*d640*/  HMMA.16816.F32.BF16 R84, R8.reuse, R16, R84 ;  /* 0x000000100854723c */ /* 0x040fec0000041854 */
[----:B------:R-:W-:Y:S01]  /*d650*/  HMMA.16816.F32.BF16 R96, R8, R18, R96 ;  /* 0x000000120860723c */ /* 0x000fe20000041860 */
[----:B------:R-:W4:Y:S01]  /*d660*/  LDSM.16.MT88.4 R16, [R226+0xc800] ;  /* 0x00c80000e210783b */ /* 0x000f220000004200 */
[----:B-1----:R-:W-:-:S04]  /*d670*/  FFMA.FTZ R0, R211, UR19, -R3 ;  /* 0x00000013d3007c23 */ /* 0x002fc80008010803 */
[C---:B--2---:R-:W-:Y:S01]  /*d680*/  HMMA.16816.F32.BF16 R120, R4.reuse, R12, R120 ;  /* 0x0000000c0478723c */ /* 0x044fe20000041878 */
[----:B------:R1:W-:Y:S05]  /*d690*/  MUFU.EX2 R157, R0 ;  /* 0x00000000009d7308 */ /* 0x0003ea0000000800 */
[----:B------:R-:W-:Y:S06]  /*d6a0*/  HMMA.16816.F32.BF16 R124, R4, R14, R124 ;  /* 0x0000000e047c723c */ /* 0x000fec000004187c */
[C---:B------:R-:W-:Y:S06]  /*d6b0*/  HMMA.16816.F32.BF16 R116, R8.reuse, R12, R116 ;  /* 0x0000000c0874723c */ /* 0x040fec0000041874 */
[----:B------:R-:W-:Y:S01]  /*d6c0*/  HMMA.16816.F32.BF16 R128, R8, R14, R128 ;  /* 0x0000000e0880723c */ /* 0x000fe20000041880 */
[----:B-1----:R-:W-:Y:S01]  /*d6d0*/  FFMA.FTZ R0, R141, UR19, -R3 ;  /* 0x000000138d007c23 */ /* 0x002fe20008010803 */
[----:B------:R-:W1:Y:S01]  /*d6e0*/  LDSM.16.MT88.4 R12, [R225+0xc800] ;  /* 0x00c80000e10c783b */ /* 0x000e620000004200 */
[----:B---3--:R-:W-:-:S02]  /*d6f0*/  MOV R141, R71 ;  /* 0x00000047008d7202 */ /* 0x008fc40000000f00 */
[----:B------:R2:W3:Y:S01]  /*d700*/  MUFU.EX2 R211, R0 ;  /* 0x0000000000d37308 */ /* 0x0004e20000000800 */
[C---:B------:R-:W-:Y:S06]  /*d710*/  HMMA.16816.F32.BF16 R100, R8.reuse, R28, R100 ;  /* 0x0000001c0864723c */ /* 0x040fec0000041864 */
[----:B------:R-:W-:Y:S01]  /*d720*/  HMMA.16816.F32.BF16 R112, R8, R30, R112 ;  /* 0x0000001e0870723c */ /* 0x000fe20000041870 */
[----:B------:R-:W1:Y:S06]  /*d730*/  LDSM.16.MT88.4 R28, [R226+0xe800] ;  /* 0x00e80000e21c783b */ /* 0x000e6c0000004200 */
[----:B------:R-:W-:-:S02]  /*d740*/  F2FP.BF16.F32.PACK_AB R8, R175, R171 ;  /* 0x000000abaf08723e */ /* 0x000fc400000010ff */
[----:B----4-:R-:W-:Y:S01]  /*d750*/  F2FP.BF16.F32.PACK_AB R9, R174, R170 ;  /* 0x000000aaae09723e */ /* 0x010fe200000010ff */
[----:B--2---:R-:W-:Y:S01]  /*d760*/  FFMA.FTZ R0, R220, UR19, -R20 ;  /* 0x00000013dc007c23 */ /* 0x004fe20008010814 */
[----:B------:R-:W-:Y:S02]  /*d770*/  MOV R220, R156 ;  /* 0x0000009c00dc7202 */ /* 0x000fe40000000f00 */
[----:B------:R-:W-:Y:S01]  /*d780*/  F2FP.BF16.F32.PACK_AB R10, R141, R158 ;  /* 0x0000009e8d0a723e */ /* 0x000fe200000010ff */
[----:B------:R2:W-:Y:S01]  /*d790*/  MUFU.EX2 R169, R0 ;  /* 0x0000000000a97308 */ /* 0x0005e20000000800 */
[----:B---3--:R-:W-:-:S07]  /*d7a0*/  F2FP.BF16.F32.PACK_AB R11, R211, R157 ;  /* 0x0000009dd30b723e */ /* 0x008fce00000010ff */
[C---:B------:R-:W-:Y:S06]  /*d7b0*/  HMMA.16816.F32.BF16 R72, R8.reuse, R16, R164 ;  /* 0x000000100848723c */ /* 0x040fec00000418a4 */
[----:B------:R-:W-:Y:S01]  /*d7c0*/  HMMA.16816.F32.BF16 R56, R8, R18, R56 ;  /* 0x000000120838723c */ /* 0x000fe20000041838 */
[----:B--2---:R-:W-:Y:S01]  /*d7d0*/  FFMA.FTZ R0, R215, UR19, -R20 ;  /* 0x00000013d7007c23 */ /* 0x004fe20008010814 */
[----:B------:R-:W-:-:S04]  /*d7e0*/  MOV R215, R214 ;  /* 0x000000d600d77202 */ /* 0x000fc80000000f00 */
[C---:B-1----:R-:W-:Y:S01]  /*d7f0*/  HMMA.16816.F32.BF16 R148, R8.reuse, R12, R148 ;  /* 0x0000000c0894723c */ /* 0x042fe20000041894 */
[----:B------:R1:W2:Y:S01]  /*d800*/  MUFU.EX2 R173, R0 ;  /* 0x0000000000ad7308 */ /* 0x0002a20000000800 */
[----:B------:R-:W3:Y:S04]  /*d810*/  LDL.LU R214, [R1+0x40] ;  /* 0x0000400001d67983 */ /* 0x000ee80000300800 */
[----:B------:R-:W-:Y:S01]  /*d820*/  HMMA.16816.F32.BF16 R48, R8, R14, R48 ;  /* 0x0000000e0830723c */ /* 0x000fe20000041830 */
[--C-:B------:R-:W-:Y:S01]  /*d830*/  FFMA.FTZ R42, R42, UR19, -R2.reuse ;  /* 0x000000132a2a7c23 */ /* 0x100fe20008010802 */
[----:B------:R-:W-:-:S04]  /*d840*/  FFMA.FTZ R41, R41, UR19, -R2 ;  /* 0x0000001329297c23 */ /* 0x000fc80008010802 */
[----:B------:R-:W-:Y:S01]  /*d850*/  HMMA.16816.F32.BF16 R84, R8, R28, R84 ;  /* 0x0000001c0854723c */ /* 0x000fe20000041854 */
[----:B-1----:R-:W-:Y:S01]  /*d860*/  FFMA.FTZ R0, R212, UR19, -R20 ;  /* 0x00000013d4007c23 */ /* 0x002fe20008010814 */
[----:B--2---:R-:W-:-:S04]  /*d870*/  F2FP.BF16.F32.PACK_AB R4, R173, R169 ;  /* 0x000000a9ad04723e */ /* 0x004fc800000010ff */
[----:B------:R-:W-:Y:S01]  /*d880*/  HMMA.16816.F32.BF16 R96, R8, R30, R96 ;  /* 0x0000001e0860723c */ /* 0x000fe20000041860 */
        /* <DEDUP_REMOVED lines=13> */
[----:B-1----:R-:W-:Y:S01]  /*d960*/  F2FP.BF16.F32.PACK_AB R7, R210, R212 ;  /* 0x000000d4d207723e */ /* 0x002fe200000010ff */
[----:B------:R-:W-:-:S06]  /*d970*/  FFMA.FTZ R0, R220, UR19, -R2 ;  /* 0x00000013dc007c23 */ /* 0x000fcc0008010802 */
        /* <DEDUP_REMOVED lines=26> */
[----:B------:R-:W-:Y:S01]  /*db20*/  HMMA.16816.F32.BF16 R108, R4, R18, R108 ;  /* 0x00000012046c723c */ /* 0x000fe2000004186c */
[----:B------:R-:W-:-:S02]  /*db30*/  MOV R191, R212 ;  /* 0x000000d400bf7202 */ /* 0x000fc40000000f00 */
[----:B------:R-:W-:-:S03]  /*db40*/  MOV R189, R211 ;  /* 0x000000d300bd7202 */ /* 0x000fc60000000f00 */
[C---:B------:R-:W-:Y:S06]  /*db50*/  HMMA.16816.F32.BF16 R100, R8.reuse, R16, R100 ;  /* 0x000000100864723c */ /* 0x040fec0000041864 */
[----:B------:R-:W-:Y:S01]  /*db60*/  HMMA.16816.F32.BF16 R112, R8, R18, R112 ;  /* 0x000000120870723c */ /* 0x000fe20000041870 */
[----:B---3--:R-:W-:-:S05]  /*db70*/  FFMA.FTZ R46, R214, R27, R231 ;  /* 0x0000001bd62e7223 */ /* 0x008fca00000100e7 */
[C---:B-1----:R-:W-:Y:S06]  /*db80*/  HMMA.16816.F32.BF16 R120, R4.reuse, R12, R120 ;  /* 0x0000000c0478723c */ /* 0x042fec0000041878 */
[----:B------:R-:W-:Y:S01]  /*db90*/  HMMA.16816.F32.BF16 R124, R4, R14, R124 ;  /* 0x0000000e047c723c */ /* 0x000fe2000004187c */
[----:B------:R1:W-:Y:S01]  /*dba0*/  MUFU.EX2 R4, R0 ;  /* 0x0000000000047308 */ /* 0x0003e20000000800 */
[----:B------:R-:W-:Y:S01]  /*dbb0*/  MOV R47, R183 ;  /* 0x000000b7002f7202 */ /* 0x000fe20000000f00 */
[----:B------:R-:W-:Y:S03]  /*dbc0*/  LDSM.16.MT88.4 R16, [R226+0xd000] ;  /* 0x00d00000e210783b */ /* 0x000fe60000004200 */
[C---:B------:R-:W-:Y:S06]  /*dbd0*/  HMMA.16816.F32.BF16 R116, R8.reuse, R12, R116 ;  /* 0x0000000c0874723c */ /* 0x040fec0000041874 */
[----:B------:R-:W-:Y:S01]  /*dbe0*/  HMMA.16816.F32.BF16 R128, R8, R14, R128 ;  /* 0x0000000e0880723c */ /* 0x000fe20000041880 */
[----:B------:R-:W2:Y:S01]  /*dbf0*/  LDSM.16.MT88.4 R12, [R228+0xd000] ;  /* 0x00d00000e40c783b */ /* 0x000ea20000004200 */
[----:B-1----:R-:W-:-:S04]  /*dc00*/  FFMA.FTZ R0, R251, UR19, -R2 ;  /* 0x00000013fb007c23 */ /* 0x002fc80008010802 */
[----:B------:R1:W-:Y:S02]  /*dc10*/  MUFU.EX2 R251, R0 ;  /* 0x0000000000fb7308 */ /* 0x0003e40000000800 */
[----:B-1----:R-:W-:-:S06]  /*dc20*/  FFMA.FTZ R0, R244, UR19, -R2 ;  /* 0x00000013f4007c23 */ /* 0x002fcc0008010802 */
[----:B------:R1:W-:Y:S02]  /*dc30*/  MUFU.EX2 R244, R0 ;  /* 0x0000000000f47308 */ /* 0x0003e40000000800 */
[----:B-1----:R-:W-:-:S06]  /*dc40*/  FFMA.FTZ R0, R221, UR19, -R2 ;  /* 0x00000013dd007c23 */ /* 0x002fcc0008010802 */
[----:B------:R1:W3:Y:S02]  /*dc50*/  MUFU.EX2 R5, R0 ;  /* 0x0000000000057308 */ /* 0x0002e40000000800 */
[----:B-1----:R-:W-:-:S06]  /*dc60*/  FFMA.FTZ R0, R219, UR19, -R3 ;  /* 0x00000013db007c23 */ /* 0x002fcc0008010803 */
[----:B------:R1:W-:Y:S02]  /*dc70*/  MUFU.EX2 R219, R0 ;  /* 0x0000000000db7308 */ /* 0x0003e40000000800 */
[----:B-1----:R-:W-:Y:S02]  /*dc80*/  FFMA.FTZ R0, R213, UR19, -R3 ;  /* 0x00000013d5007c23 */ /* 0x002fe40008010803 */
[----:B------:R-:W4:Y:S04]  /*dc90*/  LDL.LU R213, [R1+0x4c] ;  /* 0x00004c0001d57983 */ /* 0x000f280000300800 */
[----:B------:R-:W2:Y:S01]  /*dca0*/  LDL.LU R143, [R1+0x50] ;  /* 0x00005000018f7983 */ /* 0x000ea20000300800 */
[----:B------:R1:W-:Y:S01]  /*dcb0*/  MUFU.EX2 R220, R0 ;  /* 0x0000000000dc7308 */ /* 0x0003e20000000800 */
[----:B------:R-:W-:-:S02]  /*dcc0*/  FFMA.FTZ R27, R33, UR19, -R2 ;  /* 0x00000013211b7c23 */ /* 0x000fc40008010802 */
[----:B------:R2:W5:Y:S01]  /*dcd0*/  LDL.LU R231, [R1+0xac] ;  /* 0x0000ac0001e77983 */ /* 0x0005620000300800 */
[----:B-1----:R-:W-:-:S04]  /*dce0*/  FFMA.FTZ R0, R245, UR19, -R3 ;  /* 0x00000013f5007c23 */ /* 0x002fc80008010803 */
[----:B------:R1:W-:Y:S02]  /*dcf0*/  MUFU.EX2 R221, R0 ;  /* 0x0000000000dd7308 */ /* 0x0003e40000000800 */
[----:B-1----:R-:W-:-:S06]  /*dd00*/  FFMA.FTZ R0, R222, UR19, -R3 ;  /* 0x00000013de007c23 */ /* 0x002fcc0008010803 */
[----:B------:R1:W-:Y:S02]  /*dd10*/  MUFU.EX2 R222, R0 ;  /* 0x0000000000de7308 */ /* 0x0003e40000000800 */
[----:B-1----:R-:W-:-:S06]  /*dd20*/  FFMA.FTZ R0, R215, UR19, -R20 ;  /* 0x00000013d7007c23 */ /* 0x002fcc0008010814 */
[----:B------:R1:W-:Y:S02]  /*dd30*/  MUFU.EX2 R215, R0 ;  /* 0x0000000000d77308 */ /* 0x0003e40000000800 */
[----:B-1----:R-:W-:-:S06]  /*dd40*/  FFMA.FTZ R0, R217, UR19, -R20 ;  /* 0x00000013d9007c23 */ /* 0x002fcc0008010814 */
[----:B------:R1:W3:Y:S02]  /*dd50*/  MUFU.EX2 R216, R0 ;  /* 0x0000000000d87308 */ /* 0x0002e40000000800 */
[----:B-1----:R-:W-:-:S06]  /*dd60*/  FFMA.FTZ R0, R248, UR19, -R20 ;  /* 0x00000013f8007c23 */ /* 0x002fcc0008010814 */
[----:B------:R1:W-:Y:S02]  /*dd70*/  MUFU.EX2 R217, R0 ;  /* 0x0000000000d97308 */ /* 0x0003e40000000800 */
[----:B-1----:R-:W-:-:S06]  /*dd80*/  FFMA.FTZ R0, R223, UR19, -R20 ;  /* 0x00000013df007c23 */ /* 0x002fcc0008010814 */
[----:B------:R1:W3:Y:S02]  /*dd90*/  MUFU.EX2 R218, R0 ;  /* 0x0000000000da7308 */ /* 0x0002e40000000800 */
[--C-:B-1----:R-:W-:Y:S01]  /*dda0*/  FFMA.FTZ R0, R230, UR19, -R21.reuse ;  /* 0x00000013e6007c23 */ /* 0x102fe20008010815 */
[----:B---3--:R-:W-:Y:S01]  /*ddb0*/  MOV R245, R5 ;  /* 0x0000000500f57202 */ /* 0x008fe20000000f00 */
[----:B------:R1:W5:Y:S04]  /*ddc0*/  LDL.LU R230, [R1+0xa8] ;  /* 0x0000a80001e67983 */ /* 0x0003680000300800 */
[----:B------:R3:W-:Y:S02]  /*ddd0*/  MUFU.EX2 R214, R0 ;  /* 0x0000000000d67308 */ /* 0x0007e40000000800 */
[----:B---3--:R-:W-:Y:S01]  /*dde0*/  FFMA.FTZ R0, R250, UR19, -R21 ;  /* 0x00000013fa007c23 */ /* 0x008fe20008010815 */
[----:B------:R-:W-:-:S02]  /*ddf0*/  MOV R248, R4 ;  /* 0x0000000400f87202 */ /* 0x000fc40000000f00 */
[----:B------:R-:W-:Y:S02]  /*de00*/  F2FP.BF16.F32.PACK_AB R4, R216, R215 ;  /* 0x000000d7d804723e */ /* 0x000fe400000010ff */
[----:B------:R-:W-:Y:S02]  /*de10*/  F2FP.BF16.F32.PACK_AB R6, R218, R217 ;  /* 0x000000d9da06723e */ /* 0x000fe400000010ff */
[----:B------:R-:W-:Y:S02]  /*de20*/  MOV R250, R176 ;  /* 0x000000b000fa7202 */ /* 0x000fe40000000f00 */
[----:B------:R-:W-:Y:S02]  /*de30*/  F2FP.BF16.F32.PACK_AB R8, R251, R248 ;  /* 0x000000f8fb08723e */ /* 0x000fe400000010ff */
[----:B------:R-:W-:Y:S02]  /*de40*/  F2FP.BF16.F32.PACK_AB R9, R220, R219 ;  /* 0x000000dbdc09723e */ /* 0x000fe400000010ff */
[----:B------:R-:W-:-:S02]  /*de50*/  F2FP.BF16.F32.PACK_AB R10, R245, R244 ;  /* 0x000000f4f50a723e */ /* 0x000fc400000010ff */
[----:B------:R-:W-:Y:S02]  /*de60*/  F2FP.BF16.F32.PACK_AB R11, R222, R221 ;  /* 0x000000ddde0b723e */ /* 0x000fe400000010ff */
[----:B------:R-:W-:Y:S02]  /*de70*/  MOV R223, R210 ;  /* 0x000000d200df7202 */ /* 0x000fe40000000f00 */
[----:B------:R-:W-:Y:S01]  /*de80*/  MOV R210, R181 ;  /* 0x000000b500d27202 */ /* 0x000fe20000000f00 */
[----:B----4-:R-:W-:Y:S01]  /*de90*/  FFMA.FTZ R45, R213, R26, R43 ;  /* 0x0000001ad52d7223 */ /* 0x010fe2000001002b */
[----:B------:R-:W-:Y:S01]  /*dea0*/  FFMA.FTZ R43, R240, UR19, -R2 ;  /* 0x00000013f02b7c23 */ /* 0x000fe20008010802 */
[----:B------:R3:W4:Y:S01]  /*deb0*/  MUFU.EX2 R213, R0 ;  /* 0x0000000000d57308 */ /* 0x0007220000000800 */
[----:B------:R-:W-:-:S07]  /*dec0*/  FFMA.FTZ R2, R246, UR19, -R21 ;  /* 0x00000013f6027c23 */ /* 0x000fce0008010815 */
[----:B------:R-:W-:Y:S01]  /*ded0*/  MUFU.EX2 R212, R2 ;  /* 0x0000000200d47308 */ /* 0x000fe20000000800 */
[----:B---3--:R-:W-:-:S07]  /*dee0*/  FFMA.FTZ R0, R249, UR19, -R21 ;  /* 0x00000013f9007c23 */ /* 0x008fce0008010815 */
[----:B------:R-:W3:Y:S01]  /*def0*/  MUFU.EX2 R211, R0 ;  /* 0x0000000000d37308 */ /* 0x000ee20000000800 */
[----:B----4-:R-:W-:Y:S01]  /*df00*/  F2FP.BF16.F32.PACK_AB R5, R213, R214 ;  /* 0x000000d6d505723e */ /* 0x010fe200000010ff */
[----:B------:R-:W-:Y:S01]  /*df10*/  FFMA.FTZ R26, R247, UR19, -R3 ;  /* 0x00000013f71a7c23 */ /* 0x000fe20008010803 */
[----:B------:R-:W-:Y:S02]  /*df20*/  MOV R240, R177 ;  /* 0x000000b100f07202 */ /* 0x000fe40000000f00 */
[----:B------:R-:W-:Y:S02]  /*df30*/  MOV R249, R178 ;  /* 0x000000b200f97202 */ /* 0x000fe40000000f00 */
[----:B------:R-:W-:Y:S02]  /*df40*/  MOV R247, R179 ;  /* 0x000000b300f77202 */ /* 0x000fe40000000f00 */
[----:B---3--:R-:W-:-:S07]  /*df50*/  F2FP.BF16.F32.PACK_AB R7, R212, R211 ;  /* 0x000000d3d407723e */ /* 0x008fce00000010ff */
[-C--:B--2---:R-:W-:Y:S01]  /*df60*/  HMMA.16816.F32.BF16 R176, R4, R12.reuse, R36 ;  /* 0x0000000c04b0723c */ /* 0x084fe20000041824 */
[----:B------:R-:W2:Y:S01]  /*df70*/  LDSM.16.MT88.4 R36, [R227+0xf000] ;  /* 0x00f00000e324783b */ /* 0x000ea20000004200 */
[----:B------:R-:W-:Y:S01]  /*df80*/  MOV R246, R182 ;  /* 0x000000b600f67202 */ /* 0x000fe20000000f00 */
[----:B------:R-:W-:Y:S02]  /*df90*/  FFMA.FTZ R44, R143, R32, R229 ;  /* 0x000000208f2c7223 */ /* 0x000fe400000100e5 */
[----:B------:R1:W5:Y:S01]  /*dfa0*/  LDL.LU R229, [R1+0xa4] ;  /* 0x0000a40001e57983 */ /* 0x0003620000300800 */
[----:B------:R-:W-:Y:S06]  /*dfb0*/  HMMA.16816.F32.BF16 R180, R8, R12, R52 ;  /* 0x0000000c08b4723c */ /* 0x000fec0000041834 */
[----:B--2---:R-:W-:Y:S01]  /*dfc0*/  HMMA.16816.F32.BF16 R52, R4, R38, R124 ;  /* 0x000000260434723c */ /* 0x004fe2000004187c */
[----:B------:R-:W2:Y:S01]  /*dfd0*/  LDL.LU R125, [R1+0x44] ;  /* 0x00004400017d7983 */ /* 0x000ea20000300800 */
[----:B------:R-:W-:Y:S01]  /*dfe0*/  MOV R190, R141 ;  /* 0x0000008d00be7202 */ /* 0x000fe20000000f00 */
[----:B------:R-:W-:Y:S01]  /*dff0*/  FFMA.FTZ R2, R142, UR19, -R3 ;  /* 0x000000138e027c23 */ /* 0x000fe20008010803 */
[----:B------:R-:W-:-:S02]  /*e000*/  MOV R188, R140 ;  /* 0x0000008c00bc7202 */ /* 0x000fc40000000f00 */
[-C--:B------:R-:W-:Y:S06]  /*e010*/  HMMA.16816.F32.BF16 R164, R8, R16.reuse, R72 ;  /* 0x0000001008a4723c */ /* 0x080fec0000041848 */
[C---:B------:R-:W-:Y:S06]  /*e020*/  HMMA.16816.F32.BF16 R64, R4.reuse, R16, R64 ;  /* 0x000000100440723c */ /* 0x040fec0000041840 */
[-C--:B------:R-:W-:Y:S06]  /*e030*/  HMMA.16816.F32.BF16 R60, R4, R18.reuse, R60 ;  /* 0x00000012043c723c */ /* 0x080fec000004183c */
[----:B------:R-:W-:Y:S01]  /*e040*/  HMMA.16816.F32.BF16 R140, R8, R18, R56 ;  /* 0x00000012088c723c */ /* 0x000fe20000041838 */
[----:B------:R-:W3:Y:S01]  /*e050*/  LDSM.16.MT88.4 R16, [R225+0xf000] ;  /* 0x00f00000e110783b */ /* 0x000ee20000004200 */
[--C-:B------:R-:W-:Y:S01]  /*e060*/  FFMA.FTZ R0, R35, UR19, -R3.reuse ;  /* 0x0000001323007c23 */ /* 0x100fe20008010803 */
[----:B------:R-:W-:-:S02]  /*e070*/  FFMA.FTZ R3, R34, UR19, -R3 ;  /* 0x0000001322037c23 */ /* 0x000fc40008010803 */
[----:B------:R-:W-:Y:S01]  /*e080*/  LDSM.16.MT88.4 R32, [R228+0xf000] ;  /* 0x00f00000e420783b */ /* 0x000fe20000004200 */
[-C--:B------:R-:W-:Y:S06]  /*e090*/  HMMA.16816.F32.BF16 R148, R8, R28.reuse, R148 ;  /* 0x0000001c0894723c */ /* 0x080fec0000041894 */
[C---:B------:R-:W-:Y:S06]  /*e0a0*/  HMMA.16816.F32.BF16 R144, R4.reuse, R28, R144 ;  /* 0x0000001c0490723c */ /* 0x040fec0000041890 */
[-C--:B------:R-:W-:Y:S06]  /*e0b0*/  HMMA.16816.F32.BF16 R152, R4, R30.reuse, R152 ;  /* 0x0000001e0498723c */ /* 0x080fec0000041898 */
[----:B------:R-:W-:Y:S01]  /*e0c0*/  HMMA.16816.F32.BF16 R48, R8, R30, R48 ;  /* 0x0000001e0830723c */ /* 0x000fe20000041830 */
[----:B------:R-:W4:Y:S05]  /*e0d0*/  LDSM.16.MT88.4 R28, [R227+0xd000] ;  /* 0x00d00000e31c783b */ /* 0x000f2a0000004200 */
[-C--:B------:R-:W-:Y:S06]  /*e0e0*/  HMMA.16816.F32.BF16 R184, R4, R14.reuse, R184 ;  /* 0x0000000e04b8723c */ /* 0x080fec00000418b8 */
[----:B------:R-:W-:Y:S01]  /*e0f0*/  HMMA.16816.F32.BF16 R56, R8, R14, R68 ;  /* 0x0000000e0838723c */ /* 0x000fe20000041844 */
[----:B------:R-:W1:Y:S05]  /*e100*/  LDSM.16.MT88.4 R12, [R226+0xf000] ;  /* 0x00f00000e20c783b */ /* 0x000e6a0000004200 */
[C---:B---3--:R-:W-:Y:S06]  /*e110*/  HMMA.16816.F32.BF16 R72, R4.reuse, R16, R76 ;  /* 0x000000100448723c */ /* 0x048fec000004184c */
[----:B------:R-:W-:Y:S07]  /*e120*/  HMMA.16816.F32.BF16 R76, R4, R18, R132 ;  /* 0x00000012044c723c */ /* 0x000fee0000041884 */
[----:B------:R-:W-:Y:S01]  /*e130*/  MOV R133, R209 ;  /* 0x000000d100857202 */ /* 0x000fe20000000f00 */
[----:B------:R-:W-:Y:S01]  /*e140*/  HMMA.16816.F32.BF16 R68, R8, R16, R136 ;  /* 0x000000100844723c */ /* 0x000fe20000041888 */
[----:B------:R3:W-:Y:S01]  /*e150*/  MUFU.EX2 R138, R0 ;  /* 0x00000000008a7308 */ /* 0x0007e20000000800 */
[----:B------:R-:W-:-:S02]  /*e160*/  MOV R134, R210 ;  /* 0x000000d200867202 */ /* 0x000fc40000000f00 */
[----:B------:R-:W-:Y:S01]  /*e170*/  MOV R124, R47 ;  /* 0x0000002f007c7202 */ /* 0x000fe20000000f00 */
[----:B---3--:R-:W-:-:S04]  /*e180*/  FFMA.FTZ R0, R133, UR19, -R20 ;  /* 0x0000001385007c23 */ /* 0x008fc80008010814 */
[----:B------:R3:W-:Y:S01]  /*e190*/  MUFU.EX2 R47, R0 ;  /* 0x00000000002f7308 */ /* 0x0007e20000000800 */
[----:B------:R-:W-:Y:S01]  /*e1a0*/  MOV R126, R247 ;  /* 0x000000f7007e7202 */ /* 0x000fe20000000f00 */
[----:B---3--:R-:W-:-:S06]  /*e1b0*/  FFMA.FTZ R0, R134, UR19, -R20 ;  /* 0x0000001386007c23 */ /* 0x008fcc0008010814 */
[----:B------:R3:W1:Y:S01]  /*e1c0*/  MUFU.EX2 R133, R0 ;  /* 0x0000000000857308 */ /* 0x0006620000000800 */
[----:B------:R-:W-:Y:S02]  /*e1d0*/  MOV R247, R249 ;  /* 0x000000f900f77202 */ /* 0x000fe40000000f00 */
[----:B------:R-:W-:Y:S01]  /*e1e0*/  MOV R127, R240 ;  /* 0x000000f0007f7202 */ /* 0x000fe20000000f00 */
[----:B---3--:R-:W-:-:S04]  /*e1f0*/  FFMA.FTZ R0, R242, UR19, -R20 ;  /* 0x00000013f2007c23 */ /* 0x008fc80008010814 */
[----:B------:R3:W-:Y:S01]  /*e200*/  MUFU.EX2 R134, R0 ;  /* 0x0000000000867308 */ /* 0x0007e20000000800 */
[----:B------:R-:W-:Y:S01]  /*e210*/  MOV R240, R189 ;  /* 0x000000bd00f07202 */ /* 0x000fe20000000f00 */
[----:B----4-:R-:W-:Y:S01]  /*e220*/  HMMA.16816.F32.BF16 R192, R4, R28, R192 ;  /* 0x0000001c04c0723c */ /* 0x010fe200000418c0 */
[----:B------:R-:W-:Y:S02]  /*e230*/  MOV R249, R190 ;  /* 0x000000be00f97202 */ /* 0x000fe40000000f00 */
[----:B------:R-:W-:-:S03]  /*e240*/  MOV R189, R156 ;  /* 0x0000009c00bd7202 */ /* 0x000fc60000000f00 */
[----:B------:R-:W-:Y:S01]  /*e250*/  MUFU.EX2 R209, R43 ;  /* 0x0000002b00d17308 */ /* 0x000fe20000000800 */
[----:B---3--:R-:W-:-:S07]  /*e260*/  FFMA.FTZ R0, R241, UR19, -R20 ;  /* 0x00000013f1007c23 */ /* 0x008fce0008010814 */
[----:B------:R3:W4:Y:S01]  /*e270*/  MUFU.EX2 R132, R0 ;  /* 0x0000000000847308 */ /* 0x0007220000000800 */
[----:B------:R-:W-:Y:S01]  /*e280*/  HMMA.16816.F32.BF16 R200, R4, R30, R200 ;  /* 0x0000001e04c8723c */ /* 0x000fe200000418c8 */
[----:B------:R-:W-:-:S05]  /*e290*/  MOV R190, R157 ;  /* 0x0000009d00be7202 */ /* 0x000fca0000000f00 */
[----:B-1----:R-:W-:Y:S01]  /*e2a0*/  HMMA.16816.F32.BF16 R88, R4, R12, R88 ;  /* 0x0000000c0458723c */ /* 0x002fe20000041858 */
[----:B---3--:R-:W-:Y:S01]  /*e2b0*/  FFMA.FTZ R0, R250, UR19, -R21 ;  /* 0x00000013fa007c23 */ /* 0x008fe20008010815 */
[----:B------:R-:W-:-:S04]  /*e2c0*/  MOV R250, R188 ;  /* 0x000000bc00fa7202 */ /* 0x000fc80000000f00 */
[----:B------:R-:W-:Y:S01]  /*e2d0*/  HMMA.16816.F32.BF16 R92, R4, R14, R92 ;  /* 0x0000000e045c723c */ /* 0x000fe2000004185c */
[----:B------:R-:W-:Y:S01]  /*e2e0*/  MOV R188, R191 ;  /* 0x000000bf00bc7202 */ /* 0x000fe20000000f00 */
[----:B------:R1:W-:Y:S01]  /*e2f0*/  MUFU.EX2 R43, R0 ;  /* 0x00000000002b7308 */ /* 0x0003e20000000800 */
[----:B------:R-:W-:-:S03]  /*e300*/  MOV R191, R158 ;  /* 0x0000009e00bf7202 */ /* 0x000fc60000000f00 */
[C---:B------:R-:W-:Y:S06]  /*e310*/  HMMA.16816.F32.BF16 R104, R4.reuse, R32, R104 ;  /* 0x000000200468723c */ /* 0x040fec0000041868 */
[C---:B------:R-:W-:Y:S01]  /*e320*/  HMMA.16816.F32.BF16 R108, R4.reuse, R34, R108 ;  /* 0x00000022046c723c */ /* 0x040fe2000004186c */
[----:B------:R3:W-:Y:S05]  /*e330*/  MUFU.EX2 R210, R27 ;  /* 0x0000001b00d27308 */ /* 0x0007ea0000000800 */
[----:B------:R-:W-:Y:S01]  /*e340*/  HMMA.16816.F32.BF16 R120, R4, R36, R120 ;  /* 0x000000240478723c */ /* 0x000fe20000041878 */
[----:B-1----:R-:W-:-:S02]  /*e350*/  FFMA.FTZ R0, R159, UR19, -R21 ;  /* 0x000000139f007c23 */ /* 0x002fc40008010815 */
[----:B------:R-:W1:Y:S04]  /*e360*/  LDSM.16.MT88.4 R156, [R225+0xd800] ;  /* 0x00d80000e19c783b */ /* 0x000e680000004200 */
[----:B------:R-:W-:Y:S01]  /*e370*/  FADD.FTZ R4, R126, R46 ;  /* 0x0000002e7e047221 */ /* 0x000fe20000010000 */
[----:B------:R-:W-:Y:S03]  /*e380*/  MUFU.EX2 R208, R41 ;  /* 0x0000002900d07308 */ /* 0x000fe60000000800 */
[----:B---3--:R-:W-:Y:S02]  /*e390*/  FADD.FTZ R27, R25, R4 ;  /* 0x00000004191b7221 */ /* 0x008fe40000010000 */
[----:B------:R-:W3:Y:S03]  /*e3a0*/  LDSM.16.MT88.4 R4, [R227+0xf800] ;  /* 0x00f80000e304783b */ /* 0x000ee60000004200 */
[----:B------:R4:W2:Y:S08]  /*e3b0*/  MUFU.EX2 R41, R0 ;  /* 0x0000000000297308 */ /* 0x0008b00000000800 */
[----:B------:R1:W-:Y:S01]  /*e3c0*/  MUFU.EX2 R137, R2 ;  /* 0x0000000200897308 */ /* 0x0003e20000000800 */
[----:B----4-:R-:W-:-:S07]  /*e3d0*/  FFMA.FTZ R0, R124, UR19, -R21 ;  /* 0x000000137c007c23 */ /* 0x010fce0008010815 */
[----:B------:R-:W-:Y:S01]  /*e3e0*/  MUFU.EX2 R139, R42 ;  /* 0x0000002a008b7308 */ /* 0x000fe20000000800 */
[----:B-1----:R-:W-:-:S07]  /*e3f0*/  FFMA.FTZ R2, R243, UR19, -R21 ;  /* 0x00000013f3027c23 */ /* 0x002fce0008010815 */
[----:B------:R-:W-:Y:S01]  /*e400*/  MUFU.EX2 R42, R0 ;  /* 0x00000000002a7308 */ /* 0x000fe20000000800 */
[C---:B------:R-:W-:Y:S07]  /*e410*/  HMMA.16816.F32.BF16 R116, R8.reuse, R36, R116 ;  /* 0x000000240874723c */ /* 0x040fee0000041874 */
[----:B------:R-:W-:Y:S08]  /*e420*/  MUFU.EX2 R135, R26 ;  /* 0x0000001a00877308 */ /* 0x000ff00000000800 */
[----:B------:R1:W-:Y:S01]  /*e430*/  MUFU.EX2 R136, R3 ;  /* 0x0000000300887308 */ /* 0x0003e20000000800 */
[----:B------:R-:W-:Y:S01]  /*e440*/  HMMA.16816.F32.BF16 R196, R8, R28, R196 ;  /* 0x0000001c08c4723c */ /* 0x000fe200000418c4 */
[----:B------:R-:W-:-:S02]  /*e450*/  F2FP.BF16.F32.PACK_AB R124, R133, R47 ;  /* 0x0000002f857c723e */ /* 0x000fc400000010ff */
[----:B------:R-:W-:-:S03]  /*e460*/  F2FP.BF16.F32.PACK_AB R126, R132, R134 ;  /* 0x00000086847e723e */ /* 0x000fc600000010ff */
[C---:B------:R-:W-:Y:S06]  /*e470*/  HMMA.16816.F32.BF16 R84, R8.reuse, R12, R84 ;  /* 0x0000000c0854723c */ /* 0x040fec0000041854 */
[----:B------:R-:W-:Y:S01]  /*e480*/  HMMA.16816.F32.BF16 R100, R8, R32, R100 ;  /* 0x000000200864723c */ /* 0x000fe20000041864 */
[----:B-1----:R-:W-:-:S05]  /*e490*/  FADD.FTZ R3, R127, R45 ;  /* 0x0000002d7f037221 */ /* 0x002fca0000010000 */
[C---:B------:R-:W-:Y:S06]  /*e4a0*/  HMMA.16816.F32.BF16 R28, R8.reuse, R30, R204 ;  /* 0x0000001e081c723c */ /* 0x040fec00000418cc */
[----:B------:R-:W-:Y:S01]  /*e4b0*/  HMMA.16816.F32.BF16 R16, R8, R18, R80 ;  /* 0x000000120810723c */ /* 0x000fe20000041850 */
[----:B--2---:R-:W-:-:S05]  /*e4c0*/  FFMA.FTZ R0, R125, R40, R224 ;  /* 0x000000287d007223 */ /* 0x004fca00000100e0 */
[----:B------:R-:W-:Y:S01]  /*e4d0*/  HMMA.16816.F32.BF16 R12, R8, R14, R96 ;  /* 0x0000000e080c723c */ /* 0x000fe20000041860 */
[----:B------:R-:W1:Y:S01]  /*e4e0*/  MUFU.EX2 R40, R2 ;  /* 0x0000000200287308 */ /* 0x000e620000000800 */
[----:B------:R-:W-:-:S04]  /*e4f0*/  F2FP.BF16.F32.PACK_AB R125, R41, R43 ;  /* 0x0000002b297d723e */ /* 0x000fc800000010ff */
[C---:B------:R-:W-:Y:S01]  /*e500*/  HMMA.16816.F32.BF16 R32, R8.reuse, R34, R112 ;  /* 0x000000220820723c */ /* 0x040fe20000041870 */
[----:B------:R-:W-:Y:S01]  /*e510*/  FADD.FTZ R0, R246, R0 ;  /* 0x00000000f6007221 */ /* 0x000fe20000010000 */
[----:B------:R-:W-:Y:S01]  /*e520*/  FADD.FTZ R26, R24, R3 ;  /* 0x00000003181a7221 */ /* 0x000fe20000010000 */
[----:B------:R-:W-:Y:S01]  /*e530*/  MOV R36, R169 ;  /* 0x000000a900247202 */ /* 0x000fe20000000f00 */
[----:B------:R-:W-:Y:S02]  /*e540*/  LDSM.16.MT88.4 R204, [R227+0xd800] ;  /* 0x00d80000e3cc783b */ /* 0x000fe40000004200 */
[----:B------:R-:W-:Y:S01]  /*e550*/  HMMA.16816.F32.BF16 R8, R8, R38, R128 ;  /* 0x000000260808723c */ /* 0x000fe20000041880 */
[----:B------:R-:W-:Y:S01]  /*e560*/  MOV R37, R168 ;  /* 0x000000a800257202 */ /* 0x000fe20000000f00 */
[----:B------:R-:W-:Y:S01]  /*e570*/  LDSM.16.MT88.4 R80, [R225+0xf800] ;  /* 0x00f80000e150783b */ /* 0x000fe20000004200 */
[----:B-1----:R-:W-:Y:S01]  /*e580*/  F2FP.BF16.F32.PACK_AB R127, R40, R42 ;  /* 0x0000002a287f723e */ /* 0x002fe200000010ff */
[----:B------:R-:W-:-:S03]  /*e590*/  FADD.FTZ R2, R247, R44 ;  /* 0x0000002cf7027221 */ /* 0x000fc60000010000 */
[----:B------:R-:W-:Y:S01]  /*e5a0*/  F2FP.BF16.F32.PACK_AB R128, R139, R209 ;  /* 0x000000d18b80723e */ /* 0x000fe200000010ff */
[----:B------:R-:W-:Y:S01]  /*e5b0*/  LDSM.16.MT88.4 R96, [R226+0xf800] ;  /* 0x00f80000e260783b */ /* 0x000fe20000004200 */
[----:B------:R-:W-:Y:S02]  /*e5c0*/  F2FP.BF16.F32.PACK_AB R129, R137, R135 ;  /* 0x000000878981723e */ /* 0x000fe400000010ff */
[----:B------:R-:W-:Y:S01]  /*e5d0*/  F2FP.BF16.F32.PACK_AB R130, R210, R208 ;  /* 0x000000d0d282723e */ /* 0x000fe200000010ff */
[----:B------:R-:W-:Y:S01]  /*e5e0*/  LDSM.16.MT88.4 R112, [R228+0xf800] ;  /* 0x00f80000e470783b */ /* 0x000fe20000004200 */
[----:B------:R-:W-:Y:S01]  /*e5f0*/  F2FP.BF16.F32.PACK_AB R131, R136, R138 ;  /* 0x0000008a8883723e */ /* 0x000fe200000010ff */
[----:B------:R-:W-:Y:S01]  /*e600*/  FADD.FTZ R21, R23, R2 ;  /* 0x0000000217157221 */ /* 0x000fe20000010000 */
[----:B------:R-:W-:Y:S01]  /*e610*/  MOV R3, R163 ;  /* 0x000000a300037202 */ /* 0x000fe20000000f00 */
[----:B------:R-:W-:Y:S01]  /*e620*/  FADD.FTZ R20, R22, R0 ;  /* 0x0000000016147221 */ /* 0x000fe20000010000 */
[----:B------:R-:W-:Y:S01]  /*e630*/  HMMA.16816.F32.BF16 R144, R124, R156, R144 ;  /* 0x0000009c7c90723c */ /* 0x000fe20000041890 */
[----:B------:R-:W-:Y:S01]  /*e640*/  MOV R2, R162 ;  /* 0x000000a200027202 */ /* 0x000fe20000000f00 */
[----:B------:R1:W5:Y:S01]  /*e650*/  LDL.LU R224, [R1+0xa0] ;  /* 0x0000a00001e07983 */ /* 0x0003620000300800 */
[----:B------:R-:W-:-:S03]  /*e660*/  MOV R0, R161 ;  /* 0x000000a100007202 */ /* 0x000fc60000000f00 */
[----:B------:R-:W-:Y:S01]  /*e670*/  HMMA.16816.F32.BF16 R148, R128, R156, R148 ;  /* 0x0000009c8094723c */ /* 0x000fe20000041894 */
[----:B------:R-:W-:Y:S01]  /*e680*/  MOV R38, R171 ;  /* 0x000000ab00267202 */ /* 0x000fe20000000f00 */
[----:B------:R-:W-:-:S04]  /*e690*/  FADD.FTZ R3, R3, R27 ;  /* 0x0000001b03037221 */ /* 0x000fc80000010000 */
[-C--:B------:R-:W-:Y:S01]  /*e6a0*/  HMMA.16816.F32.BF16 R152, R124, R158.reuse, R152 ;  /* 0x0000009e7c98723c */ /* 0x080fe20000041898 */
[----:B------:R-:W-:Y:S01]  /*e6b0*/  MOV R39, R170 ;  /* 0x000000aa00277202 */ /* 0x000fe20000000f00 */
[----:B------:R-:W-:Y:S01]  /*e6c0*/  FADD.FTZ R2, R2, R26 ;  /* 0x0000001a02027221 */ /* 0x000fe20000010000 */
[----:B------:R-:W-:Y:S01]  /*e6d0*/  MOV R44, R175 ;  /* 0x000000af002c7202 */ /* 0x000fe20000000f00 */
[----:B------:R1:W5:Y:S02]  /*e6e0*/  LDL.LU R25, [R1+0x9c] ;  /* 0x00009c0001197983 */ /* 0x0003640000300800 */
[----:B------:R-:W-:Y:S01]  /*e6f0*/  HMMA.16816.F32.BF16 R156, R128, R158, R48 ;  /* 0x0000009e809c723c */ /* 0x000fe20000041830 */
[----:B------:R-:W-:Y:S01]  /*e700*/  FADD.FTZ R0, R0, R21 ;  /* 0x0000001500007221 */ /* 0x000fe20000010000 */
[----:B------:R-:W-:Y:S01]  /*e710*/  MOV R45, R174 ;  /* 0x000000ae002d7202 */ /* 0x000fe20000000f00 */
[----:B------:R-:W-:-:S03]  /*e720*/  FADD.FTZ R3, R38, R3 ;  /* 0x0000000326037221 */ /* 0x000fc60000010000 */
[----:B---3--:R-:W-:Y:S01]  /*e730*/  HMMA.16816.F32.BF16 R120, R124, R4, R120 ;  /* 0x000000047c78723c */ /* 0x008fe20000041878 */
[----:B------:R-:W-:Y:S01]  /*e740*/  MOV R51, R160 ;  /* 0x000000a000337202 */ /* 0x000fe20000000f00 */
[----:B------:R-:W-:Y:S01]  /*e750*/  FADD.FTZ R2, R39, R2 ;  /* 0x0000000227027221 */ /* 0x000fe20000010000 */
[----:B------:R-:W-:-:S03]  /*e760*/  MOV R46, R173 ;  /* 0x000000ad002e7202 */ /* 0x000fc60000000f00 */
[----:B------:R-:W-:Y:S01]  /*e770*/  HMMA.16816.F32.BF16 R116, R128, R4, R116 ;  /* 0x000000048074723c */ /* 0x000fe20000041874 */
[----:B------:R-:W-:Y:S01]  /*e780*/  MOV R243, R172 ;  /* 0x000000ac00f37202 */ /* 0x000fe20000000f00 */
[----:B------:R-:W-:Y:S01]  /*e790*/  FADD.FTZ R0, R36, R0 ;  /* 0x0000000024007221 */ /* 0x000fe20000010000 */
[----:B------:R-:W-:Y:S01]  /*e7a0*/  MOV R241, R191 ;  /* 0x000000bf00f17202 */ /* 0x000fe20000000f00 */
[----:B------:R-:W-:Y:S01]  /*e7b0*/  FADD.FTZ R3, R44, R3 ;  /* 0x000000032c037221 */ /* 0x000fe20000010000 */
[----:B------:R-:W-:Y:S01]  /*e7c0*/  MOV R242, R190 ;  /* 0x000000be00f27202 */ /* 0x000fe20000000f00 */
[----:B------:R1:W5:Y:S01]  /*e7d0*/  LDL.LU R24, [R1+0x98] ;  /* 0x0000980001187983 */ /* 0x0003620000300800 */
[----:B------:R-:W-:Y:S01]  /*e7e0*/  FADD.FTZ R4, R51, R20 ;  /* 0x0000001433047221 */ /* 0x000fe20000010000 */
[----:B------:R-:W-:Y:S01]  /*e7f0*/  MOV R247, R189 ;  /* 0x000000bd00f77202 */ /* 0x000fe20000000f00 */
[----:B------:R-:W-:Y:S01]  /*e800*/  FADD.FTZ R2, R45, R2 ;  /* 0x000000022d027221 */ /* 0x000fe20000010000 */
[----:B------:R-:W-:Y:S01]  /*e810*/  MOV R246, R188 ;  /* 0x000000bc00f67202 */ /* 0x000fe20000000f00 */
[----:B------:R-:W-:Y:S01]  /*e820*/  FADD.FTZ R4, R37, R4 ;  /* 0x0000000425047221 */ /* 0x000fe20000010000 */
[----:B------:R-:W-:Y:S01]  /*e830*/  FADD.FTZ R0, R46, R0 ;  /* 0x000000002e007221 */ /* 0x000fe20000010000 */
[----:B------:R-:W-:Y:S01]  /*e840*/  FADD.FTZ R5, R241, R3 ;  /* 0x00000003f1057221 */ /* 0x000fe20000010000 */
[----:B------:R-:W2:Y:S01]  /*e850*/  LDSM.16.MT88.4 R172, [R226+0xd800] ;  /* 0x00d80000e2ac783b */ /* 0x000ea20000004200 */
        /* <DEDUP_REMOVED lines=42> */
[----:B------:R1:W5:Y:S04]  /*eb00*/  LDL.LU R22, [R1+0x90] ;  /* 0x0000900001167983 */ /* 0x0003680000300800 */
[----:B------:R1:W-:Y:S04]  /*eb10*/  STL [R1+0x40], R4 ;  /* 0x0000400401007387 */ /* 0x0003e80000100800 */
[----:B------:R1:W-:Y:S04]  /*eb20*/  STL [R1+0x4c], R3 ;  /* 0x00004c0301007387 */ /* 0x0003e80000100800 */
[----:B------:R1:W-:Y:S04]  /*eb30*/  STL [R1+0x50], R2 ;  /* 0x0000500201007387 */ /* 0x0003e80000100800 */
[----:B------:R1:W-:Y:S01]  /*eb40*/  STL [R1+0x44], R0 ;  /* 0x0000440001007387 */ /* 0x0003e20000100800 */
[----:B--2---:R-:W-:Y:S01]  /*eb50*/  HMMA.16816.F32.BF16 R160, R124, R172, R64 ;  /* 0x000000ac7ca0723c */ /* 0x004fe20000041840 */
[----:B------:R-:W-:-:S05]  /*eb60*/  MOV R137, R239 ;  /* 0x000000ef00897202 */ /* 0x000fca0000000f00 */
[----:B------:R-:W-:Y:S01]  /*eb70*/  HMMA.16816.F32.BF16 R168, R124, R174, R60 ;  /* 0x000000ae7ca8723c */ /* 0x000fe2000004183c */
[----:B------:R-:W-:-:S05]  /*eb80*/  MOV R138, R252 ;  /* 0x000000fc008a7202 */ /* 0x000fca0000000f00 */
[----:B---3--:R-:W-:Y:S01]  /*eb90*/  HMMA.16816.F32.BF16 R176, R124, R188, R176 ;  /* 0x000000bc7cb0723c */ /* 0x008fe200000418b0 */
[----:B------:R-:W-:-:S05]  /*eba0*/  MOV R135, R237 ;  /* 0x000000ed00877202 */ /* 0x000fca0000000f00 */
        /* <DEDUP_REMOVED lines=36> */
[----:B------:R-:W4:Y:S01]  /*edf0*/  @!P2 LDC.64 R8, c[0x0][0x220] ;  /* 0x00008800ff08ab82 */ /* 0x000f220000000a00 */
[----:B------:R-:W-:Y:S01]  /*ee00*/  UIMAD UR4, UR28, UR7, UR4 ;  /* 0x000000071c0472a4 */ /* 0x000fe2000f8e0204 */
[----:B------:R-:W-:Y:S02]  /*ee10*/  IMAD.U32 R2, RZ, RZ, UR10 ;  /* 0x0000000aff027e24 */ /* 0x000fe4000f8e00ff */
[----:B------:R-:W-:Y:S01]  /*ee20*/  IMAD.U32 R3, RZ, RZ, UR11 ;  /* 0x0000000bff037e24 */ /* 0x000fe2000f8e00ff */
[----:B------:R-:W-:-:S03]  /*ee30*/  UIADD3 UR4, UR11, UR4, URZ ;  /* 0x000000040b047290 */ /* 0x000fc6000fffe03f */
[----:B------:R-:W4:Y:S03]  /*ee40*/  @!P3 LDC.64 R10, c[0x0][0x220] ;  /* 0x00008800ff0abb82 */ /* 0x000f260000000a00 */
[----:B------:R-:W-:-:S05]  /*ee50*/  IMAD.U32 R3, RZ, RZ, UR4 ;  /* 0x00000004ff037e24 */ /* 0x000fca000f8e00ff */
[----:B------:R-:W4:Y:S01]  /*ee60*/  @!P3 LDC.64 R14, c[0x0][0x220] ;  /* 0x00008800ff0ebb82 */ /* 0x000f220000000a00 */
[----:B------:R-:W-:Y:S07]  /*ee70*/  @P3 STS.128 [R236+0xc000], RZ ;  /* 0x00c000ffec003388 */ /* 0x000fee0000000c00 */
[----:B------:R-:W4:Y:S08]  /*ee80*/  @!P2 LDC.64 R12, c[0x0][0x220] ;  /* 0x00008800ff0cab82 */ /* 0x000f300000000a00 */
[----:B------:R-:W4:Y:S08]  /*ee90*/  @!P2 LDC.64 R16, c[0x0][0x220] ;  /* 0x00008800ff10ab82 */ /* 0x000f300000000a00 */
[----:B------:R-:W4:Y:S08]  /*eea0*/  @!P3 LDC.64 R18, c[0x0][0x220] ;  /* 0x00008800ff12bb82 */ /* 0x000f300000000a00 */
[----:B------:R-:W4:Y:S01]  /*eeb0*/  @!P2 LDC.64 R20, c[0x0][0x220] ;  /* 0x00008800ff14ab82 */ /* 0x000f220000000a00 */
        /* <DEDUP_REMOVED lines=12> */
[----:B------:R-:W-:Y:S01]  /*ef80*/  IADD3.X R5, R3, UR22, RZ, P1, !PT ;  /* 0x0000001603057c10 */ /* 0x000fe20008ffe4ff */
[----:B------:R-:W-:Y:S01]  /*ef90*/  @P2 STS.128 [R236+0xe000], RZ ;  /* 0x00e000ffec002388 */ /* 0x000fe20000000c00 */
[C---:B------:R-:W-:Y:S02]  /*efa0*/  IADD3 R0, P4, R2.reuse, UR23, RZ ;  /* 0x0000001702007c10 */ /* 0x040fe4000ff9e0ff */
[----:B------:R-:W-:Y:S01]  /*efb0*/  @!P3 LEA.HI.X R11, R2, R11, R5, 0x1, P0 ;  /* 0x0000000b020bb211 */ /* 0x000fe200000f0c05 */
[----:B------:R-:W-:Y:S01]  /*efc0*/  @!PT LDS RZ, [RZ] ;  /* 0x00000000fffff984 */ /* 0x000fe20000000800 */
[----:B------:R-:W-:Y:S01]  /*efd0*/  @!PT LDS RZ, [RZ] ;  /* 0x00000000fffff984 */ /* 0x000fe20000000800 */
[----:B------:R-:W-:Y:S01]  /*efe0*/  @!PT LDS RZ, [RZ] ;  /* 0x00000000fffff984 */ /* 0x000fe20000000800 */
[----:B------:R2:W-:Y:S01]  /*eff0*/  @!P2 LDGSTS.E.BYPASS.LTC128B.128 [R236+0xe000], desc[UR20][R8.64+0x80] ;  /* 0x0e00008008ecafae */ /* 0x0005e2000b901d54 */
[----:B------:R-:W-:Y:S02]  /*f000*/  @!P3 LEA R14, P1, R0, R14, 0x1 ;  /* 0x0000000e000eb211 */ /* 0x000fe400078208ff */
[----:B------:R-:W-:Y:S01]  /*f010*/  IADD3.X R4, R5, UR22, RZ, P4, !PT ;  /* 0x0000001605047c10 */ /* 0x000fe2000a7fe4ff */
[----:B------:R-:W-:Y:S01]  /*f020*/  @P3 STS.128 [R236+0xc800], RZ ;  /* 0x00c800ffec003388 */ /* 0x000fe20000000c00 */
[----:B------:R-:W-:-:S02]  /*f030*/  @!P2 LEA R12, P0, R2, R12, 0x1 ;  /* 0x0000000c020ca211 */ /* 0x000fc400078008ff */
[C---:B------:R-:W-:Y:S01]  /*f040*/  IADD3 R3, P5, R0.reuse, UR23, RZ ;  /* 0x0000001700037c10 */ /* 0x040fe2000ffbe0ff */
[----:B------:R-:W-:Y:S01]  /*f050*/  @!PT LDS RZ, [RZ] ;  /* 0x00000000fffff984 */ /* 0x000fe20000000800 */
[----:B------:R-:W-:Y:S01]  /*f060*/  @!PT LDS RZ, [RZ] ;  /* 0x00000000fffff984 */ /* 0x000fe20000000800 */
[----:B------:R-:W-:Y:S01]  /*f070*/  @!PT LDS RZ, [RZ] ;  /* 0x00000000fffff984 */ /* 0x000fe20000000800 */
[----:B------:R-:W-:Y:S01]  /*f080*/  @!P3 LDGSTS.E.BYPASS.LTC128B.128 [R236+0xc800], desc[UR20][R10.64] ;  /* 0x0c8000000aecbfae */ /* 0x000fe2000b901d54 */
[----:B------:R-:W-:Y:S02]  /*f090*/  @!P3 LEA.HI.X R15, R0, R15, R4, 0x1, P1 ;  /* 0x0000000f000fb211 */ /* 0x000fe400008f0c04 */
[----:B------:R-:W-:Y:S01]  /*f0a0*/  @!P2 LEA.HI.X R13, R2, R13, R5, 0x1, P0 ;  /* 0x0000000d020da211 */ /* 0x000fe200000f0c05 */
[----:B------:R-:W-:Y:S01]  /*f0b0*/  @P2 STS.128 [R236+0xe800], RZ ;  /* 0x00e800ffec002388 */ /* 0x000fe20000000c00 */
[----:B------:R-:W-:Y:S02]  /*f0c0*/  IADD3.X R5, R4, UR22, RZ, P5, !PT ;  /* 0x0000001604057c10 */ /* 0x000fe4000affe4ff */
[----:B------:R-:W-:Y:S01]  /*f0d0*/  @!P2 LEA R2, P0, R3, R20, 0x1 ;  /* 0x000000140302a211 */ /* 0x000fe200078008ff */
        /* <DEDUP_REMOVED lines=31> */
[----:B------:R-:W-:Y:S04]  /*f2d0*/  LDSM.16.M88.4 R44, [R224+0x9000] ;  /* 0x00900000e02c783b */ /* 0x000fe80000000200 */
[----:B------:R-:W-:Y:S04]  /*f2e0*/  LDSM.16.M88.4 R40, [R224+0x9800] ;  /* 0x00980000e028783b */ /* 0x000fe80000000200 */
[----:B-1----:R-:W1:Y:S04]  /*f2f0*/  LDSM.16.M88.4 R8, [R232+0x2000] ;  /* 0x00200000e808783b */ /* 0x002e680000000200 */
[----:B------:R-:W-:Y:S04]  /*f300*/  LDSM.16.M88.4 R36, [R231] ;  /* 0x00000000e724783b */ /* 0x000fe80000000200 */
[----:B------:R-:W3:Y:S04]  /*f310*/  LDSM.16.M88.4 R4, [R233+0x2000] ;  /* 0x00200000e904783b */ /* 0x000ee80000000200 */
[----:B------:R-:W4:Y:S04]  /*f320*/  LDSM.16.M88.4 R32, [R231+0x800] ;  /* 0x00080000e720783b */ /* 0x000f280000000200 */
[----:B------:R-:W2:Y:S04]  /*f330*/  LDSM.16.M88.4 R28, [R231+0x1000] ;  /* 0x00100000e71c783b */ /* 0x000ea80000000200 */
[----:B------:R-:W2:Y:S04]  /*f340*/  LDSM.16.M88.4 R16, [R231+0x1800] ;  /* 0x00180000e710783b */ /* 0x000ea80000000200 */
[----:B------:R-:W2:Y:S04]  /*f350*/  LDSM.16.M88.4 R12, [R232] ;  /* 0x00000000e80c783b */ /* 0x000ea80000000200 */
        /* <DEDUP_REMOVED lines=9> */
[C---:B---3--:R-:W-:Y:S06]  /*f3f0*/  HMMA.16816.F32.BF16 R208, R4.reuse, R36, R208 ;  /* 0x0000002404d0723c */ /* 0x048fec00000418d0 */
[C---:B----4-:R-:W-:Y:S06]  /*f400*/  HMMA.16816.F32.BF16 R212, R4.reuse, R32, R136 ;  /* 0x0000002004d4723c */ /* 0x050fec0000041888 */
[C---:B--2---:R-:W-:Y:S06]  /*f410*/  HMMA.16816.F32.BF16 R240, R4.reuse, R28, R64 ;  /* 0x0000001c04f0723c */ /* 0x044fec0000041840 */
[C---:B------:R-:W-:Y:S06]  /*f420*/  HMMA.16816.F32.BF16 R216, R4.reuse, R16, R56 ;  /* 0x0000001004d8723c */ /* 0x040fec0000041838 */
        /* <DEDUP_REMOVED lines=22> */
[----:B------:R-:W-:Y:S05]  /*f590*/  LDSM.16.M88.4 R28, [R230+0x8800] ;  /* 0x00880000e61c783b */ /* 0x000fea0000000200 */
[----:B------:R-:W-:Y:S01]  /*f5a0*/  HMMA.16816.F32.BF16 R36, R4, R18, R12 ;  /* 0x000000120424723c */ /* 0x000fe2000004180c */
[----:B------:R-:W2:Y:S04]  /*f5b0*/  LDSM.16.M88.4 R4, [R235+0x2000] ;  /* 0x00200000eb04783b */ /* 0x000ea80000000200 */
[----:B------:R-:W3:Y:S04]  /*f5c0*/  LDSM.16.M88.4 R12, [R230+0x9800] ;  /* 0x00980000e60c783b */ /* 0x000ee80000000200 */
[----:B------:R-:W4:Y:S01]  /*f5d0*/  LDSM.16.M88.4 R16, [R230+0x9000] ;  /* 0x00900000e610783b */ /* 0x000f220000000200 */
[C---:B-1----:R-:W-:Y:S06]  /*f5e0*/  HMMA.16816.F32.BF16 R64, R8.reuse, R32, R64 ;  /* 0x000000200840723c */ /* 0x042fec0000041840 */
[----:B------:R-:W-:Y:S06]  /*f5f0*/  HMMA.16816.F32.BF16 R60, R8, R34, R48 ;  /* 0x00000022083c723c */ /* 0x000fec0000041830 */
[C---:B--2---:R-:W-:Y:S06]  /*f600*/  HMMA.16816.F32.BF16 R208, R4.reuse, R32, R208 ;  /* 0x0000002004d0723c */ /* 0x044fec00000418d0 */
[C---:B---3--:R-:W-:Y:S06]  /*f610*/  HMMA.16816.F32.BF16 R216, R4.reuse, R12, R216 ;  /* 0x0000000c04d8723c */ /* 0x048fec00000418d8 */
[C---:B------:R-:W-:Y:S06]  /*f620*/  HMMA.16816.F32.BF16 R212, R4.reuse, R28, R212 ;  /* 0x0000001c04d4723c */ /* 0x040fec00000418d4 */
[C---:B----4-:R-:W-:Y:S06]  /*f630*/  HMMA.16816.F32.BF16 R240, R4.reuse, R16, R240 ;  /* 0x0000001004f0723c */ /* 0x050fec00000418f0 */
[C---:B------:R-:W-:Y:S01]  /*f640*/  HMMA.16816.F32.BF16 R140, R4.reuse, R34, R140 ;  /* 0x00000022048c723c */ /* 0x040fe2000004188c */
[----:B------:R-:W-:Y:S05]  /*f650*/  LDSM.16.M88.4 R32, [R229] ;  /* 0x00000000e520783b */ /* 0x000fea0000000200 */
[----:B------:R-:W-:Y:S01]  /*f660*/  MOV R20, R216 ;  /* 0x000000d800147202 */ /* 0x000fe20000000f00 */
[----:B------:R-:W-:Y:S01]  /*f670*/  IMAD.MOV.U32 R3, RZ, RZ, R217 ;  /* 0x000000ffff037224 */ /* 0x000fe200078e00d9 */
[----:B------:R-:W-:Y:S01]  /*f680*/  HMMA.16816.F32.BF16 R248, R4, R18, R248 ;  /* 0x0000001204f8723c */ /* 0x000fe200000418f8 */
[----:B------:R-:W-:-:S02]  /*f690*/  IMAD.MOV.U32 R2, RZ, RZ, R218 ;  /* 0x000000ffff027224 */ /* 0x000fc400078e00da */
[----:B------:R-:W-:-:S03]  /*f6a0*/  IMAD.MOV.U32 R0, RZ, RZ, R219 ;  /* 0x000000ffff007224 */ /* 0x000fc600078e00db */
[C---:B------:R-:W-:Y:S06]  /*f6b0*/  HMMA.16816.F32.BF16 R216, R4.reuse, R30, R220 ;  /* 0x0000001e04d8723c */ /* 0x040fec00000418dc */
[----:B------:R-:W-:Y:S01]  /*f6c0*/  HMMA.16816.F32.BF16 R244, R4, R14, R244 ;  /* 0x0000000e04f4723c */ /* 0x000fe200000418f4 */
[----:B------:R-:W1:Y:S05]  /*f6d0*/  LDSM.16.M88.4 R4, [R234+0x2000] ;  /* 0x00200000ea04783b */ /* 0x000e6a0000000200 */
[C---:B------:R-:W-:Y:S06]  /*f6e0*/  HMMA.16816.F32.BF16 R52, R8.reuse, R30, R40 ;  /* 0x0000001e0834723c */ /* 0x040fec0000041828 */
        /* <DEDUP_REMOVED lines=11> */
[----:B------:R-:W-:Y:S01]  /*f7a0*/  MOV R140, R20 ;  /* 0x00000014008c7202 */ /* 0x000fe20000000f00 */
[----:B------:R-:W-:-:S02]  /*f7b0*/  IMAD.MOV.U32 R141, RZ, RZ, R3 ;  /* 0x000000ffff8d7224 */ /* 0x000fc400078e0003 */
[----:B------:R-:W-:Y:S02]  /*f7c0*/  IMAD.MOV.U32 R142, RZ, RZ, R2 ;  /* 0x000000ffff8e7224 */ /* 0x000fe400078e0002 */
[----:B------:R-:W-:Y:S01]  /*f7d0*/  IMAD.MOV.U32 R143, RZ, RZ, R0 ;  /* 0x000000ffff8f7224 */ /* 0x000fe200078e0000 */
[C---:B--2---:R-:W-:Y:S06]  /*f7e0*/  HMMA.16816.F32.BF16 R244, R4.reuse, R14, R244 ;  /* 0x0000000e04f4723c */ /* 0x044fec00000418f4 */
[C---:B------:R-:W-:Y:S06]  /*f7f0*/  HMMA.16816.F32.BF16 R140, R4.reuse, R12, R140 ;  /* 0x0000000c048c723c */ /* 0x040fec000004188c */
[C---:B---3--:R-:W-:Y:S06]  /*f800*/  HMMA.16816.F32.BF16 R136, R4.reuse, R28, R212 ;  /* 0x0000001c0488723c */ /* 0x048fec00000418d4 */
[C---:B------:R-:W-:Y:S06]  /*f810*/  HMMA.16816.F32.BF16 R208, R4.reuse, R30, R216 ;  /* 0x0000001e04d0723c */ /* 0x040fec00000418d8 */
[C---:B----4-:R-:W-:Y:S06]  /*f820*/  HMMA.16816.F32.BF16 R216, R4.reuse, R16, R240 ;  /* 0x0000001004d8723c */ /* 0x050fec00000418f0 */
[----:B------:R-:W-:Y:S01]  /*f830*/  MOV R20, R140 ;  /* 0x0000008c00147202 */ /* 0x000fe20000000f00 */
        /* <DEDUP_REMOVED lines=10> */
[----:B------:R-:W2:Y:S01]  /*f8e0*/  LDSM.16.M88.4 R28, [R224+0xa800] ;  /* 0x00a80000e01c783b */ /* 0x000ea20000000200 */
[----:B------:R-:W-:Y:S01]  /*f8f0*/  MOV R240, R248 ;  /* 0x000000f800f07202 */ /* 0x000fe20000000f00 */
[----:B------:R-:W-:-:S02]  /*f900*/  IMAD.MOV.U32 R27, RZ, RZ, R249 ;  /* 0x000000ffff1b7224 */ /* 0x000fc400078e00f9 */
[----:B------:R-:W-:Y:S01]  /*f910*/  IMAD.MOV.U32 R26, RZ, RZ, R250 ;  /* 0x000000ffff1a7224 */ /* 0x000fe200078e00fa */
[C---:B------:R-:W-:Y:S01]  /*f920*/  HMMA.16816.F32.BF16 R48, R8.reuse, R16, R48 ;  /* 0x000000100830723c */ /* 0x040fe20000041830 */
[----:B------:R-:W-:Y:S01]  /*f930*/  IMAD.MOV.U32 R21, RZ, RZ, R251 ;  /* 0x000000ffff157224 */ /* 0x000fe200078e00fb */
[----:B------:R-:W-:Y:S01]  /*f940*/  MOV R60, R240 ;  /* 0x000000f0003c7202 */ /* 0x000fe20000000f00 */
[----:B------:R-:W-:Y:S02]  /*f950*/  IMAD.MOV.U32 R61, RZ, RZ, R27 ;  /* 0x000000ffff3d7224 */ /* 0x000fe400078e001b */
[----:B------:R-:W-:Y:S01]  /*f960*/  IMAD.MOV.U32 R62, RZ, RZ, R26 ;  /* 0x000000ffff3e7224 */ /* 0x000fe200078e001a */
[----:B------:R-:W-:Y:S01]  /*f970*/  HMMA.16816.F32.BF16 R44, R8, R18, R44 ;  /* 0x00000012082c723c */ /* 0x000fe2000004182c */
[----:B------:R-:W3:Y:S01]  /*f980*/  LDSM.16.M88.4 R16, [R224+0xb000] ;  /* 0x00b00000e010783b */ /* 0x000ee20000000200 */
[----:B------:R-:W-:-:S04]  /*f990*/  IMAD.MOV.U32 R63, RZ, RZ, R21 ;  /* 0x000000ffff3f7224 */ /* 0x000fc800078e0015 */
[C---:B------:R-:W-:Y:S06]  /*f9a0*/  HMMA.16816.F32.BF16 R40, R8.reuse, R12, R40 ;  /* 0x0000000c0828723c */ /* 0x040fec0000041828 */
[----:B------:R-:W-:Y:S01]  /*f9b0*/  HMMA.16816.F32.BF16 R36, R8, R14, R36 ;  /* 0x0000000e0824723c */ /* 0x000fe20000041824 */
[----:B------:R-:W4:Y:S04]  /*f9c0*/  LDSM.16.M88.4 R12, [R224+0xb800] ;  /* 0x00b80000e00c783b */ /* 0x000f280000000200 */
[----:B------:R-:W4:Y:S01]  /*f9d0*/  LDSM.16.M88.4 R8, [R232+0x4000] ;  /* 0x00400000e808783b */ /* 0x000f220000000200 */
        /* <DEDUP_REMOVED lines=24> */
[----:B------:R-:W-:Y:S02]  /*fb60*/  IMAD.MOV.U32 R214, RZ, RZ, R2 ;  /* 0x000000ffffd67224 */ /* 0x000fe400078e0002 */
[----:B------:R-:W-:-:S03]  /*fb70*/  IMAD.MOV.U32 R215, RZ, RZ, R0 ;  /* 0x000000ffffd77224 */ /* 0x000fc600078e0000 */
[C---:B------:R-:W-:Y:S01]  /*fb80*/  HMMA.16816.F32.BF16 R56, R8.reuse, R30, R52 ;  /* 0x0000001e0838723c */ /* 0x040fe20000041834 */
[----:B------:R-:W2:Y:S05]  /*fb90*/  LDSM.16.M88.4 R28, [R231+0x2800] ;  /* 0x00280000e71c783b */ /* 0x000eaa0000000200 */
        /* <DEDUP_REMOVED lines=9> */
[----:B------:R-:W-:Y:S01]  /*fc30*/  MOV R20, R248 ;  /* 0x000000f800147202 */ /* 0x000fe20000000f00 */
[----:B------:R-:W-:Y:S02]  /*fc40*/  IMAD.MOV.U32 R3, RZ, RZ, R249 ;  /* 0x000000ffff037224 */ /* 0x000fe400078e00f9 */
[----:B------:R-:W-:Y:S02]  /*fc50*/  IMAD.MOV.U32 R2, RZ, RZ, R250 ;  /* 0x000000ffff027224 */ /* 0x000fe400078e00fa */
[----:B------:R-:W-:Y:S01]  /*fc60*/  IMAD.MOV.U32 R0, RZ, RZ, R251 ;  /* 0x000000ffff007224 */ /* 0x000fe200078e00fb */
[----:B------:R-:W-:Y:S01]  /*fc70*/  MOV R52, R140 ;  /* 0x0000008c00347202 */ /* 0x000fe20000000f00 */
[----:B------:R-:W-:Y:S01]  /*fc80*/  HMMA.16816.F32.BF16 R248, R4, R28, R136 ;  /* 0x0000001c04f8723c */ /* 0x000fe20000041888 */
[----:B------:R-:W-:Y:S02]  /*fc90*/  IMAD.MOV.U32 R27, RZ, RZ, R141 ;  /* 0x000000ffff1b7224 */ /* 0x000fe400078e008d */
[----:B------:R-:W-:-:S02]  /*fca0*/  IMAD.MOV.U32 R26, RZ, RZ, R142 ;  /* 0x000000ffff1a7224 */ /* 0x000fc400078e008e */
[----:B------:R-:W-:Y:S02]  /*fcb0*/  IMAD.MOV.U32 R21, RZ, RZ, R143 ;  /* 0x000000ffff157224 */ /* 0x000fe400078e008f */
[----:B------:R-:W-:Y:S01]  /*fcc0*/  MOV R136, R212 ;  /* 0x000000d400887202 */ /* 0x000fe20000000f00 */
[----:B------:R-:W-:Y:S01]  /*fcd0*/  IMAD.MOV.U32 R137, RZ, RZ, R213 ;  /* 0x000000ffff897224 */ /* 0x000fe200078e00d5 */
[----:B---3--:R-:W-:Y:S01]  /*fce0*/  HMMA.16816.F32.BF16 R140, R4, R18, R60 ;  /* 0x00000012048c723c */ /* 0x008fe2000004183c */
[----:B------:R-:W-:Y:S02]  /*fcf0*/  IMAD.MOV.U32 R138, RZ, RZ, R214 ;  /* 0x000000ffff8a7224 */ /* 0x000fe400078e00d6 */
[----:B------:R-:W-:-:S03]  /*fd00*/  IMAD.MOV.U32 R139, RZ, RZ, R215 ;  /* 0x000000ffff8b7224 */ /* 0x000fc600078e00d7 */
[C---:B------:R-:W-:Y:S06]  /*fd10*/  HMMA.16816.F32.BF16 R212, R4.reuse, R16, R64 ;  /* 0x0000001004d4723c */ /* 0x040fec0000041840 */
[C---:B----4-:R-:W-:Y:S06]  /*fd20*/  HMMA.16816.F32.BF16 R64, R4.reuse, R14, R244 ;  /* 0x0000000e0440723c */ /* 0x050fec00000418f4 */
[----:B------:R-:W-:Y:S01]  /*fd30*/  HMMA.16816.F32.BF16 R136, R4, R12, R136 ;  /* 0x0000000c0488723c */ /* 0x000fe20000041888 */
[----:B------:R-:W-:Y:S01]  /*fd40*/  MOV R244, R52 ;  /* 0x0000003400f47202 */ /* 0x000fe20000000f00 */
[----:B------:R-:W-:Y:S01]  /*fd50*/  LDSM.16.M88.4 R4, [R235+0x6000] ;  /* 0x00600000eb04783b */ /* 0x000fe20000000200 */
[----:B------:R-:W-:-:S02]  /*fd60*/  IMAD.MOV.U32 R245, RZ, RZ, R27 ;  /* 0x000000fffff57224 */ /* 0x000fc400078e001b */
[----:B------:R-:W-:Y:S01]  /*fd70*/  IMAD.MOV.U32 R246, RZ, RZ, R26 ;  /* 0x000000fffff67224 */ /* 0x000fe200078e001a */
[----:B------:R-:W-:Y:S01]  /*fd80*/  HMMA.16816.F32.BF16 R52, R8, R32, R220 ;  /* 0x000000200834723c */ /* 0x000fe200000418dc */
[----:B------:R-:W-:-:S05]  /*fd90*/  IMAD.MOV.U32 R247, RZ, RZ, R21 ;  /* 0x000000fffff77224 */ /* 0x000fca00078e0015 */
[C---:B------:R-:W-:Y:S01]  /*fda0*/  HMMA.16816.F32.BF16 R132, R8.reuse, R34, R216 ;  /* 0x000000220884723c */ /* 0x040fe200000418d8 */
[----:B------:R-:W1:Y:S01]  /*fdb0*/  LDSM.16.M88.4 R32, [R230+0xa000] ;  /* 0x00a00000e620783b */ /* 0x000e620000000200 */
[----:B------:R-:W-:Y:S01]  /*fdc0*/  MOV R220, R20 ;  /* 0x0000001400dc7202 */ /* 0x000fe20000000f00 */
[----:B------:R-:W-:Y:S02]  /*fdd0*/  IMAD.MOV.U32 R221, RZ, RZ, R3 ;  /* 0x000000ffffdd7224 */ /* 0x000fe400078e0003 */
[----:B------:R-:W-:Y:S01]  /*fde0*/  IMAD.MOV.U32 R222, RZ, RZ, R2 ;  /* 0x000000ffffde7224 */ /* 0x000fe200078e0002 */
[----:B------:R-:W-:Y:S01]  /*fdf0*/  HMMA.16816.F32.BF16 R48, R8, R16, R48 ;  /* 0x000000100830723c */ /* 0x000fe20000041830 */
[----:B------:R-:W-:-:S05]  /*fe00*/  IMAD.MOV.U32 R223, RZ, RZ, R0 ;  /* 0x000000ffffdf7224 */ /* 0x000fca00078e0000 */
        /* <DEDUP_REMOVED lines=12> */
[----:B---3--:R-:W-:Y:S06]  /*fed0*/  HMMA.16816.F32.BF16 R212, R4, R14, R64 ;  /* 0x0000000e04d4723c */ /* 0x008fec0000041840 */
[----:B------:R-:W-:Y:S01]  /*fee0*/  MOV R208, R220 ;  /* 0x000000dc00d07202 */ /* 0x000fe20000000f00 */
[----:B------:R-:W-:Y:S01]  /*fef0*/  IMAD.MOV.U32 R27, RZ, RZ, R221 ;  /* 0x000000ffff1b7224 */ /* 0x000fe200078e00dd */
[----:B------:R-:W-:Y:S01]  /*ff00*/  MOV R21, R223 ;  /* 0x000000df00157202 */ /* 0x000fe20000000f00 */
[----:B------:R-:W-:-:S02]  /*ff10*/  IMAD.MOV.U32 R26, RZ, RZ, R222 ;  /* 0x000000ffff1a7224 */ /* 0x000fc400078e00de */
[C---:B------:R-:W-:Y:S01]  /*ff20*/  HMMA.16816.F32.BF16 R220, R4.reuse, R12, R136 ;  /* 0x0000000c04dc723c */ /* 0x040fe20000041888 */
[----:B------:R-:W-:Y:S01]  /*ff30*/  IMAD.MOV.U32 R67, RZ, RZ, R208 ;  /* 0x000000ffff437224 */ /* 0x000fe200078e00d0 */
[----:B------:R-:W-:Y:S01]  /*ff40*/  MOV R2, R218 ;  /* 0x000000da00027202 */ /* 0x000fe20000000f00 */
[----:B------:R-:W-:Y:S02]  /*ff50*/  IMAD.MOV.U32 R20, RZ, RZ, R216 ;  /* 0x000000ffff147224 */ /* 0x000fe400078e00d8 */
[----:B------:R-:W-:Y:S01]  /*ff60*/  IMAD.MOV.U32 R3, RZ, RZ, R217 ;  /* 0x000000ffff037224 */ /* 0x000fe200078e00d9 */
[----:B----4-:R-:W-:Y:S01]  /*ff70*/  HMMA.16816.F32.BF16 R248, R4, R28, R248 ;  /* 0x0000001c04f8723c */ /* 0x010fe200000418f8 */
[----:B------:R-:W-:-:S05]  /*ff80*/  IMAD.MOV.U32 R0, RZ, RZ, R219 ;  /* 0x000000ffff007224 */ /* 0x000fca00078e00db */
[----:B------:R-:W-:Y:S06]  /*ff90*/  HMMA.16816.F32.BF16 R216, R4, R30, R240 ;  /* 0x0000001e04d8723c */ /* 0x000fec00000418f0 */
[----:B------:R-:W-:Y:S06]  /*ffa0*/  HMMA.16816.F32.BF16 R208, R8, R34, R132 ;  /* 0x0000002208d0723c */ /* 0x000fec0000041884 */
[----:B------:R-:W-:Y:S01]  /*ffb0*/  HMMA.16816.F32.BF16 R240, R4, R18, R140 ;  /* 0x0000001204f0723c */ /* 0x000fe2000004188c */
[----:B------:R-:W-:Y:S05]  /*ffc0*/  LDSM.16.M88.4 R4, [R234+0x6000] ;  /* 0x00600000ea04783b */ /* 0x000fea0000000200 */
[C---:B------:R-:W-:Y:S06]  /*ffd0*/  HMMA.16816.F32.BF16 R132, R8.reuse, R16, R48 ;  /* 0x000000100884723c */ /* 0x040fec0000041830 */
[----:B------:R-:W-:Y:S01]  /*ffe0*/  HMMA.16816.F32.BF16 R140, R8, R28, R60 ;  /* 0x0000001c088c723c */ /* 0x000fe2000004183c */
[----:B------:R-:W-:Y:S01]  /*fff0*/  MOV R48, R67 ;  /* 0x0000004300307202 */ /* 0x000fe20000000f00 */
[----:B------:R-:W-:Y:S01]  /*10000*/  IMAD.MOV.U32 R49, RZ, RZ, R27 ;  /* 0x000000ffff317224 */ /* 0x000fe200078e001b */
[----:B------:R-:W-:Y:S01]  /*10010*/  MOV R51, R21 ;  /* 0x0000001500337202 */ /* 0x000fe20000000f00 */
[----:B------:R-:W-:-:S02]  /*10020*/  IMAD.MOV.U32 R50, RZ, RZ, R26 ;  /* 0x000000ffff327224 */ /* 0x000fc400078e001a */
[C---:B------:R-:W-:Y:S01]  /*10030*/  HMMA.16816.F32.BF16 R136, R8.reuse, R30, R56 ;  /* 0x0000001e0888723c */ /* 0x040fe20000041838 */
[----:B------:R-:W1:Y:S01]  /*10040*/  LDSM.16.M88.4 R28, [R229+0x2000] ;  /* 0x00200000e51c783b */ /* 0x000e620000000200 */
[----:B------:R-:W2:Y:S04]  /*10050*/  S2R R26, SR_TID.X ;  /* 0x00000000001a7919 */ /* 0x000ea80000002100 */
[C---:B------:R-:W-:Y:S01]  /*10060*/  HMMA.16816.F32.BF16 R52, R8.reuse, R32, R52 ;  /* 0x000000200834723c */ /* 0x040fe20000041834 */
[----:B------:R-:W-:Y:S05]  /*10070*/  LDSM.16.M88.4 R32, [R229+0x3800] ;  /* 0x00380000e520783b */ /* 0x000fea0000000200 */
[C---:B------:R-:W-:Y:S01]  /*10080*/  HMMA.16816.F32.BF16 R64, R8.reuse, R18, R44 ;  /* 0x000000120840723c */ /* 0x040fe2000004182c */
[----:B------:R-:W3:Y:S05]  /*10090*/  LDSM.16.M88.4 R16, [R229+0x2800] ;  /* 0x00280000e510783b */ /* 0x000eea0000000200 */
[----:B------:R-:W-:Y:S01]  /*100a0*/  HMMA.16816.F32.BF16 R60, R8, R12, R40 ;  /* 0x0000000c083c723c */ /* 0x000fe20000041828 */
[----:B------:R-:W-:Y:S01]  /*100b0*/  IMAD.MOV.U32 R44, RZ, RZ, R20 ;  /* 0x000000ffff2c7224 */ /* 0x000fe200078e0014 */
[----:B------:R-:W-:Y:S01]  /*100c0*/  MOV R46, R2 ;  /* 0x00000002002e7202 */ /* 0x000fe20000000f00 */
[----:B------:R-:W-:-:S02]  /*100d0*/  IMAD.MOV.U32 R45, RZ, RZ, R3 ;  /* 0x000000ffff2d7224 */ /* 0x000fc400078e0003 */
[----:B------:R-:W-:Y:S01]  /*100e0*/  IMAD.MOV.U32 R47, RZ, RZ, R0 ;  /* 0x000000ffff2f7224 */ /* 0x000fe200078e0000 */
[----:B------:R-:W-:Y:S01]  /*100f0*/  HMMA.16816.F32.BF16 R56, R8, R14, R36 ;  /* 0x0000000e0838723c */ /* 0x000fe20000041824 */
[----:B------:R-:W4:Y:S04]  /*10100*/  LDSM.16.M88.4 R8, [R234+0x4000] ;  /* 0x00400000ea08783b */ /* 0x000f280000000200 */
[----:B------:R-:W4:Y:S01]  /*10110*/  LDSM.16.M88.4 R12, [R229+0x3000] ;  /* 0x00300000e50c783b */ /* 0x000f220000000200 */
[----:B------:R-:W-:-:S04]  /*10120*/  DEPBAR.LE SB0, 0x0 ;  /* 0x000080000000791a */ /* 0x000fc80000000000 */
[----:B--2---:R-:W-:Y:S01]  /*10130*/  IMAD.SHL.U32 R26, R26, 0x2, RZ ;  /* 0x000000021a1a7824 */ /* 0x004fe200078e00ff */
[C---:B-1----:R-:W-:Y:S04]  /*10140*/  HMMA.16816.F32.BF16 R48, R4.reuse, R28, R48 ;  /* 0x0000001c0430723c */ /* 0x042fe80000041830 */
[----:B------:R-:W-:Y:S02]  /*10150*/  LOP3.LUT R26, R26, 0x6, RZ, 0xc0, !PT ;  /* 0x000000061a1a7812 */ /* 0x000fe400078ec0ff */
[C---:B------:R-:W-:Y:S06]  /*10160*/  HMMA.16816.F32.BF16 R44, R4.reuse, R30, R44 ;  /* 0x0000001e042c723c */ /* 0x040fec000004182c */
[C---:B---3--:R-:W-:Y:S06]  /*10170*/  HMMA.16816.F32.BF16 R40, R4.reuse, R16, R248 ;  /* 0x000000100428723c */ /* 0x048fec00000418f8 */
[----:B------:R-:W-:Y:S06]  /*10180*/  HMMA.16816.F32.BF16 R216, R4, R18, R216 ;  /* 0x0000001204d8723c */ /* 0x000fec00000418d8 */
[C---:B----4-:R-:W-:Y:S06]  /*10190*/  HMMA.16816.F32.BF16 R52, R8.reuse, R28, R52 ;  /* 0x0000001c0834723c */ /* 0x050fec0000041834 */
[C---:B------:R-:W-:Y:S06]  /*101a0*/  HMMA.16816.F32.BF16 R36, R8.reuse, R30, R208 ;  /* 0x0000001e0824723c */ /* 0x040fec00000418d0 */
[C---:B------:R-:W-:Y:S06]  /*101b0*/  HMMA.16816.F32.BF16 R28, R8.reuse, R16, R140 ;  /* 0x00000010081c723c */ /* 0x040fec000004188c */
[----:B------:R-:W-:Y:S06]  /*101c0*/  HMMA.16816.F32.BF16 R16, R8, R18, R136 ;  /* 0x000000120810723c */ /* 0x000fec0000041888 */
[----:B------:R-:W-:Y:S01]  /*101d0*/  FMUL.FTZ R0, R52, UR24 ;  /* 0x0000001834007c20 */ /* 0x000fe20008410000 */
[-C--:B------:R-:W-:Y:S03]  /*101e0*/  HMMA.16816.F32.BF16 R240, R4, R14.reuse, R240 ;  /* 0x0000000e04f0723c */ /* 0x080fe600000418f0 */
[----:B------:R1:W-:Y:S03]  /*101f0*/  MUFU.TANH R21, R0 ;  /* 0x0000000000157308 */ /* 0x0003e60000002400 */
[----:B------:R-:W-:Y:S06]  /*10200*/  HMMA.16816.F32.BF16 R64, R8, R14, R64 ;  /* 0x0000000e0840723c */ /* 0x000fec0000041840 */
[C---:B------:R-:W-:Y:S05]  /*10210*/  HMMA.16816.F32.BF16 R244, R4.reuse, R12, R244 ;  /* 0x0000000c04f4723c */ /* 0x040fea00000418f4 */
[----:B------:R-:W-:Y:S01]  /*10220*/  FMUL.FTZ R2, R18, UR24 ;  /* 0x0000001812027c20 */ /* 0x000fe20008410000 */
[C---:B------:R-:W-:Y:S01]  /*10230*/  HMMA.16816.F32.BF16 R220, R4.reuse, R32, R220 ;  /* 0x0000002004dc723c */ /* 0x040fe200000418dc */
[----:B------:R-:W-:Y:S01]  /*10240*/  FMUL.FTZ R3, R19, UR24 ;  /* 0x0000001813037c20 */ /* 0x000fe20008410000 */
[----:B-1----:R-:W-:Y:S01]  /*10250*/  FMUL.FTZ R0, R53, UR24 ;  /* 0x0000001835007c20 */ /* 0x002fe20008410000 */
[----:B------:R-:W-:Y:S03]  /*10260*/  MUFU.TANH R142, R2 ;  /* 0x00000002008e7308 */ /* 0x000fe60000002400 */
[----:B------:R-:W-:Y:S05]  /*10270*/  HMMA.16816.F32.BF16 R212, R4, R34, R212 ;  /* 0x0000002204d4723c */ /* 0x000fea00000418d4 */
[----:B------:R1:W-:Y:S01]  /*10280*/  MUFU.TANH R139, R0 ;  /* 0x00000000008b7308 */ /* 0x0003e20000002400 */
[----:B------:R-:W-:Y:S07]  /*10290*/  HMMA.16816.F32.BF16 R4, R8, R12, R132 ;  /* 0x0000000c0804723c */ /* 0x000fee0000041884 */
[----:B------:R-:W-:Y:S01]  /*102a0*/  MUFU.TANH R209, R3 ;  /* 0x0000000300d17308 */ /* 0x000fe20000002400 */
[----:B-1----:R-:W-:-:S07]  /*102b0*/  FMUL.FTZ R0, R54, UR24 ;  /* 0x0000001836007c20 */ /* 0x002fce0008410000 */
[----:B------:R1:W-:Y:S09]  /*102c0*/  MUFU.TANH R20, R0 ;  /* 0x0000000000147308 */ /* 0x0003f20000002400 */
[----:B------:R-:W-:Y:S01]  /*102d0*/  FMUL.FTZ R208, R7, UR24 ;  /* 0x0000001807d07c20 */ /* 0x000fe20008410000 */
[----:B-1----:R-:W-:-:S04]  /*102e0*/  FMUL.FTZ R0, R55, UR24 ;  /* 0x0000001837007c20 */ /* 0x002fc80008410000 */
[----:B------:R1:W-:Y:S02]  /*102f0*/  MUFU.TANH R137, R0 ;  /* 0x0000000000897308 */ /* 0x0003e40000002400 */
[----:B-1----:R-:W-:-:S06]  /*10300*/  FMUL.FTZ R0, R48, UR24 ;  /* 0x0000001830007c20 */ /* 0x002fcc0008410000 */
[----:B------:R1:W2:Y:S02]  /*10310*/  MUFU.TANH R14, R0 ;  /* 0x00000000000e7308 */ /* 0x0002a40000002400 */
        /* <DEDUP_REMOVED lines=20> */
[----:B-1----:R-:W-:Y:S02]  /*10460*/  FMUL.FTZ R0, R47, UR24 ;  /* 0x000000182f007c20 */ /* 0x002fe40008410000 */
[----:B------:R-:W-:Y:S04]  /*10470*/  HMMA.16816.F32.BF16 R44, R8, R32, R60 ;  /* 0x00000020082c723c */ /* 0x000fe8000004183c */
[----:B------:R1:W-:Y:S02]  /*10480*/  MUFU.TANH R55, R0 ;  /* 0x0000000000377308 */ /* 0x0003e40000002400 */
        /* <DEDUP_REMOVED lines=17> */
[----:B------:R1:W4:Y:S03]  /*105a0*/  MUFU.TANH R29, R0 ;  /* 0x00000000001d7308 */ /* 0x0003260000002400 */
[----:B------:R-:W-:Y:S01]  /*105b0*/  FMUL.FTZ R8, R4, UR24 ;  /* 0x0000001804087c20 */ /* 0x000fe20008410000 */
[----:B------:R-:W-:-:S04]  /*105c0*/  FMUL.FTZ R4, R216, UR24 ;  /* 0x00000018d8047c20 */ /* 0x000fc80008410000 */
[----:B------:R-:W-:Y:S01]  /*105d0*/  MUFU.TANH R62, R8 ;  /* 0x00000008003e7308 */ /* 0x000fe20000002400 */
[----:B-1----:R-:W-:-:S07]  /*105e0*/  FMUL.FTZ R0, R16, UR24 ;  /* 0x0000001810007c20 */ /* 0x002fce0008410000 */
[----:B------:R-:W-:Y:S04]  /*105f0*/  MUFU.TANH R136, R4 ;  /* 0x0000000400887308 */ /* 0x000fe80000002400 */
[----:B------:R-:W-:Y:S01]  /*10600*/  FMUL.FTZ R42, R42, UR24 ;  /* 0x000000182a2a7c20 */ /* 0x000fe20008410000 */
[----:B------:R-:W-:-:S03]  /*10610*/  FMUL.FTZ R43, R43, UR24 ;  /* 0x000000182b2b7c20 */ /* 0x000fc60008410000 */
[----:B------:R1:W4:Y:S02]  /*10620*/  MUFU.TANH R141, R0 ;  /* 0x00000000008d7308 */ /* 0x0003240000002400 */
[----:B-1----:R-:W-:-:S06]  /*10630*/  FMUL.FTZ R0, R17, UR24 ;  /* 0x0000001811007c20 */ /* 0x002fcc0008410000 */
[----:B------:R1:W4:Y:S02]  /*10640*/  MUFU.TANH R143, R0 ;  /* 0x00000000008f7308 */ /* 0x0003240000002400 */
[----:B-1----:R-:W-:-:S05]  /*10650*/  MOV R0, UR28 ;  /* 0x0000001c00007c02 */ /* 0x002fca0008000f00 */
[----:B------:R-:W-:Y:S02]  /*10660*/  IMAD R0, R0, 0x40, R26 ;  /* 0x0000004000007824 */ /* 0x000fe400078e021a */
[----:B------:R-:W-:Y:S01]  /*10670*/  FMUL.FTZ R26, R5, UR24 ;  /* 0x00000018051a7c20 */ /* 0x000fe20008410000 */
[----:B------:R-:W-:Y:S01]  /*10680*/  FMUL.FTZ R5, R218, UR24 ;  /* 0x00000018da057c20 */ /* 0x000fe20008410000 */
[C---:B------:R-:W-:Y:S01]  /*10690*/  VIADD R15, R0.reuse, 0x1 ;  /* 0x00000001000f7836 */ /* 0x040fe20000000000 */
[----:B------:R-:W-:Y:S01]  /*106a0*/  I2FP.F32.S32 R2, R0 ;  /* 0x0000000000027245 */ /* 0x000fe20000201400 */
[C---:B------:R-:W-:Y:S01]  /*106b0*/  VIADD R10, R0.reuse, 0x18 ;  /* 0x00000018000a7836 */ /* 0x040fe20000000000 */
[C---:B------:R-:W-:Y:S01]  /*106c0*/  IADD3 R11, R0.reuse, 0x11, RZ ;  /* 0x00000011000b7810 */ /* 0x040fe20007ffe0ff */
[----:B------:R-:W-:Y:S01]  /*106d0*/  VIADD R9, R0, 0x19 ;  /* 0x0000001900097836 */ /* 0x000fe20000000000 */
[----:B------:R-:W-:Y:S01]  /*106e0*/  I2FP.F32.S32 R3, R15 ;  /* 0x0000000f00037245 */ /* 0x000fe20000201400 */
[----:B--2---:R-:W-:Y:S01]  /*106f0*/  FFMA.FTZ R39, R2, UR5, R14 ;  /* 0x0000000502277c23 */ /* 0x004fe2000801000e */
[----:B------:R-:W-:Y:S01]  /*10700*/  IADD3 R14, R0, 0x8, RZ ;  /* 0x00000008000e7810 */ /* 0x000fe20007ffe0ff */
[C---:B------:R-:W-:Y:S01]  /*10710*/  FFMA.FTZ R21, R2.reuse, UR5, R21 ;  /* 0x0000000502157c23 */ /* 0x040fe20008010015 */
[----:B------:R-:W-:Y:S01]  /*10720*/  FFMA.FTZ R37, R2, UR5, R20 ;  /* 0x0000000502257c23 */ /* 0x000fe20008010014 */
[C---:B---3--:R-:W-:Y:S01]  /*10730*/  FFMA.FTZ R50, R3.reuse, UR5, R49 ;  /* 0x0000000503327c23 */ /* 0x048fe20008010031 */
[----:B----4-:R-:W-:Y:S01]  /*10740*/  FFMA.FTZ R49, R3, UR5, R13 ;  /* 0x0000000503317c23 */ /* 0x010fe2000801000d */
[----:B------:R-:W-:-:S02]  /*10750*/  VIADD R13, R0, 0x9 ;  /* 0x00000009000d7836 */ /* 0x000fc40000000000 */
[----:B------:R-:W-:Y:S01]  /*10760*/  FFMA.FTZ R38, R2, UR5, R12 ;  /* 0x0000000502267c23 */ /* 0x000fe2000801000c */
[----:B------:R-:W-:Y:S01]  /*10770*/  I2FP.F32.S32 R2, R14 ;  /* 0x0000000e00027245 */ /* 0x000fe20000201400 */
[C---:B------:R-:W-:Y:S01]  /*10780*/  FFMA.FTZ R20, R3.reuse, UR5, R139 ;  /* 0x0000000503147c23 */ /* 0x040fe2000801008b */
[----:B------:R-:W-:Y:S01]  /*10790*/  FFMA.FTZ R36, R3, UR5, R137 ;  /* 0x0000000503247c23 */ /* 0x000fe20008010089 */
[----:B------:R-:W-:Y:S01]  /*107a0*/  FMUL.FTZ R3, R217, UR24 ;  /* 0x00000018d9037c20 */ /* 0x000fe20008410000 */
[----:B------:R-:W-:Y:S01]  /*107b0*/  VIADD R12, R0, 0x10 ;  /* 0x00000010000c7836 */ /* 0x000fe20000000000 */
[----:B------:R-:W-:Y:S01]  /*107c0*/  I2FP.F32.S32 R4, R13 ;  /* 0x0000000d00047245 */ /* 0x000fe20000201400 */
[----:B------:R-:W-:Y:S01]  /*107d0*/  FFMA.FTZ R35, R2, UR5, R52 ;  /* 0x0000000502237c23 */ /* 0x000fe20008010034 */
[-C--:B------:R-:W-:Y:S01]  /*107e0*/  ISETP.GE.AND P5, PT, R0, R23.reuse, PT ;  /* 0x000000170000720c */ /* 0x080fe20003fa6270 */
[C---:B------:R-:W-:Y:S01]  /*107f0*/  FFMA.FTZ R19, R2.reuse, UR5, R135 ;  /* 0x0000000502137c23 */ /* 0x040fe20008010087 */
[----:B------:R-:W-:Y:S01]  /*10800*/  ISETP.GE.AND P6, PT, R15, R23, PT ;  /* 0x000000170f00720c */ /* 0x000fe20003fc6270 */
[C---:B------:R-:W-:Y:S01]  /*10810*/  FFMA.FTZ R54, R2.reuse, UR5, R54 ;  /* 0x0000000502367c23 */ /* 0x040fe20008010036 */
[----:B------:R-:W-:Y:S01]  /*10820*/  FFMA.FTZ R52, R2, UR5, R48 ;  /* 0x0000000502347c23 */ /* 0x000fe20008010030 */
[----:B------:R1:W-:Y:S01]  /*10830*/  MUFU.TANH R137, R3 ;  /* 0x0000000300897308 */ /* 0x0003e20000002400 */
[----:B------:R-:W-:Y:S01]  /*10840*/  I2FP.F32.S32 R2, R11 ;  /* 0x0000000b00027245 */ /* 0x000fe20000201400 */
[----:B------:R-:W-:Y:S01]  /*10850*/  FFMA.FTZ R16, R4, UR5, R140 ;  /* 0x0000000504107c23 */ /* 0x000fe2000801008c */
[----:B------:R-:W-:Y:S01]  /*10860*/  FSEL R57, R21, -INF , !P5 ;  /* 0xff80000015397808 */ /* 0x000fe20006800000 */
[----:B------:R-:W-:Y:S01]  /*10870*/  VIADD R7, R0, 0x21 ;  /* 0x0000002100077836 */ /* 0x000fe20000000000 */
[----:B------:R-:W-:Y:S01]  /*10880*/  FSEL R59, R20, -INF , !P6 ;  /* 0xff800000143b7808 */ /* 0x000fe20007000000 */
[----:B------:R-:W-:Y:S01]  /*10890*/  FFMA.FTZ R32, R2, UR5, R53 ;  /* 0x0000000502207c23 */ /* 0x000fe20008010035 */
[-C--:B------:R-:W-:Y:S01]  /*108a0*/  ISETP.GE.AND P5, PT, R14, R23.reuse, PT ;  /* 0x000000170e00720c */ /* 0x080fe20003fa6270 */
[C---:B------:R-:W-:Y:S01]  /*108b0*/  FFMA.FTZ R53, R2.reuse, UR5, R31 ;  /* 0x0000000502357c23 */ /* 0x040fe2000801001f */
[-C--:B------:R-:W-:Y:S01]  /*108c0*/  ISETP.GE.AND P6, PT, R13, R23.reuse, PT ;  /* 0x000000170d00720c */ /* 0x080fe20003fc6270 */
[----:B------:R2:W3:Y:S01]  /*108d0*/  MUFU.TANH R31, R26 ;  /* 0x0000001a001f7308 */ /* 0x0004e20000002400 */
[----:B------:R-:W-:Y:S01]  /*108e0*/  FSEL R60, R19, -INF , !P5 ;  /* 0xff800000133c7808 */ /* 0x000fe20006800000 */
[----:B------:R-:W-:Y:S01]  /*108f0*/  FFMA.FTZ R18, R2, UR5, R133 ;  /* 0x0000000502127c23 */ /* 0x000fe20008010085 */
[----:B------:R-:W-:Y:S01]  /*10900*/  FSEL R61, R16, -INF , !P6 ;  /* 0xff800000103d7808 */ /* 0x000fe20007000000 */
[----:B------:R-:W-:Y:S01]  /*10910*/  FMUL.FTZ R21, R64, UR24 ;  /* 0x0000001840157c20 */ /* 0x000fe20008410000 */
[-C--:B------:R-:W-:Y:S01]  /*10920*/  ISETP.GE.AND P5, PT, R12, R23.reuse, PT ;  /* 0x000000170c00720c */ /* 0x080fe20003fa6270 */
[----:B------:R-:W-:Y:S01]  /*10930*/  FMUL.FTZ R19, R65, UR24 ;  /* 0x0000001841137c20 */ /* 0x000fe20008410000 */
[----:B-1----:R-:W-:Y:S01]  /*10940*/  I2FP.F32.S32 R3, R12 ;  /* 0x0000000c00037245 */ /* 0x002fe20000201400 */
[----:B------:R-:W-:Y:S01]  /*10950*/  FFMA.FTZ R48, R2, UR5, R29 ;  /* 0x0000000502307c23 */ /* 0x000fe2000801001d */
[----:B------:R-:W-:Y:S01]  /*10960*/  I2FP.F32.S32 R16, R10 ;  /* 0x0000000a00107245 */ /* 0x000fe20000201400 */
[----:B------:R-:W-:Y:S01]  /*10970*/  FMUL.FTZ R20, R45, UR24 ;  /* 0x000000182d147c20 */ /* 0x000fe20008410000 */
[-C--:B------:R-:W-:Y:S01]  /*10980*/  ISETP.GE.AND P6, PT, R11, R23.reuse, PT ;  /* 0x000000170b00720c */ /* 0x080fe20003fc6270 */
[C---:B------:R-:W-:Y:S01]  /*10990*/  FFMA.FTZ R17, R3.reuse, UR5, R132 ;  /* 0x0000000503117c23 */ /* 0x040fe20008010084 */
[----:B------:R-:W-:Y:S01]  /*109a0*/  IADD3 R8, R0, 0x20, RZ ;  /* 0x0000002000087810 */ /* 0x000fe20007ffe0ff */
[----:B------:R1:W-:Y:S01]  /*109b0*/  MUFU.TANH R132, R28 ;  /* 0x0000001c00847308 */ /* 0x0003e20000002400 */
[C---:B------:R-:W-:Y:S01]  /*109c0*/  FFMA.FTZ R33, R3.reuse, UR5, R51 ;  /* 0x0000000503217c23 */ /* 0x040fe20008010033 */
[----:B------:R-:W-:Y:S01]  /*109d0*/  FFMA.FTZ R51, R3, UR5, R27 ;  /* 0x0000000503337c23 */ /* 0x000fe2000801001b */
[----:B------:R-:W-:Y:S01]  /*109e0*/  FSEL R216, R17, -INF , !P5 ;  /* 0xff80000011d87808 */ /* 0x000fe20006800000 */
[----:B------:R-:W-:Y:S01]  /*109f0*/  FFMA.FTZ R17, R16, UR5, R141 ;  /* 0x0000000510117c23 */ /* 0x000fe2000801008d */
[-C--:B------:R-:W-:Y:S01]  /*10a00*/  ISETP.GE.AND P5, PT, R10, R23.reuse, PT ;  /* 0x000000170a00720c */ /* 0x080fe20003fa6270 */
[----:B------:R-:W-:Y:S01]  /*10a10*/  FFMA.FTZ R58, R3, UR5, R30 ;  /* 0x00000005033a7c23 */ /* 0x000fe2000801001e */
[----:B------:R-:W-:Y:S01]  /*10a20*/  FSEL R211, R18, -INF , !P6 ;  /* 0xff80000012d37808 */ /* 0x000fe20007000000 */
[----:B------:R-:W-:Y:S01]  /*10a30*/  FMUL.FTZ R18, R44, UR24 ;  /* 0x000000182c127c20 */ /* 0x000fe20008410000 */
[----:B------:R-:W-:Y:S01]  /*10a40*/  FSEL R210, R17, -INF , !P5 ;  /* 0xff80000011d27808 */ /* 0x000fe20006800000 */
[----:B------:R4:W4:Y:S01]  /*10a50*/  MUFU.TANH R30, R21 ;  /* 0x00000015001e7308 */ /* 0x0009220000002400 */
[----:B------:R-:W-:Y:S01]  /*10a60*/  I2FP.F32.S32 R27, R8 ;  /* 0x00000008001b7245 */ /* 0x000fe20000201400 */
[----:B------:R-:W-:Y:S01]  /*10a70*/  VIADD R6, R0, 0x28 ;  /* 0x0000002800067836 */ /* 0x000fe20000000000 */
[----:B------:R-:W-:Y:S01]  /*10a80*/  ISETP.GE.AND P6, PT, R9, R23, PT ;  /* 0x000000170900720c */ /* 0x000fe20003fc6270 */
[C---:B------:R-:W-:Y:S01]  /*10a90*/  FFMA.FTZ R34, R4.reuse, UR5, R138 ;  /* 0x0000000504227c23 */ /* 0x040fe2000801008a */
[----:B--2---:R-:W-:Y:S01]  /*10aa0*/  I2FP.F32.S32 R26, R7 ;  /* 0x00000007001a7245 */ /* 0x004fe20000201400 */
[----:B------:R-:W-:Y:S01]  /*10ab0*/  FFMA.FTZ R56, R4, UR5, R134 ;  /* 0x0000000504387c23 */ /* 0x000fe20008010086 */
[----:B-1----:R-:W-:Y:S01]  /*10ac0*/  I2FP.F32.S32 R28, R9 ;  /* 0x00000009001c7245 */ /* 0x002fe20000201400 */
[----:B------:R-:W1:Y:S01]  /*10ad0*/  MUFU.TANH R19, R19 ;  /* 0x0000001300137308 */ /* 0x000e620000002400 */
[----:B------:R-:W-:Y:S01]  /*10ae0*/  ISETP.GE.AND P5, PT, R8, R23, PT ;  /* 0x000000170800720c */ /* 0x000fe20003fa6270 */
[----:B------:R-:W-:Y:S01]  /*10af0*/  FFMA.FTZ R55, R4, UR5, R55 ;  /* 0x0000000504377c23 */ /* 0x000fe20008010037 */
[----:B------:R-:W-:-:S02]  /*10b00*/  VIADD R4, R0, 0x30 ;  /* 0x0000003000047836 */ /* 0x000fc40000000000 */
[----:B------:R-:W-:Y:S01]  /*10b10*/  FFMA.FTZ R17, R28, UR5, R143 ;  /* 0x000000051c117c23 */ /* 0x000fe2000801008f */
[C---:B------:R-:W-:Y:S01]  /*10b20*/  VIADD R3, R0.reuse, 0x31 ;  /* 0x0000003100037836 */ /* 0x040fe20000000000 */
[----:B------:R-:W-:Y:S01]  /*10b30*/  ISETP.GE.AND P0, PT, R0, R22, PT ;  /* 0x000000160000720c */ /* 0x000fe20003f06270 */
[----:B------:R2:W1:Y:S02]  /*10b40*/  MUFU.TANH R29, R18 ;  /* 0x00000012001d7308 */ /* 0x0004640000002400 */
[----:B------:R-:W-:Y:S01]  /*10b50*/  FSEL R143, R17, -INF , !P6 ;  /* 0xff800000118f7808 */ /* 0x000fe20007000000 */
[----:B---3--:R-:W-:Y:S01]  /*10b60*/  FFMA.FTZ R17, R26, UR5, R31 ;  /* 0x000000051a117c23 */ /* 0x008fe2000801001f */
[----:B------:R-:W-:Y:S02]  /*10b70*/  ISETP.GE.AND P6, PT, R7, R23, PT ;  /* 0x000000170700720c */ /* 0x000fe40003fc6270 */
[----:B----4-:R-:W-:Y:S02]  /*10b80*/  I2FP.F32.S32 R21, R6 ;  /* 0x0000000600157245 */ /* 0x010fe40000201400 */
[----:B------:R-:W-:Y:S01]  /*10b90*/  FSEL R17, R17, -INF , !P6 ;  /* 0xff80000011117808 */ /* 0x000fe20007000000 */
[----:B------:R3:W4:Y:S01]  /*10ba0*/  MUFU.TANH R31, R20 ;  /* 0x00000014001f7308 */ /* 0x0007220000002400 */
[----:B------:R-:W-:Y:S01]  /*10bb0*/  BAR.SYNC.DEFER_BLOCKING 0x0 ;  /* 0x0000000000007b1d */ /* 0x000fe20000010000 */
[----:B------:R-:W-:-:S02]  /*10bc0*/  ISETP.GE.AND P4, PT, R0, R25, PT ;  /* 0x000000190000720c */ /* 0x000fc40003f86270 */
[C---:B------:R-:W-:Y:S02]  /*10bd0*/  ISETP.GE.AND P1, PT, R0.reuse, R24, PT ;  /* 0x000000180000720c */ /* 0x040fe40003f26270 */
[----:B------:R-:W-:Y:S02]  /*10be0*/  IADD3 R2, R0, 0x38, RZ ;  /* 0x0000003800027810 */ /* 0x000fe40007ffe0ff */
[----:B------:R1:W-:Y:S01]  /*10bf0*/  MUFU.TANH R63, R5 ;  /* 0x00000005003f7308 */ /* 0x0003e20000002400 */
[----:B--2---:R-:W-:Y:S01]  /*10c00*/  FFMA.FTZ R18, R27, UR5, R62 ;  /* 0x000000051b127c23 */ /* 0x004fe2000801003e */
[----:B------:R-:W-:Y:S02]  /*10c10*/  FSEL R37, R37, -INF , !P0 ;  /* 0xff80000025257808 */ /* 0x000fe40004000000 */
[----:B------:R-:W-:-:S04]  /*10c20*/  ISETP.GE.AND P0, PT, R14, R22, PT ;  /* 0x000000160e00720c */ /* 0x000fc80003f06270 */
[----:B------:R-:W2:Y:S01]  /*10c30*/  MUFU.TANH R64, R208 ;  /* 0x000000d000407308 */ /* 0x000ea20000002400 */
[----:B---3--:R-:W-:Y:S01]  /*10c40*/  FSEL R20, R18, -INF , !P5 ;  /* 0xff80000012147808 */ /* 0x008fe20006800000 */
[----:B------:R-:W-:Y:S01]  /*10c50*/  FMUL.FTZ R18, R40, UR24 ;  /* 0x0000001828127c20 */ /* 0x000fe20008410000 */
[----:B------:R-:W-:Y:S02]  /*10c60*/  ISETP.GE.AND P5, PT, R6, R23, PT ;  /* 0x000000170600720c */ /* 0x000fe40003fa6270 */
[----:B------:R-:W-:Y:S01]  /*10c70*/  FSEL R44, R35, -INF , !P0 ;  /* 0xff800000232c7808 */ /* 0x000fe20004000000 */
[----:B------:R3:W-:Y:S01]  /*10c80*/  STL [R1+0x18], R20 ;  /* 0x0000181401007387 */ /* 0x0007e20000100800 */
[----:B------:R-:W-:Y:S01]  /*10c90*/  ISETP.GE.AND P0, PT, R12, R22, PT ;  /* 0x000000160c00720c */ /* 0x000fe20003f06270 */
[----:B------:R4:W2:Y:S01]  /*10ca0*/  MUFU.TANH R40, R18 ;  /* 0x0000001200287308 */ /* 0x0008a20000002400 */
[C---:B-1----:R-:W-:Y:S01]  /*10cb0*/  IADD3 R5, R0.reuse, 0x29, RZ ;  /* 0x0000002900057810 */ /* 0x042fe20007ffe0ff */
[----:B------:R1:W-:Y:S01]  /*10cc0*/  STL [R1+0x14], R17 ;  /* 0x0000141101007387 */ /* 0x0003e20000100800 */
[----:B------:R-:W-:Y:S01]  /*10cd0*/  VIADD R0, R0, 0x39 ;  /* 0x0000003900007836 */ /* 0x000fe20000000000 */
[----:B------:R-:W-:-:S02]  /*10ce0*/  FSEL R141, R33, -INF , !P0 ;  /* 0xff800000218d7808 */ /* 0x000fc40004000000 */
[----:B------:R-:W-:Y:S02]  /*10cf0*/  ISETP.GE.AND P6, PT, R5, R23, PT ;  /* 0x000000170500720c */ /* 0x000fe40003fc6270 */
[----:B------:R-:W-:Y:S01]  /*10d00*/  ISETP.GE.AND P0, PT, R10, R22, PT ;  /* 0x000000160a00720c */ /* 0x000fe20003f06270 */
[----:B------:R-:W-:Y:S01]  /*10d10*/  MUFU.TANH R33, R42 ;  /* 0x0000002a00217308 */ /* 0x000fe20000002400 */
[----:B----4-:R-:W-:Y:S02]  /*10d20*/  I2FP.F32.S32 R18, R3 ;  /* 0x0000000300127245 */ /* 0x010fe40000201400 */
[----:B---3--:R-:W-:Y:S01]  /*10d30*/  I2FP.F32.S32 R20, R5 ;  /* 0x0000000500147245 */ /* 0x008fe20000201400 */
[----:B-1----:R-:W-:-:S04]  /*10d40*/  FFMA.FTZ R17, R21, UR5, R30 ;  /* 0x0000000515117c23 */ /* 0x002fc8000801001e */
[----:B------:R-:W-:Y:S01]  /*10d50*/  FFMA.FTZ R30, R20, UR5, R19 ;  /* 0x00000005141e7c23 */ /* 0x000fe20008010013 */
[----:B------:R-:W-:Y:S02]  /*10d60*/  I2FP.F32.S32 R19, R4 ;  /* 0x0000000400137245 */ /* 0x000fe40000201400 */
[----:B------:R-:W-:Y:S02]  /*10d70*/  FSEL R17, R17, -INF , !P5 ;  /* 0xff80000011117808 */ /* 0x000fe40006800000 */
[----:B------:R-:W-:Y:S01]  /*10d80*/  FSEL R30, R30, -INF , !P6 ;  /* 0xff8000001e1e7808 */ /* 0x000fe20007000000 */
[----:B------:R-:W-:Y:S01]  /*10d90*/  FFMA.FTZ R29, R19, UR5, R29 ;  /* 0x00000005131d7c23 */ /* 0x000fe2000801001d */
[-C--:B------:R-:W-:Y:S01]  /*10da0*/  ISETP.GE.AND P5, PT, R4, R23.reuse, PT ;  /* 0x000000170400720c */ /* 0x080fe20003fa6270 */
[----:B------:R1:W-:Y:S01]  /*10db0*/  STL [R1+0x10], R17 ;  /* 0x0000101101007387 */ /* 0x0003e20000100800 */
[----:B------:R-:W-:-:S03]  /*10dc0*/  ISETP.GE.AND P6, PT, R3, R23, PT ;  /* 0x000000170300720c */ /* 0x000fc60003fc6270 */
[----:B------:R3:W-:Y:S01]  /*10dd0*/  STL [R1+0xc], R30 ;  /* 0x00000c1e01007387 */ /* 0x0007e20000100800 */
[----:B-1----:R-:W-:Y:S01]  /*10de0*/  FFMA.FTZ R17, R18, UR5, R31 ;  /* 0x0000000512117c23 */ /* 0x002fe2000801001f */
[----:B------:R-:W-:Y:S01]  /*10df0*/  FFMA.FTZ R31, R16, UR5, R136 ;  /* 0x00000005101f7c23 */ /* 0x000fe20008010088 */
[----:B---3--:R-:W-:-:S03]  /*10e00*/  FSEL R30, R29, -INF , !P5 ;  /* 0xff8000001d1e7808 */ /* 0x008fc60006800000 */
[----:B------:R-:W-:Y:S01]  /*10e10*/  FSEL R29, R17, -INF , !P6 ;  /* 0xff800000111d7808 */ /* 0x000fe20007000000 */
[----:B------:R-:W-:Y:S01]  /*10e20*/  FMUL.FTZ R17, R66, UR24 ;  /* 0x0000001842117c20 */ /* 0x000fe20008410000 */
[-C--:B------:R-:W-:Y:S01]  /*10e30*/  ISETP.GE.AND P5, PT, R2, R23.reuse, PT ;  /* 0x000000170200720c */ /* 0x080fe20003fa6270 */
[----:B------:R1:W-:Y:S01]  /*10e40*/  STL [R1+0x20], R30 ;  /* 0x0000201e01007387 */ /* 0x0003e20000100800 */
[----:B------:R-:W-:Y:S01]  /*10e50*/  ISETP.GE.AND P6, PT, R0, R23, PT ;  /* 0x000000170000720c */ /* 0x000fe20003fc6270 */
[----:B------:R-:W-:Y:S02]  /*10e60*/  FFMA.FTZ R23, R16, UR5, R142 ;  /* 0x0000000510177c23 */ /* 0x000fe4000801008e */
[----:B------:R3:W-:Y:S03]  /*10e70*/  STL [R1+0x1c], R29 ;  /* 0x00001c1d01007387 */ /* 0x0007e60000100800 */
[----:B------:R-:W-:Y:S01]  /*10e80*/  FSEL R139, R23, -INF , !P0 ;  /* 0xff800000178b7808 */ /* 0x000fe20004000000 */
[----:B--2---:R-:W-:Y:S01]  /*10e90*/  FFMA.FTZ R23, R26, UR5, R64 ;  /* 0x000000051a177c23 */ /* 0x004fe20008010040 */
[----:B------:R-:W-:Y:S01]  /*10ea0*/  ISETP.GE.AND P0, PT, R8, R22, PT ;  /* 0x000000160800720c */ /* 0x000fe20003f06270 */
[----:B-1----:R-:W-:Y:S01]  /*10eb0*/  FFMA.FTZ R30, R16, UR5, R63 ;  /* 0x00000005101e7c23 */ /* 0x002fe2000801003f */
[----:B------:R-:W-:Y:S01]  /*10ec0*/  FMUL.FTZ R16, R67, UR24 ;  /* 0x0000001843107c20 */ /* 0x000fe20008410000 */
[----:B------:R1:W-:Y:S01]  /*10ed0*/  MUFU.TANH R63, R17 ;  /* 0x00000011003f7308 */ /* 0x0003e20000002400 */
[----:B---3--:R-:W-:-:S07]  /*10ee0*/  FMUL.FTZ R29, R46, UR24 ;  /* 0x000000182e1d7c20 */ /* 0x008fce0008410000 */
[----:B------:R2:W3:Y:S08]  /*10ef0*/  MUFU.TANH R62, R16 ;  /* 0x00000010003e7308 */ /* 0x0004f00000002400 */
[----:B------:R4:W3:Y:S01]  /*10f00*/  MUFU.TANH R45, R29 ;  /* 0x0000001d002d7308 */ /* 0x0008e20000002400 */
[----:B-1----:R-:W-:-:S05]  /*10f10*/  I2FP.F32.S32 R17, R2 ;  /* 0x0000000200117245 */ /* 0x002fca0000201400 */
[----:B--2---:R-:W-:-:S05]  /*10f20*/  FFMA.FTZ R16, R17, UR5, R40 ;  /* 0x0000000511107c23 */ /* 0x004fca0008010028 */
[----:B------:R-:W-:Y:S01]  /*10f30*/  FSEL R135, R16, -INF , !P5 ;  /* 0xff80000010877808 */ /* 0x000fe20006800000 */
[----:B------:R-:W-:Y:S01]  /*10f40*/  FMUL.FTZ R16, R47, UR24 ;  /* 0x000000182f107c20 */ /* 0x000fe20008410000 */
[-C--:B------:R-:W-:Y:S01]  /*10f50*/  ISETP.GE.AND P5, PT, R15, R22.reuse, PT ;  /* 0x000000160f00720c */ /* 0x080fe20003fa6270 */
[----:B----4-:R-:W-:Y:S02]  /*10f60*/  FFMA.FTZ R29, R27, UR5, R132 ;  /* 0x000000051b1d7c23 */ /* 0x010fe40008010084 */
[----:B------:R1:W2:Y:S01]  /*10f70*/  MUFU.TANH R35, R16 ;  /* 0x0000001000237308 */ /* 0x0002a20000002400 */
[----:B------:R-:W-:Y:S02]  /*10f80*/  FSEL R40, R36, -INF , !P5 ;  /* 0xff80000024287808 */ /* 0x000fe40006800000 */
[----:B------:R-:W-:Y:S02]  /*10f90*/  ISETP.GE.AND P5, PT, R13, R22, PT ;  /* 0x000000160d00720c */ /* 0x000fe40003fa6270 */
[----:B------:R-:W-:Y:S01]  /*10fa0*/  FSEL R138, R29, -INF , !P0 ;  /* 0xff8000001d8a7808 */ /* 0x000fe20004000000 */
[----:B---3--:R-:W-:Y:S01]  /*10fb0*/  FFMA.FTZ R29, R20, UR5, R62 ;  /* 0x00000005141d7c23 */ /* 0x008fe2000801003e */
[----:B------:R-:W-:-:S02]  /*10fc0*/  FSEL R36, R34, -INF , !P5 ;  /* 0xff80000022247808 */ /* 0x000fc40006800000 */
[-C--:B------:R-:W-:Y:S02]  /*10fd0*/  ISETP.GE.AND P5, PT, R11, R22.reuse, PT ;  /* 0x000000160b00720c */ /* 0x080fe40003fa6270 */
[-C--:B------:R-:W-:Y:S02]  /*10fe0*/  ISETP.GE.AND P0, PT, R6, R22.reuse, PT ;  /* 0x000000160600720c */ /* 0x080fe40003f06270 */
[----:B------:R-:W-:Y:S02]  /*10ff0*/  FSEL R140, R32, -INF , !P5 ;  /* 0xff800000208c7808 */ /* 0x000fe40006800000 */
[----:B------:R-:W-:Y:S01]  /*11000*/  ISETP.GE.AND P5, PT, R9, R22, PT ;  /* 0x000000160900720c */ /* 0x000fe20003fa6270 */
[----:B------:R-:W-:Y:S01]  /*11010*/  MUFU.TANH R32, R43 ;  /* 0x0000002b00207308 */ /* 0x000fe20000002400 */
[----:B-1----:R-:W-:-:S07]  /*11020*/  FMUL.FTZ R16, R41, UR24 ;  /* 0x0000001829107c20 */ /* 0x002fce0008410000 */
[----:B------:R1:W3:Y:S02]  /*11030*/  MUFU.TANH R34, R16 ;  /* 0x0000001000227308 */ /* 0x0002e40000002400 */
[----:B-1----:R-:W-:-:S05]  /*11040*/  FFMA.FTZ R16, R28, UR5, R209 ;  /* 0x000000051c107c23 */ /* 0x002fca00080100d1 */
[----:B------:R-:W-:Y:S01]  /*11050*/  FSEL R134, R16, -INF , !P5 ;  /* 0xff80000010867808 */ /* 0x000fe20006800000 */
[----:B------:R-:W-:Y:S01]  /*11060*/  FFMA.FTZ R16, R21, UR5, R63 ;  /* 0x0000000515107c23 */ /* 0x000fe2000801003f */
[----:B------:R-:W-:-:S04]  /*11070*/  ISETP.GE.AND P5, PT, R7, R22, PT ;  /* 0x000000160700720c */ /* 0x000fc80003fa6270 */
[----:B------:R-:W-:Y:S01]  /*11080*/  FSEL R251, R23, -INF , !P5 ;  /* 0xff80000017fb7808 */ /* 0x000fe20006800000 */
[----:B------:R-:W-:Y:S01]  /*11090*/  FFMA.FTZ R23, R19, UR5, R45 ;  /* 0x0000000513177c23 */ /* 0x000fe2000801002d */
[-C--:B------:R-:W-:Y:S02]  /*110a0*/  ISETP.GE.AND P5, PT, R5, R22.reuse, PT ;  /* 0x000000160500720c */ /* 0x080fe40003fa6270 */
[----:B------:R-:W-:Y:S01]  /*110b0*/  FSEL R250, R16, -INF , !P0 ;  /* 0xff80000010fa7808 */ /* 0x000fe20004000000 */
[----:B--2---:R-:W-:Y:S01]  /*110c0*/  FFMA.FTZ R16, R18, UR5, R35 ;  /* 0x0000000512107c23 */ /* 0x004fe20008010023 */
[----:B------:R-:W-:Y:S01]  /*110d0*/  FSEL R248, R29, -INF , !P5 ;  /* 0xff8000001df87808 */ /* 0x000fe20006800000 */
[----:B------:R-:W-:Y:S01]  /*110e0*/  FMUL.FTZ R29, R219, UR24 ;  /* 0x00000018db1d7c20 */ /* 0x000fe20008410000 */
[-C--:B------:R-:W-:Y:S02]  /*110f0*/  ISETP.GE.AND P5, PT, R3, R22.reuse, PT ;  /* 0x000000160300720c */ /* 0x080fe40003fa6270 */
[----:B------:R-:W-:Y:S01]  /*11100*/  ISETP.GE.AND P0, PT, R4, R22, PT ;  /* 0x000000160400720c */ /* 0x000fe20003f06270 */
[----:B------:R1:W2:Y:S01]  /*11110*/  MUFU.TANH R46, R29 ;  /* 0x0000001d002e7308 */ /* 0x0002a20000002400 */
[----:B------:R-:W-:-:S02]  /*11120*/  FSEL R66, R16, -INF , !P5 ;  /* 0xff80000010427808 */ /* 0x000fc40006800000 */
[----:B------:R-:W-:Y:S02]  /*11130*/  I2FP.F32.S32 R16, R0 ;  /* 0x0000000000107245 */ /* 0x000fe40000201400 */
[----:B------:R-:W-:Y:S02]  /*11140*/  FSEL R67, R23, -INF , !P0 ;  /* 0xff80000017437808 */ /* 0x000fe40004000000 */
[-C--:B------:R-:W-:Y:S01]  /*11150*/  ISETP.GE.AND P0, PT, R2, R22.reuse, PT ;  /* 0x000000160200720c */ /* 0x080fe20003f06270 */
[----:B---3--:R-:W-:Y:S01]  /*11160*/  FFMA.FTZ R23, R16, UR5, R34 ;  /* 0x0000000510177c23 */ /* 0x008fe20008010022 */
[----:B------:R-:W-:Y:S01]  /*11170*/  ISETP.GE.AND P5, PT, R0, R22, PT ;  /* 0x000000160000720c */ /* 0x000fe20003fa6270 */
[----:B------:R-:W-:-:S03]  /*11180*/  FFMA.FTZ R22, R17, UR5, R33 ;  /* 0x0000000511167c23 */ /* 0x000fc60008010021 */
[----:B------:R-:W-:Y:S01]  /*11190*/  FSEL R249, R23, -INF , !P6 ;  /* 0xff80000017f97808 */ /* 0x000fe20007000000 */
[----:B------:R-:W-:Y:S01]  /*111a0*/  FMUL.FTZ R23, R246, UR24 ;  /* 0x00000018f6177c20 */ /* 0x000fe20008410000 */
[----:B------:R-:W-:Y:S01]  /*111b0*/  FSEL R65, R22, -INF , !P0 ;  /* 0xff80000016417808 */ /* 0x000fe20004000000 */
[----:B------:R-:W-:Y:S01]  /*111c0*/  FMUL.FTZ R22, R245, UR24 ;  /* 0x00000018f5167c20 */ /* 0x000fe20008410000 */
[C---:B------:R-:W-:Y:S01]  /*111d0*/  ISETP.GE.AND P0, PT, R15.reuse, R25, PT ;  /* 0x000000190f00720c */ /* 0x040fe20003f06270 */
[----:B-1----:R-:W-:Y:S01]  /*111e0*/  FMUL.FTZ R29, R244, UR24 ;  /* 0x00000018f41d7c20 */ /* 0x002fe20008410000 */
[----:B------:R-:W-:Y:S01]  /*111f0*/  ISETP.GE.AND P6, PT, R15, R24, PT ;  /* 0x000000180f00720c */ /* 0x000fe20003fc6270 */
[----:B------:R-:W-:Y:S01]  /*11200*/  FFMA.FTZ R15, R16, UR5, R32 ;  /* 0x00000005100f7c23 */ /* 0x000fe20008010020 */
[----:B------:R1:W-:Y:S02]  /*11210*/  MUFU.TANH R41, R23 ;  /* 0x0000001700297308 */ /* 0x0003e40000002400 */
[----:B------:R-:W-:-:S02]  /*11220*/  FSEL R34, R49, -INF , !P6 ;  /* 0xff80000031227808 */ /* 0x000fc40007000000 */
[----:B------:R-:W-:Y:S02]  /*11230*/  FSEL R244, R15, -INF , !P5 ;  /* 0xff8000000ff47808 */ /* 0x000fe40006800000 */
[-C--:B------:R-:W-:Y:S02]  /*11240*/  ISETP.GE.AND P5, PT, R14, R25.reuse, PT ;  /* 0x000000190e00720c */ /* 0x080fe40003fa6270 */
[----:B------:R3:W4:Y:S01]  /*11250*/  MUFU.TANH R45, R29 ;  /* 0x0000001d002d7308 */ /* 0x0007220000002400 */
[----:B------:R-:W-:Y:S02]  /*11260*/  ISETP.GE.AND P6, PT, R12, R25, PT ;  /* 0x000000190c00720c */ /* 0x000fe40003fc6270 */
[----:B------:R-:W-:Y:S02]  /*11270*/  FSEL R32, R54, -INF , !P5 ;  /* 0xff80000036207808 */ /* 0x000fe40006800000 */
[----:B------:R-:W-:Y:S01]  /*11280*/  ISETP.GE.AND P5, PT, R12, R24, PT ;  /* 0x000000180c00720c */ /* 0x000fe20003fa6270 */
[----:B------:R-:W-:Y:S01]  /*11290*/  FMUL.FTZ R12, R241, UR24 ;  /* 0x00000018f10c7c20 */ /* 0x000fe20008410000 */
[----:B------:R-:W-:Y:S01]  /*112a0*/  FSEL R132, R58, -INF , !P6 ;  /* 0xff8000003a847808 */ /* 0x000fe20007000000 */
[----:B------:R2:W4:Y:S01]  /*112b0*/  MUFU.TANH R43, R22 ;  /* 0x00000016002b7308 */ /* 0x0005220000002400 */
[----:B-1----:R-:W-:-:S02]  /*112c0*/  FSEL R23, R38, -INF , !P1 ;  /* 0xff80000026177808 */ /* 0x002fc40004800000 */
[----:B------:R-:W-:Y:S02]  /*112d0*/  ISETP.GE.AND P1, PT, R13, R25, PT ;  /* 0x000000190d00720c */ /* 0x000fe40003f26270 */
[----:B------:R-:W-:Y:S02]  /*112e0*/  FSEL R133, R51, -INF , !P5 ;  /* 0xff80000033857808 */ /* 0x000fe40006800000 */
[----:B------:R-:W-:Y:S02]  /*112f0*/  FSEL R33, R56, -INF , !P1 ;  /* 0xff80000038217808 */ /* 0x000fe40004800000 */
[----:B---3--:R-:W-:Y:S02]  /*11300*/  FSEL R29, R50, -INF , !P0 ;  /* 0xff800000321d7808 */ /* 0x008fe40004000000 */
[-C--:B------:R-:W-:Y:S01]  /*11310*/  ISETP.GE.AND P0, PT, R13, R24.reuse, PT ;  /* 0x000000180d00720c */ /* 0x080fe20003f06270 */
[----:B------:R-:W-:Y:S01]  /*11320*/  FMUL.FTZ R13, R240, UR24 ;  /* 0x00000018f00d7c20 */ /* 0x000fe20008410000 */
[----:B------:R-:W-:-:S02]  /*11330*/  ISETP.GE.AND P1, PT, R11, R24, PT ;  /* 0x000000180b00720c */ /* 0x000fc40003f26270 */
[----:B------:R-:W-:Y:S01]  /*11340*/  FSEL R38, R55, -INF , !P0 ;  /* 0xff80000037267808 */ /* 0x000fe20004000000 */
[----:B------:R-:W-:Y:S01]  /*11350*/  MUFU.TANH R15, R13 ;  /* 0x0000000d000f7308 */ /* 0x000fe20000002400 */
[----:B------:R-:W-:Y:S02]  /*11360*/  ISETP.GE.AND P0, PT, R10, R25, PT ;  /* 0x000000190a00720c */ /* 0x000fe40003f06270 */
[----:B--2---:R-:W-:Y:S02]  /*11370*/  FSEL R22, R39, -INF , !P4 ;  /* 0xff80000027167808 */ /* 0x004fe40006000000 */
[----:B------:R-:W-:Y:S01]  /*11380*/  ISETP.GE.AND P4, PT, R14, R24, PT ;  /* 0x000000180e00720c */ /* 0x000fe20003f86270 */
[----:B------:R-:W-:Y:S01]  /*11390*/  FMUL.FTZ R14, R247, UR24 ;  /* 0x00000018f70e7c20 */ /* 0x000fe20008410000 */
[----:B------:R-:W-:Y:S01]  /*113a0*/  FSEL R51, R48, -INF , !P1 ;  /* 0xff80000030337808 */ /* 0x000fe20004800000 */
[----:B------:R-:W-:Y:S01]  /*113b0*/  MUFU.TANH R39, R12 ;  /* 0x0000000c00277308 */ /* 0x000fe20000002400 */
[----:B------:R-:W-:-:S02]  /*113c0*/  FSEL R47, R31, -INF , !P0 ;  /* 0xff8000001f2f7808 */ /* 0x000fc40004000000 */
[CC--:B------:R-:W-:Y:S02]  /*113d0*/  ISETP.GE.AND P1, PT, R8.reuse, R25.reuse, PT ;  /* 0x000000190800720c */ /* 0x0c0fe40003f26270 */
[-C--:B------:R-:W-:Y:S01]  /*113e0*/  ISETP.GE.AND P0, PT, R8, R24.reuse, PT ;  /* 0x000000180800720c */ /* 0x080fe20003f06270 */
[----:B------:R-:W-:Y:S01]  /*113f0*/  FFMA.FTZ R8, R28, UR5, R137 ;  /* 0x000000051c087c23 */ /* 0x000fe20008010089 */
[-C--:B------:R-:W-:Y:S01]  /*11400*/  ISETP.GE.AND P5, PT, R9, R25.reuse, PT ;  /* 0x000000190900720c */ /* 0x080fe20003fa6270 */
[----:B------:R-:W1:Y:S01]  /*11410*/  MUFU.TANH R42, R14 ;  /* 0x0000000e002a7308 */ /* 0x000e620000002400 */
[----:B------:R-:W-:Y:S02]  /*11420*/  FSEL R35, R52, -INF , !P4 ;  /* 0xff80000034237808 */ /* 0x000fe40006000000 */
[----:B------:R-:W-:Y:S01]  /*11430*/  ISETP.GE.AND P4, PT, R11, R25, PT ;  /* 0x000000190b00720c */ /* 0x000fe20003f86270 */
[----:B------:R-:W-:Y:S01]  /*11440*/  FMUL.FTZ R11, R242, UR24 ;  /* 0x00000018f20b7c20 */ /* 0x000fe20008410000 */
[----:B------:R-:W-:Y:S01]  /*11450*/  ISETP.GE.AND P6, PT, R10, R24, PT ;  /* 0x000000180a00720c */ /* 0x000fe20003fc6270 */
[----:B------:R-:W-:Y:S01]  /*11460*/  FMUL.FTZ R10, R243, UR24 ;  /* 0x00000018f30a7c20 */ /* 0x000fe20008410000 */
[----:B------:R-:W-:Y:S01]  /*11470*/  FSEL R48, R8, -INF , !P5 ;  /* 0xff80000008307808 */ /* 0x000fe20006800000 */
[----:B------:R-:W-:Y:S01]  /*11480*/  FMUL.FTZ R8, R221, UR24 ;  /* 0x00000018dd087c20 */ /* 0x000fe20008410000 */
[----:B------:R-:W2:Y:S01]  /*11490*/  MUFU.TANH R13, R11 ;  /* 0x0000000b000d7308 */ /* 0x000ea20000002400 */
[----:B------:R-:W-:-:S02]  /*114a0*/  FSEL R50, R30, -INF , !P6 ;  /* 0xff8000001e327808 */ /* 0x000fc40007000000 */
[C---:B------:R-:W-:Y:S02]  /*114b0*/  ISETP.GE.AND P6, PT, R7.reuse, R25, PT ;  /* 0x000000190700720c */ /* 0x040fe40003fc6270 */
[-C--:B------:R-:W-:Y:S01]  /*114c0*/  ISETP.GE.AND P5, PT, R7, R24.reuse, PT ;  /* 0x000000180700720c */ /* 0x080fe20003fa6270 */
[----:B------:R-:W-:Y:S01]  /*114d0*/  FFMA.FTZ R7, R28, UR5, R46 ;  /* 0x000000051c077c23 */ /* 0x000fe2000801002e */
[----:B------:R-:W-:Y:S01]  /*114e0*/  FSEL R49, R53, -INF , !P4 ;  /* 0xff80000035317808 */ /* 0x000fe20006000000 */
[----:B------:R4:W-:Y:S01]  /*114f0*/  MUFU.TANH R11, R8 ;  /* 0x00000008000b7308 */ /* 0x0009e20000002400 */
[----:B------:R-:W-:Y:S01]  /*11500*/  ISETP.GE.AND P4, PT, R9, R24, PT ;  /* 0x000000180900720c */ /* 0x000fe20003f86270 */
[----:B------:R-:W-:-:S06]  /*11510*/  FMUL.FTZ R9, R220, UR24 ;  /* 0x00000018dc097c20 */ /* 0x000fcc0008410000 */
[----:B------:R3:W2:Y:S08]  /*11520*/  MUFU.TANH R12, R9 ;  /* 0x00000009000c7308 */ /* 0x0006b00000002400 */
[----:B------:R-:W2:Y:S01]  /*11530*/  MUFU.TANH R14, R10 ;  /* 0x0000000a000e7308 */ /* 0x000ea20000002400 */
[----:B----4-:R-:W-:Y:S01]  /*11540*/  FFMA.FTZ R8, R27, UR5, R45 ;  /* 0x000000051b087c23 */ /* 0x010fe2000801002d */
[----:B------:R-:W-:Y:S01]  /*11550*/  FSEL R45, R7, -INF , !P4 ;  /* 0xff800000072d7808 */ /* 0x000fe20006000000 */
[----:B------:R-:W-:Y:S01]  /*11560*/  FFMA.FTZ R7, R26, UR5, R43 ;  /* 0x000000051a077c23 */ /* 0x000fe2000801002b */
[-C--:B------:R-:W-:Y:S01]  /*11570*/  ISETP.GE.AND P4, PT, R6, R25.reuse, PT ;  /* 0x000000190600720c */ /* 0x080fe20003f86270 */
[----:B-1----:R-:W-:Y:S01]  /*11580*/  FFMA.FTZ R26, R26, UR5, R42 ;  /* 0x000000051a1a7c23 */ /* 0x002fe2000801002a */
[----:B------:R-:W-:Y:S01]  /*11590*/  FSEL R220, R8, -INF , !P1 ;  /* 0xff80000008dc7808 */ /* 0x000fe20004800000 */
[----:B------:R-:W-:Y:S01]  /*115a0*/  FMUL.FTZ R8, R223, UR24 ;  /* 0x00000018df087c20 */ /* 0x000fe20008410000 */
[-C--:B------:R-:W-:Y:S01]  /*115b0*/  ISETP.GE.AND P1, PT, R6, R24.reuse, PT ;  /* 0x000000180600720c */ /* 0x080fe20003f26270 */
[----:B------:R-:W-:Y:S01]  /*115c0*/  FFMA.FTZ R6, R27, UR5, R41 ;  /* 0x000000051b067c23 */ /* 0x000fe20008010029 */
[----:B------:R-:W-:Y:S01]  /*115d0*/  FSEL R43, R7, -INF , !P6 ;  /* 0xff800000072b7808 */ /* 0x000fe20007000000 */
[----:B------:R-:W-:Y:S01]  /*115e0*/  MUFU.TANH R10, R8 ;  /* 0x00000008000a7308 */ /* 0x000fe20000002400 */
[----:B------:R-:W-:Y:S01]  /*115f0*/  ISETP.GE.AND P6, PT, R5, R24, PT ;  /* 0x000000180500720c */ /* 0x000fe20003fc6270 */
[----:B---3--:R-:W-:Y:S01]  /*11600*/  FMUL.FTZ R9, R222, UR24 ;  /* 0x00000018de097c20 */ /* 0x008fe20008410000 */
[----:B------:R-:W-:Y:S01]  /*11610*/  FSEL R46, R6, -INF , !P0 ;  /* 0xff800000062e7808 */ /* 0x000fe20004000000 */
[----:B------:R-:W-:Y:S01]  /*11620*/  FMUL.FTZ R6, R213, UR24 ;  /* 0x00000018d5067c20 */ /* 0x000fe20008410000 */
[-C--:B------:R-:W-:Y:S01]  /*11630*/  ISETP.GE.AND P0, PT, R5, R25.reuse, PT ;  /* 0x000000190500720c */ /* 0x080fe20003f06270 */
[----:B------:R-:W-:Y:S01]  /*11640*/  FMUL.FTZ R5, R212, UR24 ;  /* 0x00000018d4057c20 */ /* 0x000fe20008410000 */
[----:B------:R-:W-:Y:S01]  /*11650*/  FSEL R219, R26, -INF , !P5 ;  /* 0xff8000001adb7808 */ /* 0x000fe20006800000 */
[----:B------:R-:W1:Y:S01]  /*11660*/  MUFU.TANH R9, R9 ;  /* 0x0000000900097308 */ /* 0x000e620000002400 */
[----:B------:R-:W-:-:S07]  /*11670*/  ISETP.GE.AND P5, PT, R4, R25, PT ;  /* 0x000000190400720c */ /* 0x000fce0003fa6270 */
[----:B------:R3:W4:Y:S08]  /*11680*/  MUFU.TANH R8, R5 ;  /* 0x0000000500087308 */ /* 0x0007300000002400 */
[----:B------:R1:W-:Y:S01]  /*11690*/  MUFU.TANH R7, R6 ;  /* 0x0000000600077308 */ /* 0x0003e20000002400 */
[C---:B---3--:R-:W-:Y:S01]  /*116a0*/  FFMA.FTZ R5, R21.reuse, UR5, R15 ;  /* 0x0000000515057c23 */ /* 0x048fe2000801000f */
[----:B--2---:R-:W-:-:S04]  /*116b0*/  FFMA.FTZ R21, R21, UR5, R13 ;  /* 0x0000000515157c23 */ /* 0x004fc8000801000d */
[----:B------:R-:W-:Y:S01]  /*116c0*/  FSEL R42, R5, -INF , !P4 ;  /* 0xff800000052a7808 */ /* 0x000fe20006000000 */
[----:B------:R-:W-:Y:S01]  /*116d0*/  FFMA.FTZ R5, R20, UR5, R39 ;  /* 0x0000000514057c23 */ /* 0x000fe20008010027 */
[-C--:B------:R-:W-:Y:S01]  /*116e0*/  ISETP.GE.AND P4, PT, R4, R24.reuse, PT ;  /* 0x000000180400720c */ /* 0x080fe20003f86270 */
[----:B------:R-:W-:Y:S01]  /*116f0*/  FFMA.FTZ R4, R19, UR5, R12 ;  /* 0x0000000513047c23 */ /* 0x000fe2000801000c */
[----:B------:R-:W-:Y:S01]  /*11700*/  FSEL R217, R21, -INF , !P1 ;  /* 0xff80000015d97808 */ /* 0x000fe20004800000 */
[----:B-1----:R-:W-:Y:S01]  /*11710*/  FMUL.FTZ R6, R214, UR24 ;  /* 0x00000018d6067c20 */ /* 0x002fe20008410000 */
[----:B------:R-:W-:Y:S01]  /*11720*/  FSEL R41, R5, -INF , !P0 ;  /* 0xff80000005297808 */ /* 0x000fe20004000000 */
[----:B------:R-:W-:Y:S01]  /*11730*/  FFMA.FTZ R20, R20, UR5, R14 ;  /* 0x0000000514147c23 */ /* 0x000fe2000801000e */
[----:B------:R-:W-:Y:S01]  /*11740*/  ISETP.GE.AND P1, PT, R3, R25, PT ;  /* 0x000000190300720c */ /* 0x000fe20003f26270 */
[----:B------:R-:W-:Y:S01]  /*11750*/  FFMA.FTZ R19, R19, UR5, R9 ;  /* 0x0000000513137c23 */ /* 0x000fe20008010009 */
[----:B------:R-:W-:Y:S01]  /*11760*/  ISETP.GE.AND P0, PT, R3, R24, PT ;  /* 0x000000180300720c */ /* 0x000fe20003f06270 */
[----:B------:R-:W-:Y:S01]  /*11770*/  FMUL.FTZ R3, R215, UR24 ;  /* 0x00000018d7037c20 */ /* 0x000fe20008410000 */
[----:B------:R-:W-:Y:S01]  /*11780*/  FSEL R213, R4, -INF , !P5 ;  /* 0xff80000004d57808 */ /* 0x000fe20006800000 */
[----:B------:R-:W1:Y:S01]  /*11790*/  MUFU.TANH R6, R6 ;  /* 0x0000000600067308 */ /* 0x000e620000002400 */
[----:B------:R-:W-:-:S02]  /*117a0*/  FSEL R215, R20, -INF , !P6 ;  /* 0xff80000014d77808 */ /* 0x000fc40007000000 */
[----:B------:R-:W-:Y:S02]  /*117b0*/  FSEL R218, R19, -INF , !P4 ;  /* 0xff80000013da7808 */ /* 0x000fe40006000000 */
[-C--:B------:R-:W-:Y:S02]  /*117c0*/  ISETP.GE.AND P6, PT, R2, R25.reuse, PT ;  /* 0x000000190200720c */ /* 0x080fe40003fc6270 */
[----:B------:R-:W-:Y:S01]  /*117d0*/  ISETP.GE.AND P5, PT, R0, R25, PT ;  /* 0x000000190000720c */ /* 0x000fe20003fa6270 */
[----:B------:R2:W3:Y:S01]  /*117e0*/  MUFU.TANH R4, R3 ;  /* 0x0000000300047308 */ /* 0x0004e20000002400 */
[----:B------:R-:W-:Y:S01]  /*117f0*/  ISETP.GE.AND P4, PT, R2, R24, PT ;  /* 0x000000180200720c */ /* 0x000fe20003f86270 */
[----:B----4-:R-:W-:-:S05]  /*11800*/  FFMA.FTZ R2, R17, UR5, R8 ;  /* 0x0000000511027c23 */ /* 0x010fca0008010008 */
[----:B------:R-:W-:Y:S01]  /*11810*/  FSEL R27, R2, -INF , !P6 ;  /* 0xff800000021b7808 */ /* 0x000fe20007000000 */
[----:B-1----:R-:W-:-:S05]  /*11820*/  FFMA.FTZ R17, R17, UR5, R6 ;  /* 0x0000000511117c23 */ /* 0x002fca0008010006 */
[----:B------:R-:W-:Y:S01]  /*11830*/  FSEL R212, R17, -INF , !P4 ;  /* 0xff80000011d47808 */ /* 0x000fe20006000000 */
[C---:B--2---:R-:W-:Y:S01]  /*11840*/  FFMA.FTZ R3, R18.reuse, UR5, R11 ;  /* 0x0000000512037c23 */ /* 0x044fe2000801000b */
[----:B------:R-:W-:-:S04]  /*11850*/  FFMA.FTZ R18, R18, UR5, R10 ;  /* 0x0000000512127c23 */ /* 0x000fc8000801000a */
[----:B------:R-:W-:Y:S02]  /*11860*/  FSEL R208, R3, -INF , !P1 ;  /* 0xff80000003d07808 */ /* 0x000fe40004800000 */
[----:B------:R-:W-:Y:S02]  /*11870*/  FSEL R214, R18, -INF , !P0 ;  /* 0xff80000012d67808 */ /* 0x000fe40004000000 */
[----:B------:R-:W-:Y:S02]  /*11880*/  PLOP3.LUT P0, PT, PT, PT, UP0, 0x80, 0x0 ;  /* 0x000000000000781c */ /* 0x000fe40003f0f008 */
[----:B------:R-:W-:Y:S01]  /*11890*/  ISETP.GE.AND P1, PT, R0, R24, PT ;  /* 0x000000180000720c */ /* 0x000fe20003f26270 */
[C---:B------:R-:W-:Y:S01]  /*118a0*/  FFMA.FTZ R0, R16.reuse, UR5, R7 ;  /* 0x0000000510007c23 */ /* 0x040fe20008010007 */
[----:B---3--:R-:W-:-:S04]  /*118b0*/  FFMA.FTZ R16, R16, UR5, R4 ;  /* 0x0000000510107c23 */ /* 0x008fc80008010004 */
[----:B------:R-:W-:Y:S02]  /*118c0*/  FSEL R26, R0, -INF , !P5 ;  /* 0xff800000001a7808 */ /* 0x000fe40006800000 */
[----:B------:R-:W-:-:S03]  /*118d0*/  FSEL R209, R16, -INF , !P1 ;  /* 0xff80000010d17808 */ /* 0x000fc60004800000 */
[----:B------:R-:W-:Y:S05]  /*118e0*/  @!P0 BRA `(.L_x_525) ;  /* 0x00000004005c8947 */ /* 0x000fea0003800000 */
        /* <DEDUP_REMOVED lines=63> */
[----:B-1----:R-:W-:Y:S02]  /*11ce0*/  @!P2 LEA R4, P1, R0, R6, 0x1 ;  /* 0x000000060004a211 */ /* 0x002fe400078208ff */
[----:B------:R-:W-:-:S02]  /*11cf0*/  @!P3 LEA R6, P4, R2, R14, 0x1 ;  /* 0x0000000e0206b211 */ /* 0x000fc400078808ff */
[----:B------:R-:W-:Y:S02]  /*11d00*/  @!P2 LEA.HI.X R5, R0, R7, R3, 0x1, P1 ;  /* 0x000000070005a211 */ /* 0x000fe400008f0c03 */
        /* <DEDUP_REMOVED lines=19> */
.L_x_527:
[----:B------:R-:W-:Y:S05]  /*11e40*/  BSYNC B0 ;  /* 0x0000000000007941 */ /* 0x000fea0003800000 */
.L_x_526:
[----:B------:R-:W0:Y:S02]  /*11e50*/  LDGDEPBAR ;  /* 0x00000000000079af */ /* 0x000e240000000000 */
.L_x_525:
[----:B--2---:R-:W2:Y:S04]  /*11e60*/  LDL.LU R7, [R1+0x20] ;  /* 0x0000200001077983 */ /* 0x004ea80000300800 */
[----:B------:R-:W3:Y:S04]  /*11e70*/  LDL.LU R242, [R1+0x14] ;  /* 0x0000140001f27983 */ /* 0x000ee80000300800 */
[----:B------:R-:W4:Y:S04]  /*11e80*/  LDL.LU R142, [R1+0x18] ;  /* 0x00001800018e7983 */ /* 0x000f280000300800 */
[----:B------:R-:W2:Y:S01]  /*11e90*/  LDL.LU R6, [R1+0x1c] ;  /* 0x00001c0001067983 */ /* 0x000ea20000300800 */
[----:B------:R-:W-:-:S02]  /*11ea0*/  MOV R243, R138 ;  /* 0x0000008a00f37202 */ /* 0x000fc40000000f00 */
[----:B------:R-:W-:Y:S01]  /*11eb0*/  MOV R30, R135 ;  /* 0x00000087001e7202 */ /* 0x000fe20000000f00 */
[----:B------:R-:W2:Y:S04]  /*11ec0*/  LDL.LU R240, [R1+0x10] ;  /* 0x0000100001f07983 */ /* 0x000ea80000300800 */
[----:B------:R-:W2:Y:S01]  /*11ed0*/  LDL.LU R241, [R1+0xc] ;  /* 0x00000c0001f17983 */ /* 0x000ea20000300800 */
        /* <DEDUP_REMOVED lines=9> */
[----:B------:R-:W-:Y:S01]  /*11f70*/  LDSM.16.MT88.4 R16, [R225+0xc000] ;  /* 0x00c00000e110783b */ /* 0x000fe20000004200 */
[----:B------:R-:W-:-:S03]  /*11f80*/  FMNMX.FTZ R0, R211, R0, !PT ;  /* 0x00000000d3007209 */ /* 0x000fc60007810000 */
[----:B------:R-:W-:Y:S01]  /*11f90*/  LDSM.16.MT88.4 R12, [R226+0xc000] ;  /* 0x00c00000e20c783b */ /* 0x000fe20000004200 */
[----:B------:R-:W-:Y:S02]  /*11fa0*/  FMNMX.FTZ R2, R210, R0, !PT ;  /* 0x00000000d2027209 */ /* 0x000fe40007810000 */
[----:B------:R-:W-:Y:S02]  /*11fb0*/  FMNMX.FTZ R0, R239, R37, !PT ;  /* 0x00000025ef007209 */ /* 0x000fe40007810000 */
[----:B------:R-:W-:Y:S02]  /*11fc0*/  FMNMX.FTZ R2, R143, R2, !PT ;  /* 0x000000028f027209 */ /* 0x000fe40007810000 */
[----:B------:R-:W-:-:S04]  /*11fd0*/  FMNMX.FTZ R0, R40, R0, !PT ;  /* 0x0000000028007209 */ /* 0x000fc80007810000 */
[----:B------:R-:W-:-:S04]  /*11fe0*/  FMNMX.FTZ R0, R44, R0, !PT ;  /* 0x000000002c007209 */ /* 0x000fc80007810000 */
[----:B------:R-:W-:Y:S02]  /*11ff0*/  FMNMX.FTZ R0, R36, R0, !PT ;  /* 0x0000000024007209 */ /* 0x000fe40007810000 */
[----:B----4-:R-:W-:Y:S02]  /*12000*/  FMNMX.FTZ R3, R142, R2, !PT ;  /* 0x000000028e037209 */ /* 0x010fe40007810000 */
[----:B------:R-:W-:Y:S02]  /*12010*/  FMNMX.FTZ R2, R141, R0, !PT ;  /* 0x000000008d027209 */ /* 0x000fe40007810000 */
[----:B---3--:R-:W-:Y:S02]  /*12020*/  FMNMX.FTZ R3, R242, R3, !PT ;  /* 0x00000003f2037209 */ /* 0x008fe40007810000 */
[----:B------:R-:W-:Y:S02]  /*12030*/  FMNMX.FTZ R0, R238, R22, !PT ;  /* 0x00000016ee007209 */ /* 0x000fe40007810000 */
[----:B--2---:R-:W-:-:S02]  /*12040*/  FMNMX.FTZ R3, R240, R3, !PT ;  /* 0x00000003f0037209 */ /* 0x004fc40007810000 */
        /* <DEDUP_REMOVED lines=35> */
[----:B------:R-:W2:Y:S01]  /*12280*/  SHFL.BFLY PT, R3, R0, 0x2, 0x1f ;  /* 0x0c401f0000037f89 */ /* 0x000ea200000e0000 */
[----:B------:R-:W-:Y:S02]  /*12290*/  FMNMX.FTZ R2, R45, R2, !PT ;  /* 0x000000022d027209 */ /* 0x000fe40007810000 */
[----:B------:R-:W-:-:S02]  /*122a0*/  FMNMX.FTZ R136, R213, R136, !PT ;  /* 0x00000088d5887209 */ /* 0x000fc40007810000 */
[----:B------:R-:W-:Y:S02]  /*122b0*/  FMNMX.FTZ R2, R46, R2, !PT ;  /* 0x000000022e027209 */ /* 0x000fe40007810000 */
[----:B------:R-:W-:Y:S02]  /*122c0*/  FMNMX.FTZ R136, R208, R136, !PT ;  /* 0x00000088d0887209 */ /* 0x000fe40007810000 */
[----:B-1----:R-:W-:Y:S02]  /*122d0*/  FMNMX.FTZ R138, R138, R5, !PT ;  /* 0x000000058a8a7209 */ /* 0x002fe40007810000 */
[----:B------:R-:W-:Y:S02]  /*122e0*/  FMNMX.FTZ R2, R219, R2, !PT ;  /* 0x00000002db027209 */ /* 0x000fe40007810000 */
[----:B------:R-:W-:Y:S01]  /*122f0*/  FMNMX.FTZ R136, R27, R136, !PT ;  /* 0x000000881b887209 */ /* 0x000fe20007810000 */
[----:B------:R-:W1:Y:S01]  /*12300*/  SHFL.BFLY PT, R4, R138, 0x1, 0x1f ;  /* 0x0c201f008a047f89 */ /* 0x000e6200000e0000 */
[----:B------:R-:W-:-:S02]  /*12310*/  FMNMX.FTZ R2, R217, R2, !PT ;  /* 0x00000002d9027209 */ /* 0x000fc40007810000 */
[----:B------:R-:W-:Y:S02]  /*12320*/  FMNMX.FTZ R136, R26, R136, !PT ;  /* 0x000000881a887209 */ /* 0x000fe40007810000 */
[----:B------:R-:W-:-:S03]  /*12330*/  FMNMX.FTZ R2, R215, R2, !PT ;  /* 0x00000002d7027209 */ /* 0x000fc60007810000 */
[----:B------:R-:W3:Y:S01]  /*12340*/  SHFL.BFLY PT, R5, R136, 0x2, 0x1f ;  /* 0x0c401f0088057f89 */ /* 0x000ee200000e0000 */
[----:B------:R-:W-:Y:S02]  /*12350*/  FMNMX.FTZ R2, R218, R2, !PT ;  /* 0x00000002da027209 */ /* 0x000fe40007810000 */
[----:B--2---:R-:W-:Y:S02]  /*12360*/  FMNMX.FTZ R0, R0, R3, !PT ;  /* 0x0000000300007209 */ /* 0x004fe40007810000 */
[----:B------:R-:W-:-:S03]  /*12370*/  FMNMX.FTZ R3, R214, R2, !PT ;  /* 0x00000002d6037209 */ /* 0x000fc60007810000 */
[----:B------:R-:W2:Y:S01]  /*12380*/  SHFL.BFLY PT, R137, R0, 0x1, 0x1f ;  /* 0x0c201f0000897f89 */ /* 0x000ea200000e0000 */
[----:B------:R-:W-:-:S04]  /*12390*/  FMNMX.FTZ R3, R212, R3, !PT ;  /* 0x00000003d4037209 */ /* 0x000fc80007810000 */
[----:B------:R-:W-:Y:S02]  /*123a0*/  FMNMX.FTZ R135, R209, R3, !PT ;  /* 0x00000003d1877209 */ /* 0x000fe40007810000 */
[----:B-1----:R-:W-:-:S03]  /*123b0*/  FMNMX.FTZ R138, R138, R4, !PT ;  /* 0x000000048a8a7209 */ /* 0x002fc60007810000 */
[----:B------:R-:W1:Y:S01]  /*123c0*/  SHFL.BFLY PT, R4, R135, 0x2, 0x1f ;  /* 0x0c401f0087047f89 */ /* 0x000e6200000e0000 */
[C---:B------:R-:W-:Y:S01]  /*123d0*/  FSETP.NEU.FTZ.AND P4, PT, R138.reuse, -INF , PT ;  /* 0xff8000008a00780b */ /* 0x040fe20003f9d000 */
[----:B------:R-:W-:Y:S01]  /*123e0*/  FMUL.FTZ R2, R138, UR19 ;  /* 0x000000138a027c20 */ /* 0x000fe20008410000 */
[----:B---3--:R-:W-:-:S04]  /*123f0*/  FMNMX.FTZ R136, R136, R5, !PT ;  /* 0x0000000588887209 */ /* 0x008fc80007810000 */
[----:B------:R-:W-:Y:S01]  /*12400*/  FSEL R2, R2, RZ, P4 ;  /* 0x000000ff02027208 */ /* 0x000fe20002000000 */
[----:B------:R-:W3:Y:S04]  /*12410*/  SHFL.BFLY PT, R5, R136, 0x1, 0x1f ;  /* 0x0c201f0088057f89 */ /* 0x000ee800000e0000 */
[--C-:B------:R-:W-:Y:S01]  /*12420*/  FFMA.FTZ R3, R57, UR19, -R2.reuse ;  /* 0x0000001339037c23 */ /* 0x100fe20008010802 */
[----:B--2---:R-:W-:Y:S01]  /*12430*/  FMNMX.FTZ R137, R0, R137, !PT ;  /* 0x0000008900897209 */ /* 0x004fe20007810000 */
[----:B------:R-:W-:Y:S02]  /*12440*/  FFMA.FTZ R0, R60, UR19, -R2 ;  /* 0x000000133c007c23 */ /* 0x000fe40008010802 */
[----:B------:R2:W-:Y:S01]  /*12450*/  MUFU.EX2 R231, R3 ;  /* 0x0000000300e77308 */ /* 0x0005e20000000800 */
[C---:B------:R-:W-:Y:S01]  /*12460*/  FSETP.NEU.FTZ.AND P3, PT, R137.reuse, -INF , PT ;  /* 0xff8000008900780b */ /* 0x040fe20003f7d000 */
[----:B------:R-:W-:-:S05]  /*12470*/  FMUL.FTZ R24, R137, UR19 ;  /* 0x0000001389187c20 */ /* 0x000fca0008410000 */
[----:B------:R-:W-:Y:S01]  /*12480*/  FSEL R24, R24, RZ, P3 ;  /* 0x000000ff18187208 */ /* 0x000fe20001800000 */
[----:B------:R4:W-:Y:S01]  /*12490*/  MUFU.EX2 R20, R0 ;  /* 0x0000000000147308 */ /* 0x0009e20000000800 */
[----:B-1----:R-:W-:-:S05]  /*124a0*/  FMNMX.FTZ R135, R135, R4, !PT ;  /* 0x0000000487877209 */ /* 0x002fca0007810000 */
[----:B------:R-:W1:Y:S01]  /*124b0*/  SHFL.BFLY PT, R4, R135, 0x1, 0x1f ;  /* 0x0c201f0087047f89 */ /* 0x000e6200000e0000 */
[----:B--2---:R-:W-:Y:S01]  /*124c0*/  FFMA.FTZ R3, R59, UR19, -R2 ;  /* 0x000000133b037c23 */ /* 0x004fe20008010802 */
[----:B---3--:R-:W-:-:S03]  /*124d0*/  FMNMX.FTZ R136, R136, R5, !PT ;  /* 0x0000000588887209 */ /* 0x008fc60007810000 */
[----:B------:R2:W-:Y:S01]  /*124e0*/  MUFU.EX2 R246, R3 ;  /* 0x0000000300f67308 */ /* 0x0005e20000000800 */
[----:B------:R-:W-:Y:S01]  /*124f0*/  FSETP.NEU.FTZ.AND P2, PT, R136, -INF , PT ;  /* 0xff8000008800780b */ /* 0x000fe20003f5d000 */
[----:B----4-:R-:W-:-:S06]  /*12500*/  FFMA.FTZ R0, R61, UR19, -R2 ;  /* 0x000000133d007c23 */ /* 0x010fcc0008010802 */
[----:B------:R3:W4:Y:S01]  /*12510*/  MUFU.EX2 R221, R0 ;  /* 0x0000000000dd7308 */ /* 0x0007220000000800 */
[----:B--2---:R-:W-:Y:S01]  /*12520*/  FMUL.FTZ R3, R136, UR19 ;  /* 0x0000001388037c20 */ /* 0x004fe20008410000 */
[----:B-1----:R-:W-:Y:S02]  /*12530*/  FMNMX.FTZ R135, R135, R4, !PT ;  /* 0x0000000487877209 */ /* 0x002fe40007810000 */
[----:B------:R-:W-:Y:S02]  /*12540*/  FSEL R4, R138, RZ, P4 ;  /* 0x000000ff8a047208 */ /* 0x000fe40002000000 */
[----:B------:R-:W-:Y:S01]  /*12550*/  FSEL R3, R3, RZ, P2 ;  /* 0x000000ff03037208 */ /* 0x000fe20001000000 */
[C---:B------:R-:W-:Y:S01]  /*12560*/  FMUL.FTZ R25, R135.reuse, UR19 ;  /* 0x0000001387197c20 */ /* 0x040fe20008410000 */
[----:B------:R-:W-:Y:S01]  /*12570*/  FSETP.NEU.FTZ.AND P1, PT, R135, -INF , PT ;  /* 0xff8000008700780b */ /* 0x000fe20003f3d000 */
[----:B---3--:R-:W-:Y:S01]  /*12580*/  FFMA.FTZ R0, R37, UR19, -R24 ;  /* 0x0000001325007c23 */ /* 0x008fe20008010818 */
[----:B------:R-:W-:Y:S01]  /*12590*/  FADD.FTZ R4, R252, -R4 ;  /* 0x80000004fc047221 */ /* 0x000fe20000010000 */
[----:B----4-:R-:W-:-:S02]  /*125a0*/  F2FP.BF16.F32.PACK_AB R10, R221, R20 ;  /* 0x00000014dd0a723e */ /* 0x010fc400000010ff */
[----:B------:R1:W-:Y:S01]  /*125b0*/  MUFU.EX2 R230, R0 ;  /* 0x0000000000e67308 */ /* 0x0003e20000000800 */
[----:B------:R-:W-:Y:S01]  /*125c0*/  FSEL R25, R25, RZ, P1 ;  /* 0x000000ff19197208 */ /* 0x000fe20000800000 */
[----:B-1----:R-:W-:-:S06]  /*125d0*/  FFMA.FTZ R0, R40, UR19, -R24 ;  /* 0x0000001328007c23 */ /* 0x002fcc0008010818 */
[----:B------:R1:W-:Y:S02]  /*125e0*/  MUFU.EX2 R40, R0 ;  /* 0x0000000000287308 */ /* 0x0003e40000000800 */
[----:B-1----:R-:W-:Y:S01]  /*125f0*/  FFMA.FTZ R0, R44, UR19, -R24 ;  /* 0x000000132c007c23 */ /* 0x002fe20008010818 */
[----:B------:R-:W-:-:S05]  /*12600*/  MOV R44, R67 ;  /* 0x00000043002c7202 */ /* 0x000fca0000000f00 */
[----:B------:R1:W-:Y:S01]  /*12610*/  MUFU.EX2 R8, R0 ;  /* 0x0000000000087308 */ /* 0x0003e20000000800 */
[--C-:B------:R-:W-:Y:S01]  /*12620*/  FFMA.FTZ R44, R44, UR19, -R24.reuse ;  /* 0x000000132c2c7c23 */ /* 0x100fe20008010818 */
[----:B-1----:R-:W-:-:S06]  /*12630*/  FFMA.FTZ R0, R36, UR19, -R24 ;  /* 0x0000001324007c23 */ /* 0x002fcc0008010818 */
[----:B------:R1:W-:Y:S02]  /*12640*/  MUFU.EX2 R21, R0 ;  /* 0x0000000000157308 */ /* 0x0003e40000000800 */
[----:B-1----:R-:W-:-:S06]  /*12650*/  FFMA.FTZ R0, R22, UR19, -R3 ;  /* 0x0000001316007c23 */ /* 0x002fcc0008010803 */
[----:B------:R1:W-:Y:S02]  /*12660*/  MUFU.EX2 R229, R0 ;  /* 0x0000000000e57308 */ /* 0x0003e40000000800 */
[----:B-1----:R-:W-:-:S06]  /*12670*/  FFMA.FTZ R0, R29, UR19, -R3 ;  /* 0x000000131d007c23 */ /* 0x002fcc0008010803 */
[----:B------:R1:W-:Y:S02]  /*12680*/  MUFU.EX2 R245, R0 ;  /* 0x0000000000f57308 */ /* 0x0003e40000000800 */
[----:B-1----:R-:W-:Y:S01]  /*12690*/  FFMA.FTZ R0, R32, UR19, -R3 ;  /* 0x0000001320007c23 */ /* 0x002fe20008010803 */
[----:B------:R-:W-:-:S05]  /*126a0*/  FMUL.FTZ R32, R4, UR19 ;  /* 0x0000001304207c20 */ /* 0x000fca0008410000 */
[----:B------:R1:W-:Y:S08]  /*126b0*/  MUFU.EX2 R223, R0 ;  /* 0x0000000000df7308 */ /* 0x0003f00000000800 */
[----:B------:R-:W2:Y:S01]  /*126c0*/  MUFU.EX2 R32, R32 ;  /* 0x0000002000207308 */ /* 0x000ea20000000800 */
[----:B-1----:R-:W-:-:S07]  /*126d0*/  FFMA.FTZ R0, R33, UR19, -R3 ;  /* 0x0000001321007c23 */ /* 0x002fce0008010803 */
        /* <DEDUP_REMOVED lines=14> */
[--C-:B-1----:R-:W-:Y:S01]  /*127c0*/  FFMA.FTZ R0, R23, UR19, -R25.reuse ;  /* 0x0000001317007c23 */ /* 0x102fe20008010819 */
[-C--:B------:R-:W-:Y:S01]  /*127d0*/  FMUL.FTZ R205, R205, R32.reuse ;  /* 0x00000020cdcd7220 */ /* 0x080fe20000410000 */
[-C--:B------:R-:W-:Y:S01]  /*127e0*/  FMUL.FTZ R188, R188, R32.reuse ;  /* 0x00000020bcbc7220 */ /* 0x080fe20000410000 */
[-C--:B------:R-:W-:Y:S01]  /*127f0*/  FMUL.FTZ R189, R189, R32.reuse ;  /* 0x00000020bdbd7220 */ /* 0x080fe20000410000 */
[----:B------:R1:W-:Y:S01]  /*12800*/  MUFU.EX2 R224, R0 ;  /* 0x0000000000e07308 */ /* 0x0003e20000000800 */
        /* <DEDUP_REMOVED lines=16> */
[----:B-1----:R-:W-:-:S04]  /*12910*/  FFMA.FTZ R0, R34, UR19, -R25 ;  /* 0x0000001322007c23 */ /* 0x002fc80008010819 */
[----:B------:R1:W2:Y:S02]  /*12920*/  MUFU.EX2 R9, R0 ;  /* 0x0000000000097308 */ /* 0x0002a40000000800 */
[----:B-1----:R-:W-:Y:S01]  /*12930*/  FFMA.FTZ R0, R35, UR19, -R25 ;  /* 0x0000001323007c23 */ /* 0x002fe20008010819 */
[----:B--2---:R-:W-:Y:S02]  /*12940*/  MOV R252, R9 ;  /* 0x0000000900fc7202 */ /* 0x004fe40000000f00 */
[----:B------:R-:W-:-:S03]  /*12950*/  F2FP.BF16.F32.PACK_AB R9, R40, R230 ;  /* 0x000000e62809723e */ /* 0x000fc600000010ff */
[----:B------:R1:W-:Y:S01]  /*12960*/  MUFU.EX2 R222, R0 ;  /* 0x0000000000de7308 */ /* 0x0003e20000000800 */
[----:B------:R-:W-:Y:S02]  /*12970*/  F2FP.BF16.F32.PACK_AB R5, R252, R224 ;  /* 0x000000e0fc05723e */ /* 0x000fe400000010ff */
[----:B-1----:R-:W-:-:S05]  /*12980*/  FSEL R0, R137, RZ, P3 ;  /* 0x000000ff89007208 */ /* 0x002fca0001800000 */
[----:B------:R-:W-:Y:S01]  /*12990*/  FADD.FTZ R4, R239, -R0 ;  /* 0x80000000ef047221 */ /* 0x000fe20000010000 */
[----:B------:R-:W-:Y:S02]  /*129a0*/  FSEL R0, R136, RZ, P2 ;  /* 0x000000ff88007208 */ /* 0x000fe40001000000 */
[----:B------:R-:W-:Y:S01]  /*129b0*/  MOV R239, R7 ;  /* 0x0000000700ef7202 */ /* 0x000fe20000000f00 */
[----:B------:R-:W-:Y:S02]  /*129c0*/  FMUL.FTZ R33, R4, UR19 ;  /* 0x0000001304217c20 */ /* 0x000fe40008410000 */
[----:B------:R-:W-:Y:S01]  /*129d0*/  FADD.FTZ R4, R238, -R0 ;  /* 0x80000000ee047221 */ /* 0x000fe20000010000 */
[----:B------:R-:W-:Y:S02]  /*129e0*/  FSEL R0, R135, RZ, P1 ;  /* 0x000000ff87007208 */ /* 0x000fe40000800000 */
[----:B------:R-:W-:Y:S01]  /*129f0*/  MOV R238, R6 ;  /* 0x0000000600ee7202 */ /* 0x000fe20000000f00 */
[----:B------:R-:W-:Y:S01]  /*12a00*/  FMUL.FTZ R4, R4, UR19 ;  /* 0x0000001304047c20 */ /* 0x000fe20008410000 */
[----:B------:R-:W1:Y:S01]  /*12a10*/  MUFU.EX2 R33, R33 ;  /* 0x0000002100217308 */ /* 0x000e620000000800 */
[----:B------:R-:W-:Y:S01]  /*12a20*/  FADD.FTZ R0, R237, -R0 ;  /* 0x80000000ed007221 */ /* 0x000fe20000010000 */
[----:B------:R-:W-:-:S02]  /*12a30*/  MOV R237, R8 ;  /* 0x0000000800ed7202 */ /* 0x000fc40000000f00 */
[----:B------:R-:W-:Y:S01]  /*12a40*/  F2FP.BF16.F32.PACK_AB R8, R246, R231 ;  /* 0x000000e7f608723e */ /* 0x000fe200000010ff */
[----:B------:R-:W-:Y:S01]  /*12a50*/  FMUL.FTZ R0, R0, UR19 ;  /* 0x0000001300007c20 */ /* 0x000fe20008410000 */
[----:B------:R-:W-:Y:S02]  /*12a60*/  F2FP.BF16.F32.PACK_AB R11, R21, R237 ;  /* 0x000000ed150b723e */ /* 0x000fe400000010ff */
[----:B------:R-:W2:Y:S01]  /*12a70*/  MUFU.EX2 R34, R4 ;  /* 0x0000000400227308 */ /* 0x000ea20000000800 */
[----:B------:R-:W-:-:S07]  /*12a80*/  F2FP.BF16.F32.PACK_AB R6, R28, R223 ;  /* 0x000000df1c06723e */ /* 0x000fce00000010ff */
[----:B------:R3:W4:Y:S01]  /*12a90*/  MUFU.EX2 R35, R0 ;  /* 0x0000000000237308 */ /* 0x0007220000000800 */
        /* <DEDUP_REMOVED lines=8> */
[-C--:B--2---:R-:W-:Y:S01]  /*12b20*/  FMUL.FTZ R144, R144, R34.reuse ;  /* 0x0000002290907220 */ /* 0x084fe20000410000 */
[-C--:B------:R-:W-:Y:S01]  /*12b30*/  FMUL.FTZ R145, R145, R34.reuse ;  /* 0x0000002291917220 */ /* 0x080fe20000410000 */
[----:B------:R-:W-:Y:S01]  /*12b40*/  F2FP.BF16.F32.PACK_AB R4, R245, R229 ;  /* 0x000000e5f504723e */ /* 0x000fe200000010ff */
[-C--:B------:R-:W-:Y:S01]  /*12b50*/  FMUL.FTZ R152, R152, R34.reuse ;  /* 0x0000002298987220 */ /* 0x080fe20000410000 */
[-C--:B------:R-:W-:Y:S01]  /*12b60*/  FMUL.FTZ R153, R153, R34.reuse ;  /* 0x0000002299997220 */ /* 0x080fe20000410000 */
[C---:B------:R-:W-:Y:S01]  /*12b70*/  HMMA.16816.F32.BF16 R148, R8.reuse, R16, R148 ;  /* 0x000000100894723c */ /* 0x040fe20000041894 */
[-C--:B------:R-:W-:Y:S01]  /*12b80*/  FMUL.FTZ R160, R160, R34.reuse ;  /* 0x00000022a0a07220 */ /* 0x080fe20000410000 */
[-C--:B------:R-:W-:Y:S01]  /*12b90*/  FMUL.FTZ R161, R161, R34.reuse ;  /* 0x00000022a1a17220 */ /* 0x080fe20000410000 */
[----:B---3--:R-:W-:Y:S01]  /*12ba0*/  FFMA.FTZ R0, R38, UR19, -R25 ;  /* 0x0000001326007c23 */ /* 0x008fe20008010819 */
[-C--:B----4-:R-:W-:Y:S01]  /*12bb0*/  FMUL.FTZ R146, R146, R35.reuse ;  /* 0x0000002392927220 */ /* 0x090fe20000410000 */
[-C--:B------:R-:W-:Y:S01]  /*12bc0*/  FMUL.FTZ R147, R147, R35.reuse ;  /* 0x0000002393937220 */ /* 0x080fe20000410000 */
        /* <DEDUP_REMOVED lines=9> */
[----:B------:R-:W-:Y:S01]  /*12c60*/  FMUL.FTZ R171, R171, R35 ;  /* 0x00000023abab7220 */ /* 0x000fe20000410000 */
[C---:B------:R-:W-:Y:S01]  /*12c70*/  HMMA.16816.F32.BF16 R56, R8.reuse, R12, R164 ;  /* 0x0000000c0838723c */ /* 0x040fe200000418a4 */
[----:B------:R-:W-:Y:S01]  /*12c80*/  MOV R156, R66 ;  /* 0x00000042009c7202 */ /* 0x000fe20000000f00 */
[-C--:B------:R-:W-:Y:S01]  /*12c90*/  FMUL.FTZ R182, R182, R33.reuse ;  /* 0x00000021b6b67220 */ /* 0x080fe20000410000 */
[-C--:B------:R-:W-:Y:S01]  /*12ca0*/  FMUL.FTZ R183, R183, R33.reuse ;  /* 0x00000021b7b77220 */ /* 0x080fe20000410000 */
[-C--:B------:R-:W-:Y:S01]  /*12cb0*/  FMUL.FTZ R198, R198, R33.reuse ;  /* 0x00000021c6c67220 */ /* 0x080fe20000410000 */
[----:B------:R-:W-:Y:S01]  /*12cc0*/  FMUL.FTZ R199, R199, R33 ;  /* 0x00000021c7c77220 */ /* 0x000fe20000410000 */
[----:B------:R-:W-:Y:S01]  /*12cd0*/  FMUL.FTZ R192, R192, R34 ;  /* 0x00000022c0c07220 */ /* 0x000fe20000410000 */
[----:B------:R-:W-:Y:S01]  /*12ce0*/  MOV R164, R65 ;  /* 0x0000004100a47202 */ /* 0x000fe20000000f00 */
[--C-:B-1----:R-:W-:Y:S01]  /*12cf0*/  FFMA.FTZ R0, R216, UR19, -R2.reuse ;  /* 0x00000013d8007c23 */ /* 0x102fe20008010802 */
[----:B--2---:R-:W-:Y:S01]  /*12d00*/  F2FP.BF16.F32.PACK_AB R7, R22, R222 ;  /* 0x000000de1607723e */ /* 0x004fe200000010ff */
[----:B------:R-:W-:Y:S01]  /*12d10*/  HMMA.16816.F32.BF16 R64, R8, R14, R172 ;  /* 0x0000000e0840723c */ /* 0x000fe200000418ac */
[-C--:B------:R-:W-:Y:S01]  /*12d20*/  FMUL.FTZ R193, R193, R34.reuse ;  /* 0x00000022c1c17220 */ /* 0x080fe20000410000 */
[----:B------:R1:W-:Y:S01]  /*12d30*/  MUFU.EX2 R172, R0 ;  /* 0x0000000000ac7308 */ /* 0x0003e20000000800 */
[-C--:B------:R-:W-:Y:S01]  /*12d40*/  FMUL.FTZ R194, R194, R35.reuse ;  /* 0x00000023c2c27220 */ /* 0x080fe20000410000 */
[----:B------:R-:W-:Y:S01]  /*12d50*/  FMUL.FTZ R195, R195, R35 ;  /* 0x00000023c3c37220 */ /* 0x000fe20000410000 */
        /* <DEDUP_REMOVED lines=8> */
[----:B------:R-:W2:Y:S01]  /*12de0*/  LDSM.16.MT88.4 R16, [R228+0xc000] ;  /* 0x00c00000e410783b */ /* 0x000ea20000004200 */
[-C--:B------:R-:W-:Y:S01]  /*12df0*/  FMUL.FTZ R176, R176, R34.reuse ;  /* 0x00000022b0b07220 */ /* 0x080fe20000410000 */
[-C--:B------:R-:W-:Y:S01]  /*12e00*/  FMUL.FTZ R177, R177, R34.reuse ;  /* 0x00000022b1b17220 */ /* 0x080fe20000410000 */
[-C--:B------:R-:W-:Y:S01]  /*12e10*/  FMUL.FTZ R178, R178, R35.reuse ;  /* 0x00000023b2b27220 */ /* 0x080fe20000410000 */
[----:B------:R-:W-:Y:S01]  /*12e20*/  FMUL.FTZ R179, R179, R35 ;  /* 0x00000023b3b37220 */ /* 0x000fe20000410000 */
[C---:B------:R-:W-:Y:S01]  /*12e30*/  HMMA.16816.F32.BF16 R160, R4.reuse, R12, R160 ;  /* 0x0000000c04a0723c */ /* 0x040fe200000418a0 */
[--C-:B-1----:R-:W-:Y:S01]  /*12e40*/  FFMA.FTZ R0, R211, UR19, -R2.reuse ;  /* 0x00000013d3007c23 */ /* 0x102fe20008010802 */
[----:B------:R-:W-:Y:S01]  /*12e50*/  FMUL.FTZ R190, R190, R33 ;  /* 0x00000021bebe7220 */ /* 0x000fe20000410000 */
[-C--:B------:R-:W-:Y:S01]  /*12e60*/  FMUL.FTZ R184, R184, R34.reuse ;  /* 0x00000022b8b87220 */ /* 0x080fe20000410000 */
[----:B------:R-:W-:Y:S01]  /*12e70*/  FMUL.FTZ R185, R185, R34 ;  /* 0x00000022b9b97220 */ /* 0x000fe20000410000 */
[-C--:B------:R-:W-:Y:S01]  /*12e80*/  FMUL.FTZ R186, R186, R35.reuse ;  /* 0x00000023baba7220 */ /* 0x080fe20000410000 */
[----:B------:R-:W-:Y:S01]  /*12e90*/  HMMA.16816.F32.BF16 R168, R4, R14, R168 ;  /* 0x0000000e04a8723c */ /* 0x000fe200000418a8 */
[----:B------:R-:W1:Y:S01]  /*12ea0*/  LDSM.16.MT88.4 R12, [R227+0xc000] ;  /* 0x00c00000e30c783b */ /* 0x000e620000004200 */
[----:B------:R-:W-:Y:S01]  /*12eb0*/  FMUL.FTZ R187, R187, R35 ;  /* 0x00000023bbbb7220 */ /* 0x000fe20000410000 */
[----:B------:R-:W-:Y:S01]  /*12ec0*/  FMUL.FTZ R191, R191, R33 ;  /* 0x00000021bfbf7220 */ /* 0x000fe20000410000 */
[----:B------:R-:W-:Y:S01]  /*12ed0*/  MOV R157, R28 ;  /* 0x0000001c009d7202 */ /* 0x000fe20000000f00 */
        /* <DEDUP_REMOVED lines=12> */
[----:B------:R-:W-:Y:S01]  /*12fa0*/  LDSM.16.MT88.4 R28, [R228+0xe000] ;  /* 0x00e00000e41c783b */ /* 0x000fe20000004200 */
[----:B------:R-:W-:Y:S01]  /*12fb0*/  MOV R175, R20 ;  /* 0x0000001400af7202 */ /* 0x000fe20000000f00 */
[-C--:B------:R-:W-:Y:S01]  /*12fc0*/  FMUL.FTZ R126, R126, R35.reuse ;  /* 0x000000237e7e7220 */ /* 0x080fe20000410000 */
[----:B------:R-:W-:Y:S01]  /*12fd0*/  FMUL.FTZ R127, R127, R35 ;  /* 0x000000237f7f7220 */ /* 0x000fe20000410000 */
[----:B------:R-:W3:Y:S01]  /*12fe0*/  LDSM.16.MT88.4 R20, [R226+0xe000] ;  /* 0x00e00000e214783b */ /* 0x000ee20000004200 */
[-C--:B------:R-:W-:Y:S01]  /*12ff0*/  FMUL.FTZ R118, R118, R33.reuse ;  /* 0x0000002176767220 */ /* 0x080fe20000410000 */
[-C--:B------:R-:W-:Y:S01]  /*13000*/  FMUL.FTZ R119, R119, R33.reuse ;  /* 0x0000002177777220 */ /* 0x080fe20000410000 */
[-C--:B------:R-:W-:Y:S01]  /*13010*/  FMUL.FTZ R130, R130, R33.reuse ;  /* 0x0000002182827220 */ /* 0x080fe20000410000 */
[----:B------:R-:W-:Y:S01]  /*13020*/  FMUL.FTZ R131, R131, R33 ;  /* 0x0000002183837220 */ /* 0x000fe20000410000 */
[----:B------:R-:W-:Y:S01]  /*13030*/  MOV R211, R159 ;  /* 0x0000009f00d37202 */ /* 0x000fe20000000f00 */
        /* <DEDUP_REMOVED lines=8> */
[----:B------:R-:W-:Y:S01]  /*130c0*/  HMMA.16816.F32.BF16 R176, R4, R16, R176 ;  /* 0x0000001004b0723c */ /* 0x000fe200000418b0 */
[-C--:B------:R-:W-:Y:S01]  /*130d0*/  FMUL.FTZ R78, R78, R35.reuse ;  /* 0x000000234e4e7220 */ /* 0x080fe20000410000 */
[----:B------:R-:W-:Y:S01]  /*130e0*/  FMUL.FTZ R79, R79, R35 ;  /* 0x000000234f4f7220 */ /* 0x000fe20000410000 */
[-C--:B------:R-:W-:Y:S01]  /*130f0*/  FMUL.FTZ R70, R70, R33.reuse ;  /* 0x0000002146467220 */ /* 0x080fe20000410000 */
[-C--:B------:R-:W-:Y:S01]  /*13100*/  FMUL.FTZ R71, R71, R33.reuse ;  /* 0x0000002147477220 */ /* 0x080fe20000410000 */
[-C--:B------:R-:W-:Y:S01]  /*13110*/  FMUL.FTZ R82, R82, R33.reuse ;  /* 0x0000002152527220 */ /* 0x080fe20000410000 */
[-C--:B-1----:R-:W-:Y:S01]  /*13120*/  HMMA.16816.F32.BF16 R196, R8, R12.reuse, R196 ;  /* 0x0000000c08c4723c */ /* 0x082fe200000418c4 */
[----:B------:R-:W-:Y:S01]  /*13130*/  FMUL.FTZ R83, R83, R33 ;  /* 0x0000002153537220 */ /* 0x000fe20000410000 */
[----:B------:R-:W-:Y:S01]  /*13140*/  MOV R159, R246 ;  /* 0x000000f6009f7202 */ /* 0x000fe20000000f00 */
[-C--:B------:R-:W-:Y:S01]  /*13150*/  FMUL.FTZ R88, R88, R34.reuse ;  /* 0x0000002258587220 */ /* 0x080fe20000410000 */
[-C--:B------:R-:W-:Y:S01]  /*13160*/  FMUL.FTZ R89, R89, R34.reuse ;  /* 0x0000002259597220 */ /* 0x080fe20000410000 */
[-C--:B------:R-:W-:Y:S01]  /*13170*/  FMUL.FTZ R90, R90, R35.reuse ;  /* 0x000000235a5a7220 */ /* 0x080fe20000410000 */
[--C-:B--2---:R-:W-:Y:S01]  /*13180*/  FFMA.FTZ R0, R210, UR19, -R2.reuse ;  /* 0x00000013d2007c23 */ /* 0x104fe20008010802 */
[C---:B------:R-:W-:Y:S01]  /*13190*/  HMMA.16816.F32.BF16 R192, R4.reuse, R12, R192 ;  /* 0x0000000c04c0723c */ /* 0x040fe200000418c0 */
[-C--:B------:R-:W-:Y:S01]  /*131a0*/  FMUL.FTZ R91, R91, R35.reuse ;  /* 0x000000235b5b7220 */ /* 0x080fe20000410000 */
[-C--:B------:R-:W-:Y:S01]  /*131b0*/  FMUL.FTZ R92, R92, R34.reuse ;  /* 0x000000225c5c7220 */ /* 0x080fe20000410000 */
[----:B------:R1:W-:Y:S01]  /*131c0*/  MUFU.EX2 R182, R0 ;  /* 0x0000000000b67308 */ /* 0x0003e20000000800 */
[-C--:B------:R-:W-:Y:S01]  /*131d0*/  FMUL.FTZ R93, R93, R34.reuse ;  /* 0x000000225d5d7220 */ /* 0x080fe20000410000 */
[-C--:B------:R-:W-:Y:S01]  /*131e0*/  FMUL.FTZ R104, R104, R34.reuse ;  /* 0x0000002268687220 */ /* 0x080fe20000410000 */
[-C--:B------:R-:W-:Y:S01]  /*131f0*/  HMMA.16816.F32.BF16 R200, R4, R14.reuse, R200 ;  /* 0x0000000e04c8723c */ /* 0x080fe200000418c8 */
[-C--:B------:R-:W-:Y:S01]  /*13200*/  FMUL.FTZ R94, R94, R35.reuse ;  /* 0x000000235e5e7220 */ /* 0x080fe20000410000 */
[-C--:B------:R-:W-:Y:S01]  /*13210*/  FMUL.FTZ R95, R95, R35.reuse ;  /* 0x000000235f5f7220 */ /* 0x080fe20000410000 */
[-C--:B------:R-:W-:Y:S01]  /*13220*/  FMUL.FTZ R105, R105, R34.reuse ;  /* 0x0000002269697220 */ /* 0x080fe20000410000 */
[-C--:B------:R-:W-:Y:S01]  /*13230*/  FMUL.FTZ R108, R108, R34.reuse ;  /* 0x000000226c6c7220 */ /* 0x080fe20000410000 */
[----:B------:R-:W-:Y:S01]  /*13240*/  FMUL.FTZ R109, R109, R34 ;  /* 0x000000226d6d7220 */ /* 0x000fe20000410000 */
[----:B------:R-:W-:Y:S01]  /*13250*/  HMMA.16816.F32.BF16 R204, R8, R14, R204 ;  /* 0x0000000e08cc723c */ /* 0x000fe200000418cc */
[----:B------:R-:W2:Y:S01]  /*13260*/  LDSM.16.MT88.4 R12, [R227+0xe000] ;  /* 0x00e00000e30c783b */ /* 0x000ea20000004200 */
[-C--:B------:R-:W-:Y:S01]  /*13270*/  FMUL.FTZ R106, R106, R35.reuse ;  /* 0x000000236a6a7220 */ /* 0x080fe20000410000 */
[-C--:B------:R-:W-:Y:S01]  /*13280*/  FMUL.FTZ R107, R107, R35.reuse ;  /* 0x000000236b6b7220 */ /* 0x080fe20000410000 */
[-C--:B------:R-:W-:Y:S01]  /*13290*/  FMUL.FTZ R110, R110, R35.reuse ;  /* 0x000000236e6e7220 */ /* 0x080fe20000410000 */
[----:B------:R-:W-:Y:S01]  /*132a0*/  FMUL.FTZ R111, R111, R35 ;  /* 0x000000236f6f7220 */ /* 0x000fe20000410000 */
[-C--:B------:R-:W-:Y:S01]  /*132b0*/  HMMA.16816.F32.BF16 R184, R4, R18.reuse, R184 ;  /* 0x0000001204b8723c */ /* 0x080fe200000418b8 */
[-C--:B------:R-:W-:Y:S01]  /*132c0*/  FMUL.FTZ R86, R86, R33.reuse ;  /* 0x0000002156567220 */ /* 0x080fe20000410000 */
[----:B-1----:R-:W-:Y:S01]  /*132d0*/  FFMA.FTZ R0, R143, UR19, -R2 ;  /* 0x000000138f007c23 */ /* 0x002fe20008010802 */
[-C--:B------:R-:W-:Y:S01]  /*132e0*/  FMUL.FTZ R87, R87, R33.reuse ;  /* 0x0000002157577220 */ /* 0x080fe20000410000 */
[-C--:B------:R-:W-:Y:S01]  /*132f0*/  FMUL.FTZ R98, R98, R33.reuse ;  /* 0x0000002162627220 */ /* 0x080fe20000410000 */
[-C--:B------:R-:W-:Y:S01]  /*13300*/  FMUL.FTZ R99, R99, R33.reuse ;  /* 0x0000002163637220 */ /* 0x080fe20000410000 */
[----:B------:R1:W-:Y:S01]  /*13310*/  MUFU.EX2 R165, R0 ;  /* 0x0000000000a57308 */ /* 0x0003e20000000800 */
[----:B------:R-:W-:Y:S01]  /*13320*/  HMMA.16816.F32.BF16 R188, R8, R18, R188 ;  /* 0x0000001208bc723c */ /* 0x000fe200000418bc */
[----:B------:R-:W4:Y:S01]  /*13330*/  LDSM.16.MT88.4 R16, [R225+0xe000] ;  /* 0x00e00000e110783b */ /* 0x000f220000004200 */
[-C--:B------:R-:W-:Y:S01]  /*13340*/  FMUL.FTZ R102, R102, R33.reuse ;  /* 0x0000002166667220 */ /* 0x080fe20000410000 */
[-C--:B------:R-:W-:Y:S01]  /*13350*/  FMUL.FTZ R103, R103, R33.reuse ;  /* 0x0000002167677220 */ /* 0x080fe20000410000 */
[-C--:B------:R-:W-:Y:S01]  /*13360*/  FMUL.FTZ R114, R114, R33.reuse ;  /* 0x0000002172727220 */ /* 0x080fe20000410000 */
[----:B------:R-:W-:Y:S01]  /*13370*/  FMUL.FTZ R115, R115, R33 ;  /* 0x0000002173737220 */ /* 0x000fe20000410000 */
[----:B---3--:R-:W-:Y:S01]  /*13380*/  HMMA.16816.F32.BF16 R88, R4, R20, R88 ;  /* 0x000000140458723c */ /* 0x008fe20000041858 */
[----:B------:R-:W-:-:S02]  /*13390*/  MOV R210, R238 ;  /* 0x000000ee00d27202 */ /* 0x000fc40000000f00 */
[----:B------:R-:W-:-:S03]  /*133a0*/  MOV R238, R142 ;  /* 0x0000008e00ee7202 */ /* 0x000fc60000000f00 */
[----:B------:R-:W-:Y:S01]  /*133b0*/  HMMA.16816.F32.BF16 R92, R4, R22, R92 ;  /* 0x00000016045c723c */ /* 0x000fe2000004185c */
[----:B-1----:R-:W-:-:S05]  /*133c0*/  FFMA.FTZ R0, R141, UR19, -R24 ;  /* 0x000000138d007c23 */ /* 0x002fca0008010818 */
[C---:B------:R-:W-:Y:S01]  /*133d0*/  HMMA.16816.F32.BF16 R104, R4.reuse, R28, R104 ;  /* 0x0000001c0468723c */ /* 0x040fe20000041868 */
[----:B------:R1:W3:Y:S05]  /*133e0*/  MUFU.EX2 R173, R0 ;  /* 0x0000000000ad7308 */ /* 0x0002ea0000000800 */
[C---:B------:R-:W-:Y:S06]  /*133f0*/  HMMA.16816.F32.BF16 R108, R4.reuse, R30, R108 ;  /* 0x0000001e046c723c */ /* 0x040fec000004186c */
[C---:B--2---:R-:W-:Y:S06]  /*13400*/  HMMA.16816.F32.BF16 R120, R4.reuse, R12, R120 ;  /* 0x0000000c0478723c */ /* 0x044fec0000041878 */
[----:B------:R-:W-:Y:S01]  /*13410*/  HMMA.16816.F32.BF16 R124, R4, R14, R124 ;  /* 0x0000000e047c723c */ /* 0x000fe2000004187c */
[----:B-1----:R-:W-:-:S04]  /*13420*/  FFMA.FTZ R0, R140, UR19, -R24 ;  /* 0x000000138c007c23 */ /* 0x002fc80008010818 */
[----:B------:R1:W2:Y:S01]  /*13430*/  MUFU.EX2 R181, R0 ;  /* 0x0000000000b57308 */ /* 0x0002a20000000800 */
[C---:B------:R-:W-:Y:S06]  /*13440*/  HMMA.16816.F32.BF16 R116, R8.reuse, R12, R116 ;  /* 0x0000000c0874723c */ /* 0x040fec0000041874 */
[----:B------:R-:W-:Y:S01]  /*13450*/  HMMA.16816.F32.BF16 R128, R8, R14, R128 ;  /* 0x0000000e0880723c */ /* 0x000fe20000041880 */
[----:B------:R-:W2:Y:S05]  /*13460*/  LDSM.16.MT88.4 R12, [R225+0xc800] ;  /* 0x00c80000e10c783b */ /* 0x000eaa0000004200 */
[----:B----4-:R-:W-:Y:S01]  /*13470*/  HMMA.16816.F32.BF16 R72, R4, R16, R72 ;  /* 0x000000100448723c */ /* 0x010fe20000041848 */
[----:B-1----:R-:W-:Y:S01]  /*13480*/  FFMA.FTZ R0, R139, UR19, -R24 ;  /* 0x000000138b007c23 */ /* 0x002fe20008010818 */
[----:B------:R-:W-:-:S04]  /*13490*/  MOV R139, R239 ;  /* 0x000000ef008b7202 */ /* 0x000fc80000000f00 */
[----:B------:R-:W-:Y:S01]  /*134a0*/  HMMA.16816.F32.BF16 R76, R4, R18, R76 ;  /* 0x00000012044c723c */ /* 0x000fe2000004184c */
[----:B------:R-:W-:Y:S01]  /*134b0*/  MOV R239, R242 ;  /* 0x000000f200ef7202 */ /* 0x000fe20000000f00 */
[----:B------:R1:W-:Y:S04]  /*134c0*/  MUFU.EX2 R183, R0 ;  /* 0x0000000000b77308 */ /* 0x0003e80000000800 */
[C---:B------:R-:W-:Y:S06]  /*134d0*/  HMMA.16816.F32.BF16 R36, R8.reuse, R16, R68 ;  /* 0x000000100824723c */ /* 0x040fec0000041844 */
[C---:B------:R-:W-:Y:S01]  /*134e0*/  HMMA.16816.F32.BF16 R80, R8.reuse, R18, R80 ;  /* 0x000000120850723c */ /* 0x040fe20000041850 */
[----:B------:R-:W4:Y:S05]  /*134f0*/  LDSM.16.MT88.4 R16, [R228+0xc800] ;  /* 0x00c80000e410783b */ /* 0x000f2a0000004200 */
[----:B------:R-:W-:Y:S01]  /*13500*/  HMMA.16816.F32.BF16 R84, R8, R20, R84 ;  /* 0x000000140854723c */ /* 0x000fe20000041854 */
[----:B-1----:R-:W-:Y:S01]  /*13510*/  FFMA.FTZ R0, R134, UR19, -R24 ;  /* 0x0000001386007c23 */ /* 0x002fe20008010818 */
[----:B------:R-:W-:-:S03]  /*13520*/  MOV R134, R243 ;  /* 0x000000f300867202 */ /* 0x000fc60000000f00 */
[----:B------:R1:W2:Y:S01]  /*13530*/  MUFU.EX2 R166, R0 ;  /* 0x0000000000a67308 */ /* 0x0002a20000000800 */
[C---:B------:R-:W-:Y:S01]  /*13540*/  HMMA.16816.F32.BF16 R96, R8.reuse, R22, R96 ;  /* 0x000000160860723c */ /* 0x040fe20000041860 */
[----:B------:R-:W4:Y:S05]  /*13550*/  LDSM.16.MT88.4 R20, [R226+0xc800] ;  /* 0x00c80000e214783b */ /* 0x000f2a0000004200 */
[C---:B------:R-:W-:Y:S06]  /*13560*/  HMMA.16816.F32.BF16 R100, R8.reuse, R28, R100 ;  /* 0x0000001c0864723c */ /* 0x040fec0000041864 */
[----:B------:R-:W-:Y:S01]  /*13570*/  HMMA.16816.F32.BF16 R112, R8, R30, R112 ;  /* 0x0000001e0870723c */ /* 0x000fe20000041870 */
[----:B------:R-:W4:Y:S01]  /*13580*/  LDSM.16.MT88.4 R28, [R225+0xe800] ;  /* 0x00e80000e11c783b */ /* 0x000f220000004200 */
[----:B-1----:R-:W-:Y:S01]  /*13590*/  FFMA.FTZ R0, R132, UR19, -R3 ;  /* 0x0000001384007c23 */ /* 0x002fe20008010803 */
[----:B---3--:R-:W-:-:S02]  /*135a0*/  MOV R132, R173 ;  /* 0x000000ad00847202 */ /* 0x008fc40000000f00 */
[----:B------:R-:W-:Y:S01]  /*135b0*/  MOV R173, R167 ;  /* 0x000000a700ad7202 */ /* 0x000fe20000000f00 */
[----:B------:R1:W-:Y:S01]  /*135c0*/  MUFU.EX2 R247, R0 ;  /* 0x0000000000f77308 */ /* 0x0003e20000000800 */
[----:B--2---:R-:W-:Y:S02]  /*135d0*/  F2FP.BF16.F32.PACK_AB R9, R181, R132 ;  /* 0x00000084b509723e */ /* 0x004fe400000010ff */
[----:B------:R-:W-:Y:S02]  /*135e0*/  F2FP.BF16.F32.PACK_AB R10, R165, R182 ;  /* 0x000000b6a50a723e */ /* 0x000fe400000010ff */
[----:B------:R-:W-:Y:S01]  /*135f0*/  F2FP.BF16.F32.PACK_AB R11, R166, R183 ;  /* 0x000000b7a60b723e */ /* 0x000fe200000010ff */
[----:B-1----:R-:W-:Y:S01]  /*13600*/  FFMA.FTZ R0, R49, UR19, -R3 ;  /* 0x0000001331007c23 */ /* 0x002fe20008010803 */
[----:B------:R-:W-:Y:S02]  /*13610*/  MOV R49, R172 ;  /* 0x000000ac00317202 */ /* 0x000fe40000000f00 */
[----:B------:R-:W-:Y:S01]  /*13620*/  MOV R172, R156 ;  /* 0x0000009c00ac7202 */ /* 0x000fe20000000f00 */
[----:B------:R1:W2:Y:S01]  /*13630*/  MUFU.EX2 R252, R0 ;  /* 0x0000000000fc7308 */ /* 0x0002a20000000800 */
[----:B------:R-:W-:-:S02]  /*13640*/  MOV R156, R158 ;  /* 0x0000009e009c7202 */ /* 0x000fc40000000f00 */
[----:B------:R-:W-:Y:S02]  /*13650*/  MOV R158, R245 ;  /* 0x000000f5009e7202 */ /* 0x000fe40000000f00 */
[----:B------:R-:W-:-:S07]  /*13660*/  F2FP.BF16.F32.PACK_AB R8, R180, R49 ;  /* 0x00000031b408723e */ /* 0x000fce00000010ff */
[----:B------:R-:W-:Y:S01]  /*13670*/  HMMA.16816.F32.BF16 R148, R8, R12, R148 ;  /* 0x0000000c0894723c */ /* 0x000fe20000041894 */
[----:B-1----:R-:W-:Y:S01]  /*13680*/  FFMA.FTZ R0, R47, UR19, -R3 ;  /* 0x000000132f007c23 */ /* 0x002fe20008010803 */
[----:B--2---:R-:W-:-:S04]  /*13690*/  F2FP.BF16.F32.PACK_AB R4, R252, R247 ;  /* 0x000000f7fc04723e */ /* 0x004fc800000010ff */
[C---:B------:R-:W-:Y:S01]  /*136a0*/  HMMA.16816.F32.BF16 R52, R8.reuse, R14, R52 ;  /* 0x0000000e0834723c */ /* 0x040fe20000041834 */
[----:B------:R-:W-:Y:S01]  /*136b0*/  MOV R47, R210 ;  /* 0x000000d2002f7202 */ /* 0x000fe20000000f00 */
[----:B------:R1:W-:Y:S04]  /*136c0*/  MUFU.EX2 R164, R0 ;  /* 0x0000000000a47308 */ /* 0x0003e80000000800 */
[----:B----4-:R-:W-:Y:S01]  /*136d0*/  HMMA.16816.F32.BF16 R60, R8, R16, R60 ;  /* 0x00000010083c723c */ /* 0x010fe2000004183c */
[----:B------:R-:W-:-:S05]  /*136e0*/  FFMA.FTZ R47, R47, UR19, -R2 ;  /* 0x000000132f2f7c23 */ /* 0x000fca0008010802 */
[C---:B------:R-:W-:Y:S06]  /*136f0*/  HMMA.16816.F32.BF16 R68, R8.reuse, R18, R188 ;  /* 0x000000120844723c */ /* 0x040fec00000418bc */
[C---:B------:R-:W-:Y:S01]  /*13700*/  HMMA.16816.F32.BF16 R56, R8.reuse, R20, R56 ;  /* 0x000000140838723c */ /* 0x040fe20000041838 */
[----:B-1----:R-:W-:Y:S01]  /*13710*/  FFMA.FTZ R0, R48, UR19, -R3 ;  /* 0x0000001330007c23 */ /* 0x002fe20008010803 */
[----:B------:R-:W-:Y:S02]  /*13720*/  MOV R191, R172 ;  /* 0x000000ac00bf7202 */ /* 0x000fe40000000f00 */
[----:B------:R-:W-:Y:S01]  /*13730*/  MOV R172, R222 ;  /* 0x000000de00ac7202 */ /* 0x000fe20000000f00 */
[----:B------:R1:W2:Y:S01]  /*13740*/  MUFU.EX2 R167, R0 ;  /* 0x0000000000a77308 */ /* 0x0002a20000000800 */
[----:B------:R-:W-:Y:S01]  /*13750*/  MOV R48, R139 ;  /* 0x0000008b00307202 */ /* 0x000fe20000000f00 */
[----:B------:R-:W-:Y:S01]  /*13760*/  HMMA.16816.F32.BF16 R64, R8, R22, R64 ;  /* 0x000000160840723c */ /* 0x000fe20000041840 */
[----:B------:R-:W-:-:S02]  /*13770*/  MOV R139, R211 ;  /* 0x000000d3008b7202 */ /* 0x000fc40000000f00 */
[----:B------:R-:W-:Y:S01]  /*13780*/  MOV R188, R156 ;  /* 0x0000009c00bc7202 */ /* 0x000fe20000000f00 */
[----:B------:R-:W-:Y:S01]  /*13790*/  FFMA.FTZ R48, R48, UR19, -R2 ;  /* 0x0000001330307c23 */ /* 0x000fe20008010802 */
[----:B------:R-:W-:Y:S01]  /*137a0*/  MOV R156, R157 ;  /* 0x0000009d009c7202 */ /* 0x000fe20000000f00 */
[C---:B------:R-:W-:Y:S01]  /*137b0*/  HMMA.16816.F32.BF16 R140, R8.reuse, R28, R36 ;  /* 0x0000001c088c723c */ /* 0x040fe20000041824 */
[----:B------:R-:W-:Y:S02]  /*137c0*/  MOV R157, R158 ;  /* 0x0000009e009d7202 */ /* 0x000fe40000000f00 */
[----:B------:R-:W-:Y:S01]  /*137d0*/  MOV R158, R40 ;  /* 0x00000028009e7202 */ /* 0x000fe20000000f00 */
[----:B------:R-:W-:Y:S01]  /*137e0*/  FFMA.FTZ R40, R244, UR19, -R24 ;  /* 0x00000013f4287c23 */ /* 0x000fe20008010818 */
[----:B------:R-:W-:Y:S01]  /*137f0*/  MOV R244, R182 ;  /* 0x000000b600f47202 */ /* 0x000fe20000000f00 */
[----:B------:R-:W-:Y:S01]  /*13800*/  HMMA.16816.F32.BF16 R80, R8, R30, R80 ;  /* 0x0000001e0850723c */ /* 0x000fe20000041850 */
[--C-:B------:R-:W-:Y:S01]  /*13810*/  FFMA.FTZ R39, R213, UR19, -R3.reuse ;  /* 0x00000013d5277c23 */ /* 0x100fe20008010803 */
[----:B------:R-:W-:Y:S01]  /*13820*/  FFMA.FTZ R37, R208, UR19, -R3 ;  /* 0x00000013d0257c23 */ /* 0x000fe20008010803 */
[----:B-1----:R-:W-:Y:S01]  /*13830*/  FFMA.FTZ R0, R133, UR19, -R25 ;  /* 0x0000001385007c23 */ /* 0x002fe20008010819 */
[----:B--2---:R-:W-:Y:S01]  /*13840*/  F2FP.BF16.F32.PACK_AB R6, R167, R164 ;  /* 0x000000a4a706723e */ /* 0x004fe200000010ff */
[----:B------:R-:W-:Y:S01]  /*13850*/  FFMA.FTZ R36, R27, UR19, -R3 ;  /* 0x000000131b247c23 */ /* 0x000fe20008010803 */
[----:B------:R-:W-:Y:S01]  /*13860*/  MOV R133, R173 ;  /* 0x000000ad00857202 */ /* 0x000fe20000000f00 */
[----:B------:R1:W-:Y:S01]  /*13870*/  MUFU.EX2 R242, R0 ;  /* 0x0000000000f27308 */ /* 0x0003e20000000800 */
[----:B------:R-:W-:Y:S01]  /*13880*/  MOV R173, R223 ;  /* 0x000000df00ad7202 */ /* 0x000fe20000000f00 */
[----:B------:R-:W-:Y:S01]  /*13890*/  FFMA.FTZ R38, R212, UR19, -R25 ;  /* 0x00000013d4267c23 */ /* 0x000fe20008010819 */
[----:B------:R-:W-:-:S02]  /*138a0*/  MOV R190, R133 ;  /* 0x0000008500be7202 */ /* 0x000fc40000000f00 */
[----:B------:R-:W-:Y:S02]  /*138b0*/  MOV R208, R180 ;  /* 0x000000b400d07202 */ /* 0x000fe40000000f00 */
[----:B------:R-:W-:Y:S01]  /*138c0*/  MOV R213, R181 ;  /* 0x000000b500d57202 */ /* 0x000fe20000000f00 */
[----:B-1----:R-:W-:Y:S01]  /*138d0*/  FFMA.FTZ R0, R51, UR19, -R25 ;  /* 0x0000001333007c23 */ /* 0x002fe20008010819 */
[----:B------:R-:W-:Y:S01]  /*138e0*/  MOV R51, R221 ;  /* 0x000000dd00337202 */ /* 0x000fe20000000f00 */
[----:B------:R-:W-:Y:S01]  /*138f0*/  MUFU.EX2 R44, R44 ;  /* 0x0000002c002c7308 */ /* 0x000fe20000000800 */
[----:B------:R-:W-:-:S07]  /*13900*/  MOV R212, R158 ;  /* 0x0000009e00d47202 */ /* 0x000fce0000000f00 */
[----:B------:R1:W2:Y:S02]  /*13910*/  MUFU.EX2 R243, R0 ;  /* 0x0000000000f37308 */ /* 0x0002a40000000800 */
[----:B-1----:R-:W-:Y:S01]  /*13920*/  FFMA.FTZ R0, R50, UR19, -R25 ;  /* 0x0000001332007c23 */ /* 0x002fe20008010819 */
[----:B--2---:R-:W-:Y:S02]  /*13930*/  F2FP.BF16.F32.PACK_AB R5, R243, R242 ;  /* 0x000000f2f305723e */ /* 0x004fe400000010ff */
[----:B------:R-:W-:-:S03]  /*13940*/  MOV R50, R174 ;  /* 0x000000ae00327202 */ /* 0x000fc60000000f00 */
[----:B------:R1:W-:Y:S01]  /*13950*/  MUFU.EX2 R245, R0 ;  /* 0x0000000000f57308 */ /* 0x0003e20000000800 */
[----:B------:R-:W-:Y:S01]  /*13960*/  MOV R174, R237 ;  /* 0x000000ed00ae7202 */ /* 0x000fe20000000f00 */
[----:B-1----:R-:W-:Y:S01]  /*13970*/  FFMA.FTZ R0, R45, UR19, -R25 ;  /* 0x000000132d007c23 */ /* 0x002fe20008010819 */
[----:B------:R-:W-:Y:S01]  /*13980*/  FFMA.FTZ R45, R249, UR19, -R2 ;  /* 0x00000013f92d7c23 */ /* 0x000fe20008010802 */
[----:B------:R-:W-:-:S04]  /*13990*/  MOV R249, R164 ;  /* 0x000000a400f97202 */ /* 0x000fc80000000f00 */
[----:B------:R-:W1:Y:S02]  /*139a0*/  MUFU.EX2 R246, R0 ;  /* 0x0000000000f67308 */ /* 0x000e640000000800 */
[----:B-1----:R-:W-:Y:S01]  /*139b0*/  F2FP.BF16.F32.PACK_AB R7, R246, R245 ;  /* 0x000000f5f607723e */ /* 0x002fe200000010ff */
[----:B------:R-:W-:-:S05]  /*139c0*/  FFMA.FTZ R0, R238, UR19, -R2 ;  /* 0x00000013ee007c23 */ /* 0x000fca0008010802 */
[----:B------:R1:W-:Y:S01]  /*139d0*/  MUFU.EX2 R238, R0 ;  /* 0x0000000000ee7308 */ /* 0x0003e20000000800 */
[C---:B------:R-:W-:Y:S06]  /*139e0*/  HMMA.16816.F32.BF16 R144, R4.reuse, R12, R144 ;  /* 0x0000000c0490723c */ /* 0x040fec0000041890 */
[C---:B------:R-:W-:Y:S01]  /*139f0*/  HMMA.16816.F32.BF16 R152, R4.reuse, R14, R152 ;  /* 0x0000000e0498723c */ /* 0x040fe20000041898 */
[----:B------:R-:W2:Y:S05]  /*13a00*/  LDSM.16.MT88.4 R12, [R227+0xc800] ;  /* 0x00c80000e30c783b */ /* 0x000eaa0000004200 */
[----:B------:R-:W-:Y:S01]  /*13a10*/  HMMA.16816.F32.BF16 R176, R4, R16, R176 ;  /* 0x0000001004b0723c */ /* 0x000fe200000418b0 */
[----:B-1----:R-:W-:-:S05]  /*13a20*/  FFMA.FTZ R0, R239, UR19, -R2 ;  /* 0x00000013ef007c23 */ /* 0x002fca0008010802 */
[C---:B------:R-:W-:Y:S01]  /*13a30*/  HMMA.16816.F32.BF16 R184, R4.reuse, R18, R184 ;  /* 0x0000001204b8723c */ /* 0x040fe200000418b8 */
[----:B------:R1:W3:Y:S01]  /*13a40*/  MUFU.EX2 R239, R0 ;  /* 0x0000000000ef7308 */ /* 0x0002e20000000800 */
[----:B------:R-:W4:Y:S04]  /*13a50*/  LDSM.16.MT88.4 R16, [R228+0xe800] ;  /* 0x00e80000e410783b */ /* 0x000f280000004200 */
[C---:B------:R-:W-:Y:S06]  /*13a60*/  HMMA.16816.F32.BF16 R160, R4.reuse, R20, R160 ;  /* 0x0000001404a0723c */ /* 0x040fec00000418a0 */
[----:B------:R-:W-:Y:S01]  /*13a70*/  HMMA.16816.F32.BF16 R168, R4, R22, R168 ;  /* 0x0000001604a8723c */ /* 0x000fe200000418a8 */
[----:B------:R-:W3:Y:S01]  /*13a80*/  LDSM.16.MT88.4 R20, [R226+0xe800] ;  /* 0x00e80000e214783b */ /* 0x000ee20000004200 */
[----:B-1----:R-:W-:-:S04]  /*13a90*/  FFMA.FTZ R0, R240, UR19, -R2 ;  /* 0x00000013f0007c23 */ /* 0x002fc80008010802 */
[C---:B------:R-:W-:Y:S01]  /*13aa0*/  HMMA.16816.F32.BF16 R72, R4.reuse, R28, R72 ;  /* 0x0000001c0448723c */ /* 0x040fe20000041848 */
[----:B------:R1:W-:Y:S05]  /*13ab0*/  MUFU.EX2 R240, R0 ;  /* 0x0000000000f07308 */ /* 0x0003ea0000000800 */
[----:B------:R-:W-:Y:S01]  /*13ac0*/  HMMA.16816.F32.BF16 R76, R4, R30, R76 ;  /* 0x0000001e044c723c */ /* 0x000fe2000004184c */
[----:B------:R-:W-:Y:S05]  /*13ad0*/  LDSM.16.MT88.4 R28, [R227+0xf000] ;  /* 0x00f00000e31c783b */ /* 0x000fea0000004200 */
[-C--:B--2---:R-:W-:Y:S06]  /*13ae0*/  HMMA.16816.F32.BF16 R196, R8, R12.reuse, R196 ;  /* 0x0000000c08c4723c */ /* 0x084fec00000418c4 */
[----:B------:R-:W-:Y:S01]  /*13af0*/  HMMA.16816.F32.BF16 R192, R4, R12, R192 ;  /* 0x0000000c04c0723c */ /* 0x000fe200000418c0 */
[----:B-1----:R-:W-:-:S04]  /*13b00*/  FFMA.FTZ R0, R241, UR19, -R2 ;  /* 0x00000013f1007c23 */ /* 0x002fc80008010802 */
[----:B------:R1:W-:Y:S01]  /*13b10*/  MUFU.EX2 R241, R0 ;  /* 0x0000000000f17308 */ /* 0x0003e20000000800 */
[-C--:B------:R-:W-:Y:S06]  /*13b20*/  HMMA.16816.F32.BF16 R200, R4, R14.reuse, R200 ;  /* 0x0000000e04c8723c */ /* 0x080fec00000418c8 */
[----:B------:R-:W-:Y:S01]  /*13b30*/  HMMA.16816.F32.BF16 R204, R8, R14, R204 ;  /* 0x0000000e08cc723c */ /* 0x000fe200000418cc */
[----:B------:R-:W2:Y:S05]  /*13b40*/  LDSM.16.MT88.4 R12, [R227+0xe800] ;  /* 0x00e80000e30c783b */ /* 0x000eaa0000004200 */
[----:B----4-:R-:W-:Y:S01]  /*13b50*/  HMMA.16816.F32.BF16 R104, R4, R16, R104 ;  /* 0x000000100468723c */ /* 0x010fe20000041868 */
[----:B-1----:R-:W-:Y:S01]  /*13b60*/  FFMA.FTZ R0, R134, UR19, -R24 ;  /* 0x0000001386007c23 */ /* 0x002fe20008010818 */
[----:B------:R-:W-:-:S04]  /*13b70*/  MOV R134, R216 ;  /* 0x000000d800867202 */ /* 0x000fc80000000f00 */
[----:B------:R-:W-:Y:S01]  /*13b80*/  HMMA.16816.F32.BF16 R108, R4, R18, R108 ;  /* 0x00000012046c723c */ /* 0x000fe2000004186c */
[----:B------:R1:W-:Y:S01]  /*13b90*/  MUFU.EX2 R221, R0 ;  /* 0x0000000000dd7308 */ /* 0x0003e20000000800 */
[----:B------:R-:W-:-:S04]  /*13ba0*/  MOV R189, R134 ;  /* 0x0000008600bd7202 */ /* 0x000fc80000000f00 */
[C---:B------:R-:W-:Y:S06]  /*13bb0*/  HMMA.16816.F32.BF16 R100, R8.reuse, R16, R100 ;  /* 0x000000100864723c */ /* 0x040fec0000041864 */
[C---:B------:R-:W-:Y:S01]  /*13bc0*/  HMMA.16816.F32.BF16 R112, R8.reuse, R18, R112 ;  /* 0x000000120870723c */ /* 0x040fe20000041870 */
[----:B------:R-:W4:Y:S05]  /*13bd0*/  LDSM.16.MT88.4 R16, [R226+0xd000] ;  /* 0x00d00000e210783b */ /* 0x000f2a0000004200 */
[----:B---3--:R-:W-:Y:S01]  /*13be0*/  HMMA.16816.F32.BF16 R84, R8, R20, R84 ;  /* 0x000000140854723c */ /* 0x008fe20000041854 */
[----:B-1----:R-:W-:Y:S01]  /*13bf0*/  FFMA.FTZ R0, R251, UR19, -R24 ;  /* 0x00000013fb007c23 */ /* 0x002fe20008010818 */
[----:B------:R-:W-:-:S03]  /*13c00*/  MOV R251, R167 ;  /* 0x000000a700fb7202 */ /* 0x000fc60000000f00 */
[----:B------:R1:W3:Y:S01]  /*13c10*/  MUFU.EX2 R222, R0 ;  /* 0x0000000000de7308 */ /* 0x0002e20000000800 */
[----:B------:R-:W-:Y:S06]  /*13c20*/  HMMA.16816.F32.BF16 R96, R8, R22, R96 ;  /* 0x000000160860723c */ /* 0x000fec0000041860 */
[----:B--2---:R-:W-:Y:S06]  /*13c30*/  HMMA.16816.F32.BF16 R124, R4, R14, R124 ;  /* 0x0000000e047c723c */ /* 0x004fec000004187c */
[----:B------:R-:W-:Y:S01]  /*13c40*/  HMMA.16816.F32.BF16 R116, R8, R12, R116 ;  /* 0x0000000c0874723c */ /* 0x000fe20000041874 */
[----:B-1----:R-:W-:Y:S01]  /*13c50*/  FFMA.FTZ R0, R250, UR19, -R24 ;  /* 0x00000013fa007c23 */ /* 0x002fe20008010818 */
[----:B------:R-:W-:-:S04]  /*13c60*/  MOV R250, R166 ;  /* 0x000000a600fa7202 */ /* 0x000fc80000000f00 */
[----:B------:R-:W-:Y:S01]  /*13c70*/  HMMA.16816.F32.BF16 R128, R8, R14, R128 ;  /* 0x0000000e0880723c */ /* 0x000fe20000041880 */
[----:B------:R1:W-:Y:S05]  /*13c80*/  MUFU.EX2 R223, R0 ;  /* 0x0000000000df7308 */ /* 0x0003ea0000000800 */
[C---:B------:R-:W-:Y:S01]  /*13c90*/  HMMA.16816.F32.BF16 R88, R4.reuse, R20, R88 ;  /* 0x000000140458723c */ /* 0x040fe20000041858 */
[----:B------:R-:W-:Y:S02]  /*13ca0*/  F2FP.BF16.F32.PACK_AB R8, R239, R238 ;  /* 0x000000eeef08723e */ /* 0x000fe400000010ff */
[----:B---3--:R-:W-:Y:S02]  /*13cb0*/  F2FP.BF16.F32.PACK_AB R9, R222, R221 ;  /* 0x000000ddde09723e */ /* 0x008fe400000010ff */
[----:B------:R-:W-:Y:S01]  /*13cc0*/  F2FP.BF16.F32.PACK_AB R10, R241, R240 ;  /* 0x000000f0f10a723e */ /* 0x000fe200000010ff */
[C---:B------:R-:W-:Y:S01]  /*13cd0*/  HMMA.16816.F32.BF16 R92, R4.reuse, R22, R92 ;  /* 0x00000016045c723c */ /* 0x040fe2000004185c */
[----:B------:R-:W2:Y:S05]  /*13ce0*/  LDSM.16.MT88.4 R20, [R225+0xd000] ;  /* 0x00d00000e114783b */ /* 0x000eaa0000004200 */
[----:B------:R-:W-:Y:S01]  /*13cf0*/  HMMA.16816.F32.BF16 R120, R4, R12, R120 ;  /* 0x0000000c0478723c */ /* 0x000fe20000041878 */
[----:B-1----:R-:W-:Y:S01]  /*13d00*/  FFMA.FTZ R0, R248, UR19, -R24 ;  /* 0x00000013f8007c23 */ /* 0x002fe20008010818 */
[----:B------:R-:W-:Y:S01]  /*13d10*/  MOV R248, R165 ;  /* 0x000000a500f87202 */ /* 0x000fe20000000f00 */
[----:B------:R-:W1:Y:S02]  /*13d20*/  LDSM.16.MT88.4 R12, [R228+0xd000] ;  /* 0x00d00000e40c783b */ /* 0x000e640000004200 */
[----:B------:R3:W4:Y:S02]  /*13d30*/  MUFU.EX2 R237, R0 ;  /* 0x0000000000ed7308 */ /* 0x0007240000000800 */
[----:B---3--:R-:W-:Y:S01]  /*13d40*/  FFMA.FTZ R0, R220, UR19, -R3 ;  /* 0x00000013dc007c23 */ /* 0x008fe20008010803 */
[----:B----4-:R-:W-:-:S05]  /*13d50*/  F2FP.BF16.F32.PACK_AB R11, R237, R223 ;  /* 0x000000dfed0b723e */ /* 0x010fca00000010ff */
[----:B------:R3:W-:Y:S02]  /*13d60*/  MUFU.EX2 R210, R0 ;  /* 0x0000000000d27308 */ /* 0x0007e40000000800 */
[C---:B------:R-:W-:Y:S06]  /*13d70*/  HMMA.16816.F32.BF16 R164, R8.reuse, R16, R56 ;  /* 0x0000001008a4723c */ /* 0x040fec0000041838 */
[C---:B--2---:R-:W-:Y:S06]  /*13d80*/  HMMA.16816.F32.BF16 R148, R8.reuse, R20, R148 ;  /* 0x000000140894723c */ /* 0x044fec0000041894 */
[----:B------:R-:W-:Y:S01]  /*13d90*/  HMMA.16816.F32.BF16 R52, R8, R22, R52 ;  /* 0x000000160834723c */ /* 0x000fe20000041834 */
[----:B---3--:R-:W-:Y:S01]  /*13da0*/  FFMA.FTZ R0, R43, UR19, -R3 ;  /* 0x000000132b007c23 */ /* 0x008fe20008010803 */
[----:B------:R-:W-:Y:S01]  /*13db0*/  FFMA.FTZ R43, R191, UR19, -R24 ;  /* 0x00000013bf2b7c23 */ /* 0x000fe20008010818 */
[----:B------:R-:W-:-:S02]  /*13dc0*/  MOV R191, R51 ;  /* 0x0000003300bf7202 */ /* 0x000fc40000000f00 */
[----:B------:R2:W3:Y:S01]  /*13dd0*/  MUFU.EX2 R211, R0 ;  /* 0x0000000000d37308 */ /* 0x0004e20000000800 */
[----:B------:R-:W-:Y:S01]  /*13de0*/  HMMA.16816.F32.BF16 R64, R8, R18, R64 ;  /* 0x000000120840723c */ /* 0x000fe20000041840 */
[----:B--2---:R-:W-:Y:S01]  /*13df0*/  FFMA.FTZ R0, R42, UR19, -R3 ;  /* 0x000000132a007c23 */ /* 0x004fe20008010803 */
[----:B---3--:R-:W-:Y:S01]  /*13e00*/  F2FP.BF16.F32.PACK_AB R4, R211, R210 ;  /* 0x000000d2d304723e */ /* 0x008fe200000010ff */
[----:B------:R-:W-:-:S04]  /*13e10*/  FFMA.FTZ R42, R50, UR19, -R24 ;  /* 0x00000013322a7c23 */ /* 0x000fc80008010818 */
[----:B------:R2:W-:Y:S02]  /*13e20*/  MUFU.EX2 R216, R0 ;  /* 0x0000000000d87308 */ /* 0x0005e40000000800 */
[--C-:B--2---:R-:W-:Y:S01]  /*13e30*/  FFMA.FTZ R0, R41, UR19, -R3.reuse ;  /* 0x0000001329007c23 */ /* 0x104fe20008010803 */
[----:B------:R-:W-:Y:S01]  /*13e40*/  FFMA.FTZ R3, R26, UR19, -R3 ;  /* 0x000000131a037c23 */ /* 0x000fe20008010803 */
[----:B------:R-:W-:Y:S01]  /*13e50*/  FFMA.FTZ R41, R209, UR19, -R25 ;  /* 0x00000013d1297c23 */ /* 0x000fe20008010819 */
[----:B------:R-:W-:-:S03]  /*13e60*/  MOV R209, R159 ;  /* 0x0000009f00d17202 */ /* 0x000fc60000000f00 */
[----:B------:R2:W3:Y:S02]  /*13e70*/  MUFU.EX2 R220, R0 ;  /* 0x0000000000dc7308 */ /* 0x0004e40000000800 */
[--C-:B--2---:R-:W-:Y:S01]  /*13e80*/  FFMA.FTZ R0, R46, UR19, -R25.reuse ;  /* 0x000000132e007c23 */ /* 0x104fe20008010819 */
[----:B------:R-:W-:Y:S01]  /*13e90*/  FFMA.FTZ R46, R139, UR19, -R2 ;  /* 0x000000138b2e7c23 */ /* 0x000fe20008010802 */
[----:B------:R-:W-:Y:S01]  /*13ea0*/  FFMA.FTZ R2, R215, UR19, -R25 ;  /* 0x00000013d7027c23 */ /* 0x000fe20008010819 */
[----:B---3--:R-:W-:-:S03]  /*13eb0*/  F2FP.BF16.F32.PACK_AB R6, R220, R216 ;  /* 0x000000d8dc06723e */ /* 0x008fc600000010ff */
[----:B------:R2:W-:Y:S01]  /*13ec0*/  MUFU.EX2 R139, R0 ;  /* 0x00000000008b7308 */ /* 0x0005e20000000800 */
[----:B------:R-:W-:-:S07]  /*13ed0*/  MOV R215, R49 ;  /* 0x0000003100d77202 */ /* 0x000fce0000000f00 */
[----:B------:R3:W-:Y:S01]  /*13ee0*/  MUFU.EX2 R133, R2 ;  /* 0x0000000200857308 */ /* 0x0007e20000000800 */
[--C-:B--2---:R-:W-:Y:S01]  /*13ef0*/  FFMA.FTZ R0, R219, UR19, -R25.reuse ;  /* 0x00000013db007c23 */ /* 0x104fe20008010819 */
[----:B------:R-:W-:Y:S02]  /*13f00*/  MOV R219, R183 ;  /* 0x000000b700db7202 */ /* 0x000fe40000000f00 */
[C---:B-1----:R-:W-:Y:S04]  /*13f10*/  HMMA.16816.F32.BF16 R180, R8.reuse, R12, R60 ;  /* 0x0000000c08b4723c */ /* 0x042fe8000004183c */
[----:B------:R1:W2:Y:S01]  /*13f20*/  MUFU.EX2 R134, R0 ;  /* 0x0000000000867308 */ /* 0x0002a20000000800 */
[--C-:B---3--:R-:W-:Y:S01]  /*13f30*/  FFMA.FTZ R2, R218, UR19, -R25.reuse ;  /* 0x00000013da027c23 */ /* 0x108fe20008010819 */
[----:B------:R-:W-:Y:S01]  /*13f40*/  HMMA.16816.F32.BF16 R60, R8, R14, R68 ;  /* 0x0000000e083c723c */ /* 0x000fe20000041844 */
[----:B------:R-:W-:Y:S01]  /*13f50*/  MOV R218, R156 ;  /* 0x0000009c00da7202 */ /* 0x000fe20000000f00 */
[----:B-1----:R-:W-:Y:S01]  /*13f60*/  FFMA.FTZ R0, R217, UR19, -R25 ;  /* 0x00000013d9007c23 */ /* 0x002fe20008010819 */
[----:B------:R-:W-:-:S02]  /*13f70*/  MOV R217, R132 ;  /* 0x0000008400d97202 */ /* 0x000fc40000000f00 */
[----:B--2---:R-:W-:Y:S01]  /*13f80*/  F2FP.BF16.F32.PACK_AB R5, R134, R139 ;  /* 0x0000008b8605723e */ /* 0x004fe200000010ff */
[----:B------:R-:W1:Y:S02]  /*13f90*/  MUFU.EX2 R132, R0 ;  /* 0x0000000000847308 */ /* 0x000e640000000800 */
[----:B-1----:R-:W-:Y:S01]  /*13fa0*/  F2FP.BF16.F32.PACK_AB R7, R133, R132 ;  /* 0x000000848507723e */ /* 0x002fe200000010ff */
[----:B------:R-:W-:-:S05]  /*13fb0*/  FFMA.FTZ R0, R214, UR19, -R25 ;  /* 0x00000013d6007c23 */ /* 0x000fca0008010819 */
[----:B------:R-:W-:Y:S01]  /*13fc0*/  MUFU.EX2 R51, R45 ;  /* 0x0000002d00337308 */ /* 0x000fe20000000800 */
[----:B------:R-:W1:Y:S01]  /*13fd0*/  LDSM.16.MT88.4 R24, [R227+0xd000] ;  /* 0x00d00000e318783b */ /* 0x000e620000004200 */
[----:B------:R-:W-:Y:S01]  /*13fe0*/  HMMA.16816.F32.BF16 R116, R8, R28, R116 ;  /* 0x0000001c0874723c */ /* 0x000fe20000041874 */
[----:B------:R-:W-:Y:S02]  /*13ff0*/  MOV R214, R157 ;  /* 0x0000009d00d67202 */ /* 0x000fe40000000f00 */
[----:B------:R-:W-:Y:S03]  /*14000*/  LDSM.16.MT88.4 R156, [R225+0xd800] ;  /* 0x00d80000e19c783b */ /* 0x000fe60000004200 */
[C---:B------:R-:W-:Y:S01]  /*14010*/  HMMA.16816.F32.BF16 R56, R4.reuse, R30, R124 ;  /* 0x0000001e0438723c */ /* 0x040fe2000004187c */
[----:B------:R-:W2:Y:S04]  /*14020*/  LDL.LU R124, [R1+0x40] ;  /* 0x00004000017c7983 */ /* 0x000ea80000300800 */
[----:B------:R-:W3:Y:S01]  /*14030*/  LDL.LU R125, [R1+0x4c] ;  /* 0x00004c00017d7983 */ /* 0x000ee20000300800 */
[C---:B------:R-:W-:Y:S03]  /*14040*/  HMMA.16816.F32.BF16 R144, R4.reuse, R20, R144 ;  /* 0x000000140490723c */ /* 0x040fe60000041890 */
[----:B------:R-:W4:Y:S03]  /*14050*/  LDL.LU R126, [R1+0x50] ;  /* 0x00005000017e7983 */ /* 0x000f260000300800 */
[C---:B------:R-:W-:Y:S01]  /*14060*/  HMMA.16816.F32.BF16 R152, R4.reuse, R22, R152 ;  /* 0x000000160498723c */ /* 0x040fe20000041898 */
[----:B------:R-:W4:Y:S04]  /*14070*/  LDL.LU R127, [R1+0x44] ;  /* 0x00004400017f7983 */ /* 0x000f280000300800 */
[----:B------:R-:W1:Y:S01]  /*14080*/  LDSM.16.MT88.4 R20, [R225+0xf000] ;  /* 0x00f00000e114783b */ /* 0x000e620000004200 */
[C---:B------:R-:W-:Y:S06]  /*14090*/  HMMA.16816.F32.BF16 R160, R4.reuse, R16, R160 ;  /* 0x0000001004a0723c */ /* 0x040fec00000418a0 */
[C---:B------:R-:W-:Y:S01]  /*140a0*/  HMMA.16816.F32.BF16 R168, R4.reuse, R18, R168 ;  /* 0x0000001204a8723c */ /* 0x040fe200000418a8 */
[----:B------:R-:W1:Y:S05]  /*140b0*/  LDSM.16.MT88.4 R16, [R226+0xf000] ;  /* 0x00f00000e210783b */ /* 0x000e6a0000004200 */
[C---:B------:R-:W-:Y:S06]  /*140c0*/  HMMA.16816.F32.BF16 R176, R4.reuse, R12, R176 ;  /* 0x0000000c04b0723c */ /* 0x040fec00000418b0 */
[C---:B------:R-:W-:Y:S01]  /*140d0*/  HMMA.16816.F32.BF16 R184, R4.reuse, R14, R184 ;  /* 0x0000000e04b8723c */ /* 0x040fe200000418b8 */
[----:B------:R-:W1:Y:S05]  /*140e0*/  LDSM.16.MT88.4 R12, [R228+0xf000] ;  /* 0x00f00000e40c783b */ /* 0x000e6a0000004200 */
[C---:B-1----:R-:W-:Y:S06]  /*140f0*/  HMMA.16816.F32.BF16 R192, R4.reuse, R24, R192 ;  /* 0x0000001804c0723c */ /* 0x042fec00000418c0 */
        /* <DEDUP_REMOVED lines=8> */
[----:B------:R-:W-:Y:S08]  /*14180*/  MUFU.EX2 R50, R48 ;  /* 0x0000003000327308 */ /* 0x000ff00000000800 */
[----:B------:R-:W-:Y:S08]  /*14190*/  MUFU.EX2 R49, R46 ;  /* 0x0000002e00317308 */ /* 0x000ff00000000800 */
[----:B------:R-:W-:Y:S08]  /*141a0*/  MUFU.EX2 R45, R40 ;  /* 0x00000028002d7308 */ /* 0x000ff00000000800 */
[----:B------:R-:W1:Y:S08]  /*141b0*/  MUFU.EX2 R48, R47 ;  /* 0x0000002f00307308 */ /* 0x000e700000000800 */
[----:B------:R-:W1:Y:S08]  /*141c0*/  MUFU.EX2 R46, R43 ;  /* 0x0000002b002e7308 */ /* 0x000e700000000800 */
[----:B------:R-:W-:Y:S08]  /*141d0*/  MUFU.EX2 R40, R39 ;  /* 0x0000002700287308 */ /* 0x000ff00000000800 */
[----:B------:R-:W1:Y:S08]  /*141e0*/  MUFU.EX2 R47, R42 ;  /* 0x0000002a002f7308 */ /* 0x000e700000000800 */
[----:B------:R-:W2:Y:S08]  /*141f0*/  MUFU.EX2 R43, R37 ;  /* 0x00000025002b7308 */ /* 0x000eb00000000800 */
[----:B------:R-:W-:Y:S08]  /*14200*/  MUFU.EX2 R39, R36 ;  /* 0x0000002400277308 */ /* 0x000ff00000000800 */
[----:B------:R3:W-:Y:S08]  /*14210*/  MUFU.EX2 R42, R3 ;  /* 0x00000003002a7308 */ /* 0x0007f00000000800 */
[----:B------:R4:W-:Y:S08]  /*14220*/  MUFU.EX2 R37, R2 ;  /* 0x0000000200257308 */ /* 0x0009f00000000800 */
[----:B------:R-:W4:Y:S08]  /*14230*/  MUFU.EX2 R36, R0 ;  /* 0x0000000000247308 */ /* 0x000f300000000800 */
[----:B------:R-:W-:Y:S08]  /*14240*/  MUFU.EX2 R38, R38 ;  /* 0x0000002600267308 */ /* 0x000ff00000000800 */
[----:B------:R-:W4:Y:S01]  /*14250*/  MUFU.EX2 R41, R41 ;  /* 0x0000002900297308 */ /* 0x000f220000000800 */
[C---:B------:R-:W-:Y:S06]  /*14260*/  HMMA.16816.F32.BF16 R196, R8.reuse, R24, R196 ;  /* 0x0000001808c4723c */ /* 0x040fec00000418c4 */
[C---:B------:R-:W-:Y:S06]  /*14270*/  HMMA.16816.F32.BF16 R68, R8.reuse, R20, R140 ;  /* 0x000000140844723c */ /* 0x040fec000004188c */
[----:B------:R-:W-:Y:S01]  /*14280*/  HMMA.16816.F32.BF16 R84, R8, R16, R84 ;  /* 0x000000100854723c */ /* 0x000fe20000041854 */
[----:B------:R-:W-:-:S05]  /*14290*/  MOV R140, R175 ;  /* 0x000000af008c7202 */ /* 0x000fca0000000f00 */
[----:B------:R-:W-:Y:S01]  /*142a0*/  HMMA.16816.F32.BF16 R100, R8, R12, R100 ;  /* 0x0000000c0864723c */ /* 0x000fe20000041864 */
[----:B------:R-:W-:-:S05]  /*142b0*/  MOV R141, R174 ;  /* 0x000000ae008d7202 */ /* 0x000fca0000000f00 */
[C---:B------:R-:W-:Y:S01]  /*142c0*/  HMMA.16816.F32.BF16 R24, R8.reuse, R26, R204 ;  /* 0x0000001a0818723c */ /* 0x040fe200000418cc */
[----:B------:R-:W-:Y:S01]  /*142d0*/  MOV R142, R173 ;  /* 0x000000ad008e7202 */ /* 0x000fe20000000f00 */
[----:B------:R-:W-:Y:S04]  /*142e0*/  LDSM.16.MT88.4 R204, [R227+0xd800] ;  /* 0x00d80000e3cc783b */ /* 0x000fe80000004200 */
[C---:B------:R-:W-:Y:S01]  /*142f0*/  HMMA.16816.F32.BF16 R20, R8.reuse, R22, R80 ;  /* 0x000000160814723c */ /* 0x040fe20000041850 */
[----:B------:R-:W-:Y:S01]  /*14300*/  MOV R143, R172 ;  /* 0x000000ac008f7202 */ /* 0x000fe20000000f00 */
[----:B------:R-:W-:Y:S04]  /*14310*/  LDSM.16.MT88.4 R80, [R225+0xf800] ;  /* 0x00f80000e150783b */ /* 0x000fe80000004200 */
[C---:B------:R-:W-:Y:S01]  /*14320*/  HMMA.16816.F32.BF16 R16, R8.reuse, R18, R96 ;  /* 0x000000120810723c */ /* 0x040fe20000041860 */
[----:B------:R-:W-:Y:S04]  /*14330*/  LDSM.16.MT88.4 R172, [R226+0xd800] ;  /* 0x00d80000e2ac783b */ /* 0x000fe80000004200 */
[----:B------:R-:W-:Y:S01]  /*14340*/  LDSM.16.MT88.4 R96, [R226+0xf800] ;  /* 0x00f80000e260783b */ /* 0x000fe20000004200 */
[C---:B------:R-:W-:Y:S03]  /*14350*/  HMMA.16816.F32.BF16 R12, R8.reuse, R14, R112 ;  /* 0x0000000e080c723c */ /* 0x040fe60000041870 */
[----:B------:R-:W-:Y:S03]  /*14360*/  LDSM.16.MT88.4 R112, [R228+0xf800] ;  /* 0x00f80000e470783b */ /* 0x000fe60000004200 */
[----:B------:R-:W-:Y:S07]  /*14370*/  HMMA.16816.F32.BF16 R8, R8, R30, R128 ;  /* 0x0000001e0808723c */ /* 0x000fee0000041880 */
[----:B-1----:R-:W-:-:S02]  /*14380*/  F2FP.BF16.F32.PACK_AB R128, R48, R50 ;  /* 0x000000323080723e */ /* 0x002fc400000010ff */
[----:B------:R-:W-:Y:S02]  /*14390*/  F2FP.BF16.F32.PACK_AB R129, R46, R44 ;  /* 0x0000002c2e81723e */ /* 0x000fe400000010ff */
[----:B------:R-:W-:Y:S02]  /*143a0*/  F2FP.BF16.F32.PACK_AB R130, R51, R49 ;  /* 0x000000313382723e */ /* 0x000fe400000010ff */
[----:B------:R-:W-:Y:S01]  /*143b0*/  F2FP.BF16.F32.PACK_AB R131, R45, R47 ;  /* 0x0000002f2d83723e */ /* 0x000fe200000010ff */
[----:B--2---:R-:W-:Y:S01]  /*143c0*/  FFMA.FTZ R4, R124, R32, R231 ;  /* 0x000000207c047223 */ /* 0x004fe200000100e7 */
[----:B------:R-:W-:Y:S01]  /*143d0*/  F2FP.BF16.F32.PACK_AB R124, R43, R40 ;  /* 0x000000282b7c723e */ /* 0x000fe200000010ff */
[----:B------:R1:W5:Y:S02]  /*143e0*/  LDL.LU R231, [R1+0x9c] ;  /* 0x00009c0001e77983 */ /* 0x0003640000300800 */
[----:B------:R-:W-:Y:S02]  /*143f0*/  FADD.FTZ R32, R209, R4 ;  /* 0x00000004d1207221 */ /* 0x000fe40000010000 */
[----:B------:R-:W2:Y:S01]  /*14400*/  LDSM.16.MT88.4 R4, [R227+0xf800] ;  /* 0x00f80000e304783b */ /* 0x000ea20000004200 */
[----:B---3--:R-:W-:Y:S01]  /*14410*/  FFMA.FTZ R3, R125, R33, R230 ;  /* 0x000000217d037223 */ /* 0x008fe200000100e6 */
[----:B----4-:R-:W-:Y:S01]  /*14420*/  FFMA.FTZ R2, R126, R34, R229 ;  /* 0x000000227e027223 */ /* 0x010fe200000100e5 */
[----:B------:R-:W-:Y:S01]  /*14430*/  F2FP.BF16.F32.PACK_AB R125, R36, R37 ;  /* 0x00000025247d723e */ /* 0x000fe200000010ff */
[----:B------:R1:W5:Y:S01]  /*14440*/  LDL.LU R230, [R1+0x98] ;  /* 0x0000980001e67983 */ /* 0x0003620000300800 */
[----:B------:R-:W-:Y:S01]  /*14450*/  F2FP.BF16.F32.PACK_AB R126, R42, R39 ;  /* 0x000000272a7e723e */ /* 0x000fe200000010ff */
[----:B------:R-:W-:Y:S01]  /*14460*/  FFMA.FTZ R0, R127, R35, R224 ;  /* 0x000000237f007223 */ /* 0x000fe200000100e0 */
[----:B------:R-:W-:Y:S01]  /*14470*/  F2FP.BF16.F32.PACK_AB R127, R41, R38 ;  /* 0x00000026297f723e */ /* 0x000fe200000010ff */
[----:B------:R-:W-:Y:S01]  /*14480*/  FADD.FTZ R29, R212, R3 ;  /* 0x00000003d41d7221 */ /* 0x000fe20000010000 */
        /* <DEDUP_REMOVED lines=12> */
[----:B------:R-:W3:Y:S01]  /*14550*/  LDSM.16.MT88.4 R188, [R228+0xd800] ;  /* 0x00d80000e4bc783b */ /* 0x000ee20000004200 */
        /* <DEDUP_REMOVED lines=8> */
[-C--:B--2---:R-:W-:Y:S06]  /*145e0*/  HMMA.16816.F32.BF16 R120, R124, R4.reuse, R120 ;  /* 0x000000047c78723c */ /* 0x084fec0000041878 */
[----:B------:R-:W-:Y:S07]  /*145f0*/  HMMA.16816.F32.BF16 R116, R128, R4, R116 ;  /* 0x000000048074723c */ /* 0x000fee0000041874 */
[----:B------:R-:W-:-:S04]  /*14600*/  FADD.FTZ R4, R143, R33 ;  /* 0x000000218f047221 */ /* 0x000fc80000010000 */
        /* <DEDUP_REMOVED lines=48> */
[----:B------:R-:W-:-:S05]  /*14910*/  @UP0 UIADD3 UR18, UR18, -0x4, URZ ;  /* 0xfffffffc12120890 */ /* 0x000fca000fffe03f */
[C---:B------:R-:W-:Y:S06]  /*14920*/  HMMA.16816.F32.BF16 R144, R124.reuse, R156, R144 ;  /* 0x0000009c7c90723c */ /* 0x040fec0000041890 */
[C---:B------:R-:W-:Y:S06]  /*14930*/  HMMA.16816.F32.BF16 R152, R124.reuse, R158, R152 ;  /* 0x0000009e7c98723c */ /* 0x040fec0000041898 */
[C---:B------:R-:W-:Y:S06]  /*14940*/  HMMA.16816.F32.BF16 R160, R124.reuse, R172, R160 ;  /* 0x000000ac7ca0723c */ /* 0x040fec00000418a0 */
        /* <DEDUP_REMOVED lines=27> */
[----:B-1----:R-:W-:-:S15]  /*14b00*/  @P0 BRA `(.L_x_528) ;  /* 0x0000000000040947 */ /* 0x002fde0003800000 */
.L_x_521:
[----:B------:R-:W-:-:S12]  /*14b10*/  UIADD3 UR18, UR28, -0x1, URZ ;  /* 0xffffffff1c127890 */ /* 0x000fd8000fffe03f */
.L_x_528:
[----:B------:R-:W-:-:S13]  /*14b20*/  ISETP.LE.AND P0, PT, RZ, UR18, PT ;  /* 0x00000012ff007c0c */ /* 0x000fda000bf03270 */
[----:B------:R-:W-:Y:S05]  /*14b30*/  @!P0 BRA `(.L_x_529) ;  /* 0x0000005400388947 */ /* 0x000fea0003800000 */
[----:B------:R-:W1:Y:S01]  /*14b40*/  S2R R2, SR_TID.X ;  /* 0x0000000000027919 */ /* 0x000e620000002100 */
[----:B------:R-:W-:Y:S01]  /*14b50*/  ULDC UR4, c[0x0][0x2d0] ;  /* 0x0000b40000047ab9 */ /* 0x000fe20000000800 */
[----:B-----5:R-:W-:Y:S01]  /*14b60*/  MOV R133, R137 ;  /* 0x0000008900857202 */ /* 0x020fe20000000f00 */
[----:B------:R-:W-:Y:S01]  /*14b70*/  IMAD.MOV.U32 R132, RZ, RZ, R138 ;  /* 0x000000ffff847224 */ /* 0x000fe200078e008a */
[----:B------:R-:W-:Y:S01]  /*14b80*/  MOV R140, R136 ;  /* 0x00000088008c7202 */ /* 0x000fe20000000f00 */
[----:B------:R-:W-:Y:S01]  /*14b90*/  IMAD.MOV.U32 R134, RZ, RZ, R135 ;  /* 0x000000ffff867224 */ /* 0x000fe200078e0087 */
        /* <DEDUP_REMOVED lines=17> */
[----:B-1----:R1:W-:Y:S04]  /*14cb0*/  @!P3 STL.64 [R1+0x60], R2 ;  /* 0x000060020100b387 */ /* 0x0023e80000100a00 */
[----:B--2---:R-:W1:Y:S04]  /*14cc0*/  LDL.LU.64 R6, [R1+0x38] ;  /* 0x0000380001067983 */ /* 0x004e680000300a00 */
[----:B---3--:R-:W2:Y:S01]  /*14cd0*/  LDL.LU.64 R4, [R1+0x58] ;  /* 0x0000580001047983 */ /* 0x008ea20000300a00 */
[----:B-1----:R-:W-:Y:S01]  /*14ce0*/  MOV R3, R7 ;  /* 0x0000000700037202 */ /* 0x002fe20000000f00 */
[----:B--2---:R-:W-:-:S05]  /*14cf0*/  IMAD.MOV.U32 R2, RZ, RZ, R4 ;  /* 0x000000ffff027224 */ /* 0x004fca00078e0004 */
[----:B------:R1:W-:Y:S01]  /*14d00*/  STL.64 [R1+0x58], R2 ;  /* 0x0000580201007387 */ /* 0x0003e20000100a00 */
[----:B------:R-:W-:Y:S05]  /*14d10*/  BRA `(.L_x_530) ;  /* 0x0000000400547947 */ /* 0x000fea0003800000 */
.L_x_532:
        /* <DEDUP_REMOVED lines=16> */
[----:B------:R-:W4:Y:S08]  /*14e20*/  @!P3 LDC.64 R20, c[0x0][0x218] ;  /* 0x00008600ff14bb82 */ /* 0x000f300000000a00 */
[----:B------:R-:W4:Y:S01]  /*14e30*/  @!P2 LDC.64 R22, c[0x0][0x218] ;  /* 0x00008600ff16ab82 */ /* 0x000f220000000a00 */
[----:B--2---:R-:W-:Y:S07]  /*14e40*/  LEA R4, P0, R4, R12, 0x6 ;  /* 0x0000000c04047211 */ /* 0x004fee00078030ff */
[----:B------:R-:W2:Y:S01]  /*14e50*/  @!P3 LDC.64 R12, c[0x0][0x218] ;  /* 0x00008600ff0cbb82 */ /* 0x000ea20000000a00 */
[----:B---3--:R-:W-:Y:S02]  /*14e60*/  LEA.HI.X R6, R5, R15, R6, 0x6, P0 ;  /* 0x0000000f05067211 */ /* 0x008fe400000f3406 */
[C---:B-1----:R-:W-:Y:S02]  /*14e70*/  @!P3 LEA R8, P0, R4.reuse, R8, 0x1 ;  /* 0x000000080408b211 */ /* 0x042fe400078008ff */
[C---:B------:R-:W-:Y:S02]  /*14e80*/  IADD3 R5, P1, R4.reuse, UR32, RZ ;  /* 0x0000002004057c10 */ /* 0x040fe4000ff3e0ff */
[C-C-:B------:R-:W-:Y:S01]  /*14e90*/  @!P3 LEA.HI.X R9, R4.reuse, R9, R6.reuse, 0x1, P0 ;  /* 0x000000090409b211 */ /* 0x140fe200000f0c06 */
[----:B------:R-:W1:Y:S01]  /*14ea0*/  @!P2 LDC.64 R14, c[0x0][0x218] ;  /* 0x00008600ff0eab82 */ /* 0x000e620000000a00 */
[C---:B-----5:R-:W-:Y:S03]  /*14eb0*/  @!P2 LEA R10, P0, R4.reuse, R10, 0x1 ;  /* 0x0000000a040aa211 */ /* 0x060fe600078008ff */
[----:B------:R-:W-:Y:S01]  /*14ec0*/  @!PT LDS RZ, [RZ] ;  /* 0x00000000fffff984 */ /* 0x000fe20000000800 */
[----:B------:R-:W-:Y:S01]  /*14ed0*/  @!PT LDS RZ, [RZ] ;  /* 0x00000000fffff984 */ /* 0x000fe20000000800 */
[----:B------:R-:W-:Y:S01]  /*14ee0*/  @!PT LDS RZ, [RZ] ;  /* 0x00000000fffff984 */ /* 0x000fe20000000800 */
[----:B------:R3:W-:Y:S01]  /*14ef0*/  @!P3 LDGSTS.E.BYPASS.LTC128B.128 [R236+0x8000], desc[UR20][R8.64] ;  /* 0x0800000008ecbfae */ /* 0x0007e2000b901d54 */
[----:B------:R-:W-:Y:S02]  /*14f00*/  @!P2 LEA.HI.X R11, R4, R11, R6, 0x1, P0 ;  /* 0x0000000b040ba211 */ /* 0x000fe400000f0c06 */
[C---:B------:R-:W-:Y:S01]  /*14f10*/  IADD3 R4, P5, R5.reuse, UR32, RZ ;  /* 0x0000002005047c10 */ /* 0x040fe2000ffbe0ff */
[----:B------:R1:W-:Y:S04]  /*14f20*/  @P2 STS.128 [R236+0xa000], RZ ;  /* 0x00a000ffec002388 */ /* 0x0003e80000000c00 */
[----:B------:R-:W-:Y:S01]  /*14f30*/  @!PT LDS RZ, [RZ] ;  /* 0x00000000fffff984 */ /* 0x000fe20000000800 */
[----:B------:R-:W-:Y:S01]  /*14f40*/  @!PT LDS RZ, [RZ] ;  /* 0x00000000fffff984 */ /* 0x000fe20000000800 */
[----:B------:R-:W-:Y:S01]  /*14f50*/  @!PT LDS RZ, [RZ] ;  /* 0x00000000fffff984 */ /* 0x000fe20000000800 */
[----:B------:R5:W-:Y:S01]  /*14f60*/  @!P2 LDGSTS.E.BYPASS.LTC128B.128 [R236+0xa000], desc[UR20][R10.64+0x80] ;  /* 0x0a0000800aecafae */ /* 0x000be2000b901d54 */
[C---:B--2---:R-:W-:Y:S03]  /*14f70*/  @!P3 LEA R12, P0, R5.reuse, R12, 0x1 ;  /* 0x0000000c050cb211 */ /* 0x044fe600078008ff */
[----:B------:R2:W-:Y:S01]  /*14f80*/  @P3 STS.128 [R236+0x8800], RZ ;  /* 0x008800ffec003388 */ /* 0x0005e20000000c00 */
[----:B---3--:R-:W-:Y:S02]  /*14f90*/  IADD3.X R8, R6, UR31, RZ, P1, !PT ;  /* 0x0000001f06087c10 */ /* 0x008fe40008ffe4ff */
[----:B----4-:R-:W-:Y:S02]  /*14fa0*/  @!P3 LEA R16, P1, R4, R16, 0x1 ;  /* 0x000000100410b211 */ /* 0x010fe400078208ff */
[C-C-:B------:R-:W-:Y:S02]  /*14fb0*/  @!P3 LEA.HI.X R13, R5.reuse, R13, R8.reuse, 0x1, P0 ;  /* 0x0000000d050db211 */ /* 0x140fe400000f0c08 */
[C---:B-1----:R-:W-:Y:S02]  /*14fc0*/  @!P2 LEA R14, P0, R5.reuse, R14, 0x1 ;  /* 0x0000000e050ea211 */ /* 0x042fe400078008ff */
[----:B------:R-:W-:Y:S01]  /*14fd0*/  IADD3.X R7, R8, UR31, RZ, P5, !PT ;  /* 0x0000001f08077c10 */ /* 0x000fe2000affe4ff */
[----:B------:R-:W-:Y:S01]  /*14fe0*/  @!PT LDS RZ, [RZ] ;  /* 0x00000000fffff984 */ /* 0x000fe20000000800 */
[----:B------:R-:W-:Y:S01]  /*14ff0*/  @!PT LDS RZ, [RZ] ;  /* 0x00000000fffff984 */ /* 0x000fe20000000800 */
[----:B------:R-:W-:Y:S01]  /*15000*/  @!PT LDS RZ, [RZ] ;  /* 0x00000000fffff984 */ /* 0x000fe20000000800 */
[----:B------:R1:W-:Y:S01]  /*15010*/  @!P3 LDGSTS.E.BYPASS.LTC128B.128 [R236+0x8800], desc[UR20][R12.64] ;  /* 0x088000000cecbfae */ /* 0x0003e2000b901d54 */
[----:B------:R-:W-:Y:S02]  /*15020*/  @!P2 LEA.HI.X R15, R5, R15, R8, 0x1, P0 ;  /* 0x0000000f050fa211 */ /* 0x000fe400000f0c08 */
[C-C-:B------:R-:W-:Y:S01]  /*15030*/  @!P3 LEA.HI.X R17, R4.reuse, R17, R7.reuse, 0x1, P1 ;  /* 0x000000110411b211 */ /* 0x140fe200008f0c07 */
[----:B------:R2:W-:Y:S01]  /*15040*/  @P2 STS.128 [R236+0xa800], RZ ;  /* 0x00a800ffec002388 */ /* 0x0005e20000000c00 */
[C---:B-----5:R-:W-:Y:S02]  /*15050*/  @!P2 LEA R10, P1, R4.reuse, R18, 0x1 ;  /* 0x00000012040aa211 */ /* 0x060fe400078208ff */
[C---:B------:R-:W-:Y:S01]  /*15060*/  IADD3 R6, P6, R4.reuse, UR32, RZ ;  /* 0x0000002004067c10 */ /* 0x040fe2000ffde0ff */
[----:B------:R-:W-:Y:S01]  /*15070*/  @!PT LDS RZ, [RZ] ;  /* 0x00000000fffff984 */ /* 0x000fe20000000800 */
[----:B------:R-:W-:Y:S01]  /*15080*/  @!PT LDS RZ, [RZ] ;  /* 0x00000000fffff984 */ /* 0x000fe20000000800 */
[----:B------:R-:W-:Y:S01]  /*15090*/  @!PT LDS RZ, [RZ] ;  /* 0x00000000fffff984 */ /* 0x000fe20000000800 */
[----:B------:R2:W-:Y:S01]  /*150a0*/  @!P2 LDGSTS.E.BYPASS.LTC128B.128 [R236+0xa800], desc[UR20][R14.64+0x80] ;  /* 0x0a8000800eecafae */ /* 0x0005e2000b901d54 */
[----:B------:R-:W-:Y:S02]  /*150b0*/  @!P2 LEA.HI.X R11, R4, R19, R7, 0x1, P1 ;  /* 0x00000013040ba211 */ /* 0x000fe400008f0c07 */
[C---:B------:R-:W-:Y:S01]  /*150c0*/  @!P2 LEA R8, P0, R6.reuse, R22, 0x1 ;  /* 0x000000160608a211 */ /* 0x040fe200078008ff */
[----:B------:R2:W-:Y:S01]  /*150d0*/  @P3 STS.128 [R236+0x9000], RZ ;  /* 0x009000ffec003388 */ /* 0x0005e20000000c00 */
[----:B------:R-:W-:Y:S03]  /*150e0*/  IADD3.X R5, R7, UR31, RZ, P6, !PT ;  /* 0x0000001f07057c10 */ /* 0x000fe6000b7fe4ff */
[----:B------:R-:W-:Y:S01]  /*150f0*/  @!PT LDS RZ, [RZ] ;  /* 0x00000000fffff984 */ /* 0x000fe20000000800 */
[----:B------:R-:W-:Y:S01]  /*15100*/  @!PT LDS RZ, [RZ] ;  /* 0x00000000fffff984 */ /* 0x000fe20000000800 */
[----:B------:R-:W-:Y:S01]  /*15110*/  @!PT LDS RZ, [RZ] ;  /* 0x00000000fffff984 */ /* 0x000fe20000000800 */
[----:B------:R2:W-:Y:S01]  /*15120*/  @!P3 LDGSTS.E.BYPASS.LTC128B.128 [R236+0x9000], desc[UR20][R16.64] ;  /* 0x0900000010ecbfae */ /* 0x0005e2000b901d54 */
[C-C-:B------:R-:W-:Y:S03]  /*15130*/  @!P2 LEA.HI.X R9, R6.reuse, R23, R5.reuse, 0x1, P0 ;  /* 0x000000170609a211 */ /* 0x140fe600000f0c05 */
[----:B------:R2:W-:Y:S04]  /*15140*/  @P2 STS.128 [R236+0xb000], RZ ;  /* 0x00b000ffec002388 */ /* 0x0005e80000000c00 */
[----:B------:R-:W-:Y:S01]  /*15150*/  @!PT LDS RZ, [RZ] ;  /* 0x00000000fffff984 */ /* 0x000fe20000000800 */
[----:B------:R-:W-:Y:S01]  /*15160*/  @!PT LDS RZ, [RZ] ;  /* 0x00000000fffff984 */ /* 0x000fe20000000800 */
[----:B------:R-:W-:Y:S01]  /*15170*/  @!PT LDS RZ, [RZ] ;  /* 0x00000000fffff984 */ /* 0x000fe20000000800 */
[----:B------:R2:W-:Y:S01]  /*15180*/  @!P2 LDGSTS.E.BYPASS.LTC128B.128 [R236+0xb000], desc[UR20][R10.64+0x80] ;  /* 0x0b0000800aecafae */ /* 0x0005e2000b901d54 */
[C---:B-1----:R-:W-:Y:S03]  /*15190*/  @!P3 LEA R12, P5, R6.reuse, R20, 0x1 ;  /* 0x00000014060cb211 */ /* 0x042fe600078a08ff */
[----:B------:R2:W-:Y:S01]  /*151a0*/  @P3 STS.128 [R236+0x9800], RZ ;  /* 0x009800ffec003388 */ /* 0x0005e20000000c00 */
[----:B------:R-:W-:Y:S05]  /*151b0*/  @!P3 LEA.HI.X R13, R6, R21, R5, 0x1, P5 ;  /* 0x00000015060db211 */ /* 0x000fea00028f0c05 */
        /* <DEDUP_REMOVED lines=11> */
.L_x_530:
[----:B--2---:R-:W2:Y:S01]  /*15270*/  LDL R0, [R1+0x48] ;  /* 0x0000480001007983 */ /* 0x004ea20000100800 */
[----:B------:R-:W-:Y:S04]  /*15280*/  DEPBAR.LE SB0, 0x0 ;  /* 0x000080000000791a */ /* 0x000fe80000000000 */
[----:B------:R-:W3:Y:S01]  /*15290*/  LDL.64 R10, [R1+0x58] ;  /* 0x00005800010a7983 */ /* 0x000ee20000100a00 */
[----:B-1----:R-:W-:Y:S01]  /*152a0*/  MOV R2, UR18 ;  /* 0x0000001200027c02 */ /* 0x002fe20008000f00 */
[----:B------:R-:W-:Y:S02]  /*152b0*/  USHF.R.S32.HI UR11, URZ, 0x1f, UR18 ;  /* 0x0000001f3f0b7899 */ /* 0x000fe40008011412 */
[----:B------:R-:W-:Y:S02]  /*152c0*/  UIMAD UR10, UR12, UR18, URZ ;  /* 0x000000120c0a72a4 */ /* 0x000fe4000f8e023f */
[----:B------:R-:W4:Y:S02]  /*152d0*/  LDL R7, [R1+0x78] ;  /* 0x0000780001077983 */ /* 0x000f240000100800 */
[----:B------:R-:W-:Y:S02]  /*152e0*/  UIMAD UR10, UR11, UR13, UR10 ;  /* 0x0000000d0b0a72a4 */ /* 0x000fe4000f8e020a */
        /* <DEDUP_REMOVED lines=9> */
[----:B------:R-:W1:Y:S02]  /*15380*/  S2R R249, SR_TID.X ;  /* 0x0000000000f97919 */ /* 0x000e640000002100 */
[----:B-1----:R-:W-:Y:S04]  /*15390*/  SHF.L.U32 R249, R249, 0x1, RZ ;  /* 0x00000001f9f97819 */ /* 0x002fe800000006ff */
[----:B------:R-:W-:Y:S02]  /*153a0*/  LOP3.LUT R249, R249, 0x6, RZ, 0xc0, !PT ;  /* 0x00000006f9f97812 */ /* 0x000fe400078ec0ff */
[----:B--2---:R-:W-:Y:S01]  /*153b0*/  ISETP.GE.AND P2, PT, R0, UR9, PT ;  /* 0x0000000900007c0c */ /* 0x004fe2000bf46270 */
[----:B---3--:R-:W-:Y:S05]  /*153c0*/  IMAD.WIDE.U32 R2, R2, UR13, R10 ;  /* 0x0000000d02027c25 */ /* 0x008fea000f8e000a */
[----:B------:R-:W-:Y:S02]  /*153d0*/  IADD3 R0, R3, UR10, RZ ;  /* 0x0000000a03007c10 */ /* 0x000fe4000fffe0ff */
[C---:B----4-:R-:W-:Y:S05]  /*153e0*/  @!P3 LEA R10, P4, R2.reuse, R7, 0x1 ;  /* 0x00000007020ab211 */ /* 0x050fea00078808ff */
        /* <DEDUP_REMOVED lines=8> */
[----:B------:R3:W-:Y:S07]  /*15470*/  @!P3 LDGSTS.E.BYPASS.LTC128B.128 [R236+0xc000], desc[UR20][R10.64] ;  /* 0x0c0000000aecbfae */ /* 0x0007ee000b901d54 */
[----:B------:R-:W4:Y:S01]  /*15480*/  @!P2 LDC.64 R16, c[0x0][0x220] ;  /* 0x00008800ff10ab82 */ /* 0x000f220000000a00 */
[----:B------:R-:W-:Y:S07]  /*15490*/  @P2 STS.128 [R236+0xe000], RZ ;  /* 0x00e000ffec002388 */ /* 0x000fee0000000c00 */
[----:B------:R-:W5:Y:S01]  /*154a0*/  @!P2 LDC.64 R18, c[0x0][0x220] ;  /* 0x00008800ff12ab82 */ /* 0x000f620000000a00 */
[C---:B-1----:R-:W-:Y:S04]  /*154b0*/  @!P2 LEA R8, P0, R2.reuse, R8, 0x1 ;  /* 0x000000080208a211 */ /* 0x042fe800078008ff */
[----:B------:R-:W-:Y:S02]  /*154c0*/  @!P2 LEA.HI.X R9, R2, R9, R0, 0x1, P0 ;  /* 0x000000090209a211 */ /* 0x000fe400000f0c00 */
[C---:B------:R-:W-:Y:S02]  /*154d0*/  @!P3 LEA R6, P0, R3.reuse, R6, 0x1 ;  /* 0x000000060306b211 */ /* 0x040fe400078008ff */
[C---:B------:R-:W-:Y:S01]  /*154e0*/  IADD3 R0, P1, R3.reuse, UR23, RZ ;  /* 0x0000001703007c10 */ /* 0x040fe2000ff3e0ff */
[----:B------:R-:W-:Y:S01]  /*154f0*/  @!PT LDS RZ, [RZ] ;  /* 0x00000000fffff984 */ /* 0x000fe20000000800 */
[----:B------:R-:W-:Y:S01]  /*15500*/  @!PT LDS RZ, [RZ] ;  /* 0x00000000fffff984 */ /* 0x000fe20000000800 */
[----:B------:R-:W-:Y:S01]  /*15510*/  @!PT LDS RZ, [RZ] ;  /* 0x00000000fffff984 */ /* 0x000fe20000000800 */
[----:B------:R4:W-:Y:S01]  /*15520*/  @!P2 LDGSTS.E.BYPASS.LTC128B.128 [R236+0xe000], desc[UR20][R8.64+0x80] ;  /* 0x0e00008008ecafae */ /* 0x0009e2000b901d54 */
[C-C-:B------:R-:W-:Y:S02]  /*15530*/  @!P3 LEA.HI.X R7, R3.reuse, R4, R5.reuse, 0x1, P0 ;  /* 0x000000040307b211 */ /* 0x140fe400000f0c05 */
[----:B--2---:R-:W-:Y:S02]  /*15540*/  @!P2 LEA R14, P0, R3, R14, 0x1 ;  /* 0x0000000e030ea211 */ /* 0x004fe400078008ff */
[----:B------:R-:W-:Y:S02]  /*15550*/  IADD3.X R4, R5, UR22, RZ, P1, !PT ;  /* 0x0000001605047c10 */ /* 0x000fe40008ffe4ff */
[----:B------:R-:W-:Y:S01]  /*15560*/  @!P2 LEA.HI.X R15, R3, R15, R5, 0x1, P0 ;  /* 0x0000000f030fa211 */ /* 0x000fe200000f0c05 */
[----:B------:R-:W-:Y:S01]  /*15570*/  @P3 STS.128 [R236+0xc800], RZ ;  /* 0x00c800ffec003388 */ /* 0x000fe20000000c00 */
[C---:B------:R-:W-:Y:S02]  /*15580*/  @!P3 LEA R12, P0, R0.reuse, R12, 0x1 ;  /* 0x0000000c000cb211 */ /* 0x040fe400078008ff */
[C---:B------:R-:W-:Y:S02]  /*15590*/  IADD3 R2, P4, R0.reuse, UR23, RZ ;  /* 0x0000001700027c10 */ /* 0x040fe4000ff9e0ff */
[--C-:B------:R-:W-:Y:S02]  /*155a0*/  @!P3 LEA.HI.X R13, R0, R21, R4.reuse, 0x1, P0 ;  /* 0x00000015000db211 */ /* 0x100fe400000f0c04 */
[----:B------:R-:W-:Y:S01]  /*155b0*/  IADD3.X R3, R4, UR22, RZ, P4, !PT ;  /* 0x0000001604037c10 */ /* 0x000fe2000a7fe4ff */
[----:B------:R-:W-:Y:S01]  /*155c0*/  @!PT LDS RZ, [RZ] ;  /* 0x00000000fffff984 */ /* 0x000fe20000000800 */
[----:B------:R-:W-:Y:S01]  /*155d0*/  @!PT LDS RZ, [RZ] ;  /* 0x00000000fffff984 */ /* 0x000fe20000000800 */
[----:B------:R-:W-:Y:S01]  /*155e0*/  @!PT LDS RZ, [RZ] ;  /* 0x00000000fffff984 */ /* 0x000fe20000000800 */
[----:B------:R5:W-:Y:S01]  /*155f0*/  @!P3 LDGSTS.E.BYPASS.LTC128B.128 [R236+0xc800], desc[UR20][R6.64] ;  /* 0x0c80000006ecbfae */ /* 0x000be2000b901d54 */
[C---:B---3--:R-:W-:Y:S04]  /*15600*/  @!P3 LEA R10, P4, R2.reuse, R22, 0x1 ;  /* 0x00000016020ab211 */ /* 0x048fe800078808ff */
[--C-:B------:R-:W-:Y:S02]  /*15610*/  @!P3 LEA.HI.X R11, R2, R20, R3.reuse, 0x1, P4 ;  /* 0x00000014020bb211 */ /* 0x100fe400020f0c03 */
[----:B------:R-:W-:Y:S01]  /*15620*/  ISETP.LT.AND P4, PT, RZ, UR18, PT ;  /* 0x00000012ff007c0c */ /* 0x000fe2000bf81270 */
[----:B------:R-:W-:Y:S01]  /*15630*/  @P2 STS.128 [R236+0xe800], RZ ;  /* 0x00e800ffec002388 */ /* 0x000fe20000000c00 */
[C---:B----4-:R-:W-:Y:S04]  /*15640*/  @!P2 LEA R8, P1, R0.reuse, R16, 0x1 ;  /* 0x000000100008a211 */ /* 0x050fe800078208ff */
[----:B------:R-:W-:Y:S03]  /*15650*/  @!P2 LEA.HI.X R9, R0, R17, R4, 0x1, P1 ;  /* 0x000000110009a211 */ /* 0x000fe600008f0c04 */
[----:B------:R-:W-:Y:S01]  /*15660*/  @!PT LDS RZ, [RZ] ;  /* 0x00000000fffff984 */ /* 0x000fe20000000800 */
[----:B------:R-:W-:Y:S01]  /*15670*/  @!PT LDS RZ, [RZ] ;  /* 0x00000000fffff984 */ /* 0x000fe20000000800 */
[----:B------:R-:W-:Y:S01]  /*15680*/  @!PT LDS RZ, [RZ] ;  /* 0x00000000fffff984 */ /* 0x000fe20000000800 */
[----:B------:R-:W-:Y:S01]  /*15690*/  @!P2 LDGSTS.E.BYPASS.LTC128B.128 [R236+0xe800], desc[UR20][R14.64+0x80] ;  /* 0x0e8000800eecafae */ /* 0x000fe2000b901d54 */
[----:B------:R-:W-:Y:S04]  /*156a0*/  MOV R0, UR18 ;  /* 0x0000001200007c02 */ /* 0x000fe80008000f00 */
[----:B------:R-:W-:Y:S03]  /*156b0*/  LEA R0, R0, R249, 0x6 ;  /* 0x000000f900007211 */ /* 0x000fe600078e30ff */
[----:B------:R-:W-:Y:S01]  /*156c0*/  @P3 STS.128 [R236+0xd000], RZ ;  /* 0x00d000ffec003388 */ /* 0x000fe20000000c00 */
[C---:B-----5:R-:W-:Y:S04]  /*156d0*/  @!P2 LEA R6, P0, R2.reuse, R18, 0x1 ;  /* 0x000000120206a211 */ /* 0x060fe800078008ff */
[----:B------:R-:W-:Y:S03]  /*156e0*/  @!P2 LEA.HI.X R7, R2, R19, R3, 0x1, P0 ;  /* 0x000000130207a211 */ /* 0x000fe600000f0c03 */
[----:B------:R-:W-:Y:S01]  /*156f0*/  @!PT LDS RZ, [RZ] ;  /* 0x00000000fffff984 */ /* 0x000fe20000000800 */
[----:B------:R-:W-:Y:S01]  /*15700*/  @!PT LDS RZ, [RZ] ;  /* 0x00000000fffff984 */ /* 0x000fe20000000800 */
[----:B------:R-:W-:Y:S01]  /*15710*/  @!PT LDS RZ, [RZ] ;  /* 0x00000000fffff984 */ /* 0x000fe20000000800 */
[----:B------:R-:W-:Y:S01]  /*15720*/  @!P3 LDGSTS.E.BYPASS.LTC128B.128 [R236+0xd000], desc[UR20][R12.64] ;  /* 0x0d0000000cecbfae */ /* 0x000fe2000b901d54 */
[----:B------:R-:W-:Y:S02]  /*15730*/  I2FP.F32.S32 R3, R0 ;  /* 0x0000000000037245 */ /* 0x000fe40000201400 */
[----:B------:R-:W-:Y:S04]  /*15740*/  IADD3 R2, R0, 0x1, RZ ;  /* 0x0000000100027810 */ /* 0x000fe80007ffe0ff */
[----:B------:R-:W-:Y:S01]  /*15750*/  I2FP.F32.S32 R2, R2 ;  /* 0x0000000200027245 */ /* 0x000fe20000201400 */
        /* <DEDUP_REMOVED lines=47> */
[----:B------:R-:W1:Y:S05]  /*15a50*/  LDSM.16.M88.4 R212, [R231+0x1800] ;  /* 0x00180000e7d4783b */ /* 0x000e6a0000000200 */
[-C--:B---3--:R-:W-:Y:S06]  /*15a60*/  HMMA.16816.F32.BF16 R20, R208, R136.reuse, R20 ;  /* 0x00000088d014723c */ /* 0x088fec0000041814 */
        /* <DEDUP_REMOVED lines=26> */
[-C--:B----4-:R-:W-:Y:S06]  /*15c10*/  HMMA.16816.F32.BF16 R36, R136, R212.reuse, R36 ;  /* 0x000000d48824723c */ /* 0x090fec0000041824 */
        /* <DEDUP_REMOVED lines=96> */
[----:B------:R-:W-:Y:S06]  /*16220*/  HMMA.16816.F32.BF16 R64, R136, R222, R64 ;  /* 0x000000de8840723c */ /* 0x000fec0000041840 */
[-C--:B--2---:R-:W-:Y:S06]  /*16230*/  HMMA.16816.F32.BF16 R4, R208, R212.reuse, R4 ;  /* 0x000000d4d004723c */ /* 0x084fec0000041804 */
[C---:B-1----:R-:W-:Y:S11]  /*16240*/  HMMA.16816.F32.BF16 R8, R216.reuse, R212, R8 ;  /* 0x000000d4d808723c */ /* 0x042ff60000041808 */
[----:B------:R-:W-:Y:S07]  /*16250*/  @!UPT UIADD3 URZ, URZ, URZ, URZ ;  /* 0x0000003f3f3ff290 */ /* 0x000fee000fffe03f */
[----:B------:R-:W-:Y:S01]  /*16260*/  FMUL.FTZ R4, R4, UR8 ;  /* 0x0000000804047c20 */ /* 0x000fe20008410000 */
[----:B------:R-:W-:Y:S01]  /*16270*/  FMUL.FTZ R6, R6, UR8 ;  /* 0x0000000806067c20 */ /* 0x000fe20008410000 */
[----:B------:R-:W-:Y:S01]  /*16280*/  FMUL.FTZ R5, R5, UR8 ;  /* 0x0000000805057c20 */ /* 0x000fe20008410000 */
[-C--:B------:R-:W-:Y:S01]  /*16290*/  HMMA.16816.F32.BF16 R12, R216, R214.reuse, R12 ;  /* 0x000000d6d80c723c */ /* 0x080fe2000004180c */
[----:B------:R-:W1:Y:S02]  /*162a0*/  MUFU.TANH R246, R4 ;  /* 0x0000000400f67308 */ /* 0x000e640000002400 */
[----:B------:R-:W-:Y:S03]  /*162b0*/  FMUL.FTZ R7, R7, UR8 ;  /* 0x0000000807077c20 */ /* 0x000fe60008410000 */
[C---:B------:R-:W-:Y:S05]  /*162c0*/  HMMA.16816.F32.BF16 R16, R208.reuse, R214, R16 ;  /* 0x000000d6d010723c */ /* 0x040fea0000041810 */
[----:B------:R-:W2:Y:S10]  /*162d0*/  MUFU.TANH R245, R6 ;  /* 0x0000000600f57308 */ /* 0x000eb40000002400 */
        /* <DEDUP_REMOVED lines=9> */
[----:B------:R-:W-:Y:S01]  /*16370*/  FMUL.FTZ R15, R15, UR8 ;  /* 0x000000080f0f7c20 */ /* 0x000fe20008410000 */
[----:B------:R-:W-:Y:S01]  /*16380*/  FMUL.FTZ R16, R16, UR8 ;  /* 0x0000000810107c20 */ /* 0x000fe20008410000 */
[----:B------:R-:W-:Y:S01]  /*16390*/  FMUL.FTZ R18, R18, UR8 ;  /* 0x0000000812127c20 */ /* 0x000fe20008410000 */
[----:B------:R-:W-:Y:S04]  /*163a0*/  FMUL.FTZ R17, R17, UR8 ;  /* 0x0000000811117c20 */ /* 0x000fe80008410000 */
[----:B------:R-:W4:Y:S01]  /*163b0*/  MUFU.TANH R141, R10 ;  /* 0x0000000a008d7308 */ /* 0x000f220000002400 */
[----:B------:R-:W-:Y:S09]  /*163c0*/  FMUL.FTZ R19, R19, UR8 ;  /* 0x0000000813137c20 */ /* 0x000ff20008410000 */
[----:B------:R-:W5:Y:S01]  /*163d0*/  MUFU.TANH R139, R8 ;  /* 0x00000008008b7308 */ /* 0x000f620000002400 */
[----:B---3--:R-:W3:Y:S09]  /*163e0*/  LDSM.16.M88.4 R4, [R229+0x2800] ;  /* 0x00280000e504783b */ /* 0x008ef20000000200 */
[----:B------:R-:W-:Y:S10]  /*163f0*/  MUFU.TANH R243, R11 ;  /* 0x0000000b00f37308 */ /* 0x000ff40000002400 */
[----:B------:R1:W5:Y:S10]  /*16400*/  MUFU.TANH R241, R9 ;  /* 0x0000000900f17308 */ /* 0x0003740000002400 */
[----:B------:R-:W-:Y:S10]  /*16410*/  MUFU.TANH R143, R14 ;  /* 0x0000000e008f7308 */ /* 0x000ff40000002400 */
[----:B------:R-:W-:Y:S01]  /*16420*/  MUFU.TANH R242, R13 ;  /* 0x0000000d00f27308 */ /* 0x000fe20000002400 */
[----:B-1----:R-:W1:Y:S09]  /*16430*/  LDSM.16.M88.4 R8, [R229+0x3000] ;  /* 0x00300000e508783b */ /* 0x002e720000000200 */
[----:B------:R-:W-:Y:S01]  /*16440*/  MUFU.TANH R135, R18 ;  /* 0x0000001200877308 */ /* 0x000fe20000002400 */
[-C--:B---3--:R-:W-:Y:S06]  /*16450*/  HMMA.16816.F32.BF16 R20, R208, R4.reuse, R20 ;  /* 0x00000004d014723c */ /* 0x088fec0000041814 */
[C---:B------:R-:W-:Y:S03]  /*16460*/  HMMA.16816.F32.BF16 R24, R216.reuse, R4, R24 ;  /* 0x00000004d818723c */ /* 0x040fe60000041818 */
[----:B------:R-:W-:Y:S03]  /*16470*/  MUFU.TANH R138, R17 ;  /* 0x00000011008a7308 */ /* 0x000fe60000002400 */
[-C--:B------:R-:W-:Y:S07]  /*16480*/  HMMA.16816.F32.BF16 R28, R216, R6.reuse, R28 ;  /* 0x00000006d81c723c */ /* 0x080fee000004181c */
[----:B------:R-:W3:Y:S01]  /*16490*/  MUFU.TANH R142, R12 ;  /* 0x0000000c008e7308 */ /* 0x000ee20000002400 */
[C---:B------:R-:W-:Y:S01]  /*164a0*/  HMMA.16816.F32.BF16 R32, R208.reuse, R6, R32 ;  /* 0x00000006d020723c */ /* 0x040fe20000041820 */
[----:B------:R-:W2:Y:S01]  /*164b0*/  LDSM.16.M88.4 R4, [R229+0x3800] ;  /* 0x00380000e504783b */ /* 0x000ea20000000200 */
        /* <DEDUP_REMOVED lines=9> */
[-C--:B-1----:R-:W-:Y:S05]  /*16550*/  HMMA.16816.F32.BF16 R36, R208, R8.reuse, R36 ;  /* 0x00000008d024723c */ /* 0x082fea0000041824 */
[----:B------:R-:W-:Y:S03]  /*16560*/  FMUL.FTZ R28, R28, UR8 ;  /* 0x000000081c1c7c20 */ /* 0x000fe60008410000 */
[----:B------:R-:W-:Y:S01]  /*16570*/  MUFU.TANH R213, R20 ;  /* 0x0000001400d57308 */ /* 0x000fe20000002400 */
[C---:B------:R-:W-:Y:S04]  /*16580*/  HMMA.16816.F32.BF16 R40, R216.reuse, R8, R40 ;  /* 0x00000008d828723c */ /* 0x040fe80000041828 */
[----:B------:R-:W-:Y:S01]  /*16590*/  FMUL.FTZ R35, R35, UR8 ;  /* 0x0000000823237c20 */ /* 0x000fe20008410000 */
[----:B------:R-:W-:Y:S01]  /*165a0*/  FMUL.FTZ R31, R31, UR8 ;  /* 0x000000081f1f7c20 */ /* 0x000fe20008410000 */
[-C--:B------:R-:W-:Y:S03]  /*165b0*/  HMMA.16816.F32.BF16 R44, R216, R10.reuse, R44 ;  /* 0x0000000ad82c723c */ /* 0x080fe6000004182c */
[----:B------:R1:W-:Y:S02]  /*165c0*/  MUFU.TANH R238, R28 ;  /* 0x0000001c00ee7308 */ /* 0x0003e40000002400 */
[----:B------:R-:W-:Y:S01]  /*165d0*/  IADD3 R8, R0, 0x8, RZ ;  /* 0x0000000800087810 */ /* 0x000fe20007ffe0ff */
[C---:B------:R-:W-:Y:S07]  /*165e0*/  HMMA.16816.F32.BF16 R48, R208.reuse, R10, R48 ;  /* 0x0000000ad030723c */ /* 0x040fee0000041830 */
[----:B------:R4:W-:Y:S01]  /*165f0*/  MUFU.TANH R20, R31 ;  /* 0x0000001f00147308 */ /* 0x0009e20000002400 */
[----:B------:R-:W-:Y:S01]  /*16600*/  FMUL.FTZ R39, R39, UR8 ;  /* 0x0000000827277c20 */ /* 0x000fe20008410000 */
[-C--:B--2---:R-:W-:Y:S08]  /*16610*/  HMMA.16816.F32.BF16 R52, R208, R4.reuse, R52 ;  /* 0x00000004d034723c */ /* 0x084ff00000041834 */
[----:B------:R2:W-:Y:S03]  /*16620*/  MUFU.TANH R13, R35 ;  /* 0x00000023000d7308 */ /* 0x0005e60000002400 */
[----:B------:R-:W-:Y:S01]  /*16630*/  FMUL.FTZ R41, R41, UR8 ;  /* 0x0000000829297c20 */ /* 0x000fe20008410000 */
[----:B------:R-:W-:Y:S01]  /*16640*/  FMUL.FTZ R40, R40, UR8 ;  /* 0x0000000828287c20 */ /* 0x000fe20008410000 */
[C---:B------:R-:W-:Y:S04]  /*16650*/  HMMA.16816.F32.BF16 R56, R216.reuse, R4, R56 ;  /* 0x00000004d838723c */ /* 0x040fe80000041838 */
[----:B------:R-:W-:Y:S01]  /*16660*/  FMUL.FTZ R38, R38, UR8 ;  /* 0x0000000826267c20 */ /* 0x000fe20008410000 */
[----:B------:R5:W-:Y:S01]  /*16670*/  MUFU.TANH R14, R39 ;  /* 0x00000027000e7308 */ /* 0x000be20000002400 */
[-C--:B------:R-:W-:Y:S05]  /*16680*/  HMMA.16816.F32.BF16 R60, R216, R6.reuse, R60 ;  /* 0x00000006d83c723c */ /* 0x080fea000004183c */
[----:B------:R-:W-:Y:S01]  /*16690*/  FMUL.FTZ R42, R42, UR8 ;  /* 0x000000082a2a7c20 */ /* 0x000fe20008410000 */
[----:B------:R-:W-:Y:S03]  /*166a0*/  HMMA.16816.F32.BF16 R64, R208, R6, R64 ;  /* 0x00000006d040723c */ /* 0x000fe60000041840 */
[----:B------:R3:W-:Y:S02]  /*166b0*/  MUFU.TANH R10, R41 ;  /* 0x00000029000a7308 */ /* 0x0007e40000002400 */
[----:B------:R-:W-:Y:S01]  /*166c0*/  FMUL.FTZ R54, R54, UR8 ;  /* 0x0000000836367c20 */ /* 0x000fe20008410000 */
[----:B------:R-:W-:Y:S01]  /*166d0*/  FMUL.FTZ R55, R55, UR8 ;  /* 0x0000000837377c20 */ /* 0x000fe20008410000 */
[----:B------:R-:W-:Y:S01]  /*166e0*/  IADD3 R5, R0, 0x19, RZ ;  /* 0x0000001900057810 */ /* 0x000fe20007ffe0ff */
[C---:B-1----:R-:W-:Y:S05]  /*166f0*/  FFMA.FTZ R28, R3.reuse, UR5, R246 ;  /* 0x00000005031c7c23 */ /* 0x042fea00080100f6 */
[----:B------:R-:W1:Y:S01]  /*16700*/  MUFU.TANH R136, R16 ;  /* 0x0000001000887308 */ /* 0x000e620000002400 */
[----:B----4-:R-:W-:Y:S01]  /*16710*/  FFMA.FTZ R31, R3, UR5, R245 ;  /* 0x00000005031f7c23 */ /* 0x010fe200080100f5 */
[----:B------:R-:W-:Y:S01]  /*16720*/  FMUL.FTZ R58, R58, UR8 ;  /* 0x000000083a3a7c20 */ /* 0x000fe20008410000 */
[----:B------:R-:W-:Y:S01]  /*16730*/  FMUL.FTZ R56, R56, UR8 ;  /* 0x0000000838387c20 */ /* 0x000fe20008410000 */
[----:B------:R-:W-:Y:S01]  /*16740*/  FMUL.FTZ R59, R59, UR8 ;  /* 0x000000083b3b7c20 */ /* 0x000fe20008410000 */
[----:B------:R-:W-:Y:S01]  /*16750*/  FMUL.FTZ R57, R57, UR8 ;  /* 0x0000000839397c20 */ /* 0x000fe20008410000 */
[C---:B--2---:R-:W-:Y:S04]  /*16760*/  FFMA.FTZ R35, R3.reuse, UR5, R141 ;  /* 0x0000000503237c23 */ /* 0x044fe8000801008d */
[----:B------:R2:W-:Y:S01]  /*16770*/  MUFU.TANH R12, R40 ;  /* 0x00000028000c7308 */ /* 0x0005e20000002400 */
[----:B------:R-:W-:Y:S01]  /*16780*/  FMUL.FTZ R60, R60, UR8 ;  /* 0x000000083c3c7c20 */ /* 0x000fe20008410000 */
[----:B-----5:R-:W-:Y:S01]  /*16790*/  FFMA.FTZ R39, R3, UR5, R139 ;  /* 0x0000000503277c23 */ /* 0x020fe2000801008b */
[----:B------:R-:W-:Y:S01]  /*167a0*/  I2FP.F32.S32 R3, R8 ;  /* 0x0000000800037245 */ /* 0x000fe20000201400 */
[----:B------:R-:W-:Y:S01]  /*167b0*/  FMUL.FTZ R43, R43, UR8 ;  /* 0x000000082b2b7c20 */ /* 0x000fe20008410000 */
[----:B------:R-:W-:Y:S01]  /*167c0*/  IADD3 R4, R0, 0x18, RZ ;  /* 0x0000001800047810 */ /* 0x000fe20007ffe0ff */
[----:B------:R-:W-:Y:S01]  /*167d0*/  FMUL.FTZ R52, R52, UR8 ;  /* 0x0000000834347c20 */ /* 0x000fe20008410000 */
[----:B------:R-:W-:Y:S03]  /*167e0*/  FMUL.FTZ R36, R36, UR8 ;  /* 0x0000000824247c20 */ /* 0x000fe60008410000 */
[----:B------:R-:W-:Y:S01]  /*167f0*/  MUFU.TANH R222, R27 ;  /* 0x0000001b00de7308 */ /* 0x000fe20000002400 */
        /* <DEDUP_REMOVED lines=17> */
[----:B------:R-:W-:Y:S01]  /*16910*/  IADD3 R9, R0, 0x9, RZ ;  /* 0x0000000900097810 */ /* 0x000fe20007ffe0ff */
[----:B---3--:R-:W-:Y:S01]  /*16920*/  FFMA.FTZ R41, R2, UR5, R241 ;  /* 0x0000000502297c23 */ /* 0x008fe200080100f1 */
[----:B------:R-:W-:Y:S01]  /*16930*/  FMUL.FTZ R26, R26, UR8 ;  /* 0x000000081a1a7c20 */ /* 0x000fe20008410000 */
[----:B------:R-:W-:Y:S01]  /*16940*/  FMUL.FTZ R22, R22, UR8 ;  /* 0x0000000816167c20 */ /* 0x000fe20008410000 */
[----:B------:R-:W-:Y:S01]  /*16950*/  FMUL.FTZ R24, R24, UR8 ;  /* 0x0000000818187c20 */ /* 0x000fe20008410000 */
[----:B--2---:R-:W-:Y:S03]  /*16960*/  FFMA.FTZ R40, R3, UR5, R142 ;  /* 0x0000000503287c23 */ /* 0x004fe6000801008e */
[----:B------:R2:W-:Y:S01]  /*16970*/  MUFU.TANH R212, R32 ;  /* 0x0000002000d47308 */ /* 0x0005e20000002400 */
[C---:B----4-:R-:W-:Y:S01]  /*16980*/  FFMA.FTZ R36, R2.reuse, UR5, R247 ;  /* 0x0000000502247c23 */ /* 0x050fe200080100f7 */
[----:B------:R-:W-:Y:S01]  /*16990*/  FMUL.FTZ R53, R53, UR8 ;  /* 0x0000000835357c20 */ /* 0x000fe20008410000 */
[----:B------:R-:W-:Y:S07]  /*169a0*/  FMUL.FTZ R63, R63, UR8 ;  /* 0x000000083f3f7c20 */ /* 0x000fee0008410000 */
[----:B------:R1:W3:Y:S01]  /*169b0*/  MUFU.TANH R223, R26 ;  /* 0x0000001a00df7308 */ /* 0x0002e20000002400 */
[C---:B-----5:R-:W-:Y:S09]  /*169c0*/  FFMA.FTZ R37, R2.reuse, UR5, R243 ;  /* 0x0000000502257c23 */ /* 0x060ff200080100f3 */
[----:B------:R4:W-:Y:S01]  /*169d0*/  MUFU.TANH R19, R30 ;  /* 0x0000001e00137308 */ /* 0x0009e20000002400 */
[----:B--2---:R-:W-:Y:S01]  /*169e0*/  FFMA.FTZ R32, R2, UR5, R248 ;  /* 0x0000000502207c23 */ /* 0x004fe200080100f8 */
[----:B------:R-:W-:Y:S01]  /*169f0*/  I2FP.F32.S32 R2, R9 ;  /* 0x0000000900027245 */ /* 0x000fe20000201400 */
[----:B------:R-:W-:Y:S04]  /*16a00*/  FMUL.FTZ R9, R65, UR8 ;  /* 0x0000000841097c20 */ /* 0x000fe80008410000 */
[----:B------:R-:W-:Y:S03]  /*16a10*/  FFMA.FTZ R27, R2, UR5, R138 ;  /* 0x00000005021b7c23 */ /* 0x000fe6000801008a */
[----:B------:R2:W-:Y:S01]  /*16a20*/  MUFU.TANH R15, R34 ;  /* 0x00000022000f7308 */ /* 0x0005e20000002400 */
[C---:B-1----:R-:W-:Y:S09]  /*16a30*/  FFMA.FTZ R26, R3.reuse, UR5, R136 ;  /* 0x00000005031a7c23 */ /* 0x042ff20008010088 */
[----:B------:R1:W-:Y:S01]  /*16a40*/  MUFU.TANH R237, R29 ;  /* 0x0000001d00ed7308 */ /* 0x0003e20000002400 */
[C---:B----4-:R-:W-:Y:S09]  /*16a50*/  FFMA.FTZ R30, R3.reuse, UR5, R135 ;  /* 0x00000005031e7c23 */ /* 0x050ff20008010087 */
[----:B------:R4:W-:Y:S01]  /*16a60*/  MUFU.TANH R215, R33 ;  /* 0x0000002100d77308 */ /* 0x0009e20000002400 */
[----:B--2---:R-:W-:Y:S01]  /*16a70*/  FFMA.FTZ R34, R3, UR5, R143 ;  /* 0x0000000503227c23 */ /* 0x004fe2000801008f */
[----:B------:R-:W-:Y:S04]  /*16a80*/  IADD3 R3, R0, 0x10, RZ ;  /* 0x0000001000037810 */ /* 0x000fe80007ffe0ff */
[----:B------:R-:W-:Y:S04]  /*16a90*/  I2FP.F32.S32 R3, R3 ;  /* 0x0000000300037245 */ /* 0x000fe80000201400 */
[----:B------:R2:W-:Y:S01]  /*16aa0*/  MUFU.TANH R16, R38 ;  /* 0x0000002600107308 */ /* 0x0005e20000002400 */
[C---:B-1----:R-:W-:Y:S01]  /*16ab0*/  FFMA.FTZ R29, R2.reuse, UR5, R137 ;  /* 0x00000005021d7c23 */ /* 0x042fe20008010089 */
[C---:B------:R-:W-:Y:S01]  /*16ac0*/  FFMA.FTZ R213, R3.reuse, UR5, R213 ;  /* 0x0000000503d57c23 */ /* 0x040fe200080100d5 */
[C---:B---3--:R-:W-:Y:S07]  /*16ad0*/  FFMA.FTZ R223, R3.reuse, UR5, R223 ;  /* 0x0000000503df7c23 */ /* 0x048fee00080100df */
[----:B------:R-:W1:Y:S01]  /*16ae0*/  MUFU.TANH R221, R22 ;  /* 0x0000001600dd7308 */ /* 0x000e620000002400 */
[C---:B----4-:R-:W-:Y:S09]  /*16af0*/  FFMA.FTZ R33, R2.reuse, UR5, R244 ;  /* 0x0000000502217c23 */ /* 0x050ff200080100f4 */
[----:B------:R-:W3:Y:S01]  /*16b00*/  MUFU.TANH R239, R24 ;  /* 0x0000001800ef7308 */ /* 0x000ee20000002400 */
[----:B--2---:R-:W-:Y:S01]  /*16b10*/  FFMA.FTZ R38, R2, UR5, R242 ;  /* 0x0000000502267c23 */ /* 0x004fe200080100f2 */
[----:B------:R-:W-:Y:S04]  /*16b20*/  IADD3 R2, R0, 0x11, RZ ;  /* 0x0000001100027810 */ /* 0x000fe80007ffe0ff */
[----:B------:R-:W-:Y:S04]  /*16b30*/  I2FP.F32.S32 R2, R2 ;  /* 0x0000000200027245 */ /* 0x000fe80000201400 */
[----:B------:R-:W2:Y:S01]  /*16b40*/  MUFU.TANH R214, R21 ;  /* 0x0000001500d67308 */ /* 0x000ea20000002400 */
[C---:B-1----:R-:W-:Y:S01]  /*16b50*/  FFMA.FTZ R221, R3.reuse, UR5, R221 ;  /* 0x0000000503dd7c23 */ /* 0x042fe200080100dd */
[----:B------:R-:W-:Y:S08]  /*16b60*/  FFMA.FTZ R222, R2, UR5, R222 ;  /* 0x0000000502de7c23 */ /* 0x000ff000080100de */
[----:B------:R-:W1:Y:S01]  /*16b70*/  MUFU.TANH R220, R23 ;  /* 0x0000001700dc7308 */ /* 0x000e620000002400 */
[----:B---3--:R-:W-:Y:S01]  /*16b80*/  FFMA.FTZ R239, R3, UR5, R239 ;  /* 0x0000000503ef7c23 */ /* 0x008fe200080100ef */
[----:B------:R-:W-:Y:S02]  /*16b90*/  I2FP.F32.S32 R3, R4 ;  /* 0x0000000400037245 */ /* 0x000fe40000201400 */
[----:B------:R-:W-:Y:S03]  /*16ba0*/  IADD3 R4, R0, 0x29, RZ ;  /* 0x0000002900047810 */ /* 0x000fe60007ffe0ff */
[C---:B------:R-:W-:Y:S03]  /*16bb0*/  FFMA.FTZ R219, R3.reuse, UR5, R19 ;  /* 0x0000000503db7c23 */ /* 0x040fe60008010013 */
[----:B------:R-:W3:Y:S01]  /*16bc0*/  MUFU.TANH R240, R25 ;  /* 0x0000001900f07308 */ /* 0x000ee20000002400 */
[----:B--2---:R-:W-:Y:S01]  /*16bd0*/  FFMA.FTZ R214, R2, UR5, R214 ;  /* 0x0000000502d67c23 */ /* 0x004fe200080100d6 */
[C---:B------:R-:W-:Y:S01]  /*16be0*/  FFMA.FTZ R238, R3.reuse, UR5, R238 ;  /* 0x0000000503ee7c23 */ /* 0x040fe200080100ee */
[C---:B------:R-:W-:Y:S01]  /*16bf0*/  FFMA.FTZ R212, R3.reuse, UR5, R212 ;  /* 0x0000000503d47c23 */ /* 0x040fe200080100d4 */
[----:B------:R-:W-:Y:S01]  /*16c00*/  FFMA.FTZ R217, R3, UR5, R15 ;  /* 0x0000000503d97c23 */ /* 0x000fe2000801000f */
[----:B------:R-:W-:Y:S05]  /*16c10*/  IADD3 R3, R0, 0x20, RZ ;  /* 0x0000002000037810 */ /* 0x000fea0007ffe0ff */
[----:B------:R-:W2:Y:S01]  /*16c20*/  MUFU.TANH R42, R42 ;  /* 0x0000002a002a7308 */ /* 0x000ea20000002400 */
[----:B------:R-:W-:Y:S01]  /*16c30*/  I2FP.F32.S32 R3, R3 ;  /* 0x0000000300037245 */ /* 0x000fe20000201400 */
[C---:B-1----:R-:W-:Y:S04]  /*16c40*/  FFMA.FTZ R220, R2.reuse, UR5, R220 ;  /* 0x0000000502dc7c23 */ /* 0x042fe800080100dc */
[C---:B------:R-:W-:Y:S01]  /*16c50*/  FFMA.FTZ R11, R3.reuse, UR5, R16 ;  /* 0x00000005030b7c23 */ /* 0x040fe20008010010 */
[----:B------:R-:W-:Y:S03]  /*16c60*/  FFMA.FTZ R248, R3, UR5, R18 ;  /* 0x0000000503f87c23 */ /* 0x000fe60008010012 */
[----:B------:R-:W1:Y:S01]  /*16c70*/  MUFU.TANH R46, R46 ;  /* 0x0000002e002e7308 */ /* 0x000e620000002400 */
[----:B---3--:R-:W-:Y:S01]  /*16c80*/  FFMA.FTZ R240, R2, UR5, R240 ;  /* 0x0000000502f07c23 */ /* 0x008fe200080100f0 */
[----:B------:R-:W-:Y:S01]  /*16c90*/  I2FP.F32.S32 R2, R5 ;  /* 0x0000000500027245 */ /* 0x000fe20000201400 */
[----:B------:R-:W-:Y:S01]  /*16ca0*/  FMUL.FTZ R25, R61, UR8 ;  /* 0x000000083d197c20 */ /* 0x000fe20008410000 */
[----:B------:R-:W-:Y:S03]  /*16cb0*/  IADD3 R5, R0, 0x28, RZ ;  /* 0x0000002800057810 */ /* 0x000fe60007ffe0ff */
[C---:B------:R-:W-:Y:S03]  /*16cc0*/  FFMA.FTZ R216, R2.reuse, UR5, R13 ;  /* 0x0000000502d87c23 */ /* 0x040fe6000801000d */
[----:B------:R3:W-:Y:S01]  /*16cd0*/  MUFU.TANH R139, R62 ;  /* 0x0000003e008b7308 */ /* 0x0007e20000002400 */
[C---:B--2---:R-:W-:Y:S01]  /*16ce0*/  FFMA.FTZ R8, R3.reuse, UR5, R42 ;  /* 0x0000000503087c23 */ /* 0x044fe2000801002a */
[----:B------:R-:W-:Y:S01]  /*16cf0*/  FFMA.FTZ R42, R3, UR5, R12 ;  /* 0x00000005032a7c23 */ /* 0x000fe2000801000c */
[----:B------:R-:W-:Y:S01]  /*16d00*/  I2FP.F32.S32 R3, R5 ;  /* 0x0000000500037245 */ /* 0x000fe20000201400 */
[C---:B------:R-:W-:Y:S01]  /*16d10*/  FFMA.FTZ R218, R2.reuse, UR5, R20 ;  /* 0x0000000502da7c23 */ /* 0x040fe20008010014 */
[C---:B------:R-:W-:Y:S01]  /*16d20*/  FFMA.FTZ R237, R2.reuse, UR5, R237 ;  /* 0x0000000502ed7c23 */ /* 0x040fe200080100ed */
[----:B------:R-:W-:Y:S01]  /*16d30*/  FFMA.FTZ R215, R2, UR5, R215 ;  /* 0x0000000502d77c23 */ /* 0x000fe200080100d7 */
[----:B------:R-:W-:Y:S03]  /*16d40*/  IADD3 R2, R0, 0x21, RZ ;  /* 0x0000002100027810 */ /* 0x000fe60007ffe0ff */
[----:B------:R-:W2:Y:S01]  /*16d50*/  MUFU.TANH R43, R43 ;  /* 0x0000002b002b7308 */ /* 0x000ea20000002400 */
[C---:B-1----:R-:W-:Y:S01]  /*16d60*/  FFMA.FTZ R5, R3.reuse, UR5, R46 ;  /* 0x0000000503057c23 */ /* 0x042fe2000801002e */
[----:B------:R-:W-:Y:S08]  /*16d70*/  I2FP.F32.S32 R2, R2 ;  /* 0x0000000200027245 */ /* 0x000ff00000201400 */
[----:B------:R-:W1:Y:S01]  /*16d80*/  MUFU.TANH R50, R50 ;  /* 0x0000003200327308 */ /* 0x000e620000002400 */
[C---:B------:R-:W-:Y:S01]  /*16d90*/  FFMA.FTZ R6, R2.reuse, UR5, R14 ;  /* 0x0000000502067c23 */ /* 0x040fe2000801000e */
[C---:B------:R-:W-:Y:S04]  /*16da0*/  FFMA.FTZ R246, R2.reuse, UR5, R17 ;  /* 0x0000000502f67c23 */ /* 0x040fe80008010011 */
[----:B---3--:R-:W-:Y:S04]  /*16db0*/  MOV R62, R6 ;  /* 0x00000006003e7202 */ /* 0x008fe80000000f00 */
[----:B------:R-:W3:Y:S01]  /*16dc0*/  MUFU.TANH R48, R48 ;  /* 0x0000003000307308 */ /* 0x000ee20000002400 */
[C---:B--2---:R-:W-:Y:S01]  /*16dd0*/  FFMA.FTZ R6, R2.reuse, UR5, R43 ;  /* 0x0000000502067c23 */ /* 0x044fe2000801002b */
[----:B------:R-:W-:Y:S01]  /*16de0*/  MOV R43, R8 ;  /* 0x00000008002b7202 */ /* 0x000fe20000000f00 */
[----:B------:R-:W-:Y:S01]  /*16df0*/  FFMA.FTZ R8, R2, UR5, R10 ;  /* 0x0000000502087c23 */ /* 0x000fe2000801000a */
[----:B------:R-:W-:Y:S02]  /*16e00*/  I2FP.F32.S32 R2, R4 ;  /* 0x0000000400027245 */ /* 0x000fe40000201400 */
[----:B------:R-:W-:Y:S04]  /*16e10*/  IADD3 R4, R0, 0x38, RZ ;  /* 0x0000003800047810 */ /* 0x000fe80007ffe0ff */
[----:B------:R-:W2:Y:S01]  /*16e20*/  MUFU.TANH R47, R47 ;  /* 0x0000002f002f7308 */ /* 0x000ea20000002400 */
[----:B-1----:R-:W-:Y:S01]  /*16e30*/  FFMA.FTZ R251, R3, UR5, R50 ;  /* 0x0000000503fb7c23 */ /* 0x002fe20008010032 */
[----:B------:R-:W-:Y:S01]  /*16e40*/  MOV R50, R5 ;  /* 0x0000000500327202 */ /* 0x000fe20000000f00 */
[----:B------:R-:W-:Y:S01]  /*16e50*/  FMUL.FTZ R5, R66, UR8 ;  /* 0x0000000842057c20 */ /* 0x000fe20008410000 */
[----:B------:R-:W-:Y:S01]  /*16e60*/  MOV R46, R8 ;  /* 0x00000008002e7202 */ /* 0x000fe20000000f00 */
[----:B------:R-:W-:Y:S05]  /*16e70*/  FMUL.FTZ R8, R67, UR8 ;  /* 0x0000000843087c20 */ /* 0x000fea0008410000 */
[----:B------:R-:W1:Y:S01]  /*16e80*/  MUFU.TANH R45, R45 ;  /* 0x0000002d002d7308 */ /* 0x000e620000002400 */
[C---:B---3--:R-:W-:Y:S01]  /*16e90*/  FFMA.FTZ R244, R3.reuse, UR5, R48 ;  /* 0x0000000503f47c23 */ /* 0x048fe20008010030 */
[----:B------:R-:W-:Y:S01]  /*16ea0*/  MOV R48, R6 ;  /* 0x0000000600307202 */ /* 0x000fe20000000f00 */
[----:B------:R-:W-:Y:S07]  /*16eb0*/  FMUL.FTZ R6, R64, UR8 ;  /* 0x0000000840067c20 */ /* 0x000fee0008410000 */
[----:B------:R-:W3:Y:S01]  /*16ec0*/  MUFU.TANH R49, R49 ;  /* 0x0000003100317308 */ /* 0x000ee20000002400 */
[C---:B--2---:R-:W-:Y:S09]  /*16ed0*/  FFMA.FTZ R252, R2.reuse, UR5, R47 ;  /* 0x0000000502fc7c23 */ /* 0x044ff2000801002f */
[----:B------:R-:W2:Y:S01]  /*16ee0*/  MUFU.TANH R51, R51 ;  /* 0x0000003300337308 */ /* 0x000ea20000002400 */
[C---:B-1----:R-:W-:Y:S09]  /*16ef0*/  FFMA.FTZ R45, R2.reuse, UR5, R45 ;  /* 0x00000005022d7c23 */ /* 0x042ff2000801002d */
[----:B------:R-:W1:Y:S01]  /*16f00*/  MUFU.TANH R54, R54 ;  /* 0x0000003600367308 */ /* 0x000e620000002400 */
[C---:B---3--:R-:W-:Y:S09]  /*16f10*/  FFMA.FTZ R243, R2.reuse, UR5, R49 ;  /* 0x0000000502f37c23 */ /* 0x048ff20008010031 */
[----:B------:R-:W3:Y:S01]  /*16f20*/  MUFU.TANH R58, R58 ;  /* 0x0000003a003a7308 */ /* 0x000ee20000002400 */
[----:B--2---:R-:W-:Y:S01]  /*16f30*/  FFMA.FTZ R247, R2, UR5, R51 ;  /* 0x0000000502f77c23 */ /* 0x004fe20008010033 */
[----:B------:R-:W-:Y:S04]  /*16f40*/  IADD3 R2, R0, 0x30, RZ ;  /* 0x0000003000027810 */ /* 0x000fe80007ffe0ff */
[----:B------:R-:W-:Y:S04]  /*16f50*/  I2FP.F32.S32 R2, R2 ;  /* 0x0000000200027245 */ /* 0x000fe80000201400 */
[----:B------:R-:W2:Y:S01]  /*16f60*/  MUFU.TANH R56, R56 ;  /* 0x0000003800387308 */ /* 0x000ea20000002400 */
[C---:B-1----:R-:W-:Y:S05]  /*16f70*/  FFMA.FTZ R14, R2.reuse, UR5, R54 ;  /* 0x00000005020e7c23 */ /* 0x042fea0008010036 */
[----:B------:R1:W-:Y:S01]  /*16f80*/  STL [R1+0x4], R14 ;  /* 0x0000040e01007387 */ /* 0x0003e20000100800 */
[C---:B---3--:R-:W-:Y:S03]  /*16f90*/  FFMA.FTZ R13, R2.reuse, UR5, R58 ;  /* 0x00000005020d7c23 */ /* 0x048fe6000801003a */
[----:B------:R-:W-:Y:S02]  /*16fa0*/  MUFU.TANH R55, R55 ;  /* 0x0000003700377308 */ /* 0x000fe40000002400 */
[----:B------:R1:W-:Y:S01]  /*16fb0*/  STL [R1+0x14], R13 ;  /* 0x0000140d01007387 */ /* 0x0003e20000100800 */
[C---:B--2---:R-:W-:Y:S07]  /*16fc0*/  FFMA.FTZ R12, R2.reuse, UR5, R56 ;  /* 0x00000005020c7c23 */ /* 0x044fee0008010038 */
[----:B------:R-:W-:Y:S01]  /*16fd0*/  MUFU.TANH R59, R59 ;  /* 0x0000003b003b7308 */ /* 0x000fe20000002400 */
[----:B------:R1:W-:Y:S09]  /*16fe0*/  STL [R1+0x2c], R12 ;  /* 0x00002c0c01007387 */ /* 0x0003f20000100800 */
[----:B------:R-:W-:Y:S10]  /*16ff0*/  MUFU.TANH R60, R60 ;  /* 0x0000003c003c7308 */ /* 0x000ff40000002400 */
[----:B------:R2:W-:Y:S10]  /*17000*/  MUFU.TANH R7, R57 ;  /* 0x0000003900077308 */ /* 0x0005f40000002400 */
[----:B------:R-:W3:Y:S10]  /*17010*/  MUFU.TANH R52, R52 ;  /* 0x0000003400347308 */ /* 0x000ef40000002400 */
[----:B------:R-:W4:Y:S01]  /*17020*/  MUFU.TANH R44, R44 ;  /* 0x0000002c002c7308 */ /* 0x000f220000002400 */
[----:B--2---:R-:W-:Y:S09]  /*17030*/  MOV R57, R11 ;  /* 0x0000000b00397202 */ /* 0x004ff20000000f00 */
[----:B------:R-:W2:Y:S01]  /*17040*/  MUFU.TANH R53, R53 ;  /* 0x0000003500357308 */ /* 0x000ea20000002400 */
[----:B---3--:R-:W-:Y:S01]  /*17050*/  FFMA.FTZ R250, R2, UR5, R52 ;  /* 0x0000000502fa7c23 */ /* 0x008fe20008010034 */
[----:B------:R-:W-:Y:S02]  /*17060*/  I2FP.F32.S32 R2, R4 ;  /* 0x0000000400027245 */ /* 0x000fe40000201400 */
[----:B------:R-:W-:Y:S03]  /*17070*/  FMNMX.FTZ R4, R28, R132, !PT ;  /* 0x000000841c047209 */ /* 0x000fe60007810000 */
[----:B------:R-:W-:Y:S03]  /*17080*/  FFMA.FTZ R60, R2, UR5, R60 ;  /* 0x00000005023c7c23 */ /* 0x000fe6000801003c */
[----:B------:R-:W3:Y:S01]  /*17090*/  MUFU.TANH R5, R5 ;  /* 0x0000000500057308 */ /* 0x000ee20000002400 */
[----:B----4-:R-:W-:Y:S01]  /*170a0*/  FFMA.FTZ R44, R3, UR5, R44 ;  /* 0x00000005032c7c23 */ /* 0x010fe2000801002c */
[----:B------:R-:W-:Y:S01]  /*170b0*/  IADD3 R3, R0, 0x31, RZ ;  /* 0x0000003100037810 */ /* 0x000fe20007ffe0ff */
[----:B------:R-:W-:Y:S01]  /*170c0*/  FFMA.FTZ R139, R2, UR5, R139 ;  /* 0x00000005028b7c23 */ /* 0x000fe2000801008b */
[----:B------:R-:W-:Y:S02]  /*170d0*/  IADD3 R0, R0, 0x39, RZ ;  /* 0x0000003900007810 */ /* 0x000fe40007ffe0ff */
[----:B------:R-:W-:Y:S02]  /*170e0*/  I2FP.F32.S32 R3, R3 ;  /* 0x0000000300037245 */ /* 0x000fe40000201400 */
[----:B------:R-:W-:Y:S02]  /*170f0*/  I2FP.F32.S32 R0, R0 ;  /* 0x0000000000007245 */ /* 0x000fe40000201400 */
[----:B------:R-:W4:Y:S01]  /*17100*/  MUFU.TANH R6, R6 ;  /* 0x0000000600067308 */ /* 0x000f220000002400 */
[C---:B------:R-:W-:Y:S01]  /*17110*/  FFMA.FTZ R11, R3.reuse, UR5, R55 ;  /* 0x00000005030b7c23 */ /* 0x040fe20008010037 */
[C---:B------:R-:W-:Y:S01]  /*17120*/  FFMA.FTZ R10, R3.reuse, UR5, R59 ;  /* 0x00000005030a7c23 */ /* 0x040fe2000801003b */
[C---:B--2---:R-:W-:Y:S01]  /*17130*/  FFMA.FTZ R245, R3.reuse, UR5, R53 ;  /* 0x0000000503f57c23 */ /* 0x044fe20008010035 */
[----:B------:R-:W-:Y:S01]  /*17140*/  FFMA.FTZ R47, R3, UR5, R7 ;  /* 0x00000005032f7c23 */ /* 0x000fe20008010007 */
[----:B------:R-:W-:Y:S01]  /*17150*/  FMNMX.FTZ R3, R31, R133, !PT ;  /* 0x000000851f037209 */ /* 0x000fe20007810000 */
[----:B------:R1:W-:Y:S01]  /*17160*/  STL [R1], R11 ;  /* 0x0000000b01007387 */ /* 0x0003e20000100800 */
[C---:B---3--:R-:W-:Y:S01]  /*17170*/  FFMA.FTZ R249, R2.reuse, UR5, R5 ;  /* 0x0000000502f97c23 */ /* 0x048fe20008010005 */
[----:B------:R-:W-:Y:S02]  /*17180*/  FMNMX.FTZ R5, R39, R140, !PT ;  /* 0x0000008c27057209 */ /* 0x000fe40007810000 */
[----:B------:R-:W2:Y:S01]  /*17190*/  MUFU.TANH R9, R9 ;  /* 0x0000000900097308 */ /* 0x000ea20000002400 */
[----:B------:R1:W-:Y:S04]  /*171a0*/  STL [R1+0xc], R10 ;  /* 0x00000c0a01007387 */ /* 0x0003e80000100800 */
[----:B------:R1:W-:Y:S01]  /*171b0*/  STL [R1+0x28], R60 ;  /* 0x0000283c01007387 */ /* 0x0003e20000100800 */
[----:B----4-:R-:W-:Y:S01]  /*171c0*/  FFMA.FTZ R242, R2, UR5, R6 ;  /* 0x0000000502f27c23 */ /* 0x010fe20008010006 */
[----:B------:R-:W-:Y:S03]  /*171d0*/  FMNMX.FTZ R2, R35, R134, !PT ;  /* 0x0000008623027209 */ /* 0x000fe60007810000 */
[----:B------:R-:W3:Y:S01]  /*171e0*/  MUFU.TANH R8, R8 ;  /* 0x0000000800087308 */ /* 0x000ee20000002400 */
[----:B------:R-:W-:Y:S02]  /*171f0*/  FMNMX.FTZ R6, R32, R4, !PT ;  /* 0x0000000420067209 */ /* 0x000fe40007810000 */
[----:B------:R-:W-:Y:S02]  /*17200*/  FMNMX.FTZ R4, R36, R3, !PT ;  /* 0x0000000324047209 */ /* 0x000fe40007810000 */
[----:B------:R-:W-:Y:S02]  /*17210*/  FMNMX.FTZ R3, R41, R5, !PT ;  /* 0x0000000529037209 */ /* 0x000fe40007810000 */
[----:B------:R-:W-:Y:S03]  /*17220*/  FMNMX.FTZ R2, R37, R2, !PT ;  /* 0x0000000225027209 */ /* 0x000fe60007810000 */
[----:B------:R-:W4:Y:S01]  /*17230*/  MUFU.TANH R25, R25 ;  /* 0x0000001900197308 */ /* 0x000f220000002400 */
[----:B------:R-:W-:Y:S01]  /*17240*/  FMNMX.FTZ R6, R26, R6, !PT ;  /* 0x000000061a067209 */ /* 0x000fe20007810000 */
[----:B--2---:R-:W-:Y:S01]  /*17250*/  FFMA.FTZ R211, R0, UR5, R9 ;  /* 0x0000000500d37c23 */ /* 0x004fe20008010009 */
[----:B------:R-:W-:Y:S02]  /*17260*/  FMNMX.FTZ R3, R40, R3, !PT ;  /* 0x0000000328037209 */ /* 0x000fe40007810000 */
[----:B------:R-:W-:Y:S02]  /*17270*/  FMNMX.FTZ R2, R34, R2, !PT ;  /* 0x0000000222027209 */ /* 0x000fe40007810000 */
[----:B------:R-:W-:Y:S02]  /*17280*/  FMNMX.FTZ R4, R30, R4, !PT ;  /* 0x000000041e047209 */ /* 0x000fe40007810000 */
[----:B------:R-:W-:Y:S01]  /*17290*/  FMNMX.FTZ R6, R27, R6, !PT ;  /* 0x000000061b067209 */ /* 0x000fe20007810000 */
[----:B---3--:R-:W-:Y:S01]  /*172a0*/  FFMA.FTZ R241, R0, UR5, R8 ;  /* 0x0000000500f17c23 */ /* 0x008fe20008010008 */
        /* <DEDUP_REMOVED lines=26> */
[----:B------:R1:W2:Y:S01]  /*17450*/  MUFU.TANH R3, R63 ;  /* 0x0000003f00037308 */ /* 0x0002a20000002400 */
        /* <DEDUP_REMOVED lines=19> */
[----:B-12-4-:R-:W-:Y:S06]  /*17590*/  @P4 BRA `(.L_x_532) ;  /* 0xffffffd400e04947 */ /* 0x016fec000383ffff */
.L_x_531:
[C---:B------:R-:W-:Y:S01]  /*175a0*/  FFMA.FTZ R7, R0.reuse, UR5, R25 ;  /* 0x0000000500077c23 */ /* 0x040fe20008010019 */
[----:B------:R-:W-:Y:S01]  /*175b0*/  FFMA.FTZ R3, R0, UR5, R3 ;  /* 0x0000000500037c23 */ /* 0x000fe20008010003 */
[----:B------:R-:W-:Y:S01]  /*175c0*/  SHFL.BFLY PT, R6, R138, 0x2, 0x1f ;  /* 0x0c401f008a067f89 */ /* 0x000fe200000e0000 */
        /* <DEDUP_REMOVED lines=9> */
[----:B------:R-:W-:Y:S04]  /*17660*/  STL [R1+0xac], R235 ;  /* 0x0000aceb01007387 */ /* 0x000fe80000100800 */
[----:B------:R-:W-:Y:S08]  /*17670*/  SHFL.BFLY PT, R2, R0, 0x2, 0x1f ;  /* 0x0c401f0000027f89 */ /* 0x000ff000000e0000 */
[----:B------:R-:W1:Y:S08]  /*17680*/  SHFL.BFLY PT, R136, R4, 0x2, 0x1f ;  /* 0x0c401f0004887f89 */ /* 0x000e7000000e0000 */
[----:B------:R-:W-:Y:S04]  /*17690*/  STL [R1+0xa8], R234 ;  /* 0x0000a8ea01007387 */ /* 0x000fe80000100800 */
[----:B------:R-:W-:Y:S04]  /*176a0*/  STL [R1+0xa4], R233 ;  /* 0x0000a4e901007387 */ /* 0x000fe80000100800 */
[----:B------:R-:W-:Y:S04]  /*176b0*/  STL [R1+0xa0], R232 ;  /* 0x0000a0e801007387 */ /* 0x000fe80000100800 */
[----:B------:R-:W-:Y:S04]  /*176c0*/  STL [R1+0x9c], R231 ;  /* 0x00009ce701007387 */ /* 0x000fe80000100800 */
[----:B------:R-:W-:Y:S01]  /*176d0*/  STL [R1+0x98], R230 ;  /* 0x000098e601007387 */ /* 0x000fe20000100800 */
[----:B-1----:R-:W-:Y:S03]  /*176e0*/  FMNMX.FTZ R136, R4, R136, !PT ;  /* 0x0000008804887209 */ /* 0x002fe60007810000 */
[----:B------:R-:W-:Y:S01]  /*176f0*/  STL [R1+0x94], R229 ;  /* 0x000094e501007387 */ /* 0x000fe20000100800 */
[----:B------:R-:W-:Y:S02]  /*17700*/  FMNMX.FTZ R138, R138, R6, !PT ;  /* 0x000000068a8a7209 */ /* 0x000fe40007810000 */
[----:B------:R-:W-:Y:S01]  /*17710*/  FMNMX.FTZ R137, R137, R5, !PT ;  /* 0x0000000589897209 */ /* 0x000fe20007810000 */
[----:B------:R-:W-:Y:S01]  /*17720*/  STL [R1+0x90], R224 ;  /* 0x000090e001007387 */ /* 0x000fe20000100800 */
[----:B------:R-:W-:Y:S03]  /*17730*/  FMNMX.FTZ R2, R0, R2, !PT ;  /* 0x0000000200027209 */ /* 0x000fe60007810000 */
[----:B------:R-:W1:Y:S08]  /*17740*/  SHFL.BFLY PT, R6, R138, 0x1, 0x1f ;  /* 0x0c201f008a067f89 */ /* 0x000e7000000e0000 */
[----:B------:R-:W3:Y:S08]  /*17750*/  SHFL.BFLY PT, R5, R137, 0x1, 0x1f ;  /* 0x0c201f0089057f89 */ /* 0x000ef000000e0000 */
[----:B------:R-:W4:Y:S08]  /*17760*/  SHFL.BFLY PT, R4, R2, 0x1, 0x1f ;  /* 0x0c201f0002047f89 */ /* 0x000f3000000e0000 */
[----:B------:R-:W-:Y:S04]  /*17770*/  STL [R1+0x24], R7 ;  /* 0x0000240701007387 */ /* 0x000fe80000100800 */
[----:B------:R-:W2:Y:S08]  /*17780*/  SHFL.BFLY PT, R7, R136, 0x1, 0x1f ;  /* 0x0c201f0088077f89 */ /* 0x000eb000000e0000 */
[----:B------:R-:W2:Y:S01]  /*17790*/  LDSM.16.MT88.4 R20, [R225+0xc000] ;  /* 0x00c00000e114783b */ /* 0x000ea20000004200 */
        /* <DEDUP_REMOVED lines=8> */
[----:B------:R-:W-:Y:S01]  /*17820*/  FMUL.FTZ R4, R138, UR4 ;  /* 0x000000048a047c20 */ /* 0x000fe20008410000 */
[----:B------:R-:W-:Y:S01]  /*17830*/  FMUL.FTZ R208, R137, UR4 ;  /* 0x0000000489d07c20 */ /* 0x000fe20008410000 */
[C---:B------:R-:W-:Y:S01]  /*17840*/  FMUL.FTZ R209, R135.reuse, UR4 ;  /* 0x0000000487d17c20 */ /* 0x040fe20008410000 */
[----:B------:R-:W-:Y:S01]  /*17850*/  FMUL.FTZ R2, R0, UR4 ;  /* 0x0000000400027c20 */ /* 0x000fe20008410000 */
[----:B------:R-:W-:Y:S01]  /*17860*/  FADD.FTZ R0, -R135, R134 ;  /* 0x0000008687007221 */ /* 0x000fe20000010100 */
[----:B--2---:R-:W-:Y:S01]  /*17870*/  FMNMX.FTZ R136, R136, R7, !PT ;  /* 0x0000000788887209 */ /* 0x004fe20007810000 */
[----:B------:R-:W1:Y:S01]  /*17880*/  MUFU.EX2 R133, R5 ;  /* 0x0000000500857308 */ /* 0x000e620000000800 */
[----:B------:R-:W-:Y:S01]  /*17890*/  LDSM.16.MT88.4 R52, [R228+0xc000] ;  /* 0x00c00000e434783b */ /* 0x000fe20000004200 */
[----:B------:R-:W-:Y:S02]  /*178a0*/  FMUL.FTZ R0, R0, UR4 ;  /* 0x0000000400007c20 */ /* 0x000fe40008410000 */
[C---:B------:R-:W-:Y:S06]  /*178b0*/  FMUL.FTZ R210, R136.reuse, UR4 ;  /* 0x0000000488d27c20 */ /* 0x040fec0008410000 */
[----:B------:R2:W3:Y:S10]  /*178c0*/  MUFU.EX2 R134, R2 ;  /* 0x0000000200867308 */ /* 0x0004f40000000800 */
[----:B------:R4:W4:Y:S01]  /*178d0*/  MUFU.EX2 R132, R0 ;  /* 0x0000000000847308 */ /* 0x0009220000000800 */
[C---:B-1----:R-:W-:Y:S01]  /*178e0*/  FMUL.FTZ R16, R133.reuse, R156 ;  /* 0x0000009c85107220 */ /* 0x042fe20000410000 */
[C---:B------:R-:W-:Y:S01]  /*178f0*/  FMUL.FTZ R17, R133.reuse, R157 ;  /* 0x0000009d85117220 */ /* 0x040fe20000410000 */
[----:B------:R-:W-:Y:S01]  /*17900*/  MOV R156, R47 ;  /* 0x0000002f009c7202 */ /* 0x000fe20000000f00 */
[C---:B------:R-:W-:Y:S01]  /*17910*/  FMUL.FTZ R49, R133.reuse, R189 ;  /* 0x000000bd85317220 */ /* 0x040fe20000410000 */
[C---:B------:R-:W-:Y:S01]  /*17920*/  FMUL.FTZ R64, R133.reuse, R204 ;  /* 0x000000cc85407220 */ /* 0x040fe20000410000 */
[C---:B------:R-:W-:Y:S01]  /*17930*/  FMUL.FTZ R65, R133.reuse, R205 ;  /* 0x000000cd85417220 */ /* 0x040fe20000410000 */
[C---:B------:R-:W-:Y:S01]  /*17940*/  FMUL.FTZ R68, R133.reuse, R68 ;  /* 0x0000004485447220 */ /* 0x040fe20000410000 */
[----:B------:R-:W-:Y:S01]  /*17950*/  FMUL.FTZ R69, R133, R69 ;  /* 0x0000004585457220 */ /* 0x000fe20000410000 */
[----:B--2---:R-:W-:Y:S01]  /*17960*/  FADD.FTZ R2, -R136, R140 ;  /* 0x0000008c88027221 */ /* 0x004fe20000010100 */
[C---:B---3--:R-:W-:Y:S01]  /*17970*/  FMUL.FTZ R7, R134.reuse, R151 ;  /* 0x0000009786077220 */ /* 0x048fe20000410000 */
[C---:B------:R-:W-:Y:S01]  /*17980*/  FMUL.FTZ R18, R134.reuse, R158 ;  /* 0x0000009e86127220 */ /* 0x040fe20000410000 */
[C---:B------:R-:W-:Y:S01]  /*17990*/  FMUL.FTZ R51, R134.reuse, R191 ;  /* 0x000000bf86337220 */ /* 0x040fe20000410000 */
[C---:B------:R-:W-:Y:S01]  /*179a0*/  FMUL.FTZ R66, R134.reuse, R206 ;  /* 0x000000ce86427220 */ /* 0x040fe20000410000 */
[C---:B------:R-:W-:Y:S01]  /*179b0*/  FMUL.FTZ R67, R134.reuse, R207 ;  /* 0x000000cf86437220 */ /* 0x040fe20000410000 */
[C---:B------:R-:W-:Y:S01]  /*179c0*/  FMUL.FTZ R70, R134.reuse, R70 ;  /* 0x0000004686467220 */ /* 0x040fe20000410000 */
[----:B------:R-:W-:Y:S01]  /*179d0*/  FMUL.FTZ R71, R134, R71 ;  /* 0x0000004786477220 */ /* 0x000fe20000410000 */
[----:B----4-:R-:W-:Y:S01]  /*179e0*/  FMUL.FTZ R0, R2, UR4 ;  /* 0x0000000402007c20 */ /* 0x010fe20008410000 */
[----:B------:R-:W-:Y:S01]  /*179f0*/  FSEL R2, R4, RZ, P0 ;  /* 0x000000ff04027208 */ /* 0x000fe20000000000 */
[C---:B------:R-:W-:Y:S01]  /*17a00*/  FMUL.FTZ R10, R132.reuse, R146 ;  /* 0x00000092840a7220 */ /* 0x040fe20000410000 */
[----:B------:R-:W-:Y:S01]  /*17a10*/  FSETP.NEU.FTZ.AND P0, PT, R137, -INF , PT ;  /* 0xff8000008900780b */ /* 0x000fe20003f1d000 */
[C---:B------:R-:W-:Y:S01]  /*17a20*/  FMUL.FTZ R11, R132.reuse, R147 ;  /* 0x00000093840b7220 */ /* 0x040fe20000410000 */
[----:B------:R-:W-:Y:S01]  /*17a30*/  FMUL.FTZ R14, R132, R154 ;  /* 0x0000009a840e7220 */ /* 0x000fe20000410000 */
[--C-:B------:R-:W-:Y:S01]  /*17a40*/  FFMA.FTZ R4, R28, UR4, -R2.reuse ;  /* 0x000000041c047c23 */ /* 0x100fe20008010802 */
[----:B------:R-:W-:Y:S01]  /*17a50*/  FSEL R208, R208, RZ, P0 ;  /* 0x000000ffd0d07208 */ /* 0x000fe20000000000 */
[----:B------:R-:W-:Y:S01]  /*17a60*/  FFMA.FTZ R5, R26, UR4, -R2 ;  /* 0x000000041a057c23 */ /* 0x000fe20008010802 */
[----:B------:R-:W-:Y:S01]  /*17a70*/  FSETP.NEU.FTZ.AND P0, PT, R135, -INF , PT ;  /* 0xff8000008700780b */ /* 0x000fe20003f1d000 */
[----:B------:R1:W-:Y:S01]  /*17a80*/  MUFU.EX2 R25, R4 ;  /* 0x0000000400197308 */ /* 0x0003e20000000800 */
[----:B------:R-:W-:Y:S01]  /*17a90*/  FMUL.FTZ R15, R132, R155 ;  /* 0x0000009b840f7220 */ /* 0x000fe20000410000 */
[----:B------:R-:W-:Y:S01]  /*17aa0*/  FFMA.FTZ R6, R30, UR4, -R208 ;  /* 0x000000041e067c23 */ /* 0x000fe200080108d0 */
[----:B------:R-:W-:Y:S01]  /*17ab0*/  FSEL R209, R209, RZ, P0 ;  /* 0x000000ffd1d17208 */ /* 0x000fe20000000000 */
[----:B------:R-:W-:Y:S01]  /*17ac0*/  FMUL.FTZ R26, R132, R162 ;  /* 0x000000a2841a7220 */ /* 0x000fe20000410000 */
[----:B------:R-:W-:Y:S01]  /*17ad0*/  FSETP.NEU.FTZ.AND P0, PT, R136, -INF , PT ;  /* 0xff8000008800780b */ /* 0x000fe20003f1d000 */
[----:B------:R-:W-:Y:S01]  /*17ae0*/  FMUL.FTZ R30, R132, R170 ;  /* 0x000000aa841e7220 */ /* 0x000fe20000410000 */
[----:B------:R-:W-:Y:S03]  /*17af0*/  MOV R155, R42 ;  /* 0x0000002a009b7202 */ /* 0x000fe60000000f00 */
[----:B------:R2:W-:Y:S01]  /*17b00*/  MUFU.EX2 R234, R5 ;  /* 0x0000000500ea7308 */ /* 0x0005e20000000800 */
[----:B------:R-:W-:Y:S01]  /*17b10*/  FSEL R210, R210, RZ, P0 ;  /* 0x000000ffd2d27208 */ /* 0x000fe20000000000 */
[C---:B------:R-:W-:Y:S01]  /*17b20*/  FMUL.FTZ R42, R132.reuse, R178 ;  /* 0x000000b2842a7220 */ /* 0x040fe20000410000 */
[C---:B------:R-:W-:Y:S01]  /*17b30*/  FMUL.FTZ R47, R132.reuse, R187 ;  /* 0x000000bb842f7220 */ /* 0x040fe20000410000 */
[----:B------:R-:W-:Y:S01]  /*17b40*/  MOV R162, R48 ;  /* 0x0000003000a27202 */ /* 0x000fe20000000f00 */
[----:B------:R-:W-:Y:S01]  /*17b50*/  FMUL.FTZ R48, R133, R188 ;  /* 0x000000bc85307220 */ /* 0x000fe20000410000 */
[----:B------:R-:W-:Y:S01]  /*17b60*/  FFMA.FTZ R8, R39, UR4, -R210 ;  /* 0x0000000427087c23 */ /* 0x000fe200080108d2 */
[----:B------:R-:W-:Y:S03]  /*17b70*/  FMUL.FTZ R58, R132, R194 ;  /* 0x000000c2843a7220 */ /* 0x000fe60000410000 */
[----:B------:R3:W-:Y:S01]  /*17b80*/  MUFU.EX2 R233, R6 ;  /* 0x0000000600e97308 */ /* 0x0007e20000000800 */
[----:B-1----:R-:W-:Y:S01]  /*17b90*/  FFMA.FTZ R4, R32, UR4, -R2 ;  /* 0x0000000420047c23 */ /* 0x002fe20008010802 */
[C---:B------:R-:W-:Y:S01]  /*17ba0*/  FMUL.FTZ R59, R132.reuse, R195 ;  /* 0x000000c3843b7220 */ /* 0x040fe20000410000 */
[C---:B------:R-:W-:Y:S01]  /*17bb0*/  FMUL.FTZ R63, R132.reuse, R203 ;  /* 0x000000cb843f7220 */ /* 0x040fe20000410000 */
[C---:B------:R-:W-:Y:S01]  /*17bc0*/  FMUL.FTZ R74, R132.reuse, R74 ;  /* 0x0000004a844a7220 */ /* 0x040fe20000410000 */
[C---:B------:R-:W-:Y:S01]  /*17bd0*/  FMUL.FTZ R75, R132.reuse, R75 ;  /* 0x0000004b844b7220 */ /* 0x040fe20000410000 */
[C---:B------:R-:W-:Y:S01]  /*17be0*/  FMUL.FTZ R78, R132.reuse, R78 ;  /* 0x0000004e844e7220 */ /* 0x040fe20000410000 */
[----:B------:R-:W-:Y:S03]  /*17bf0*/  FMUL.FTZ R79, R132, R79 ;  /* 0x0000004f844f7220 */ /* 0x000fe60000410000 */
[----:B------:R-:W1:Y:S01]  /*17c00*/  MUFU.EX2 R4, R4 ;  /* 0x0000000400047308 */ /* 0x000e620000000800 */
[----:B--2---:R-:W-:Y:S01]  /*17c10*/  FFMA.FTZ R5, R29, UR4, -R208 ;  /* 0x000000041d057c23 */ /* 0x004fe200080108d0 */
[C---:B------:R-:W-:Y:S01]  /*17c20*/  FMUL.FTZ R80, R133.reuse, R80 ;  /* 0x0000005085507220 */ /* 0x040fe20000410000 */
[C---:B------:R-:W-:Y:S01]  /*17c30*/  FMUL.FTZ R81, R133.reuse, R81 ;  /* 0x0000005185517220 */ /* 0x040fe20000410000 */
[C---:B------:R-:W-:Y:S01]  /*17c40*/  FMUL.FTZ R82, R134.reuse, R82 ;  /* 0x0000005286527220 */ /* 0x040fe20000410000 */
[C---:B------:R-:W-:Y:S01]  /*17c50*/  FMUL.FTZ R83, R134.reuse, R83 ;  /* 0x0000005386537220 */ /* 0x040fe20000410000 */
[C---:B------:R-:W-:Y:S01]  /*17c60*/  FMUL.FTZ R84, R133.reuse, R84 ;  /* 0x0000005485547220 */ /* 0x040fe20000410000 */
[C---:B------:R-:W-:Y:S03]  /*17c70*/  FMUL.FTZ R85, R133.reuse, R85 ;  /* 0x0000005585557220 */ /* 0x040fe60000410000 */
[----:B------:R2:W4:Y:S01]  /*17c80*/  MUFU.EX2 R229, R5 ;  /* 0x0000000500e57308 */ /* 0x0005220000000800 */
[C---:B---3--:R-:W-:Y:S01]  /*17c90*/  FMUL.FTZ R6, R134.reuse, R150 ;  /* 0x0000009686067220 */ /* 0x048fe20000410000 */
[C---:B------:R-:W-:Y:S01]  /*17ca0*/  FMUL.FTZ R86, R134.reuse, R86 ;  /* 0x0000005686567220 */ /* 0x040fe20000410000 */
[----:B------:R-:W-:Y:S01]  /*17cb0*/  FMUL.FTZ R87, R134, R87 ;  /* 0x0000005786577220 */ /* 0x000fe20000410000 */
[C---:B------:R-:W-:Y:S01]  /*17cc0*/  FMUL.FTZ R90, R132.reuse, R90 ;  /* 0x0000005a845a7220 */ /* 0x040fe20000410000 */
[C---:B------:R-:W-:Y:S01]  /*17cd0*/  FMUL.FTZ R91, R132.reuse, R91 ;  /* 0x0000005b845b7220 */ /* 0x040fe20000410000 */
[C---:B------:R-:W-:Y:S01]  /*17ce0*/  FMUL.FTZ R94, R132.reuse, R94 ;  /* 0x0000005e845e7220 */ /* 0x040fe20000410000 */
[----:B------:R-:W-:Y:S03]  /*17cf0*/  FMUL.FTZ R95, R132, R95 ;  /* 0x0000005f845f7220 */ /* 0x000fe60000410000 */
[----:B------:R-:W3:Y:S01]  /*17d00*/  MUFU.EX2 R0, R0 ;  /* 0x0000000000007308 */ /* 0x000ee20000000800 */
[----:B-1----:R1:W-:Y:S01]  /*17d10*/  STL [R1+0x34], R4 ;  /* 0x0000340401007387 */ /* 0x0023e20000100800 */
[C---:B------:R-:W-:Y:S01]  /*17d20*/  FMUL.FTZ R96, R133.reuse, R96 ;  /* 0x0000006085607220 */ /* 0x040fe20000410000 */
[C---:B------:R-:W-:Y:S01]  /*17d30*/  FMUL.FTZ R97, R133.reuse, R97 ;  /* 0x0000006185617220 */ /* 0x040fe20000410000 */
[C---:B------:R-:W-:Y:S01]  /*17d40*/  FMUL.FTZ R98, R134.reuse, R98 ;  /* 0x0000006286627220 */ /* 0x040fe20000410000 */
[----:B------:R1:W-:Y:S01]  /*17d50*/  STL [R1+0xb8], R137 ;  /* 0x0000b88901007387 */ /* 0x0003e20000100800 */
[C---:B------:R-:W-:Y:S01]  /*17d60*/  FMUL.FTZ R99, R134.reuse, R99 ;  /* 0x0000006386637220 */ /* 0x040fe20000410000 */
[C---:B------:R-:W-:Y:S03]  /*17d70*/  FMUL.FTZ R100, R133.reuse, R100 ;  /* 0x0000006485647220 */ /* 0x040fe60000410000 */
[----:B------:R1:W-:Y:S01]  /*17d80*/  MUFU.EX2 R32, R8 ;  /* 0x0000000800207308 */ /* 0x0003e20000000800 */
[----:B--2---:R-:W-:Y:S01]  /*17d90*/  FMUL.FTZ R5, R133, R149 ;  /* 0x0000009585057220 */ /* 0x004fe20000410000 */
[----:B----4-:R-:W-:Y:S01]  /*17da0*/  F2FP.BF16.F32.PACK_AB R143, R229, R233 ;  /* 0x000000e9e58f723e */ /* 0x010fe200000010ff */
[----:B------:R-:W-:Y:S01]  /*17db0*/  FMUL.FTZ R101, R133, R101 ;  /* 0x0000006585657220 */ /* 0x000fe20000410000 */
[C---:B------:R-:W-:Y:S01]  /*17dc0*/  FMUL.FTZ R102, R134.reuse, R102 ;  /* 0x0000006686667220 */ /* 0x040fe20000410000 */
[----:B------:R-:W-:Y:S01]  /*17dd0*/  FMUL.FTZ R103, R134, R103 ;  /* 0x0000006786677220 */ /* 0x000fe20000410000 */
        /* <DEDUP_REMOVED lines=11> */
[----:B-1----:R-:W-:Y:S01]  /*17e90*/  FMUL.FTZ R8, R0, R144 ;  /* 0x0000009000087220 */ /* 0x002fe20000410000 */
[--C-:B------:R-:W-:Y:S01]  /*17ea0*/  FFMA.FTZ R4, R27, UR4, -R2.reuse ;  /* 0x000000041b047c23 */ /* 0x100fe20008010802 */
[----:B------:R-:W-:Y:S01]  /*17eb0*/  FMUL.FTZ R27, R132, R163 ;  /* 0x000000a3841b7220 */ /* 0x000fe20000410000 */
[----:B------:R-:W-:Y:S01]  /*17ec0*/  MOV R163, R44 ;  /* 0x0000002c00a37202 */ /* 0x000fe20000000f00 */
[C---:B------:R-:W-:Y:S01]  /*17ed0*/  FMUL.FTZ R44, R0.reuse, R184 ;  /* 0x000000b8002c7220 */ /* 0x040fe20000410000 */
[----:B------:R-:W2:Y:S01]  /*17ee0*/  LDL.LU R137, [R1+0x34] ;  /* 0x0000340001897983 */ /* 0x000ea20000300800 */
[----:B------:R1:W3:Y:S01]  /*17ef0*/  MUFU.EX2 R230, R4 ;  /* 0x0000000400e67308 */ /* 0x0002e20000000800 */
[C---:B------:R-:W-:Y:S01]  /*17f00*/  FMUL.FTZ R73, R0.reuse, R73 ;  /* 0x0000004900497220 */ /* 0x040fe20000410000 */
[C---:B------:R-:W-:Y:S01]  /*17f10*/  FMUL.FTZ R76, R0.reuse, R76 ;  /* 0x0000004c004c7220 */ /* 0x040fe20000410000 */
[----:B------:R4:W-:Y:S01]  /*17f20*/  STL [R1+0xbc], R135 ;  /* 0x0000bc8701007387 */ /* 0x0009e20000100800 */
[C---:B------:R-:W-:Y:S01]  /*17f30*/  FMUL.FTZ R77, R0.reuse, R77 ;  /* 0x0000004d004d7220 */ /* 0x040fe20000410000 */
[C---:B------:R-:W-:Y:S01]  /*17f40*/  FMUL.FTZ R88, R0.reuse, R88 ;  /* 0x0000005800587220 */ /* 0x040fe20000410000 */
[C---:B------:R-:W-:Y:S01]  /*17f50*/  FMUL.FTZ R89, R0.reuse, R89 ;  /* 0x0000005900597220 */ /* 0x040fe20000410000 */
[C---:B------:R-:W-:Y:S01]  /*17f60*/  FMUL.FTZ R92, R0.reuse, R92 ;  /* 0x0000005c005c7220 */ /* 0x040fe20000410000 */
[C---:B------:R-:W-:Y:S01]  /*17f70*/  FMUL.FTZ R93, R0.reuse, R93 ;  /* 0x0000005d005d7220 */ /* 0x040fe20000410000 */
[C---:B------:R-:W-:Y:S01]  /*17f80*/  FMUL.FTZ R104, R0.reuse, R104 ;  /* 0x0000006800687220 */ /* 0x040fe20000410000 */
[----:B------:R-:W-:Y:S01]  /*17f90*/  FMUL.FTZ R105, R0, R105 ;  /* 0x0000006900697220 */ /* 0x000fe20000410000 */
[----:B------:R-:W-:Y:S01]  /*17fa0*/  FFMA.FTZ R152, R213, UR4, -R2 ;  /* 0x00000004d5987c23 */ /* 0x000fe20008010802 */
[----:B------:R-:W-:Y:S01]  /*17fb0*/  FMUL.FTZ R111, R132, R111 ;  /* 0x0000006f846f7220 */ /* 0x000fe20000410000 */
[C---:B------:R-:W-:Y:S01]  /*17fc0*/  FMUL.FTZ R108, R0.reuse, R108 ;  /* 0x0000006c006c7220 */ /* 0x040fe20000410000 */
[----:B------:R-:W-:Y:S01]  /*17fd0*/  FMUL.FTZ R109, R0, R109 ;  /* 0x0000006d006d7220 */ /* 0x000fe20000410000 */
[C---:B------:R-:W-:Y:S01]  /*17fe0*/  FMUL.FTZ R112, R133.reuse, R112 ;  /* 0x0000007085707220 */ /* 0x040fe20000410000 */
[----:B------:R-:W-:Y:S01]  /*17ff0*/  FMUL.FTZ R113, R133, R113 ;  /* 0x0000007185717220 */ /* 0x000fe20000410000 */
[----:B-1----:R-:W-:Y:S01]  /*18000*/  FFMA.FTZ R4, R31, UR4, -R208 ;  /* 0x000000041f047c23 */ /* 0x002fe200080108d0 */
[----:B---3--:R-:W-:Y:S01]  /*18010*/  F2FP.BF16.F32.PACK_AB R142, R230, R234 ;  /* 0x000000eae68e723e */ /* 0x008fe200000010ff */
[----:B------:R-:W-:Y:S01]  /*18020*/  FMUL.FTZ R31, R132, R171 ;  /* 0x000000ab841f7220 */ /* 0x000fe20000410000 */
[C---:B------:R-:W-:Y:S01]  /*18030*/  FMUL.FTZ R114, R134.reuse, R114 ;  /* 0x0000007286727220 */ /* 0x040fe20000410000 */
[----:B------:R1:W3:Y:S01]  /*18040*/  MUFU.EX2 R19, R4 ;  /* 0x0000000400137308 */ /* 0x0002e20000000800 */
[C---:B------:R-:W-:Y:S01]  /*18050*/  FMUL.FTZ R115, R134.reuse, R115 ;  /* 0x0000007386737220 */ /* 0x040fe20000410000 */
        /* <DEDUP_REMOVED lines=12> */
[----:B------:R-:W-:Y:S01]  /*18120*/  FFMA.FTZ R153, R212, UR4, -R2 ;  /* 0x00000004d4997c23 */ /* 0x000fe20008010802 */
[--C-:B------:R-:W-:Y:S01]  /*18130*/  FFMA.FTZ R154, R218, UR4, -R209.reuse ;  /* 0x00000004da9a7c23 */ /* 0x100fe200080108d1 */
[C---:B------:R-:W-:Y:S01]  /*18140*/  FMUL.FTZ R128, R133.reuse, R128 ;  /* 0x0000008085807220 */ /* 0x040fe20000410000 */
[----:B-1----:R-:W-:Y:S01]  /*18150*/  FFMA.FTZ R4, R36, UR4, -R208 ;  /* 0x0000000424047c23 */ /* 0x002fe200080108d0 */
[----:B---3--:R-:W-:Y:S01]  /*18160*/  MOV R158, R19 ;  /* 0x00000013009e7202 */ /* 0x008fe20000000f00 */
[----:B------:R1:W-:Y:S01]  /*18170*/  MUFU.EX2 R201, R153 ;  /* 0x0000009900c97308 */ /* 0x0003e20000000800 */
[----:B------:R-:W-:Y:S01]  /*18180*/  FMUL.FTZ R129, R133, R129 ;  /* 0x0000008185817220 */ /* 0x000fe20000410000 */
[C---:B------:R-:W-:Y:S01]  /*18190*/  FMUL.FTZ R130, R134.reuse, R130 ;  /* 0x0000008286827220 */ /* 0x040fe20000410000 */
[----:B------:R-:W-:Y:S01]  /*181a0*/  FMUL.FTZ R131, R134, R131 ;  /* 0x0000008386837220 */ /* 0x000fe20000410000 */
[----:B------:R-:W-:Y:S01]  /*181b0*/  MOV R189, R163 ;  /* 0x000000a300bd7202 */ /* 0x000fe20000000f00 */
[--C-:B------:R-:W-:Y:S05]  /*181c0*/  FFMA.FTZ R139, R139, UR4, -R209.reuse ;  /* 0x000000048b8b7c23 */ /* 0x100fea00080108d1 */
[----:B------:R3:W4:Y:S10]  /*181d0*/  MUFU.EX2 R138, R4 ;  /* 0x00000004008a7308 */ /* 0x0007340000000800 */
[----:B------:R-:W-:Y:S01]  /*181e0*/  MUFU.EX2 R170, R154 ;  /* 0x0000009a00aa7308 */ /* 0x000fe20000000800 */
[--C-:B-1----:R-:W-:Y:S09]  /*181f0*/  FFMA.FTZ R153, R219, UR4, -R209.reuse ;  /* 0x00000004db997c23 */ /* 0x102ff200080108d1 */
[----:B------:R-:W-:Y:S01]  /*18200*/  MUFU.EX2 R200, R153 ;  /* 0x0000009900c87308 */ /* 0x000fe20000000800 */
[--C-:B---3--:R-:W-:Y:S01]  /*18210*/  FFMA.FTZ R4, R35, UR4, -R209.reuse ;  /* 0x0000000423047c23 */ /* 0x108fe200080108d1 */
[----:B----4-:R-:W-:Y:S01]  /*18220*/  F2FP.BF16.F32.PACK_AB R141, R138, R19 ;  /* 0x000000138a8d723e */ /* 0x010fe200000010ff */
[C---:B------:R-:W-:Y:S01]  /*18230*/  FMUL.FTZ R19, R134.reuse, R159 ;  /* 0x0000009f86137220 */ /* 0x040fe20000410000 */
[----:B------:R-:W-:Y:S01]  /*18240*/  MOV R159, R32 ;  /* 0x00000020009f7202 */ /* 0x000fe20000000f00 */
[----:B------:R-:W-:Y:S05]  /*18250*/  FMUL.FTZ R35, R134, R175 ;  /* 0x000000af86237220 */ /* 0x000fea0000410000 */
[----:B------:R1:W-:Y:S02]  /*18260*/  MUFU.EX2 R28, R4 ;  /* 0x00000004001c7308 */ /* 0x0003e40000000800 */
[--C-:B-1----:R-:W-:Y:S08]  /*18270*/  FFMA.FTZ R4, R37, UR4, -R209.reuse ;  /* 0x0000000425047c23 */ /* 0x102ff000080108d1 */
[----:B------:R1:W3:Y:S02]  /*18280*/  MUFU.EX2 R135, R4 ;  /* 0x0000000400877308 */ /* 0x0002e40000000800 */
[--C-:B-1----:R-:W-:Y:S01]  /*18290*/  FFMA.FTZ R4, R34, UR4, -R209.reuse ;  /* 0x0000000422047c23 */ /* 0x102fe200080108d1 */
[----:B---3--:R-:W-:Y:S01]  /*182a0*/  F2FP.BF16.F32.PACK_AB R145, R135, R28 ;  /* 0x0000001c8791723e */ /* 0x008fe200000010ff */
[----:B------:R-:W-:Y:S06]  /*182b0*/  FMUL.FTZ R34, R134, R174 ;  /* 0x000000ae86227220 */ /* 0x000fec0000410000 */
[----:B------:R1:W-:Y:S02]  /*182c0*/  MUFU.EX2 R235, R4 ;  /* 0x0000000400eb7308 */ /* 0x0003e40000000800 */
[--C-:B-1----:R-:W-:Y:S01]  /*182d0*/  FFMA.FTZ R4, R33, UR4, -R209.reuse ;  /* 0x0000000421047c23 */ /* 0x102fe200080108d1 */
[----:B------:R-:W-:Y:S07]  /*182e0*/  FMUL.FTZ R33, R133, R173 ;  /* 0x000000ad85217220 */ /* 0x000fee0000410000 */
[----:B------:R1:W3:Y:S02]  /*182f0*/  MUFU.EX2 R231, R4 ;  /* 0x0000000400e77308 */ /* 0x0002e40000000800 */
[--C-:B-1----:R-:W-:Y:S01]  /*18300*/  FFMA.FTZ R4, R41, UR4, -R210.reuse ;  /* 0x0000000429047c23 */ /* 0x102fe200080108d2 */
[----:B---3--:R-:W-:Y:S01]  /*18310*/  F2FP.BF16.F32.PACK_AB R147, R231, R235 ;  /* 0x000000ebe793723e */ /* 0x008fe200000010ff */
[----:B------:R-:W-:Y:S06]  /*18320*/  FMUL.FTZ R41, R0, R177 ;  /* 0x000000b100297220 */ /* 0x000fec0000410000 */
[----:B------:R1:W3:Y:S02]  /*18330*/  MUFU.EX2 R236, R4 ;  /* 0x0000000400ec7308 */ /* 0x0002e40000000800 */
[--C-:B-1----:R-:W-:Y:S01]  /*18340*/  FFMA.FTZ R4, R40, UR4, -R210.reuse ;  /* 0x0000000428047c23 */ /* 0x102fe200080108d2 */
[----:B---3--:R-:W-:Y:S01]  /*18350*/  F2FP.BF16.F32.PACK_AB R144, R236, R32 ;  /* 0x00000020ec90723e */ /* 0x008fe200000010ff */
[C---:B------:R-:W-:Y:S01]  /*18360*/  FMUL.FTZ R32, R133.reuse, R172 ;  /* 0x000000ac85207220 */ /* 0x040fe20000410000 */
[C---:B------:R-:W-:Y:S05]  /*18370*/  FMUL.FTZ R40, R0.reuse, R176 ;  /* 0x000000b000287220 */ /* 0x040fea0000410000 */
[----:B------:R1:W-:Y:S01]  /*18380*/  MUFU.EX2 R232, R4 ;  /* 0x0000000400e87308 */ /* 0x0003e20000000800 */
[----:B------:R-:W-:Y:S01]  /*18390*/  MOV R172, R57 ;  /* 0x0000003900ac7202 */ /* 0x000fe20000000f00 */
[----:B------:R-:W-:Y:S01]  /*183a0*/  FMUL.FTZ R57, R0, R193 ;  /* 0x000000c100397220 */ /* 0x000fe20000410000 */
[----:B-1----:R-:W-:Y:S02]  /*183b0*/  FFMA.FTZ R4, R38, UR4, -R210 ;  /* 0x0000000426047c23 */ /* 0x002fe400080108d2 */
[----:B------:R-:W1:Y:S05]  /*183c0*/  LDSM.16.MT88.4 R36, [R226+0xc000] ;  /* 0x00c00000e224783b */ /* 0x000e6a0000004200 */
[----:B------:R3:W4:Y:S02]  /*183d0*/  MUFU.EX2 R24, R4 ;  /* 0x0000000400187308 */ /* 0x0007240000000800 */
[----:B---3--:R-:W-:Y:S01]  /*183e0*/  FMUL.FTZ R4, R133, R148 ;  /* 0x0000009485047220 */ /* 0x008fe20000410000 */
[----:B----4-:R-:W-:Y:S01]  /*183f0*/  F2FP.BF16.F32.PACK_AB R146, R24, R232 ;  /* 0x000000e81892723e */ /* 0x010fe200000010ff */
[----:B------:R-:W3:Y:S01]  /*18400*/  LDSM.16.MT88.4 R148, [R227+0xc000] ;  /* 0x00c00000e394783b */ /* 0x000ee20000004200 */
[----:B------:R-:W-:Y:S01]  /*18410*/  MOV R157, R24 ;  /* 0x00000018009d7202 */ /* 0x000fe20000000f00 */
[----:B------:R-:W-:Y:S01]  /*18420*/  FMUL.FTZ R24, R0, R160 ;  /* 0x000000a000187220 */ /* 0x000fe20000410000 */
[----:B------:R-:W-:Y:S01]  /*18430*/  MOV R160, R46 ;  /* 0x0000002e00a07202 */ /* 0x000fe20000000f00 */
[----:B------:R-:W-:Y:S01]  /*18440*/  FMUL.FTZ R46, R132, R186 ;  /* 0x000000ba842e7220 */ /* 0x000fe20000410000 */
[----:B------:R-:W-:Y:S02]  /*18450*/  MOV R191, R157 ;  /* 0x0000009d00bf7202 */ /* 0x000fe40000000f00 */
[----:B--2---:R-:W-:Y:S07]  /*18460*/  F2FP.BF16.F32.PACK_AB R140, R137, R25 ;  /* 0x00000019898c723e */ /* 0x004fee00000010ff */
[-C--:B------:R-:W-:Y:S06]  /*18470*/  HMMA.16816.F32.BF16 R4, R140, R20.reuse, R4 ;  /* 0x000000148c04723c */ /* 0x080fec0000041804 */
[C---:B------:R-:W-:Y:S06]  /*18480*/  HMMA.16816.F32.BF16 R8, R144.reuse, R20, R8 ;  /* 0x000000149008723c */ /* 0x040fec0000041808 */
[-C--:B------:R-:W-:Y:S05]  /*18490*/  HMMA.16816.F32.BF16 R12, R144, R22.reuse, R12 ;  /* 0x00000016900c723c */ /* 0x080fea000004180c */
[C---:B------:R-:W-:Y:S01]  /*184a0*/  FMUL.FTZ R20, R133.reuse, R164 ;  /* 0x000000a485147220 */ /* 0x040fe20000410000 */
[C---:B------:R-:W-:Y:S05]  /*184b0*/  HMMA.16816.F32.BF16 R16, R140.reuse, R22, R16 ;  /* 0x000000168c10723c */ /* 0x040fea0000041810 */
[C---:B------:R-:W-:Y:S01]  /*184c0*/  FMUL.FTZ R21, R133.reuse, R165 ;  /* 0x000000a585157220 */ /* 0x040fe20000410000 */
[----:B------:R-:W-:Y:S01]  /*184d0*/  MOV R165, R28 ;  /* 0x0000001c00a57202 */ /* 0x000fe20000000f00 */
[C---:B------:R-:W-:Y:S01]  /*184e0*/  FMUL.FTZ R22, R134.reuse, R166 ;  /* 0x000000a686167220 */ /* 0x040fe20000410000 */
[----:B------:R-:W-:Y:S03]  /*184f0*/  FMUL.FTZ R23, R134, R167 ;  /* 0x000000a786177220 */ /* 0x000fe60000410000 */
[----:B------:R-:W-:Y:S01]  /*18500*/  MOV R166, R25 ;  /* 0x0000001900a67202 */ /* 0x000fe20000000f00 */
[C---:B------:R-:W-:Y:S01]  /*18510*/  FMUL.FTZ R25, R0.reuse, R161 ;  /* 0x000000a100197220 */ /* 0x040fe20000410000 */
[----:B------:R-:W-:Y:S01]  /*18520*/  MOV R161, R43 ;  /* 0x0000002b00a17202 */ /* 0x000fe20000000f00 */
[----:B------:R-:W-:Y:S01]  /*18530*/  FMUL.FTZ R28, R0, R168 ;  /* 0x000000a8001c7220 */ /* 0x000fe20000410000 */
[-C--:B-1----:R-:W-:Y:S03]  /*18540*/  HMMA.16816.F32.BF16 R20, R140, R36.reuse, R20 ;  /* 0x000000248c14723c */ /* 0x082fe60000041814 */
[----:B------:R-:W-:Y:S01]  /*18550*/  MOV R164, R45 ;  /* 0x0000002d00a47202 */ /* 0x000fe20000000f00 */
[----:B------:R-:W-:Y:S01]  /*18560*/  FMUL.FTZ R43, R132, R179 ;  /* 0x000000b3842b7220 */ /* 0x000fe20000410000 */
[----:B------:R-:W-:Y:S01]  /*18570*/  FMUL.FTZ R45, R0, R185 ;  /* 0x000000b9002d7220 */ /* 0x000fe20000410000 */
[C---:B------:R-:W-:Y:S05]  /*18580*/  HMMA.16816.F32.BF16 R24, R144.reuse, R36, R24 ;  /* 0x000000249018723c */ /* 0x040fea0000041818 */
[----:B------:R-:W-:Y:S01]  /*18590*/  MOV R163, R164 ;  /* 0x000000a400a37202 */ /* 0x000fe20000000f00 */
[-C--:B------:R-:W-:Y:S01]  /*185a0*/  HMMA.16816.F32.BF16 R28, R144, R38.reuse, R28 ;  /* 0x00000026901c723c */ /* 0x080fe2000004181c */
[----:B------:R-:W2:Y:S04]  /*185b0*/  LDL.LU R164, [R1+0x4] ;  /* 0x0000040001a47983 */ /* 0x000ea80000300800 */
[C---:B------:R-:W-:Y:S01]  /*185c0*/  FMUL.FTZ R36, R133.reuse, R180 ;  /* 0x000000b485247220 */ /* 0x040fe20000410000 */
[C---:B------:R-:W-:Y:S05]  /*185d0*/  HMMA.16816.F32.BF16 R32, R140.reuse, R38, R32 ;  /* 0x000000268c20723c */ /* 0x040fea0000041820 */
[----:B------:R-:W-:Y:S01]  /*185e0*/  FMUL.FTZ R37, R133, R181 ;  /* 0x000000b585257220 */ /* 0x000fe20000410000 */
[----:B------:R-:W-:Y:S01]  /*185f0*/  MOV R167, R50 ;  /* 0x0000003200a77202 */ /* 0x000fe20000000f00 */
[C---:B------:R-:W-:Y:S01]  /*18600*/  FMUL.FTZ R38, R134.reuse, R182 ;  /* 0x000000b686267220 */ /* 0x040fe20000410000 */
[C---:B------:R-:W-:Y:S03]  /*18610*/  FMUL.FTZ R39, R134.reuse, R183 ;  /* 0x000000b786277220 */ /* 0x040fe60000410000 */
[----:B------:R-:W-:Y:S01]  /*18620*/  FMUL.FTZ R50, R134, R190 ;  /* 0x000000be86327220 */ /* 0x000fe20000410000 */
[----:B------:R-:W-:Y:S02]  /*18630*/  MOV R190, R160 ;  /* 0x000000a000be7202 */ /* 0x000fe40000000f00 */
[----:B------:R-:W-:Y:S01]  /*18640*/  MOV R175, R165 ;  /* 0x000000a500af7202 */ /* 0x000fe20000000f00 */
[-C--:B------:R-:W-:Y:S03]  /*18650*/  HMMA.16816.F32.BF16 R36, R140, R52.reuse, R36 ;  /* 0x000000348c24723c */ /* 0x080fe60000041824 */
[----:B------:R-:W-:Y:S01]  /*18660*/  MOV R173, R166 ;  /* 0x000000a600ad7202 */ /* 0x000fe20000000f00 */
[--C-:B------:R-:W-:Y:S01]  /*18670*/  FFMA.FTZ R166, R245, UR4, -R2.reuse ;  /* 0x00000004f5a67c23 */ /* 0x100fe20008010802 */
[----:B------:R-:W-:Y:S01]  /*18680*/  MOV R168, R62 ;  /* 0x0000003e00a87202 */ /* 0x000fe20000000f00 */
[C---:B------:R-:W-:Y:S05]  /*18690*/  HMMA.16816.F32.BF16 R40, R144.reuse, R52, R40 ;  /* 0x000000349028723c */ /* 0x040fea0000041828 */
[----:B------:R-:W-:Y:S01]  /*186a0*/  FMUL.FTZ R62, R132, R202 ;  /* 0x000000ca843e7220 */ /* 0x000fe20000410000 */
[-C--:B------:R-:W-:Y:S01]  /*186b0*/  HMMA.16816.F32.BF16 R44, R144, R54.reuse, R44 ;  /* 0x00000036902c723c */ /* 0x080fe2000004182c */
[----:B------:R1:W-:Y:S04]  /*186c0*/  MUFU.EX2 R202, R152 ;  /* 0x0000009800ca7308 */ /* 0x0003e80000000800 */
[C---:B------:R-:W-:Y:S01]  /*186d0*/  FMUL.FTZ R52, R133.reuse, R196 ;  /* 0x000000c485347220 */ /* 0x040fe20000410000 */
[C---:B------:R-:W-:Y:S05]  /*186e0*/  HMMA.16816.F32.BF16 R48, R140.reuse, R54, R48 ;  /* 0x000000368c30723c */ /* 0x040fea0000041830 */
[----:B------:R-:W-:Y:S01]  /*186f0*/  FMUL.FTZ R53, R133, R197 ;  /* 0x000000c585357220 */ /* 0x000fe20000410000 */
[----:B------:R-:W-:Y:S01]  /*18700*/  MOV R197, R156 ;  /* 0x0000009c00c57202 */ /* 0x000fe20000000f00 */
[C---:B------:R-:W-:Y:S01]  /*18710*/  FMUL.FTZ R54, R134.reuse, R198 ;  /* 0x000000c686367220 */ /* 0x040fe20000410000 */
[----:B------:R-:W-:Y:S03]  /*18720*/  FMUL.FTZ R55, R134, R199 ;  /* 0x000000c786377220 */ /* 0x000fe60000410000 */
[--C-:B------:R-:W-:Y:S01]  /*18730*/  FFMA.FTZ R165, R242, UR4, -R2.reuse ;  /* 0x00000004f2a57c23 */ /* 0x100fe20008010802 */
[----:B-1----:R-:W-:Y:S03]  /*18740*/  FFMA.FTZ R152, R214, UR4, -R2 ;  /* 0x00000004d6987c23 */ /* 0x002fe60008010802 */
[-C--:B---3--:R-:W-:Y:S01]  /*18750*/  HMMA.16816.F32.BF16 R52, R140, R148.reuse, R52 ;  /* 0x000000948c34723c */ /* 0x088fe20000041834 */
[----:B------:R1:W-:Y:S05]  /*18760*/  MUFU.EX2 R180, R152 ;  /* 0x0000009800b47308 */ /* 0x0003ea0000000800 */
[C---:B------:R-:W-:Y:S06]  /*18770*/  HMMA.16816.F32.BF16 R56, R144.reuse, R148, R56 ;  /* 0x000000949038723c */ /* 0x040fec0000041838 */
[-C--:B------:R-:W-:Y:S06]  /*18780*/  HMMA.16816.F32.BF16 R60, R144, R150.reuse, R60 ;  /* 0x00000096903c723c */ /* 0x080fec000004183c */
[C---:B------:R-:W-:Y:S01]  /*18790*/  HMMA.16816.F32.BF16 R64, R140.reuse, R150, R64 ;  /* 0x000000968c40723c */ /* 0x040fe20000041840 */
[----:B------:R-:W3:Y:S04]  /*187a0*/  LDSM.16.MT88.4 R148, [R225+0xe000] ;  /* 0x00e00000e194783b */ /* 0x000ee80000004200 */
[--C-:B-1----:R-:W-:Y:S04]  /*187b0*/  FFMA.FTZ R152, R221, UR4, -R208.reuse ;  /* 0x00000004dd987c23 */ /* 0x102fe800080108d0 */
[----:B------:R1:W-:Y:S02]  /*187c0*/  MUFU.EX2 R178, R152 ;  /* 0x0000009800b27308 */ /* 0x0003e40000000800 */
[--C-:B-1----:R-:W-:Y:S08]  /*187d0*/  FFMA.FTZ R152, R220, UR4, -R208.reuse ;  /* 0x00000004dc987c23 */ /* 0x102ff000080108d0 */
[----:B------:R1:W-:Y:S01]  /*187e0*/  MUFU.EX2 R199, R152 ;  /* 0x0000009800c77308 */ /* 0x0003e20000000800 */
[-C--:B---3--:R-:W-:Y:S06]  /*187f0*/  HMMA.16816.F32.BF16 R68, R140, R148.reuse, R68 ;  /* 0x000000948c44723c */ /* 0x088fec0000041844 */
[C---:B------:R-:W-:Y:S05]  /*18800*/  HMMA.16816.F32.BF16 R72, R144.reuse, R148, R72 ;  /* 0x000000949048723c */ /* 0x040fea0000041848 */
[--C-:B-1----:R-:W-:Y:S01]  /*18810*/  FFMA.FTZ R152, R217, UR4, -R208.reuse ;  /* 0x00000004d9987c23 */ /* 0x102fe200080108d0 */
[-C--:B------:R-:W-:Y:S03]  /*18820*/  HMMA.16816.F32.BF16 R76, R144, R150.reuse, R76 ;  /* 0x00000096904c723c */ /* 0x080fe6000004184c */
[----:B------:R1:W-:Y:S03]  /*18830*/  MUFU.EX2 R220, R152 ;  /* 0x0000009800dc7308 */ /* 0x0003e60000000800 */
[C---:B------:R-:W-:Y:S01]  /*18840*/  HMMA.16816.F32.BF16 R80, R140.reuse, R150, R80 ;  /* 0x000000968c50723c */ /* 0x040fe20000041850 */
[----:B------:R-:W3:Y:S04]  /*18850*/  LDSM.16.MT88.4 R148, [R226+0xe000] ;  /* 0x00e00000e294783b */ /* 0x000ee80000004200 */
[----:B-1----:R-:W-:Y:S04]  /*18860*/  FFMA.FTZ R152, R216, UR4, -R208 ;  /* 0x00000004d8987c23 */ /* 0x002fe800080108d0 */
[----:B------:R-:W-:Y:S01]  /*18870*/  LDSM.16.MT88.4 R216, [R226+0xf800] ;  /* 0x00f80000e2d8783b */ /* 0x000fe20000004200 */
[----:B------:R1:W-:Y:S02]  /*18880*/  MUFU.EX2 R169, R152 ;  /* 0x0000009800a97308 */ /* 0x0003e40000000800 */
[--C-:B-1----:R-:W-:Y:S08]  /*18890*/  FFMA.FTZ R152, R223, UR4, -R209.reuse ;  /* 0x00000004df987c23 */ /* 0x102ff000080108d1 */
[----:B------:R1:W-:Y:S01]  /*188a0*/  MUFU.EX2 R224, R152 ;  /* 0x0000009800e07308 */ /* 0x0003e20000000800 */
[-C--:B---3--:R-:W-:Y:S06]  /*188b0*/  HMMA.16816.F32.BF16 R84, R140, R148.reuse, R84 ;  /* 0x000000948c54723c */ /* 0x088fec0000041854 */
[C---:B------:R-:W-:Y:S06]  /*188c0*/  HMMA.16816.F32.BF16 R88, R144.reuse, R148, R88 ;  /* 0x000000949058723c */ /* 0x040fec0000041858 */
[-C--:B------:R-:W-:Y:S05]  /*188d0*/  HMMA.16816.F32.BF16 R92, R144, R150.reuse, R92 ;  /* 0x00000096905c723c */ /* 0x080fea000004185c */
[--C-:B-1----:R-:W-:Y:S01]  /*188e0*/  FFMA.FTZ R152, R222, UR4, -R209.reuse ;  /* 0x00000004de987c23 */ /* 0x102fe200080108d1 */
[C---:B------:R-:W-:Y:S01]  /*188f0*/  HMMA.16816.F32.BF16 R96, R140.reuse, R150, R96 ;  /* 0x000000968c60723c */ /* 0x040fe20000041860 */
[----:B------:R-:W1:Y:S02]  /*18900*/  LDSM.16.MT88.4 R148, [R228+0xe000] ;  /* 0x00e00000e494783b */ /* 0x000e640000004200 */
[----:B------:R3:W4:Y:S02]  /*18910*/  MUFU.EX2 R182, R152 ;  /* 0x0000009800b67308 */ /* 0x0007240000000800 */
[--C-:B---3--:R-:W-:Y:S08]  /*18920*/  FFMA.FTZ R152, R248, UR4, -R2.reuse ;  /* 0x00000004f8987c23 */ /* 0x108ff00008010802 */
[----:B------:R-:W-:Y:S10]  /*18930*/  MUFU.EX2 R248, R166 ;  /* 0x000000a600f87308 */ /* 0x000ff40000000800 */
[----:B------:R3:W-:Y:S01]  /*18940*/  MUFU.EX2 R196, R152 ;  /* 0x0000009800c47308 */ /* 0x0007e20000000800 */
[-C--:B-1----:R-:W-:Y:S06]  /*18950*/  HMMA.16816.F32.BF16 R100, R140, R148.reuse, R100 ;  /* 0x000000948c64723c */ /* 0x082fec0000041864 */
[C---:B------:R-:W-:Y:S05]  /*18960*/  HMMA.16816.F32.BF16 R104, R144.reuse, R148, R104 ;  /* 0x000000949068723c */ /* 0x040fea0000041868 */
[--C-:B---3--:R-:W-:Y:S01]  /*18970*/  FFMA.FTZ R152, R246, UR4, -R2.reuse ;  /* 0x00000004f6987c23 */ /* 0x108fe20008010802 */
[-C--:B------:R-:W-:Y:S03]  /*18980*/  HMMA.16816.F32.BF16 R108, R144, R150.reuse, R108 ;  /* 0x00000096906c723c */ /* 0x080fe6000004186c */
[----:B------:R1:W-:Y:S02]  /*18990*/  MUFU.EX2 R186, R152 ;  /* 0x0000009800ba7308 */ /* 0x0003e40000000800 */
[----:B------:R-:W-:Y:S01]  /*189a0*/  FFMA.FTZ R148, R215, UR4, -R2 ;  /* 0x00000004d7947c23 */ /* 0x000fe20008010802 */
[C---:B------:R-:W-:Y:S01]  /*189b0*/  HMMA.16816.F32.BF16 R112, R140.reuse, R150, R112 ;  /* 0x000000968c70723c */ /* 0x040fe20000041870 */
[----:B------:R-:W-:Y:S06]  /*189c0*/  LDSM.16.MT88.4 R212, [R225+0xf800] ;  /* 0x00f80000e1d4783b */ /* 0x000fec0000004200 */
[----:B------:R3:W4:Y:S01]  /*189d0*/  MUFU.EX2 R171, R148 ;  /* 0x0000009400ab7308 */ /* 0x0007220000000800 */
[--C-:B-1----:R-:W-:Y:S09]  /*189e0*/  FFMA.FTZ R152, R172, UR4, -R208.reuse ;  /* 0x00000004ac987c23 */ /* 0x102ff200080108d0 */
[----:B------:R1:W-:Y:S01]  /*189f0*/  MUFU.EX2 R187, R152 ;  /* 0x0000009800bb7308 */ /* 0x0003e20000000800 */
[----:B---3--:R-:W3:Y:S01]  /*18a00*/  LDSM.16.MT88.4 R148, [R227+0xe000] ;  /* 0x00e00000e394783b */ /* 0x008ee20000004200 */
[--C-:B-1----:R-:W-:Y:S08]  /*18a10*/  FFMA.FTZ R152, R168, UR4, -R208.reuse ;  /* 0x00000004a8987c23 */ /* 0x102ff000080108d0 */
[----:B------:R1:W-:Y:S01]  /*18a20*/  MUFU.EX2 R179, R152 ;  /* 0x0000009800b37308 */ /* 0x0003e20000000800 */
[--C-:B--2---:R-:W-:Y:S01]  /*18a30*/  FFMA.FTZ R164, R164, UR4, -R208.reuse ;  /* 0x00000004a4a47c23 */ /* 0x104fe200080108d0 */
[----:B-1----:R-:W-:Y:S08]  /*18a40*/  FFMA.FTZ R152, R251, UR4, -R208 ;  /* 0x00000004fb987c23 */ /* 0x002ff000080108d0 */
[----:B------:R1:W-:Y:S01]  /*18a50*/  MUFU.EX2 R176, R152 ;  /* 0x0000009800b07308 */ /* 0x0003e20000000800 */
[-C--:B---3--:R-:W-:Y:S06]  /*18a60*/  HMMA.16816.F32.BF16 R116, R140, R148.reuse, R116 ;  /* 0x000000948c74723c */ /* 0x088fec0000041874 */
[C---:B------:R-:W-:Y:S06]  /*18a70*/  HMMA.16816.F32.BF16 R120, R144.reuse, R148, R120 ;  /* 0x000000949078723c */ /* 0x040fec0000041878 */
[-C--:B------:R-:W-:Y:S01]  /*18a80*/  HMMA.16816.F32.BF16 R124, R144, R150.reuse, R124 ;  /* 0x00000096907c723c */ /* 0x080fe2000004187c */
[----:B------:R-:W2:Y:S04]  /*18a90*/  LDSM.16.MT88.4 R144, [R225+0xc800] ;  /* 0x00c80000e190783b */ /* 0x000ea80000004200 */
[----:B------:R-:W-:Y:S01]  /*18aa0*/  FFMA.FTZ R148, R239, UR4, -R210 ;  /* 0x00000004ef947c23 */ /* 0x000fe200080108d2 */
[----:B------:R-:W-:Y:S03]  /*18ab0*/  HMMA.16816.F32.BF16 R128, R140, R150, R128 ;  /* 0x000000968c80723c */ /* 0x000fe60000041880 */
[----:B------:R3:W-:Y:S02]  /*18ac0*/  MUFU.EX2 R183, R148 ;  /* 0x0000009400b77308 */ /* 0x0007e40000000800 */
[----:B----4-:R-:W-:Y:S01]  /*18ad0*/  F2FP.BF16.F32.PACK_AB R149, R182, R224 ;  /* 0x000000e0b695723e */ /* 0x010fe200000010ff */
[----:B-1----:R-:W-:Y:S01]  /*18ae0*/  FFMA.FTZ R152, R247, UR4, -R208 ;  /* 0x00000004f7987c23 */ /* 0x002fe200080108d0 */
[----:B------:R-:W-:Y:S04]  /*18af0*/  F2FP.BF16.F32.PACK_AB R143, R169, R220 ;  /* 0x000000dca98f723e */ /* 0x000fe800000010ff */
[----:B------:R-:W-:Y:S02]  /*18b00*/  F2FP.BF16.F32.PACK_AB R140, R180, R202 ;  /* 0x000000cab48c723e */ /* 0x000fe400000010ff */
[----:B------:R1:W-:Y:S01]  /*18b10*/  MUFU.EX2 R194, R152 ;  /* 0x0000009800c27308 */ /* 0x0003e20000000800 */
[----:B------:R-:W-:Y:S02]  /*18b20*/  F2FP.BF16.F32.PACK_AB R142, R171, R201 ;  /* 0x000000c9ab8e723e */ /* 0x000fe400000010ff */
[----:B------:R-:W-:Y:S02]  /*18b30*/  F2FP.BF16.F32.PACK_AB R141, R199, R178 ;  /* 0x000000b2c78d723e */ /* 0x000fe400000010ff */
[----:B------:R-:W-:Y:S01]  /*18b40*/  F2FP.BF16.F32.PACK_AB R151, R170, R200 ;  /* 0x000000c8aa97723e */ /* 0x000fe200000010ff */
[--C-:B---3--:R-:W-:Y:S04]  /*18b50*/  FFMA.FTZ R148, R240, UR4, -R210.reuse ;  /* 0x00000004f0947c23 */ /* 0x108fe800080108d2 */
[----:B------:R3:W4:Y:S01]  /*18b60*/  MUFU.EX2 R203, R148 ;  /* 0x0000009400cb7308 */ /* 0x0007220000000800 */
[--C-:B-1----:R-:W-:Y:S09]  /*18b70*/  FFMA.FTZ R152, R161, UR4, -R209.reuse ;  /* 0x00000004a1987c23 */ /* 0x102ff200080108d1 */
[----:B------:R1:W-:Y:S01]  /*18b80*/  MUFU.EX2 R168, R152 ;  /* 0x0000009800a87308 */ /* 0x0003e20000000800 */
[-C--:B--2---:R-:W-:Y:S03]  /*18b90*/  HMMA.16816.F32.BF16 R4, R140, R144.reuse, R4 ;  /* 0x000000908c04723c */ /* 0x084fe60000041804 */
[--C-:B---3--:R-:W-:Y:S06]  /*18ba0*/  FFMA.FTZ R148, R238, UR4, -R210.reuse ;  /* 0x00000004ee947c23 */ /* 0x108fec00080108d2 */
[----:B------:R2:W-:Y:S02]  /*18bb0*/  MUFU.EX2 R188, R148 ;  /* 0x0000009400bc7308 */ /* 0x0005e40000000800 */
[--C-:B-1----:R-:W-:Y:S02]  /*18bc0*/  FFMA.FTZ R152, R162, UR4, -R209.reuse ;  /* 0x00000004a2987c23 */ /* 0x102fe400080108d1 */
[----:B------:R-:W3:Y:S06]  /*18bd0*/  LDL.LU R162, [R1] ;  /* 0x0000000001a27983 */ /* 0x000eec0000300800 */
[----:B------:R1:W-:Y:S01]  /*18be0*/  MUFU.EX2 R184, R152 ;  /* 0x0000009800b87308 */ /* 0x0003e20000000800 */
[----:B------:R-:W3:Y:S04]  /*18bf0*/  LDL.LU R161, [R1+0x14] ;  /* 0x0000140001a17983 */ /* 0x000ee80000300800 */
[----:B------:R-:W3:Y:S01]  /*18c00*/  LDL.LU R160, [R1+0xc] ;  /* 0x00000c0001a07983 */ /* 0x000ee20000300800 */
[----:B--2---:R-:W-:Y:S03]  /*18c10*/  FFMA.FTZ R148, R237, UR4, -R210 ;  /* 0x00000004ed947c23 */ /* 0x004fe600080108d2 */
[----:B------:R-:W2:Y:S01]  /*18c20*/  LDL.LU R174, [R1+0x44] ;  /* 0x0000440001ae7983 */ /* 0x000ea20000300800 */
[----:B------:R4:W4:Y:S03]  /*18c30*/  MUFU.EX2 R221, R148 ;  /* 0x0000009400dd7308 */ /* 0x0009260000000800 */
[----:B------:R-:W2:Y:S01]  /*18c40*/  LDL.LU R172, [R1+0x40] ;  /* 0x0000400001ac7983 */ /* 0x000ea20000300800 */
[--C-:B-1----:R-:W-:Y:S03]  /*18c50*/  FFMA.FTZ R152, R167, UR4, -R209.reuse ;  /* 0x00000004a7987c23 */ /* 0x102fe600080108d1 */
[----:B------:R-:W2:Y:S01]  /*18c60*/  LDL.LU R204, [R1+0x2c] ;  /* 0x00002c0001cc7983 */ /* 0x000ea20000300800 */
[----:B------:R-:W-:Y:S02]  /*18c70*/  FFMA.FTZ R167, R250, UR4, -R2 ;  /* 0x00000004faa77c23 */ /* 0x000fe40008010802 */
[----:B------:R1:W-:Y:S01]  /*18c80*/  MUFU.EX2 R177, R152 ;  /* 0x0000009800b17308 */ /* 0x0003e20000000800 */
[----:B----4-:R-:W-:Y:S09]  /*18c90*/  F2FP.BF16.F32.PACK_AB R148, R203, R183 ;  /* 0x000000b7cb94723e */ /* 0x010ff200000010ff */
[----:B------:R4:W-:Y:S01]  /*18ca0*/  MUFU.EX2 R245, R167 ;  /* 0x000000a700f57308 */ /* 0x0009e20000000800 */
[-C--:B------:R-:W-:Y:S07]  /*18cb0*/  F2FP.BF16.F32.PACK_AB R150, R221, R188.reuse ;  /* 0x000000bcdd96723e */ /* 0x080fee00000010ff */
[C---:B------:R-:W-:Y:S02]  /*18cc0*/  HMMA.16816.F32.BF16 R8, R148.reuse, R144, R8 ;  /* 0x000000909408723c */ /* 0x040fe40000041808 */
[----:B------:R-:W-:Y:S02]  /*18cd0*/  MUFU.EX2 R250, R165 ;  /* 0x000000a500fa7308 */ /* 0x000fe40000000800 */
[--C-:B-1----:R-:W-:Y:S02]  /*18ce0*/  FFMA.FTZ R152, R252, UR4, -R209.reuse ;  /* 0x00000004fc987c23 */ /* 0x102fe400080108d1 */
[-C--:B------:R-:W-:Y:S06]  /*18cf0*/  HMMA.16816.F32.BF16 R12, R148, R146.reuse, R12 ;  /* 0x00000092940c723c */ /* 0x080fec000004180c */
[----:B------:R1:W-:Y:S01]  /*18d00*/  MUFU.EX2 R193, R152 ;  /* 0x0000009800c17308 */ /* 0x0003e20000000800 */
[----:B----4-:R-:W-:Y:S01]  /*18d10*/  MOV R167, R188 ;  /* 0x000000bc00a77202 */ /* 0x010fe20000000f00 */
[C---:B------:R-:W-:Y:S01]  /*18d20*/  HMMA.16816.F32.BF16 R16, R140.reuse, R146, R16 ;  /* 0x000000928c10723c */ /* 0x040fe20000041810 */
[----:B------:R-:W4:Y:S03]  /*18d30*/  LDSM.16.MT88.4 R144, [R226+0xc800] ;  /* 0x00c80000e290783b */ /* 0x000f260000004200 */
[----:B-1----:R-:W-:Y:S04]  /*18d40*/  FFMA.FTZ R152, R155, UR4, -R210 ;  /* 0x000000049b987c23 */ /* 0x002fe800080108d2 */
[----:B------:R1:W-:Y:S02]  /*18d50*/  MUFU.EX2 R185, R152 ;  /* 0x0000009800b97308 */ /* 0x0003e40000000800 */
[----:B-1----:R-:W-:Y:S01]  /*18d60*/  LDSM.16.MT88.4 R152, [R225+0xd000] ;  /* 0x00d00000e198783b */ /* 0x002fe20000004200 */
[-C--:B----4-:R-:W-:Y:S06]  /*18d70*/  HMMA.16816.F32.BF16 R20, R140, R144.reuse, R20 ;  /* 0x000000908c14723c */ /* 0x090fec0000041814 */
        /* <DEDUP_REMOVED lines=19> */
[--C-:B---3--:R-:W-:Y:S01]  /*18eb0*/  FFMA.FTZ R161, R161, UR4, -R209.reuse ;  /* 0x00000004a1a17c23 */ /* 0x108fe200080108d1 */
[--C-:B------:R-:W-:Y:S01]  /*18ec0*/  FFMA.FTZ R160, R160, UR4, -R209.reuse ;  /* 0x00000004a0a07c23 */ /* 0x100fe200080108d1 */
[----:B------:R-:W-:Y:S02]  /*18ed0*/  FFMA.FTZ R209, R3, UR4, -R209 ;  /* 0x0000000403d17c23 */ /* 0x000fe400080108d1 */
[----:B------:R-:W-:Y:S02]  /*18ee0*/  MUFU.EX2 R242, R161 ;  /* 0x000000a100f27308 */ /* 0x000fe40000000800 */
[----:B--2---:R-:W-:Y:S01]  /*18ef0*/  FFMA.FTZ R132, R132, R174, R175 ;  /* 0x000000ae84847223 */ /* 0x004fe200000100af */
[----:B------:R-:W-:Y:S01]  /*18f00*/  MOV R175, R158 ;  /* 0x0000009e00af7202 */ /* 0x000fe20000000f00 */
[----:B------:R-:W-:Y:S01]  /*18f10*/  FFMA.FTZ R133, R133, R172, R173 ;  /* 0x000000ac85857223 */ /* 0x000fe200000100ad */
[----:B------:R-:W-:Y:S02]  /*18f20*/  MOV R173, R159 ;  /* 0x0000009f00ad7202 */ /* 0x000fe40000000f00 */
[----:B------:R-:W-:Y:S01]  /*18f30*/  LDSM.16.MT88.4 R156, [R228+0xd000] ;  /* 0x00d00000e49c783b */ /* 0x000fe20000004200 */
        /* <DEDUP_REMOVED lines=8> */
[-C--:B------:R-:W-:Y:S05]  /*18fc0*/  HMMA.16816.F32.BF16 R108, R148, R146.reuse, R108 ;  /* 0x00000092946c723c */ /* 0x080fea000004186c */
[--C-:B------:R-:W-:Y:S01]  /*18fd0*/  FFMA.FTZ R144, R244, UR4, -R2.reuse ;  /* 0x00000004f4907c23 */ /* 0x100fe20008010802 */
[C---:B------:R-:W-:Y:S01]  /*18fe0*/  HMMA.16816.F32.BF16 R112, R140.reuse, R146, R112 ;  /* 0x000000928c70723c */ /* 0x040fe20000041870 */
[----:B------:R-:W-:Y:S10]  /*18ff0*/  MUFU.EX2 R244, R164 ;  /* 0x000000a400f47308 */ /* 0x000ff40000000800 */
[----:B------:R1:W-:Y:S02]  /*19000*/  MUFU.EX2 R181, R144 ;  /* 0x0000009000b57308 */ /* 0x0003e40000000800 */
[--C-:B-1----:R-:W-:Y:S01]  /*19010*/  FFMA.FTZ R144, R243, UR4, -R2.reuse ;  /* 0x00000004f3907c23 */ /* 0x102fe20008010802 */
[----:B------:R-:W-:Y:S07]  /*19020*/  FFMA.FTZ R2, R211, UR4, -R2 ;  /* 0x00000004d3027c23 */ /* 0x000fee0008010802 */
[----:B------:R-:W-:Y:S10]  /*19030*/  MUFU.EX2 R243, R160 ;  /* 0x000000a000f37308 */ /* 0x000ff40000000800 */
[----:B------:R1:W2:Y:S10]  /*19040*/  MUFU.EX2 R198, R144 ;  /* 0x0000009000c67308 */ /* 0x0002b40000000800 */
[----:B------:R3:W-:Y:S01]  /*19050*/  MUFU.EX2 R251, R2 ;  /* 0x0000000200fb7308 */ /* 0x0007e20000000800 */
[----:B-1----:R-:W1:Y:S01]  /*19060*/  LDSM.16.MT88.4 R144, [R227+0xe800] ;  /* 0x00e80000e390783b */ /* 0x002e620000004200 */
[--C-:B---3--:R-:W-:Y:S07]  /*19070*/  FFMA.FTZ R2, R204, UR4, -R210.reuse ;  /* 0x00000004cc027c23 */ /* 0x108fee00080108d2 */
[----:B------:R-:W-:Y:S01]  /*19080*/  LDSM.16.MT88.4 R204, [R227+0xd800] ;  /* 0x00d80000e3cc783b */ /* 0x000fe20000004200 */
[----:B------:R3:W-:Y:S02]  /*19090*/  MUFU.EX2 R240, R2 ;  /* 0x0000000200f07308 */ /* 0x0007e40000000800 */
[--C-:B---3--:R-:W-:Y:S01]  /*190a0*/  FFMA.FTZ R2, R197, UR4, -R210.reuse ;  /* 0x00000004c5027c23 */ /* 0x108fe200080108d2 */
[----:B------:R-:W-:Y:S07]  /*190b0*/  MOV R197, R191 ;  /* 0x000000bf00c57202 */ /* 0x000fee0000000f00 */
[----:B------:R-:W-:Y:S01]  /*190c0*/  MUFU.EX2 R239, R2 ;  /* 0x0000000200ef7308 */ /* 0x000fe20000000800 */
[-C--:B-1----:R-:W-:Y:S06]  /*190d0*/  HMMA.16816.F32.BF16 R116, R140, R144.reuse, R116 ;  /* 0x000000908c74723c */ /* 0x082fec0000041874 */
[C---:B------:R-:W-:Y:S06]  /*190e0*/  HMMA.16816.F32.BF16 R120, R148.reuse, R144, R120 ;  /* 0x000000909478723c */ /* 0x040fec0000041878 */
[-C--:B------:R-:W-:Y:S01]  /*190f0*/  HMMA.16816.F32.BF16 R124, R148, R146.reuse, R124 ;  /* 0x00000092947c723c */ /* 0x080fe2000004187c */
[----:B------:R-:W1:Y:S04]  /*19100*/  LDSM.16.MT88.4 R148, [R226+0xd000] ;  /* 0x00d00000e294783b */ /* 0x000e680000004200 */
[--C-:B------:R-:W-:Y:S01]  /*19110*/  FFMA.FTZ R144, R190, UR4, -R210.reuse ;  /* 0x00000004be907c23 */ /* 0x100fe200080108d2 */
[----:B------:R-:W-:Y:S03]  /*19120*/  HMMA.16816.F32.BF16 R128, R140, R146, R128 ;  /* 0x000000928c80723c */ /* 0x000fe60000041880 */
[----:B------:R3:W4:Y:S01]  /*19130*/  MUFU.EX2 R252, R144 ;  /* 0x0000009000fc7308 */ /* 0x0007220000000800 */
[----:B------:R-:W4:Y:S01]  /*19140*/  LDL.LU R190, [R1+0x28] ;  /* 0x0000280001be7983 */ /* 0x000f220000300800 */
[----:B------:R-:W-:Y:S02]  /*19150*/  F2FP.BF16.F32.PACK_AB R145, R184, R168 ;  /* 0x000000a8b891723e */ /* 0x000fe400000010ff */
[----:B------:R-:W-:Y:S04]  /*19160*/  F2FP.BF16.F32.PACK_AB R140, R186, R196 ;  /* 0x000000c4ba8c723e */ /* 0x000fe800000010ff */
[----:B--2---:R-:W-:Y:S02]  /*19170*/  F2FP.BF16.F32.PACK_AB R142, R198, R181 ;  /* 0x000000b5c68e723e */ /* 0x004fe400000010ff */
[----:B------:R-:W-:Y:S02]  /*19180*/  F2FP.BF16.F32.PACK_AB R141, R179, R187 ;  /* 0x000000bbb38d723e */ /* 0x000fe400000010ff */
[----:B------:R-:W-:Y:S02]  /*19190*/  F2FP.BF16.F32.PACK_AB R143, R194, R176 ;  /* 0x000000b0c28f723e */ /* 0x000fe400000010ff */
[----:B------:R-:W-:Y:S01]  /*191a0*/  F2FP.BF16.F32.PACK_AB R147, R193, R177 ;  /* 0x000000b1c193723e */ /* 0x000fe200000010ff */
[--C-:B---3--:R-:W-:Y:S04]  /*191b0*/  FFMA.FTZ R144, R189, UR4, -R210.reuse ;  /* 0x00000004bd907c23 */ /* 0x108fe800080108d2 */
[-C--:B------:R-:W-:Y:S01]  /*191c0*/  HMMA.16816.F32.BF16 R4, R140, R152.reuse, R4 ;  /* 0x000000988c04723c */ /* 0x080fe20000041804 */
[----:B------:R-:W2:Y:S01]  /*191d0*/  LDL.LU R189, [R1+0x24] ;  /* 0x0000240001bd7983 */ /* 0x000ea20000300800 */
[----:B------:R3:W-:Y:S03]  /*191e0*/  MUFU.EX2 R192, R144 ;  /* 0x0000009000c07308 */ /* 0x0007e60000000800 */
[----:B------:R-:W2:Y:S04]  /*191f0*/  LDL.LU R174, [R1+0x4c] ;  /* 0x00004c0001ae7983 */ /* 0x000ea80000300800 */
[----:B------:R-:W2:Y:S02]  /*19200*/  LDL.LU R172, [R1+0x50] ;  /* 0x0000500001ac7983 */ /* 0x000ea40000300800 */
[----:B---3--:R-:W-:Y:S01]  /*19210*/  FFMA.FTZ R144, R163, UR4, -R210 ;  /* 0x00000004a3907c23 */ /* 0x008fe200080108d2 */
[--C-:B------:R-:W-:Y:S01]  /*19220*/  FFMA.FTZ R163, R162, UR4, -R208.reuse ;  /* 0x00000004a2a37c23 */ /* 0x100fe200080108d0 */
[--C-:B------:R-:W-:Y:S01]  /*19230*/  FFMA.FTZ R162, R249, UR4, -R208.reuse ;  /* 0x00000004f9a27c23 */ /* 0x100fe200080108d0 */
[----:B------:R-:W-:Y:S01]  /*19240*/  FFMA.FTZ R208, R241, UR4, -R208 ;  /* 0x00000004f1d07c23 */ /* 0x000fe200080108d0 */
[----:B------:R4:W3:Y:S10]  /*19250*/  MUFU.EX2 R195, R144 ;  /* 0x0000009000c37308 */ /* 0x0008f40000000800 */
[----:B------:R1:W-:Y:S10]  /*19260*/  MUFU.EX2 R249, R208 ;  /* 0x000000d000f97308 */ /* 0x0003f40000000800 */
[----:B------:R-:W-:Y:S01]  /*19270*/  MUFU.EX2 R246, R163 ;  /* 0x000000a300f67308 */ /* 0x000fe20000000800 */
[----:B----4-:R-:W-:Y:S02]  /*19280*/  F2FP.BF16.F32.PACK_AB R144, R252, R185 ;  /* 0x000000b9fc90723e */ /* 0x010fe400000010ff */
[----:B---3--:R-:W-:Y:S07]  /*19290*/  F2FP.BF16.F32.PACK_AB R146, R195, R192 ;  /* 0x000000c0c392723e */ /* 0x008fee00000010ff */
[----:B------:R-:W-:Y:S01]  /*192a0*/  MUFU.EX2 R247, R162 ;  /* 0x000000a200f77308 */ /* 0x000fe20000000800 */
[----:B-1----:R-:W-:Y:S01]  /*192b0*/  F2FP.BF16.F32.PACK_AB R208, R239, R240 ;  /* 0x000000f0efd0723e */ /* 0x002fe200000010ff */
[C---:B------:R-:W-:Y:S06]  /*192c0*/  HMMA.16816.F32.BF16 R8, R144.reuse, R152, R8 ;  /* 0x000000989008723c */ /* 0x040fec0000041808 */
[-C--:B------:R-:W-:Y:S02]  /*192d0*/  HMMA.16816.F32.BF16 R12, R144, R154.reuse, R12 ;  /* 0x0000009a900c723c */ /* 0x080fe4000004180c */
[----:B------:R-:W-:Y:S04]  /*192e0*/  MUFU.EX2 R241, R139 ;  /* 0x0000008b00f17308 */ /* 0x000fe80000000800 */
[C---:B------:R-:W-:Y:S01]  /*192f0*/  HMMA.16816.F32.BF16 R16, R140.reuse, R154, R16 ;  /* 0x0000009a8c10723c */ /* 0x040fe20000041810 */
[----:B------:R-:W1:Y:S05]  /*19300*/  LDSM.16.MT88.4 R152, [R227+0xd000] ;  /* 0x00d00000e398783b */ /* 0x000e6a0000004200 */
[----:B------:R3:W4:Y:S01]  /*19310*/  MUFU.EX2 R139, R209 ;  /* 0x000000d1008b7308 */ /* 0x0007220000000800 */
[-C--:B------:R-:W-:Y:S06]  /*19320*/  HMMA.16816.F32.BF16 R20, R140, R148.reuse, R20 ;  /* 0x000000948c14723c */ /* 0x080fec0000041814 */
[C---:B------:R-:W-:Y:S06]  /*19330*/  HMMA.16816.F32.BF16 R24, R144.reuse, R148, R24 ;  /* 0x000000949018723c */ /* 0x040fec0000041818 */
[-C--:B------:R-:W-:Y:S05]  /*19340*/  HMMA.16816.F32.BF16 R28, R144, R150.reuse, R28 ;  /* 0x00000096901c723c */ /* 0x080fea000004181c */
[----:B---3--:R-:W-:Y:S01]  /*19350*/  F2FP.BF16.F32.PACK_AB R209, R243, R242 ;  /* 0x000000f2f3d1723e */ /* 0x008fe200000010ff */
[C---:B------:R-:W-:Y:S01]  /*19360*/  HMMA.16816.F32.BF16 R32, R140.reuse, R150, R32 ;  /* 0x000000968c20723c */ /* 0x040fe20000041820 */
[----:B------:R-:W3:Y:S04]  /*19370*/  LDSM.16.MT88.4 R148, [R225+0xf000] ;  /* 0x00f00000e194783b */ /* 0x000ee80000004200 */
[----:B----4-:R-:W-:Y:S01]  /*19380*/  F2FP.BF16.F32.PACK_AB R211, R139, R241 ;  /* 0x000000f18bd3723e */ /* 0x010fe200000010ff */
        /* <DEDUP_REMOVED lines=15> */
[-C--:B----4-:R-:W-:Y:S06]  /*19480*/  HMMA.16816.F32.BF16 R84, R140, R156.reuse, R84 ;  /* 0x0000009c8c54723c */ /* 0x090fec0000041854 */
        /* <DEDUP_REMOVED lines=11> */
[----:B------:R-:W-:Y:S07]  /*19540*/  HMMA.16816.F32.BF16 R128, R140, R150, R128 ;  /* 0x000000968c80723c */ /* 0x000fee0000041880 */
[----:B------:R-:W-:Y:S04]  /*19550*/  F2FP.BF16.F32.PACK_AB R140, R248, R245 ;  /* 0x000000f5f88c723e */ /* 0x000fe800000010ff */
[----:B------:R-:W-:Y:S02]  /*19560*/  F2FP.BF16.F32.PACK_AB R142, R251, R250 ;  /* 0x000000fafb8e723e */ /* 0x000fe400000010ff */
[----:B------:R-:W-:Y:S02]  /*19570*/  F2FP.BF16.F32.PACK_AB R141, R246, R244 ;  /* 0x000000f4f68d723e */ /* 0x000fe400000010ff */
[----:B------:R-:W-:Y:S07]  /*19580*/  F2FP.BF16.F32.PACK_AB R143, R249, R247 ;  /* 0x000000f7f98f723e */ /* 0x000fee00000010ff */
[-C--:B----4-:R-:W-:Y:S07]  /*19590*/  HMMA.16816.F32.BF16 R148, R140, R156.reuse, R4 ;  /* 0x0000009c8c94723c */ /* 0x090fee0000041804 */
[----:B------:R-:W-:Y:S01]  /*195a0*/  MOV R7, R167 ;  /* 0x000000a700077202 */ /* 0x000fe20000000f00 */
[--C-:B------:R-:W-:Y:S04]  /*195b0*/  FFMA.FTZ R3, R190, UR4, -R210.reuse ;  /* 0x00000004be037c23 */ /* 0x100fe800080108d2 */
[----:B------:R1:W-:Y:S01]  /*195c0*/  MUFU.EX2 R238, R3 ;  /* 0x0000000300ee7308 */ /* 0x0003e20000000800 */
[----:B--2---:R-:W-:Y:S01]  /*195d0*/  FFMA.FTZ R210, R189, UR4, -R210 ;  /* 0x00000004bdd27c23 */ /* 0x004fe200080108d2 */
[----:B-1----:R-:W-:Y:S01]  /*195e0*/  FADD.FTZ R3, R234, R133 ;  /* 0x00000085ea037221 */ /* 0x002fe20000010000 */
[----:B------:R-:W-:Y:S01]  /*195f0*/  LDSM.16.MT88.4 R188, [R228+0xd800] ;  /* 0x00d80000e4bc783b */ /* 0x000fe20000004200 */
[----:B------:R-:W-:Y:S06]  /*19600*/  FFMA.FTZ R134, R134, R174, R175 ;  /* 0x000000ae86867223 */ /* 0x000fec00000100af */
[----:B------:R-:W1:Y:S01]  /*19610*/  MUFU.EX2 R133, R210 ;  /* 0x000000d200857308 */ /* 0x000e620000000800 */
[----:B------:R-:W-:Y:S01]  /*19620*/  FFMA.FTZ R2, R0, R172, R173 ;  /* 0x000000ac00027223 */ /* 0x000fe200000100ad */
[----:B------:R-:W-:Y:S01]  /*19630*/  FADD.FTZ R0, R135, R132 ;  /* 0x0000008487007221 */ /* 0x000fe20000010000 */
[----:B------:R-:W-:Y:S01]  /*19640*/  FADD.FTZ R134, R138, R134 ;  /* 0x000000868a867221 */ /* 0x000fe20000010000 */
[----:B------:R-:W2:Y:S01]  /*19650*/  LDSM.16.MT88.4 R172, [R226+0xd800] ;  /* 0x00d80000e2ac783b */ /* 0x000ea20000004200 */
[----:B------:R-:W-:Y:S01]  /*19660*/  FADD.FTZ R132, R236, R2 ;  /* 0x00000002ec847221 */ /* 0x000fe20000010000 */
[----:B------:R-:W-:Y:S01]  /*19670*/  FADD.FTZ R0, R235, R0 ;  /* 0x00000000eb007221 */ /* 0x000fe20000010000 */
[----:B------:R-:W-:Y:S02]  /*19680*/  FADD.FTZ R2, R233, R134 ;  /* 0x00000086e9027221 */ /* 0x000fe40000010000 */
[----:B------:R-:W-:Y:S01]  /*19690*/  FADD.FTZ R237, R232, R132 ;  /* 0x00000084e8ed7221 */ /* 0x000fe20000010000 */
[----:B------:R-:W-:Y:S01]  /*196a0*/  FADD.FTZ R132, R230, R3 ;  /* 0x00000003e6847221 */ /* 0x000fe20000010000 */
[----:B------:R-:W-:Y:S01]  /*196b0*/  MOV R3, R220 ;  /* 0x000000dc00037202 */ /* 0x000fe20000000f00 */
[----:B------:R-:W3:Y:S01]  /*196c0*/  LDL.LU R135, [R1+0xbc] ;  /* 0x0000bc0001877983 */ /* 0x000ee20000300800 */
[----:B------:R-:W-:Y:S01]  /*196d0*/  FADD.FTZ R0, R231, R0 ;  /* 0x00000000e7007221 */ /* 0x000fe20000010000 */
[----:B------:R-:W-:Y:S01]  /*196e0*/  FADD.FTZ R134, R229, R2 ;  /* 0x00000002e5867221 */ /* 0x000fe20000010000 */
[----:B-1----:R-:W-:Y:S01]  /*196f0*/  F2FP.BF16.F32.PACK_AB R210, R133, R238 ;  /* 0x000000ee85d2723e */ /* 0x002fe200000010ff */
[----:B------:R-:W4:Y:S01]  /*19700*/  LDL.LU R137, [R1+0xb8] ;  /* 0x0000b80001897983 */ /* 0x000f220000300800 */
[----:B------:R-:W-:Y:S03]  /*19710*/  MOV R2, R221 ;  /* 0x000000dd00027202 */ /* 0x000fe60000000f00 */
[----:B------:R-:W1:Y:S02]  /*19720*/  LDSM.16.MT88.4 R220, [R228+0xf800] ;  /* 0x00f80000e4dc783b */ /* 0x000e640000004200 */
[C---:B------:R-:W-:Y:S06]  /*19730*/  HMMA.16816.F32.BF16 R144, R208.reuse, R156, R8 ;  /* 0x0000009cd090723c */ /* 0x040fec0000041808 */
[-C--:B------:R-:W-:Y:S01]  /*19740*/  HMMA.16816.F32.BF16 R152, R208, R158.reuse, R12 ;  /* 0x0000009ed098723c */ /* 0x080fe2000004180c */
[----:B------:R-:W4:Y:S04]  /*19750*/  LDL.LU R138, [R1+0xb4] ;  /* 0x0000b400018a7983 */ /* 0x000f280000300800 */
[----:B------:R1:W5:Y:S01]  /*19760*/  LDL.LU R236, [R1+0xb0] ;  /* 0x0000b00001ec7983 */ /* 0x0003620000300800 */
[C---:B------:R-:W-:Y:S03]  /*19770*/  HMMA.16816.F32.BF16 R156, R140.reuse, R158, R16 ;  /* 0x0000009e8c9c723c */ /* 0x040fe60000041810 */
[----:B------:R1:W5:Y:S02]  /*19780*/  LDL.LU R235, [R1+0xac] ;  /* 0x0000ac0001eb7983 */ /* 0x0003640000300800 */
[----:B------:R-:W-:Y:S02]  /*19790*/  MOV R15, R198 ;  /* 0x000000c6000f7202 */ /* 0x000fe40000000f00 */
[----:B------:R1:W5:Y:S01]  /*197a0*/  LDL.LU R234, [R1+0xa8] ;  /* 0x0000a80001ea7983 */ /* 0x0003620000300800 */
[----:B------:R-:W-:Y:S01]  /*197b0*/  MOV R11, R195 ;  /* 0x000000c3000b7202 */ /* 0x000fe20000000f00 */
[-C--:B--2---:R-:W-:Y:S02]  /*197c0*/  HMMA.16816.F32.BF16 R164, R140, R172.reuse, R20 ;  /* 0x000000ac8ca4723c */ /* 0x084fe40000041814 */
[----:B------:R2:W5:Y:S01]  /*197d0*/  LDL.LU R233, [R1+0xa4] ;  /* 0x0000a40001e97983 */ /* 0x0005620000300800 */
[----:B------:R-:W-:Y:S03]  /*197e0*/  MOV R10, R194 ;  /* 0x000000c2000a7202 */ /* 0x000fe60000000f00 */
[----:B------:R2:W5:Y:S01]  /*197f0*/  LDL.LU R232, [R1+0xa0] ;  /* 0x0000a00001e87983 */ /* 0x0005620000300800 */
[C---:B------:R-:W-:Y:S03]  /*19800*/  HMMA.16816.F32.BF16 R160, R208.reuse, R172, R24 ;  /* 0x000000acd0a0723c */ /* 0x040fe60000041818 */
[----:B------:R2:W5:Y:S01]  /*19810*/  LDL.LU R231, [R1+0x9c] ;  /* 0x00009c0001e77983 */ /* 0x0005620000300800 */
[----:B------:R-:W-:Y:S03]  /*19820*/  MOV R19, R181 ;  /* 0x000000b500137202 */ /* 0x000fe60000000f00 */
[----:B------:R-:W-:Y:S01]  /*19830*/  MOV R26, R169 ;  /* 0x000000a9001a7202 */ /* 0x000fe20000000f00 */
[----:B------:R2:W5:Y:S03]  /*19840*/  LDL.LU R230, [R1+0x98] ;  /* 0x0000980001e67983 */ /* 0x0005660000300800 */
[----:B------:R-:W-:Y:S01]  /*19850*/  MOV R25, R171 ;  /* 0x000000ab00197202 */ /* 0x000fe20000000f00 */
[----:B------:R2:W5:Y:S01]  /*19860*/  LDL.LU R229, [R1+0x94] ;  /* 0x0000940001e57983 */ /* 0x0005620000300800 */
        /* <DEDUP_REMOVED lines=22> */
[----:B------:R-:W2:Y:S01]  /*199d0*/  LDSM.16.MT88.4 R4, [R227+0xf800] ;  /* 0x00f80000e304783b */ /* 0x000ea20000004200 */
        /* <DEDUP_REMOVED lines=11> */
[C---:B------:R-:W-:Y:S04]  /*19a90*/  HMMA.16816.F32.BF16 R176, R208.reuse, R188, R40 ;  /* 0x000000bcd0b0723c */ /* 0x040fe80000041828 */
[----:B------:R-:W-:Y:S01]  /*19aa0*/  MOV R22, R185 ;  /* 0x000000b900167202 */ /* 0x000fe20000000f00 */
[----:B------:R-:W-:Y:S01]  /*19ab0*/  FADD.FTZ R0, R38, R134 ;  /* 0x0000008626007221 */ /* 0x000fe20000010000 */
[----:B------:R-:W-:Y:S01]  /*19ac0*/  MOV R23, R184 ;  /* 0x000000b800177202 */ /* 0x000fe20000000f00 */
[----:B------:R-:W-:Y:S01]  /*19ad0*/  FADD.FTZ R2, R32, R2 ;  /* 0x0000000220027221 */ /* 0x000fe20000010000 */
[----:B------:R-:W-:Y:S03]  /*19ae0*/  MOV R16, R186 ;  /* 0x000000ba00107202 */ /* 0x000fe60000000f00 */
[----:B------:R-:W-:Y:S01]  /*19af0*/  MOV R21, R187 ;  /* 0x000000bb00157202 */ /* 0x000fe20000000f00 */
[----:B------:R-:W-:Y:S01]  /*19b00*/  FADD.FTZ R2, R35, R2 ;  /* 0x0000000223027221 */ /* 0x000fe20000010000 */
[-C--:B------:R-:W-:Y:S03]  /*19b10*/  HMMA.16816.F32.BF16 R184, R208, R190.reuse, R44 ;  /* 0x000000bed0b8723c */ /* 0x080fe6000004182c */
[----:B------:R-:W-:Y:S02]  /*19b20*/  MOV R14, R193 ;  /* 0x000000c1000e7202 */ /* 0x000fe40000000f00 */
[----:B------:R-:W-:Y:S01]  /*19b30*/  MOV R13, R192 ;  /* 0x000000c0000d7202 */ /* 0x000fe20000000f00 */
[C---:B------:R-:W-:Y:S05]  /*19b40*/  HMMA.16816.F32.BF16 R188, R140.reuse, R190, R48 ;  /* 0x000000be8cbc723c */ /* 0x040fea0000041830 */
[----:B------:R-:W-:Y:S02]  /*19b50*/  MOV R20, R196 ;  /* 0x000000c400147202 */ /* 0x000fe40000000f00 */
[----:B------:R-:W-:Y:S02]  /*19b60*/  MOV R3, R197 ;  /* 0x000000c500037202 */ /* 0x000fe40000000f00 */
[-C--:B------:R-:W-:Y:S03]  /*19b70*/  HMMA.16816.F32.BF16 R196, R140, R204.reuse, R52 ;  /* 0x000000cc8cc4723c */ /* 0x080fe60000041834 */
[----:B------:R-:W-:Y:S01]  /*19b80*/  FADD.FTZ R3, R3, R237 ;  /* 0x000000ed03037221 */ /* 0x000fe20000010000 */
[----:B------:R-:W-:Y:S02]  /*19b90*/  MOV R8, R202 ;  /* 0x000000ca00087202 */ /* 0x000fe40000000f00 */
        /* <DEDUP_REMOVED lines=34> */
[----:B------:R-:W-:Y:S01]  /*19dc0*/  FADD.FTZ R2, R21, R2 ;  /* 0x0000000215027221 */ /* 0x000fe20000010000 */
[-C--:B------:R-:W-:Y:S04]  /*19dd0*/  HMMA.16816.F32.BF16 R124, R208, R6.reuse, R124 ;  /* 0x00000006d07c723c */ /* 0x080fe8000004187c */
        /* <DEDUP_REMOVED lines=28> */
[----:B------:R2:W-:Y:S04]  /*19fa0*/  STL [R1+0x44], R5 ;  /* 0x0000440501007387 */ /* 0x0005e80000100800 */
[----:B------:R2:W-:Y:S01]  /*19fb0*/  STL [R1+0x40], R3 ;  /* 0x0000400301007387 */ /* 0x0005e20000100800 */
[----:B---3--:R-:W-:Y:S03]  /*19fc0*/  MOV R134, R135 ;  /* 0x0000008700867202 */ /* 0x008fe60000000f00 */
[----:B------:R2:W-:Y:S01]  /*19fd0*/  STL [R1+0x4c], R2 ;  /* 0x00004c0201007387 */ /* 0x0005e20000100800 */
[----:B----4-:R-:W-:Y:S03]  /*19fe0*/  MOV R133, R137 ;  /* 0x0000008900857202 */ /* 0x010fe60000000f00 */
[----:B------:R2:W-:Y:S01]  /*19ff0*/  STL [R1+0x50], R0 ;  /* 0x0000500001007387 */ /* 0x0005e20000100800 */
[----:B------:R-:W-:Y:S01]  /*1a000*/  MOV R132, R138 ;  /* 0x0000008a00847202 */ /* 0x000fe20000000f00 */
[----:B------:R-:W-:Y:S06]  /*1a010*/  @P4 BRA `(.L_x_530) ;  /* 0xffffffb000944947 */ /* 0x000fec000383ffff */
.L_x_529:
[----:B------:R-:W3:Y:S04]  /*1a020*/  LDL.LU R8, [R1+0x40] ;  /* 0x0000400001087983 */ /* 0x000ee80000300800 */
[----:B------:R-:W4:Y:S04]  /*1a030*/  LDL.LU R7, [R1+0x4c] ;  /* 0x00004c0001077983 */ /* 0x000f280000300800 */
[----:B------:R-:W4:Y:S04]  /*1a040*/  LDL.LU R6, [R1+0x50] ;  /* 0x0000500001067983 */ /* 0x000f280000300800 */
[----:B--2---:R-:W2:Y:S01]  /*1a050*/  LDL.LU R5, [R1+0x44] ;  /* 0x0000440001057983 */ /* 0x004ea20000300800 */
        /* <DEDUP_REMOVED lines=12> */
[----:B-----5:R-:W-:Y:S02]  /*1a120*/  SHF.R.S32.HI R132, RZ, 0x1f, R140 ;  /* 0x0000001fff847819 */ /* 0x020fe4000001148c */
[----:B------:R-:W-:-:S04]  /*1a130*/  SHF.R.S32.HI R141, RZ, 0x1f, R142 ;  /* 0x0000001fff8d7819 */ /* 0x000fc8000001148e */
[----:B------:R-:W-:Y:S01]  /*1a140*/  LEA.HI R141, R141, R142, RZ, 0x3 ;  /* 0x0000008e8d8d7211 */ /* 0x000fe200078f18ff */
[----:B---3--:R-:W1:Y:S04]  /*1a150*/  SHFL.BFLY PT, R2, R8, 0x2, 0x1f ;  /* 0x0c401f0008027f89 */ /* 0x008e6800000e0000 */
[----:B----4-:R-:W3:Y:S04]  /*1a160*/  SHFL.BFLY PT, R4, R7, 0x2, 0x1f ;  /* 0x0c401f0007047f89 */ /* 0x010ee800000e0000 */
[----:B------:R-:W4:Y:S04]  /*1a170*/  SHFL.BFLY PT, R3, R6, 0x2, 0x1f ;  /* 0x0c401f0006037f89 */ /* 0x000f2800000e0000 */
[----:B--2---:R-:W2:Y:S01]  /*1a180*/  SHFL.BFLY PT, R0, R5, 0x2, 0x1f ;  /* 0x0c401f0005007f89 */ /* 0x004ea200000e0000 */
[----:B-1----:R-:W-:Y:S01]  /*1a190*/  FADD.FTZ R2, R2, R8 ;  /* 0x0000000802027221 */ /* 0x002fe20000010000 */
[----:B---3--:R-:W-:-:S04]  /*1a1a0*/  FADD.FTZ R4, R4, R7 ;  /* 0x0000000704047221 */ /* 0x008fc80000010000 */
[----:B------:R-:W1:Y:S01]  /*1a1b0*/  SHFL.BFLY PT, R8, R2, 0x1, 0x1f ;  /* 0x0c201f0002087f89 */ /* 0x000e6200000e0000 */
[----:B----4-:R-:W-:-:S03]  /*1a1c0*/  FADD.FTZ R3, R3, R6 ;  /* 0x0000000603037221 */ /* 0x010fc60000010000 */
[----:B------:R-:W3:Y:S01]  /*1a1d0*/  SHFL.BFLY PT, R7, R4, 0x1, 0x1f ;  /* 0x0c201f0004077f89 */ /* 0x000ee200000e0000 */
[----:B--2---:R-:W-:-:S03]  /*1a1e0*/  FADD.FTZ R0, R0, R5 ;  /* 0x0000000500007221 */ /* 0x004fc60000010000 */
[----:B------:R-:W2:Y:S04]  /*1a1f0*/  SHFL.BFLY PT, R6, R3, 0x1, 0x1f ;  /* 0x0c201f0003067f89 */ /* 0x000ea800000e0000 */
[----:B------:R-:W4:Y:S01]  /*1a200*/  SHFL.BFLY PT, R5, R0, 0x1, 0x1f ;  /* 0x0c201f0000057f89 */ /* 0x000f2200000e0000 */
[----:B-1----:R-:W-:Y:S01]  /*1a210*/  FADD.FTZ R2, R2, R8 ;  /* 0x0000000802027221 */ /* 0x002fe20000010000 */
[----:B---3--:R-:W-:-:S04]  /*1a220*/  FADD.FTZ R133, R4, R7 ;  /* 0x0000000704857221 */ /* 0x008fc80000010000 */
[----:B------:R-:W-:Y:S02]  /*1a230*/  FSETP.NE.FTZ.AND P6, PT, R2, RZ, PT ;  /* 0x000000ff0200720b */ /* 0x000fe40003fd5000 */
[----:B------:R-:W-:Y:S01]  /*1a240*/  LOP3.LUT R7, R141, 0xfffffff8, RZ, 0xc0, !PT ;  /* 0xfffffff88d077812 */ /* 0x000fe200078ec0ff */
[----:B--2---:R-:W-:Y:S01]  /*1a250*/  FADD.FTZ R134, R3, R6 ;  /* 0x0000000603867221 */ /* 0x004fe20000010000 */
[-C--:B------:R-:W-:Y:S02]  /*1a260*/  LEA.HI R3, R132, R140.reuse, RZ, 0x2 ;  /* 0x0000008c84037211 */ /* 0x080fe400078f10ff */
[----:B------:R-:W-:Y:S01]  /*1a270*/  FSETP.NE.FTZ.AND P3, PT, R133, RZ, PT ;  /* 0x000000ff8500720b */ /* 0x000fe20003f75000 */
        /* <DEDUP_REMOVED lines=11> */
[----:B------:R-:W-:Y:S02]  /*1a330*/  IADD3 R142, -R7, R142, RZ ;  /* 0x0000008e078e7210 */ /* 0x000fe40007ffe1ff */
[----:B------:R-:W-:Y:S02]  /*1a340*/  LEA.HI R6, R6, R4, RZ, 0x3 ;  /* 0x0000000406067211 */ /* 0x000fe400078f18ff */
[----:B------:R-:W-:Y:S01]  /*1a350*/  SHF.R.S32.HI R8, RZ, 0x3, R132 ;  /* 0x00000003ff087819 */ /* 0x000fe20000011484 */
[----:B-1----:R-:W-:Y:S01]  /*1a360*/  FMUL.FTZ R148, R0, R148 ;  /* 0x0000009400947220 */ /* 0x002fe20000410000 */
[----:B------:R-:W-:Y:S01]  /*1a370*/  LOP3.LUT R6, R6, 0xfffffff8, RZ, 0xc0, !PT ;  /* 0xfffffff806067812 */ /* 0x000fe200078ec0ff */
        /* <DEDUP_REMOVED lines=33> */
[----:B------:R-:W-:Y:S01]  /*1a590*/  ISETP.GE.AND P0, PT, R8, UR6, PT ;  /* 0x0000000608007c0c */ /* 0x000fe2000bf06270 */
[----:B------:R-:W1:Y:S01]  /*1a5a0*/  @P6 LDC R6, c[0x0][0x2e8] ;  /* 0x0000ba00ff066b82 */ /* 0x000e620000000800 */
[C---:B------:R-:W-:Y:S01]  /*1a5b0*/  SHF.L.U32 R21, R0.reuse, 0x6, RZ ;  /* 0x0000000600157819 */ /* 0x040fe200000006ff */
[----:B------:R-:W2:Y:S01]  /*1a5c0*/  @P3 MUFU.RCP R3, R133 ;  /* 0x0000008500033308 */ /* 0x000ea20000001000 */
[----:B------:R-:W-:Y:S02]  /*1a5d0*/  R2P PR, R0, 0x6 ;  /* 0x0000000600007804 */ /* 0x000fe40000000000 */
[----:B------:R-:W-:Y:S02]  /*1a5e0*/  SHF.R.S32.HI R80, RZ, 0x5, R5 ;  /* 0x00000005ff507819 */ /* 0x000fe40000011405 */
[----:B------:R-:W-:-:S02]  /*1a5f0*/  LOP3.LUT R21, R21, 0x1c0, RZ, 0xc0, !PT ;  /* 0x000001c015157812 */ /* 0x000fc400078ec0ff */
[----:B------:R-:W-:Y:S02]  /*1a600*/  PLOP3.LUT P5, PT, PT, PT, UP0, 0x80, 0x0 ;  /* 0x000000000000781c */ /* 0x000fe40003faf008 */
[----:B------:R-:W-:Y:S02]  /*1a610*/  LOP3.LUT R4, R0, 0x1, RZ, 0xc0, !PT ;  /* 0x0000000100047812 */ /* 0x000fe400078ec0ff */
[----:B------:R3:W4:Y:S01]  /*1a620*/  @P6 MUFU.LG2 R0, R2 ;  /* 0x0000000200006308 */ /* 0x0007220000000c00 */
[----:B------:R-:W-:Y:S02]  /*1a630*/  LEA R5, R80, R9, 0x9 ;  /* 0x0000000950057211 */ /* 0x000fe400078e48ff */
[----:B------:R-:W-:Y:S02]  /*1a640*/  LEA.HI R21, R21, R21, RZ, 0x1d ;  /* 0x0000001515157211 */ /* 0x000fe400078fe8ff */
[----:B------:R-:W-:Y:S01]  /*1a650*/  MOV R81, 0x20 ;  /* 0x0000002000517802 */ /* 0x000fe20000000f00 */
[----:B--2---:R-:W-:Y:S01]  /*1a660*/  FMUL.FTZ R150, R3, R150 ;  /* 0x0000009603967220 */ /* 0x004fe20000410000 */
[----:B------:R-:W-:Y:S01]  /*1a670*/  LEA R21, R5, R21, 0x1 ;  /* 0x0000001505157211 */ /* 0x000fe200078e08ff */
[C---:B------:R-:W-:Y:S01]  /*1a680*/  FMUL.FTZ R151, R3.reuse, R151 ;  /* 0x0000009703977220 */ /* 0x040fe20000410000 */
[C---:B------:R-:W-:Y:S01]  /*1a690*/  FMUL.FTZ R158, R3.reuse, R158 ;  /* 0x0000009e039e7220 */ /* 0x040fe20000410000 */
[----:B------:R-:W-:Y:S01]  /*1a6a0*/  FMUL.FTZ R159, R3, R159 ;  /* 0x0000009f039f7220 */ /* 0x000fe20000410000 */
[----:B------:R-:W-:Y:S01]  /*1a6b0*/  LEA R21, R21, UR4, 0x1 ;  /* 0x0000000415157c11 */ /* 0x000fe2000f8e08ff */
[C---:B------:R-:W-:Y:S01]  /*1a6c0*/  FMUL.FTZ R166, R3.reuse, R166 ;  /* 0x000000a603a67220 */ /* 0x040fe20000410000 */
[C---:B------:R-:W-:Y:S01]  /*1a6d0*/  FMUL.FTZ R167, R3.reuse, R167 ;  /* 0x000000a703a77220 */ /* 0x040fe20000410000 */
[C---:B------:R-:W-:Y:S01]  /*1a6e0*/  FMUL.FTZ R174, R3.reuse, R174 ;  /* 0x000000ae03ae7220 */ /* 0x040fe20000410000 */
[----:B------:R-:W-:Y:S01]  /*1a6f0*/  FMUL.FTZ R175, R3, R175 ;  /* 0x000000af03af7220 */ /* 0x000fe20000410000 */
[----:B------:R-:W-:-:S02]  /*1a700*/  ISETP.NE.U32.AND P4, PT, R4, 0x1, PT ;  /* 0x000000010400780c */ /* 0x000fc40003f85070 */
[----:B------:R-:W-:Y:S02]  /*1a710*/  SEL R81, R81, 0xffffffe0, !P1 ;  /* 0xffffffe051517807 */ /* 0x000fe40004800000 */
[----:B------:R-:W-:Y:S01]  /*1a720*/  SEL R67, R67, 0xffffffc0, !P2 ;  /* 0xffffffc043437807 */ /* 0x000fe20005000000 */
[----:B---34-:R-:W-:Y:S08]  /*1a730*/  @P5 BRA `(.L_x_533) ;  /* 0x00000000001c5947 */ /* 0x018ff00003800000 */
[----:B------:R-:W2:Y:S01]  /*1a740*/  S2UR UR9, SR_CTAID.Y ;  /* 0x00000000000979c3 */ /* 0x000ea20000002600 */
[----:B------:R-:W-:Y:S01]  /*1a750*/  ULDC.64 UR4, c[0x0][0x290] ;  /* 0x0000a40000047ab9 */ /* 0x000fe20000000a00 */
[----:B--2---:R-:W-:Y:S02]  /*1a760*/  USHF.R.S32.HI UR8, URZ, 0x1f, UR9 ;  /* 0x0000001f3f087899 */ /* 0x004fe40008011409 */
[----:B------:R-:W-:Y:S02]  /*1a770*/  UIMAD.WIDE.U32 UR10, UR9, UR4, URZ ;  /* 0x00000004090a72a5 */ /* 0x000fe4000f8e003f */
[----:B------:R-:W-:-:S04]  /*1a780*/  UIMAD UR8, UR8, UR4, URZ ;  /* 0x00000004080872a4 */ /* 0x000fc8000f8e023f */
[----:B------:R-:W-:-:S04]  /*1a790*/  UIMAD UR8, UR9, UR5, UR8 ;  /* 0x00000005090872a4 */ /* 0x000fc8000f8e0208 */
[----:B------:R-:W-:-:S12]  /*1a7a0*/  UIADD3 UR8, UR11, UR8, URZ ;  /* 0x000000080b087290 */ /* 0x000fd8000fffe03f */
.L_x_533:
        /* <DEDUP_REMOVED lines=24> */
.L_x_534:
        /* <DEDUP_REMOVED lines=161> */
[----:B------:R-:W-:Y:S01]  /*1b340*/  STS [R5], R16 ;  /* 0x0000001005007388 */ /* 0x000fe20000000800 */
        /* <DEDUP_REMOVED lines=13> */
[----:B------:R1:W-:Y:S01]  /*1b420*/  STS [R5+0x2000], R24 ;  /* 0x0020001805007388 */ /* 0x0003e20000000800 */
        /* <DEDUP_REMOVED lines=29> */
[----:B------:R-:W-:Y:S02]  /*1b600*/  SHF.R.S32.HI R16, RZ, 0x3, R141 ;  /* 0x00000003ff107819 */ /* 0x000fe4000001148d */
[----:B------:R-:W-:Y:S01]  /*1b610*/  MOV R18, 0x7f800000 ;  /* 0x7f80000000127802 */ /* 0x000fe20000000f00 */
[----:B------:R-:W-:Y:S01]  /*1b620*/  STS [R21+0x4000], R51 ;  /* 0x0040003315007388 */ /* 0x000fe20000000800 */
[----:B------:R-:W-:-:S02]  /*1b630*/  MOV R19, 0x7f800000 ;  /* 0x7f80000000137802 */ /* 0x000fc40000000f00 */
[----:B-1----:R-:W-:Y:S01]  /*1b640*/  SHF.L.U32 R24, R142, 0x3, RZ ;  /* 0x000000038e187819 */ /* 0x002fe200000006ff */
[----:B------:R-:W-:Y:S04]  /*1b650*/  STS [R21+0x4400], R50 ;  /* 0x0044003215007388 */ /* 0x000fe80000000800 */
        /* <DEDUP_REMOVED lines=17> */
[----:B------:R-:W-:Y:S01]  /*1b770*/  STS [R5+0x4400], R30 ;  /* 0x0044001e05007388 */ /* 0x000fe20000000800 */
[----:B-1----:R-:W-:Y:S01]  /*1b780*/  @P1 MOV R0, 0x1 ;  /* 0x0000000100001802 */ /* 0x002fe20000000f00 */
        /* <DEDUP_REMOVED lines=47> */
[----:B------:R-:W-:Y:S02]  /*1ba80*/  SHF.R.S32.HI R2, RZ, 0x1f, R80 ;  /* 0x0000001fff027819 */ /* 0x000fe40000011450 */
[----:B------:R-:W-:Y:S02]  /*1ba90*/  P2R R21, PR, RZ, 0x1 ;  /* 0x00000001ff157803 */ /* 0x000fe40000000000 */
[----:B------:R-:W-:Y:S02]  /*1baa0*/  LEA.HI R2, R2, R80, RZ, 0x2 ;  /* 0x0000005002027211 */ /* 0x000fe400078f10ff */
[----:B------:R-:W-:Y:S02]  /*1bab0*/  P2R R20, PR, RZ, 0x2 ;  /* 0x00000002ff147803 */ /* 0x000fe40000000000 */
        /* <DEDUP_REMOVED lines=48> */
.L_x_536:
[----:B------:R-:W-:Y:S05]  /*1bdc0*/  BSYNC B0 ;  /* 0x0000000000007941 */ /* 0x000fea0003800000 */
.L_x_535:
[----:B------:R1:W5:Y:S01]  /*1bdd0*/  LDL R25, [R1+0x48] ;  /* 0x0000480001197983 */ /* 0x0003620000100800 */
[C---:B--2---:R-:W-:Y:S01]  /*1bde0*/  VIADD R3, R16.reuse, 0x40 ;  /* 0x0000004010037836 */ /* 0x044fe20000000000 */
[----:B------:R-:W-:Y:S01]  /*1bdf0*/  SHF.R.S32.HI R4, RZ, 0x1f, R24 ;  /* 0x0000001fff047819 */ /* 0x000fe20000011418 */
[----:B------:R-:W-:Y:S01]  /*1be00*/  VIADD R0, R16, 0x50 ;  /* 0x0000005010007836 */ /* 0x000fe20000000000 */
[----:B------:R-:W-:Y:S01]  /*1be10*/  IADD3 R2, P2, R24, UR10, RZ ;  /* 0x0000000a18027c10 */ /* 0x000fe2000ff5e0ff */
[----:B------:R-:W-:Y:S01]  /*1be20*/  ULDC.64 UR4, c[0x0][0x2a0] ;  /* 0x0000a80000047ab9 */ /* 0x000fe20000000a00 */
[----:B------:R-:W-:Y:S01]  /*1be30*/  SHF.R.S32.HI R5, RZ, 0x1f, R22 ;  /* 0x0000001fff057819 */ /* 0x000fe20000011416 */
[----:B------:R1:W2:Y:S01]  /*1be40*/  LDS.128 R12, [R236+0x4000] ;  /* 0x00400000ec0c7984 */ /* 0x0002a20000000c00 */
        /* <DEDUP_REMOVED lines=10> */
[----:B------:R1:W4:Y:S01]  /*1bef0*/  LDS.128 R20, [R236] ;  /* 0x00000000ec147984 */ /* 0x0003220000000c00 */
[----:B------:R-:W-:Y:S02]  /*1bf00*/  IMAD.WIDE R6, R6, 0x80, R16 ;  /* 0x0000008006067825 */ /* 0x000fe400078e0210 */
        /* <DEDUP_REMOVED lines=14> */
[----:B----4-:R4:W-:Y:S04]  /*1bff0*/  @!P6 STG.E.128 desc[UR20][R2.64], R20 ;  /* 0x000000140200e986 */ /* 0x0109e8000c101d14 */
[----:B--2---:R4:W-:Y:S02]  /*1c000*/  @!P0 STG.E.128 desc[UR20][R2.64+0x80], R12 ;  /* 0x0000800c02008986 */ /* 0x0049e4000c101d14 */
.L_x_538:
[----:B------:R-:W-:Y:S05]  /*1c010*/  BSYNC B0 ;  /* 0x0000000000007941 */ /* 0x000fea0003800000 */
.L_x_537:
[----:B------:R-:W-:Y:S01]  /*1c020*/  ISETP.GE.AND P0, PT, R18, UR14, PT ;  /* 0x0000000e12007c0c */ /* 0x000fe2000bf06270 */
[----:B--2-4-:R2:W4:Y:S01]  /*1c030*/  LDS.128 R12, [R236+0x4800] ;  /* 0x00480000ec0c7984 */ /* 0x0145220000000c00 */
[----:B------:R-:W-:Y:S01]  /*1c040*/  IADD3 R20, R16, 0x70, RZ ;  /* 0x0000007010147810 */ /* 0x000fe20007ffe0ff */
[----:B------:R-:W-:Y:S02]  /*1c050*/  BSSY B0, `(.L_x_539) ;  /* 0x0000014000007945 */ /* 0x000fe40003800000 */
[----:B------:R2:W1:Y:S02]  /*1c060*/  LDS.128 R16, [R236+0x800] ;  /* 0x00080000ec107984 */ /* 0x0004640000000c00 */
        /* <DEDUP_REMOVED lines=18> */
.L_x_540:
[----:B------:R-:W-:Y:S05]  /*1c190*/  BSYNC B0 ;  /* 0x0000000000007941 */ /* 0x000fea0003800000 */
.L_x_539:
        /* <DEDUP_REMOVED lines=22> */
.L_x_542:
[----:B------:R-:W-:Y:S05]  /*1c300*/  BSYNC B0 ;  /* 0x0000000000007941 */ /* 0x000fea0003800000 */
.L_x_541:
        /* <DEDUP_REMOVED lines=21> */
.L_x_544:
[----:B------:R-:W-:Y:S05]  /*1c460*/  BSYNC B0 ;  /* 0x0000000000007941 */ /* 0x000fea0003800000 */
.L_x_543:
        /* <DEDUP_REMOVED lines=21> */
.L_x_546:
[----:B------:R-:W-:Y:S05]  /*1c5c0*/  BSYNC B0 ;  /* 0x0000000000007941 */ /* 0x000fea0003800000 */
.L_x_545:
        /* <DEDUP_REMOVED lines=21> */
.L_x_548:
[----:B------:R-:W-:Y:S05]  /*1c720*/  BSYNC B0 ;  /* 0x0000000000007941 */ /* 0x000fea0003800000 */
.L_x_547:
        /* <DEDUP_REMOVED lines=21> */
.L_x_550:
[----:B------:R-:W-:Y:S05]  /*1c880*/  BSYNC B0 ;  /* 0x0000000000007941 */ /* 0x000fea0003800000 */
.L_x_549:
        /* <DEDUP_REMOVED lines=21> */
.L_x_483:
        /* <DEDUP_REMOVED lines=27> */
[----:B------:R-:W-:Y:S01]  /*1cb90*/  ULDC.U8 UR11, c[0x0][0x3d8] ;  /* 0x0000f600000b7ab9 */ /* 0x000fe20000000000 */
        /* <DEDUP_REMOVED lines=59> */
.L_x_552:
[----:B------:R-:W-:Y:S05]  /*1cf50*/  BSYNC B0 ;  /* 0x0000000000007941 */ /* 0x000fea0003800000 */
.L_x_551:
        /* <DEDUP_REMOVED lines=21> */
.L_x_554:
[----:B------:R-:W-:Y:S05]  /*1d0b0*/  BSYNC B0 ;  /* 0x0000000000007941 */ /* 0x000fea0003800000 */
.L_x_553:
        /* <DEDUP_REMOVED lines=21> */
.L_x_556:
[----:B------:R-:W-:Y:S05]  /*1d210*/  BSYNC B0 ;  /* 0x0000000000007941 */ /* 0x000fea0003800000 */
.L_x_555:
        /* <DEDUP_REMOVED lines=21> */
.L_x_558:
[----:B------:R-:W-:Y:S05]  /*1d370*/  BSYNC B0 ;  /* 0x0000000000007941 */ /* 0x000fea0003800000 */
.L_x_557:
        /* <DEDUP_REMOVED lines=20> */
.L_x_560:
[----:B------:R-:W-:Y:S05]  /*1d4c0*/  BSYNC B0 ;  /* 0x0000000000007941 */ /* 0x000fea0003800000 */
.L_x_559:
        /* <DEDUP_REMOVED lines=20> */
.L_x_562:
[----:B------:R-:W-:Y:S05]  /*1d610*/  BSYNC B0 ;  /* 0x0000000000007941 */ /* 0x000fea0003800000 */
.L_x_561:
        /* <DEDUP_REMOVED lines=20> */
.L_x_564:
[----:B------:R-:W-:Y:S05]  /*1d760*/  BSYNC B0 ;  /* 0x0000000000007941 */ /* 0x000fea0003800000 */
.L_x_563:
        /* <DEDUP_REMOVED lines=20> */
.L_x_566:
[----:B------:R-:W-:Y:S05]  /*1d8b0*/  BSYNC B0 ;  /* 0x0000000000007941 */ /* 0x000fea0003800000 */
.L_x_565:
        /* <DEDUP_REMOVED lines=10> */
.L_x_568:
[----:B------:R-:W-:Y:S05]  /*1d960*/  BSYNC B0 ;  /* 0x0000000000007941 */ /* 0x000fea0003800000 */
.L_x_567:
        /* <DEDUP_REMOVED lines=15> */
.L_x_570:
[----:B------:R-:W-:Y:S05]  /*1da60*/  BSYNC B0 ;  /* 0x0000000000007941 */ /* 0x000fea0003800000 */
.L_x_569:
        /* <DEDUP_REMOVED lines=10> */
.L_x_572:
[----:B------:R-:W-:Y:S05]  /*1db10*/  BSYNC B0 ;  /* 0x0000000000007941 */ /* 0x000fea0003800000 */
.L_x_571:
        /* <DEDUP_REMOVED lines=10> */
.L_x_574:
[----:B------:R-:W-:Y:S05]  /*1dbc0*/  BSYNC B0 ;  /* 0x0000000000007941 */ /* 0x000fea0003800000 */
.L_x_573:
        /* <DEDUP_REMOVED lines=10> */
.L_x_576:
[----:B------:R-:W-:Y:S05]  /*1dc70*/  BSYNC B0 ;  /* 0x0000000000007941 */ /* 0x000fea0003800000 */
.L_x_575:
        /* <DEDUP_REMOVED lines=10> */
.L_x_578:
[----:B------:R-:W-:Y:S05]  /*1dd20*/  BSYNC B0 ;  /* 0x0000000000007941 */ /* 0x000fea0003800000 */
.L_x_577:
        /* <DEDUP_REMOVED lines=10> */
.L_x_580:
[----:B------:R-:W-:Y:S05]  /*1ddd0*/  BSYNC B0 ;  /* 0x0000000000007941 */ /* 0x000fea0003800000 */
.L_x_579:
        /* <DEDUP_REMOVED lines=10> */
.L_x_581:
        /* <DEDUP_REMOVED lines=16> */
.L_x_1744:


//--------------------- .text._ZN5flash16flash_fwd_kernelI23Flash_fwd_kernel_traitsILi128ELi64ELi64ELi4ELb0ELb0EN7cutlass10bfloat16_tE19Flash_kernel_traitsILi128ELi64ELi64ELi4ES3_EELb0ELb1ELb0ELb0ELb1ELb1ELb0ELb0EEEvNS_16Flash_fwd_paramsE --------------------------
	.section	.text._ZN5flash16flash_fwd_kernelI23Flash_fwd_kernel_traitsILi128ELi64ELi64ELi4ELb0ELb0EN7cutlass10bfloat16_tE19Flash_kernel_traitsILi128ELi64ELi64ELi4ES3_EELb0ELb1ELb0ELb0ELb1ELb1ELb0ELb0EEEvNS_16Flash_fwd_paramsE,"ax",@progbits
	.align	128
        .global         _ZN5flash16flash_fwd_kernelI23Flash_fwd_kernel_traitsILi128ELi64ELi64ELi4ELb0ELb0EN7cutlass10bfloat16_tE19Flash_kernel_traitsILi128ELi64ELi64ELi4ES3_EELb0ELb1ELb0ELb0ELb1ELb1ELb0ELb0EEEvNS_16Flash_fwd_paramsE
        .type           _ZN5flash16flash_fwd_kernelI23Flash_fwd_kernel_traitsILi128ELi64ELi64ELi4ELb0ELb0EN7cutlass10bfloat16_tE19Flash_kernel_traitsILi128ELi64ELi64ELi4ES3_EELb0ELb1ELb0ELb0ELb1ELb1ELb0ELb0EEEvNS_16Flash_fwd_paramsE,@function
        .size           _ZN5flash16flash_fwd_kernelI23Flash_fwd_kernel_traitsILi128ELi64ELi64ELi4ELb0ELb0EN7cutlass10bfloat16_tE19Flash_kernel_traitsILi128ELi64ELi64ELi4ES3_EELb0ELb1ELb0ELb0ELb1ELb1ELb0ELb0EEEvNS_16Flash_fwd_paramsE,(.L_x_1745 - _ZN5flash16flash_fwd_kernelI23Flash_fwd_kernel_traitsILi128ELi64ELi64ELi4ELb0ELb0EN7cutlass10bfloat16_tE19Flash_kernel_traitsILi128ELi64ELi64ELi4ES3_EELb0ELb1ELb0ELb0ELb1ELb1ELb0ELb0EEEvNS_16Flash_fwd_paramsE)
        .other          _ZN5flash16flash_fwd_kernelI23Flash_fwd_kernel_traitsILi128ELi64ELi64ELi4ELb0ELb0EN7cutlass10bfloat16_tE19Flash_kernel_traitsILi128ELi64ELi64ELi4ES3_EELb0ELb1ELb0ELb0ELb1ELb1ELb0ELb0EEEvNS_16Flash_fwd_paramsE,@"STO_CUDA_ENTRY STV_DEFAULT"
_ZN5flash16flash_fwd_kernelI23Flash_fwd_kernel_traitsILi128ELi64ELi64ELi4ELb0ELb0EN7cutlass10bfloat16_tE19Flash_kernel_traitsILi128ELi64ELi64ELi4ES3_EELb0ELb1ELb0ELb0ELb1ELb1ELb0ELb0EEEvNS_16Flash_fwd_paramsE:
.text._ZN5flash16flash_fwd_kernelI23Flash_fwd_kernel_traitsILi128ELi64ELi64ELi4ELb0ELb0EN7cutlass10bfloat16_tE19Flash_kernel_traitsILi128ELi64ELi64ELi4ES3_EELb0ELb1ELb0ELb0ELb1ELb1ELb0ELb0EEEvNS_16Flash_fwd_paramsE:
[----:B------:R-:W-:Y:S08]  /*0000*/  LDC R1, c[0x0][0x28] ;  /* 0x00000a00ff017b82 */ /* 0x000ff00000000800 */
[----:B------:R-:W1:Y:S01]  /*0010*/  LDC.64 R4, c[0x0][0x300] ;  /* 0x0000c000ff047b82 */ /* 0x000e620000000a00 */
[----:B------:R-:W2:Y:S01]  /*0020*/  S2R R13, SR_CTAID.Y ;  /* 0x00000000000d7919 */ /* 0x000ea20000002600 */
[----:B------:R-:W-:Y:S01]  /*0030*/  IMAD.MOV.U32 R9, RZ, RZ, RZ ;  /* 0x000000ffff097224 */ /* 0x000fe200078e00ff */
[----:B------:R-:W-:Y:S01]  /*0040*/  ULDC.64 UR16, c[0x0][0x208] ;  /* 0x0000820000107ab9 */ /* 0x000fe20000000a00 */
[----:B------:R-:W-:-:S04]  /*0050*/  ULDC UR20, c[0x0][0x2c4] ;  /* 0x0000b10000147ab9 */ /* 0x000fc80000000800 */
[----:B------:R-:W3:Y:S01]  /*0060*/  LDC.64 R2, c[0x0][0x308] ;  /* 0x0000c200ff027b82 */ /* 0x000ee20000000a00 */
[----:B-1----:R-:W-:-:S04]  /*0070*/  ISETP.NE.U32.AND P0, PT, R4, RZ, PT ;  /* 0x000000ff0400720c */ /* 0x002fc80003f05070 */
[----:B------:R-:W-:Y:S02]  /*0080*/  ISETP.NE.AND.EX P0, PT, R5, RZ, PT, P0 ;  /* 0x000000ff0500720c */ /* 0x000fe40003f05300 */
[----:B---3--:R-:W-:-:S04]  /*0090*/  ISETP.NE.U32.AND P2, PT, R2, RZ, PT ;  /* 0x000000ff0200720c */ /* 0x008fc80003f45070 */
[----:B------:R-:W-:-:S07]  /*00a0*/  ISETP.NE.AND.EX P2, PT, R3, RZ, PT, P2 ;  /* 0x000000ff0300720c */ /* 0x000fce0003f45320 */
[----:B------:R-:W2:Y:S08]  /*00b0*/  @P0 LDC.64 R4, c[0x0][0x300] ;  /* 0x0000c000ff040b82 */ /* 0x000eb00000000a00 */
[----:B------:R-:W1:Y:S01]  /*00c0*/  @P2 LDC.64 R2, c[0x0][0x308] ;  /* 0x0000c200ff022b82 */ /* 0x000e620000000a00 */
[C---:B--2---:R-:W-:Y:S01]  /*00d0*/  @P0 IMAD.WIDE R6, R13.reuse, 0x4, R4 ;  /* 0x000000040d060825 */ /* 0x044fe200078e0204 */
[----:B------:R-:W2:Y:S06]  /*00e0*/  S2R R174, SR_CTAID.X ;  /* 0x0000000000ae7919 */ /* 0x000eac0000002500 */
[----:B------:R-:W3:Y:S01]  /*00f0*/  @!P2 LDC.64 R4, c[0x0][0x318] ;  /* 0x0000c600ff04ab82 */ /* 0x000ee20000000a00 */
[----:B------:R-:W4:Y:S01]  /*0100*/  @P0 LDG.E R9, desc[UR16][R6.64] ;  /* 0x0000001006090981 */ /* 0x000f22000c1e1900 */
[----:B-1----:R-:W-:-:S06]  /*0110*/  @P2 IMAD.WIDE R10, R13, 0x4, R2 ;  /* 0x000000040d0a2825 */ /* 0x002fcc00078e0202 */
[----:B------:R-:W1:Y:S01]  /*0120*/  @!P2 LDC.64 R2, c[0x0][0x2c8] ;  /* 0x0000b200ff02ab82 */ /* 0x000e620000000a00 */
[----:B------:R-:W4:Y:S01]  /*0130*/  @P2 LDG.E R0, desc[UR16][R10.64] ;  /* 0x000000100a002981 */ /* 0x000f22000c1e1900 */
[----:B--2---:R-:W-:-:S05]  /*0140*/  IMAD.SHL.U32 R96, R174, 0x40, RZ ;  /* 0x00000040ae607824 */ /* 0x004fca00078e00ff */
[----:B------:R-:W-:Y:S02]  /*0150*/  ISETP.GE.AND P1, PT, R96, UR20, PT ;  /* 0x0000001460007c0c */ /* 0x000fe4000bf26270 */
[----:B---3--:R-:W-:-:S04]  /*0160*/  @!P2 ISETP.NE.U32.AND P0, PT, R4, RZ, PT ;  /* 0x000000ff0400a20c */ /* 0x008fc80003f05070 */
[----:B------:R-:W-:-:S04]  /*0170*/  @!P2 ISETP.NE.AND.EX P0, PT, R5, RZ, PT, P0 ;  /* 0x000000ff0500a20c */ /* 0x000fc80003f05300 */
[----:B-1----:R-:W-:Y:S01]  /*0180*/  @!P2 SEL R3, R3, RZ, P0 ;  /* 0x000000ff0303a207 */ /* 0x002fe20000000000 */
[----:B----4-:R-:W-:Y:S02]  /*0190*/  @P2 IMAD.IADD R35, R0, 0x1, -R9 ;  /* 0x0000000100232824 */ /* 0x010fe400078e0a09 */
        /* <DEDUP_REMOVED lines=21> */
[----:B------:R-:W-:Y:S01]  /*02f0*/  ULDC.64 UR14, c[0x0][0x248] ;  /* 0x00009200000e7ab9 */ /* 0x000fe20000000a00 */
[----:B------:R-:W-:Y:S01]  /*0300*/  ULDC.64 UR10, c[0x0][0x250] ;  /* 0x00009400000a7ab9 */ /* 0x000fe20000000a00 */
[CC--:B------:R-:W-:Y:S01]  /*0310*/  LEA.HI R8, R34.reuse, R3.reuse, RZ, 0x4 ;  /* 0x0000000322087211 */ /* 0x0c0fe200078f20ff */
[----:B------:R-:W-:Y:S01]  /*0320*/  ULDC.64 UR6, c[0x0][0x230] ;  /* 0x00008c0000067ab9 */ /* 0x000fe20000000a00 */
[----:B------:R-:W-:Y:S01]  /*0330*/  LEA.HI R17, R34, R3, RZ, 0x3 ;  /* 0x0000000322117211 */ /* 0x000fe200078f18ff */
[----:B------:R-:W2:Y:S01]  /*0340*/  S2UR UR8, SR_CgaCtaId ;  /* 0x00000000000879c3 */ /* 0x000ea20000008800 */
[----:B------:R-:W-:Y:S01]  /*0350*/  SHF.R.S32.HI R21, RZ, 0x4, R8 ;  /* 0x00000004ff157819 */ /* 0x000fe20000011408 */
[----:B------:R-:W-:Y:S01]  /*0360*/  ULDC.64 UR12, c[0x0][0x260] ;  /* 0x00009800000c7ab9 */ /* 0x000fe20000000a00 */
[----:B------:R-:W-:Y:S01]  /*0370*/  LOP3.LUT R2, R17, 0xfffffff8, RZ, 0xc0, !PT ;  /* 0xfffffff811027812 */ /* 0x000fe200078ec0ff */
[----:B------:R-:W-:Y:S01]  /*0380*/  USHF.L.U64.HI UR21, UR14, 0x6, UR15 ;  /* 0x000000060e157899 */ /* 0x000fe2000801020f */
[C---:B------:R-:W-:Y:S01]  /*0390*/  LEA.HI R6, R8.reuse, R21, RZ, 0x1 ;  /* 0x0000001508067211 */ /* 0x040fe200078f08ff */
[----:B------:R-:W-:Y:S01]  /*03a0*/  USHF.L.U32 UR18, UR14, 0x5, URZ ;  /* 0x000000050e127899 */ /* 0x000fe2000800063f */
[----:B------:R-:W-:Y:S01]  /*03b0*/  LOP3.LUT R8, R8, 0xfffffff0, RZ, 0xc0, !PT ;  /* 0xfffffff008087812 */ /* 0x000fe200078ec0ff */
[----:B------:R-:W-:Y:S01]  /*03c0*/  IMAD.IADD R5, R3, 0x1, -R2 ;  /* 0x0000000103057824 */ /* 0x000fe200078e0a02 */
[----:B------:R-:W-:-:S02]  /*03d0*/  LOP3.LUT R6, R6, 0xfffffffe, RZ, 0xc0, !PT ;  /* 0xfffffffe06067812 */ /* 0x000fc400078ec0ff */
[----:B------:R-:W-:Y:S01]  /*03e0*/  SHF.R.S32.HI R24, RZ, 0x3, R17 ;  /* 0x00000003ff187819 */ /* 0x000fe20000011411 */
[----:B------:R-:W-:Y:S01]  /*03f0*/  IMAD.SHL.U32 R172, R5, 0x8, RZ ;  /* 0x0000000805ac7824 */ /* 0x000fe200078e00ff */
[----:B------:R-:W-:Y:S01]  /*0400*/  SHF.R.S32.HI R10, RZ, 0x1f, R11 ;  /* 0x0000001fff0a7819 */ /* 0x000fe2000001140b */
[----:B------:R-:W-:Y:S01]  /*0410*/  IMAD.IADD R6, R21, 0x1, -R6 ;  /* 0x0000000115067824 */ /* 0x000fe200078e0a06 */
[--C-:B------:R-:W-:Y:S01]  /*0420*/  SHF.R.S32.HI R25, RZ, 0x1f, R24.reuse ;  /* 0x0000001fff197819 */ /* 0x100fe20000011418 */
[C---:B------:R-:W-:Y:S01]  /*0430*/  IMAD.SHL.U32 R15, R24.reuse, 0x40, RZ ;  /* 0x00000040180f7824 */ /* 0x040fe200078e00ff */
[----:B-1----:R-:W-:Y:S01]  /*0440*/  IABS R7, R0 ;  /* 0x0000000000077213 */ /* 0x002fe20000000000 */
[----:B------:R-:W-:Y:S01]  /*0450*/  IMAD.SHL.U32 R16, R5, 0x40, RZ ;  /* 0x0000004005107824 */ /* 0x000fe200078e00ff */
[----:B------:R-:W-:Y:S01]  /*0460*/  IADD3 R19, P0, R24, R9, RZ ;  /* 0x0000000918137210 */ /* 0x000fe20007f1e0ff */
[----:B------:R-:W-:Y:S01]  /*0470*/  IMAD.WIDE R174, R174, 0x40, R24 ;  /* 0x00000040aeae7825 */ /* 0x000fe200078e0218 */
[----:B------:R-:W1:Y:S01]  /*0480*/  I2F.RP R4, R7 ;  /* 0x0000000700047306 */ /* 0x000e620000209400 */
[----:B------:R-:W-:-:S02]  /*0490*/  LOP3.LUT R15, R15, 0x1c0, RZ, 0xc0, !PT ;  /* 0x000001c00f0f7812 */ /* 0x000fc400078ec0ff */
[----:B------:R-:W-:Y:S02]  /*04a0*/  LEA.HI.X.SX32 R2, R9, R25, 0x1, P0 ;  /* 0x0000001909027211 */ /* 0x000fe400000f0eff */
[--C-:B------:R-:W-:Y:S02]  /*04b0*/  LOP3.LUT R9, R15, 0x38, R172.reuse, 0xf8, !PT ;  /* 0x000000380f097812 */ /* 0x100fe400078ef8ac */
[----:B------:R-:W-:Y:S02]  /*04c0*/  SHF.R.U32.HI R164, RZ, 0x3, R15 ;  /* 0x00000003ffa47819 */ /* 0x000fe4000001160f */
[----:B------:R-:W-:Y:S02]  /*04d0*/  SHF.R.S32.HI R15, RZ, 0x1f, R13 ;  /* 0x0000001fff0f7819 */ /* 0x000fe4000001140d */
[----:B------:R-:W-:Y:S02]  /*04e0*/  LOP3.LUT R164, R9, R164, RZ, 0x3c, !PT ;  /* 0x000000a409a47212 */ /* 0x000fe400078e3cff */
[----:B------:R-:W-:Y:S01]  /*04f0*/  LEA.HI R9, R34, R3, RZ, 0x6 ;  /* 0x0000000322097211 */ /* 0x000fe200078f30ff */
[----:B------:R-:W-:Y:S01]  /*0500*/  IMAD R20, R15, UR4, RZ ;  /* 0x000000040f147c24 */ /* 0x000fe2000f8e02ff */
[----:B-1----:R-:W1:Y:S01]  /*0510*/  MUFU.RCP R22, R4 ;  /* 0x0000000400167308 */ /* 0x002e620000001000 */
[----:B------:R-:W-:-:S02]  /*0520*/  SHF.R.S32.HI R173, RZ, 0x1f, R172 ;  /* 0x0000001fffad7819 */ /* 0x000fc400000114ac */
[----:B------:R-:W-:Y:S01]  /*0530*/  IMAD.SHL.U32 R9, R9, 0x8, RZ ;  /* 0x0000000809097824 */ /* 0x000fe200078e00ff */
[----:B------:R-:W-:Y:S01]  /*0540*/  ISETP.NE.AND P2, PT, R0, RZ, PT ;  /* 0x000000ff0000720c */ /* 0x000fe20003f45270 */
[C---:B------:R-:W-:Y:S01]  /*0550*/  IMAD R20, R13.reuse, UR5, R20 ;  /* 0x000000050d147c24 */ /* 0x040fe2000f8e0214 */
[----:B------:R-:W-:Y:S01]  /*0560*/  LOP3.LUT R16, R16, 0x1c0, RZ, 0xc0, !PT ;  /* 0x000001c010107812 */ /* 0x000fe200078ec0ff */
[----:B------:R-:W-:Y:S01]  /*0570*/  IMAD.WIDE.U32 R26, R13, UR4, R172 ;  /* 0x000000040d1a7c25 */ /* 0x000fe2000f8e00ac */
[----:B------:R-:W-:Y:S01]  /*0580*/  LOP3.LUT R164, R164, 0x7ffffe00, R9, 0xf8, !PT ;  /* 0x7ffffe00a4a47812 */ /* 0x000fe200078ef809 */
[----:B------:R-:W-:Y:S01]  /*0590*/  ULDC.64 UR4, c[0x0][0x258] ;  /* 0x0000960000047ab9 */ /* 0x000fe20000000a00 */
[----:B------:R-:W-:Y:S01]  /*05a0*/  LOP3.LUT R17, R16, 0x8, R17, 0xf8, !PT ;  /* 0x0000000810117812 */ /* 0x000fe200078ef811 */
[----:B------:R-:W-:Y:S01]  /*05b0*/  IMAD.WIDE.U32 R24, R19, UR14, R172 ;  /* 0x0000000e13187c25 */ /* 0x000fe2000f8e00ac */
[----:B------:R-:W-:Y:S02]  /*05c0*/  SHF.R.U32.HI R16, RZ, 0x3, R16 ;  /* 0x00000003ff107819 */ /* 0x000fe40000011610 */
[----:B------:R-:W-:Y:S01]  /*05d0*/  LEA.HI R34, R34, R3, RZ, 0x5 ;  /* 0x0000000322227211 */ /* 0x000fe200078f28ff */
[----:B------:R-:W-:-:S02]  /*05e0*/  IMAD R10, R10, UR4, RZ ;  /* 0x000000040a0a7c24 */ /* 0x000fc4000f8e02ff */
[----:B-1----:R-:W-:Y:S01]  /*05f0*/  VIADD R22, R22, 0xffffffe ;  /* 0x0ffffffe16167836 */ /* 0x002fe20000000000 */
[----:B------:R-:W-:Y:S01]  /*0600*/  SHF.R.S32.HI R33, RZ, 0x5, R34 ;  /* 0x00000005ff217819 */ /* 0x000fe20000011422 */
[----:B------:R-:W-:Y:S02]  /*0610*/  IMAD R10, R11, UR5, R10 ;  /* 0x000000050b0a7c24 */ /* 0x000fe4000f8e020a */
[----:B------:R-:W1:Y:S02]  /*0620*/  F2I.FTZ.U32.TRUNC.NTZ R23, R22 ;  /* 0x0000001600177305 */ /* 0x000e64000021f000 */
[----:B-1----:R-:W-:Y:S02]  /*0630*/  IMAD.MOV R4, RZ, RZ, -R23 ;  /* 0x000000ffff047224 */ /* 0x002fe400078e0a17 */
[----:B------:R-:W-:Y:S02]  /*0640*/  IMAD.MOV.U32 R22, RZ, RZ, RZ ;  /* 0x000000ffff167224 */ /* 0x000fe400078e00ff */
[----:B------:R-:W-:-:S04]  /*0650*/  IMAD R21, R4, R7, RZ ;  /* 0x0000000704157224 */ /* 0x000fc800078e02ff */
[----:B------:R-:W-:-:S04]  /*0660*/  IMAD.HI.U32 R21, R23, R21, R22 ;  /* 0x0000001517157227 */ /* 0x000fc800078e0016 */
[----:B------:R-:W-:Y:S01]  /*0670*/  IMAD.IADD R23, R3, 0x1, -R8 ;  /* 0x0000000103177824 */ /* 0x000fe200078e0a08 */
[----:B------:R-:W-:Y:S01]  /*0680*/  IABS R8, R11 ;  /* 0x0000000b00087213 */ /* 0x000fe20000000000 */
[C---:B------:R-:W-:Y:S02]  /*0690*/  IMAD R22, R2.reuse, UR14, RZ ;  /* 0x0000000e02167c24 */ /* 0x040fe4000f8e02ff */
[----:B------:R-:W-:Y:S01]  /*06a0*/  IMAD R2, R2, UR10, RZ ;  /* 0x0000000a02027c24 */ /* 0x000fe2000f8e02ff */
[----:B------:R-:W-:Y:S01]  /*06b0*/  SHF.R.S32.HI R4, RZ, 0x1f, R23 ;  /* 0x0000001fff047819 */ /* 0x000fe20000011417 */
[----:B------:R-:W-:-:S03]  /*06c0*/  IMAD.HI.U32 R14, R21, R8, RZ ;  /* 0x00000008150e7227 */ /* 0x000fc600078e00ff */
[----:B------:R-:W-:Y:S01]  /*06d0*/  LEA.HI R4, R4, R23, RZ, 0x3 ;  /* 0x0000001704047211 */ /* 0x000fe200078f18ff */
[----:B------:R-:W-:Y:S02]  /*06e0*/  IMAD.MOV R12, RZ, RZ, -R14 ;  /* 0x000000ffff0c7224 */ /* 0x000fe400078e0a0e */
[----:B------:R-:W-:Y:S01]  /*06f0*/  IMAD R9, R19, UR11, R2 ;  /* 0x0000000b13097c24 */ /* 0x000fe2000f8e0202 */
[----:B------:R-:W-:Y:S01]  /*0700*/  LOP3.LUT R2, R4, 0xfffffff8, RZ, 0xc0, !PT ;  /* 0xfffffff804027812 */ /* 0x000fe200078ec0ff */
[----:B------:R-:W-:Y:S02]  /*0710*/  IMAD R12, R7, R12, R8 ;  /* 0x0000000c070c7224 */ /* 0x000fe400078e0208 */
[----:B------:R-:W-:Y:S02]  /*0720*/  IMAD.IADD R21, R27, 0x1, R20 ;  /* 0x000000011b157824 */ /* 0x000fe400078e0214 */
[----:B------:R-:W-:Y:S01]  /*0730*/  IMAD R22, R19, UR15, R22 ;  /* 0x0000000f13167c24 */ /* 0x000fe2000f8e0216 */
[----:B------:R-:W-:Y:S01]  /*0740*/  ISETP.GT.U32.AND P0, PT, R7, R12, PT ;  /* 0x0000000c0700720c */ /* 0x000fe20003f04070 */
[----:B------:R-:W-:-:S02]  /*0750*/  IMAD.MOV.U32 R20, RZ, RZ, R26 ;  /* 0x000000ffff147224 */ /* 0x000fc400078e001a */
[----:B------:R-:W-:Y:S02]  /*0760*/  IMAD.IADD R2, R23, 0x1, -R2 ;  /* 0x0000000117027824 */ /* 0x000fe400078e0a02 */
[----:B------:R-:W-:Y:S02]  /*0770*/  IMAD.IADD R23, R25, 0x1, R22 ;  /* 0x0000000119177824 */ /* 0x000fe400078e0216 */
[C---:B------:R-:W-:Y:S01]  /*0780*/  IMAD.WIDE.U32 R20, R11.reuse, UR4, R20 ;  /* 0x000000040b147c25 */ /* 0x040fe2000f8e0014 */
[----:B------:R-:W-:Y:S01]  /*0790*/  LOP3.LUT R11, R11, R0, RZ, 0x3c, !PT ;  /* 0x000000000b0b7212 */ /* 0x000fe200078e3cff */
[----:B------:R-:W-:Y:S02]  /*07a0*/  ULDC.64 UR4, c[0x0][0x238] ;  /* 0x00008e0000047ab9 */ /* 0x000fe40000000a00 */
[----:B------:R-:W-:Y:S01]  /*07b0*/  IMAD.MOV.U32 R22, RZ, RZ, R24 ;  /* 0x000000ffff167224 */ /* 0x000fe200078e0018 */
[----:B------:R-:W-:Y:S01]  /*07c0*/  ISETP.GE.AND P1, PT, R11, RZ, PT ;  /* 0x000000ff0b00720c */ /* 0x000fe20003f26270 */
[----:B------:R-:W-:-:S02]  /*07d0*/  @!P0 IMAD.IADD R12, R12, 0x1, -R7 ;  /* 0x000000010c0c8824 */ /* 0x000fc400078e0a07 */
[----:B------:R-:W-:-:S03]  /*07e0*/  IMAD.WIDE.U32 R18, R19, UR10, R172 ;  /* 0x0000000a13127c25 */ /* 0x000fc6000f8e00ac */
[----:B------:R-:W-:Y:S01]  /*07f0*/  ISETP.GE.U32.AND P3, PT, R12, R7, PT ;  /* 0x000000070c00720c */ /* 0x000fe20003f66070 */
[----:B------:R-:W-:Y:S02]  /*0800*/  IMAD R8, R15, UR6, RZ ;  /* 0x000000060f087c24 */ /* 0x000fe4000f8e02ff */
[----:B------:R-:W-:-:S04]  /*0810*/  IMAD.WIDE.U32 R24, R13, UR6, R22 ;  /* 0x000000060d187c25 */ /* 0x000fc8000f8e0016 */
[----:B------:R-:W-:Y:S01]  /*0820*/  IMAD.IADD R19, R19, 0x1, R9 ;  /* 0x0000000113137824 */ /* 0x000fe200078e0209 */
[----:B------:R-:W-:Y:S01]  /*0830*/  LOP3.LUT R9, R17, R16, RZ, 0x3c, !PT ;  /* 0x0000001011097212 */ /* 0x000fe200078e3cff */
[----:B------:R-:W-:Y:S02]  /*0840*/  IMAD R22, R15, UR4, RZ ;  /* 0x000000040f167c24 */ /* 0x000fe4000f8e02ff */
[C---:B------:R-:W-:Y:S01]  /*0850*/  IMAD R8, R13.reuse, UR7, R8 ;  /* 0x000000070d087c24 */ /* 0x040fe2000f8e0208 */
[----:B------:R-:W-:Y:S01]  /*0860*/  ULDC.64 UR6, c[0x0][0x240] ;  /* 0x0000900000067ab9 */ /* 0x000fe20000000a00 */
[C---:B------:R-:W-:Y:S01]  /*0870*/  IMAD R22, R13.reuse, UR5, R22 ;  /* 0x000000050d167c24 */ /* 0x040fe2000f8e0216 */
[----:B------:R-:W-:Y:S01]  /*0880*/  USHF.L.U32 UR22, UR6, 0x5, URZ ;  /* 0x0000000506167899 */ /* 0x000fe2000800063f */
[----:B------:R-:W-:Y:S01]  /*0890*/  IMAD.WIDE.U32 R166, R13, UR4, R18 ;  /* 0x000000040da67c25 */ /* 0x000fe2000f8e0012 */
[----:B------:R-:W-:Y:S01]  /*08a0*/  USHF.L.U64.HI UR4, UR6, 0x5, UR7 ;  /* 0x0000000506047899 */ /* 0x000fe20008010207 */
[----:B------:R-:W-:-:S02]  /*08b0*/  UMOV UR5, 0x400 ;  /* 0x0000040000057882 */ /* 0x000fc40000000000 */
[----:B------:R-:W-:Y:S01]  /*08c0*/  @!P0 VIADD R14, R14, 0x1 ;  /* 0x000000010e0e8836 */ /* 0x000fe20000000000 */
[----:B--2---:R-:W-:Y:S01]  /*08d0*/  ULEA UR5, UR8, UR5, 0x18 ;  /* 0x0000000508057291 */ /* 0x004fe2000f8ec03f */
[----:B------:R-:W-:Y:S02]  /*08e0*/  IMAD.IADD R21, R21, 0x1, R10 ;  /* 0x0000000115157824 */ /* 0x000fe400078e020a */
[----:B------:R-:W-:Y:S01]  /*08f0*/  IMAD R13, R175, UR6, RZ ;  /* 0x00000006af0d7c24 */ /* 0x000fe2000f8e02ff */
[----:B------:R-:W-:Y:S01]  /*0900*/  ULDC.64 UR8, c[0x0][0x268] ;  /* 0x00009a0000087ab9 */ /* 0x000fe20000000a00 */
[----:B------:R-:W-:Y:S01]  /*0910*/  @P3 VIADD R14, R14, 0x1 ;  /* 0x000000010e0e3836 */ /* 0x000fe20000000000 */
[----:B------:R-:W-:Y:S01]  /*0920*/  LEA R164, R164, UR5, 0x1 ;  /* 0x00000005a4a47c11 */ /* 0x000fe2000f8e08ff */
[C---:B------:R-:W-:Y:S02]  /*0930*/  IMAD R13, R174.reuse, UR7, R13 ;  /* 0x00000007ae0d7c24 */ /* 0x040fe4000f8e020d */
[----:B------:R-:W-:Y:S01]  /*0940*/  IMAD.WIDE.U32 R20, R174, UR6, R20 ;  /* 0x00000006ae147c25 */ /* 0x000fe2000f8e0014 */
[----:B------:R-:W-:-:S03]  /*0950*/  ULDC.64 UR6, c[0x0][0x210] ;  /* 0x0000840000067ab9 */ /* 0x000fc60000000a00 */
[----:B------:R-:W-:Y:S01]  /*0960*/  @!P1 IMAD.MOV R14, RZ, RZ, -R14 ;  /* 0x000000ffff0e9224 */ /* 0x000fe200078e0a0e */
[----:B------:R-:W-:Y:S01]  /*0970*/  @!P2 LOP3.LUT R14, RZ, R0, RZ, 0x33, !PT ;  /* 0x00000000ff0ea212 */ /* 0x000fe200078e33ff */
[----:B------:R-:W-:Y:S01]  /*0980*/  IMAD.IADD R13, R21, 0x1, R13 ;  /* 0x00000001150d7824 */ /* 0x000fe200078e020d */
[----:B------:R-:W-:Y:S01]  /*0990*/  LEA R18, P0, R20, UR6, 0x1 ;  /* 0x0000000614127c11 */ /* 0x000fe2000f8008ff */
[----:B------:R-:W-:Y:S01]  /*09a0*/  IMAD.IADD R25, R25, 0x1, R8 ;  /* 0x0000000119197824 */ /* 0x000fe200078e0208 */
[----:B------:R-:W-:Y:S01]  /*09b0*/  SHF.R.S32.HI R11, RZ, 0x1f, R14 ;  /* 0x0000001fff0b7819 */ /* 0x000fe2000001140e */
[----:B------:R-:W-:Y:S01]  /*09c0*/  VIADD R7, R32, 0xffffffff ;  /* 0xffffffff20077836 */ /* 0x000fe20000000000 */
[----:B------:R-:W-:Y:S01]  /*09d0*/  LEA.HI.X R19, R20, UR7, R13, 0x1, P0 ;  /* 0x0000000714137c11 */ /* 0x000fe200080f0c0d */
[----:B------:R-:W-:Y:S01]  /*09e0*/  IMAD.WIDE.U32 R168, R14, UR12, R24 ;  /* 0x0000000c0ea87c25 */ /* 0x000fe2000f8e0018 */
[----:B------:R-:W-:Y:S01]  /*09f0*/  IADD3 R12, P0, R18, UR22, RZ ;  /* 0x00000016120c7c10 */ /* 0x000fe2000ff1e0ff */
[----:B------:R-:W-:Y:S01]  /*0a00*/  ULDC.64 UR6, c[0x0][0x218] ;  /* 0x0000860000067ab9 */ /* 0x000fe20000000a00 */
[----:B------:R-:W-:Y:S01]  /*0a10*/  SHF.R.S32.HI R0, RZ, 0x1f, R7 ;  /* 0x0000001fff007819 */ /* 0x000fe20000011407 */
[----:B------:R-:W-:Y:S01]  /*0a20*/  IMAD R171, R11, UR12, RZ ;  /* 0x0000000c0bab7c24 */ /* 0x000fe2000f8e02ff */
[----:B------:R-:W-:Y:S01]  /*0a30*/  IADD3.X R13, R19, UR4, RZ, P0, !PT ;  /* 0x00000004130d7c10 */ /* 0x000fe200087fe4ff */
[----:B------:R-:W-:Y:S01]  /*0a40*/  @!PT LDS RZ, [RZ] ;  /* 0x00000000fffff984 */ /* 0x000fe20000000800 */
[----:B------:R-:W-:Y:S01]  /*0a50*/  @!PT LDS RZ, [RZ] ;  /* 0x00000000fffff984 */ /* 0x000fe20000000800 */
[----:B------:R-:W-:Y:S01]  /*0a60*/  @!PT LDS RZ, [RZ] ;  /* 0x00000000fffff984 */ /* 0x000fe20000000800 */
[----:B------:R-:W-:Y:S01]  /*0a70*/  LDGSTS.E.BYPASS.LTC128B.128 [R164], desc[UR16][R18.64] ;  /* 0x0000000012a47fae */ /* 0x000fe2000b901d50 */
[----:B------:R-:W-:Y:S01]  /*0a80*/  IADD3 R16, P0, R12, UR22, RZ ;  /* 0x000000160c107c10 */ /* 0x000fe2000ff1e0ff */
[----:B------:R-:W-:Y:S01]  /*0a90*/  IMAD R171, R14, UR13, R171 ;  /* 0x0000000d0eab7c24 */ /* 0x000fe2000f8e02ab */
[----:B------:R-:W-:Y:S01]  /*0aa0*/  USHF.L.U32 UR12, UR14, 0x6, URZ ;  /* 0x000000060e0c7899 */ /* 0x000fe2000800063f */
[----:B------:R1:W-:Y:S01]  /*0ab0*/  LDGSTS.E.BYPASS.LTC128B.128 [R164+0x2000], desc[UR16][R18.64+0x80] ;  /* 0x0200008012a47fae */ /* 0x0003e2000b901d50 */
[----:B------:R-:W-:Y:S01]  /*0ac0*/  IADD3.X R17, R13, UR4, RZ, P0, !PT ;  /* 0x000000040d117c10 */ /* 0x000fe200087fe4ff */
[----:B------:R-:W-:Y:S01]  /*0ad0*/  IMAD.IADD R171, R169, 0x1, R171 ;  /* 0x00000001a9ab7824 */ /* 0x000fe200078e02ab */
[----:B------:R-:W-:Y:S01]  /*0ae0*/  USHF.L.U64.HI UR14, UR14, 0x5, UR15 ;  /* 0x000000050e0e7899 */ /* 0x000fe2000801020f */
[----:B------:R-:W-:Y:S01]  /*0af0*/  LDGSTS.E.BYPASS.LTC128B.128 [R164+0x800], desc[UR16][R12.64] ;  /* 0x008000000ca47fae */ /* 0x000fe2000b901d50 */
[----:B------:R-:W-:Y:S01]  /*0b00*/  IMAD.MOV.U32 R170, RZ, RZ, R168 ;  /* 0x000000ffffaa7224 */ /* 0x000fe200078e00a8 */
[----:B------:R-:W-:Y:S01]  /*0b10*/  USHF.L.U32 UR15, UR10, 0x5, URZ ;  /* 0x000000050a0f7899 */ /* 0x000fe2000800063f */
[----:B------:R-:W-:Y:S01]  /*0b20*/  IMAD.IADD R167, R167, 0x1, R22 ;  /* 0x00000001a7a77824 */ /* 0x000fe200078e0216 */
[----:B------:R2:W-:Y:S01]  /*0b30*/  LDGSTS.E.BYPASS.LTC128B.128 [R164+0x2800], desc[UR16][R12.64+0x80] ;  /* 0x028000800ca47fae */ /* 0x0005e2000b901d50 */
[----:B------:R-:W-:-:S03]  /*0b40*/  IMAD.WIDE.U32 R20, R7, UR12, R170 ;  /* 0x0000000c07147c25 */ /* 0x000fc6000f8e00aa */
[----:B------:R-:W-:Y:S01]  /*0b50*/  LDGSTS.E.BYPASS.LTC128B.128 [R164+0x1000], desc[UR16][R16.64] ;  /* 0x0100000010a47fae */ /* 0x000fe2000b901d50 */
[----:B------:R-:W-:Y:S02]  /*0b60*/  IMAD R11, R11, UR8, RZ ;  /* 0x000000080b0b7c24 */ /* 0x000fe4000f8e02ff */
[C---:B------:R-:W-:Y:S01]  /*0b70*/  IMAD.WIDE.U32 R166, R14.reuse, UR8, R166 ;  /* 0x000000080ea67c25 */ /* 0x040fe2000f8e00a6 */
[----:B------:R3:W-:Y:S03]  /*0b80*/  LDGSTS.E.BYPASS.LTC128B.128 [R164+0x3000], desc[UR16][R16.64+0x80] ;  /* 0x0300008010a47fae */ /* 0x0007e6000b901d50 */
[----:B------:R-:W-:Y:S01]  /*0b90*/  IMAD R11, R14, UR9, R11 ;  /* 0x000000090e0b7c24 */ /* 0x000fe2000f8e020b */
[----:B------:R-:W-:Y:S01]  /*0ba0*/  ULDC.64 UR8, c[0x0][0x220] ;  /* 0x0000880000087ab9 */ /* 0x000fe20000000a00 */
[----:B------:R-:W-:Y:S02]  /*0bb0*/  IMAD.SHL.U32 R10, R2, 0x40, RZ ;  /* 0x00000040020a7824 */ /* 0x000fe400078e00ff */
[----:B------:R-:W-:Y:S01]  /*0bc0*/  IMAD.IADD R163, R167, 0x1, R11 ;  /* 0x00000001a7a37824 */ /* 0x000fe200078e020b */
[----:B-1----:R-:W-:Y:S01]  /*0bd0*/  IADD3 R18, P1, R16, UR22, RZ ;  /* 0x0000001610127c10 */ /* 0x002fe2000ff3e0ff */
[----:B------:R-:W-:-:S03]  /*0be0*/  USHF.L.U64.HI UR22, UR10, 0x5, UR11 ;  /* 0x000000050a167899 */ /* 0x000fc6000801020b */
[----:B------:R-:W-:Y:S01]  /*0bf0*/  IADD3.X R19, R17, UR4, RZ, P1, !PT ;  /* 0x0000000411137c10 */ /* 0x000fe20008ffe4ff */
[----:B------:R-:W-:Y:S01]  /*0c00*/  UIADD3 UR4, UR5, 0x4000, URZ ;  /* 0x0000400005047890 */ /* 0x000fe2000fffe03f */
[----:B--2---:R-:W-:-:S03]  /*0c10*/  IMAD R13, R7, UR21, RZ ;  /* 0x00000015070d7c24 */ /* 0x004fc6000f8e02ff */
[----:B------:R-:W-:Y:S01]  /*0c20*/  LDGSTS.E.BYPASS.LTC128B.128 [R164+0x1800], desc[UR16][R18.64] ;  /* 0x0180000012a47fae */ /* 0x000fe2000b901d50 */
[----:B------:R-:W-:-:S03]  /*0c30*/  IMAD R8, R0, UR12, R13 ;  /* 0x0000000c00087c24 */ /* 0x000fc6000f8e020d */
[----:B------:R-:W-:Y:S01]  /*0c40*/  LDGSTS.E.BYPASS.LTC128B.128 [R164+0x3800], desc[UR16][R18.64+0x80] ;  /* 0x0380008012a47fae */ /* 0x000fe2000b901d50 */
[----:B------:R-:W-:Y:S02]  /*0c50*/  IMAD R0, R0, UR10, RZ ;  /* 0x0000000a00007c24 */ /* 0x000fe4000f8e02ff */
[----:B------:R-:W-:Y:S01]  /*0c60*/  IMAD.IADD R8, R21, 0x1, R8 ;  /* 0x0000000115087824 */ /* 0x000fe200078e0208 */
[----:B---3--:R-:W-:Y:S01]  /*0c70*/  LEA R16, P0, R20, UR6, 0x1 ;  /* 0x0000000614107c11 */ /* 0x008fe2000f8008ff */
[----:B------:R-:W-:-:S03]  /*0c80*/  IMAD.WIDE.U32 R12, R7, UR10, RZ ;  /* 0x0000000a070c7c25 */ /* 0x000fc6000f8e00ff */
[----:B------:R-:W-:Y:S01]  /*0c90*/  LEA.HI.X R17, R20, UR7, R8, 0x1, P0 ;  /* 0x0000000714117c11 */ /* 0x000fe200080f0c08 */
[----:B------:R-:W-:Y:S01]  /*0ca0*/  IMAD R0, R7, UR11, R0 ;  /* 0x0000000b07007c24 */ /* 0x000fe2000f8e0200 */
[----:B------:R-:W-:Y:S02]  /*0cb0*/  IADD3 R14, P1, R16, UR18, RZ ;  /* 0x00000012100e7c10 */ /* 0x000fe4000ff3e0ff */
[----:B------:R-:W-:Y:S01]  /*0cc0*/  LEA R8, P0, R12, R166, 0x6 ;  /* 0x000000a60c087211 */ /* 0x000fe200078030ff */
[----:B------:R-:W-:Y:S01]  /*0cd0*/  IMAD.IADD R0, R13, 0x1, R0 ;  /* 0x000000010d007824 */ /* 0x000fe200078e0200 */
[----:B------:R-:W-:Y:S01]  /*0ce0*/  IADD3.X R15, R17, UR14, RZ, P1, !PT ;  /* 0x0000000e110f7c10 */ /* 0x000fe20008ffe4ff */
[----:B------:R-:W-:Y:S01]  /*0cf0*/  LDGSTS.E.BYPASS.LTC128B.128 [R164+0x4000], desc[UR16][R16.64] ;  /* 0x0400000010a47fae */ /* 0x000fe2000b901d50 */
[----:B------:R-:W-:Y:S02]  /*0d00*/  IADD3 R20, P1, R14, UR18, RZ ;  /* 0x000000120e147c10 */ /* 0x000fe4000ff3e0ff */
[----:B------:R-:W-:Y:S01]  /*0d10*/  LEA.HI.X R13, R12, R163, R0, 0x6, P0 ;  /* 0x000000a30c0d7211 */ /* 0x000fe200000f3400 */
[----:B------:R1:W-:Y:S01]  /*0d20*/  LDGSTS.E.BYPASS.LTC128B.128 [R164+0x6000], desc[UR16][R16.64+0x80] ;  /* 0x0600008010a47fae */ /* 0x0003e2000b901d50 */
[----:B------:R-:W-:Y:S01]  /*0d30*/  IADD3.X R21, R15, UR14, RZ, P1, !PT ;  /* 0x0000000e0f157c10 */ /* 0x000fe20008ffe4ff */
[----:B------:R-:W-:Y:S01]  /*0d40*/  IMAD R0, R6, 0x200, R9 ;  /* 0x0000020006007824 */ /* 0x000fe200078e0209 */
[----:B------:R-:W-:Y:S01]  /*0d50*/  IADD3 R22, P0, R20, UR18, RZ ;  /* 0x0000001214167c10 */ /* 0x000fe2000ff1e0ff */
[----:B------:R-:W-:Y:S01]  /*0d60*/  LDGSTS.E.BYPASS.LTC128B.128 [R164+0x4800], desc[UR16][R14.64] ;  /* 0x048000000ea47fae */ /* 0x000fe2000b901d50 */
[----:B------:R-:W-:Y:S01]  /*0d70*/  IMAD.SHL.U32 R6, R6, 0x8, RZ ;  /* 0x0000000806067824 */ /* 0x000fe200078e00ff */
[----:B------:R-:W-:-:S02]  /*0d80*/  LOP3.LUT R9, R10, 0x1c0, RZ, 0xc0, !PT ;  /* 0x000001c00a097812 */ /* 0x000fc400078ec0ff */
[----:B------:R-:W-:Y:S01]  /*0d90*/  IADD3.X R23, R21, UR14, RZ, P0, !PT ;  /* 0x0000000e15177c10 */ /* 0x000fe200087fe4ff */
[----:B------:R2:W-:Y:S01]  /*0da0*/  LDGSTS.E.BYPASS.LTC128B.128 [R164+0x6800], desc[UR16][R14.64+0x80] ;  /* 0x068000800ea47fae */ /* 0x0005e2000b901d50 */
[C---:B------:R-:W-:Y:S02]  /*0db0*/  LEA R12, P0, R8.reuse, UR8, 0x1 ;  /* 0x00000008080c7c11 */ /* 0x040fe4000f8008ff */
[----:B------:R-:W-:Y:S01]  /*0dc0*/  LOP3.LUT R6, R9, 0x8, R6, 0xf8, !PT ;  /* 0x0000000809067812 */ /* 0x000fe200078ef806 */
[----:B------:R-:W-:Y:S01]  /*0dd0*/  LDGSTS.E.BYPASS.LTC128B.128 [R164+0x5000], desc[UR16][R20.64] ;  /* 0x0500000014a47fae */ /* 0x000fe2000b901d50 */
[----:B------:R-:W-:Y:S01]  /*0de0*/  LEA.HI.X R13, R8, UR9, R13, 0x1, P0 ;  /* 0x00000009080d7c11 */ /* 0x000fe200080f0c0d */
[----:B------:R-:W-:Y:S01]  /*0df0*/  IMAD.SHL.U32 R8, R4, 0x40, RZ ;  /* 0x0000004004087824 */ /* 0x000fe200078e00ff */
[----:B------:R-:W-:Y:S01]  /*0e00*/  SHF.R.U32.HI R9, RZ, 0x3, R9 ;  /* 0x00000003ff097819 */ /* 0x000fe20000011609 */
[----:B------:R-:W-:Y:S01]  /*0e10*/  LDGSTS.E.BYPASS.LTC128B.128 [R164+0x7000], desc[UR16][R20.64+0x80] ;  /* 0x0700008014a47fae */ /* 0x000fe2000b901d50 */
[----:B------:R-:W-:-:S02]  /*0e20*/  IADD3 R10, P0, R12, UR15, RZ ;  /* 0x0000000f0c0a7c10 */ /* 0x000fc4000ff1e0ff */
[----:B------:R-:W-:Y:S01]  /*0e30*/  LOP3.LUT R4, R6, R9, RZ, 0x3c, !PT ;  /* 0x0000000906047212 */ /* 0x000fe200078e3cff */
[----:B------:R-:W-:Y:S01]  /*0e40*/  LDGSTS.E.BYPASS.LTC128B.128 [R164+0x5800], desc[UR16][R22.64] ;  /* 0x0580000016a47fae */ /* 0x000fe2000b901d50 */
[----:B------:R-:W-:Y:S01]  /*0e50*/  LOP3.LUT R6, R8, 0xfffffe00, RZ, 0xc0, !PT ;  /* 0xfffffe0008067812 */ /* 0x000fe200078ec0ff */
[----:B------:R-:W-:Y:S01]  /*0e60*/  IMAD.MOV.U32 R8, RZ, RZ, 0x20 ;  /* 0x00000020ff087424 */ /* 0x000fe200078e00ff */
[----:B------:R-:W-:Y:S01]  /*0e70*/  IADD3.X R11, R13, UR22, RZ, P0, !PT ;  /* 0x000000160d0b7c10 */ /* 0x000fe200087fe4ff */
[----:B------:R-:W-:Y:S01]  /*0e80*/  LDGSTS.E.BYPASS.LTC128B.128 [R164+0x7800], desc[UR16][R22.64+0x80] ;  /* 0x0780008016a47fae */ /* 0x000fe2000b901d50 */
[----:B------:R-:W-:Y:S01]  /*0e90*/  LEA R97, R0, UR5, 0x1 ;  /* 0x0000000500617c11 */ /* 0x000fe2000f8e08ff */
[----:B------:R-:W-:Y:S01]  /*0ea0*/  IMAD R9, R33, 0x400, R6 ;  /* 0x0000040021097824 */ /* 0x000fe200078e0206 */
[----:B-1----:R-:W-:Y:S01]  /*0eb0*/  IADD3 R16, P1, R10, UR15, RZ ;  /* 0x0000000f0a107c10 */ /* 0x002fe2000ff3e0ff */
[----:B------:R-:W0:Y:S01]  /*0ec0*/  LDGDEPBAR ;  /* 0x00000000000079af */ /* 0x000e220000000000 */
[----:B------:R-:W-:Y:S01]  /*0ed0*/  LEA R161, R0, UR4, 0x1 ;  /* 0x0000000400a17c11 */ /* 0x000fe2000f8e08ff */
[----:B------:R-:W-:Y:S01]  /*0ee0*/  IMAD.IADD R162, R9, 0x1, R4 ;  /* 0x0000000109a27824 */ /* 0x000fe200078e0204 */
[----:B------:R-:W-:-:S02]  /*0ef0*/  IADD3.X R17, R11, UR22, RZ, P1, !PT ;  /* 0x000000160b117c10 */ /* 0x000fc40008ffe4ff */
[----:B------:R-:W-:Y:S01]  /*0f00*/  LOP3.LUT P1, RZ, R2, 0x2, RZ, 0xc0, !PT ;  /* 0x0000000202ff7812 */ /* 0x000fe2000782c0ff */
[----:B------:R-:W-:Y:S01]  /*0f10*/  VIADD R159, R161, 0x20 ;  /* 0x00000020a19f7836 */ /* 0x000fe20000000000 */
[----:B--2---:R-:W-:Y:S02]  /*0f20*/  IADD3 R14, P0, R16, UR15, RZ ;  /* 0x0000000f100e7c10 */ /* 0x004fe4000ff1e0ff */
[----:B------:R-:W-:Y:S02]  /*0f30*/  LEA R162, R162, UR5, 0x1 ;  /* 0x00000005a2a27c11 */ /* 0x000fe4000f8e08ff */
[----:B------:R-:W-:Y:S02]  /*0f40*/  IADD3.X R15, R17, UR22, RZ, P0, !PT ;  /* 0x00000016110f7c10 */ /* 0x000fe400087fe4ff */
[----:B------:R-:W-:Y:S02]  /*0f50*/  LOP3.LUT P0, RZ, R5, 0x2, RZ, 0xc0, !PT ;  /* 0x0000000205ff7812 */ /* 0x000fe4000780c0ff */
[----:B------:R-:W-:-:S02]  /*0f60*/  SEL R0, R8, 0xffffffe0, !P1 ;  /* 0xffffffe008007807 */ /* 0x000fc40004800000 */
[----:B------:R-:W-:Y:S01]  /*0f70*/  LOP3.LUT P1, RZ, R2, 0x4, RZ, 0xc0, !PT ;  /* 0x0000000402ff7812 */ /* 0x000fe2000782c0ff */
[----:B------:R-:W-:Y:S02]  /*0f80*/  IMAD.MOV.U32 R2, RZ, RZ, 0x40 ;  /* 0x00000040ff027424 */ /* 0x000fe400078e00ff */
[----:B------:R-:W-:Y:S01]  /*0f90*/  IMAD.IADD R160, R162, 0x1, R0 ;  /* 0x00000001a2a07824 */ /* 0x000fe200078e0200 */
[----:B------:R-:W-:-:S04]  /*0fa0*/  DEPBAR.LE SB0, 0x0 ;  /* 0x000080000000791a */ /* 0x000fc80000000000 */
[----:B------:R-:W-:Y:S01]  /*0fb0*/  BAR.SYNC.DEFER_BLOCKING 0x0 ;  /* 0x0000000000007b1d */ /* 0x000fe20000010000 */
[----:B------:R-:W-:Y:S01]  /*0fc0*/  @P0 VIADD R159, R161, 0xffffffe0 ;  /* 0xffffffe0a19f0836 */ /* 0x000fe20000000000 */
[----:B------:R-:W-:Y:S02]  /*0fd0*/  LOP3.LUT P0, RZ, R5, 0x4, RZ, 0xc0, !PT ;  /* 0x0000000405ff7812 */ /* 0x000fe4000780c0ff */
[C---:B------:R-:W-:Y:S02]  /*0fe0*/  SEL R5, R2.reuse, 0xffffffc0, !P1 ;  /* 0xffffffc002057807 */ /* 0x040fe40004800000 */
[----:B------:R-:W-:-:S03]  /*0ff0*/  SEL R2, R2, 0xffffffc0, !P0 ;  /* 0xffffffc002027807 */ /* 0x000fc60004000000 */
[--C-:B------:R-:W-:Y:S02]  /*1000*/  IMAD.IADD R158, R162, 0x1, R5.reuse ;  /* 0x00000001a29e7824 */ /* 0x100fe400078e0205 */
[----:B------:R-:W-:Y:S02]  /*1010*/  IMAD.IADD R157, R161, 0x1, R2 ;  /* 0x00000001a19d7824 */ /* 0x000fe400078e0202 */
[----:B------:R-:W-:Y:S02]  /*1020*/  IMAD.IADD R156, R160, 0x1, R5 ;  /* 0x00000001a09c7824 */ /* 0x000fe400078e0205 */
[----:B------:R-:W-:Y:S01]  /*1030*/  IMAD.IADD R148, R2, 0x1, R159 ;  /* 0x0000000102947824 */ /* 0x000fe200078e029f */
[----:B------:R-:W-:-:S05]  /*1040*/  LOP3.LUT R2, R34, 0xffffffe0, RZ, 0xc0, !PT ;  /* 0xffffffe022027812 */ /* 0x000fca00078ec0ff */
[C---:B------:R-:W-:Y:S02]  /*1050*/  IMAD.IADD R2, R3.reuse, 0x1, -R2 ;  /* 0x0000000103027824 */ /* 0x040fe400078e0a02 */
[----:B------:R-:W-:Y:S01]  /*1060*/  IMAD.SHL.U32 R3, R3, 0x2, RZ ;  /* 0x0000000203037824 */ /* 0x000fe200078e00ff */
[----:B------:R-:W-:Y:S01]  /*1070*/  @!PT LDS RZ, [RZ] ;  /* 0x00000000fffff984 */ /* 0x000fe20000000800 */
[----:B------:R-:W-:Y:S01]  /*1080*/  @!PT LDS RZ, [RZ] ;  /* 0x00000000fffff984 */ /* 0x000fe20000000800 */
[----:B------:R-:W-:Y:S01]  /*1090*/  @!PT LDS RZ, [RZ] ;  /* 0x00000000fffff984 */ /* 0x000fe20000000800 */
[----:B------:R-:W-:Y:S02]  /*10a0*/  LDGSTS.E.BYPASS.LTC128B.128 [R164+0x8000], desc[UR16][R12.64] ;  /* 0x080000000ca47fae */ /* 0x000fe4000b901d50 */
[----:B------:R-:W-:Y:S02]  /*10b0*/  SHF.R.S32.HI R165, RZ, 0x1f, R2 ;  /* 0x0000001fffa57819 */ /* 0x000fe40000011402 */
[----:B------:R-:W-:Y:S02]  /*10c0*/  LDGSTS.E.BYPASS.LTC128B.128 [R164+0xa000], desc[UR16][R12.64+0x80] ;  /* 0x0a0000800ca47fae */ /* 0x000fe4000b901d50 */
[----:B------:R-:W-:Y:S01]  /*10d0*/  LEA.HI R165, R165, R2, RZ, 0x2 ;  /* 0x00000002a5a57211 */ /* 0x000fe200078f10ff */
[----:B------:R-:W-:Y:S01]  /*10e0*/  IMAD R2, R33, 0x10, R96 ;  /* 0x0000001021027824 */ /* 0x000fe200078e0260 */
[----:B------:R-:W-:Y:S02]  /*10f0*/  LDGSTS.E.BYPASS.LTC128B.128 [R164+0x8800], desc[UR16][R10.64] ;  /* 0x088000000aa47fae */ /* 0x000fe4000b901d50 */
[----:B------:R-:W-:-:S02]  /*1100*/  SHF.R.S32.HI R165, RZ, 0x2, R165 ;  /* 0x00000002ffa57819 */ /* 0x000fc400000114a5 */
[----:B------:R-:W-:Y:S02]  /*1110*/  LDGSTS.E.BYPASS.LTC128B.128 [R164+0xa800], desc[UR16][R10.64+0x80] ;  /* 0x0a8000800aa47fae */ /* 0x000fe4000b901d50 */
[----:B------:R-:W-:Y:S02]  /*1120*/  IADD3 R2, R2, 0x1, R165 ;  /* 0x0000000102027810 */ /* 0x000fe40007ffe0a5 */
[----:B------:R-:W-:Y:S04]  /*1130*/  LDGSTS.E.BYPASS.LTC128B.128 [R164+0x9000], desc[UR16][R16.64] ;  /* 0x0900000010a47fae */ /* 0x000fe8000b901d50 */
[----:B------:R1:W-:Y:S04]  /*1140*/  LDGSTS.E.BYPASS.LTC128B.128 [R164+0xb000], desc[UR16][R16.64+0x80] ;  /* 0x0b00008010a47fae */ /* 0x0003e8000b901d50 */
[----:B------:R-:W-:Y:S04]  /*1150*/  LDGSTS.E.BYPASS.LTC128B.128 [R164+0x9800], desc[UR16][R14.64] ;  /* 0x098000000ea47fae */ /* 0x000fe8000b901d50 */
[----:B------:R2:W-:Y:S04]  /*1160*/  LDGSTS.E.BYPASS.LTC128B.128 [R164+0xb800], desc[UR16][R14.64+0x80] ;  /* 0x0b8000800ea47fae */ /* 0x0005e8000b901d50 */
[----:B------:R-:W-:Y:S04]  /*1170*/  LDSM.16.M88.4 R88, [R162] ;  /* 0x00000000a258783b */ /* 0x000fe80000000200 */
[----:B------:R-:W3:Y:S04]  /*1180*/  LDSM.16.M88.4 R28, [R97+0x4000] ;  /* 0x00400000611c783b */ /* 0x000ee80000000200 */
[----:B------:R-:W4:Y:S04]  /*1190*/  LDSM.16.M88.4 R72, [R97+0x4800] ;  /* 0x004800006148783b */ /* 0x000f280000000200 */
[----:B------:R-:W-:Y:S04]  /*11a0*/  LDSM.16.M88.4 R48, [R159] ;  /* 0x000000009f30783b */ /* 0x000fe80000000200 */
[----:B-1----:R-:W-:Y:S04]  /*11b0*/  LDSM.16.M88.4 R16, [R160] ;  /* 0x00000000a010783b */ /* 0x002fe80000000200 */
[----:B------:R-:W1:Y:S04]  /*11c0*/  LDSM.16.M88.4 R64, [R97+0x5000] ;  /* 0x005000006140783b */ /* 0x000e680000000200 */
[----:B------:R-:W5:Y:S04]  /*11d0*/  LDSM.16.M88.4 R44, [R97+0x5800] ;  /* 0x00580000612c783b */ /* 0x000f680000000200 */
[----:B------:R-:W5:Y:S04]  /*11e0*/  LDSM.16.M88.4 R40, [R159+0x800] ;  /* 0x000800009f28783b */ /* 0x000f680000000200 */
[----:B--2---:R-:W-:Y:S04]  /*11f0*/  LDSM.16.M88.4 R12, [R158] ;  /* 0x000000009e0c783b */ /* 0x004fe80000000200 */
[----:B------:R-:W2:Y:S04]  /*1200*/  LDSM.16.M88.4 R20, [R157] ;  /* 0x000000009d14783b */ /* 0x000ea80000000200 */
[----:B------:R-:W2:Y:S01]  /*1210*/  LDSM.16.M88.4 R24, [R159+0x1000] ;  /* 0x001000009f18783b */ /* 0x000ea20000000200 */
[C---:B---3--:R-:W-:Y:S03]  /*1220*/  HMMA.16816.F32.BF16 R36, R88.reuse, R28, RZ ;  /* 0x0000001c5824723c */ /* 0x048fe600000418ff */
[----:B------:R-:W3:Y:S04]  /*1230*/  LDSM.16.M88.4 R92, [R159+0x1800] ;  /* 0x001800009f5c783b */ /* 0x000ee80000000200 */
[----:B------:R-:W3:Y:S01]  /*1240*/  LDSM.16.M88.4 R8, [R157+0x800] ;  /* 0x000800009d08783b */ /* 0x000ee20000000200 */
[C---:B------:R-:W-:Y:S03]  /*1250*/  HMMA.16816.F32.BF16 R28, R88.reuse, R30, RZ ;  /* 0x0000001e581c723c */ /* 0x040fe600000418ff */
[----:B------:R-:W-:Y:S03]  /*1260*/  LDSM.16.M88.4 R56, [R156] ;  /* 0x000000009c38783b */ /* 0x000fe60000000200 */
[C---:B----4-:R-:W-:Y:S01]  /*1270*/  HMMA.16816.F32.BF16 R76, R88.reuse, R72, RZ ;  /* 0x00000048584c723c */ /* 0x050fe200000418ff */
[----:B------:R-:W4:Y:S04]  /*1280*/  LDSM.16.M88.4 R52, [R148] ;  /* 0x000000009434783b */ /* 0x000f280000000200 */
[----:B------:R-:W4:Y:S01]  /*1290*/  LDSM.16.M88.4 R84, [R157+0x1000] ;  /* 0x001000009d54783b */ /* 0x000f220000000200 */
[----:B-1----:R-:W-:Y:S03]  /*12a0*/  HMMA.16816.F32.BF16 R68, R88, R64, RZ ;  /* 0x000000405844723c */ /* 0x002fe600000418ff */
[----:B------:R-:W1:Y:S03]  /*12b0*/  LDSM.16.M88.4 R80, [R157+0x1800] ;  /* 0x001800009d50783b */ /* 0x000e660000000200 */
[----:B------:R-:W-:Y:S01]  /*12c0*/  HMMA.16816.F32.BF16 R36, R16, R48, R36 ;  /* 0x000000301024723c */ /* 0x000fe20000041824 */
[----:B------:R-:W0:Y:S05]  /*12d0*/  LDGDEPBAR ;  /* 0x00000000000079af */ /* 0x000e2a0000000000 */
[C---:B------:R-:W-:Y:S06]  /*12e0*/  HMMA.16816.F32.BF16 R72, R88.reuse, R74, RZ ;  /* 0x0000004a5848723c */ /* 0x040fec00000418ff */
[C---:B------:R-:W-:Y:S06]  /*12f0*/  HMMA.16816.F32.BF16 R64, R88.reuse, R66, RZ ;  /* 0x000000425840723c */ /* 0x040fec00000418ff */
[C---:B-----5:R-:W-:Y:S06]  /*1300*/  HMMA.16816.F32.BF16 R60, R88.reuse, R44, RZ ;  /* 0x0000002c583c723c */ /* 0x060fec00000418ff */
[----:B------:R-:W-:Y:S01]  /*1310*/  HMMA.16816.F32.BF16 R88, R88, R46, RZ ;  /* 0x0000002e5858723c */ /* 0x000fe200000418ff */
[----:B------:R-:W-:Y:S05]  /*1320*/  LDSM.16.M88.4 R44, [R148+0x1000] ;  /* 0x00100000942c783b */ /* 0x000fea0000000200 */
[C---:B------:R-:W-:Y:S01]  /*1330*/  HMMA.16816.F32.BF16 R28, R16.reuse, R50, R28 ;  /* 0x00000032101c723c */ /* 0x040fe2000004181c */
[----:B------:R-:W5:Y:S05]  /*1340*/  LDSM.16.M88.4 R48, [R148+0x800] ;  /* 0x000800009430783b */ /* 0x000f6a0000000200 */
[----:B------:R-:W-:Y:S06]  /*1350*/  HMMA.16816.F32.BF16 R76, R16, R40, R76 ;  /* 0x00000028104c723c */ /* 0x000fec000004184c */
[----:B--2---:R-:W-:Y:S06]  /*1360*/  HMMA.16816.F32.BF16 R36, R12, R20, R36 ;  /* 0x000000140c24723c */ /* 0x004fec0000041824 */
[C---:B------:R-:W-:Y:S01]  /*1370*/  HMMA.16816.F32.BF16 R72, R16.reuse, R42, R72 ;  /* 0x0000002a1048723c */ /* 0x040fe20000041848 */
[----:B------:R-:W-:Y:S05]  /*1380*/  LDSM.16.M88.4 R40, [R148+0x1800] ;  /* 0x001800009428783b */ /* 0x000fea0000000200 */
[C---:B------:R-:W-:Y:S06]  /*1390*/  HMMA.16816.F32.BF16 R68, R16.reuse, R24, R68 ;  /* 0x000000181044723c */ /* 0x040fec0000041844 */
[C---:B------:R-:W-:Y:S01]  /*13a0*/  HMMA.16816.F32.BF16 R64, R16.reuse, R26, R64 ;  /* 0x0000001a1040723c */ /* 0x040fe20000041840 */
[----:B------:R-:W-:Y:S05]  /*13b0*/  LDSM.16.M88.4 R24, [R162+0x2000] ;  /* 0x00200000a218783b */ /* 0x000fea0000000200 */
[C---:B---3--:R-:W-:Y:S06]  /*13c0*/  HMMA.16816.F32.BF16 R60, R16.reuse, R92, R60 ;  /* 0x0000005c103c723c */ /* 0x048fec000004183c */
[----:B------:R-:W-:Y:S01]  /*13d0*/  HMMA.16816.F32.BF16 R88, R16, R94, R88 ;  /* 0x0000005e1058723c */ /* 0x000fe20000041858 */
[----:B------:R-:W-:Y:S05]  /*13e0*/  LDSM.16.M88.4 R16, [R97+0x7800] ;  /* 0x007800006110783b */ /* 0x000fea0000000200 */
[C---:B------:R-:W-:Y:S01]  /*13f0*/  HMMA.16816.F32.BF16 R28, R12.reuse, R22, R28 ;  /* 0x000000160c1c723c */ /* 0x040fe2000004181c */
[----:B------:R-:W2:Y:S05]  /*1400*/  LDSM.16.M88.4 R20, [R97+0x6000] ;  /* 0x006000006114783b */ /* 0x000eaa0000000200 */
[----:B------:R-:W-:Y:S06]  /*1410*/  HMMA.16816.F32.BF16 R76, R12, R8, R76 ;  /* 0x000000080c4c723c */ /* 0x000fec000004184c */
[----:B----4-:R-:W-:Y:S06]  /*1420*/  HMMA.16816.F32.BF16 R36, R56, R52, R36 ;  /* 0x000000343824723c */ /* 0x010fec0000041824 */
[C---:B------:R-:W-:Y:S01]  /*1430*/  HMMA.16816.F32.BF16 R72, R12.reuse, R10, R72 ;  /* 0x0000000a0c48723c */ /* 0x040fe20000041848 */
[----:B------:R-:W3:Y:S05]  /*1440*/  LDSM.16.M88.4 R8, [R97+0x6800] ;  /* 0x006800006108783b */ /* 0x000eea0000000200 */
[C---:B------:R-:W-:Y:S06]  /*1450*/  HMMA.16816.F32.BF16 R68, R12.reuse, R84, R68 ;  /* 0x000000540c44723c */ /* 0x040fec0000041844 */
[C---:B------:R-:W-:Y:S06]  /*1460*/  HMMA.16816.F32.BF16 R64, R12.reuse, R86, R64 ;  /* 0x000000560c40723c */ /* 0x040fec0000041840 */
[C---:B-1----:R-:W-:Y:S06]  /*1470*/  HMMA.16816.F32.BF16 R60, R12.reuse, R80, R60 ;  /* 0x000000500c3c723c */ /* 0x042fec000004183c */
[----:B------:R-:W-:Y:S01]  /*1480*/  HMMA.16816.F32.BF16 R88, R12, R82, R88 ;  /* 0x000000520c58723c */ /* 0x000fe20000041858 */
[----:B------:R-:W-:Y:S04]  /*1490*/  LDSM.16.M88.4 R80, [R160+0x2000] ;  /* 0x00200000a050783b */ /* 0x000fe80000000200 */
[----:B------:R-:W1:Y:S01]  /*14a0*/  LDSM.16.M88.4 R12, [R159+0x2000] ;  /* 0x002000009f0c783b */ /* 0x000e620000000200 */
[C---:B------:R-:W-:Y:S03]  /*14b0*/  HMMA.16816.F32.BF16 R28, R56.reuse, R54, R28 ;  /* 0x00000036381c723c */ /* 0x040fe6000004181c */
[----:B------:R-:W4:Y:S03]  /*14c0*/  LDSM.16.M88.4 R52, [R97+0x7000] ;  /* 0x007000006134783b */ /* 0x000f260000000200 */
[----:B-----5:R-:W-:Y:S06]  /*14d0*/  HMMA.16816.F32.BF16 R76, R56, R48, R76 ;  /* 0x00000030384c723c */ /* 0x020fec000004184c */
[----:B--2---:R-:W-:Y:S06]  /*14e0*/  HMMA.16816.F32.BF16 R36, R24, R20, R36 ;  /* 0x000000141824723c */ /* 0x004fec0000041824 */
[C---:B------:R-:W-:Y:S01]  /*14f0*/  HMMA.16816.F32.BF16 R72, R56.reuse, R50, R72 ;  /* 0x000000323848723c */ /* 0x040fe20000041848 */
[----:B------:R-:W-:Y:S05]  /*1500*/  LDSM.16.M88.4 R48, [R159+0x3000] ;  /* 0x003000009f30783b */ /* 0x000fea0000000200 */
[C---:B------:R-:W-:Y:S06]  /*1510*/  HMMA.16816.F32.BF16 R68, R56.reuse, R44, R68 ;  /* 0x0000002c3844723c */ /* 0x040fec0000041844 */
[C---:B------:R-:W-:Y:S01]  /*1520*/  HMMA.16816.F32.BF16 R64, R56.reuse, R46, R64 ;  /* 0x0000002e3840723c */ /* 0x040fe20000041840 */
[----:B------:R-:W2:Y:S05]  /*1530*/  LDSM.16.M88.4 R44, [R159+0x2800] ;  /* 0x002800009f2c783b */ /* 0x000eaa0000000200 */
[C---:B------:R-:W-:Y:S06]  /*1540*/  HMMA.16816.F32.BF16 R60, R56.reuse, R40, R60 ;  /* 0x00000028383c723c */ /* 0x040fec000004183c */
[----:B------:R-:W-:Y:S01]  /*1550*/  HMMA.16816.F32.BF16 R88, R56, R42, R88 ;  /* 0x0000002a3858723c */ /* 0x000fe20000041858 */
[----:B------:R-:W-:Y:S04]  /*1560*/  LDSM.16.M88.4 R40, [R158+0x2000] ;  /* 0x002000009e28783b */ /* 0x000fe80000000200 */
[----:B------:R-:W5:Y:S01]  /*1570*/  LDSM.16.M88.4 R56, [R157+0x2000] ;  /* 0x002000009d38783b */ /* 0x000f620000000200 */
[C---:B------:R-:W-:Y:S03]  /*1580*/  HMMA.16816.F32.BF16 R28, R24.reuse, R22, R28 ;  /* 0x00000016181c723c */ /* 0x040fe6000004181c */
[----:B------:R-:W5:Y:S03]  /*1590*/  LDSM.16.M88.4 R20, [R159+0x3800] ;  /* 0x003800009f14783b */ /* 0x000f660000000200 */
[----:B---3--:R-:W-:Y:S06]  /*15a0*/  HMMA.16816.F32.BF16 R76, R24, R8, R76 ;  /* 0x00000008184c723c */ /* 0x008fec000004184c */
[----:B-1----:R-:W-:Y:S06]  /*15b0*/  HMMA.16816.F32.BF16 R36, R80, R12, R36 ;  /* 0x0000000c5024723c */ /* 0x002fec0000041824 */
[C---:B------:R-:W-:Y:S01]  /*15c0*/  HMMA.16816.F32.BF16 R72, R24.reuse, R10, R72 ;  /* 0x0000000a1848723c */ /* 0x040fe20000041848 */
[----:B------:R-:W1:Y:S05]  /*15d0*/  LDSM.16.M88.4 R8, [R157+0x2800] ;  /* 0x002800009d08783b */ /* 0x000e6a0000000200 */
[C---:B------:R-:W-:Y:S06]  /*15e0*/  HMMA.16816.F32.BF16 R60, R24.reuse, R16, R60 ;  /* 0x00000010183c723c */ /* 0x040fec000004183c */
[----:B------:R-:W-:Y:S01]  /*15f0*/  HMMA.16816.F32.BF16 R88, R24, R18, R88 ;  /* 0x000000121858723c */ /* 0x000fe20000041858 */
[----:B------:R-:W-:Y:S05]  /*1600*/  LDSM.16.M88.4 R16, [R156+0x2000] ;  /* 0x002000009c10783b */ /* 0x000fea0000000200 */
[----:B------:R-:W-:Y:S01]  /*1610*/  HMMA.16816.F32.BF16 R28, R80, R14, R28 ;  /* 0x0000000e501c723c */ /* 0x000fe2000004181c */
[----:B------:R-:W3:Y:S05]  /*1620*/  LDSM.16.M88.4 R12, [R148+0x2000] ;  /* 0x00200000940c783b */ /* 0x000eea0000000200 */
[----:B----4-:R-:W-:Y:S06]  /*1630*/  HMMA.16816.F32.BF16 R68, R24, R52, R68 ;  /* 0x000000341844723c */ /* 0x010fec0000041844 */
[----:B--2---:R-:W-:Y:S06]  /*1640*/  HMMA.16816.F32.BF16 R76, R80, R44, R76 ;  /* 0x0000002c504c723c */ /* 0x004fec000004184c */
[----:B------:R-:W-:Y:S01]  /*1650*/  HMMA.16816.F32.BF16 R64, R24, R54, R64 ;  /* 0x000000361840723c */ /* 0x000fe20000041840 */
[----:B------:R-:W2:Y:S01]  /*1660*/  LDSM.16.M88.4 R24, [R157+0x3000] ;  /* 0x003000009d18783b */ /* 0x000ea20000000200 */
[----:B------:R-:W-:-:S04]  /*1670*/  IADD3 R44, R35, -UR20, R2 ;  /* 0x80000014232c7c10 */ /* 0x000fc8000fffe002 */
[----:B-----5:R-:W-:Y:S01]  /*1680*/  HMMA.16816.F32.BF16 R36, R40, R56, R36 ;  /* 0x000000382824723c */ /* 0x020fe20000041824 */
[----:B------:R-:W-:-:S05]  /*1690*/  VIADD R44, R44, UR19 ;  /* 0x000000132c2c7c36 */ /* 0x000fca0008000000 */
[C---:B------:R-:W-:Y:S06]  /*16a0*/  HMMA.16816.F32.BF16 R72, R80.reuse, R46, R72 ;  /* 0x0000002e5048723c */ /* 0x040fec0000041848 */
[C---:B------:R-:W-:Y:S01]  /*16b0*/  HMMA.16816.F32.BF16 R60, R80.reuse, R20, R60 ;  /* 0x00000014503c723c */ /* 0x040fe2000004183c */
[----:B------:R-:W-:Y:S02]  /*16c0*/  LOP3.LUT R46, R3, 0x6, RZ, 0xc0, !PT ;  /* 0x00000006032e7812 */ /* 0x000fe400078ec0ff */
[C---:B------:R-:W-:Y:S02]  /*16d0*/  VIMNMX R3, R44.reuse, R35, PT ;  /* 0x000000232c037248 */ /* 0x040fe40003fe0100 */
[----:B------:R-:W-:Y:S01]  /*16e0*/  VIADDMNMX R35, R44, 0x8, R35, PT ;  /* 0x000000082c237846 */ /* 0x000fe20003800123 */
[----:B------:R-:W-:Y:S01]  /*16f0*/  HMMA.16816.F32.BF16 R88, R80, R22, R88 ;  /* 0x000000165058723c */ /* 0x000fe20000041858 */
[----:B------:R-:W4:Y:S01]  /*1700*/  LDSM.16.M88.4 R20, [R148+0x2800] ;  /* 0x002800009414783b */ /* 0x000f220000000200 */
[----:B------:R-:W-:-:S04]  /*1710*/  IMAD R2, R7, 0x40, R46 ;  /* 0x0000004007027824 */ /* 0x000fc800078e022e */
[----:B------:R-:W-:Y:S01]  /*1720*/  HMMA.16816.F32.BF16 R68, R80, R48, R68 ;  /* 0x000000305044723c */ /* 0x000fe20000041844 */
[C---:B------:R-:W-:Y:S01]  /*1730*/  ISETP.GE.AND P5, PT, R2.reuse, R3, PT ;  /* 0x000000030200720c */ /* 0x040fe20003fa6270 */
[----:B------:R-:W-:-:S04]  /*1740*/  VIADD R44, R2, 0x8 ;  /* 0x00000008022c7836 */ /* 0x000fc80000000000 */
[----:B------:R-:W-:Y:S01]  /*1750*/  HMMA.16816.F32.BF16 R28, R40, R58, R28 ;  /* 0x0000003a281c723c */ /* 0x000fe2000004181c */
[C---:B------:R-:W-:Y:S02]  /*1760*/  ISETP.GE.AND P6, PT, R44.reuse, R3, PT ;  /* 0x000000032c00720c */ /* 0x040fe40003fc6270 */
[----:B------:R-:W-:-:S03]  /*1770*/  ISETP.GE.AND P2, PT, R44, R35, PT ;  /* 0x000000232c00720c */ /* 0x000fc60003f46270 */
[----:B-1----:R-:W-:Y:S06]  /*1780*/  HMMA.16816.F32.BF16 R76, R40, R8, R76 ;  /* 0x00000008284c723c */ /* 0x002fec000004184c */
[----:B---3--:R-:W-:Y:S06]  /*1790*/  HMMA.16816.F32.BF16 R36, R16, R12, R36 ;  /* 0x0000000c1024723c */ /* 0x008fec0000041824 */
[----:B------:R-:W-:Y:S01]  /*17a0*/  HMMA.16816.F32.BF16 R72, R40, R10, R72 ;  /* 0x0000000a2848723c */ /* 0x000fe20000041848 */
[----:B------:R-:W1:Y:S05]  /*17b0*/  LDSM.16.M88.4 R8, [R157+0x3800] ;  /* 0x003800009d08783b */ /* 0x000e6a0000000200 */
[----:B------:R-:W-:Y:S01]  /*17c0*/  HMMA.16816.F32.BF16 R28, R16, R14, R28 ;  /* 0x0000000e101c723c */ /* 0x000fe2000004181c */
[----:B------:R-:W3:Y:S05]  /*17d0*/  LDSM.16.M88.4 R12, [R148+0x3000] ;  /* 0x00300000940c783b */ /* 0x000eea0000000200 */
[----:B--2---:R-:W-:Y:S06]  /*17e0*/  HMMA.16816.F32.BF16 R68, R40, R24, R68 ;  /* 0x000000182844723c */ /* 0x004fec0000041844 */
[----:B------:R-:W-:Y:S01]  /*17f0*/  HMMA.16816.F32.BF16 R64, R80, R50, R64 ;  /* 0x000000325040723c */ /* 0x000fe20000041840 */
[----:B------:R-:W-:Y:S01]  /*1800*/  VIADD R24, R2, 0x1 ;  /* 0x0000000102187836 */ /* 0x000fe20000000000 */
[----:B------:R-:W-:-:S04]  /*1810*/  FSEL R25, R36, -INF , !P5 ;  /* 0xff80000024197808 */ /* 0x000fc80006800000 */
[C---:B----4-:R-:W-:Y:S01]  /*1820*/  HMMA.16816.F32.BF16 R76, R16.reuse, R20, R76 ;  /* 0x00000014104c723c */ /* 0x050fe2000004184c */
[C---:B------:R-:W-:Y:S02]  /*1830*/  ISETP.GE.AND P3, PT, R24.reuse, R3, PT ;  /* 0x000000031800720c */ /* 0x040fe40003f66270 */
[----:B------:R-:W-:Y:S01]  /*1840*/  ISETP.GE.AND P0, PT, R24, R35, PT ;  /* 0x000000231800720c */ /* 0x000fe20003f06270 */
[C---:B------:R-:W-:Y:S01]  /*1850*/  VIADD R24, R2.reuse, 0x9 ;  /* 0x0000000902187836 */ /* 0x040fe20000000000 */
[----:B------:R-:W-:Y:S01]  /*1860*/  FSEL R37, R37, -INF , !P3 ;  /* 0xff80000025257808 */ /* 0x000fe20005800000 */
[----:B------:R-:W-:Y:S01]  /*1870*/  HMMA.16816.F32.BF16 R72, R16, R22, R72 ;  /* 0x000000161048723c */ /* 0x000fe20000041848 */
[----:B------:R-:W-:Y:S01]  /*1880*/  VIADD R20, R2, 0x10 ;  /* 0x0000001002147836 */ /* 0x000fe20000000000 */
[----:B------:R-:W-:Y:S02]  /*1890*/  FSEL R36, R39, -INF , !P0 ;  /* 0xff80000027247808 */ /* 0x000fe40004000000 */
[----:B------:R-:W-:-:S02]  /*18a0*/  ISETP.GE.AND P1, PT, R24, R3, PT ;  /* 0x000000031800720c */ /* 0x000fc40003f26270 */
[C---:B------:R-:W-:Y:S02]  /*18b0*/  ISETP.GE.AND P5, PT, R20.reuse, R3, PT ;  /* 0x000000031400720c */ /* 0x040fe40003fa6270 */
[-C--:B------:R-:W-:Y:S02]  /*18c0*/  ISETP.GE.AND P3, PT, R20, R35.reuse, PT ;  /* 0x000000231400720c */ /* 0x080fe40003f66270 */
[----:B------:R-:W2:Y:S01]  /*18d0*/  LDSM.16.M88.4 R20, [R148+0x3800] ;  /* 0x003800009414783b */ /* 0x000ea20000000200 */
[----:B-1----:R-:W-:Y:S01]  /*18e0*/  HMMA.16816.F32.BF16 R60, R40, R8, R60 ;  /* 0x00000008283c723c */ /* 0x002fe2000004183c */
[----:B------:R-:W-:Y:S01]  /*18f0*/  ISETP.GE.AND P4, PT, R24, R35, PT ;  /* 0x000000231800720c */ /* 0x000fe20003f86270 */
[----:B------:R-:W-:Y:S01]  /*1900*/  VIADD R24, R2, 0x11 ;  /* 0x0000001102187836 */ /* 0x000fe20000000000 */
[----:B------:R-:W-:Y:S01]  /*1910*/  FSEL R29, R29, -INF , !P1 ;  /* 0xff8000001d1d7808 */ /* 0x000fe20004800000 */
[----:B------:R-:W-:-:S04]  /*1920*/  DEPBAR.LE SB0, 0x0 ;  /* 0x000080000000791a */ /* 0x000fc80000000000 */
[C---:B------:R-:W-:Y:S01]  /*1930*/  HMMA.16816.F32.BF16 R64, R40.reuse, R26, R64 ;  /* 0x0000001a2840723c */ /* 0x040fe20000041840 */
[----:B------:R-:W-:Y:S01]  /*1940*/  ISETP.GE.AND P1, PT, R24, R3, PT ;  /* 0x000000031800720c */ /* 0x000fe20003f26270 */
[----:B------:R-:W-:Y:S01]  /*1950*/  VIADD R8, R2, 0x19 ;  /* 0x0000001902087836 */ /* 0x000fe20000000000 */
[----:B------:R-:W-:Y:S02]  /*1960*/  FSEL R9, R76, -INF , !P5 ;  /* 0xff8000004c097808 */ /* 0x000fe40006800000 */
[----:B------:R-:W-:Y:S01]  /*1970*/  FSEL R77, R77, -INF , !P1 ;  /* 0xff8000004d4d7808 */ /* 0x000fe20004800000 */
[----:B------:R-:W-:Y:S01]  /*1980*/  HMMA.16816.F32.BF16 R88, R40, R10, R88 ;  /* 0x0000000a2858723c */ /* 0x000fe20000041858 */
[----:B------:R-:W-:Y:S01]  /*1990*/  FSEL R27, R28, -INF , !P6 ;  /* 0xff8000001c1b7808 */ /* 0x000fe20007000000 */
[C---:B------:R-:W-:Y:S01]  /*19a0*/  VIADD R26, R2.reuse, 0x18 ;  /* 0x00000018021a7836 */ /* 0x040fe20000000000 */
[----:B------:R-:W-:Y:S02]  /*19b0*/  FMNMX.FTZ R28, R25, R37, !PT ;  /* 0x00000025191c7209 */ /* 0x000fe40007810000 */
[C---:B------:R-:W-:Y:S01]  /*19c0*/  ISETP.GE.AND P6, PT, R2.reuse, R35, PT ;  /* 0x000000230200720c */ /* 0x040fe20003fc6270 */
[----:B---3--:R-:W-:Y:S01]  /*19d0*/  HMMA.16816.F32.BF16 R68, R16, R12, R68 ;  /* 0x0000000c1044723c */ /* 0x008fe20000041844 */
[----:B------:R-:W-:Y:S01]  /*19e0*/  FMNMX.FTZ R28, R27, R28, !PT ;  /* 0x0000001c1b1c7209 */ /* 0x000fe20007810000 */
[----:B------:R-:W-:Y:S01]  /*19f0*/  VIADD R10, R2, 0x21 ;  /* 0x00000021020a7836 */ /* 0x000fe20000000000 */
[----:B------:R-:W-:-:S02]  /*1a00*/  FSEL R38, R38, -INF , !P6 ;  /* 0xff80000026267808 */ /* 0x000fc40007000000 */
[----:B------:R-:W-:Y:S02]  /*1a10*/  FMNMX.FTZ R28, R29, R28, !PT ;  /* 0x0000001c1d1c7209 */ /* 0x000fe40007810000 */
[----:B------:R-:W-:Y:S01]  /*1a20*/  ISETP.GE.AND P6, PT, R24, R35, PT ;  /* 0x000000231800720c */ /* 0x000fe20003fc6270 */
[----:B------:R-:W-:Y:S01]  /*1a30*/  VIADD R12, R2, 0x28 ;  /* 0x00000028020c7836 */ /* 0x000fe20000000000 */
[----:B------:R-:W-:Y:S01]  /*1a40*/  FSEL R24, R30, -INF , !P2 ;  /* 0xff8000001e187808 */ /* 0x000fe20005000000 */
[----:B------:R-:W-:Y:S01]  /*1a50*/  BAR.SYNC.DEFER_BLOCKING 0x0 ;  /* 0x0000000000007b1d */ /* 0x000fe20000010000 */
[C---:B------:R-:W-:Y:S01]  /*1a60*/  ISETP.GE.AND P0, PT, R26.reuse, R3, PT ;  /* 0x000000031a00720c */ /* 0x040fe20003f06270 */
[----:B------:R-:W-:Y:S01]  /*1a70*/  HMMA.16816.F32.BF16 R64, R16, R14, R64 ;  /* 0x0000000e1040723c */ /* 0x000fe20000041840 */
[----:B------:R-:W-:Y:S02]  /*1a80*/  ISETP.GE.AND P2, PT, R26, R35, PT ;  /* 0x000000231a00720c */ /* 0x000fe40003f46270 */
[----:B------:R-:W-:-:S02]  /*1a90*/  FSEL R26, R31, -INF , !P4 ;  /* 0xff8000001f1a7808 */ /* 0x000fc40006000000 */
[C---:B------:R-:W-:Y:S01]  /*1aa0*/  ISETP.GE.AND P4, PT, R8.reuse, R3, PT ;  /* 0x000000030800720c */ /* 0x040fe20003f86270 */
[C---:B--2---:R-:W-:Y:S01]  /*1ab0*/  HMMA.16816.F32.BF16 R60, R16.reuse, R20, R60 ;  /* 0x00000014103c723c */ /* 0x044fe2000004183c */
[----:B------:R-:W-:Y:S01]  /*1ac0*/  ISETP.GE.AND P5, PT, R8, R35, PT ;  /* 0x000000230800720c */ /* 0x000fe20003fa6270 */
[----:B------:R-:W-:Y:S01]  /*1ad0*/  VIADD R8, R2, 0x20 ;  /* 0x0000002002087836 */ /* 0x000fe20000000000 */
[----:B------:R-:W-:Y:S01]  /*1ae0*/  FSEL R7, R72, -INF , !P0 ;  /* 0xff80000048077808 */ /* 0x000fe20004000000 */
[----:B------:R-:W-:Y:S01]  /*1af0*/  VIADD R14, R2, 0x29 ;  /* 0x00000029020e7836 */ /* 0x000fe20000000000 */
[----:B------:R-:W-:Y:S01]  /*1b00*/  FSEL R73, R73, -INF , !P4 ;  /* 0xff80000049497808 */ /* 0x000fe20006000000 */
[----:B------:R-:W-:Y:S01]  /*1b10*/  HMMA.16816.F32.BF16 R88, R16, R22, R88 ;  /* 0x000000161058723c */ /* 0x000fe20000041858 */
[----:B------:R-:W-:Y:S02]  /*1b20*/  FMNMX.FTZ R20, R9, R28, !PT ;  /* 0x0000001c09147209 */ /* 0x000fe40007810000 */
[----:B------:R-:W-:-:S02]  /*1b30*/  ISETP.GE.AND P1, PT, R8, R3, PT ;  /* 0x000000030800720c */ /* 0x000fc40003f26270 */
[----:B------:R-:W-:Y:S02]  /*1b40*/  FMNMX.FTZ R20, R77, R20, !PT ;  /* 0x000000144d147209 */ /* 0x000fe40007810000 */
[----:B------:R-:W-:Y:S01]  /*1b50*/  ISETP.GE.AND P0, PT, R8, R35, PT ;  /* 0x000000230800720c */ /* 0x000fe20003f06270 */
[----:B------:R-:W-:Y:S01]  /*1b60*/  VIADD R16, R2, 0x31 ;  /* 0x0000003102107836 */ /* 0x000fe20000000000 */
[----:B------:R-:W-:Y:S02]  /*1b70*/  FMNMX.FTZ R18, R7, R20, !PT ;  /* 0x0000001407127209 */ /* 0x000fe40007810000 */
[----:B------:R-:W-:Y:S02]  /*1b80*/  FSEL R8, R78, -INF , !P3 ;  /* 0xff8000004e087808 */ /* 0x000fe40005800000 */
[C---:B------:R-:W-:Y:S02]  /*1b90*/  ISETP.GE.AND P4, PT, R10.reuse, R3, PT ;  /* 0x000000030a00720c */ /* 0x040fe40003f86270 */
[----:B------:R-:W-:-:S02]  /*1ba0*/  ISETP.GE.AND P3, PT, R10, R35, PT ;  /* 0x000000230a00720c */ /* 0x000fc40003f66270 */
[----:B------:R-:W-:Y:S02]  /*1bb0*/  FSEL R10, R79, -INF , !P6 ;  /* 0xff8000004f0a7808 */ /* 0x000fe40007000000 */
[----:B------:R-:W-:Y:S02]  /*1bc0*/  FSEL R74, R74, -INF , !P2 ;  /* 0xff8000004a4a7808 */ /* 0x000fe40005000000 */
[C---:B------:R-:W-:Y:S02]  /*1bd0*/  ISETP.GE.AND P6, PT, R12.reuse, R3, PT ;  /* 0x000000030c00720c */ /* 0x040fe40003fc6270 */
[----:B------:R-:W-:Y:S02]  /*1be0*/  ISETP.GE.AND P2, PT, R12, R35, PT ;  /* 0x000000230c00720c */ /* 0x000fe40003f46270 */
[----:B------:R-:W-:Y:S02]  /*1bf0*/  FSEL R117, R68, -INF , !P1 ;  /* 0xff80000044757808 */ /* 0x000fe40004800000 */
[----:B------:R-:W-:-:S02]  /*1c00*/  FMNMX.FTZ R11, R38, R36, !PT ;  /* 0x00000024260b7209 */ /* 0x000fc40007810000 */
[----:B------:R-:W-:Y:S02]  /*1c10*/  FMNMX.FTZ R18, R73, R18, !PT ;  /* 0x0000001249127209 */ /* 0x000fe40007810000 */
[----:B------:R-:W-:Y:S02]  /*1c20*/  FSEL R12, R75, -INF , !P5 ;  /* 0xff8000004b0c7808 */ /* 0x000fe40006800000 */
[C---:B------:R-:W-:Y:S02]  /*1c30*/  ISETP.GE.AND P5, PT, R14.reuse, R3, PT ;  /* 0x000000030e00720c */ /* 0x040fe40003fa6270 */
[----:B------:R-:W-:Y:S01]  /*1c40*/  ISETP.GE.AND P1, PT, R14, R35, PT ;  /* 0x000000230e00720c */ /* 0x000fe20003f26270 */
[----:B------:R-:W-:Y:S01]  /*1c50*/  VIADD R14, R2, 0x30 ;  /* 0x00000030020e7836 */ /* 0x000fe20000000000 */
[----:B------:R-:W-:Y:S02]  /*1c60*/  FSEL R115, R69, -INF , !P4 ;  /* 0xff80000045737808 */ /* 0x000fe40006000000 */
[----:B------:R-:W-:-:S02]  /*1c70*/  FMNMX.FTZ R11, R24, R11, !PT ;  /* 0x0000000b180b7209 */ /* 0x000fc40007810000 */
[----:B------:R-:W-:Y:S02]  /*1c80*/  FMNMX.FTZ R18, R117, R18, !PT ;  /* 0x0000001275127209 */ /* 0x000fe40007810000 */
[----:B------:R-:W-:Y:S02]  /*1c90*/  FSEL R118, R70, -INF , !P0 ;  /* 0xff80000046767808 */ /* 0x000fe40004000000 */
[C---:B------:R-:W-:Y:S02]  /*1ca0*/  ISETP.GE.AND P4, PT, R14.reuse, R3, PT ;  /* 0x000000030e00720c */ /* 0x040fe40003f86270 */
[----:B------:R-:W-:Y:S01]  /*1cb0*/  ISETP.GE.AND P0, PT, R14, R35, PT ;  /* 0x000000230e00720c */ /* 0x000fe20003f06270 */
[----:B------:R-:W-:Y:S01]  /*1cc0*/  VIADD R14, R2, 0x38 ;  /* 0x00000038020e7836 */ /* 0x000fe20000000000 */
[----:B------:R-:W-:Y:S01]  /*1cd0*/  FSEL R121, R64, -INF , !P6 ;  /* 0xff80000040797808 */ /* 0x000fe20007000000 */
[----:B------:R-:W-:Y:S01]  /*1ce0*/  VIADD R2, R2, 0x39 ;  /* 0x0000003902027836 */ /* 0x000fe20000000000 */
[----:B------:R-:W-:-:S02]  /*1cf0*/  FMNMX.FTZ R11, R26, R11, !PT ;  /* 0x0000000b1a0b7209 */ /* 0x000fc40007810000 */
[----:B------:R-:W-:Y:S02]  /*1d00*/  FMNMX.FTZ R18, R115, R18, !PT ;  /* 0x0000001273127209 */ /* 0x000fe40007810000 */
[----:B------:R-:W-:Y:S02]  /*1d10*/  FSEL R119, R65, -INF , !P5 ;  /* 0xff80000041777808 */ /* 0x000fe40006800000 */
[----:B------:R-:W-:Y:S02]  /*1d20*/  FMNMX.FTZ R11, R8, R11, !PT ;  /* 0x0000000b080b7209 */ /* 0x000fe40007810000 */
[----:B------:R-:W-:Y:S02]  /*1d30*/  FMNMX.FTZ R18, R121, R18, !PT ;  /* 0x0000001279127209 */ /* 0x000fe40007810000 */
[----:B------:R-:W-:Y:S02]  /*1d40*/  FSEL R130, R71, -INF , !P3 ;  /* 0xff80000047827808 */ /* 0x000fe40005800000 */
[----:B------:R-:W-:-:S02]  /*1d50*/  ISETP.GE.AND P3, PT, R16, R3, PT ;  /* 0x000000031000720c */ /* 0x000fc40003f66270 */
[-C--:B------:R-:W-:Y:S02]  /*1d60*/  ISETP.GE.AND P6, PT, R14, R3.reuse, PT ;  /* 0x000000030e00720c */ /* 0x080fe40003fc6270 */
[----:B------:R-:W-:Y:S02]  /*1d70*/  ISETP.GE.AND P5, PT, R2, R3, PT ;  /* 0x000000030200720c */ /* 0x000fe40003fa6270 */
[----:B------:R-:W-:Y:S02]  /*1d80*/  FSEL R127, R60, -INF , !P4 ;  /* 0xff8000003c7f7808 */ /* 0x000fe40006000000 */
[----:B------:R-:W-:Y:S02]  /*1d90*/  FMNMX.FTZ R3, R10, R11, !PT ;  /* 0x0000000b0a037209 */ /* 0x000fe40007810000 */
[----:B------:R-:W-:Y:S02]  /*1da0*/  FMNMX.FTZ R18, R119, R18, !PT ;  /* 0x0000001277127209 */ /* 0x000fe40007810000 */
[----:B------:R-:W-:-:S02]  /*1db0*/  FSEL R128, R67, -INF , !P1 ;  /* 0xff80000043807808 */ /* 0x000fc40004800000 */
[----:B------:R-:W-:Y:S02]  /*1dc0*/  ISETP.NE.AND P1, PT, R32, 0x1, PT ;  /* 0x000000012000780c */ /* 0x000fe40003f25270 */
[----:B------:R-:W-:Y:S02]  /*1dd0*/  FSEL R125, R61, -INF , !P3 ;  /* 0xff8000003d7d7808 */ /* 0x000fe40005800000 */
[----:B------:R-:W-:Y:S02]  /*1de0*/  FMNMX.FTZ R3, R74, R3, !PT ;  /* 0x000000034a037209 */ /* 0x000fe40007810000 */
[----:B------:R-:W-:Y:S02]  /*1df0*/  FMNMX.FTZ R18, R127, R18, !PT ;  /* 0x000000127f127209 */ /* 0x000fe40007810000 */
[----:B------:R-:W-:Y:S02]  /*1e00*/  FSEL R123, R88, -INF , !P6 ;  /* 0xff800000587b7808 */ /* 0x000fe40007000000 */
[----:B------:R-:W-:-:S02]  /*1e10*/  FMNMX.FTZ R3, R12, R3, !PT ;  /* 0x000000030c037209 */ /* 0x000fc40007810000 */
[----:B------:R-:W-:Y:S02]  /*1e20*/  FMNMX.FTZ R18, R125, R18, !PT ;  /* 0x000000127d127209 */ /* 0x000fe40007810000 */
[----:B------:R-:W-:Y:S02]  /*1e30*/  FSEL R31, R89, -INF , !P5 ;  /* 0xff800000591f7808 */ /* 0x000fe40006800000 */
[----:B------:R-:W-:Y:S02]  /*1e40*/  FMNMX.FTZ R3, R118, R3, !PT ;  /* 0x0000000376037209 */ /* 0x000fe40007810000 */
[----:B------:R-:W-:Y:S02]  /*1e50*/  FMNMX.FTZ R18, R123, R18, !PT ;  /* 0x000000127b127209 */ /* 0x000fe40007810000 */
[----:B------:R-:W-:Y:S02]  /*1e60*/  FSEL R120, R66, -INF , !P2 ;  /* 0xff80000042787808 */ /* 0x000fe40005000000 */
[----:B------:R-:W-:-:S02]  /*1e70*/  FMNMX.FTZ R11, R130, R3, !PT ;  /* 0x00000003820b7209 */ /* 0x000fc40007810000 */
        /* <DEDUP_REMOVED lines=28> */
.L_x_583:
[----:B------:R-:W-:Y:S01]  /*2040*/  FMNMX.FTZ R11, R120, R11, !PT ;  /* 0x0000000b780b7209 */ /* 0x000fe20007810000 */
[----:B------:R-:W2:Y:S01]  /*2050*/  SHFL.BFLY PT, R3, R18, 0x2, 0x1f ;  /* 0x0c401f0012037f89 */ /* 0x000ea200000e0000 */
[----:B------:R-:W-:Y:S01]  /*2060*/  ISETP.GE.AND P2, PT, R16, R35, PT ;  /* 0x000000231000720c */ /* 0x000fe20003f46270 */
[----:B------:R-:W-:Y:S01]  /*2070*/  ULDC UR4, c[0x0][0x2ec] ;  /* 0x0000bb0000047ab9 */ /* 0x000fe20000000800 */
[----:B------:R-:W-:Y:S02]  /*2080*/  FSEL R124, R62, -INF , !P0 ;  /* 0xff8000003e7c7808 */ /* 0x000fe40004000000 */
[----:B------:R-:W-:Y:S02]  /*2090*/  FMNMX.FTZ R11, R128, R11, !PT ;  /* 0x0000000b800b7209 */ /* 0x000fe40007810000 */
[----:B------:R-:W-:Y:S02]  /*20a0*/  ISETP.GE.AND P0, PT, R14, R35, PT ;  /* 0x000000230e00720c */ /* 0x000fe40003f06270 */
[----:B------:R-:W-:-:S02]  /*20b0*/  FSEL R122, R63, -INF , !P2 ;  /* 0xff8000003f7a7808 */ /* 0x000fc40005000000 */
[----:B------:R-:W-:Y:S02]  /*20c0*/  FMNMX.FTZ R11, R124, R11, !PT ;  /* 0x0000000b7c0b7209 */ /* 0x000fe40007810000 */
[----:B------:R-:W-:Y:S02]  /*20d0*/  ISETP.GE.AND P2, PT, R2, R35, PT ;  /* 0x000000230200720c */ /* 0x000fe40003f46270 */
[----:B------:R-:W-:Y:S02]  /*20e0*/  FSEL R30, R90, -INF , !P0 ;  /* 0xff8000005a1e7808 */ /* 0x000fe40004000000 */
[----:B------:R-:W-:Y:S02]  /*20f0*/  FMNMX.FTZ R11, R122, R11, !PT ;  /* 0x0000000b7a0b7209 */ /* 0x000fe40007810000 */
[----:B------:R-:W-:Y:S02]  /*2100*/  FSEL R28, R91, -INF , !P2 ;  /* 0xff8000005b1c7808 */ /* 0x000fe40005000000 */
[----:B------:R-:W-:-:S02]  /*2110*/  FMNMX.FTZ R11, R30, R11, !PT ;  /* 0x0000000b1e0b7209 */ /* 0x000fc40007810000 */
[----:B------:R-:W-:Y:S02]  /*2120*/  LOP3.LUT R155, R4, R6, RZ, 0xfc, !PT ;  /* 0x00000006049b7212 */ /* 0x000fe400078efcff */
[----:B------:R-:W-:Y:S02]  /*2130*/  FMNMX.FTZ R11, R28, R11, !PT ;  /* 0x0000000b1c0b7209 */ /* 0x000fe40007810000 */
[----:B--2---:R-:W-:Y:S02]  /*2140*/  FMNMX.FTZ R13, R18, R3, !PT ;  /* 0x00000003120d7209 */ /* 0x004fe40007810000 */
[----:B------:R-:W-:Y:S01]  /*2150*/  LEA R155, R155, UR5, 0x1 ;  /* 0x000000059b9b7c11 */ /* 0x000fe2000f8e08ff */
[----:B------:R-:W2:Y:S01]  /*2160*/  SHFL.BFLY PT, R2, R11, 0x2, 0x1f ;  /* 0x0c401f000b027f89 */ /* 0x000ea200000e0000 */
[----:B------:R-:W-:Y:S02]  /*2170*/  SHF.R.S32.HI R34, RZ, 0x1f, R34 ;  /* 0x0000001fff227819 */ /* 0x000fe40000011422 */
[-C--:B------:R-:W-:Y:S01]  /*2180*/  IADD3 R154, R0, R155.reuse, RZ ;  /* 0x0000009b009a7210 */ /* 0x080fe20007ffe0ff */
[----:B------:R-:W3:Y:S01]  /*2190*/  SHFL.BFLY PT, R100, R13, 0x1, 0x1f ;  /* 0x0c201f000d647f89 */ /* 0x000ee200000e0000 */
[----:B------:R-:W-:-:S02]  /*21a0*/  IADD3 R153, R5, R155, RZ ;  /* 0x0000009b05997210 */ /* 0x000fc40007ffe0ff */
[----:B------:R-:W-:Y:S01]  /*21b0*/  IADD3 R152, R5, R154, RZ ;  /* 0x0000009a05987210 */ /* 0x000fe20007ffe0ff */
[----:B------:R-:W-:Y:S01]  /*21c0*/  LDSM.16.MT88.4 R92, [R155+0x8000] ;  /* 0x008000009b5c783b */ /* 0x000fe20000004200 */
[----:B------:R-:W-:Y:S02]  /*21d0*/  LEA.HI R34, R34, R33, RZ, 0x2 ;  /* 0x0000002122227211 */ /* 0x000fe400078f10ff */
[C---:B------:R-:W-:Y:S01]  /*21e0*/  IADD3 R151, R159.reuse, 0x800, RZ ;  /* 0x000008009f977810 */ /* 0x040fe20007ffe0ff */
[----:B-1----:R-:W-:Y:S01]  /*21f0*/  LDSM.16.MT88.4 R40, [R154+0x8000] ;  /* 0x008000009a28783b */ /* 0x002fe20000004200 */
[----:B------:R-:W-:Y:S02]  /*2200*/  LOP3.LUT R34, R34, 0xfffffffc, RZ, 0xc0, !PT ;  /* 0xfffffffc22227812 */ /* 0x000fe400078ec0ff */
[----:B------:R-:W-:Y:S01]  /*2210*/  IADD3 R150, R159, 0x1000, RZ ;  /* 0x000010009f967810 */ /* 0x000fe20007ffe0ff */
[----:B------:R-:W-:Y:S01]  /*2220*/  LDSM.16.MT88.4 R48, [R153+0x8000] ;  /* 0x008000009930783b */ /* 0x000fe20000004200 */
[----:B------:R-:W-:-:S02]  /*2230*/  IADD3 R178, R33, -R34, RZ ;  /* 0x8000002221b27210 */ /* 0x000fc40007ffe0ff */
[C---:B------:R-:W-:Y:S01]  /*2240*/  IADD3 R149, R159.reuse, 0x1800, RZ ;  /* 0x000018009f957810 */ /* 0x040fe20007ffe0ff */
[----:B------:R-:W-:Y:S01]  /*2250*/  LDSM.16.MT88.4 R56, [R152+0x8000] ;  /* 0x008000009838783b */ /* 0x000fe20000004200 */
[C---:B------:R-:W-:Y:S02]  /*2260*/  IADD3 R147, R159.reuse, 0x2000, RZ ;  /* 0x000020009f937810 */ /* 0x040fe40007ffe0ff */
[----:B------:R-:W-:Y:S01]  /*2270*/  IADD3 R146, R159, 0x2800, RZ ;  /* 0x000028009f927810 */ /* 0x000fe20007ffe0ff */
[----:B------:R-:W-:Y:S01]  /*2280*/  LDSM.16.MT88.4 R64, [R155+0xa000] ;  /* 0x00a000009b40783b */ /* 0x000fe20000004200 */
[----:B--2---:R-:W-:Y:S02]  /*2290*/  FMNMX.FTZ R2, R11, R2, !PT ;  /* 0x000000020b027209 */ /* 0x004fe40007810000 */
[----:B------:R-:W-:Y:S01]  /*22a0*/  IADD3 R145, R159, 0x3000, RZ ;  /* 0x000030009f917810 */ /* 0x000fe20007ffe0ff */
[----:B------:R-:W-:Y:S01]  /*22b0*/  LDSM.16.MT88.4 R88, [R154+0xa000] ;  /* 0x00a000009a58783b */ /* 0x000fe20000004200 */
[----:B---3--:R-:W-:-:S02]  /*22c0*/  FMNMX.FTZ R100, R13, R100, !PT ;  /* 0x000000640d647209 */ /* 0x008fc40007810000 */
[----:B------:R-:W-:Y:S01]  /*22d0*/  IADD3 R144, R159, 0x3800, RZ ;  /* 0x000038009f907810 */ /* 0x000fe20007ffe0ff */
[----:B------:R-:W1:Y:S01]  /*22e0*/  SHFL.BFLY PT, R3, R2, 0x1, 0x1f ;  /* 0x0c201f0002037f89 */ /* 0x000e6200000e0000 */
[C---:B------:R-:W-:Y:S01]  /*22f0*/  FSETP.NEU.FTZ.AND P0, PT, R100.reuse, -INF , PT ;  /* 0xff8000006400780b */ /* 0x040fe20003f1d000 */
[----:B------:R-:W-:Y:S02]  /*2300*/  FMUL.FTZ R126, R100, UR4 ;  /* 0x00000004647e7c20 */ /* 0x000fe40008410000 */
[----:B------:R-:W-:Y:S03]  /*2310*/  LDSM.16.MT88.4 R16, [R153+0x8800] ;  /* 0x008800009910783b */ /* 0x000fe60000004200 */
[----:B------:R-:W-:Y:S01]  /*2320*/  FSEL R126, R126, RZ, P0 ;  /* 0x000000ff7e7e7208 */ /* 0x000fe20000000000 */
[----:B------:R-:W-:Y:S04]  /*2330*/  LDSM.16.MT88.4 R20, [R155+0xa800] ;  /* 0x00a800009b14783b */ /* 0x000fe80000004200 */
[--C-:B------:R-:W-:Y:S01]  /*2340*/  FFMA.FTZ R106, R29, UR4, -R126.reuse ;  /* 0x000000041d6a7c23 */ /* 0x100fe2000801087e */
[--C-:B------:R-:W-:Y:S01]  /*2350*/  FFMA.FTZ R111, R25, UR4, -R126.reuse ;  /* 0x00000004196f7c23 */ /* 0x100fe2000801087e */
[--C-:B------:R-:W-:Y:S01]  /*2360*/  FFMA.FTZ R110, R37, UR4, -R126.reuse ;  /* 0x00000004256e7c23 */ /* 0x100fe2000801087e */
[--C-:B------:R-:W-:Y:S01]  /*2370*/  FFMA.FTZ R109, R27, UR4, -R126.reuse ;  /* 0x000000041b6d7c23 */ /* 0x100fe2000801087e */
[--C-:B------:R-:W-:Y:S01]  /*2380*/  FFMA.FTZ R102, R77, UR4, -R126.reuse ;  /* 0x000000044d667c23 */ /* 0x100fe2000801087e */
[--C-:B------:R-:W-:Y:S01]  /*2390*/  FFMA.FTZ R103, R7, UR4, -R126.reuse ;  /* 0x0000000407677c23 */ /* 0x100fe2000801087e */
[----:B------:R-:W2:Y:S01]  /*23a0*/  LDSM.16.MT88.4 R76, [R153+0xa000] ;  /* 0x00a00000994c783b */ /* 0x000ea20000004200 */
[----:B------:R-:W-:Y:S01]  /*23b0*/  MUFU.EX2 R111, R111 ;  /* 0x0000006f006f7308 */ /* 0x000fe20000000800 */
[--C-:B------:R-:W-:Y:S01]  /*23c0*/  FFMA.FTZ R105, R9, UR4, -R126.reuse ;  /* 0x0000000409697c23 */ /* 0x100fe2000801087e */
[--C-:B------:R-:W-:Y:S01]  /*23d0*/  FFMA.FTZ R114, R117, UR4, -R126.reuse ;  /* 0x0000000475727c23 */ /* 0x100fe2000801087e */
[----:B------:R-:W3:Y:S01]  /*23e0*/  LDSM.16.MT88.4 R4, [R152+0xa000] ;  /* 0x00a000009804783b */ /* 0x000ee20000004200 */
[--C-:B------:R-:W-:Y:S01]  /*23f0*/  FFMA.FTZ R116, R121, UR4, -R126.reuse ;  /* 0x0000000479747c23 */ /* 0x100fe2000801087e */
[----:B-1----:R-:W-:Y:S01]  /*2400*/  FMNMX.FTZ R3, R2, R3, !PT ;  /* 0x0000000302037209 */ /* 0x002fe20007810000 */
[--C-:B------:R-:W-:Y:S01]  /*2410*/  FFMA.FTZ R117, R119, UR4, -R126.reuse ;  /* 0x0000000477757c23 */ /* 0x100fe2000801087e */
[--C-:B------:R-:W-:Y:S01]  /*2420*/  FFMA.FTZ R115, R115, UR4, -R126.reuse ;  /* 0x0000000473737c23 */ /* 0x100fe2000801087e */
[----:B------:R-:W1:Y:S01]  /*2430*/  MUFU.EX2 R110, R110 ;  /* 0x0000006e006e7308 */ /* 0x000e620000000800 */
[C---:B------:R-:W-:Y:S01]  /*2440*/  FSETP.NEU.FTZ.AND P0, PT, R3.reuse, -INF , PT ;  /* 0xff8000000300780b */ /* 0x040fe20003f1d000 */
[----:B------:R-:W-:Y:S01]  /*2450*/  FMUL.FTZ R2, R3, UR4 ;  /* 0x0000000403027c20 */ /* 0x000fe20008410000 */
[--C-:B------:R-:W-:Y:S01]  /*2460*/  FFMA.FTZ R127, R127, UR4, -R126.reuse ;  /* 0x000000047f7f7c23 */ /* 0x100fe2000801087e */
[----:B------:R-:W-:-:S03]  /*2470*/  FFMA.FTZ R123, R123, UR4, -R126 ;  /* 0x000000047b7b7c23 */ /* 0x000fc6000801087e */
[----:B------:R-:W-:Y:S01]  /*2480*/  FSEL R29, R2, RZ, P0 ;  /* 0x000000ff021d7208 */ /* 0x000fe20000000000 */
[----:B------:R-:W-:Y:S01]  /*2490*/  MUFU.EX2 R109, R109 ;  /* 0x0000006d006d7308 */ /* 0x000fe20000000800 */
[----:B------:R-:W-:-:S03]  /*24a0*/  FFMA.FTZ R2, R73, UR4, -R126 ;  /* 0x0000000449027c23 */ /* 0x000fc6000801087e */
[--C-:B------:R-:W-:Y:S01]  /*24b0*/  FFMA.FTZ R113, R38, UR4, -R29.reuse ;  /* 0x0000000426717c23 */ /* 0x100fe2000801081d */
[--C-:B------:R-:W-:Y:S01]  /*24c0*/  FFMA.FTZ R112, R36, UR4, -R29.reuse ;  /* 0x0000000424707c23 */ /* 0x100fe2000801081d */
[--C-:B------:R-:W-:Y:S01]  /*24d0*/  FFMA.FTZ R108, R24, UR4, -R29.reuse ;  /* 0x00000004186c7c23 */ /* 0x100fe2000801081d */
[--C-:B------:R-:W-:Y:S01]  /*24e0*/  FFMA.FTZ R107, R26, UR4, -R29.reuse ;  /* 0x000000041a6b7c23 */ /* 0x100fe2000801081d */
[----:B------:R-:W4:Y:S01]  /*24f0*/  MUFU.EX2 R106, R106 ;  /* 0x0000006a006a7308 */ /* 0x000f220000000800 */
[--C-:B------:R-:W-:Y:S01]  /*2500*/  FFMA.FTZ R104, R8, UR4, -R29.reuse ;  /* 0x0000000408687c23 */ /* 0x100fe2000801081d */
[--C-:B------:R-:W-:Y:S01]  /*2510*/  FFMA.FTZ R101, R10, UR4, -R29.reuse ;  /* 0x000000040a657c23 */ /* 0x100fe2000801081d */
[----:B-1----:R-:W-:Y:S01]  /*2520*/  F2FP.BF16.F32.PACK_AB R80, R110, R111 ;  /* 0x0000006f6e50723e */ /* 0x002fe200000010ff */
[----:B------:R-:W1:Y:S01]  /*2530*/  LDSM.16.MT88.4 R8, [R155+0x8800] ;  /* 0x008800009b08783b */ /* 0x000e620000004200 */
[--C-:B------:R-:W-:Y:S01]  /*2540*/  FFMA.FTZ R35, R74, UR4, -R29.reuse ;  /* 0x000000044a237c23 */ /* 0x100fe2000801081d */
[--C-:B------:R-:W-:Y:S01]  /*2550*/  FFMA.FTZ R0, R12, UR4, -R29.reuse ;  /* 0x000000040c007c23 */ /* 0x100fe2000801081d */
[--C-:B------:R-:W-:Y:S01]  /*2560*/  FFMA.FTZ R118, R118, UR4, -R29.reuse ;  /* 0x0000000476767c23 */ /* 0x100fe2000801081d */
[----:B------:R-:W-:Y:S01]  /*2570*/  MUFU.EX2 R113, R113 ;  /* 0x0000007100717308 */ /* 0x000fe20000000800 */
[----:B------:R-:W5:Y:S01]  /*2580*/  LDSM.16.MT88.4 R12, [R152+0x8800] ;  /* 0x00880000980c783b */ /* 0x000f620000004200 */
[--C-:B------:R-:W-:Y:S01]  /*2590*/  FFMA.FTZ R119, R130, UR4, -R29.reuse ;  /* 0x0000000482777c23 */ /* 0x100fe2000801081d */
[--C-:B------:R-:W-:Y:S01]  /*25a0*/  FFMA.FTZ R120, R120, UR4, -R29.reuse ;  /* 0x0000000478787c23 */ /* 0x100fe2000801081d */
[--C-:B------:R-:W-:Y:S01]  /*25b0*/  FFMA.FTZ R121, R128, UR4, -R29.reuse ;  /* 0x0000000480797c23 */ /* 0x100fe2000801081d */
[----:B------:R-:W5:Y:S01]  /*25c0*/  LDSM.16.MT88.4 R24, [R154+0x8800] ;  /* 0x008800009a18783b */ /* 0x000f620000004200 */
[--C-:B------:R-:W-:Y:S01]  /*25d0*/  FFMA.FTZ R128, R125, UR4, -R126.reuse ;  /* 0x000000047d807c23 */ /* 0x100fe2000801087e */
[--C-:B------:R-:W-:Y:S01]  /*25e0*/  FFMA.FTZ R125, R122, UR4, -R29.reuse ;  /* 0x000000047a7d7c23 */ /* 0x100fe2000801081d */
[----:B------:R-:W2:Y:S01]  /*25f0*/  MUFU.EX2 R112, R112 ;  /* 0x0000007000707308 */ /* 0x000ea20000000800 */
[----:B----4-:R-:W-:Y:S01]  /*2600*/  F2FP.BF16.F32.PACK_AB R82, R106, R109 ;  /* 0x0000006d6a52723e */ /* 0x010fe200000010ff */
[----:B------:R-:W-:Y:S01]  /*2610*/  FFMA.FTZ R126, R31, UR4, -R126 ;  /* 0x000000041f7e7c23 */ /* 0x000fe2000801087e */
[--C-:B------:R-:W-:Y:S01]  /*2620*/  FFMA.FTZ R124, R124, UR4, -R29.reuse ;  /* 0x000000047c7c7c23 */ /* 0x100fe2000801081d */
[--C-:B------:R-:W-:Y:S01]  /*2630*/  FFMA.FTZ R122, R30, UR4, -R29.reuse ;  /* 0x000000041e7a7c23 */ /* 0x100fe2000801081d */
[----:B------:R-:W-:Y:S01]  /*2640*/  FFMA.FTZ R177, R28, UR4, -R29 ;  /* 0x000000041cb17c23 */ /* 0x000fe2000801081d */
[----:B------:R-:W-:Y:S01]  /*2650*/  FADD.FTZ R110, R111, R110 ;  /* 0x0000006e6f6e7221 */ /* 0x000fe20000010000 */
[----:B------:R-:W-:Y:S01]  /*2660*/  LDSM.16.MT88.4 R28, [R154+0x9800] ;  /* 0x009800009a1c783b */ /* 0x000fe20000004200 */
[----:B------:R-:W-:Y:S02]  /*2670*/  MUFU.EX2 R108, R108 ;  /* 0x0000006c006c7308 */ /* 0x000fe40000000800 */
[----:B------:R-:W-:-:S04]  /*2680*/  FADD.FTZ R109, R109, R110 ;  /* 0x0000006e6d6d7221 */ /* 0x000fc80000010000 */
[----:B------:R-:W-:Y:S02]  /*2690*/  FADD.FTZ R106, R106, R109 ;  /* 0x0000006d6a6a7221 */ /* 0x000fe40000010000 */
[----:B------:R-:W4:Y:S01]  /*26a0*/  MUFU.EX2 R107, R107 ;  /* 0x0000006b006b7308 */ /* 0x000f220000000800 */
[----:B--2---:R-:W-:Y:S01]  /*26b0*/  F2FP.BF16.F32.PACK_AB R81, R112, R113 ;  /* 0x000000717051723e */ /* 0x004fe200000010ff */
[----:B------:R-:W-:-:S06]  /*26c0*/  FADD.FTZ R113, R113, R112 ;  /* 0x0000007071717221 */ /* 0x000fcc0000010000 */
[----:B------:R-:W-:Y:S08]  /*26d0*/  MUFU.EX2 R105, R105 ;  /* 0x0000006900697308 */ /* 0x000ff00000000800 */
[----:B------:R-:W2:Y:S01]  /*26e0*/  MUFU.EX2 R102, R102 ;  /* 0x0000006600667308 */ /* 0x000ea20000000800 */
[----:B----4-:R-:W-:Y:S01]  /*26f0*/  F2FP.BF16.F32.PACK_AB R83, R107, R108 ;  /* 0x0000006c6b53723e */ /* 0x010fe200000010ff */
[----:B------:R-:W-:-:S04]  /*2700*/  FADD.FTZ R108, R108, R113 ;  /* 0x000000716c6c7221 */ /* 0x000fc80000010000 */
[----:B------:R-:W-:Y:S02]  /*2710*/  FADD.FTZ R107, R107, R108 ;  /* 0x0000006c6b6b7221 */ /* 0x000fe40000010000 */
[C---:B------:R-:W-:Y:S01]  /*2720*/  HMMA.16816.F32.BF16 R96, R80.reuse, R92, RZ ;  /* 0x0000005c5060723c */ /* 0x040fe200000418ff */
[----:B------:R-:W-:Y:S05]  /*2730*/  MUFU.EX2 R103, R103 ;  /* 0x0000006700677308 */ /* 0x000fea0000000800 */
[C---:B------:R-:W-:Y:S03]  /*2740*/  HMMA.16816.F32.BF16 R92, R80.reuse, R94, RZ ;  /* 0x0000005e505c723c */ /* 0x040fe600000418ff */
[----:B------:R-:W-:Y:S03]  /*2750*/  MUFU.EX2 R2, R2 ;  /* 0x0000000200027308 */ /* 0x000fe60000000800 */
[C---:B------:R-:W-:Y:S05]  /*2760*/  HMMA.16816.F32.BF16 R36, R80.reuse, R40, RZ ;  /* 0x000000285024723c */ /* 0x040fea00000418ff */
[----:B------:R-:W-:Y:S01]  /*2770*/  MUFU.EX2 R104, R104 ;  /* 0x0000006800687308 */ /* 0x000fe20000000800 */
[C---:B------:R-:W-:Y:S06]  /*2780*/  HMMA.16816.F32.BF16 R44, R80.reuse, R48, RZ ;  /* 0x00000030502c723c */ /* 0x040fec00000418ff */
[C---:B------:R-:W-:Y:S01]  /*2790*/  HMMA.16816.F32.BF16 R52, R80.reuse, R56, RZ ;  /* 0x000000385034723c */ /* 0x040fe200000418ff */
[----:B------:R-:W4:Y:S05]  /*27a0*/  MUFU.EX2 R101, R101 ;  /* 0x0000006500657308 */ /* 0x000f2a0000000800 */
[C---:B------:R-:W-:Y:S03]  /*27b0*/  HMMA.16816.F32.BF16 R60, R80.reuse, R64, RZ ;  /* 0x00000040503c723c */ /* 0x040fe600000418ff */
[----:B------:R-:W-:Y:S03]  /*27c0*/  MUFU.EX2 R35, R35 ;  /* 0x0000002300237308 */ /* 0x000fe60000000800 */
[C---:B------:R-:W-:Y:S05]  /*27d0*/  HMMA.16816.F32.BF16 R68, R80.reuse, R88, RZ ;  /* 0x000000585044723c */ /* 0x040fea00000418ff */
[----:B------:R-:W1:Y:S01]  /*27e0*/  MUFU.EX2 R0, R0 ;  /* 0x0000000000007308 */ /* 0x000e620000000800 */
[C---:B------:R-:W-:Y:S06]  /*27f0*/  HMMA.16816.F32.BF16 R72, R80.reuse, R76, RZ ;  /* 0x0000004c5048723c */ /* 0x040fec00000418ff */
[C---:B------:R-:W-:Y:S01]  /*2800*/  HMMA.16816.F32.BF16 R40, R80.reuse, R42, RZ ;  /* 0x0000002a5028723c */ /* 0x040fe200000418ff */
[----:B------:R-:W-:Y:S05]  /*2810*/  MUFU.EX2 R114, R114 ;  /* 0x0000007200727308 */ /* 0x000fea0000000800 */
[C---:B------:R-:W-:Y:S03]  /*2820*/  HMMA.16816.F32.BF16 R48, R80.reuse, R50, RZ ;  /* 0x000000325030723c */ /* 0x040fe600000418ff */
[----:B------:R-:W5:Y:S03]  /*2830*/  MUFU.EX2 R115, R115 ;  /* 0x0000007300737308 */ /* 0x000f660000000800 */
[C---:B------:R-:W-:Y:S05]  /*2840*/  HMMA.16816.F32.BF16 R56, R80.reuse, R58, RZ ;  /* 0x0000003a5038723c */ /* 0x040fea00000418ff */
[----:B------:R-:W-:Y:S01]  /*2850*/  MUFU.EX2 R116, R116 ;  /* 0x0000007400747308 */ /* 0x000fe20000000800 */
[C---:B------:R-:W-:Y:S06]  /*2860*/  HMMA.16816.F32.BF16 R64, R80.reuse, R66, RZ ;  /* 0x000000425040723c */ /* 0x040fec00000418ff */
[C---:B------:R-:W-:Y:S01]  /*2870*/  HMMA.16816.F32.BF16 R88, R80.reuse, R90, RZ ;  /* 0x0000005a5058723c */ /* 0x040fe200000418ff */
[----:B------:R-:W-:Y:S05]  /*2880*/  MUFU.EX2 R117, R117 ;  /* 0x0000007500757308 */ /* 0x000fea0000000800 */
[C---:B------:R-:W-:Y:S03]  /*2890*/  HMMA.16816.F32.BF16 R76, R80.reuse, R78, RZ ;  /* 0x0000004e504c723c */ /* 0x040fe600000418ff */
[----:B------:R-:W-:Y:S03]  /*28a0*/  MUFU.EX2 R118, R118 ;  /* 0x0000007600767308 */ /* 0x000fe60000000800 */
[C---:B---3--:R-:W-:Y:S05]  /*28b0*/  HMMA.16816.F32.BF16 R84, R80.reuse, R4, RZ ;  /* 0x000000045054723c */ /* 0x048fea00000418ff */
[----:B------:R-:W3:Y:S01]  /*28c0*/  MUFU.EX2 R119, R119 ;  /* 0x0000007700777308 */ /* 0x000ee20000000800 */
[----:B------:R-:W-:Y:S01]  /*28d0*/  HMMA.16816.F32.BF16 R80, R80, R6, RZ ;  /* 0x000000065050723c */ /* 0x000fe200000418ff */
[----:B--2---:R-:W-:Y:S01]  /*28e0*/  F2FP.BF16.F32.PACK_AB R4, R102, R105 ;  /* 0x000000696604723e */ /* 0x004fe200000010ff */
[----:B------:R-:W-:Y:S01]  /*28f0*/  FADD.FTZ R105, R105, R106 ;  /* 0x0000006a69697221 */ /* 0x000fe20000010000 */
[----:B----4-:R-:W-:Y:S01]  /*2900*/  F2FP.BF16.F32.PACK_AB R5, R101, R104 ;  /* 0x000000686505723e */ /* 0x010fe200000010ff */
[----:B------:R-:W-:-:S02]  /*2910*/  FADD.FTZ R104, R104, R107 ;  /* 0x0000006b68687221 */ /* 0x000fc40000010000 */
[----:B------:R-:W-:Y:S01]  /*2920*/  FADD.FTZ R102, R102, R105 ;  /* 0x0000006966667221 */ /* 0x000fe20000010000 */
[----:B------:R-:W-:Y:S01]  /*2930*/  F2FP.BF16.F32.PACK_AB R6, R2, R103 ;  /* 0x000000670206723e */ /* 0x000fe200000010ff */
[----:B------:R-:W-:Y:S01]  /*2940*/  MUFU.EX2 R120, R120 ;  /* 0x0000007800787308 */ /* 0x000fe20000000800 */
[----:B-1----:R-:W-:Y:S01]  /*2950*/  F2FP.BF16.F32.PACK_AB R7, R0, R35 ;  /* 0x000000230007723e */ /* 0x002fe200000010ff */
[----:B------:R-:W-:Y:S01]  /*2960*/  FADD.FTZ R104, R101, R104 ;  /* 0x0000006865687221 */ /* 0x000fe20000010000 */
[----:B------:R-:W-:-:S03]  /*2970*/  FADD.FTZ R103, R103, R102 ;  /* 0x0000006667677221 */ /* 0x000fc60000010000 */
[----:B------:R-:W-:Y:S01]  /*2980*/  FADD.FTZ R35, R35, R104 ;  /* 0x0000006823237221 */ /* 0x000fe20000010000 */
[----:B------:R-:W-:Y:S01]  /*2990*/  FADD.FTZ R103, R2, R103 ;  /* 0x0000006702677221 */ /* 0x000fe20000010000 */
[----:B------:R-:W-:Y:S01]  /*29a0*/  HMMA.16816.F32.BF16 R96, R4, R8, R96 ;  /* 0x000000080460723c */ /* 0x000fe20000041860 */
[----:B------:R-:W1:Y:S01]  /*29b0*/  MUFU.EX2 R121, R121 ;  /* 0x0000007900797308 */ /* 0x000e620000000800 */
[----:B------:R-:W-:-:S04]  /*29c0*/  FADD.FTZ R35, R0, R35 ;  /* 0x0000002300237221 */ /* 0x000fc80000010000 */
[C---:B------:R-:W-:Y:S01]  /*29d0*/  HMMA.16816.F32.BF16 R92, R4.reuse, R10, R92 ;  /* 0x0000000a045c723c */ /* 0x040fe2000004185c */
[----:B------:R-:W2:Y:S02]  /*29e0*/  LDSM.16.MT88.4 R8, [R154+0xa800] ;  /* 0x00a800009a08783b */ /* 0x000ea40000004200 */
[----:B------:R-:W-:Y:S03]  /*29f0*/  MUFU.EX2 R127, R127 ;  /* 0x0000007f007f7308 */ /* 0x000fe60000000800 */
[C---:B------:R-:W-:Y:S05]  /*2a00*/  HMMA.16816.F32.BF16 R44, R4.reuse, R16, R44 ;  /* 0x00000010042c723c */ /* 0x040fea000004182c */
[----:B------:R-:W4:Y:S01]  /*2a10*/  MUFU.EX2 R128, R128 ;  /* 0x0000008000807308 */ /* 0x000f220000000800 */
[C---:B------:R-:W-:Y:S01]  /*2a20*/  HMMA.16816.F32.BF16 R48, R4.reuse, R18, R48 ;  /* 0x000000120430723c */ /* 0x040fe20000041830 */
[----:B------:R-:W3:Y:S05]  /*2a30*/  LDSM.16.MT88.4 R16, [R153+0xa800] ;  /* 0x00a800009910783b */ /* 0x000eea0000004200 */
[C---:B-----5:R-:W-:Y:S01]  /*2a40*/  HMMA.16816.F32.BF16 R52, R4.reuse, R12, R52 ;  /* 0x0000000c0434723c */ /* 0x060fe20000041834 */
[----:B------:R-:W-:Y:S05]  /*2a50*/  MUFU.EX2 R123, R123 ;  /* 0x0000007b007b7308 */ /* 0x000fea0000000800 */
[C---:B------:R-:W-:Y:S01]  /*2a60*/  HMMA.16816.F32.BF16 R56, R4.reuse, R14, R56 ;  /* 0x0000000e0438723c */ /* 0x040fe20000041838 */
[----:B------:R-:W5:Y:S02]  /*2a70*/  LDSM.16.MT88.4 R12, [R152+0xa800] ;  /* 0x00a80000980c783b */ /* 0x000f640000004200 */
[----:B------:R-:W-:Y:S03]  /*2a80*/  MUFU.EX2 R126, R126 ;  /* 0x0000007e007e7308 */ /* 0x000fe60000000800 */
[C---:B------:R-:W-:Y:S05]  /*2a90*/  HMMA.16816.F32.BF16 R36, R4.reuse, R24, R36 ;  /* 0x000000180424723c */ /* 0x040fea0000041824 */
[----:B------:R-:W-:Y:S01]  /*2aa0*/  MUFU.EX2 R124, R124 ;  /* 0x0000007c007c7308 */ /* 0x000fe20000000800 */
[C---:B------:R-:W-:Y:S01]  /*2ab0*/  HMMA.16816.F32.BF16 R40, R4.reuse, R26, R40 ;  /* 0x0000001a0428723c */ /* 0x040fe20000041828 */
[----:B------:R-:W-:Y:S05]  /*2ac0*/  LDSM.16.MT88.4 R24, [R154+0x9000] ;  /* 0x009000009a18783b */ /* 0x000fea0000004200 */
[C---:B--2---:R-:W-:Y:S01]  /*2ad0*/  HMMA.16816.F32.BF16 R68, R4.reuse, R8, R68 ;  /* 0x000000080444723c */ /* 0x044fe20000041844 */
[----:B------:R-:W2:Y:S05]  /*2ae0*/  MUFU.EX2 R125, R125 ;  /* 0x0000007d007d7308 */ /* 0x000eaa0000000800 */
[C---:B------:R-:W-:Y:S01]  /*2af0*/  HMMA.16816.F32.BF16 R88, R4.reuse, R10, R88 ;  /* 0x0000000a0458723c */ /* 0x040fe20000041858 */
[----:B------:R-:W4:Y:S02]  /*2b00*/  LDSM.16.MT88.4 R8, [R153+0x9000] ;  /* 0x009000009908783b */ /* 0x000f240000004200 */
[----:B------:R-:W-:Y:S03]  /*2b10*/  MUFU.EX2 R122, R122 ;  /* 0x0000007a007a7308 */ /* 0x000fe60000000800 */
[C---:B------:R-:W-:Y:S05]  /*2b20*/  HMMA.16816.F32.BF16 R60, R4.reuse, R20, R60 ;  /* 0x00000014043c723c */ /* 0x040fea000004183c */
[----:B------:R-:W2:Y:S01]  /*2b30*/  MUFU.EX2 R177, R177 ;  /* 0x000000b100b17308 */ /* 0x000ea20000000800 */
[C---:B------:R-:W-:Y:S01]  /*2b40*/  HMMA.16816.F32.BF16 R64, R4.reuse, R22, R64 ;  /* 0x000000160440723c */ /* 0x040fe20000041840 */
[----:B------:R-:W2:Y:S05]  /*2b50*/  LDSM.16.MT88.4 R20, [R155+0x9000] ;  /* 0x009000009b14783b */ /* 0x000eaa0000004200 */
[C---:B---3--:R-:W-:Y:S06]  /*2b60*/  HMMA.16816.F32.BF16 R72, R4.reuse, R16, R72 ;  /* 0x000000100448723c */ /* 0x048fec0000041848 */
[C---:B------:R-:W-:Y:S01]  /*2b70*/  HMMA.16816.F32.BF16 R76, R4.reuse, R18, R76 ;  /* 0x00000012044c723c */ /* 0x040fe2000004184c */
[----:B------:R-:W3:Y:S05]  /*2b80*/  LDSM.16.MT88.4 R16, [R152+0x9000] ;  /* 0x009000009810783b */ /* 0x000eea0000004200 */
[C---:B-----5:R-:W-:Y:S06]  /*2b90*/  HMMA.16816.F32.BF16 R84, R4.reuse, R12, R84 ;  /* 0x0000000c0454723c */ /* 0x060fec0000041854 */
[----:B------:R-:W-:Y:S01]  /*2ba0*/  HMMA.16816.F32.BF16 R80, R4, R14, R80 ;  /* 0x0000000e0450723c */ /* 0x000fe20000041850 */
[----:B------:R-:W5:Y:S06]  /*2bb0*/  LDSM.16.MT88.4 R12, [R155+0xb000] ;  /* 0x00b000009b0c783b */ /* 0x000f6c0000004200 */
[----:B------:R-:W-:Y:S01]  /*2bc0*/  F2FP.BF16.F32.PACK_AB R4, R115, R114 ;  /* 0x000000727304723e */ /* 0x000fe200000010ff */
[----:B------:R-:W-:Y:S01]  /*2bd0*/  FADD.FTZ R114, R114, R103 ;  /* 0x0000006772727221 */ /* 0x000fe20000010000 */
[----:B------:R-:W-:Y:S01]  /*2be0*/  F2FP.BF16.F32.PACK_AB R5, R119, R118 ;  /* 0x000000767705723e */ /* 0x000fe200000010ff */
[----:B------:R-:W-:Y:S01]  /*2bf0*/  FADD.FTZ R118, R118, R35 ;  /* 0x0000002376767221 */ /* 0x000fe20000010000 */
[----:B------:R-:W-:Y:S01]  /*2c00*/  F2FP.BF16.F32.PACK_AB R6, R117, R116 ;  /* 0x000000747506723e */ /* 0x000fe200000010ff */
[----:B------:R-:W-:Y:S01]  /*2c10*/  FADD.FTZ R115, R115, R114 ;  /* 0x0000007273737221 */ /* 0x000fe20000010000 */
[----:B-1----:R-:W-:Y:S01]  /*2c20*/  F2FP.BF16.F32.PACK_AB R7, R121, R120 ;  /* 0x000000787907723e */ /* 0x002fe200000010ff */
[----:B------:R-:W-:-:S02]  /*2c30*/  FADD.FTZ R119, R119, R118 ;  /* 0x0000007677777221 */ /* 0x000fc40000010000 */
[----:B------:R-:W-:Y:S02]  /*2c40*/  FADD.FTZ R116, R116, R115 ;  /* 0x0000007374747221 */ /* 0x000fe40000010000 */
[----:B------:R-:W-:Y:S02]  /*2c50*/  FADD.FTZ R120, R120, R119 ;  /* 0x0000007778787221 */ /* 0x000fe40000010000 */
[----:B----4-:R-:W-:Y:S01]  /*2c60*/  HMMA.16816.F32.BF16 R44, R4, R8, R44 ;  /* 0x00000008042c723c */ /* 0x010fe2000004182c */
[----:B------:R-:W-:Y:S01]  /*2c70*/  FADD.FTZ R116, R117, R116 ;  /* 0x0000007475747221 */ /* 0x000fe20000010000 */
[----:B------:R-:W-:-:S04]  /*2c80*/  FADD.FTZ R121, R121, R120 ;  /* 0x0000007879797221 */ /* 0x000fc80000010000 */
[C---:B------:R-:W-:Y:S01]  /*2c90*/  HMMA.16816.F32.BF16 R48, R4.reuse, R10, R48 ;  /* 0x0000000a0430723c */ /* 0x040fe20000041830 */
[----:B------:R-:W1:Y:S05]  /*2ca0*/  LDSM.16.MT88.4 R8, [R153+0xb000] ;  /* 0x00b000009908783b */ /* 0x000e6a0000004200 */
[C---:B--2---:R-:W-:Y:S06]  /*2cb0*/  HMMA.16816.F32.BF16 R96, R4.reuse, R20, R96 ;  /* 0x000000140460723c */ /* 0x044fec0000041860 */
[C---:B------:R-:W-:Y:S01]  /*2cc0*/  HMMA.16816.F32.BF16 R92, R4.reuse, R22, R92 ;  /* 0x00000016045c723c */ /* 0x040fe2000004185c */
[----:B------:R-:W2:Y:S05]  /*2cd0*/  LDSM.16.MT88.4 R20, [R154+0xb000] ;  /* 0x00b000009a14783b */ /* 0x000eaa0000004200 */
[C---:B---3--:R-:W-:Y:S06]  /*2ce0*/  HMMA.16816.F32.BF16 R52, R4.reuse, R16, R52 ;  /* 0x000000100434723c */ /* 0x048fec0000041834 */
[C---:B------:R-:W-:Y:S01]  /*2cf0*/  HMMA.16816.F32.BF16 R56, R4.reuse, R18, R56 ;  /* 0x000000120438723c */ /* 0x040fe20000041838 */
[----:B------:R-:W3:Y:S05]  /*2d00*/  LDSM.16.MT88.4 R16, [R152+0xb000] ;  /* 0x00b000009810783b */ /* 0x000eea0000004200 */
[C---:B-----5:R-:W-:Y:S06]  /*2d10*/  HMMA.16816.F32.BF16 R60, R4.reuse, R12, R60 ;  /* 0x0000000c043c723c */ /* 0x060fec000004183c */
[C---:B------:R-:W-:Y:S01]  /*2d20*/  HMMA.16816.F32.BF16 R64, R4.reuse, R14, R64 ;  /* 0x0000000e0440723c */ /* 0x040fe20000041840 */
[----:B------:R-:W4:Y:S05]  /*2d30*/  LDSM.16.MT88.4 R12, [R155+0x9800] ;  /* 0x009800009b0c783b */ /* 0x000f2a0000004200 */
[C---:B-1----:R-:W-:Y:S06]  /*2d40*/  HMMA.16816.F32.BF16 R72, R4.reuse, R8, R72 ;  /* 0x000000080448723c */ /* 0x042fec0000041848 */
[C---:B------:R-:W-:Y:S01]  /*2d50*/  HMMA.16816.F32.BF16 R76, R4.reuse, R10, R76 ;  /* 0x0000000a044c723c */ /* 0x040fe2000004184c */
[----:B------:R-:W1:Y:S05]  /*2d60*/  LDSM.16.MT88.4 R8, [R152+0x9800] ;  /* 0x009800009808783b */ /* 0x000e6a0000004200 */
[C---:B------:R-:W-:Y:S06]  /*2d70*/  HMMA.16816.F32.BF16 R36, R4.reuse, R24, R36 ;  /* 0x000000180424723c */ /* 0x040fec0000041824 */
[C---:B------:R-:W-:Y:S01]  /*2d80*/  HMMA.16816.F32.BF16 R40, R4.reuse, R26, R40 ;  /* 0x0000001a0428723c */ /* 0x040fe20000041828 */
[----:B------:R-:W5:Y:S05]  /*2d90*/  LDSM.16.MT88.4 R24, [R153+0x9800] ;  /* 0x009800009918783b */ /* 0x000f6a0000004200 */
[C---:B--2---:R-:W-:Y:S06]  /*2da0*/  HMMA.16816.F32.BF16 R68, R4.reuse, R20, R68 ;  /* 0x000000140444723c */ /* 0x044fec0000041844 */
[C---:B------:R-:W-:Y:S01]  /*2db0*/  HMMA.16816.F32.BF16 R88, R4.reuse, R22, R88 ;  /* 0x000000160458723c */ /* 0x040fe20000041858 */
[----:B------:R-:W2:Y:S05]  /*2dc0*/  LDSM.16.MT88.4 R20, [R155+0xb800] ;  /* 0x00b800009b14783b */ /* 0x000eaa0000004200 */
[C---:B---3--:R-:W-:Y:S06]  /*2dd0*/  HMMA.16816.F32.BF16 R84, R4.reuse, R16, R84 ;  /* 0x000000100454723c */ /* 0x048fec0000041854 */
[----:B------:R-:W-:Y:S01]  /*2de0*/  HMMA.16816.F32.BF16 R80, R4, R18, R80 ;  /* 0x000000120450723c */ /* 0x000fe20000041850 */
[----:B------:R-:W3:Y:S06]  /*2df0*/  LDSM.16.MT88.4 R16, [R154+0xb800] ;  /* 0x00b800009a10783b */ /* 0x000eec0000004200 */
[----:B------:R-:W-:Y:S01]  /*2e00*/  F2FP.BF16.F32.PACK_AB R4, R128, R127 ;  /* 0x0000007f8004723e */ /* 0x000fe200000010ff */
[----:B------:R-:W-:Y:S01]  /*2e10*/  FADD.FTZ R127, R127, R116 ;  /* 0x000000747f7f7221 */ /* 0x000fe20000010000 */
[----:B------:R-:W-:Y:S01]  /*2e20*/  F2FP.BF16.F32.PACK_AB R5, R125, R124 ;  /* 0x0000007c7d05723e */ /* 0x000fe200000010ff */
[----:B------:R-:W-:Y:S01]  /*2e30*/  FADD.FTZ R124, R124, R121 ;  /* 0x000000797c7c7221 */ /* 0x000fe20000010000 */
[----:B------:R-:W-:Y:S01]  /*2e40*/  F2FP.BF16.F32.PACK_AB R6, R126, R123 ;  /* 0x0000007b7e06723e */ /* 0x000fe200000010ff */
[----:B------:R-:W-:Y:S01]  /*2e50*/  FADD.FTZ R128, R128, R127 ;  /* 0x0000007f80807221 */ /* 0x000fe20000010000 */
[----:B------:R-:W-:Y:S01]  /*2e60*/  F2FP.BF16.F32.PACK_AB R7, R177, R122 ;  /* 0x0000007ab107723e */ /* 0x000fe200000010ff */
[----:B------:R-:W-:-:S02]  /*2e70*/  FADD.FTZ R125, R125, R124 ;  /* 0x0000007c7d7d7221 */ /* 0x000fc40000010000 */
[----:B------:R-:W-:Y:S02]  /*2e80*/  FADD.FTZ R123, R123, R128 ;  /* 0x000000807b7b7221 */ /* 0x000fe40000010000 */
[----:B------:R-:W-:Y:S02]  /*2e90*/  FADD.FTZ R122, R122, R125 ;  /* 0x0000007d7a7a7221 */ /* 0x000fe40000010000 */
[----:B----4-:R-:W-:Y:S01]  /*2ea0*/  HMMA.16816.F32.BF16 R96, R4, R12, R96 ;  /* 0x0000000c0460723c */ /* 0x010fe20000041860 */
[----:B------:R-:W-:Y:S01]  /*2eb0*/  FADD.FTZ R179, R126, R123 ;  /* 0x0000007b7eb37221 */ /* 0x000fe20000010000 */
[----:B------:R-:W-:-:S04]  /*2ec0*/  FADD.FTZ R177, R177, R122 ;  /* 0x0000007ab1b17221 */ /* 0x000fc80000010000 */
[C---:B------:R-:W-:Y:S01]  /*2ed0*/  HMMA.16816.F32.BF16 R92, R4.reuse, R14, R92 ;  /* 0x0000000e045c723c */ /* 0x040fe2000004185c */
[----:B------:R-:W4:Y:S05]  /*2ee0*/  LDSM.16.MT88.4 R12, [R153+0xb800] ;  /* 0x00b80000990c783b */ /* 0x000f2a0000004200 */
[C---:B-1----:R-:W-:Y:S06]  /*2ef0*/  HMMA.16816.F32.BF16 R52, R4.reuse, R8, R52 ;  /* 0x000000080434723c */ /* 0x042fec0000041834 */
[C---:B------:R-:W-:Y:S01]  /*2f00*/  HMMA.16816.F32.BF16 R56, R4.reuse, R10, R56 ;  /* 0x0000000a0438723c */ /* 0x040fe20000041838 */
[----:B------:R-:W1:Y:S05]  /*2f10*/  LDSM.16.MT88.4 R8, [R152+0xb800] ;  /* 0x00b800009808783b */ /* 0x000e6a0000004200 */
[C---:B------:R-:W-:Y:S06]  /*2f20*/  HMMA.16816.F32.BF16 R36, R4.reuse, R28, R36 ;  /* 0x0000001c0424723c */ /* 0x040fec0000041824 */
[C---:B------:R-:W-:Y:S06]  /*2f30*/  HMMA.16816.F32.BF16 R40, R4.reuse, R30, R40 ;  /* 0x0000001e0428723c */ /* 0x040fec0000041828 */
[C---:B-----5:R-:W-:Y:S06]  /*2f40*/  HMMA.16816.F32.BF16 R44, R4.reuse, R24, R44 ;  /* 0x00000018042c723c */ /* 0x060fec000004182c */
[C---:B------:R-:W-:Y:S06]  /*2f50*/  HMMA.16816.F32.BF16 R48, R4.reuse, R26, R48 ;  /* 0x0000001a0430723c */ /* 0x040fec0000041830 */
[C---:B--2---:R-:W-:Y:S06]  /*2f60*/  HMMA.16816.F32.BF16 R60, R4.reuse, R20, R60 ;  /* 0x00000014043c723c */ /* 0x044fec000004183c */
[C---:B------:R-:W-:Y:S06]  /*2f70*/  HMMA.16816.F32.BF16 R64, R4.reuse, R22, R64 ;  /* 0x000000160440723c */ /* 0x040fec0000041840 */
[C---:B---3--:R-:W-:Y:S06]  /*2f80*/  HMMA.16816.F32.BF16 R68, R4.reuse, R16, R68 ;  /* 0x000000100444723c */ /* 0x048fec0000041844 */
[C---:B------:R-:W-:Y:S06]  /*2f90*/  HMMA.16816.F32.BF16 R88, R4.reuse, R18, R88 ;  /* 0x000000120458723c */ /* 0x040fec0000041858 */
[C---:B----4-:R-:W-:Y:S06]  /*2fa0*/  HMMA.16816.F32.BF16 R72, R4.reuse, R12, R72 ;  /* 0x0000000c0448723c */ /* 0x050fec0000041848 */
[C---:B------:R-:W-:Y:S06]  /*2fb0*/  HMMA.16816.F32.BF16 R76, R4.reuse, R14, R76 ;  /* 0x0000000e044c723c */ /* 0x040fec000004184c */
[C---:B-1----:R-:W-:Y:S06]  /*2fc0*/  HMMA.16816.F32.BF16 R84, R4.reuse, R8, R84 ;  /* 0x000000080454723c */ /* 0x042fec0000041854 */
[----:B------:R-:W-:Y:S01]  /*2fd0*/  HMMA.16816.F32.BF16 R80, R4, R10, R80 ;  /* 0x0000000a0450723c */ /* 0x000fe20000041850 */
[----:B------:R-:W-:-:S08]  /*2fe0*/  NOP ;  /* 0x0000000000007918 */ /* 0x000fd00000000000 */
[----:B------:R-:W-:-:S15]  /*2ff0*/  @!P1 BRA `(.L_x_584) ;  /* 0x0000001c00dc9947 */ /* 0x000fde0003800000 */
[----:B------:R-:W-:Y:S01]  /*3000*/  IADD3 R176, R32, -0x2, RZ ;  /* 0xfffffffe20b07810 */ /* 0x000fe20007ffe0ff */
[----:B------:R-:W-:Y:S01]  /*3010*/  ULDC UR4, c[0x0][0x2ec] ;  /* 0x0000bb0000047ab9 */ /* 0x000fe20000000800 */
[----:B------:R-:W-:Y:S01]  /*3020*/  MOV R0, R3 ;  /* 0x0000000300007202 */ /* 0x000fe20000000f00 */
[----:B------:R-:W-:Y:S01]  /*3030*/  ULDC.64 UR10, c[0x0][0x220] ;  /* 0x00008800000a7ab9 */ /* 0x000fe20000000a00 */
[----:B------:R-:W-:Y:S01]  /*3040*/  MOV R101, R100 ;  /* 0x0000006400657202 */ /* 0x000fe20000000f00 */
[----:B------:R-:W-:Y:S01]  /*3050*/  ULDC.64 UR12, c[0x0][0x250] ;  /* 0x00009400000c7ab9 */ /* 0x000fe20000000a00 */
[----:B------:R-:W-:Y:S01]  /*3060*/  ULDC.64 UR6, c[0x0][0x218] ;  /* 0x0000860000067ab9 */ /* 0x000fe20000000a00 */
[----:B------:R-:W-:Y:S01]  /*3070*/  ULDC.64 UR8, c[0x0][0x248] ;  /* 0x0000920000087ab9 */ /* 0x000fe20000000a00 */
[----:B------:R-:W-:Y:S05]  /*3080*/  BRA `(.L_x_585) ;  /* 0x0000000000747947 */ /* 0x000fea0003800000 */
.L_x_587:
[----:B------:R-:W-:Y:S04]  /*3090*/  VIADD R100, R176, 0xffffffff ;  /* 0xffffffffb0647836 */ /* 0x000fe80000000000 */
[C---:B------:R-:W-:Y:S01]  /*30a0*/  IMAD.WIDE.U32 R102, R100.reuse, UR8, RZ ;  /* 0x0000000864667c25 */ /* 0x040fe2000f8e00ff */
[----:B------:R-:W-:Y:S05]  /*30b0*/  SHF.R.S32.HI R3, RZ, 0x1f, R100 ;  /* 0x0000001fff037819 */ /* 0x000fea0000011464 */
[----:B------:R-:W-:Y:S04]  /*30c0*/  IMAD R3, R3, UR8, RZ ;  /* 0x0000000803037c24 */ /* 0x000fe8000f8e02ff */
[----:B------:R-:W-:Y:S01]  /*30d0*/  IMAD R3, R100, UR9, R3 ;  /* 0x0000000964037c24 */ /* 0x000fe2000f8e0203 */
[----:B------:R-:W-:Y:S03]  /*30e0*/  LEA R100, P1, R102, R168, 0x6 ;  /* 0x000000a866647211 */ /* 0x000fe600078230ff */
[----:B------:R-:W-:Y:S01]  /*30f0*/  IMAD.IADD R3, R103, 0x1, R3 ;  /* 0x0000000167037824 */ /* 0x000fe200078e0203 */
[----:B------:R-:W-:Y:S04]  /*3100*/  LEA R104, P2, R100, UR6, 0x1 ;  /* 0x0000000664687c11 */ /* 0x000fe8000f8408ff */
[----:B------:R-:W-:Y:S02]  /*3110*/  LEA.HI.X R3, R102, R171, R3, 0x6, P1 ;  /* 0x000000ab66037211 */ /* 0x000fe400008f3403 */
        /* <DEDUP_REMOVED lines=20> */
.L_x_585:
[----:B------:R-:W-:Y:S01]  /*3260*/  SHF.R.S32.HI R2, RZ, 0x1f, R176 ;  /* 0x0000001fff027819 */ /* 0x000fe200000114b0 */
[----:B------:R-:W-:Y:S04]  /*3270*/  DEPBAR.LE SB0, 0x0 ;  /* 0x000080000000791a */ /* 0x000fe80000000000 */
[----:B------:R-:W-:Y:S01]  /*3280*/  BAR.SYNC.DEFER_BLOCKING 0x0 ;  /* 0x0000000000007b1d */ /* 0x000fe20000010000 */
[----:B------:R-:W-:Y:S02]  /*3290*/  IMAD R2, R2, UR12, RZ ;  /* 0x0000000c02027c24 */ /* 0x000fe4000f8e02ff */
[C---:B------:R-:W-:Y:S04]  /*32a0*/  IMAD.WIDE.U32 R102, R176.reuse, UR12, RZ ;  /* 0x0000000cb0667c25 */ /* 0x040fe8000f8e00ff */
[----:B------:R-:W-:Y:S01]  /*32b0*/  IMAD R2, R176, UR13, R2 ;  /* 0x0000000db0027c24 */ /* 0x000fe2000f8e0202 */
[C---:B------:R-:W-:Y:S03]  /*32c0*/  LEA R3, P0, R102.reuse, R166, 0x6 ;  /* 0x000000a666037211 */ /* 0x040fe600078030ff */
[----:B------:R-:W-:Y:S01]  /*32d0*/  IMAD.IADD R2, R103, 0x1, R2 ;  /* 0x0000000167027824 */ /* 0x000fe200078e0202 */
[C---:B------:R-:W-:Y:S04]  /*32e0*/  LEA R180, P1, R3.reuse, UR10, 0x1 ;  /* 0x0000000a03b47c11 */ /* 0x040fe8000f8208ff */
        /* <DEDUP_REMOVED lines=9> */
[----:B------:R-:W-:Y:S02]  /*3380*/  IADD3 R182, P0, R2, UR15, RZ ;  /* 0x0000000f02b67c10 */ /* 0x000fe4000ff1e0ff */
[----:B------:R-:W-:Y:S01]  /*3390*/  IADD3.X R3, R103, UR22, RZ, P1, !PT ;  /* 0x0000001667037c10 */ /* 0x000fe20008ffe4ff */
[----:B------:R-:W-:Y:S03]  /*33a0*/  LDGSTS.E.BYPASS.LTC128B.128 [R164+0xa000], desc[UR16][R180.64+0x80] ;  /* 0x0a000080b4a47fae */ /* 0x000fe6000b901d50 */
[----:B------:R-:W-:Y:S01]  /*33b0*/  IADD3.X R183, R3, UR22, RZ, P0, !PT ;  /* 0x0000001603b77c10 */ /* 0x000fe200087fe4ff */
[----:B------:R-:W-:Y:S01]  /*33c0*/  LDGSTS.E.BYPASS.LTC128B.128 [R164+0x8800], desc[UR16][R102.64] ;  /* 0x0880000066a47fae */ /* 0x000fe2000b901d50 */
[----:B------:R-:W-:Y:S03]  /*33d0*/  ISETP.GT.AND P0, PT, R176, RZ, PT ;  /* 0x000000ffb000720c */ /* 0x000fe60003f04270 */
[----:B------:R-:W-:Y:S04]  /*33e0*/  LDGSTS.E.BYPASS.LTC128B.128 [R164+0xa800], desc[UR16][R102.64+0x80] ;  /* 0x0a80008066a47fae */ /* 0x000fe8000b901d50 */
[----:B------:R-:W-:Y:S04]  /*33f0*/  LDGSTS.E.BYPASS.LTC128B.128 [R164+0x9000], desc[UR16][R2.64] ;  /* 0x0900000002a47fae */ /* 0x000fe8000b901d50 */
[----:B------:R1:W-:Y:S04]  /*3400*/  LDGSTS.E.BYPASS.LTC128B.128 [R164+0xb000], desc[UR16][R2.64+0x80] ;  /* 0x0b00008002a47fae */ /* 0x0003e8000b901d50 */
[----:B------:R2:W-:Y:S04]  /*3410*/  LDGSTS.E.BYPASS.LTC128B.128 [R164+0x9800], desc[UR16][R182.64] ;  /* 0x09800000b6a47fae */ /* 0x0005e8000b901d50 */
[----:B------:R2:W-:Y:S04]  /*3420*/  LDGSTS.E.BYPASS.LTC128B.128 [R164+0xb800], desc[UR16][R182.64+0x80] ;  /* 0x0b800080b6a47fae */ /* 0x0005e8000b901d50 */
[----:B------:R-:W-:Y:S04]  /*3430*/  LDSM.16.M88.4 R104, [R162] ;  /* 0x00000000a268783b */ /* 0x000fe80000000200 */
[----:B------:R-:W3:Y:S04]  /*3440*/  LDSM.16.M88.4 R108, [R161] ;  /* 0x00000000a16c783b */ /* 0x000ee80000000200 */
[----:B------:R-:W4:Y:S04]  /*3450*/  LDSM.16.M88.4 R112, [R161+0x800] ;  /* 0x00080000a170783b */ /* 0x000f280000000200 */
[----:B------:R-:W5:Y:S04]  /*3460*/  LDSM.16.M88.4 R116, [R161+0x1000] ;  /* 0x00100000a174783b */ /* 0x000f680000000200 */
[----:B------:R-:W1:Y:S04]  /*3470*/  LDSM.16.M88.4 R120, [R161+0x1800] ;  /* 0x00180000a178783b */ /* 0x000e680000000200 */
[----:B------:R-:W0:Y:S04]  /*3480*/  LDGDEPBAR ;  /* 0x00000000000079af */ /* 0x000e280000000000 */
[----:B------:R-:W-:Y:S04]  /*3490*/  LDSM.16.M88.4 R124, [R160] ;  /* 0x00000000a07c783b */ /* 0x000fe80000000200 */
[----:B------:R-:W2:Y:S04]  /*34a0*/  LDSM.16.M88.4 R128, [R159] ;  /* 0x000000009f80783b */ /* 0x000ea80000000200 */
[----:B------:R-:W2:Y:S04]  /*34b0*/  LDSM.16.M88.4 R132, [R151] ;  /* 0x000000009784783b */ /* 0x000ea80000000200 */
[----:B------:R-:W2:Y:S04]  /*34c0*/  LDSM.16.M88.4 R136, [R150] ;  /* 0x000000009688783b */ /* 0x000ea80000000200 */
[----:B------:R-:W2:Y:S01]  /*34d0*/  LDSM.16.M88.4 R140, [R149] ;  /* 0x00000000958c783b */ /* 0x000ea20000000200 */
[C---:B---3--:R-:W-:Y:S06]  /*34e0*/  HMMA.16816.F32.BF16 R4, R104.reuse, R108, RZ ;  /* 0x0000006c6804723c */ /* 0x048fec00000418ff */
[C---:B------:R-:W-:Y:S01]  /*34f0*/  HMMA.16816.F32.BF16 R8, R104.reuse, R110, RZ ;  /* 0x0000006e6808723c */ /* 0x040fe200000418ff */
[----:B------:R-:W-:Y:S05]  /*3500*/  LDSM.16.M88.4 R108, [R157] ;  /* 0x000000009d6c783b */ /* 0x000fea0000000200 */
[C---:B----4-:R-:W-:Y:S06]  /*3510*/  HMMA.16816.F32.BF16 R12, R104.reuse, R112, RZ ;  /* 0x00000070680c723c */ /* 0x050fec00000418ff */
[C---:B------:R-:W-:Y:S01]  /*3520*/  HMMA.16816.F32.BF16 R16, R104.reuse, R114, RZ ;  /* 0x000000726810723c */ /* 0x040fe200000418ff */
[----:B------:R-:W-:Y:S05]  /*3530*/  LDSM.16.M88.4 R112, [R157+0x800] ;  /* 0x000800009d70783b */ /* 0x000fea0000000200 */
[C---:B-----5:R-:W-:Y:S06]  /*3540*/  HMMA.16816.F32.BF16 R20, R104.reuse, R116, RZ ;  /* 0x000000746814723c */ /* 0x060fec00000418ff */
[C---:B------:R-:W-:Y:S01]  /*3550*/  HMMA.16816.F32.BF16 R24, R104.reuse, R118, RZ ;  /* 0x000000766818723c */ /* 0x040fe200000418ff */
[----:B------:R-:W-:Y:S05]  /*3560*/  LDSM.16.M88.4 R116, [R157+0x1000] ;  /* 0x001000009d74783b */ /* 0x000fea0000000200 */
[C---:B-1----:R-:W-:Y:S06]  /*3570*/  HMMA.16816.F32.BF16 R28, R104.reuse, R120, RZ ;  /* 0x00000078681c723c */ /* 0x042fec00000418ff */
[----:B------:R-:W-:Y:S01]  /*3580*/  HMMA.16816.F32.BF16 R32, R104, R122, RZ ;  /* 0x0000007a6820723c */ /* 0x000fe200000418ff */
[----:B------:R-:W1:Y:S04]  /*3590*/  LDSM.16.M88.4 R104, [R158] ;  /* 0x000000009e68783b */ /* 0x000e680000000200 */
[----:B------:R-:W3:Y:S01]  /*35a0*/  LDSM.16.M88.4 R120, [R157+0x1800] ;  /* 0x001800009d78783b */ /* 0x000ee20000000200 */
[C---:B--2---:R-:W-:Y:S06]  /*35b0*/  HMMA.16816.F32.BF16 R4, R124.reuse, R128, R4 ;  /* 0x000000807c04723c */ /* 0x044fec0000041804 */
[C---:B------:R-:W-:Y:S01]  /*35c0*/  HMMA.16816.F32.BF16 R8, R124.reuse, R130, R8 ;  /* 0x000000827c08723c */ /* 0x040fe20000041808 */
[----:B------:R-:W-:Y:S05]  /*35d0*/  LDSM.16.M88.4 R128, [R148] ;  /* 0x000000009480783b */ /* 0x000fea0000000200 */
[C---:B------:R-:W-:Y:S06]  /*35e0*/  HMMA.16816.F32.BF16 R12, R124.reuse, R132, R12 ;  /* 0x000000847c0c723c */ /* 0x040fec000004180c */
[C---:B------:R-:W-:Y:S06]  /*35f0*/  HMMA.16816.F32.BF16 R16, R124.reuse, R134, R16 ;  /* 0x000000867c10723c */ /* 0x040fec0000041810 */
[C---:B------:R-:W-:Y:S06]  /*3600*/  HMMA.16816.F32.BF16 R20, R124.reuse, R136, R20 ;  /* 0x000000887c14723c */ /* 0x040fec0000041814 */
[C---:B------:R-:W-:Y:S06]  /*3610*/  HMMA.16816.F32.BF16 R24, R124.reuse, R138, R24 ;  /* 0x0000008a7c18723c */ /* 0x040fec0000041818 */
[C---:B------:R-:W-:Y:S06]  /*3620*/  HMMA.16816.F32.BF16 R28, R124.reuse, R140, R28 ;  /* 0x0000008c7c1c723c */ /* 0x040fec000004181c */
[----:B------:R-:W-:Y:S01]  /*3630*/  HMMA.16816.F32.BF16 R32, R124, R142, R32 ;  /* 0x0000008e7c20723c */ /* 0x000fe20000041820 */
[----:B------:R-:W2:Y:S05]  /*3640*/  LDSM.16.M88.4 R124, [R156] ;  /* 0x000000009c7c783b */ /* 0x000eaa0000000200 */
[C---:B-1----:R-:W-:Y:S06]  /*3650*/  HMMA.16816.F32.BF16 R4, R104.reuse, R108, R4 ;  /* 0x0000006c6804723c */ /* 0x042fec0000041804 */
[C---:B------:R-:W-:Y:S01]  /*3660*/  HMMA.16816.F32.BF16 R8, R104.reuse, R110, R8 ;  /* 0x0000006e6808723c */ /* 0x040fe20000041808 */
[----:B------:R-:W1:Y:S05]  /*3670*/  LDSM.16.M88.4 R108, [R148+0x800] ;  /* 0x00080000946c783b */ /* 0x000e6a0000000200 */
[C---:B------:R-:W-:Y:S06]  /*3680*/  HMMA.16816.F32.BF16 R12, R104.reuse, R112, R12 ;  /* 0x00000070680c723c */ /* 0x040fec000004180c */
[C---:B------:R-:W-:Y:S01]  /*3690*/  HMMA.16816.F32.BF16 R16, R104.reuse, R114, R16 ;  /* 0x000000726810723c */ /* 0x040fe20000041810 */
[----:B------:R-:W4:Y:S05]  /*36a0*/  LDSM.16.M88.4 R112, [R148+0x1000] ;  /* 0x001000009470783b */ /* 0x000f2a0000000200 */
[C---:B------:R-:W-:Y:S06]  /*36b0*/  HMMA.16816.F32.BF16 R20, R104.reuse, R116, R20 ;  /* 0x000000746814723c */ /* 0x040fec0000041814 */
[C---:B------:R-:W-:Y:S01]  /*36c0*/  HMMA.16816.F32.BF16 R24, R104.reuse, R118, R24 ;  /* 0x000000766818723c */ /* 0x040fe20000041818 */
[----:B------:R-:W-:Y:S05]  /*36d0*/  LDSM.16.M88.4 R116, [R162+0x2000] ;  /* 0x00200000a274783b */ /* 0x000fea0000000200 */
[C---:B---3--:R-:W-:Y:S06]  /*36e0*/  HMMA.16816.F32.BF16 R28, R104.reuse, R120, R28 ;  /* 0x00000078681c723c */ /* 0x048fec000004181c */
[----:B------:R-:W-:Y:S01]  /*36f0*/  HMMA.16816.F32.BF16 R32, R104, R122, R32 ;  /* 0x0000007a6820723c */ /* 0x000fe20000041820 */
[----:B------:R-:W3:Y:S04]  /*3700*/  LDSM.16.M88.4 R104, [R148+0x1800] ;  /* 0x001800009468783b */ /* 0x000ee80000000200 */
[----:B------:R-:W5:Y:S01]  /*3710*/  LDSM.16.M88.4 R120, [R161+0x2000] ;  /* 0x00200000a178783b */ /* 0x000f620000000200 */
[C---:B--2---:R-:W-:Y:S06]  /*3720*/  HMMA.16816.F32.BF16 R4, R124.reuse, R128, R4 ;  /* 0x000000807c04723c */ /* 0x044fec0000041804 */
[C---:B------:R-:W-:Y:S01]  /*3730*/  HMMA.16816.F32.BF16 R8, R124.reuse, R130, R8 ;  /* 0x000000827c08723c */ /* 0x040fe20000041808 */
[----:B------:R-:W2:Y:S05]  /*3740*/  LDSM.16.M88.4 R128, [R161+0x2800] ;  /* 0x00280000a180783b */ /* 0x000eaa0000000200 */
[C---:B-1----:R-:W-:Y:S06]  /*3750*/  HMMA.16816.F32.BF16 R12, R124.reuse, R108, R12 ;  /* 0x0000006c7c0c723c */ /* 0x042fec000004180c */
[C---:B------:R-:W-:Y:S01]  /*3760*/  HMMA.16816.F32.BF16 R16, R124.reuse, R110, R16 ;  /* 0x0000006e7c10723c */ /* 0x040fe20000041810 */
[----:B------:R-:W1:Y:S05]  /*3770*/  LDSM.16.M88.4 R108, [R161+0x3000] ;  /* 0x00300000a16c783b */ /* 0x000e6a0000000200 */
[C---:B----4-:R-:W-:Y:S06]  /*3780*/  HMMA.16816.F32.BF16 R20, R124.reuse, R112, R20 ;  /* 0x000000707c14723c */ /* 0x050fec0000041814 */
[C---:B------:R-:W-:Y:S01]  /*3790*/  HMMA.16816.F32.BF16 R24, R124.reuse, R114, R24 ;  /* 0x000000727c18723c */ /* 0x040fe20000041818 */
[----:B------:R-:W4:Y:S05]  /*37a0*/  LDSM.16.M88.4 R112, [R161+0x3800] ;  /* 0x00380000a170783b */ /* 0x000f2a0000000200 */
[C---:B---3--:R-:W-:Y:S06]  /*37b0*/  HMMA.16816.F32.BF16 R28, R124.reuse, R104, R28 ;  /* 0x000000687c1c723c */ /* 0x048fec000004181c */
[----:B------:R-:W-:Y:S01]  /*37c0*/  HMMA.16816.F32.BF16 R32, R124, R106, R32 ;  /* 0x0000006a7c20723c */ /* 0x000fe20000041820 */
[----:B------:R-:W-:Y:S04]  /*37d0*/  LDSM.16.M88.4 R104, [R160+0x2000] ;  /* 0x00200000a068783b */ /* 0x000fe80000000200 */
[----:B------:R-:W-:Y:S01]  /*37e0*/  LDSM.16.M88.4 R124, [R146] ;  /* 0x00000000927c783b */ /* 0x000fe20000000200 */
[C---:B-----5:R-:W-:Y:S06]  /*37f0*/  HMMA.16816.F32.BF16 R4, R116.reuse, R120, R4 ;  /* 0x000000787404723c */ /* 0x060fec0000041804 */
[C---:B------:R-:W-:Y:S01]  /*3800*/  HMMA.16816.F32.BF16 R8, R116.reuse, R122, R8 ;  /* 0x0000007a7408723c */ /* 0x040fe20000041808 */
[----:B------:R-:W3:Y:S05]  /*3810*/  LDSM.16.M88.4 R120, [R147] ;  /* 0x000000009378783b */ /* 0x000eea0000000200 */
[C---:B--2---:R-:W-:Y:S06]  /*3820*/  HMMA.16816.F32.BF16 R12, R116.reuse, R128, R12 ;  /* 0x00000080740c723c */ /* 0x044fec000004180c */
[C---:B------:R-:W-:Y:S01]  /*3830*/  HMMA.16816.F32.BF16 R16, R116.reuse, R130, R16 ;  /* 0x000000827410723c */ /* 0x040fe20000041810 */
[----:B------:R-:W2:Y:S05]  /*3840*/  LDSM.16.M88.4 R128, [R145] ;  /* 0x000000009180783b */ /* 0x000eaa0000000200 */
[C---:B-1----:R-:W-:Y:S06]  /*3850*/  HMMA.16816.F32.BF16 R20, R116.reuse, R108, R20 ;  /* 0x0000006c7414723c */ /* 0x042fec0000041814 */
[C---:B------:R-:W-:Y:S01]  /*3860*/  HMMA.16816.F32.BF16 R24, R116.reuse, R110, R24 ;  /* 0x0000006e7418723c */ /* 0x040fe20000041818 */
[----:B------:R-:W1:Y:S05]  /*3870*/  LDSM.16.M88.4 R108, [R144] ;  /* 0x00000000906c783b */ /* 0x000e6a0000000200 */
[C---:B----4-:R-:W-:Y:S06]  /*3880*/  HMMA.16816.F32.BF16 R28, R116.reuse, R112, R28 ;  /* 0x00000070741c723c */ /* 0x050fec000004181c */
[----:B------:R-:W-:Y:S01]  /*3890*/  HMMA.16816.F32.BF16 R32, R116, R114, R32 ;  /* 0x000000727420723c */ /* 0x000fe20000041820 */
[----:B------:R-:W-:Y:S04]  /*38a0*/  LDSM.16.M88.4 R112, [R158+0x2000] ;  /* 0x002000009e70783b */ /* 0x000fe80000000200 */
[----:B------:R-:W4:Y:S01]  /*38b0*/  LDSM.16.M88.4 R116, [R157+0x2000] ;  /* 0x002000009d74783b */ /* 0x000f220000000200 */
[C---:B---3--:R-:W-:Y:S06]  /*38c0*/  HMMA.16816.F32.BF16 R4, R104.reuse, R120, R4 ;  /* 0x000000786804723c */ /* 0x048fec0000041804 */
[C---:B------:R-:W-:Y:S01]  /*38d0*/  HMMA.16816.F32.BF16 R8, R104.reuse, R122, R8 ;  /* 0x0000007a6808723c */ /* 0x040fe20000041808 */
[----:B------:R-:W3:Y:S05]  /*38e0*/  LDSM.16.M88.4 R120, [R157+0x2800] ;  /* 0x002800009d78783b */ /* 0x000eea0000000200 */
[C---:B------:R-:W-:Y:S06]  /*38f0*/  HMMA.16816.F32.BF16 R12, R104.reuse, R124, R12 ;  /* 0x0000007c680c723c */ /* 0x040fec000004180c */
[C---:B------:R-:W-:Y:S01]  /*3900*/  HMMA.16816.F32.BF16 R16, R104.reuse, R126, R16 ;  /* 0x0000007e6810723c */ /* 0x040fe20000041810 */
[----:B------:R-:W5:Y:S05]  /*3910*/  LDSM.16.M88.4 R124, [R157+0x3000] ;  /* 0x003000009d7c783b */ /* 0x000f6a0000000200 */
[C---:B--2---:R-:W-:Y:S06]  /*3920*/  HMMA.16816.F32.BF16 R20, R104.reuse, R128, R20 ;  /* 0x000000806814723c */ /* 0x044fec0000041814 */
[C---:B------:R-:W-:Y:S01]  /*3930*/  HMMA.16816.F32.BF16 R24, R104.reuse, R130, R24 ;  /* 0x000000826818723c */ /* 0x040fe20000041818 */
[----:B------:R-:W-:Y:S05]  /*3940*/  LDSM.16.M88.4 R128, [R148+0x2000] ;  /* 0x002000009480783b */ /* 0x000fea0000000200 */
[C---:B-1----:R-:W-:Y:S06]  /*3950*/  HMMA.16816.F32.BF16 R28, R104.reuse, R108, R28 ;  /* 0x0000006c681c723c */ /* 0x042fec000004181c */
[----:B------:R-:W-:Y:S01]  /*3960*/  HMMA.16816.F32.BF16 R32, R104, R110, R32 ;  /* 0x0000006e6820723c */ /* 0x000fe20000041820 */
[----:B------:R-:W1:Y:S04]  /*3970*/  LDSM.16.M88.4 R104, [R157+0x3800] ;  /* 0x003800009d68783b */ /* 0x000e680000000200 */
[----:B------:R-:W2:Y:S01]  /*3980*/  LDSM.16.M88.4 R108, [R156+0x2000] ;  /* 0x002000009c6c783b */ /* 0x000ea20000000200 */
[C---:B----4-:R-:W-:Y:S06]  /*3990*/  HMMA.16816.F32.BF16 R4, R112.reuse, R116, R4 ;  /* 0x000000747004723c */ /* 0x050fec0000041804 */
[C---:B------:R-:W-:Y:S01]  /*39a0*/  HMMA.16816.F32.BF16 R8, R112.reuse, R118, R8 ;  /* 0x000000767008723c */ /* 0x040fe20000041808 */
[----:B------:R-:W4:Y:S05]  /*39b0*/  LDSM.16.M88.4 R116, [R148+0x2800] ;  /* 0x002800009474783b */ /* 0x000f2a0000000200 */
[C---:B---3--:R-:W-:Y:S06]  /*39c0*/  HMMA.16816.F32.BF16 R12, R112.reuse, R120, R12 ;  /* 0x00000078700c723c */ /* 0x048fec000004180c */
[C---:B------:R-:W-:Y:S01]  /*39d0*/  HMMA.16816.F32.BF16 R16, R112.reuse, R122, R16 ;  /* 0x0000007a7010723c */ /* 0x040fe20000041810 */
[----:B------:R-:W3:Y:S05]  /*39e0*/  LDSM.16.M88.4 R120, [R148+0x3000] ;  /* 0x003000009478783b */ /* 0x000eea0000000200 */
[C---:B-----5:R-:W-:Y:S06]  /*39f0*/  HMMA.16816.F32.BF16 R20, R112.reuse, R124, R20 ;  /* 0x0000007c7014723c */ /* 0x060fec0000041814 */
[C---:B------:R-:W-:Y:S06]  /*3a00*/  HMMA.16816.F32.BF16 R24, R112.reuse, R126, R24 ;  /* 0x0000007e7018723c */ /* 0x040fec0000041818 */
[C---:B-1----:R-:W-:Y:S06]  /*3a10*/  HMMA.16816.F32.BF16 R28, R112.reuse, R104, R28 ;  /* 0x00000068701c723c */ /* 0x042fec000004181c */
[----:B------:R-:W-:Y:S01]  /*3a20*/  HMMA.16816.F32.BF16 R32, R112, R106, R32 ;  /* 0x0000006a7020723c */ /* 0x000fe20000041820 */
[----:B------:R-:W1:Y:S01]  /*3a30*/  LDSM.16.M88.4 R104, [R148+0x3800] ;  /* 0x003800009468783b */ /* 0x000e620000000200 */
[----:B------:R-:W-:Y:S04]  /*3a40*/  DEPBAR.LE SB0, 0x0 ;  /* 0x000080000000791a */ /* 0x000fe80000000000 */
[C---:B--2---:R-:W-:Y:S01]  /*3a50*/  HMMA.16816.F32.BF16 R4, R108.reuse, R128, R4 ;  /* 0x000000806c04723c */ /* 0x044fe20000041804 */
[----:B------:R-:W-:Y:S05]  /*3a60*/  BAR.SYNC.DEFER_BLOCKING 0x0 ;  /* 0x0000000000007b1d */ /* 0x000fea0000010000 */
[C---:B------:R-:W-:Y:S06]  /*3a70*/  HMMA.16816.F32.BF16 R8, R108.reuse, R130, R8 ;  /* 0x000000826c08723c */ /* 0x040fec0000041808 */
[C---:B----4-:R-:W-:Y:S06]  /*3a80*/  HMMA.16816.F32.BF16 R12, R108.reuse, R116, R12 ;  /* 0x000000746c0c723c */ /* 0x050fec000004180c */
[C---:B------:R-:W-:Y:S06]  /*3a90*/  HMMA.16816.F32.BF16 R16, R108.reuse, R118, R16 ;  /* 0x000000766c10723c */ /* 0x040fec0000041810 */
[----:B------:R-:W-:Y:S01]  /*3aa0*/  FMNMX.FTZ R100, R4, R101, !PT ;  /* 0x0000006504647209 */ /* 0x000fe20007810000 */
[C---:B---3--:R-:W-:Y:S04]  /*3ab0*/  HMMA.16816.F32.BF16 R20, R108.reuse, R120, R20 ;  /* 0x000000786c14723c */ /* 0x048fe80000041814 */
[----:B------:R-:W-:Y:S02]  /*3ac0*/  FMNMX.FTZ R2, R6, R0, !PT ;  /* 0x0000000006027209 */ /* 0x000fe40007810000 */
[----:B------:R-:W-:Y:S01]  /*3ad0*/  FMNMX.FTZ R3, R5, R100, !PT ;  /* 0x0000006405037209 */ /* 0x000fe20007810000 */
[C---:B------:R-:W-:Y:S04]  /*3ae0*/  HMMA.16816.F32.BF16 R24, R108.reuse, R122, R24 ;  /* 0x0000007a6c18723c */ /* 0x040fe80000041818 */
[----:B------:R-:W-:Y:S02]  /*3af0*/  FMNMX.FTZ R103, R7, R2, !PT ;  /* 0x0000000207677209 */ /* 0x000fe40007810000 */
[----:B------:R-:W-:Y:S01]  /*3b00*/  FMNMX.FTZ R100, R8, R3, !PT ;  /* 0x0000000308647209 */ /* 0x000fe20007810000 */
[C---:B-1----:R-:W-:Y:S04]  /*3b10*/  HMMA.16816.F32.BF16 R28, R108.reuse, R104, R28 ;  /* 0x000000686c1c723c */ /* 0x042fe8000004181c */
[----:B------:R-:W-:Y:S02]  /*3b20*/  FMNMX.FTZ R2, R10, R103, !PT ;  /* 0x000000670a027209 */ /* 0x000fe40007810000 */
[----:B------:R-:W-:Y:S01]  /*3b30*/  FMNMX.FTZ R3, R9, R100, !PT ;  /* 0x0000006409037209 */ /* 0x000fe20007810000 */
[----:B------:R-:W-:Y:S04]  /*3b40*/  HMMA.16816.F32.BF16 R32, R108, R106, R32 ;  /* 0x0000006a6c20723c */ /* 0x000fe80000041820 */
[----:B------:R-:W-:Y:S02]  /*3b50*/  FMNMX.FTZ R103, R11, R2, !PT ;  /* 0x000000020b677209 */ /* 0x000fe40007810000 */
[----:B------:R-:W-:Y:S02]  /*3b60*/  FMNMX.FTZ R100, R12, R3, !PT ;  /* 0x000000030c647209 */ /* 0x000fe40007810000 */
[----:B------:R-:W-:Y:S03]  /*3b70*/  FMNMX.FTZ R2, R14, R103, !PT ;  /* 0x000000670e027209 */ /* 0x000fe60007810000 */
        /* <DEDUP_REMOVED lines=22> */
.L_x_586:
[----:B-1----:R-:W-:Y:S01]  /*3ce0*/  FMNMX.FTZ R103, R35, R2, !PT ;  /* 0x0000000223677209 */ /* 0x002fe20007810000 */
[----:B------:R-:W1:Y:S01]  /*3cf0*/  SHFL.BFLY PT, R3, R180, 0x2, 0x1f ;  /* 0x0c401f00b4037f89 */ /* 0x000e6200000e0000 */
[----:B------:R-:W-:Y:S07]  /*3d00*/  IADD3 R176, R176, -0x1, RZ ;  /* 0xffffffffb0b07810 */ /* 0x000fee0007ffe0ff */
[----:B------:R-:W2:Y:S08]  /*3d10*/  SHFL.BFLY PT, R2, R103, 0x2, 0x1f ;  /* 0x0c401f0067027f89 */ /* 0x000eb000000e0000 */
[----:B------:R-:W-:Y:S08]  /*3d20*/  LDSM.16.MT88.4 R108, [R154+0x8000] ;  /* 0x008000009a6c783b */ /* 0x000ff00000004200 */
[----:B------:R-:W-:Y:S08]  /*3d30*/  LDSM.16.MT88.4 R112, [R153+0x8000] ;  /* 0x008000009970783b */ /* 0x000ff00000004200 */
[----:B------:R-:W-:Y:S01]  /*3d40*/  LDSM.16.MT88.4 R116, [R152+0x8000] ;  /* 0x008000009874783b */ /* 0x000fe20000004200 */
[----:B-1----:R-:W-:Y:S02]  /*3d50*/  FMNMX.FTZ R105, R180, R3, !PT ;  /* 0x00000003b4697209 */ /* 0x002fe40007810000 */
[----:B--2---:R-:W-:Y:S05]  /*3d60*/  FMNMX.FTZ R102, R103, R2, !PT ;  /* 0x0000000267667209 */ /* 0x004fea0007810000 */
[----:B------:R-:W1:Y:S08]  /*3d70*/  SHFL.BFLY PT, R100, R105, 0x1, 0x1f ;  /* 0x0c201f0069647f89 */ /* 0x000e7000000e0000 */
[----:B------:R-:W2:Y:S01]  /*3d80*/  SHFL.BFLY PT, R3, R102, 0x1, 0x1f ;  /* 0x0c201f0066037f89 */ /* 0x000ea200000e0000 */
[----:B-1----:R-:W-:Y:S07]  /*3d90*/  FMNMX.FTZ R100, R105, R100, !PT ;  /* 0x0000006469647209 */ /* 0x002fee0007810000 */
[----:B------:R-:W1:Y:S01]  /*3da0*/  LDSM.16.MT88.4 R104, [R155+0x8000] ;  /* 0x008000009b68783b */ /* 0x000e620000004200 */
[----:B--2---:R-:W-:Y:S01]  /*3db0*/  FMNMX.FTZ R3, R102, R3, !PT ;  /* 0x0000000366037209 */ /* 0x004fe20007810000 */
[C---:B------:R-:W-:Y:S01]  /*3dc0*/  FMUL.FTZ R126, R100.reuse, UR4 ;  /* 0x00000004647e7c20 */ /* 0x040fe20008410000 */
[C---:B------:R-:W-:Y:S01]  /*3dd0*/  FSETP.NEU.FTZ.AND P1, PT, R100.reuse, -INF , PT ;  /* 0xff8000006400780b */ /* 0x040fe20003f3d000 */
[----:B------:R-:W-:Y:S02]  /*3de0*/  FADD.FTZ R2, -R100, R101 ;  /* 0x0000006564027221 */ /* 0x000fe40000010100 */
[C---:B------:R-:W-:Y:S01]  /*3df0*/  FADD.FTZ R0, -R3.reuse, R0 ;  /* 0x0000000003007221 */ /* 0x040fe20000010100 */
[----:B------:R-:W-:Y:S01]  /*3e00*/  FSEL R126, R126, RZ, P1 ;  /* 0x000000ff7e7e7208 */ /* 0x000fe20000800000 */
[C---:B------:R-:W-:Y:S01]  /*3e10*/  FMUL.FTZ R124, R3.reuse, UR4 ;  /* 0x00000004037c7c20 */ /* 0x040fe20008410000 */
[----:B------:R-:W-:Y:S01]  /*3e20*/  FSETP.NEU.FTZ.AND P1, PT, R3, -INF , PT ;  /* 0xff8000000300780b */ /* 0x000fe20003f3d000 */
[----:B------:R-:W-:Y:S01]  /*3e30*/  FMUL.FTZ R103, R0, UR4 ;  /* 0x0000000400677c20 */ /* 0x000fe20008410000 */
[----:B------:R-:W-:Y:S01]  /*3e40*/  FMUL.FTZ R101, R2, UR4 ;  /* 0x0000000402657c20 */ /* 0x000fe20008410000 */
[--C-:B------:R-:W-:Y:S01]  /*3e50*/  FFMA.FTZ R121, R4, UR4, -R126.reuse ;  /* 0x0000000404797c23 */ /* 0x100fe2000801087e */
[----:B------:R-:W-:Y:S01]  /*3e60*/  FSEL R124, R124, RZ, P1 ;  /* 0x000000ff7c7c7208 */ /* 0x000fe20000800000 */
[----:B------:R2:W3:Y:S01]  /*3e70*/  MUFU.EX2 R0, R103 ;  /* 0x0000006700007308 */ /* 0x0004e20000000800 */
[--C-:B------:R-:W-:Y:S01]  /*3e80*/  FFMA.FTZ R120, R9, UR4, -R126.reuse ;  /* 0x0000000409787c23 */ /* 0x100fe2000801087e */
[--C-:B------:R-:W-:Y:S01]  /*3e90*/  FFMA.FTZ R5, R5, UR4, -R126.reuse ;  /* 0x0000000405057c23 */ /* 0x100fe2000801087e */
[----:B------:R-:W-:Y:S01]  /*3ea0*/  FFMA.FTZ R131, R24, UR4, -R126 ;  /* 0x0000000418837c23 */ /* 0x000fe2000801087e */
[--C-:B------:R-:W-:Y:S01]  /*3eb0*/  FFMA.FTZ R123, R6, UR4, -R124.reuse ;  /* 0x00000004067b7c23 */ /* 0x100fe2000801087c */
[--C-:B------:R-:W-:Y:S01]  /*3ec0*/  FFMA.FTZ R102, R7, UR4, -R124.reuse ;  /* 0x0000000407667c23 */ /* 0x100fe2000801087c */
[--C-:B------:R-:W-:Y:S01]  /*3ed0*/  FFMA.FTZ R122, R10, UR4, -R124.reuse ;  /* 0x000000040a7a7c23 */ /* 0x100fe2000801087c */
[----:B------:R-:W-:Y:S03]  /*3ee0*/  FFMA.FTZ R125, R11, UR4, -R124 ;  /* 0x000000040b7d7c23 */ /* 0x000fe6000801087c */
[----:B------:R-:W4:Y:S01]  /*3ef0*/  MUFU.EX2 R2, R101 ;  /* 0x0000006500027308 */ /* 0x000f220000000800 */
[----:B------:R-:W-:Y:S01]  /*3f00*/  FFMA.FTZ R132, R25, UR4, -R126 ;  /* 0x0000000419847c23 */ /* 0x000fe2000801087e */
[--C-:B------:R-:W-:Y:S01]  /*3f10*/  FFMA.FTZ R133, R26, UR4, -R124.reuse ;  /* 0x000000041a857c23 */ /* 0x100fe2000801087c */
[----:B------:R-:W-:Y:S01]  /*3f20*/  FFMA.FTZ R134, R27, UR4, -R124 ;  /* 0x000000041b867c23 */ /* 0x000fe2000801087c */
[--C-:B------:R-:W-:Y:S01]  /*3f30*/  FFMA.FTZ R127, R16, UR4, -R126.reuse ;  /* 0x00000004107f7c23 */ /* 0x100fe2000801087e */
[----:B------:R-:W-:Y:S01]  /*3f40*/  LDSM.16.MT88.4 R24, [R153+0x9000] ;  /* 0x009000009918783b */ /* 0x000fe20000004200 */
[----:B------:R-:W-:Y:S01]  /*3f50*/  FFMA.FTZ R128, R17, UR4, -R126 ;  /* 0x0000000411807c23 */ /* 0x000fe2000801087e */
[----:B------:R-:W-:Y:S03]  /*3f60*/  FFMA.FTZ R129, R18, UR4, -R124 ;  /* 0x0000000412817c23 */ /* 0x000fe6000801087c */
[----:B------:R5:W-:Y:S01]  /*3f70*/  MUFU.EX2 R101, R5 ;  /* 0x0000000500657308 */ /* 0x000be20000000800 */
[----:B--2---:R-:W-:Y:S01]  /*3f80*/  FFMA.FTZ R103, R8, UR4, -R126 ;  /* 0x0000000408677c23 */ /* 0x004fe2000801087e */
[C---:B---3--:R-:W-:Y:S01]  /*3f90*/  FMUL.FTZ R6, R0.reuse, R98 ;  /* 0x0000006200067220 */ /* 0x048fe20000410000 */
[C---:B------:R-:W-:Y:S01]  /*3fa0*/  FMUL.FTZ R7, R0.reuse, R99 ;  /* 0x0000006300077220 */ /* 0x040fe20000410000 */
[C---:B------:R-:W-:Y:S01]  /*3fb0*/  FMUL.FTZ R10, R0.reuse, R94 ;  /* 0x0000005e000a7220 */ /* 0x040fe20000410000 */
[C---:B------:R-:W-:Y:S01]  /*3fc0*/  FMUL.FTZ R11, R0.reuse, R95 ;  /* 0x0000005f000b7220 */ /* 0x040fe20000410000 */
[C---:B------:R-:W-:Y:S01]  /*3fd0*/  FMUL.FTZ R38, R0.reuse, R38 ;  /* 0x0000002600267220 */ /* 0x040fe20000410000 */
[----:B------:R-:W-:Y:S03]  /*3fe0*/  FMUL.FTZ R39, R0, R39 ;  /* 0x0000002700277220 */ /* 0x000fe60000410000 */
[----:B------:R-:W2:Y:S01]  /*3ff0*/  MUFU.EX2 R121, R121 ;  /* 0x0000007900797308 */ /* 0x000ea20000000800 */
[C---:B----4-:R-:W-:Y:S01]  /*4000*/  FMUL.FTZ R4, R2.reuse, R96 ;  /* 0x0000006002047220 */ /* 0x050fe20000410000 */
[C---:B------:R-:W-:Y:S01]  /*4010*/  FMUL.FTZ R8, R2.reuse, R92 ;  /* 0x0000005c02087220 */ /* 0x040fe20000410000 */
[C---:B------:R-:W-:Y:S01]  /*4020*/  FMUL.FTZ R9, R2.reuse, R93 ;  /* 0x0000005d02097220 */ /* 0x040fe20000410000 */
[C---:B------:R-:W-:Y:S01]  /*4030*/  FMUL.FTZ R36, R2.reuse, R36 ;  /* 0x0000002402247220 */ /* 0x040fe20000410000 */
[C---:B------:R-:W-:Y:S01]  /*4040*/  FMUL.FTZ R37, R2.reuse, R37 ;  /* 0x0000002502257220 */ /* 0x040fe20000410000 */
[C---:B------:R-:W-:Y:S01]  /*4050*/  FMUL.FTZ R40, R2.reuse, R40 ;  /* 0x0000002802287220 */ /* 0x040fe20000410000 */
[C---:B------:R-:W-:Y:S03]  /*4060*/  FMUL.FTZ R41, R2.reuse, R41 ;  /* 0x0000002902297220 */ /* 0x040fe60000410000 */
[----:B------:R-:W-:Y:S01]  /*4070*/  MUFU.EX2 R123, R123 ;  /* 0x0000007b007b7308 */ /* 0x000fe20000000800 */
[----:B-----5:R-:W-:Y:S01]  /*4080*/  FMUL.FTZ R5, R2, R97 ;  /* 0x0000006102057220 */ /* 0x020fe20000410000 */
[C---:B------:R-:W-:Y:S01]  /*4090*/  FMUL.FTZ R42, R0.reuse, R42 ;  /* 0x0000002a002a7220 */ /* 0x040fe20000410000 */
[----:B------:R-:W-:Y:S01]  /*40a0*/  FMUL.FTZ R43, R0, R43 ;  /* 0x0000002b002b7220 */ /* 0x000fe20000410000 */
[----:B------:R-:W3:Y:S01]  /*40b0*/  LDSM.16.MT88.4 R92, [R155+0xa000] ;  /* 0x00a000009b5c783b */ /* 0x000ee20000004200 */
[C---:B------:R-:W-:Y:S01]  /*40c0*/  FMUL.FTZ R44, R2.reuse, R44 ;  /* 0x0000002c022c7220 */ /* 0x040fe20000410000 */
[----:B------:R-:W-:Y:S01]  /*40d0*/  FMUL.FTZ R45, R2, R45 ;  /* 0x0000002d022d7220 */ /* 0x000fe20000410000 */
[C---:B------:R-:W-:Y:S03]  /*40e0*/  FMUL.FTZ R46, R0.reuse, R46 ;  /* 0x0000002e002e7220 */ /* 0x040fe60000410000 */
[----:B------:R-:W4:Y:S01]  /*40f0*/  MUFU.EX2 R102, R102 ;  /* 0x0000006600667308 */ /* 0x000f220000000800 */
        /* <DEDUP_REMOVED lines=16> */
[----:B----4-:R-:W-:Y:S01]  /*4200*/  F2FP.BF16.F32.PACK_AB R97, R102, R123 ;  /* 0x0000007b6661723e */ /* 0x010fe200000010ff */
        /* <DEDUP_REMOVED lines=16> */
[----:B------:R-:W-:Y:S01]  /*4310*/  FMUL.FTZ R73, R2, R73 ;  /* 0x0000004902497220 */ /* 0x000fe20000410000 */
[C---:B------:R-:W-:Y:S01]  /*4320*/  FMUL.FTZ R74, R0.reuse, R74 ;  /* 0x0000004a004a7220 */ /* 0x040fe20000410000 */
[----:B------:R-:W-:Y:S01]  /*4330*/  FMUL.FTZ R75, R0, R75 ;  /* 0x0000004b004b7220 */ /* 0x000fe20000410000 */
[----:B------:R-:W-:Y:S01]  /*4340*/  FFMA.FTZ R130, R19, UR4, -R124 ;  /* 0x0000000413827c23 */ /* 0x000fe2000801087c */
[C---:B------:R-:W-:Y:S01]  /*4350*/  FMUL.FTZ R76, R2.reuse, R76 ;  /* 0x0000004c024c7220 */ /* 0x040fe20000410000 */
[----:B------:R-:W-:Y:S01]  /*4360*/  FMUL.FTZ R77, R2, R77 ;  /* 0x0000004d024d7220 */ /* 0x000fe20000410000 */
[C---:B------:R-:W-:Y:S01]  /*4370*/  FMUL.FTZ R78, R0.reuse, R78 ;  /* 0x0000004e004e7220 */ /* 0x040fe20000410000 */
[----:B------:R-:W-:Y:S01]  /*4380*/  FMUL.FTZ R79, R0, R79 ;  /* 0x0000004f004f7220 */ /* 0x000fe20000410000 */
[----:B------:R-:W-:Y:S01]  /*4390*/  MUFU.EX2 R127, R127 ;  /* 0x0000007f007f7308 */ /* 0x000fe20000000800 */
[C---:B------:R-:W-:Y:S01]  /*43a0*/  FMUL.FTZ R16, R2.reuse, R84 ;  /* 0x0000005402107220 */ /* 0x040fe20000410000 */
[----:B------:R-:W-:Y:S01]  /*43b0*/  FMUL.FTZ R17, R2, R85 ;  /* 0x0000005502117220 */ /* 0x000fe20000410000 */
[C---:B------:R-:W-:Y:S01]  /*43c0*/  FMUL.FTZ R18, R0.reuse, R86 ;  /* 0x0000005600127220 */ /* 0x040fe20000410000 */
[----:B------:R-:W-:Y:S01]  /*43d0*/  FMUL.FTZ R19, R0, R87 ;  /* 0x0000005700137220 */ /* 0x000fe20000410000 */
[C---:B------:R-:W-:Y:S01]  /*43e0*/  FMUL.FTZ R80, R2.reuse, R80 ;  /* 0x0000005002507220 */ /* 0x040fe20000410000 */
[----:B------:R-:W-:Y:S01]  /*43f0*/  FMUL.FTZ R81, R2, R81 ;  /* 0x0000005102517220 */ /* 0x000fe20000410000 */
[C---:B----4-:R-:W-:Y:S03]  /*4400*/  F2FP.BF16.F32.PACK_AB R99, R125.reuse, R122 ;  /* 0x0000007a7d63723e */ /* 0x050fe600000010ff */
[----:B------:R-:W2:Y:S01]  /*4410*/  MUFU.EX2 R128, R128 ;  /* 0x0000008000807308 */ /* 0x000ea20000000800 */
[C---:B------:R-:W-:Y:S01]  /*4420*/  FMUL.FTZ R82, R0.reuse, R82 ;  /* 0x0000005200527220 */ /* 0x040fe20000410000 */
[----:B------:R-:W-:Y:S01]  /*4430*/  FMUL.FTZ R83, R0, R83 ;  /* 0x0000005300537220 */ /* 0x000fe20000410000 */
[----:B------:R-:W-:Y:S01]  /*4440*/  FFMA.FTZ R121, R2, R179, R121 ;  /* 0x000000b302797223 */ /* 0x000fe20000010079 */
[----:B------:R-:W-:Y:S01]  /*4450*/  FFMA.FTZ R123, R0, R177, R123 ;  /* 0x000000b1007b7223 */ /* 0x000fe2000001007b */
[C---:B-1----:R-:W-:Y:S05]  /*4460*/  HMMA.16816.F32.BF16 R4, R96.reuse, R104, R4 ;  /* 0x000000686004723c */ /* 0x042fea0000041804 */
[----:B------:R-:W-:Y:S01]  /*4470*/  MUFU.EX2 R129, R129 ;  /* 0x0000008100817308 */ /* 0x000fe20000000800 */
[----:B------:R-:W-:Y:S01]  /*4480*/  FADD.FTZ R123, R102, R123 ;  /* 0x0000007b667b7221 */ /* 0x000fe20000010000 */
[C---:B------:R-:W-:Y:S01]  /*4490*/  HMMA.16816.F32.BF16 R8, R96.reuse, R106, R8 ;  /* 0x0000006a6008723c */ /* 0x040fe20000041808 */
[----:B------:R-:W1:Y:S07]  /*44a0*/  LDSM.16.MT88.4 R104, [R154+0xa000] ;  /* 0x00a000009a68783b */ /* 0x000e6e0000004200 */
[----:B------:R-:W4:Y:S03]  /*44b0*/  MUFU.EX2 R130, R130 ;  /* 0x0000008200827308 */ /* 0x000f260000000800 */
[----:B--2---:R-:W-:Y:S01]  /*44c0*/  F2FP.BF16.F32.PACK_AB R86, R128, R127 ;  /* 0x0000007f8056723e */ /* 0x004fe200000010ff */
[C---:B------:R-:W-:Y:S03]  /*44d0*/  HMMA.16816.F32.BF16 R36, R96.reuse, R108, R36 ;  /* 0x0000006c6024723c */ /* 0x040fe60000041824 */
[----:B------:R-:W-:Y:S03]  /*44e0*/  FADD.FTZ R122, R122, R123 ;  /* 0x0000007b7a7a7221 */ /* 0x000fe60000010000 */
[C---:B------:R-:W-:Y:S01]  /*44f0*/  HMMA.16816.F32.BF16 R40, R96.reuse, R110, R40 ;  /* 0x0000006e6028723c */ /* 0x040fe20000041828 */
[----:B------:R-:W2:Y:S01]  /*4500*/  LDSM.16.MT88.4 R108, [R153+0xa000] ;  /* 0x00a00000996c783b */ /* 0x000ea20000004200 */
[----:B------:R-:W-:Y:S03]  /*4510*/  MUFU.EX2 R131, R131 ;  /* 0x0000008300837308 */ /* 0x000fe60000000800 */
[----:B------:R-:W-:Y:S01]  /*4520*/  FADD.FTZ R125, R125, R122 ;  /* 0x0000007a7d7d7221 */ /* 0x000fe20000010000 */
[C---:B------:R-:W-:Y:S06]  /*4530*/  HMMA.16816.F32.BF16 R44, R96.reuse, R112, R44 ;  /* 0x00000070602c723c */ /* 0x040fec000004182c */
[----:B------:R-:W-:Y:S01]  /*4540*/  MUFU.EX2 R132, R132 ;  /* 0x0000008400847308 */ /* 0x000fe20000000800 */
[----:B----4-:R-:W-:Y:S01]  /*4550*/  F2FP.BF16.F32.PACK_AB R87, R130, R129 ;  /* 0x000000818257723e */ /* 0x010fe200000010ff */
[C---:B------:R-:W-:Y:S01]  /*4560*/  HMMA.16816.F32.BF16 R48, R96.reuse, R114, R48 ;  /* 0x000000726030723c */ /* 0x040fe20000041830 */
[----:B------:R-:W-:Y:S05]  /*4570*/  LDSM.16.MT88.4 R112, [R153+0x8800] ;  /* 0x008800009970783b */ /* 0x000fea0000004200 */
[C---:B------:R-:W-:Y:S02]  /*4580*/  HMMA.16816.F32.BF16 R52, R96.reuse, R116, R52 ;  /* 0x000000746034723c */ /* 0x040fe40000041834 */
[----:B------:R-:W-:Y:S04]  /*4590*/  MUFU.EX2 R133, R133 ;  /* 0x0000008500857308 */ /* 0x000fe80000000800 */
[C---:B------:R-:W-:Y:S06]  /*45a0*/  HMMA.16816.F32.BF16 R56, R96.reuse, R118, R56 ;  /* 0x000000766038723c */ /* 0x040fec0000041838 */
[----:B------:R-:W-:Y:S01]  /*45b0*/  MUFU.EX2 R134, R134 ;  /* 0x0000008600867308 */ /* 0x000fe20000000800 */
[--C-:B------:R-:W-:Y:S01]  /*45c0*/  FFMA.FTZ R117, R12, UR4, -R126.reuse ;  /* 0x000000040c757c23 */ /* 0x100fe2000801087e */
[C---:B---3--:R-:W-:Y:S03]  /*45d0*/  HMMA.16816.F32.BF16 R60, R96.reuse, R92, R60 ;  /* 0x0000005c603c723c */ /* 0x048fe6000004183c */
[----:B------:R-:W-:Y:S03]  /*45e0*/  FFMA.FTZ R116, R13, UR4, -R126 ;  /* 0x000000040d747c23 */ /* 0x000fe6000801087e */
[C---:B------:R-:W-:Y:S01]  /*45f0*/  HMMA.16816.F32.BF16 R64, R96.reuse, R94, R64 ;  /* 0x0000005e6040723c */ /* 0x040fe20000041840 */
[----:B------:R-:W-:Y:S01]  /*4600*/  LDSM.16.MT88.4 R92, [R155+0x8800] ;  /* 0x008800009b5c783b */ /* 0x000fe20000004200 */
[----:B------:R-:W-:Y:S03]  /*4610*/  MUFU.EX2 R117, R117 ;  /* 0x0000007500757308 */ /* 0x000fe60000000800 */
[--C-:B------:R-:W-:Y:S01]  /*4620*/  FFMA.FTZ R118, R14, UR4, -R124.reuse ;  /* 0x000000040e767c23 */ /* 0x100fe2000801087c */
[C---:B-1----:R-:W-:Y:S06]  /*4630*/  HMMA.16816.F32.BF16 R68, R96.reuse, R104, R68 ;  /* 0x000000686044723c */ /* 0x042fec0000041844 */
[----:B------:R-:W1:Y:S01]  /*4640*/  MUFU.EX2 R116, R116 ;  /* 0x0000007400747308 */ /* 0x000e620000000800 */
[----:B------:R-:W-:Y:S01]  /*4650*/  FFMA.FTZ R119, R15, UR4, -R124 ;  /* 0x000000040f777c23 */ /* 0x000fe2000801087c */
[C---:B------:R-:W-:Y:S03]  /*4660*/  FMUL.FTZ R12, R2.reuse, R88 ;  /* 0x00000058020c7220 */ /* 0x040fe60000410000 */
[----:B------:R-:W-:Y:S01]  /*4670*/  FMUL.FTZ R13, R2, R89 ;  /* 0x00000059020d7220 */ /* 0x000fe20000410000 */
[C---:B------:R-:W-:Y:S01]  /*4680*/  FMUL.FTZ R14, R0.reuse, R90 ;  /* 0x0000005a000e7220 */ /* 0x040fe20000410000 */
[----:B------:R-:W-:Y:S03]  /*4690*/  FMUL.FTZ R15, R0, R91 ;  /* 0x0000005b000f7220 */ /* 0x000fe60000410000 */
[----:B------:R-:W-:Y:S01]  /*46a0*/  MUFU.EX2 R118, R118 ;  /* 0x0000007600767308 */ /* 0x000fe20000000800 */
[----:B------:R-:W3:Y:S01]  /*46b0*/  LDSM.16.MT88.4 R88, [R152+0xa000] ;  /* 0x00a000009858783b */ /* 0x000ee20000004200 */
[----:B------:R-:W-:Y:S01]  /*46c0*/  FADD.FTZ R0, R101, R121 ;  /* 0x0000007965007221 */ /* 0x000fe20000010000 */
[----:B------:R-:W-:Y:S01]  /*46d0*/  MOV R101, R100 ;  /* 0x0000006400657202 */ /* 0x000fe20000000f00 */
[C---:B------:R-:W-:Y:S06]  /*46e0*/  HMMA.16816.F32.BF16 R12, R96.reuse, R106, R12 ;  /* 0x0000006a600c723c */ /* 0x040fec000004180c */
[----:B------:R-:W4:Y:S01]  /*46f0*/  MUFU.EX2 R119, R119 ;  /* 0x0000007700777308 */ /* 0x000f220000000800 */
[----:B------:R-:W5:Y:S01]  /*4700*/  LDSM.16.MT88.4 R104, [R154+0x8800] ;  /* 0x008800009a68783b */ /* 0x000f620000004200 */
[----:B-1----:R-:W-:Y:S03]  /*4710*/  F2FP.BF16.F32.PACK_AB R84, R116, R117 ;  /* 0x000000757454723e */ /* 0x002fe600000010ff */
[----:B------:R-:W-:Y:S01]  /*4720*/  FADD.FTZ R103, R103, R0 ;  /* 0x0000000067677221 */ /* 0x000fe20000010000 */
[C---:B--2---:R-:W-:Y:S03]  /*4730*/  HMMA.16816.F32.BF16 R72, R96.reuse, R108, R72 ;  /* 0x0000006c6048723c */ /* 0x044fe60000041848 */
[----:B------:R-:W-:Y:S03]  /*4740*/  FADD.FTZ R120, R120, R103 ;  /* 0x0000006778787221 */ /* 0x000fe60000010000 */
[C---:B------:R-:W-:Y:S01]  /*4750*/  HMMA.16816.F32.BF16 R76, R96.reuse, R110, R76 ;  /* 0x0000006e604c723c */ /* 0x040fe2000004184c */
[----:B------:R-:W1:Y:S04]  /*4760*/  LDSM.16.MT88.4 R108, [R152+0x8800] ;  /* 0x00880000986c783b */ /* 0x000e680000004200 */
[----:B------:R-:W-:Y:S01]  /*4770*/  FADD.FTZ R117, R117, R120 ;  /* 0x0000007875757221 */ /* 0x000fe20000010000 */
[C---:B----4-:R-:W-:Y:S01]  /*4780*/  F2FP.BF16.F32.PACK_AB R85, R119.reuse, R118 ;  /* 0x000000767755723e */ /* 0x050fe200000010ff */
[----:B------:R-:W-:Y:S04]  /*4790*/  FADD.FTZ R118, R118, R125 ;  /* 0x0000007d76767221 */ /* 0x000fe80000010000 */
[----:B------:R-:W-:Y:S01]  /*47a0*/  FADD.FTZ R116, R116, R117 ;  /* 0x0000007574747221 */ /* 0x000fe20000010000 */
[----:B------:R-:W-:Y:S03]  /*47b0*/  FADD.FTZ R118, R119, R118 ;  /* 0x0000007677767221 */ /* 0x000fe60000010000 */
[----:B------:R-:W-:Y:S04]  /*47c0*/  FADD.FTZ R127, R127, R116 ;  /* 0x000000747f7f7221 */ /* 0x000fe80000010000 */
[----:B------:R-:W-:Y:S01]  /*47d0*/  FADD.FTZ R127, R128, R127 ;  /* 0x0000007f807f7221 */ /* 0x000fe20000010000 */
[C---:B---3--:R-:W-:Y:S06]  /*47e0*/  HMMA.16816.F32.BF16 R16, R96.reuse, R88, R16 ;  /* 0x000000586010723c */ /* 0x048fec0000041810 */
[----:B------:R-:W-:Y:S01]  /*47f0*/  HMMA.16816.F32.BF16 R80, R96, R90, R80 ;  /* 0x0000005a6050723c */ /* 0x000fe20000041850 */
[----:B------:R-:W2:Y:S05]  /*4800*/  LDSM.16.MT88.4 R88, [R155+0xa800] ;  /* 0x00a800009b58783b */ /* 0x000eaa0000004200 */
[C---:B------:R-:W-:Y:S03]  /*4810*/  HMMA.16816.F32.BF16 R4, R84.reuse, R92, R4 ;  /* 0x0000005c5404723c */ /* 0x040fe60000041804 */
[----:B------:R-:W-:Y:S03]  /*4820*/  LDSM.16.MT88.4 R96, [R153+0xa800] ;  /* 0x00a800009960783b */ /* 0x000fe60000004200 */
[C---:B------:R-:W-:Y:S05]  /*4830*/  HMMA.16816.F32.BF16 R8, R84.reuse, R94, R8 ;  /* 0x0000005e5408723c */ /* 0x040fea0000041808 */
[----:B------:R-:W3:Y:S01]  /*4840*/  LDSM.16.MT88.4 R92, [R154+0xa800] ;  /* 0x00a800009a5c783b */ /* 0x000ee20000004200 */
[C---:B-----5:R-:W-:Y:S06]  /*4850*/  HMMA.16816.F32.BF16 R36, R84.reuse, R104, R36 ;  /* 0x000000685424723c */ /* 0x060fec0000041824 */
[C---:B------:R-:W-:Y:S01]  /*4860*/  HMMA.16816.F32.BF16 R40, R84.reuse, R106, R40 ;  /* 0x0000006a5428723c */ /* 0x040fe20000041828 */
[----:B------:R-:W4:Y:S05]  /*4870*/  LDSM.16.MT88.4 R104, [R152+0xa800] ;  /* 0x00a800009868783b */ /* 0x000f2a0000004200 */
[C---:B------:R-:W-:Y:S06]  /*4880*/  HMMA.16816.F32.BF16 R44, R84.reuse, R112, R44 ;  /* 0x00000070542c723c */ /* 0x040fec000004182c */
[C---:B------:R-:W-:Y:S05]  /*4890*/  HMMA.16816.F32.BF16 R48, R84.reuse, R114, R48 ;  /* 0x000000725430723c */ /* 0x040fea0000041830 */
[--C-:B------:R-:W-:Y:S01]  /*48a0*/  FFMA.FTZ R112, R20, UR4, -R126.reuse ;  /* 0x0000000414707c23 */ /* 0x100fe2000801087e */
[C---:B-1----:R-:W-:Y:S05]  /*48b0*/  HMMA.16816.F32.BF16 R52, R84.reuse, R108, R52 ;  /* 0x0000006c5434723c */ /* 0x042fea0000041834 */
[----:B------:R-:W-:Y:S01]  /*48c0*/  FFMA.FTZ R113, R21, UR4, -R126 ;  /* 0x0000000415717c23 */ /* 0x000fe2000801087e */
[C---:B------:R-:W-:Y:S01]  /*48d0*/  HMMA.16816.F32.BF16 R56, R84.reuse, R110, R56 ;  /* 0x0000006e5438723c */ /* 0x040fe20000041838 */
[----:B------:R-:W-:Y:S01]  /*48e0*/  LDSM.16.MT88.4 R108, [R154+0x9000] ;  /* 0x009000009a6c783b */ /* 0x000fe20000004200 */
[----:B------:R-:W-:Y:S03]  /*48f0*/  MUFU.EX2 R112, R112 ;  /* 0x0000007000707308 */ /* 0x000fe60000000800 */
[--C-:B------:R-:W-:Y:S01]  /*4900*/  FFMA.FTZ R114, R22, UR4, -R124.reuse ;  /* 0x0000000416727c23 */ /* 0x100fe2000801087c */
[C---:B--2---:R-:W-:Y:S06]  /*4910*/  HMMA.16816.F32.BF16 R60, R84.reuse, R88, R60 ;  /* 0x00000058543c723c */ /* 0x044fec000004183c */
[----:B------:R-:W1:Y:S01]  /*4920*/  MUFU.EX2 R113, R113 ;  /* 0x0000007100717308 */ /* 0x000e620000000800 */
[----:B------:R-:W-:Y:S01]  /*4930*/  FFMA.FTZ R115, R23, UR4, -R124 ;  /* 0x0000000417737c23 */ /* 0x000fe2000801087c */
[C---:B------:R-:W-:Y:S01]  /*4940*/  HMMA.16816.F32.BF16 R64, R84.reuse, R90, R64 ;  /* 0x0000005a5440723c */ /* 0x040fe20000041840 */
[----:B------:R-:W2:Y:S02]  /*4950*/  LDSM.16.MT88.4 R88, [R155+0x9000] ;  /* 0x009000009b58783b */ /* 0x000ea40000004200 */
[----:B------:R-:W-:Y:S03]  /*4960*/  F2FP.BF16.F32.PACK_AB R22, R132, R131 ;  /* 0x000000838416723e */ /* 0x000fe600000010ff */
[C---:B---3--:R-:W-:Y:S02]  /*4970*/  HMMA.16816.F32.BF16 R68, R84.reuse, R92, R68 ;  /* 0x0000005c5444723c */ /* 0x048fe40000041844 */
[----:B------:R-:W-:Y:S03]  /*4980*/  MUFU.EX2 R114, R114 ;  /* 0x0000007200727308 */ /* 0x000fe60000000800 */
[----:B------:R-:W-:Y:S01]  /*4990*/  F2FP.BF16.F32.PACK_AB R23, R134, R133 ;  /* 0x000000858617723e */ /* 0x000fe200000010ff */
[C---:B------:R-:W-:Y:S01]  /*49a0*/  HMMA.16816.F32.BF16 R12, R84.reuse, R94, R12 ;  /* 0x0000005e540c723c */ /* 0x040fe2000004180c */
[----:B------:R-:W3:Y:S05]  /*49b0*/  LDSM.16.MT88.4 R92, [R152+0x9000] ;  /* 0x00900000985c783b */ /* 0x000eea0000004200 */
[----:B------:R-:W5:Y:S01]  /*49c0*/  MUFU.EX2 R115, R115 ;  /* 0x0000007300737308 */ /* 0x000f620000000800 */
[C---:B-1----:R-:W-:Y:S01]  /*49d0*/  F2FP.BF16.F32.PACK_AB R20, R113.reuse, R112 ;  /* 0x000000707114723e */ /* 0x042fe200000010ff */
[C---:B------:R-:W-:Y:S03]  /*49e0*/  HMMA.16816.F32.BF16 R72, R84.reuse, R96, R72 ;  /* 0x000000605448723c */ /* 0x040fe60000041848 */
[----:B------:R-:W-:Y:S03]  /*49f0*/  FADD.FTZ R0, R112, R127 ;  /* 0x0000007f70007221 */ /* 0x000fe60000010000 */
[C---:B------:R-:W-:Y:S01]  /*4a00*/  HMMA.16816.F32.BF16 R76, R84.reuse, R98, R76 ;  /* 0x00000062544c723c */ /* 0x040fe2000004184c */
[----:B------:R-:W-:Y:S04]  /*4a10*/  LDSM.16.MT88.4 R96, [R153+0xb000] ;  /* 0x00b000009960783b */ /* 0x000fe80000004200 */
[----:B------:R-:W-:Y:S01]  /*4a20*/  FADD.FTZ R0, R113, R0 ;  /* 0x0000000071007221 */ /* 0x000fe20000010000 */
[C---:B----4-:R-:W-:Y:S05]  /*4a30*/  HMMA.16816.F32.BF16 R16, R84.reuse, R104, R16 ;  /* 0x000000685410723c */ /* 0x050fea0000041810 */
[----:B-----5:R-:W-:Y:S01]  /*4a40*/  F2FP.BF16.F32.PACK_AB R21, R115, R114 ;  /* 0x000000727315723e */ /* 0x020fe200000010ff */
[----:B------:R-:W-:Y:S01]  /*4a50*/  HMMA.16816.F32.BF16 R80, R84, R106, R80 ;  /* 0x0000006a5450723c */ /* 0x000fe20000041850 */
[----:B------:R-:W1:Y:S04]  /*4a60*/  LDSM.16.MT88.4 R84, [R155+0xb000] ;  /* 0x00b000009b54783b */ /* 0x000e680000004200 */
[--C-:B------:R-:W-:Y:S01]  /*4a70*/  FFMA.FTZ R104, R28, UR4, -R126.reuse ;  /* 0x000000041c687c23 */ /* 0x100fe2000801087e */
[C---:B--2---:R-:W-:Y:S05]  /*4a80*/  HMMA.16816.F32.BF16 R4, R20.reuse, R88, R4 ;  /* 0x000000581404723c */ /* 0x044fea0000041804 */
[----:B------:R-:W-:Y:S01]  /*4a90*/  FFMA.FTZ R105, R29, UR4, -R126 ;  /* 0x000000041d697c23 */ /* 0x000fe2000801087e */
[C---:B------:R-:W-:Y:S01]  /*4aa0*/  HMMA.16816.F32.BF16 R8, R20.reuse, R90, R8 ;  /* 0x0000005a1408723c */ /* 0x040fe20000041808 */
[----:B------:R-:W2:Y:S01]  /*4ab0*/  LDSM.16.MT88.4 R88, [R154+0xb000] ;  /* 0x00b000009a58783b */ /* 0x000ea20000004200 */
[----:B------:R-:W-:Y:S03]  /*4ac0*/  MUFU.EX2 R104, R104 ;  /* 0x0000006800687308 */ /* 0x000fe60000000800 */
[--C-:B------:R-:W-:Y:S01]  /*4ad0*/  FFMA.FTZ R106, R30, UR4, -R124.reuse ;  /* 0x000000041e6a7c23 */ /* 0x100fe2000801087c */
[C---:B------:R-:W-:Y:S06]  /*4ae0*/  HMMA.16816.F32.BF16 R36, R20.reuse, R108, R36 ;  /* 0x0000006c1424723c */ /* 0x040fec0000041824 */
[----:B------:R-:W4:Y:S01]  /*4af0*/  MUFU.EX2 R105, R105 ;  /* 0x0000006900697308 */ /* 0x000f220000000800 */
[----:B------:R-:W-:Y:S01]  /*4b00*/  FFMA.FTZ R107, R31, UR4, -R124 ;  /* 0x000000041f6b7c23 */ /* 0x000fe2000801087c */
[C---:B------:R-:W-:Y:S01]  /*4b10*/  HMMA.16816.F32.BF16 R40, R20.reuse, R110, R40 ;  /* 0x0000006e1428723c */ /* 0x040fe20000041828 */
[----:B------:R-:W-:Y:S02]  /*4b20*/  LDSM.16.MT88.4 R28, [R154+0x9800] ;  /* 0x009800009a1c783b */ /* 0x000fe40000004200 */
[----:B------:R-:W-:Y:S03]  /*4b30*/  FFMA.FTZ R108, R32, UR4, -R126 ;  /* 0x00000004206c7c23 */ /* 0x000fe6000801087e */
[C---:B------:R-:W-:Y:S02]  /*4b40*/  HMMA.16816.F32.BF16 R44, R20.reuse, R24, R44 ;  /* 0x00000018142c723c */ /* 0x040fe4000004182c */
[----:B------:R-:W-:Y:S03]  /*4b50*/  MUFU.EX2 R106, R106 ;  /* 0x0000006a006a7308 */ /* 0x000fe60000000800 */
[----:B------:R-:W-:Y:S01]  /*4b60*/  FFMA.FTZ R110, R34, UR4, -R124 ;  /* 0x00000004226e7c23 */ /* 0x000fe2000801087c */
[C---:B------:R-:W-:Y:S01]  /*4b70*/  HMMA.16816.F32.BF16 R48, R20.reuse, R26, R48 ;  /* 0x0000001a1430723c */ /* 0x040fe20000041830 */
[----:B------:R-:W5:Y:S05]  /*4b80*/  LDSM.16.MT88.4 R24, [R152+0xb000] ;  /* 0x00b000009818783b */ /* 0x000f6a0000004200 */
[----:B------:R-:W4:Y:S01]  /*4b90*/  MUFU.EX2 R107, R107 ;  /* 0x0000006b006b7308 */ /* 0x000f220000000800 */
[----:B------:R-:W-:Y:S01]  /*4ba0*/  FFMA.FTZ R126, R33, UR4, -R126 ;  /* 0x00000004217e7c23 */ /* 0x000fe2000801087e */
[C---:B---3--:R-:W-:Y:S03]  /*4bb0*/  HMMA.16816.F32.BF16 R52, R20.reuse, R92, R52 ;  /* 0x0000005c1434723c */ /* 0x048fe60000041834 */
[----:B------:R-:W-:Y:S03]  /*4bc0*/  FFMA.FTZ R124, R35, UR4, -R124 ;  /* 0x00000004237c7c23 */ /* 0x000fe6000801087c */
[C---:B------:R-:W-:Y:S01]  /*4bd0*/  HMMA.16816.F32.BF16 R56, R20.reuse, R94, R56 ;  /* 0x0000005e1438723c */ /* 0x040fe20000041838 */
[----:B------:R-:W3:Y:S01]  /*4be0*/  LDSM.16.MT88.4 R92, [R155+0x9800] ;  /* 0x009800009b5c783b */ /* 0x000ee20000004200 */
[----:B------:R-:W-:Y:S03]  /*4bf0*/  MUFU.EX2 R108, R108 ;  /* 0x0000006c006c7308 */ /* 0x000fe60000000800 */
[----:B------:R-:W-:Y:S01]  /*4c00*/  FADD.FTZ R131, R131, R0 ;  /* 0x0000000083837221 */ /* 0x000fe20000010000 */
[C---:B-1----:R-:W-:Y:S03]  /*4c10*/  HMMA.16816.F32.BF16 R60, R20.reuse, R84, R60 ;  /* 0x00000054143c723c */ /* 0x042fe6000004183c */
[----:B------:R-:W-:Y:S03]  /*4c20*/  LDSM.16.MT88.4 R32, [R152+0x9800] ;  /* 0x009800009820783b */ /* 0x000fe60000004200 */
[----:B------:R-:W1:Y:S01]  /*4c30*/  MUFU.EX2 R109, R126 ;  /* 0x0000007e006d7308 */ /* 0x000e620000000800 */
[----:B------:R-:W-:Y:S01]  /*4c40*/  MOV R0, R3 ;  /* 0x0000000300007202 */ /* 0x000fe20000000f00 */
[C---:B------:R-:W-:Y:S03]  /*4c50*/  HMMA.16816.F32.BF16 R64, R20.reuse, R86, R64 ;  /* 0x000000561440723c */ /* 0x040fe60000041840 */
[----:B------:R-:W3:Y:S03]  /*4c60*/  LDSM.16.MT88.4 R84, [R153+0x9800] ;  /* 0x009800009954783b */ /* 0x000ee60000004200 */
[C---:B--2---:R-:W-:Y:S02]  /*4c70*/  HMMA.16816.F32.BF16 R68, R20.reuse, R88, R68 ;  /* 0x000000581444723c */ /* 0x044fe40000041844 */
[----:B------:R-:W-:Y:S03]  /*4c80*/  MUFU.EX2 R110, R110 ;  /* 0x0000006e006e7308 */ /* 0x000fe60000000800 */
[----:B------:R-:W-:Y:S01]  /*4c90*/  FADD.FTZ R131, R132, R131 ;  /* 0x0000008384837221 */ /* 0x000fe20000010000 */
[C---:B------:R-:W-:Y:S01]  /*4ca0*/  HMMA.16816.F32.BF16 R12, R20.reuse, R90, R12 ;  /* 0x0000005a140c723c */ /* 0x040fe2000004180c */
[----:B------:R-:W2:Y:S05]  /*4cb0*/  LDSM.16.MT88.4 R88, [R155+0xb800] ;  /* 0x00b800009b58783b */ /* 0x000eaa0000004200 */
[----:B------:R-:W1:Y:S01]  /*4cc0*/  MUFU.EX2 R111, R124 ;  /* 0x0000007c006f7308 */ /* 0x000e620000000800 */
[C---:B------:R-:W-:Y:S06]  /*4cd0*/  HMMA.16816.F32.BF16 R72, R20.reuse, R96, R72 ;  /* 0x000000601448723c */ /* 0x040fec0000041848 */
[C---:B------:R-:W-:Y:S06]  /*4ce0*/  HMMA.16816.F32.BF16 R76, R20.reuse, R98, R76 ;  /* 0x00000062144c723c */ /* 0x040fec000004184c */
[C---:B-----5:R-:W-:Y:S06]  /*4cf0*/  HMMA.16816.F32.BF16 R16, R20.reuse, R24, R16 ;  /* 0x000000181410723c */ /* 0x060fec0000041810 */
[----:B------:R-:W-:Y:S01]  /*4d00*/  HMMA.16816.F32.BF16 R80, R20, R26, R80 ;  /* 0x0000001a1450723c */ /* 0x000fe20000041850 */
[----:B------:R-:W5:Y:S06]  /*4d10*/  LDSM.16.MT88.4 R24, [R154+0xb800] ;  /* 0x00b800009a18783b */ /* 0x000f6c0000004200 */
[----:B----4-:R-:W-:Y:S01]  /*4d20*/  F2FP.BF16.F32.PACK_AB R20, R105, R104 ;  /* 0x000000686914723e */ /* 0x010fe200000010ff */
[----:B------:R-:W-:Y:S03]  /*4d30*/  FADD.FTZ R104, R104, R131 ;  /* 0x0000008368687221 */ /* 0x000fe60000010000 */
[----:B------:R-:W-:Y:S01]  /*4d40*/  F2FP.BF16.F32.PACK_AB R21, R107, R106 ;  /* 0x0000006a6b15723e */ /* 0x000fe200000010ff */
[----:B------:R-:W-:Y:S01]  /*4d50*/  FADD.FTZ R105, R105, R104 ;  /* 0x0000006869697221 */ /* 0x000fe20000010000 */
[----:B-1----:R-:W-:Y:S02]  /*4d60*/  F2FP.BF16.F32.PACK_AB R22, R109, R108 ;  /* 0x0000006c6d16723e */ /* 0x002fe400000010ff */
[----:B------:R-:W-:Y:S01]  /*4d70*/  F2FP.BF16.F32.PACK_AB R23, R111, R110 ;  /* 0x0000006e6f17723e */ /* 0x000fe200000010ff */
[----:B------:R-:W-:Y:S04]  /*4d80*/  FADD.FTZ R108, R108, R105 ;  /* 0x000000696c6c7221 */ /* 0x000fe80000010000 */
[----:B------:R-:W-:Y:S02]  /*4d90*/  FADD.FTZ R179, R109, R108 ;  /* 0x0000006c6db37221 */ /* 0x000fe40000010000 */
[C---:B---3--:R-:W-:Y:S01]  /*4da0*/  HMMA.16816.F32.BF16 R96, R20.reuse, R92, R4 ;  /* 0x0000005c1460723c */ /* 0x048fe20000041804 */
[----:B------:R-:W1:Y:S05]  /*4db0*/  LDSM.16.MT88.4 R4, [R153+0xb800] ;  /* 0x00b800009904783b */ /* 0x000e6a0000004200 */
[C---:B------:R-:W-:Y:S03]  /*4dc0*/  HMMA.16816.F32.BF16 R92, R20.reuse, R94, R8 ;  /* 0x0000005e145c723c */ /* 0x040fe60000041808 */
[----:B------:R-:W3:Y:S03]  /*4dd0*/  LDSM.16.MT88.4 R8, [R152+0xb800] ;  /* 0x00b800009808783b */ /* 0x000ee60000004200 */
[C---:B------:R-:W-:Y:S06]  /*4de0*/  HMMA.16816.F32.BF16 R36, R20.reuse, R28, R36 ;  /* 0x0000001c1424723c */ /* 0x040fec0000041824 */
[C---:B------:R-:W-:Y:S06]  /*4df0*/  HMMA.16816.F32.BF16 R40, R20.reuse, R30, R40 ;  /* 0x0000001e1428723c */ /* 0x040fec0000041828 */
[C---:B------:R-:W-:Y:S06]  /*4e00*/  HMMA.16816.F32.BF16 R44, R20.reuse, R84, R44 ;  /* 0x00000054142c723c */ /* 0x040fec000004182c */
[C---:B------:R-:W-:Y:S06]  /*4e10*/  HMMA.16816.F32.BF16 R48, R20.reuse, R86, R48 ;  /* 0x000000561430723c */ /* 0x040fec0000041830 */
[C---:B------:R-:W-:Y:S06]  /*4e20*/  HMMA.16816.F32.BF16 R52, R20.reuse, R32, R52 ;  /* 0x000000201434723c */ /* 0x040fec0000041834 */
[C---:B------:R-:W-:Y:S06]  /*4e30*/  HMMA.16816.F32.BF16 R56, R20.reuse, R34, R56 ;  /* 0x000000221438723c */ /* 0x040fec0000041838 */
[C---:B--2---:R-:W-:Y:S06]  /*4e40*/  HMMA.16816.F32.BF16 R60, R20.reuse, R88, R60 ;  /* 0x00000058143c723c */ /* 0x044fec000004183c */
[C---:B------:R-:W-:Y:S06]  /*4e50*/  HMMA.16816.F32.BF16 R64, R20.reuse, R90, R64 ;  /* 0x0000005a1440723c */ /* 0x040fec0000041840 */
[C---:B-----5:R-:W-:Y:S06]  /*4e60*/  HMMA.16816.F32.BF16 R68, R20.reuse, R24, R68 ;  /* 0x000000181444723c */ /* 0x060fec0000041844 */
[C---:B------:R-:W-:Y:S06]  /*4e70*/  HMMA.16816.F32.BF16 R88, R20.reuse, R26, R12 ;  /* 0x0000001a1458723c */ /* 0x040fec000004180c */
[C---:B-1----:R-:W-:Y:S05]  /*4e80*/  HMMA.16816.F32.BF16 R72, R20.reuse, R4, R72 ;  /* 0x000000041448723c */ /* 0x042fea0000041848 */
[----:B------:R-:W-:Y:S01]  /*4e90*/  FADD.FTZ R13, R129, R118 ;  /* 0x00000076810d7221 */ /* 0x000fe20000010000 */
[C---:B------:R-:W-:Y:S05]  /*4ea0*/  HMMA.16816.F32.BF16 R76, R20.reuse, R6, R76 ;  /* 0x00000006144c723c */ /* 0x040fea000004184c */
[----:B------:R-:W-:Y:S01]  /*4eb0*/  FADD.FTZ R13, R130, R13 ;  /* 0x0000000d820d7221 */ /* 0x000fe20000010000 */
[C---:B---3--:R-:W-:Y:S05]  /*4ec0*/  HMMA.16816.F32.BF16 R84, R20.reuse, R8, R16 ;  /* 0x000000081454723c */ /* 0x048fea0000041810 */
[----:B------:R-:W-:Y:S01]  /*4ed0*/  FADD.FTZ R114, R114, R13 ;  /* 0x0000000d72727221 */ /* 0x000fe20000010000 */
[----:B------:R-:W-:Y:S05]  /*4ee0*/  HMMA.16816.F32.BF16 R80, R20, R10, R80 ;  /* 0x0000000a1450723c */ /* 0x000fea0000041850 */
[----:B------:R-:W-:Y:S06]  /*4ef0*/  FADD.FTZ R114, R115, R114 ;  /* 0x0000007273727221 */ /* 0x000fec0000010000 */
[----:B------:R-:W-:Y:S04]  /*4f00*/  FADD.FTZ R133, R133, R114 ;  /* 0x0000007285857221 */ /* 0x000fe80000010000 */
[----:B------:R-:W-:Y:S04]  /*4f10*/  FADD.FTZ R133, R134, R133 ;  /* 0x0000008586857221 */ /* 0x000fe80000010000 */
[----:B------:R-:W-:Y:S04]  /*4f20*/  FADD.FTZ R106, R106, R133 ;  /* 0x000000856a6a7221 */ /* 0x000fe80000010000 */
[----:B------:R-:W-:Y:S04]  /*4f30*/  FADD.FTZ R107, R107, R106 ;  /* 0x0000006a6b6b7221 */ /* 0x000fe80000010000 */
[----:B------:R-:W-:Y:S04]  /*4f40*/  FADD.FTZ R110, R110, R107 ;  /* 0x0000006b6e6e7221 */ /* 0x000fe80000010000 */
[----:B------:R-:W-:Y:S01]  /*4f50*/  FADD.FTZ R177, R111, R110 ;  /* 0x0000006e6fb17221 */ /* 0x000fe20000010000 */
[----:B------:R-:W-:Y:S06]  /*4f60*/  @P0 BRA `(.L_x_585) ;  /* 0xffffffe000bc0947 */ /* 0x000fec000383ffff */
.L_x_584:
[----:B------:R-:W1:Y:S01]  /*4f70*/  SHFL.BFLY PT, R0, R179, 0x2, 0x1f ;  /* 0x0c401f00b3007f89 */ /* 0x000e6200000e0000 */
[----:B------:R-:W2:Y:S01]  /*4f80*/  S2UR UR4, SR_CgaCtaId ;  /* 0x00000000000479c3 */ /* 0x000ea20000008800 */
[----:B------:R-:W-:Y:S01]  /*4f90*/  MOV R9, 0x3f800000 ;  /* 0x3f80000000097802 */ /* 0x000fe20000000f00 */
[----:B------:R-:W-:Y:S01]  /*4fa0*/  UMOV UR5, 0x400 ;  /* 0x0000040000057882 */ /* 0x000fe20000000000 */
[----:B------:R-:W3:Y:S01]  /*4fb0*/  SHFL.BFLY PT, R2, R177, 0x2, 0x1f ;  /* 0x0c401f00b1027f89 */ /* 0x000ee200000e0000 */
[----:B------:R-:W-:Y:S01]  /*4fc0*/  UMOV UR14, URZ ;  /* 0x0000003f000e7c82 */ /* 0x000fe20008000000 */
[----:B------:R-:W-:Y:S01]  /*4fd0*/  UMOV UR15, URZ ;  /* 0x0000003f000f7c82 */ /* 0x000fe20008000000 */
[----:B------:R-:W-:Y:S01]  /*4fe0*/  BSSY B0, `(.L_x_588) ;  /* 0x00000f1000007945 */ /* 0x000fe20003800000 */
[----:B------:R-:W-:Y:S01]  /*4ff0*/  MOV R12, 0x7f800000 ;  /* 0x7f800000000c7802 */ /* 0x000fe20000000f00 */
[----:B------:R-:W4:Y:S01]  /*5000*/  S2UR UR12, SR_CTAID.Y ;  /* 0x00000000000c79c3 */ /* 0x000f220000002600 */
[----:B------:R-:W-:-:S07]  /*5010*/  LEA R178, R178, R165, 0x4 ;  /* 0x000000a5b2b27211 */ /* 0x000fce00078e20ff */
[----:B------:R-:W5:Y:S01]  /*5020*/  S2UR UR10, SR_CTAID.X ;  /* 0x00000000000a79c3 */ /* 0x000f620000002500 */
[----:B-1----:R-:W-:Y:S01]  /*5030*/  FADD.FTZ R7, R0, R179 ;  /* 0x000000b300077221 */ /* 0x002fe20000010000 */
[----:B--2---:R-:W-:Y:S01]  /*5040*/  ULEA UR4, UR4, UR5, 0x18 ;  /* 0x0000000504047291 */ /* 0x004fe2000f8ec03f */
[----:B------:R-:W1:Y:S05]  /*5050*/  S2R R0, SR_TID.X ;  /* 0x0000000000007919 */ /* 0x000e6a0000002100 */
[----:B------:R-:W2:Y:S01]  /*5060*/  S2UR UR11, SR_CTAID.Z ;  /* 0x00000000000b79c3 */ /* 0x000ea20000002700 */
[----:B---3--:R-:W-:Y:S01]  /*5070*/  FADD.FTZ R11, R2, R177 ;  /* 0x000000b1020b7221 */ /* 0x008fe20000010000 */
[----:B------:R-:W-:Y:S01]  /*5080*/  ULDC.U8 UR5, c[0x0][0x3d8] ;  /* 0x0000f60000057ab9 */ /* 0x000fe20000000000 */
[----:B------:R-:W3:Y:S01]  /*5090*/  SHFL.BFLY PT, R6, R7, 0x1, 0x1f ;  /* 0x0c201f0007067f89 */ /* 0x000ee200000e0000 */
[----:B------:R-:W-:-:S03]  /*50a0*/  UISETP.NE.AND UP1, UPT, UR5, URZ, UPT ;  /* 0x0000003f0500728c */ /* 0x000fc6000bf25270 */
[----:B------:R-:W4:Y:S01]  /*50b0*/  SHFL.BFLY PT, R4, R11, 0x1, 0x1f ;  /* 0x0c201f000b047f89 */ /* 0x000f2200000e0000 */
[----:B---3--:R-:W-:Y:S01]  /*50c0*/  FADD.FTZ R6, R7, R6 ;  /* 0x0000000607067221 */ /* 0x008fe20000010000 */
[----:B-1----:R-:W-:Y:S01]  /*50d0*/  SHF.R.S32.HI R5, RZ, 0x1f, R0 ;  /* 0x0000001fff057819 */ /* 0x002fe20000011400 */
[----:B----4-:R-:W-:-:S03]  /*50e0*/  FADD.FTZ R4, R11, R4 ;  /* 0x000000040b047221 */ /* 0x010fc60000010000 */
[----:B------:R-:W-:Y:S02]  /*50f0*/  FSETP.NE.FTZ.AND P4, PT, R6, RZ, PT ;  /* 0x000000ff0600720b */ /* 0x000fe40003f95000 */
[CC--:B------:R-:W-:Y:S02]  /*5100*/  LEA.HI R2, R5.reuse, R0.reuse, RZ, 0x5 ;  /* 0x0000000005027211 */ /* 0x0c0fe400078f28ff */
[-C--:B------:R-:W-:Y:S02]  /*5110*/  LEA.HI R8, R5, R0.reuse, RZ, 0x2 ;  /* 0x0000000005087211 */ /* 0x080fe400078f10ff */
[----:B------:R-:W-:Y:S02]  /*5120*/  LOP3.LUT R5, R2, 0xffffffe0, RZ, 0xc0, !PT ;  /* 0xffffffe002057812 */ /* 0x000fe400078ec0ff */
[----:B------:R-:W-:Y:S02]  /*5130*/  LOP3.LUT R7, R8, 0x3ffffffc, RZ, 0xc0, !PT ;  /* 0x3ffffffc08077812 */ /* 0x000fe400078ec0ff */
[----:B------:R-:W-:-:S02]  /*5140*/  IADD3 R5, -R5, R0, RZ ;  /* 0x0000000005057210 */ /* 0x000fc40007ffe1ff */
[----:B------:R-:W-:Y:S01]  /*5150*/  FSETP.NE.FTZ.AND P3, PT, R4, RZ, PT ;  /* 0x000000ff0400720b */ /* 0x000fe20003f75000 */
[----:B------:R-:W1:Y:S01]  /*5160*/  @P4 MUFU.RCP R9, R6 ;  /* 0x0000000600094308 */ /* 0x000e620000001000 */
[----:B------:R-:W-:Y:S02]  /*5170*/  LOP3.LUT P5, RZ, R5, 0x3, RZ, 0xc0, !PT ;  /* 0x0000000305ff7812 */ /* 0x000fe400078ac0ff */
[--C-:B------:R-:W-:Y:S02]  /*5180*/  SHF.R.S32.HI R5, RZ, 0x2, R8.reuse ;  /* 0x00000002ff057819 */ /* 0x100fe40000011408 */
[----:B------:R-:W-:Y:S02]  /*5190*/  SHF.R.S32.HI R8, RZ, 0x1f, R8 ;  /* 0x0000001fff087819 */ /* 0x000fe40000011408 */
[----:B------:R-:W-:Y:S02]  /*51a0*/  IADD3 R7, -R7, R0, RZ ;  /* 0x0000000007077210 */ /* 0x000fe40007ffe1ff */
[----:B------:R-:W-:-:S02]  /*51b0*/  LEA.HI R8, R8, R5, RZ, 0x3 ;  /* 0x0000000508087211 */ /* 0x000fc400078f18ff */
[----:B------:R-:W-:Y:S02]  /*51c0*/  MOV R0, 0x3f800000 ;  /* 0x3f80000000007802 */ /* 0x000fe40000000f00 */
[----:B------:R-:W-:Y:S02]  /*51d0*/  LOP3.LUT R8, R8, 0xfffffff8, RZ, 0xc0, !PT ;  /* 0xfffffff808087812 */ /* 0x000fe400078ec0ff */
[----:B------:R-:W-:Y:S02]  /*51e0*/  SHF.R.S32.HI R2, RZ, 0x5, R2 ;  /* 0x00000005ff027819 */ /* 0x000fe40000011402 */
[----:B------:R-:W-:Y:S01]  /*51f0*/  IADD3 R8, R5, -R8, RZ ;  /* 0x8000000805087210 */ /* 0x000fe20007ffe0ff */
[----:B------:R-:W3:Y:S01]  /*5200*/  @P3 MUFU.RCP R0, R4 ;  /* 0x0000000400003308 */ /* 0x000ee20000001000 */
[----:B------:R-:W-:Y:S01]  /*5210*/  LEA R2, R2, R7, 0x9 ;  /* 0x0000000702027211 */ /* 0x000fe200078e48ff */
[C---:B-1----:R-:W-:Y:S01]  /*5220*/  FMUL.FTZ R96, R9.reuse, R96 ;  /* 0x0000006009607220 */ /* 0x042fe20000410000 */
[C---:B------:R-:W-:Y:S01]  /*5230*/  SHF.L.U32 R5, R8.reuse, 0x6, RZ ;  /* 0x0000000608057819 */ /* 0x040fe200000006ff */
[C---:B------:R-:W-:Y:S01]  /*5240*/  FMUL.FTZ R97, R9.reuse, R97 ;  /* 0x0000006109617220 */ /* 0x040fe20000410000 */
[C---:B------:R-:W-:Y:S01]  /*5250*/  LOP3.LUT R7, R8.reuse, 0x1, RZ, 0xc0, !PT ;  /* 0x0000000108077812 */ /* 0x040fe200078ec0ff */
[----:B------:R-:W-:Y:S01]  /*5260*/  FMUL.FTZ R92, R9, R92 ;  /* 0x0000005c095c7220 */ /* 0x000fe20000410000 */
[----:B------:R-:W-:Y:S01]  /*5270*/  LOP3.LUT R5, R5, 0x1c0, RZ, 0xc0, !PT ;  /* 0x000001c005057812 */ /* 0x000fe200078ec0ff */
[----:B------:R-:W-:Y:S01]  /*5280*/  FMUL.FTZ R93, R9, R93 ;  /* 0x0000005d095d7220 */ /* 0x000fe20000410000 */
[----:B------:R-:W-:Y:S01]  /*5290*/  ISETP.NE.U32.AND P0, PT, R7, 0x1, PT ;  /* 0x000000010700780c */ /* 0x000fe20003f05070 */
[----:B------:R-:W-:Y:S01]  /*52a0*/  FMUL.FTZ R36, R9, R36 ;  /* 0x0000002409247220 */ /* 0x000fe20000410000 */
[----:B------:R-:W-:Y:S01]  /*52b0*/  LEA.HI R5, R5, R5, RZ, 0x1d ;  /* 0x0000000505057211 */ /* 0x000fe200078fe8ff */
[C---:B------:R-:W-:Y:S01]  /*52c0*/  FMUL.FTZ R37, R9.reuse, R37 ;  /* 0x0000002509257220 */ /* 0x040fe20000410000 */
[----:B------:R-:W-:Y:S01]  /*52d0*/  R2P PR, R8, 0x6 ;  /* 0x0000000608007804 */ /* 0x000fe20000000000 */
[C---:B------:R-:W-:Y:S01]  /*52e0*/  FMUL.FTZ R40, R9.reuse, R40 ;  /* 0x0000002809287220 */ /* 0x040fe20000410000 */
[----:B------:R-:W-:Y:S01]  /*52f0*/  LEA R2, R2, R5, 0x1 ;  /* 0x0000000502027211 */ /* 0x000fe200078e08ff */
[----:B------:R-:W-:Y:S01]  /*5300*/  FMUL.FTZ R41, R9, R41 ;  /* 0x0000002909297220 */ /* 0x000fe20000410000 */
[C---:B---3--:R-:W-:Y:S01]  /*5310*/  FMUL.FTZ R99, R0.reuse, R99 ;  /* 0x0000006300637220 */ /* 0x048fe20000410000 */
[----:B------:R-:W-:Y:S01]  /*5320*/  FMUL.FTZ R98, R0, R98 ;  /* 0x0000006200627220 */ /* 0x000fe20000410000 */
[----:B------:R-:W-:Y:S01]  /*5330*/  LEA R5, R2, UR4, 0x1 ;  /* 0x0000000402057c11 */ /* 0x000fe2000f8e08ff */
[----:B------:R-:W-:Y:S01]  /*5340*/  ULDC.U8 UR4, c[0x0][0x3d9] ;  /* 0x0000f64000047ab9 */ /* 0x000fe20000000000 */
[----:B------:R-:W-:Y:S01]  /*5350*/  MOV R2, 0x20 ;  /* 0x0000002000027802 */ /* 0x000fe20000000f00 */
[----:B------:R-:W-:Y:S01]  /*5360*/  UISETP.NE.AND UP0, UPT, UR4, URZ, UPT ;  /* 0x0000003f0400728c */ /* 0x000fe2000bf05270 */
[C---:B------:R-:W-:Y:S01]  /*5370*/  FMUL.FTZ R95, R0.reuse, R95 ;  /* 0x0000005f005f7220 */ /* 0x040fe20000410000 */
[C---:B------:R-:W-:Y:S01]  /*5380*/  FMUL.FTZ R94, R0.reuse, R94 ;  /* 0x0000005e005e7220 */ /* 0x040fe20000410000 */
[----:B------:R-:W-:Y:S01]  /*5390*/  MOV R8, 0x40 ;  /* 0x0000004000087802 */ /* 0x000fe20000000f00 */
[C---:B------:R-:W-:Y:S01]  /*53a0*/  FMUL.FTZ R39, R0.reuse, R39 ;  /* 0x0000002700277220 */ /* 0x040fe20000410000 */
[C---:B------:R-:W-:Y:S01]  /*53b0*/  FMUL.FTZ R38, R0.reuse, R38 ;  /* 0x0000002600267220 */ /* 0x040fe20000410000 */
[C---:B------:R-:W-:Y:S01]  /*53c0*/  FMUL.FTZ R43, R0.reuse, R43 ;  /* 0x0000002b002b7220 */ /* 0x040fe20000410000 */
[----:B------:R-:W-:Y:S01]  /*53d0*/  FMUL.FTZ R42, R0, R42 ;  /* 0x0000002a002a7220 */ /* 0x000fe20000410000 */
[----:B------:R-:W-:Y:S01]  /*53e0*/  IADD3 R7, R5, -0x10, RZ ;  /* 0xfffffff005077810 */ /* 0x000fe20007ffe0ff */
[C---:B------:R-:W-:Y:S01]  /*53f0*/  FMUL.FTZ R44, R9.reuse, R44 ;  /* 0x0000002c092c7220 */ /* 0x040fe20000410000 */
[----:B------:R-:W-:Y:S01]  /*5400*/  SEL R2, R2, 0xffffffe0, !P1 ;  /* 0xffffffe002027807 */ /* 0x000fe20004800000 */
[----:B------:R-:W-:Y:S01]  /*5410*/  FMUL.FTZ R45, R9, R45 ;  /* 0x0000002d092d7220 */ /* 0x000fe20000410000 */
[C---:B------:R-:W-:Y:S01]  /*5420*/  FMUL.FTZ R47, R0.reuse, R47 ;  /* 0x0000002f002f7220 */ /* 0x040fe20000410000 */
[C---:B------:R-:W-:Y:S01]  /*5430*/  FMUL.FTZ R46, R0.reuse, R46 ;  /* 0x0000002e002e7220 */ /* 0x040fe20000410000 */
[----:B------:R-:W-:Y:S01]  /*5440*/  @P0 IADD3 R7, R5, 0x10, RZ ;  /* 0x0000001005070810 */ /* 0x000fe20007ffe0ff */
[C---:B------:R-:W-:Y:S01]  /*5450*/  FMUL.FTZ R48, R9.reuse, R48 ;  /* 0x0000003009307220 */ /* 0x040fe20000410000 */
[----:B------:R-:W-:Y:S01]  /*5460*/  FMUL.FTZ R49, R9, R49 ;  /* 0x0000003109317220 */ /* 0x000fe20000410000 */
[C---:B------:R-:W-:Y:S01]  /*5470*/  FMUL.FTZ R51, R0.reuse, R51 ;  /* 0x0000003300337220 */ /* 0x040fe20000410000 */
[----:B------:R-:W-:Y:S01]  /*5480*/  FMUL.FTZ R50, R0, R50 ;  /* 0x0000003200327220 */ /* 0x000fe20000410000 */
[----:B------:R-:W-:Y:S01]  /*5490*/  F2FP.BF16.F32.PACK_AB R96, R97, R96 ;  /* 0x000000606160723e */ /* 0x000fe200000010ff */
[----:B------:R-:W-:Y:S01]  /*54a0*/  FMUL.FTZ R52, R9, R52 ;  /* 0x0000003409347220 */ /* 0x000fe20000410000 */
[----:B------:R-:W-:Y:S01]  /*54b0*/  F2FP.BF16.F32.PACK_AB R98, R99, R98 ;  /* 0x000000626362723e */ /* 0x000fe200000010ff */
[----:B------:R-:W-:Y:S01]  /*54c0*/  FMUL.FTZ R53, R9, R53 ;  /* 0x0000003509357220 */ /* 0x000fe20000410000 */
[----:B------:R-:W-:Y:S01]  /*54d0*/  SEL R8, R8, 0xffffffc0, !P2 ;  /* 0xffffffc008087807 */ /* 0x000fe20005000000 */
[C---:B------:R-:W-:Y:S01]  /*54e0*/  FMUL.FTZ R55, R0.reuse, R55 ;  /* 0x0000003700377220 */ /* 0x040fe20000410000 */
[C---:B------:R-:W-:Y:S01]  /*54f0*/  FMUL.FTZ R54, R0.reuse, R54 ;  /* 0x0000003600367220 */ /* 0x040fe20000410000 */
[----:B------:R-:W-:Y:S01]  /*5500*/  F2FP.BF16.F32.PACK_AB R92, R93, R92 ;  /* 0x0000005c5d5c723e */ /* 0x000fe200000010ff */
[----:B------:R-:W-:Y:S01]  /*5510*/  FMUL.FTZ R56, R9, R56 ;  /* 0x0000003809387220 */ /* 0x000fe20000410000 */
[----:B------:R-:W-:Y:S01]  /*5520*/  F2FP.BF16.F32.PACK_AB R94, R95, R94 ;  /* 0x0000005e5f5e723e */ /* 0x000fe200000010ff */
[----:B------:R-:W-:Y:S01]  /*5530*/  FMUL.FTZ R57, R9, R57 ;  /* 0x0000003909397220 */ /* 0x000fe20000410000 */
[C---:B------:R-:W-:Y:S01]  /*5540*/  FMUL.FTZ R59, R0.reuse, R59 ;  /* 0x0000003b003b7220 */ /* 0x040fe20000410000 */
[C---:B------:R-:W-:Y:S01]  /*5550*/  FMUL.FTZ R58, R0.reuse, R58 ;  /* 0x0000003a003a7220 */ /* 0x040fe20000410000 */
[----:B------:R-:W-:Y:S01]  /*5560*/  F2FP.BF16.F32.PACK_AB R36, R37, R36 ;  /* 0x000000242524723e */ /* 0x000fe200000010ff */
[----:B------:R-:W-:Y:S01]  /*5570*/  FMUL.FTZ R60, R9, R60 ;  /* 0x0000003c093c7220 */ /* 0x000fe20000410000 */
[----:B------:R-:W-:Y:S01]  /*5580*/  F2FP.BF16.F32.PACK_AB R38, R39, R38 ;  /* 0x000000262726723e */ /* 0x000fe200000010ff */
[----:B------:R-:W-:Y:S01]  /*5590*/  FMUL.FTZ R61, R9, R61 ;  /* 0x0000003d093d7220 */ /* 0x000fe20000410000 */
[----:B------:R-:W-:Y:S01]  /*55a0*/  IADD3 R11, R5, R2, RZ ;  /* 0x00000002050b7210 */ /* 0x000fe20007ffe0ff */
[C---:B------:R-:W-:Y:S01]  /*55b0*/  FMUL.FTZ R63, R0.reuse, R63 ;  /* 0x0000003f003f7220 */ /* 0x040fe20000410000 */
[----:B------:R-:W-:Y:S01]  /*55c0*/  FMUL.FTZ R62, R0, R62 ;  /* 0x0000003e003e7220 */ /* 0x000fe20000410000 */
[----:B------:R-:W-:Y:S01]  /*55d0*/  F2FP.BF16.F32.PACK_AB R40, R41, R40 ;  /* 0x000000282928723e */ /* 0x000fe200000010ff */
[----:B------:R-:W-:Y:S01]  /*55e0*/  STS [R5], R96 ;  /* 0x0000006005007388 */ /* 0x000fe20000000800 */
[----:B------:R-:W-:Y:S01]  /*55f0*/  F2FP.BF16.F32.PACK_AB R42, R43, R42 ;  /* 0x0000002a2b2a723e */ /* 0x000fe200000010ff */
[----:B------:R-:W-:Y:S01]  /*5600*/  FMUL.FTZ R64, R9, R64 ;  /* 0x0000004009407220 */ /* 0x000fe20000410000 */
[----:B------:R-:W-:Y:S01]  /*5610*/  IADD3 R13, R2, R7, RZ ;  /* 0x00000007020d7210 */ /* 0x000fe20007ffe0ff */
[----:B------:R-:W-:Y:S01]  /*5620*/  STS [R5+0x400], R98 ;  /* 0x0004006205007388 */ /* 0x000fe20000000800 */
[----:B------:R-:W-:Y:S01]  /*5630*/  F2FP.BF16.F32.PACK_AB R44, R45, R44 ;  /* 0x0000002c2d2c723e */ /* 0x000fe200000010ff */
[----:B------:R-:W-:Y:S01]  /*5640*/  FMUL.FTZ R65, R9, R65 ;  /* 0x0000004109417220 */ /* 0x000fe20000410000 */
[----:B------:R-:W-:Y:S01]  /*5650*/  F2FP.BF16.F32.PACK_AB R46, R47, R46 ;  /* 0x0000002e2f2e723e */ /* 0x000fe200000010ff */
[C---:B------:R-:W-:Y:S01]  /*5660*/  FMUL.FTZ R67, R0.reuse, R67 ;  /* 0x0000004300437220 */ /* 0x040fe20000410000 */
[----:B------:R-:W-:Y:S01]  /*5670*/  IADD3 R15, R5, R8, RZ ;  /* 0x00000008050f7210 */ /* 0x000fe20007ffe0ff */
[----:B------:R-:W-:Y:S01]  /*5680*/  FMUL.FTZ R66, R0, R66 ;  /* 0x0000004200427220 */ /* 0x000fe20000410000 */
[----:B------:R-:W-:Y:S01]  /*5690*/  F2FP.BF16.F32.PACK_AB R48, R49, R48 ;  /* 0x000000303130723e */ /* 0x000fe200000010ff */
[----:B------:R-:W-:Y:S01]  /*56a0*/  STS [R7], R92 ;  /* 0x0000005c07007388 */ /* 0x000fe20000000800 */
[----:B------:R-:W-:Y:S01]  /*56b0*/  F2FP.BF16.F32.PACK_AB R50, R51, R50 ;  /* 0x000000323332723e */ /* 0x000fe200000010ff */
[----:B------:R-:W-:Y:S01]  /*56c0*/  @UP0 ULDC.64 UR8, c[0x0][0x2c0] ;  /* 0x0000b00000080ab9 */ /* 0x000fe20000000a00 */
[----:B------:R-:W-:Y:S01]  /*56d0*/  IADD3 R17, R8, R7, RZ ;  /* 0x0000000708117210 */ /* 0x000fe20007ffe0ff */
[----:B------:R-:W-:Y:S01]  /*56e0*/  STS [R7+0x400], R94 ;  /* 0x0004005e07007388 */ /* 0x000fe20000000800 */
[----:B------:R-:W-:Y:S01]  /*56f0*/  F2FP.BF16.F32.PACK_AB R52, R53, R52 ;  /* 0x000000343534723e */ /* 0x000fe200000010ff */
[----:B------:R-:W-:Y:S01]  /*5700*/  FMUL.FTZ R68, R9, R68 ;  /* 0x0000004409447220 */ /* 0x000fe20000410000 */
[----:B------:R-:W-:Y:S01]  /*5710*/  F2FP.BF16.F32.PACK_AB R54, R55, R54 ;  /* 0x000000363736723e */ /* 0x000fe200000010ff */
[----:B------:R-:W-:Y:S01]  /*5720*/  FMUL.FTZ R69, R9, R69 ;  /* 0x0000004509457220 */ /* 0x000fe20000410000 */
[----:B------:R-:W-:Y:S01]  /*5730*/  IADD3 R19, R11, R8, RZ ;  /* 0x000000080b137210 */ /* 0x000fe20007ffe0ff */
[C---:B------:R-:W-:Y:S01]  /*5740*/  FMUL.FTZ R71, R0.reuse, R71 ;  /* 0x0000004700477220 */ /* 0x040fe20000410000 */
[C---:B------:R-:W-:Y:S01]  /*5750*/  FMUL.FTZ R70, R0.reuse, R70 ;  /* 0x0000004600467220 */ /* 0x040fe20000410000 */
[----:B------:R-:W-:Y:S01]  /*5760*/  F2FP.BF16.F32.PACK_AB R56, R57, R56 ;  /* 0x000000383938723e */ /* 0x000fe200000010ff */
[----:B------:R-:W-:Y:S01]  /*5770*/  STS [R11], R36 ;  /* 0x000000240b007388 */ /* 0x000fe20000000800 */
[----:B------:R-:W-:Y:S01]  /*5780*/  F2FP.BF16.F32.PACK_AB R58, R59, R58 ;  /* 0x0000003a3b3a723e */ /* 0x000fe200000010ff */
[----:B------:R-:W-:Y:S01]  /*5790*/  @UP0 UIMAD UR8, UR9, UR8, URZ ;  /* 0x00000008090802a4 */ /* 0x000fe2000f8e023f */
[----:B------:R-:W-:Y:S01]  /*57a0*/  IADD3 R21, R13, R8, RZ ;  /* 0x000000080d157210 */ /* 0x000fe20007ffe0ff */
[----:B------:R-:W-:Y:S01]  /*57b0*/  STS [R11+0x400], R38 ;  /* 0x000400260b007388 */ /* 0x000fe20000000800 */
[----:B------:R-:W-:Y:S01]  /*57c0*/  F2FP.BF16.F32.PACK_AB R60, R61, R60 ;  /* 0x0000003c3d3c723e */ /* 0x000fe200000010ff */
[----:B------:R-:W-:Y:S01]  /*57d0*/  UISETP.NE.OR UP2, UPT, UR4, URZ, !UP1 ;  /* 0x0000003f0400728c */ /* 0x000fe2000cf45670 */
[----:B------:R-:W-:Y:S01]  /*57e0*/  F2FP.BF16.F32.PACK_AB R62, R63, R62 ;  /* 0x0000003e3f3e723e */ /* 0x000fe200000010ff */
[----:B------:R-:W-:Y:S01]  /*57f0*/  STS [R13], R40 ;  /* 0x000000280d007388 */ /* 0x000fe20000000800 */
[----:B------:R-:W-:Y:S01]  /*5800*/  @!UP0 ULDC UR6, c[0x0][0x2e4] ;  /* 0x0000b90000068ab9 */ /* 0x000fe20000000800 */
[----:B------:R-:W-:Y:S01]  /*5810*/  @!UP0 ULDC UR9, c[0x0][0x2c4] ;  /* 0x0000b10000098ab9 */ /* 0x000fe20000000800 */
[----:B------:R-:W-:Y:S01]  /*5820*/  F2FP.BF16.F32.PACK_AB R64, R65, R64 ;  /* 0x000000404140723e */ /* 0x000fe200000010ff */
[----:B------:R-:W-:Y:S01]  /*5830*/  STS [R13+0x400], R42 ;  /* 0x0004002a0d007388 */ /* 0x000fe20000000800 */
[----:B------:R-:W-:Y:S01]  /*5840*/  F2FP.BF16.F32.PACK_AB R66, R67, R66 ;  /* 0x000000424342723e */ /* 0x000fe200000010ff */
[----:B------:R-:W-:Y:S01]  /*5850*/  @!UP0 USEL UR8, UR9, UR6, !UP1 ;  /* 0x0000000609088287 */ /* 0x000fe2000c800000 */
[----:B------:R-:W-:Y:S01]  /*5860*/  F2FP.BF16.F32.PACK_AB R68, R69, R68 ;  /* 0x000000444544723e */ /* 0x000fe200000010ff */
[----:B------:R-:W-:Y:S01]  /*5870*/  STS [R15], R44 ;  /* 0x0000002c0f007388 */ /* 0x000fe20000000800 */
[----:B------:R-:W-:Y:S01]  /*5880*/  F2FP.BF16.F32.PACK_AB R70, R71, R70 ;  /* 0x000000464746723e */ /* 0x000fe200000010ff */
[----:B------:R-:W-:Y:S01]  /*5890*/  @!UP0 ULDC UR5, c[0x0][0x270] ;  /* 0x00009c0000058ab9 */ /* 0x000fe20000000800 */
[----:B------:R-:W-:Y:S01]  /*58a0*/  @UP0 UMOV UR7, 0x1 ;  /* 0x0000000100070882 */ /* 0x000fe20000000000 */
[----:B------:R-:W-:Y:S01]  /*58b0*/  STS [R15+0x400], R46 ;  /* 0x0004002e0f007388 */ /* 0x000fe20000000800 */
[----:B------:R-:W1:Y:S01]  /*58c0*/  @P3 LDC R8, c[0x0][0x2e8] ;  /* 0x0000ba00ff083b82 */ /* 0x000e620000000800 */
[----:B------:R-:W-:Y:S01]  /*58d0*/  @!UP0 UIMAD UR7, UR8, UR5, URZ ;  /* 0x00000005080782a4 */ /* 0x000fe2000f8e023f */
[----:B------:R-:W-:Y:S01]  /*58e0*/  @P4 MUFU.LG2 R2, R6 ;  /* 0x0000000600024308 */ /* 0x000fe20000000c00 */
[----:B------:R-:W-:Y:S01]  /*58f0*/  STS [R17], R48 ;  /* 0x0000003011007388 */ /* 0x000fe20000000800 */
[C---:B------:R-:W-:Y:S01]  /*5900*/  FMUL.FTZ R88, R9.reuse, R88 ;  /* 0x0000005809587220 */ /* 0x040fe20000410000 */
[----:B------:R-:W-:Y:S01]  /*5910*/  UIMAD UR7, UR12, UR7, URZ ;  /* 0x000000070c0772a4 */ /* 0x000fe2000f8e023f */
[C---:B------:R-:W-:Y:S01]  /*5920*/  FMUL.FTZ R89, R9.reuse, R89 ;  /* 0x0000005909597220 */ /* 0x040fe20000410000 */
[----:B------:R-:W-:Y:S01]  /*5930*/  STS [R17+0x400], R50 ;  /* 0x0004003211007388 */ /* 0x000fe20000000800 */
[C---:B------:R-:W-:Y:S01]  /*5940*/  FMUL.FTZ R91, R0.reuse, R91 ;  /* 0x0000005b005b7220 */ /* 0x040fe20000410000 */
[C---:B------:R-:W-:Y:S01]  /*5950*/  FMUL.FTZ R90, R0.reuse, R90 ;  /* 0x0000005a005a7220 */ /* 0x040fe20000410000 */
[----:B------:R-:W3:Y:S01]  /*5960*/  @P3 MUFU.LG2 R4, R4 ;  /* 0x0000000400043308 */ /* 0x000ee20000000c00 */
[----:B------:R-:W-:Y:S01]  /*5970*/  STS [R19], R52 ;  /* 0x0000003413007388 */ /* 0x000fe20000000800 */
[----:B------:R-:W-:Y:S01]  /*5980*/  @UP0 ULDC UR13, c[0x0][0x2c0] ;  /* 0x0000b000000d0ab9 */ /* 0x000fe20000000800 */
[----:B------:R-:W-:Y:S01]  /*5990*/  @!UP2 ULDC UR4, c[0x0][0x2c4] ;  /* 0x0000b1000004aab9 */ /* 0x000fe20000000800 */
[C---:B------:R-:W-:Y:S01]  /*59a0*/  FMUL.FTZ R72, R9.reuse, R72 ;  /* 0x0000004809487220 */ /* 0x040fe20000410000 */
[----:B------:R-:W-:Y:S01]  /*59b0*/  STS [R19+0x400], R54 ;  /* 0x0004003613007388 */ /* 0x000fe20000000800 */
[C---:B------:R-:W-:Y:S01]  /*59c0*/  FMUL.FTZ R73, R9.reuse, R73 ;  /* 0x0000004909497220 */ /* 0x040fe20000410000 */
[C---:B------:R-:W-:Y:S01]  /*59d0*/  FMUL.FTZ R75, R0.reuse, R75 ;  /* 0x0000004b004b7220 */ /* 0x040fe20000410000 */
[C---:B------:R-:W-:Y:S01]  /*59e0*/  FMUL.FTZ R74, R0.reuse, R74 ;  /* 0x0000004a004a7220 */ /* 0x040fe20000410000 */
[----:B------:R-:W-:Y:S01]  /*59f0*/  STS [R21], R56 ;  /* 0x0000003815007388 */ /* 0x000fe20000000800 */
[----:B------:R-:W-:Y:S01]  /*5a00*/  @!UP0 UMOV UR13, 0x1 ;  /* 0x00000001000d8882 */ /* 0x000fe20000000000 */
[C---:B------:R-:W-:Y:S01]  /*5a10*/  FMUL.FTZ R76, R9.reuse, R76 ;  /* 0x0000004c094c7220 */ /* 0x040fe20000410000 */
[C---:B------:R-:W-:Y:S01]  /*5a20*/  FMUL.FTZ R77, R9.reuse, R77 ;  /* 0x0000004d094d7220 */ /* 0x040fe20000410000 */
[----:B------:R-:W-:Y:S01]  /*5a30*/  STS [R21+0x400], R58 ;  /* 0x0004003a15007388 */ /* 0x000fe20000000800 */
[C---:B------:R-:W-:Y:S01]  /*5a40*/  FMUL.FTZ R79, R0.reuse, R79 ;  /* 0x0000004f004f7220 */ /* 0x040fe20000410000 */
[C---:B------:R-:W-:Y:S01]  /*5a50*/  FMUL.FTZ R78, R0.reuse, R78 ;  /* 0x0000004e004e7220 */ /* 0x040fe20000410000 */
[----:B------:R-:W-:Y:S01]  /*5a60*/  @!UP2 UIMAD UR4, UR12, UR4, URZ ;  /* 0x000000040c04a2a4 */ /* 0x000fe2000f8e023f */
[----:B------:R-:W-:Y:S01]  /*5a70*/  STS [R5+0x2000], R60 ;  /* 0x0020003c05007388 */ /* 0x000fe20000000800 */
[C---:B------:R-:W-:Y:S01]  /*5a80*/  FMUL.FTZ R84, R9.reuse, R84 ;  /* 0x0000005409547220 */ /* 0x040fe20000410000 */
[C---:B------:R-:W-:Y:S01]  /*5a90*/  FMUL.FTZ R85, R9.reuse, R85 ;  /* 0x0000005509557220 */ /* 0x040fe20000410000 */
[C---:B------:R-:W-:Y:S01]  /*5aa0*/  FMUL.FTZ R80, R9.reuse, R80 ;  /* 0x0000005009507220 */ /* 0x040fe20000410000 */
[----:B------:R4:W-:Y:S01]  /*5ab0*/  STS [R5+0x2400], R62 ;  /* 0x0024003e05007388 */ /* 0x0009e20000000800 */
[C---:B------:R-:W-:Y:S01]  /*5ac0*/  FMUL.FTZ R87, R0.reuse, R87 ;  /* 0x0000005700577220 */ /* 0x040fe20000410000 */
[C---:B------:R-:W-:Y:S01]  /*5ad0*/  FMUL.FTZ R86, R0.reuse, R86 ;  /* 0x0000005600567220 */ /* 0x040fe20000410000 */
[C---:B------:R-:W-:Y:S01]  /*5ae0*/  FMUL.FTZ R83, R0.reuse, R83 ;  /* 0x0000005300537220 */ /* 0x040fe20000410000 */
[----:B------:R-:W-:Y:S01]  /*5af0*/  STS [R7+0x2000], R64 ;  /* 0x0020004007007388 */ /* 0x000fe20000000800 */
[----:B-----5:R-:W-:Y:S01]  /*5b00*/  UIMAD UR6, UR10, UR13, URZ ;  /* 0x0000000d0a0672a4 */ /* 0x020fe2000f8e023f */
[----:B------:R-:W-:Y:S01]  /*5b10*/  FMUL.FTZ R9, R9, R81 ;  /* 0x0000005109097220 */ /* 0x000fe20000410000 */
[----:B------:R-:W-:Y:S01]  /*5b20*/  USEL UR7, UR7, URZ, UP2 ;  /* 0x0000003f07077287 */ /* 0x000fe20009000000 */
[----:B------:R5:W-:Y:S01]  /*5b30*/  STS [R7+0x2400], R66 ;  /* 0x0024004207007388 */ /* 0x000be20000000800 */
[----:B------:R-:W-:Y:S01]  /*5b40*/  FMUL.FTZ R0, R0, R82 ;  /* 0x0000005200007220 */ /* 0x000fe20000410000 */
[----:B------:R-:W-:Y:S01]  /*5b50*/  F2FP.BF16.F32.PACK_AB R88, R89, R88 ;  /* 0x000000585958723e */ /* 0x000fe200000010ff */
[----:B------:R-:W-:Y:S01]  /*5b60*/  USHF.L.U32 UR6, UR6, 0x6, URZ ;  /* 0x0000000606067899 */ /* 0x000fe2000800063f */
[----:B------:R-:W-:Y:S01]  /*5b70*/  STS [R11+0x2000], R68 ;  /* 0x002000440b007388 */ /* 0x000fe20000000800 */
[----:B------:R-:W-:Y:S01]  /*5b80*/  F2FP.BF16.F32.PACK_AB R90, R91, R90 ;  /* 0x0000005a5b5a723e */ /* 0x000fe200000010ff */
[----:B--2---:R-:W-:Y:S01]  /*5b90*/  UIMAD UR7, UR11, UR8, UR7 ;  /* 0x000000080b0772a4 */ /* 0x004fe2000f8e0207 */
[----:B------:R-:W-:Y:S01]  /*5ba0*/  F2FP.BF16.F32.PACK_AB R72, R73, R72 ;  /* 0x000000484948723e */ /* 0x000fe200000010ff */
[----:B------:R2:W-:Y:S01]  /*5bb0*/  STS [R11+0x2400], R70 ;  /* 0x002400460b007388 */ /* 0x0005e20000000800 */
[----:B------:R-:W-:Y:S01]  /*5bc0*/  F2FP.BF16.F32.PACK_AB R74, R75, R74 ;  /* 0x0000004a4b4a723e */ /* 0x000fe200000010ff */
[----:B------:R-:W-:Y:S01]  /*5bd0*/  @!UP2 UMOV UR14, UR4 ;  /* 0x00000004000eac82 */ /* 0x000fe20008000000 */
[----:B------:R-:W-:Y:S01]  /*5be0*/  F2FP.BF16.F32.PACK_AB R76, R77, R76 ;  /* 0x0000004c4d4c723e */ /* 0x000fe200000010ff */
[----:B------:R-:W-:Y:S01]  /*5bf0*/  STS [R13+0x2000], R88 ;  /* 0x002000580d007388 */ /* 0x000fe20000000800 */
[----:B------:R-:W-:Y:S01]  /*5c00*/  F2FP.BF16.F32.PACK_AB R78, R79, R78 ;  /* 0x0000004e4f4e723e */ /* 0x000fe200000010ff */
[----:B------:R-:W-:Y:S01]  /*5c10*/  @!UP2 USHF.R.S32.HI UR15, URZ, 0x1f, UR4 ;  /* 0x0000001f3f0fa899 */ /* 0x000fe20008011404 */
[----:B------:R-:W-:Y:S01]  /*5c20*/  F2FP.BF16.F32.PACK_AB R84, R85, R84 ;  /* 0x000000545554723e */ /* 0x000fe200000010ff */
[----:B------:R1:W-:Y:S01]  /*5c30*/  STS [R13+0x2400], R90 ;  /* 0x0024005a0d007388 */ /* 0x0003e20000000800 */
[----:B----4-:R-:W4:Y:S01]  /*5c40*/  @P4 LDC R5, c[0x0][0x2e8] ;  /* 0x0000ba00ff054b82 */ /* 0x010f220000000800 */
[----:B------:R-:W-:Y:S01]  /*5c50*/  F2FP.BF16.F32.PACK_AB R86, R87, R86 ;  /* 0x000000565756723e */ /* 0x000fe200000010ff */
[----:B------:R-:W-:Y:S01]  /*5c60*/  USHF.R.S32.HI UR8, URZ, 0x1f, UR6 ;  /* 0x0000001f3f087899 */ /* 0x000fe20008011406 */
[----:B------:R-:W-:Y:S01]  /*5c70*/  F2FP.BF16.F32.PACK_AB R9, R9, R80 ;  /* 0x000000500909723e */ /* 0x000fe200000010ff */
[----:B------:R-:W-:Y:S01]  /*5c80*/  STS [R15+0x2000], R72 ;  /* 0x002000480f007388 */ /* 0x000fe20000000800 */
[----:B------:R-:W-:Y:S01]  /*5c90*/  F2FP.BF16.F32.PACK_AB R0, R83, R0 ;  /* 0x000000005300723e */ /* 0x000fe200000010ff */
[----:B------:R-:W-:Y:S01]  /*5ca0*/  USHF.R.S32.HI UR5, URZ, 0x1f, UR7 ;  /* 0x0000001f3f057899 */ /* 0x000fe20008011407 */
[----:B---3--:R-:W-:Y:S01]  /*5cb0*/  @P3 FMUL.FTZ R4, R4, 0.69314718246459960938 ;  /* 0x3f31721804043820 */ /* 0x008fe20000410000 */
[----:B-----5:R-:W3:Y:S01]  /*5cc0*/  LDC.64 R6, c[0x0][0x2a0] ;  /* 0x0000a800ff067b82 */ /* 0x020ee20000000a00 */
[----:B------:R5:W-:Y:S01]  /*5cd0*/  STS [R15+0x2400], R74 ;  /* 0x0024004a0f007388 */ /* 0x000be20000000800 */
[----:B------:R-:W-:-:S03]  /*5ce0*/  UIADD3 UR14, UP1, UP0, UR6, UR14, UR7 ;  /* 0x0000000e060e7290 */ /* 0x000fc6000f83e007 */
[----:B------:R3:W-:Y:S01]  /*5cf0*/  STS [R17+0x2000], R76 ;  /* 0x0020004c11007388 */ /* 0x0007e20000000800 */
[----:B------:R-:W-:Y:S02]  /*5d00*/  UIADD3.X UR8, UR8, UR15, UR5, UP1, UP0 ;  /* 0x0000000f08087290 */ /* 0x000fe40008fe0405 */
[----:B--2---:R-:W2:Y:S01]  /*5d10*/  LDC.64 R10, c[0x0][0x290] ;  /* 0x0000a400ff0a7b82 */ /* 0x004ea20000000a00 */
[----:B------:R2:W-:Y:S04]  /*5d20*/  STS [R17+0x2400], R78 ;  /* 0x0024004e11007388 */ /* 0x0005e80000000800 */
[----:B------:R2:W-:Y:S01]  /*5d30*/  STS [R19+0x2000], R84 ;  /* 0x0020005413007388 */ /* 0x0005e20000000800 */
[----:B-1----:R-:W-:-:S03]  /*5d40*/  MOV R13, 0x7f800000 ;  /* 0x7f800000000d7802 */ /* 0x002fc60000000f00 */
[----:B------:R1:W-:Y:S01]  /*5d50*/  STS [R19+0x2400], R86 ;  /* 0x0024005613007388 */ /* 0x0003e20000000800 */
[----:B------:R-:W-:-:S03]  /*5d60*/  @P3 FFMA.FTZ R13, R3, R8, R4 ;  /* 0x00000008030d3223 */ /* 0x000fc60000010004 */
[----:B------:R1:W-:Y:S04]  /*5d70*/  STS [R21+0x2000], R9 ;  /* 0x0020000915007388 */ /* 0x0003e80000000800 */
[----:B------:R1:W-:Y:S01]  /*5d80*/  STS [R21+0x2400], R0 ;  /* 0x0024000015007388 */ /* 0x0003e20000000800 */
[----:B-----5:R-:W-:-:S04]  /*5d90*/  @P4 FMUL.FTZ R15, R2, 0.69314718246459960938 ;  /* 0x3f317218020f4820 */ /* 0x020fc80000410000 */
[----:B----4-:R-:W-:Y:S01]  /*5da0*/  @P4 FFMA.FTZ R12, R100, R5, R15 ;  /* 0x00000005640c4223 */ /* 0x010fe2000001000f */
[----:B------:R-:W-:Y:S06]  /*5db0*/  BAR.SYNC.DEFER_BLOCKING 0x0 ;  /* 0x0000000000007b1d */ /* 0x000fec0000010000 */
[----:B------:R-:W-:Y:S05]  /*5dc0*/  @P5 BRA `(.L_x_589) ;  /* 0x0000000000485947 */ /* 0x000fea0003800000 */
[----:B------:R-:W-:Y:S01]  /*5dd0*/  UIMAD UR4, UR10, -0x40, UR9 ;  /* 0xffffffc00a0478a4 */ /* 0x000fe2000f8e0209 */
[----:B------:R-:W-:-:S05]  /*5de0*/  VIADD R8, R178, 0x8 ;  /* 0x00000008b2087836 */ /* 0x000fca0000000000 */
[----:B------:R-:W-:Y:S02]  /*5df0*/  ISETP.GE.AND P3, PT, R178, UR4, PT ;  /* 0x00000004b2007c0c */ /* 0x000fe4000bf66270 */
[----:B------:R-:W-:-:S11]  /*5e00*/  ISETP.GE.AND P2, PT, R8, UR4, PT ;  /* 0x0000000408007c0c */ /* 0x000fd6000bf46270 */
[----:B------:R-:W4:Y:S01]  /*5e10*/  @!P3 LDC.64 R4, c[0x0][0x2b0] ;  /* 0x0000ac00ff04bb82 */ /* 0x000f220000000a00 */
[----:B-1----:R-:W-:Y:S02]  /*5e20*/  @!P3 IMAD R0, R178, UR13, RZ ;  /* 0x0000000db200bc24 */ /* 0x002fe4000f8e02ff */
[----:B------:R-:W-:-:S03]  /*5e30*/  @!P2 IMAD R8, R8, UR13, RZ ;  /* 0x0000000d0808ac24 */ /* 0x000fc6000f8e02ff */
[----:B------:R-:W-:Y:S02]  /*5e40*/  @!P3 IADD3 R9, P1, R0, UR14, RZ ;  /* 0x0000000e0009bc10 */ /* 0x000fe4000ff3e0ff */
[----:B------:R-:W1:Y:S01]  /*5e50*/  @!P2 LDC.64 R2, c[0x0][0x2b0] ;  /* 0x0000ac00ff02ab82 */ /* 0x000e620000000a00 */
[----:B------:R-:W-:Y:S02]  /*5e60*/  @!P2 IADD3 R15, P0, R8, UR14, RZ ;  /* 0x0000000e080fac10 */ /* 0x000fe4000ff1e0ff */
[----:B------:R-:W-:Y:S02]  /*5e70*/  @!P3 LEA.HI.X.SX32 R0, R0, UR8, 0x1, P1 ;  /* 0x000000080000bc11 */ /* 0x000fe400088f0eff */
[----:B------:R-:W-:Y:S02]  /*5e80*/  @!P2 LEA.HI.X.SX32 R8, R8, UR8, 0x1, P0 ;  /* 0x000000080808ac11 */ /* 0x000fe400080f0eff */
[----:B----4-:R-:W-:-:S04]  /*5e90*/  @!P3 LEA R4, P1, R9, R4, 0x2 ;  /* 0x000000040904b211 */ /* 0x010fc800078210ff */
[----:B------:R-:W-:Y:S02]  /*5ea0*/  @!P3 LEA.HI.X R5, R9, R5, R0, 0x2, P1 ;  /* 0x000000050905b211 */ /* 0x000fe400008f1400 */
[----:B-1----:R-:W-:-:S03]  /*5eb0*/  @!P2 LEA R2, P0, R15, R2, 0x2 ;  /* 0x000000020f02a211 */ /* 0x002fc600078010ff */
[----:B------:R4:W-:Y:S01]  /*5ec0*/  @!P3 STG.E desc[UR16][R4.64], R12 ;  /* 0x0000000c0400b986 */ /* 0x0009e2000c101910 */
[----:B------:R-:W-:-:S05]  /*5ed0*/  @!P2 LEA.HI.X R3, R15, R3, R8, 0x2, P0 ;  /* 0x000000030f03a211 */ /* 0x000fca00000f1408 */
[----:B------:R4:W-:Y:S04]  /*5ee0*/  @!P2 STG.E desc[UR16][R2.64], R13 ;  /* 0x0000000d0200a986 */ /* 0x0009e8000c101910 */
.L_x_589:
[----:B------:R-:W-:Y:S05]  /*5ef0*/  BSYNC B0 ;  /* 0x0000000000007941 */ /* 0x000fea0003800000 */
.L_x_588:
[----:B------:R-:W-:Y:S01]  /*5f00*/  USHF.R.S32.HI UR4, URZ, 0x1f, UR12 ;  /* 0x0000001f3f047899 */ /* 0x000fe2000801140c */
[--C-:B------:R-:W-:Y:S01]  /*5f10*/  SHF.R.S32.HI R173, RZ, 0x1f, R172.reuse ;  /* 0x0000001fffad7819 */ /* 0x100fe200000114ac */
[----:B-123--:R-:W1:Y:S01]  /*5f20*/  LDS.128 R16, [R164] ;  /* 0x00000000a4107984 */ /* 0x00ee620000000c00 */
[----:B------:R-:W-:Y:S02]  /*5f30*/  ULDC.64 UR6, c[0x0][0x298] ;  /* 0x0000a60000067ab9 */ /* 0x000fe40000000a00 */
[----:B------:R-:W-:Y:S01]  /*5f40*/  USHF.L.U32 UR15, UR6, 0x5, URZ ;  /* 0x00000005060f7899 */ /* 0x000fe2000800063f */
[C---:B------:R-:W-:Y:S01]  /*5f50*/  IMAD R0, R10.reuse, UR4, RZ ;  /* 0x000000040a007c24 */ /* 0x040fe2000f8e02ff */
[----:B------:R-:W-:Y:S01]  /*5f60*/  USHF.R.S32.HI UR4, URZ, 0x1f, UR11 ;  /* 0x0000001f3f047899 */ /* 0x000fe2000801140b */
[----:B----4-:R-:W-:Y:S01]  /*5f70*/  IMAD.WIDE.U32 R2, R10, UR12, R172 ;  /* 0x0000000c0a027c25 */ /* 0x010fe2000f8e00ac */
[----:B------:R-:W-:Y:S03]  /*5f80*/  LDS.128 R12, [R164+0x800] ;  /* 0x00080000a40c7984 */ /* 0x000fe60000000c00 */
[----:B------:R-:W-:Y:S01]  /*5f90*/  IMAD R11, R11, UR12, R0 ;  /* 0x0000000c0b0b7c24 */ /* 0x000fe2000f8e0200 */
[----:B------:R-:W-:Y:S01]  /*5fa0*/  LDS.128 R20, [R164+0x2800] ;  /* 0x00280000a4147984 */ /* 0x000fe20000000c00 */
[----:B------:R-:W-:Y:S01]  /*5fb0*/  IMAD R0, R6, UR4, RZ ;  /* 0x0000000406007c24 */ /* 0x000fe2000f8e02ff */
[----:B------:R-:W-:Y:S01]  /*5fc0*/  ULDC.64 UR4, c[0x0][0x280] ;  /* 0x0000a00000047ab9 */ /* 0x000fe20000000a00 */
[----:B------:R-:W-:Y:S01]  /*5fd0*/  IMAD.IADD R3, R3, 0x1, R11 ;  /* 0x0000000103037824 */ /* 0x000fe200078e020b */
[----:B------:R-:W-:Y:S01]  /*5fe0*/  LDS.128 R28, [R164+0x1000] ;  /* 0x00100000a41c7984 */ /* 0x000fe20000000c00 */
[----:B------:R-:W-:-:S02]  /*5ff0*/  IMAD R0, R7, UR11, R0 ;  /* 0x0000000b07007c24 */ /* 0x000fc4000f8e0200 */
[----:B------:R-:W-:Y:S01]  /*6000*/  IMAD.WIDE.U32 R2, R6, UR11, R2 ;  /* 0x0000000b06027c25 */ /* 0x000fe2000f8e0002 */
[----:B------:R-:W2:Y:S03]  /*6010*/  LDS.128 R8, [R164+0x2000] ;  /* 0x00200000a4087984 */ /* 0x000ea60000000c00 */
[----:B------:R-:W-:Y:S01]  /*6020*/  IMAD.IADD R37, R3, 0x1, R0 ;  /* 0x0000000103257824 */ /* 0x000fe200078e0200 */
[----:B------:R-:W3:Y:S01]  /*6030*/  LDS.128 R4, [R164+0x3000] ;  /* 0x00300000a4047984 */ /* 0x000ee20000000c00 */
[----:B------:R-:W-:Y:S01]  /*6040*/  MOV R36, R2 ;  /* 0x0000000200247202 */ /* 0x000fe20000000f00 */
[----:B------:R-:W-:Y:S02]  /*6050*/  IMAD R3, R175, UR6, RZ ;  /* 0x00000006af037c24 */ /* 0x000fe4000f8e02ff */
[----:B------:R-:W4:Y:S02]  /*6060*/  LDS.128 R24, [R164+0x1800] ;  /* 0x00180000a4187984 */ /* 0x000f240000000c00 */
[----:B------:R-:W-:-:S02]  /*6070*/  IMAD R0, R174, UR7, R3 ;  /* 0x00000007ae007c24 */ /* 0x000fc4000f8e0203 */
[----:B------:R-:W5:Y:S01]  /*6080*/  LDS.128 R32, [R164+0x3800] ;  /* 0x00380000a4207984 */ /* 0x000f620000000c00 */
[----:B------:R-:W-:Y:S01]  /*6090*/  IMAD.WIDE.U32 R36, R174, UR6, R36 ;  /* 0x00000006ae247c25 */ /* 0x000fe2000f8e0024 */
[----:B------:R-:W-:-:S04]  /*60a0*/  USHF.L.U64.HI UR6, UR6, 0x5, UR7 ;  /* 0x0000000506067899 */ /* 0x000fc80008010207 */
[----:B------:R-:W-:Y:S02]  /*60b0*/  IADD3 R0, R37, R0, RZ ;  /* 0x0000000025007210 */ /* 0x000fe40007ffe0ff */
[----:B------:R-:W-:-:S04]  /*60c0*/  LEA R2, P0, R36, UR4, 0x1 ;  /* 0x0000000424027c11 */ /* 0x000fc8000f8008ff */
[----:B------:R-:W-:Y:S02]  /*60d0*/  LEA.HI.X R3, R36, UR5, R0, 0x1, P0 ;  /* 0x0000000524037c11 */ /* 0x000fe400080f0c00 */
[----:B------:R-:W-:-:S03]  /*60e0*/  IADD3 R38, P0, R2, UR15, RZ ;  /* 0x0000000f02267c10 */ /* 0x000fc6000ff1e0ff */
[----:B-1----:R-:W-:Y:S01]  /*60f0*/  STG.E.128 desc[UR16][R2.64], R16 ;  /* 0x0000001002007986 */ /* 0x002fe2000c101d10 */
[----:B------:R-:W-:Y:S02]  /*6100*/  IADD3.X R39, R3, UR6, RZ, P0, !PT ;  /* 0x0000000603277c10 */ /* 0x000fe400087fe4ff */
[----:B------:R-:W-:-:S04]  /*6110*/  IADD3 R36, P0, R38, UR15, RZ ;  /* 0x0000000f26247c10 */ /* 0x000fc8000ff1e0ff */
[----:B------:R-:W-:Y:S02]  /*6120*/  IADD3.X R37, R39, UR6, RZ, P0, !PT ;  /* 0x0000000627257c10 */ /* 0x000fe400087fe4ff */
[----:B------:R-:W-:Y:S01]  /*6130*/  IADD3 R40, P0, R36, UR15, RZ ;  /* 0x0000000f24287c10 */ /* 0x000fe2000ff1e0ff */
[----:B--2---:R-:W-:Y:S03]  /*6140*/  STG.E.128 desc[UR16][R2.64+0x80], R8 ;  /* 0x0000800802007986 */ /* 0x004fe6000c101d10 */
[----:B------:R-:W-:Y:S01]  /*6150*/  IADD3.X R41, R37, UR6, RZ, P0, !PT ;  /* 0x0000000625297c10 */ /* 0x000fe200087fe4ff */
[----:B------:R-:W-:Y:S04]  /*6160*/  STG.E.128 desc[UR16][R38.64], R12 ;  /* 0x0000000c26007986 */ /* 0x000fe8000c101d10 */
[----:B------:R-:W-:Y:S04]  /*6170*/  STG.E.128 desc[UR16][R38.64+0x80], R20 ;  /* 0x0000801426007986 */ /* 0x000fe8000c101d10 */
[----:B------:R-:W-:Y:S04]  /*6180*/  STG.E.128 desc[UR16][R36.64], R28 ;  /* 0x0000001c24007986 */ /* 0x000fe8000c101d10 */
[----:B---3--:R-:W-:Y:S04]  /*6190*/  STG.E.128 desc[UR16][R36.64+0x80], R4 ;  /* 0x0000800424007986 */ /* 0x008fe8000c101d10 */
[----:B----4-:R-:W-:Y:S04]  /*61a0*/  STG.E.128 desc[UR16][R40.64], R24 ;  /* 0x0000001828007986 */ /* 0x010fe8000c101d10 */
[----:B-----5:R-:W-:Y:S01]  /*61b0*/  STG.E.128 desc[UR16][R40.64+0x80], R32 ;  /* 0x0000802028007986 */ /* 0x020fe2000c101d10 */
[----:B------:R-:W-:Y:S05]  /*61c0*/  EXIT ;  /* 0x000000000000794d */ /* 0x000fea0003800000 */
.L_x_582:
[----:B------:R-:W-:Y:S01]  /*61d0*/  SHF.R.S32.HI R4, RZ, 0x1f, R3 ;  /* 0x0000001fff047819 */ /* 0x000fe20000011403 */
[----:B------:R-:W-:Y:S01]  /*61e0*/  ULDC.64 UR4, c[0x0][0x290] ;  /* 0x0000a40000047ab9 */ /* 0x000fe20000000a00 */
[----:B------:R-:W-:Y:S01]  /*61f0*/  SHF.R.S32.HI R0, RZ, 0x1f, R13 ;  /* 0x0000001fff007819 */ /* 0x000fe2000001140d */
[----:B------:R-:W-:Y:S01]  /*6200*/  ULDC.U8 UR8, c[0x0][0x3d9] ;  /* 0x0000f64000087ab9 */ /* 0x000fe20000000000 */
[----:B------:R-:W-:Y:S01]  /*6210*/  LEA.HI R4, R4, R3, RZ, 0x3 ;  /* 0x0000000304047211 */ /* 0x000fe200078f18ff */
[----:B------:R-:W-:Y:S01]  /*6220*/  UISETP.NE.AND UP1, UPT, UR8, URZ, UPT ;  /* 0x0000003f0800728c */ /* 0x000fe2000bf25270 */
[----:B------:R-:W-:Y:S01]  /*6230*/  LOP3.LUT P3, RZ, R3, 0x7, RZ, 0xc0, !PT ;  /* 0x0000000703ff7812 */ /* 0x000fe2000786c0ff */
[----:B------:R-:W-:Y:S01]  /*6240*/  IMAD R0, R0, UR4, RZ ;  /* 0x0000000400007c24 */ /* 0x000fe2000f8e02ff */
[----:B------:R-:W-:Y:S01]  /*6250*/  LOP3.LUT R6, R4, 0x1ffffff8, RZ, 0xc0, !PT ;  /* 0x1ffffff804067812 */ /* 0x000fe200078ec0ff */
[----:B------:R-:W-:Y:S01]  /*6260*/  ULDC.U8 UR10, c[0x0][0x3d8] ;  /* 0x0000f600000a7ab9 */ /* 0x000fe20000000000 */
[----:B------:R-:W-:Y:S01]  /*6270*/  SHF.R.S32.HI R4, RZ, 0x3, R4 ;  /* 0x00000003ff047819 */ /* 0x000fe20000011404 */
[----:B------:R-:W-:Y:S01]  /*6280*/  IMAD R5, R13, UR5, R0 ;  /* 0x000000050d057c24 */ /* 0x000fe2000f8e0200 */
[----:B------:R-:W-:Y:S01]  /*6290*/  SHF.R.S32.HI R0, RZ, 0x1f, R11 ;  /* 0x0000001fff007819 */ /* 0x000fe2000001140b */
[----:B------:R-:W-:Y:S01]  /*62a0*/  IMAD.IADD R6, R3, 0x1, -R6 ;  /* 0x0000000103067824 */ /* 0x000fe200078e0a06 */
[----:B------:R-:W-:Y:S01]  /*62b0*/  ULDC.64 UR6, c[0x0][0x298] ;  /* 0x0000a60000067ab9 */ /* 0x000fe20000000a00 */
[----:B------:R-:W-:Y:S01]  /*62c0*/  ISETP.NE.AND P1, PT, RZ, UR10, PT ;  /* 0x0000000aff007c0c */ /* 0x000fe2000bf25270 */
[----:B------:R-:W-:Y:S01]  /*62d0*/  @!UP1 UISETP.NE.AND UP0, UPT, UR10, URZ, UPT ;  /* 0x0000003f0a00928c */ /* 0x000fe2000bf05270 */
[----:B------:R-:W-:Y:S01]  /*62e0*/  IMAD.SHL.U32 R6, R6, 0x8, RZ ;  /* 0x0000000806067824 */ /* 0x000fe200078e00ff */
[----:B------:R-:W-:Y:S01]  /*62f0*/  @UP1 ULDC UR9, c[0x0][0x2c0] ;  /* 0x0000b00000091ab9 */ /* 0x000fe20000000800 */
[----:B------:R-:W-:Y:S01]  /*6300*/  ISETP.EQ.AND P1, PT, RZ, UR8, P1 ;  /* 0x00000008ff007c0c */ /* 0x000fe20008f22270 */
[----:B------:R-:W-:Y:S01]  /*6310*/  @UP1 UIMAD UR9, UR20, UR9, URZ ;  /* 0x00000009140912a4 */ /* 0x000fe2000f8e023f */
[----:B------:R-:W-:Y:S01]  /*6320*/  VIADD R10, R4, 0x30 ;  /* 0x00000030040a7836 */ /* 0x000fe20000000000 */
[--C-:B------:R-:W-:Y:S01]  /*6330*/  SHF.R.S32.HI R7, RZ, 0x1f, R6.reuse ;  /* 0x0000001fff077819 */ /* 0x100fe20000011406 */
[----:B------:R-:W-:Y:S02]  /*6340*/  BSSY B0, `(.L_x_590) ;  /* 0x0000044000007945 */ /* 0x000fe40003800000 */
[----:B------:R-:W-:Y:S01]  /*6350*/  IMAD.WIDE.U32 R6, R13, UR4, R6 ;  /* 0x000000040d067c25 */ /* 0x000fe2000f8e0006 */
[----:B------:R-:W-:-:S03]  /*6360*/  ULDC.64 UR4, c[0x0][0x2a0] ;  /* 0x0000a80000047ab9 */ /* 0x000fc60000000a00 */
[----:B------:R-:W-:Y:S01]  /*6370*/  IMAD.IADD R7, R5, 0x1, R7 ;  /* 0x0000000105077824 */ /* 0x000fe200078e0207 */
[----:B------:R-:W-:Y:S01]  /*6380*/  SHF.R.S32.HI R5, RZ, 0x1f, R4 ;  /* 0x0000001fff057819 */ /* 0x000fe20000011404 */
[----:B------:R-:W-:Y:S02]  /*6390*/  IMAD R0, R0, UR4, RZ ;  /* 0x0000000400007c24 */ /* 0x000fe4000f8e02ff */
[----:B------:R-:W-:Y:S01]  /*63a0*/  IMAD.WIDE.U32 R8, R11, UR4, R6 ;  /* 0x000000040b087c25 */ /* 0x000fe2000f8e0006 */
[----:B------:R-:W-:Y:S02]  /*63b0*/  @!UP1 ULDC UR4, c[0x0][0x2e4] ;  /* 0x0000b90000049ab9 */ /* 0x000fe40000000800 */
[----:B------:R-:W-:Y:S01]  /*63c0*/  @!UP1 USEL UR9, UR20, UR4, !UP0 ;  /* 0x0000000414099287 */ /* 0x000fe2000c000000 */
[----:B------:R-:W-:Y:S02]  /*63d0*/  IMAD.WIDE R14, R174, 0x40, R4 ;  /* 0x00000040ae0e7825 */ /* 0x000fe400078e0204 */
[----:B------:R-:W-:-:S02]  /*63e0*/  @!UP1 ULDC UR4, c[0x0][0x270] ;  /* 0x00009c0000049ab9 */ /* 0x000fc40000000800 */
[----:B------:R-:W-:Y:S01]  /*63f0*/  IMAD R0, R11, UR5, R0 ;  /* 0x000000050b007c24 */ /* 0x000fe2000f8e0200 */
[----:B------:R-:W-:Y:S01]  /*6400*/  @UP1 UMOV UR5, 0x1 ;  /* 0x0000000100051882 */ /* 0x000fe20000000000 */
[----:B------:R-:W-:Y:S01]  /*6410*/  @!UP1 UIMAD UR5, UR9, UR4, URZ ;  /* 0x00000004090592a4 */ /* 0x000fe2000f8e023f */
[----:B------:R-:W-:Y:S02]  /*6420*/  IMAD R7, R15, UR6, RZ ;  /* 0x000000060f077c24 */ /* 0x000fe4000f8e02ff */
[----:B------:R-:W-:Y:S02]  /*6430*/  IMAD.IADD R9, R0, 0x1, R9 ;  /* 0x0000000100097824 */ /* 0x000fe400078e0209 */
[C---:B------:R-:W-:Y:S01]  /*6440*/  IMAD R7, R14.reuse, UR7, R7 ;  /* 0x000000070e077c24 */ /* 0x040fe2000f8e0207 */
[----:B------:R-:W-:Y:S01]  /*6450*/  USHF.L.U64.HI UR7, UR6, 0x5, UR7 ;  /* 0x0000000506077899 */ /* 0x000fe20008010207 */
[----:B------:R-:W-:Y:S01]  /*6460*/  IMAD R6, R13, UR5, RZ ;  /* 0x000000050d067c24 */ /* 0x000fe2000f8e02ff */
[----:B------:R-:W-:Y:S01]  /*6470*/  ULDC.64 UR4, c[0x0][0x280] ;  /* 0x0000a00000047ab9 */ /* 0x000fe20000000a00 */
[----:B------:R-:W-:Y:S01]  /*6480*/  IMAD.WIDE.U32 R14, R14, UR6, R8 ;  /* 0x000000060e0e7c25 */ /* 0x000fe2000f8e0008 */
[----:B------:R-:W-:-:S02]  /*6490*/  IADD3 R9, -R96, UR20, RZ ;  /* 0x0000001460097c10 */ /* 0x000fc4000fffe1ff */
[----:B------:R-:W-:Y:S01]  /*64a0*/  SEL R6, R6, RZ, !P1 ;  /* 0x000000ff06067207 */ /* 0x000fe20004800000 */
[----:B------:R-:W-:Y:S01]  /*64b0*/  IMAD.IADD R0, R7, 0x1, R15 ;  /* 0x0000000107007824 */ /* 0x000fe200078e020f */
[C---:B------:R-:W-:Y:S01]  /*64c0*/  LEA R2, P0, R14.reuse, UR4, 0x1 ;  /* 0x000000040e027c11 */ /* 0x040fe2000f8008ff */
[----:B------:R-:W-:Y:S01]  /*64d0*/  IMAD R8, R13, UR20, RZ ;  /* 0x000000140d087c24 */ /* 0x000fe2000f8e02ff */
[----:B------:R-:W-:Y:S01]  /*64e0*/  USHF.L.U32 UR4, UR6, 0x5, URZ ;  /* 0x0000000506047899 */ /* 0x000fe2000800063f */
[----:B------:R-:W-:Y:S01]  /*64f0*/  IMAD R11, R11, UR9, R6 ;  /* 0x000000090b0b7c24 */ /* 0x000fe2000f8e0206 */
[----:B------:R-:W-:Y:S01]  /*6500*/  LEA.HI.X R3, R14, UR5, R0, 0x1, P0 ;  /* 0x000000050e037c11 */ /* 0x000fe200080f0c00 */
[----:B------:R-:W-:Y:S01]  /*6510*/  @UP1 ULDC UR6, c[0x0][0x2c0] ;  /* 0x0000b00000061ab9 */ /* 0x000fe20000000800 */
[----:B------:R-:W-:Y:S01]  /*6520*/  @!UP1 UMOV UR6, 0x1 ;  /* 0x0000000100069882 */ /* 0x000fe20000000000 */
[----:B------:R-:W-:Y:S01]  /*6530*/  SHF.R.S32.HI R0, RZ, 0x1f, R8 ;  /* 0x0000001fff007819 */ /* 0x000fe20000011408 */
[----:B------:R-:W-:Y:S01]  /*6540*/  IMAD R96, R96, UR6, RZ ;  /* 0x0000000660607c24 */ /* 0x000fe2000f8e02ff */
[----:B------:R-:W-:Y:S01]  /*6550*/  SEL R8, R8, RZ, P1 ;  /* 0x000000ff08087207 */ /* 0x000fe20000800000 */
[----:B------:R1:W-:Y:S01]  /*6560*/  STG.E.128 desc[UR16][R2.64], RZ ;  /* 0x000000ff02007986 */ /* 0x0003e2000c101d10 */
[----:B------:R-:W-:Y:S01]  /*6570*/  IADD3 R14, P0, R2, UR4, RZ ;  /* 0x00000004020e7c10 */ /* 0x000fe2000ff1e0ff */
[----:B------:R-:W-:Y:S01]  /*6580*/  VIADD R7, R4, 0x10 ;  /* 0x0000001004077836 */ /* 0x000fe20000000000 */
[----:B------:R-:W-:Y:S01]  /*6590*/  SEL R0, R0, RZ, P1 ;  /* 0x000000ff00007207 */ /* 0x000fe20000800000 */
[----:B------:R1:W-:Y:S01]  /*65a0*/  STG.E.128 desc[UR16][R2.64+0x80], RZ ;  /* 0x000080ff02007986 */ /* 0x0003e2000c101d10 */
[----:B------:R-:W-:Y:S01]  /*65b0*/  IADD3 R8, P2, P1, R96, R8, R11 ;  /* 0x0000000860087210 */ /* 0x000fe2000795e00b */
[----:B------:R-:W-:Y:S01]  /*65c0*/  VIADD R6, R4, 0x20 ;  /* 0x0000002004067836 */ /* 0x000fe20000000000 */
[----:B------:R-:W-:-:S02]  /*65d0*/  SHF.R.S32.HI R13, RZ, 0x1f, R96 ;  /* 0x0000001fff0d7819 */ /* 0x000fc40000011460 */
[----:B------:R-:W-:Y:S02]  /*65e0*/  SHF.R.S32.HI R11, RZ, 0x1f, R11 ;  /* 0x0000001fff0b7819 */ /* 0x000fe4000001140b */
[----:B------:R-:W-:Y:S02]  /*65f0*/  IADD3.X R15, R3, UR7, RZ, P0, !PT ;  /* 0x00000007030f7c10 */ /* 0x000fe400087fe4ff */
[----:B------:R-:W-:Y:S02]  /*6600*/  IADD3 R12, P0, R14, UR4, RZ ;  /* 0x000000040e0c7c10 */ /* 0x000fe4000ff1e0ff */
[----:B------:R-:W-:Y:S01]  /*6610*/  IADD3.X R0, R13, R0, R11, P2, P1 ;  /* 0x000000000d007210 */ /* 0x000fe200017e240b */
[----:B------:R1:W-:Y:S01]  /*6620*/  STG.E.128 desc[UR16][R14.64], RZ ;  /* 0x000000ff0e007986 */ /* 0x0003e2000c101d10 */
[----:B------:R-:W-:Y:S02]  /*6630*/  IADD3.X R13, R15, UR7, RZ, P0, !PT ;  /* 0x000000070f0d7c10 */ /* 0x000fe400087fe4ff */
[----:B------:R-:W-:Y:S01]  /*6640*/  IADD3 R16, P0, R12, UR4, RZ ;  /* 0x000000040c107c10 */ /* 0x000fe2000ff1e0ff */
[----:B------:R1:W-:Y:S01]  /*6650*/  STG.E.128 desc[UR16][R14.64+0x80], RZ ;  /* 0x000080ff0e007986 */ /* 0x0003e2000c101d10 */
[----:B------:R-:W-:-:S02]  /*6660*/  ISETP.GE.OR P6, PT, R4, R9, P3 ;  /* 0x000000090400720c */ /* 0x000fc40001fc6670 */
[----:B------:R-:W-:Y:S01]  /*6670*/  IADD3.X R17, R13, UR7, RZ, P0, !PT ;  /* 0x000000070d117c10 */ /* 0x000fe200087fe4ff */
[----:B------:R1:W-:Y:S01]  /*6680*/  STG.E.128 desc[UR16][R12.64], RZ ;  /* 0x000000ff0c007986 */ /* 0x0003e2000c101d10 */
[-C--:B------:R-:W-:Y:S02]  /*6690*/  ISETP.GE.OR P5, PT, R7, R9.reuse, P3 ;  /* 0x000000090700720c */ /* 0x080fe40001fa6670 */
[-C--:B------:R-:W-:Y:S01]  /*66a0*/  ISETP.GE.OR P4, PT, R6, R9.reuse, P3 ;  /* 0x000000090600720c */ /* 0x080fe20001f86670 */
[----:B------:R1:W-:Y:S01]  /*66b0*/  STG.E.128 desc[UR16][R12.64+0x80], RZ ;  /* 0x000080ff0c007986 */ /* 0x0003e2000c101d10 */
[----:B------:R-:W-:-:S03]  /*66c0*/  ISETP.GE.OR P3, PT, R10, R9, P3 ;  /* 0x000000090a00720c */ /* 0x000fc60001f66670 */
        /* <DEDUP_REMOVED lines=11> */
.L_x_591:
[----:B------:R-:W-:Y:S05]  /*6780*/  BSYNC B0 ;  /* 0x0000000000007941 */ /* 0x000fea0003800000 */
.L_x_590:
[----:B------:R-:W-:Y:S04]  /*6790*/  BSSY B0, `(.L_x_592) ;  /* 0x000000a000007945 */ /* 0x000fe80003800000 */
[----:B------:R-:W-:Y:S05]  /*67a0*/  @P5 BRA `(.L_x_593) ;  /* 0x0000000000205947 */ /* 0x000fea0003800000 */
[----:B------:R-:W-:Y:S01]  /*67b0*/  IMAD R7, R7, UR6, RZ ;  /* 0x0000000607077c24 */ /* 0x000fe2000f8e02ff */
[----:B------:R-:W-:-:S04]  /*67c0*/  ULDC.64 UR4, c[0x0][0x2b0] ;  /* 0x0000ac0000047ab9 */ /* 0x000fc80000000a00 */
[----:B-12---:R-:W-:-:S04]  /*67d0*/  IADD3 R3, P0, R7, R8, RZ ;  /* 0x0000000807037210 */ /* 0x006fc80007f1e0ff */
[----:B------:R-:W-:Y:S02]  /*67e0*/  LEA.HI.X.SX32 R2, R7, R0, 0x1, P0 ;  /* 0x0000000007027211 */ /* 0x000fe400000f0eff */
[----:B------:R-:W-:-:S04]  /*67f0*/  LEA R4, P0, R3, UR4, 0x2 ;  /* 0x0000000403047c11 */ /* 0x000fc8000f8010ff */
[----:B------:R-:W-:Y:S01]  /*6800*/  LEA.HI.X R5, R3, UR5, R2, 0x2, P0 ;  /* 0x0000000503057c11 */ /* 0x000fe200080f1402 */
[----:B------:R-:W-:-:S05]  /*6810*/  IMAD.MOV.U32 R3, RZ, RZ, 0x7f800000 ;  /* 0x7f800000ff037424 */ /* 0x000fca00078e00ff */
[----:B------:R3:W-:Y:S03]  /*6820*/  STG.E desc[UR16][R4.64], R3 ;  /* 0x0000000304007986 */ /* 0x0007e6000c101910 */
.L_x_593:
[----:B------:R-:W-:Y:S05]  /*6830*/  BSYNC B0 ;  /* 0x0000000000007941 */ /* 0x000fea0003800000 */
.L_x_592:
        /* <DEDUP_REMOVED lines=10> */
.L_x_595:
[----:B------:R-:W-:Y:S05]  /*68e0*/  BSYNC B0 ;  /* 0x0000000000007941 */ /* 0x000fea0003800000 */
.L_x_594:
[----:B------:R-:W-:Y:S05]  /*68f0*/  @P3 EXIT ;  /* 0x000000000000394d */ /* 0x000fea0003800000 */
[----:B-1234-:R-:W-:Y:S01]  /*6900*/  IMAD R3, R10, UR6, RZ ;  /* 0x000000060a037c24 */ /* 0x01efe2000f8e02ff */
[----:B------:R-:W-:Y:S01]  /*6910*/  ULDC.64 UR4, c[0x0][0x2b0] ;  /* 0x0000ac0000047ab9 */ /* 0x000fe20000000a00 */
[----:B------:R-:W-:-:S03]  /*6920*/  IMAD.MOV.U32 R5, RZ, RZ, 0x7f800000 ;  /* 0x7f800000ff057424 */ /* 0x000fc600078e00ff */
[----:B------:R-:W-:-:S04]  /*6930*/  IADD3 R8, P0, R3, R8, RZ ;  /* 0x0000000803087210 */ /* 0x000fc80007f1e0ff */
[----:B------:R-:W-:Y:S02]  /*6940*/  LEA.HI.X.SX32 R3, R3, R0, 0x1, P0 ;  /* 0x0000000003037211 */ /* 0x000fe400000f0eff */
[----:B------:R-:W-:-:S04]  /*6950*/  LEA R2, P0, R8, UR4, 0x2 ;  /* 0x0000000408027c11 */ /* 0x000fc8000f8010ff */
[----:B------:R-:W-:-:S05]  /*6960*/  LEA.HI.X R3, R8, UR5, R3, 0x2, P0 ;  /* 0x0000000508037c11 */ /* 0x000fca00080f1403 */
[----:B------:R-:W-:Y:S01]  /*6970*/  STG.E desc[UR16][R2.64], R5 ;  /* 0x0000000502007986 */ /* 0x000fe2000c101910 */
[----:B------:R-:W-:Y:S05]  /*6980*/  EXIT ;  /* 0x000000000000794d */ /* 0x000fea0003800000 */
.L_x_596:
        /* <DEDUP_REMOVED lines=15> */
.L_x_1745:


//--------------------- .text._ZN5flash16flash_fwd_kernelI23Flash_fwd_kernel_traitsILi128ELi64ELi64ELi4ELb0ELb0EN7cutlass10bfloat16_tE19Flash_kernel_traitsILi128ELi64ELi64ELi4ES3_EELb0ELb1ELb0ELb0ELb1ELb1ELb1ELb0EEEvNS_16Flash_fwd_paramsE --------------------------
	.section	.text._ZN5flash16flash_fwd_kernelI23Flash_fwd_kernel_traitsILi128ELi64ELi64ELi4ELb0ELb0EN7cutlass10bfloat16_tE19Flash_kernel_traitsILi128ELi64ELi64ELi4ES3_EELb0ELb1ELb0ELb0ELb1ELb1ELb1ELb0EEEvNS_16Flash_fwd_paramsE,"ax",@progbits
	.align	128
        .global         _ZN5flash16flash_fwd_kernelI23Flash_fwd_kernel_traitsILi128ELi64ELi64ELi4ELb0ELb0EN7cutlass10bfloat16_tE19Flash_kernel_traitsILi128ELi64ELi64ELi4ES3_EELb0ELb1ELb0ELb0ELb1ELb1ELb1ELb0EEEvNS_16Flash_fwd_paramsE
        .type           _ZN5flash16flash_fwd_kernelI23Flash_fwd_kernel_traitsILi128ELi64ELi64ELi4ELb0ELb0EN7cutlass10bfloat16_tE19Flash_kernel_traitsILi128ELi64ELi64ELi4ES3_EELb0ELb1ELb0ELb0ELb1ELb1ELb1ELb0EEEvNS_16Flash_fwd_paramsE,@function
        .size           _ZN5flash16flash_fwd_kernelI23Flash_fwd_kernel_traitsILi128ELi64ELi64ELi4ELb0ELb0EN7cutlass10bfloat16_tE19Flash_kernel_traitsILi128ELi64ELi64ELi4ES3_EELb0ELb1ELb0ELb0ELb1ELb1ELb1ELb0EEEvNS_16Flash_fwd_paramsE,(.L_x_1746 - _ZN5flash16flash_fwd_kernelI23Flash_fwd_kernel_traitsILi128ELi64ELi64ELi4ELb0ELb0EN7cutlass10bfloat16_tE19Flash_kernel_traitsILi128ELi64ELi64ELi4ES3_EELb0ELb1ELb0ELb0ELb1ELb1ELb1ELb0EEEvNS_16Flash_fwd_paramsE)
        .other          _ZN5flash16flash_fwd_kernelI23Flash_fwd_kernel_traitsILi128ELi64ELi64ELi4ELb0ELb0EN7cutlass10bfloat16_tE19Flash_kernel_traitsILi128ELi64ELi64ELi4ES3_EELb0ELb1ELb0ELb0ELb1ELb1ELb1ELb0EEEvNS_16Flash_fwd_paramsE,@"STO_CUDA_ENTRY STV_DEFAULT"
_ZN5flash16flash_fwd_kernelI23Flash_fwd_kernel_traitsILi128ELi64ELi64ELi4ELb0ELb0EN7cutlass10bfloat16_tE19Flash_kernel_traitsILi128ELi64ELi64ELi4ES3_EELb0ELb1ELb0ELb0ELb1ELb1ELb1ELb0EEEvNS_16Flash_fwd_paramsE:
.text._ZN5flash16flash_fwd_kernelI23Flash_fwd_kernel_traitsILi128ELi64ELi64ELi4ELb0ELb0EN7cutlass10bfloat16_tE19Flash_kernel_traitsILi128ELi64ELi64ELi4ES3_EELb0ELb1ELb0ELb0ELb1ELb1ELb1ELb0EEEvNS_16Flash_fwd_paramsE:
        /* <DEDUP_REMOVED lines=99> */
[----:B------:R-:W-:Y:S02]  /*0630*/  IMAD R100, R33, 0x10, R100 ;  /* 0x0000001021647824 */ /* 0x000fe400078e0264 */
[----:B-1----:R-:W-:Y:S02]  /*0640*/  IMAD.MOV R4, RZ, RZ, -R23 ;  /* 0x000000ffff047224 */ /* 0x002fe400078e0a17 */
[----:B------:R-:W-:-:S02]  /*0650*/  IMAD.MOV.U32 R22, RZ, RZ, RZ ;  /* 0x000000ffff167224 */ /* 0x000fc400078e00ff */
        /* <DEDUP_REMOVED lines=95> */
[----:B------:R1:W-:Y:S01]  /*0c50*/  LDGSTS.E.BYPASS.LTC128B.128 [R152+0x3800], desc[UR16][R18.64+0x80] ;  /* 0x0380008012987fae */ /* 0x0003e2000b901d50 */
        /* <DEDUP_REMOVED lines=21> */
[----:B------:R-:W-:Y:S01]  /*0db0*/  LDGSTS.E.BYPASS.LTC128B.128 [R152+0x6800], desc[UR16][R14.64+0x80] ;  /* 0x068000800e987fae */ /* 0x000fe2000b901d50 */
        /* <DEDUP_REMOVED lines=12> */
[----:B-1----:R-:W-:Y:S01]  /*0e80*/  IADD3 R18, P1, R10, UR15, RZ ;  /* 0x0000000f0a127c10 */ /* 0x002fe2000ff3e0ff */
[----:B------:R-:W-:Y:S01]  /*0e90*/  LDGSTS.E.BYPASS.LTC128B.128 [R152+0x7800], desc[UR16][R22.64+0x80] ;  /* 0x0780008016987fae */ /* 0x000fe2000b901d50 */
[----:B------:R-:W-:Y:S01]  /*0ea0*/  IADD3.X R11, R13, UR22, RZ, P0, !PT ;  /* 0x000000160d0b7c10 */ /* 0x000fe200087fe4ff */
[----:B------:R-:W-:Y:S01]  /*0eb0*/  IMAD R9, R33, 0x400, R6 ;  /* 0x0000040021097824 */ /* 0x000fe200078e0206 */
[----:B--2---:R-:W-:Y:S01]  /*0ec0*/  IADD3 R16, P0, R18, UR15, RZ ;  /* 0x0000000f12107c10 */ /* 0x004fe2000ff1e0ff */
[----:B------:R-:W0:Y:S01]  /*0ed0*/  LDGDEPBAR ;  /* 0x00000000000079af */ /* 0x000e220000000000 */
[----:B------:R-:W-:Y:S01]  /*0ee0*/  IADD3.X R19, R11, UR22, RZ, P1, !PT ;  /* 0x000000160b137c10 */ /* 0x000fe20008ffe4ff */
[----:B------:R-:W-:Y:S01]  /*0ef0*/  IMAD.IADD R150, R9, 0x1, R4 ;  /* 0x0000000109967824 */ /* 0x000fe200078e0204 */
[----:B------:R-:W-:-:S02]  /*0f00*/  LEA R101, R0, UR5, 0x1 ;  /* 0x0000000500657c11 */ /* 0x000fc4000f8e08ff */
[----:B------:R-:W-:Y:S02]  /*0f10*/  IADD3.X R17, R19, UR22, RZ, P0, !PT ;  /* 0x0000001613117c10 */ /* 0x000fe400087fe4ff */
[----:B------:R-:W-:Y:S02]  /*0f20*/  LEA R150, R150, UR5, 0x1 ;  /* 0x0000000596967c11 */ /* 0x000fe4000f8e08ff */
[----:B------:R-:W-:Y:S02]  /*0f30*/  LOP3.LUT P0, RZ, R5, 0x2, RZ, 0xc0, !PT ;  /* 0x0000000205ff7812 */ /* 0x000fe4000780c0ff */
[----:B------:R-:W-:Y:S02]  /*0f40*/  LOP3.LUT P1, RZ, R2, 0x2, RZ, 0xc0, !PT ;  /* 0x0000000202ff7812 */ /* 0x000fe4000782c0ff */
[----:B------:R-:W-:Y:S01]  /*0f50*/  LEA R149, R0, UR4, 0x1 ;  /* 0x0000000400957c11 */ /* 0x000fe2000f8e08ff */
[----:B------:R-:W-:Y:S01]  /*0f60*/  ULDC UR4, c[0x0][0x39c] ;  /* 0x0000e70000047ab9 */ /* 0x000fe20000000800 */
[----:B------:R-:W-:-:S02]  /*0f70*/  SEL R0, R8, 0xffffffe0, !P1 ;  /* 0xffffffe008007807 */ /* 0x000fc40004800000 */
[----:B------:R-:W-:Y:S01]  /*0f80*/  LOP3.LUT P1, RZ, R2, 0x4, RZ, 0xc0, !PT ;  /* 0x0000000402ff7812 */ /* 0x000fe2000782c0ff */
[C---:B------:R-:W-:Y:S02]  /*0f90*/  VIADD R147, R149.reuse, 0x20 ;  /* 0x0000002095937836 */ /* 0x040fe40000000000 */
[----:B------:R-:W-:Y:S02]  /*0fa0*/  IMAD.IADD R148, R150, 0x1, R0 ;  /* 0x0000000196947824 */ /* 0x000fe400078e0200 */
[----:B------:R-:W-:Y:S01]  /*0fb0*/  @P0 VIADD R147, R149, 0xffffffe0 ;  /* 0xffffffe095930836 */ /* 0x000fe20000000000 */
[----:B------:R-:W-:Y:S01]  /*0fc0*/  LOP3.LUT P0, RZ, R5, 0x4, RZ, 0xc0, !PT ;  /* 0x0000000405ff7812 */ /* 0x000fe2000780c0ff */
[----:B------:R-:W-:-:S04]  /*0fd0*/  DEPBAR.LE SB0, 0x0 ;  /* 0x000080000000791a */ /* 0x000fc80000000000 */
[----:B------:R-:W-:Y:S01]  /*0fe0*/  BAR.SYNC.DEFER_BLOCKING 0x0 ;  /* 0x0000000000007b1d */ /* 0x000fe20000010000 */
[----:B------:R-:W-:-:S05]  /*0ff0*/  IMAD.MOV.U32 R2, RZ, RZ, 0x40 ;  /* 0x00000040ff027424 */ /* 0x000fca00078e00ff */
[C---:B------:R-:W-:Y:S02]  /*1000*/  SEL R5, R2.reuse, 0xffffffc0, !P1 ;  /* 0xffffffc002057807 */ /* 0x040fe40004800000 */
[----:B------:R-:W-:-:S03]  /*1010*/  SEL R2, R2, 0xffffffc0, !P0 ;  /* 0xffffffc002027807 */ /* 0x000fc60004000000 */
[--C-:B------:R-:W-:Y:S02]  /*1020*/  IMAD.IADD R146, R150, 0x1, R5.reuse ;  /* 0x0000000196927824 */ /* 0x100fe400078e0205 */
[----:B------:R-:W-:Y:S02]  /*1030*/  IMAD.IADD R145, R149, 0x1, R2 ;  /* 0x0000000195917824 */ /* 0x000fe400078e0202 */
[----:B------:R-:W-:Y:S02]  /*1040*/  IMAD.IADD R144, R148, 0x1, R5 ;  /* 0x0000000194907824 */ /* 0x000fe400078e0205 */
[----:B------:R-:W-:Y:S01]  /*1050*/  IMAD.IADD R136, R2, 0x1, R147 ;  /* 0x0000000102887824 */ /* 0x000fe200078e0293 */
[----:B------:R-:W-:Y:S01]  /*1060*/  @!PT LDS RZ, [RZ] ;  /* 0x00000000fffff984 */ /* 0x000fe20000000800 */
[----:B------:R-:W-:Y:S01]  /*1070*/  @!PT LDS RZ, [RZ] ;  /* 0x00000000fffff984 */ /* 0x000fe20000000800 */
[----:B------:R-:W-:Y:S01]  /*1080*/  @!PT LDS RZ, [RZ] ;  /* 0x00000000fffff984 */ /* 0x000fe20000000800 */
[----:B------:R-:W-:Y:S04]  /*1090*/  LDGSTS.E.BYPASS.LTC128B.128 [R152+0x8000], desc[UR16][R12.64] ;  /* 0x080000000c987fae */ /* 0x000fe8000b901d50 */
[----:B------:R1:W-:Y:S04]  /*10a0*/  LDGSTS.E.BYPASS.LTC128B.128 [R152+0xa000], desc[UR16][R12.64+0x80] ;  /* 0x0a0000800c987fae */ /* 0x0003e8000b901d50 */
[----:B------:R-:W-:Y:S04]  /*10b0*/  LDGSTS.E.BYPASS.LTC128B.128 [R152+0x8800], desc[UR16][R10.64] ;  /* 0x088000000a987fae */ /* 0x000fe8000b901d50 */
[----:B------:R2:W-:Y:S04]  /*10c0*/  LDGSTS.E.BYPASS.LTC128B.128 [R152+0xa800], desc[UR16][R10.64+0x80] ;  /* 0x0a8000800a987fae */ /* 0x0005e8000b901d50 */
[----:B------:R-:W-:Y:S04]  /*10d0*/  LDGSTS.E.BYPASS.LTC128B.128 [R152+0x9000], desc[UR16][R18.64] ;  /* 0x0900000012987fae */ /* 0x000fe8000b901d50 */
[----:B------:R-:W-:Y:S04]  /*10e0*/  LDGSTS.E.BYPASS.LTC128B.128 [R152+0xb000], desc[UR16][R18.64+0x80] ;  /* 0x0b00008012987fae */ /* 0x000fe8000b901d50 */
[----:B------:R-:W-:Y:S04]  /*10f0*/  LDGSTS.E.BYPASS.LTC128B.128 [R152+0x9800], desc[UR16][R16.64] ;  /* 0x0980000010987fae */ /* 0x000fe8000b901d50 */
[----:B------:R3:W-:Y:S04]  /*1100*/  LDGSTS.E.BYPASS.LTC128B.128 [R152+0xb800], desc[UR16][R16.64+0x80] ;  /* 0x0b80008010987fae */ /* 0x0007e8000b901d50 */
[----:B-1----:R-:W-:Y:S04]  /*1110*/  LDSM.16.M88.4 R12, [R150] ;  /* 0x00000000960c783b */ /* 0x002fe80000000200 */
[----:B------:R-:W1:Y:S04]  /*1120*/  LDSM.16.M88.4 R28, [R101+0x4000] ;  /* 0x00400000651c783b */ /* 0x000e680000000200 */
[----:B------:R-:W-:Y:S04]  /*1130*/  LDSM.16.M88.4 R80, [R148] ;  /* 0x000000009450783b */ /* 0x000fe80000000200 */
[----:B--2---:R-:W-:Y:S04]  /*1140*/  LDSM.16.M88.4 R8, [R147] ;  /* 0x000000009308783b */ /* 0x004fe80000000200 */
[----:B------:R-:W2:Y:S04]  /*1150*/  LDSM.16.M88.4 R48, [R101+0x4800] ;  /* 0x004800006530783b */ /* 0x000ea80000000200 */
[----:B------:R-:W-:Y:S04]  /*1160*/  LDSM.16.M88.4 R20, [R146] ;  /* 0x000000009214783b */ /* 0x000fe80000000200 */
[----:B------:R-:W-:Y:S04]  /*1170*/  LDSM.16.M88.4 R24, [R145] ;  /* 0x000000009118783b */ /* 0x000fe80000000200 */
[----:B------:R-:W4:Y:S04]  /*1180*/  LDSM.16.M88.4 R64, [R101+0x5000] ;  /* 0x005000006540783b */ /* 0x000f280000000200 */
[----:B------:R-:W-:Y:S04]  /*1190*/  LDSM.16.M88.4 R76, [R144] ;  /* 0x00000000904c783b */ /* 0x000fe80000000200 */
[----:B------:R-:W-:Y:S04]  /*11a0*/  LDSM.16.M88.4 R72, [R136] ;  /* 0x000000008848783b */ /* 0x000fe80000000200 */
[----:B---3--:R-:W3:Y:S01]  /*11b0*/  LDSM.16.M88.4 R16, [R101+0x5800] ;  /* 0x005800006510783b */ /* 0x008ee20000000200 */
[C---:B-1----:R-:W-:Y:S03]  /*11c0*/  HMMA.16816.F32.BF16 R36, R12.reuse, R28, RZ ;  /* 0x0000001c0c24723c */ /* 0x042fe600000418ff */
[----:B------:R-:W-:Y:S04]  /*11d0*/  LDSM.16.M88.4 R44, [R145+0x800] ;  /* 0x00080000912c783b */ /* 0x000fe80000000200 */
[----:B------:R-:W-:Y:S01]  /*11e0*/  LDSM.16.M88.4 R56, [R147+0x1000] ;  /* 0x001000009338783b */ /* 0x000fe20000000200 */
[C---:B------:R-:W-:Y:S03]  /*11f0*/  HMMA.16816.F32.BF16 R28, R12.reuse, R30, RZ ;  /* 0x0000001e0c1c723c */ /* 0x040fe600000418ff */
[----:B------:R-:W-:Y:S03]  /*1200*/  LDSM.16.M88.4 R60, [R150+0x2000] ;  /* 0x00200000963c783b */ /* 0x000fe60000000200 */
[C---:B--2---:R-:W-:Y:S01]  /*1210*/  HMMA.16816.F32.BF16 R52, R12.reuse, R48, RZ ;  /* 0x000000300c34723c */ /* 0x044fe200000418ff */
[----:B------:R-:W-:Y:S04]  /*1220*/  LDSM.16.M88.4 R40, [R147+0x1800] ;  /* 0x001800009328783b */ /* 0x000fe80000000200 */
[----:B------:R-:W-:Y:S01]  /*1230*/  LDSM.16.M88.4 R96, [R136+0x800] ;  /* 0x000800008860783b */ /* 0x000fe20000000200 */
[----:B------:R-:W-:Y:S03]  /*1240*/  HMMA.16816.F32.BF16 R48, R12, R50, RZ ;  /* 0x000000320c30723c */ /* 0x000fe600000418ff */
[----:B------:R-:W-:Y:S03]  /*1250*/  LDSM.16.M88.4 R92, [R147+0x2000] ;  /* 0x00200000935c783b */ /* 0x000fe60000000200 */
[C---:B------:R-:W-:Y:S01]  /*1260*/  HMMA.16816.F32.BF16 R36, R80.reuse, R8, R36 ;  /* 0x000000085024723c */ /* 0x040fe20000041824 */
[----:B------:R-:W-:Y:S04]  /*1270*/  LDSM.16.M88.4 R88, [R145+0x1800] ;  /* 0x001800009158783b */ /* 0x000fe80000000200 */
[----:B------:R-:W0:Y:S01]  /*1280*/  LDGDEPBAR ;  /* 0x00000000000079af */ /* 0x000e220000000000 */
[----:B------:R-:W-:Y:S03]  /*1290*/  HMMA.16816.F32.BF16 R28, R80, R10, R28 ;  /* 0x0000000a501c723c */ /* 0x000fe6000004181c */
[----:B------:R-:W1:Y:S03]  /*12a0*/  LDSM.16.M88.4 R8, [R147+0x800] ;  /* 0x000800009308783b */ /* 0x000e660000000200 */
[C---:B----4-:R-:W-:Y:S06]  /*12b0*/  HMMA.16816.F32.BF16 R68, R12.reuse, R64, RZ ;  /* 0x000000400c44723c */ /* 0x050fec00000418ff */
[----:B------:R-:W-:Y:S06]  /*12c0*/  HMMA.16816.F32.BF16 R64, R12, R66, RZ ;  /* 0x000000420c40723c */ /* 0x000fec00000418ff */
[C---:B------:R-:W-:Y:S06]  /*12d0*/  HMMA.16816.F32.BF16 R36, R20.reuse, R24, R36 ;  /* 0x000000181424723c */ /* 0x040fec0000041824 */
[----:B------:R-:W-:Y:S01]  /*12e0*/  HMMA.16816.F32.BF16 R28, R20, R26, R28 ;  /* 0x0000001a141c723c */ /* 0x000fe2000004181c */
[----:B------:R-:W2:Y:S05]  /*12f0*/  LDSM.16.M88.4 R24, [R101+0x6000] ;  /* 0x006000006518783b */ /* 0x000eaa0000000200 */
[C---:B---3--:R-:W-:Y:S06]  /*1300*/  HMMA.16816.F32.BF16 R84, R12.reuse, R16, RZ ;  /* 0x000000100c54723c */ /* 0x048fec00000418ff */
[----:B------:R-:W-:Y:S01]  /*1310*/  HMMA.16816.F32.BF16 R12, R12, R18, RZ ;  /* 0x000000120c0c723c */ /* 0x000fe200000418ff */
[----:B------:R-:W3:Y:S05]  /*1320*/  LDSM.16.M88.4 R16, [R148+0x2000] ;  /* 0x002000009410783b */ /* 0x000eea0000000200 */
[----:B------:R-:W-:Y:S06]  /*1330*/  HMMA.16816.F32.BF16 R36, R76, R72, R36 ;  /* 0x000000484c24723c */ /* 0x000fec0000041824 */
[C---:B-1----:R-:W-:Y:S06]  /*1340*/  HMMA.16816.F32.BF16 R52, R80.reuse, R8, R52 ;  /* 0x000000085034723c */ /* 0x042fec0000041834 */
[----:B------:R-:W-:Y:S01]  /*1350*/  HMMA.16816.F32.BF16 R48, R80, R10, R48 ;  /* 0x0000000a5030723c */ /* 0x000fe20000041830 */
[----:B------:R-:W1:Y:S05]  /*1360*/  LDSM.16.M88.4 R8, [R145+0x1000] ;  /* 0x001000009108783b */ /* 0x000e6a0000000200 */
[----:B------:R-:W-:Y:S01]  /*1370*/  HMMA.16816.F32.BF16 R28, R76, R74, R28 ;  /* 0x0000004a4c1c723c */ /* 0x000fe2000004181c */
[----:B------:R-:W-:Y:S05]  /*1380*/  LDSM.16.M88.4 R72, [R136+0x1000] ;  /* 0x001000008848783b */ /* 0x000fea0000000200 */
[----:B------:R-:W-:Y:S06]  /*1390*/  HMMA.16816.F32.BF16 R68, R80, R56, R68 ;  /* 0x000000385044723c */ /* 0x000fec0000041844 */
[C---:B------:R-:W-:Y:S06]  /*13a0*/  HMMA.16816.F32.BF16 R52, R20.reuse, R44, R52 ;  /* 0x0000002c1434723c */ /* 0x040fec0000041834 */
[----:B------:R-:W-:Y:S01]  /*13b0*/  HMMA.16816.F32.BF16 R48, R20, R46, R48 ;  /* 0x0000002e1430723c */ /* 0x000fe20000041830 */
[----:B------:R-:W-:Y:S05]  /*13c0*/  LDSM.16.M88.4 R44, [R147+0x2800] ;  /* 0x00280000932c783b */ /* 0x000fea0000000200 */
[----:B------:R-:W-:Y:S01]  /*13d0*/  HMMA.16816.F32.BF16 R64, R80, R58, R64 ;  /* 0x0000003a5040723c */ /* 0x000fe20000041840 */
[----:B------:R-:W4:Y:S05]  /*13e0*/  LDSM.16.M88.4 R56, [R101+0x6800] ;  /* 0x006800006538783b */ /* 0x000f2a0000000200 */
[C---:B--2---:R-:W-:Y:S06]  /*13f0*/  HMMA.16816.F32.BF16 R36, R60.reuse, R24, R36 ;  /* 0x000000183c24723c */ /* 0x044fec0000041824 */
[----:B------:R-:W-:Y:S01]  /*1400*/  HMMA.16816.F32.BF16 R28, R60, R26, R28 ;  /* 0x0000001a3c1c723c */ /* 0x000fe2000004181c */
[----:B------:R-:W-:Y:S05]  /*1410*/  LDSM.16.M88.4 R24, [R136+0x2000] ;  /* 0x002000008818783b */ /* 0x000fea0000000200 */
[C---:B------:R-:W-:Y:S06]  /*1420*/  HMMA.16816.F32.BF16 R84, R80.reuse, R40, R84 ;  /* 0x000000285054723c */ /* 0x040fec0000041854 */
[----:B------:R-:W-:Y:S01]  /*1430*/  HMMA.16816.F32.BF16 R80, R80, R42, R12 ;  /* 0x0000002a5050723c */ /* 0x000fe2000004180c */
[----:B------:R-:W-:Y:S04]  /*1440*/  LDSM.16.M88.4 R12, [R146+0x2000] ;  /* 0x00200000920c783b */ /* 0x000fe80000000200 */
[----:B------:R-:W2:Y:S01]  /*1450*/  LDSM.16.M88.4 R40, [R145+0x2000] ;  /* 0x002000009128783b */ /* 0x000ea20000000200 */
[C---:B------:R-:W-:Y:S06]  /*1460*/  HMMA.16816.F32.BF16 R52, R76.reuse, R96, R52 ;  /* 0x000000604c34723c */ /* 0x040fec0000041834 */
[----:B------:R-:W-:Y:S06]  /*1470*/  HMMA.16816.F32.BF16 R48, R76, R98, R48 ;  /* 0x000000624c30723c */ /* 0x000fec0000041830 */
[C---:B---3--:R-:W-:Y:S06]  /*1480*/  HMMA.16816.F32.BF16 R36, R16.reuse, R92, R36 ;  /* 0x0000005c1024723c */ /* 0x048fec0000041824 */
[----:B------:R-:W-:Y:S06]  /*1490*/  HMMA.16816.F32.BF16 R28, R16, R94, R28 ;  /* 0x0000005e101c723c */ /* 0x000fec000004181c */
[C---:B-1----:R-:W-:Y:S06]  /*14a0*/  HMMA.16816.F32.BF16 R68, R20.reuse, R8, R68 ;  /* 0x000000081444723c */ /* 0x042fec0000041844 */
[----:B------:R-:W-:Y:S01]  /*14b0*/  HMMA.16816.F32.BF16 R64, R20, R10, R64 ;  /* 0x0000000a1440723c */ /* 0x000fe20000041840 */
[----:B------:R-:W1:Y:S05]  /*14c0*/  LDSM.16.M88.4 R8, [R144+0x2000] ;  /* 0x002000009008783b */ /* 0x000e6a0000000200 */
[C---:B----4-:R-:W-:Y:S06]  /*14d0*/  HMMA.16816.F32.BF16 R52, R60.reuse, R56, R52 ;  /* 0x000000383c34723c */ /* 0x050fec0000041834 */
[----:B------:R-:W-:Y:S01]  /*14e0*/  HMMA.16816.F32.BF16 R48, R60, R58, R48 ;  /* 0x0000003a3c30723c */ /* 0x000fe20000041830 */
[----:B------:R-:W3:Y:S05]  /*14f0*/  LDSM.16.M88.4 R56, [R101+0x7000] ;  /* 0x007000006538783b */ /* 0x000eea0000000200 */
[----:B------:R-:W-:Y:S06]  /*1500*/  HMMA.16816.F32.BF16 R84, R20, R88, R84 ;  /* 0x000000581454723c */ /* 0x000fec0000041854 */
[----:B--2---:R-:W-:Y:S06]  /*1510*/  HMMA.16816.F32.BF16 R36, R12, R40, R36 ;  /* 0x000000280c24723c */ /* 0x004fec0000041824 */
[----:B------:R-:W-:Y:S01]  /*1520*/  HMMA.16816.F32.BF16 R80, R20, R90, R80 ;  /* 0x0000005a1450723c */ /* 0x000fe20000041850 */
[----:B------:R-:W2:Y:S05]  /*1530*/  LDSM.16.M88.4 R20, [R145+0x2800] ;  /* 0x002800009114783b */ /* 0x000eaa0000000200 */
[----:B------:R-:W-:Y:S01]  /*1540*/  HMMA.16816.F32.BF16 R28, R12, R42, R28 ;  /* 0x0000002a0c1c723c */ /* 0x000fe2000004181c */
[----:B------:R-:W-:Y:S05]  /*1550*/  LDSM.16.M88.4 R40, [R136+0x2800] ;  /* 0x002800008828783b */ /* 0x000fea0000000200 */
[----:B------:R-:W-:Y:S06]  /*1560*/  HMMA.16816.F32.BF16 R68, R76, R72, R68 ;  /* 0x000000484c44723c */ /* 0x000fec0000041844 */
[C---:B------:R-:W-:Y:S06]  /*1570*/  HMMA.16816.F32.BF16 R52, R16.reuse, R44, R52 ;  /* 0x0000002c1034723c */ /* 0x040fec0000041834 */
[----:B------:R-:W-:Y:S01]  /*1580*/  HMMA.16816.F32.BF16 R48, R16, R46, R48 ;  /* 0x0000002e1030723c */ /* 0x000fe20000041830 */
[----:B------:R-:W4:Y:S05]  /*1590*/  LDSM.16.M88.4 R44, [R147+0x3000] ;  /* 0x00300000932c783b */ /* 0x000f2a0000000200 */
[----:B-1----:R-:W-:Y:S06]  /*15a0*/  HMMA.16816.F32.BF16 R36, R8, R24, R36 ;  /* 0x000000180824723c */ /* 0x002fec0000041824 */
[----:B------:R-:W-:Y:S06]  /*15b0*/  HMMA.16816.F32.BF16 R64, R76, R74, R64 ;  /* 0x0000004a4c40723c */ /* 0x000fec0000041840 */
[----:B------:R-:W-:Y:S01]  /*15c0*/  HMMA.16816.F32.BF16 R28, R8, R26, R28 ;  /* 0x0000001a081c723c */ /* 0x000fe2000004181c */
[----:B------:R-:W1:Y:S05]  /*15d0*/  LDSM.16.M88.4 R24, [R136+0x1800] ;  /* 0x001800008818783b */ /* 0x000e6a0000000200 */
[----:B---3--:R-:W-:Y:S06]  /*15e0*/  HMMA.16816.F32.BF16 R68, R60, R56, R68 ;  /* 0x000000383c44723c */ /* 0x008fec0000041844 */
[----:B--2---:R-:W-:Y:S01]  /*15f0*/  HMMA.16816.F32.BF16 R52, R12, R20, R52 ;  /* 0x000000140c34723c */ /* 0x004fe20000041834 */
[----:B------:R-:W-:Y:S01]  /*1600*/  FMUL.FTZ R2, R36, UR4 ;  /* 0x0000000424027c20 */ /* 0x000fe20008410000 */
[----:B------:R-:W-:Y:S01]  /*1610*/  FMUL.FTZ R37, R37, UR4 ;  /* 0x0000000425257c20 */ /* 0x000fe20008410000 */
[----:B------:R-:W-:Y:S01]  /*1620*/  FMUL.FTZ R38, R38, UR4 ;  /* 0x0000000426267c20 */ /* 0x000fe20008410000 */
[----:B------:R-:W-:-:S02]  /*1630*/  FMUL.FTZ R39, R39, UR4 ;  /* 0x0000000427277c20 */ /* 0x000fc40008410000 */
[----:B------:R-:W-:Y:S01]  /*1640*/  HMMA.16816.F32.BF16 R48, R12, R22, R48 ;  /* 0x000000160c30723c */ /* 0x000fe20000041830 */
[----:B------:R-:W2:Y:S01]  /*1650*/  LDSM.16.M88.4 R20, [R145+0x3000] ;  /* 0x003000009114783b */ /* 0x000ea20000000200 */
[----:B------:R-:W-:Y:S04]  /*1660*/  MUFU.TANH R72, R37 ;  /* 0x0000002500487308 */ /* 0x000fe80000002400 */
[----:B------:R-:W-:Y:S01]  /*1670*/  HMMA.16816.F32.BF16 R64, R60, R58, R64 ;  /* 0x0000003a3c40723c */ /* 0x000fe20000041840 */
[----:B------:R-:W3:Y:S01]  /*1680*/  LDSM.16.M88.4 R56, [R101+0x7800] ;  /* 0x007800006538783b */ /* 0x000ee20000000200 */
[----:B------:R-:W-:Y:S01]  /*1690*/  FMUL.FTZ R36, R30, UR4 ;  /* 0x000000041e247c20 */ /* 0x000fe20008410000 */
[----:B------:R-:W-:Y:S01]  /*16a0*/  FMUL.FTZ R28, R28, UR4 ;  /* 0x000000041c1c7c20 */ /* 0x000fe20008410000 */
[----:B------:R-:W-:Y:S02]  /*16b0*/  MUFU.TANH R73, R38 ;  /* 0x0000002600497308 */ /* 0x000fe40000002400 */
[----:B----4-:R-:W-:Y:S06]  /*16c0*/  HMMA.16816.F32.BF16 R68, R16, R44, R68 ;  /* 0x0000002c1044723c */ /* 0x010fec0000041844 */
[----:B------:R-:W-:Y:S01]  /*16d0*/  HMMA.16816.F32.BF16 R52, R8, R40, R52 ;  /* 0x000000280834723c */ /* 0x000fe20000041834 */
[----:B------:R-:W-:Y:S05]  /*16e0*/  MUFU.TANH R41, R39 ;  /* 0x0000002700297308 */ /* 0x000fea0000002400 */
[----:B-1----:R-:W-:Y:S01]  /*16f0*/  HMMA.16816.F32.BF16 R84, R76, R24, R84 ;  /* 0x000000184c54723c */ /* 0x002fe20000041854 */
[----:B------:R-:W-:-:S02]  /*1700*/  FMUL.FTZ R40, R29, UR4 ;  /* 0x000000041d287c20 */ /* 0x000fc40008410000 */
[----:B------:R1:W-:Y:S03]  /*1710*/  MUFU.TANH R74, R28 ;  /* 0x0000001c004a7308 */ /* 0x0003e60000002400 */
[----:B------:R-:W-:Y:S01]  /*1720*/  HMMA.16816.F32.BF16 R80, R76, R26, R80 ;  /* 0x0000001a4c50723c */ /* 0x000fe20000041850 */
[----:B------:R-:W4:Y:S04]  /*1730*/  LDSM.16.M88.4 R24, [R147+0x3800] ;  /* 0x003800009318783b */ /* 0x000f280000000200 */
[----:B------:R-:W5:Y:S01]  /*1740*/  MUFU.TANH R2, R2 ;  /* 0x0000000200027308 */ /* 0x000f620000002400 */
[----:B------:R-:W-:Y:S06]  /*1750*/  HMMA.16816.F32.BF16 R48, R8, R42, R48 ;  /* 0x0000002a0830723c */ /* 0x000fec0000041830 */
[----:B--2---:R-:W-:Y:S01]  /*1760*/  HMMA.16816.F32.BF16 R68, R12, R20, R68 ;  /* 0x000000140c44723c */ /* 0x004fe20000041844 */
[----:B------:R2:W-:Y:S01]  /*1770*/  MUFU.TANH R42, R36 ;  /* 0x00000024002a7308 */ /* 0x0005e20000002400 */
[----:B------:R-:W-:Y:S01]  /*1780*/  FMUL.FTZ R43, R31, UR4 ;  /* 0x000000041f2b7c20 */ /* 0x000fe20008410000 */
[----:B------:R-:W-:Y:S01]  /*1790*/  FMUL.FTZ R44, R52, UR4 ;  /* 0x00000004342c7c20 */ /* 0x000fe20008410000 */
[----:B-1----:R-:W1:Y:S01]  /*17a0*/  LDSM.16.M88.4 R28, [R136+0x3000] ;  /* 0x00300000881c783b */ /* 0x002e620000000200 */
[----:B------:R-:W-:Y:S01]  /*17b0*/  FMUL.FTZ R45, R53, UR4 ;  /* 0x00000004352d7c20 */ /* 0x000fe20008410000 */
[----:B---3--:R-:W-:Y:S01]  /*17c0*/  HMMA.16816.F32.BF16 R84, R60, R56, R84 ;  /* 0x000000383c54723c */ /* 0x008fe20000041854 */
[----:B------:R-:W-:Y:S01]  /*17d0*/  LOP3.LUT R20, R34, 0xffffffe0, RZ, 0xc0, !PT ;  /* 0xffffffe022147812 */ /* 0x000fe200078ec0ff */
[----:B------:R-:W-:Y:S01]  /*17e0*/  FMUL.FTZ R55, R55, UR4 ;  /* 0x0000000437377c20 */ /* 0x000fe20008410000 */
[----:B------:R-:W3:Y:S03]  /*17f0*/  MUFU.TANH R40, R40 ;  /* 0x0000002800287308 */ /* 0x000ee60000002400 */
[----:B------:R-:W-:Y:S01]  /*1800*/  IMAD.IADD R20, R3, 0x1, -R20 ;  /* 0x0000000103147824 */ /* 0x000fe200078e0a14 */
[----:B------:R-:W-:Y:S04]  /*1810*/  HMMA.16816.F32.BF16 R64, R16, R46, R64 ;  /* 0x0000002e1040723c */ /* 0x000fe80000041840 */
[----:B------:R-:W-:Y:S01]  /*1820*/  SHF.R.S32.HI R153, RZ, 0x1f, R20 ;  /* 0x0000001fff997819 */ /* 0x000fe20000011414 */
[----:B--2---:R-:W2:Y:S01]  /*1830*/  LDSM.16.M88.4 R36, [R145+0x3800] ;  /* 0x003800009124783b */ /* 0x004ea20000000200 */
[----:B------:R-:W-:Y:S01]  /*1840*/  HMMA.16816.F32.BF16 R80, R60, R58, R80 ;  /* 0x0000003a3c50723c */ /* 0x000fe20000041850 */
[----:B------:R-:W-:Y:S01]  /*1850*/  FMUL.FTZ R46, R48, UR4 ;  /* 0x00000004302e7c20 */ /* 0x000fe20008410000 */
[----:B------:R-:W-:Y:S01]  /*1860*/  LEA.HI R153, R153, R20, RZ, 0x2 ;  /* 0x0000001499997211 */ /* 0x000fe200078f10ff */
[----:B------:R-:W3:Y:S01]  /*1870*/  MUFU.TANH R43, R43 ;  /* 0x0000002b002b7308 */ /* 0x000ee20000002400 */
[----:B------:R-:W-:Y:S01]  /*1880*/  FMUL.FTZ R47, R49, UR4 ;  /* 0x00000004312f7c20 */ /* 0x000fe20008410000 */
[----:B------:R-:W-:Y:S01]  /*1890*/  FMUL.FTZ R48, R54, UR4 ;  /* 0x0000000436307c20 */ /* 0x000fe20008410000 */
[----:B------:R-:W-:-:S04]  /*18a0*/  SHF.R.S32.HI R153, RZ, 0x2, R153 ;  /* 0x00000002ff997819 */ /* 0x000fc80000011499 */
[----:B------:R-:W-:Y:S01]  /*18b0*/  IADD3 R20, R100, 0x1, R153 ;  /* 0x0000000164147810 */ /* 0x000fe20007ffe099 */
[----:B----4-:R-:W-:Y:S01]  /*18c0*/  HMMA.16816.F32.BF16 R84, R16, R24, R84 ;  /* 0x000000181054723c */ /* 0x010fe20000041854 */
[----:B------:R-:W4:Y:S02]  /*18d0*/  MUFU.TANH R44, R44 ;  /* 0x0000002c002c7308 */ /* 0x000f240000002400 */
[----:B------:R-:W-:-:S04]  /*18e0*/  IADD3 R20, R35, -UR20, R20 ;  /* 0x8000001423147c10 */ /* 0x000fc8000fffe014 */
[----:B------:R-:W-:Y:S01]  /*18f0*/  IMAD.SHL.U32 R24, R3, 0x2, RZ ;  /* 0x0000000203187824 */ /* 0x000fe200078e00ff */
[----:B------:R-:W-:Y:S01]  /*1900*/  HMMA.16816.F32.BF16 R64, R12, R22, R64 ;  /* 0x000000160c40723c */ /* 0x000fe20000041840 */
[----:B------:R-:W-:Y:S01]  /*1910*/  VIADD R20, R20, UR19 ;  /* 0x0000001314147c36 */ /* 0x000fe20008000000 */
[----:B------:R-:W4:Y:S02]  /*1920*/  MUFU.TANH R45, R45 ;  /* 0x0000002d002d7308 */ /* 0x000f240000002400 */
[----:B------:R-:W-:Y:S02]  /*1930*/  LOP3.LUT R24, R24, 0x6, RZ, 0xc0, !PT ;  /* 0x0000000618187812 */ /* 0x000fe400078ec0ff */
[C---:B------:R-:W-:Y:S01]  /*1940*/  VIMNMX R3, R20.reuse, R35, PT ;  /* 0x0000002314037248 */ /* 0x040fe20003fe0100 */
[----:B------:R-:W-:Y:S01]  /*1950*/  HMMA.16816.F32.BF16 R80, R16, R26, R80 ;  /* 0x0000001a1050723c */ /* 0x000fe20000041850 */
[----:B------:R-:W-:Y:S01]  /*1960*/  VIADDMNMX R35, R20, 0x8, R35, PT ;  /* 0x0000000814237846 */ /* 0x000fe20003800123 */
[----:B------:R-:W-:Y:S01]  /*1970*/  IMAD R24, R7, 0x40, R24 ;  /* 0x0000004007187824 */ /* 0x000fe200078e0218 */
[----:B------:R-:W4:Y:S01]  /*1980*/  LDSM.16.M88.4 R20, [R136+0x3800] ;  /* 0x003800008814783b */ /* 0x000f220000000200 */
[----:B------:R-:W4:Y:S01]  /*1990*/  MUFU.TANH R46, R46 ;  /* 0x0000002e002e7308 */ /* 0x000f220000002400 */
[----:B------:R-:W-:-:S04]  /*19a0*/  DEPBAR.LE SB0, 0x0 ;  /* 0x000080000000791a */ /* 0x000fc80000000000 */
[----:B-1----:R-:W-:Y:S01]  /*19b0*/  HMMA.16816.F32.BF16 R68, R8, R28, R68 ;  /* 0x0000001c0844723c */ /* 0x002fe20000041844 */
[C---:B------:R-:W-:Y:S01]  /*19c0*/  VIADD R16, R24.reuse, 0x8 ;  /* 0x0000000818107836 */ /* 0x040fe20000000000 */
[CC--:B------:R-:W-:Y:S01]  /*19d0*/  ISETP.GE.AND P0, PT, R24.reuse, R3.reuse, PT ;  /* 0x000000031800720c */ /* 0x0c0fe20003f06270 */
[----:B------:R-:W-:Y:S01]  /*19e0*/  VIADD R18, R24, 0x9 ;  /* 0x0000000918127836 */ /* 0x000fe20000000000 */
[----:B------:R-:W1:Y:S02]  /*19f0*/  MUFU.TANH R47, R47 ;  /* 0x0000002f002f7308 */ /* 0x000e640000002400 */
[----:B--2---:R-:W-:Y:S01]  /*1a00*/  HMMA.16816.F32.BF16 R84, R12, R36, R84 ;  /* 0x000000240c54723c */ /* 0x004fe20000041854 */
[----:B------:R-:W-:Y:S01]  /*1a10*/  ISETP.GE.AND P1, PT, R16, R3, PT ;  /* 0x000000031000720c */ /* 0x000fe20003f26270 */
[----:B------:R-:W-:Y:S01]  /*1a20*/  FMUL.FTZ R28, R50, UR4 ;  /* 0x00000004321c7c20 */ /* 0x000fe20008410000 */
[----:B------:R-:W-:Y:S01]  /*1a30*/  ISETP.GE.AND P3, PT, R16, R35, PT ;  /* 0x000000231000720c */ /* 0x000fe20003f66270 */
[----:B------:R-:W-:Y:S01]  /*1a40*/  VIADD R16, R24, 0x10 ;  /* 0x0000001018107836 */ /* 0x000fe20000000000 */
[----:B-----5:R-:W-:Y:S01]  /*1a50*/  FSEL R27, R2, -INF , !P0 ;  /* 0xff800000021b7808 */ /* 0x020fe20004000000 */
[----:B------:R-:W-:Y:S01]  /*1a60*/  HMMA.16816.F32.BF16 R64, R8, R30, R64 ;  /* 0x0000001e0840723c */ /* 0x000fe20000041840 */
[----:B------:R-:W-:Y:S01]  /*1a70*/  FSEL R19, R74, -INF , !P1 ;  /* 0xff8000004a137808 */ /* 0x000fe20004800000 */
[----:B------:R-:W2:Y:S01]  /*1a80*/  MUFU.TANH R48, R48 ;  /* 0x0000003000307308 */ /* 0x000ea20000002400 */
[-C--:B------:R-:W-:Y:S01]  /*1a90*/  ISETP.GE.AND P0, PT, R16, R3.reuse, PT ;  /* 0x000000031000720c */ /* 0x080fe20003f06270 */
[----:B------:R-:W-:Y:S01]  /*1aa0*/  FMUL.FTZ R29, R51, UR4 ;  /* 0x00000004331d7c20 */ /* 0x000fe20008410000 */
[----:B------:R-:W-:Y:S01]  /*1ab0*/  ISETP.GE.AND P2, PT, R18, R3, PT ;  /* 0x000000031200720c */ /* 0x000fe20003f46270 */
[----:B------:R-:W-:Y:S01]  /*1ac0*/  HMMA.16816.F32.BF16 R80, R12, R38, R80 ;  /* 0x000000260c50723c */ /* 0x000fe20000041850 */
[C---:B------:R-:W-:Y:S01]  /*1ad0*/  VIADD R30, R24.reuse, 0x1 ;  /* 0x00000001181e7836 */ /* 0x040fe20000000000 */
[----:B------:R-:W-:-:S02]  /*1ae0*/  ISETP.GE.AND P1, PT, R24, R35, PT ;  /* 0x000000231800720c */ /* 0x000fc40003f26270 */
[----:B------:R-:W5:Y:S01]  /*1af0*/  MUFU.TANH R25, R55 ;  /* 0x0000003700197308 */ /* 0x000f620000002400 */
[----:B---3--:R-:W-:Y:S01]  /*1b00*/  FSEL R17, R40, -INF , !P2 ;  /* 0xff80000028117808 */ /* 0x008fe20005000000 */
[----:B------:R-:W-:Y:S01]  /*1b10*/  FMUL.FTZ R69, R69, UR4 ;  /* 0x0000000445457c20 */ /* 0x000fe20008410000 */
[----:B------:R-:W-:Y:S01]  /*1b20*/  ISETP.GE.AND P4, PT, R30, R3, PT ;  /* 0x000000031e00720c */ /* 0x000fe20003f86270 */
[----:B------:R-:W-:Y:S01]  /*1b30*/  FMUL.FTZ R68, R68, UR4 ;  /* 0x0000000444447c20 */ /* 0x000fe20008410000 */
[----:B------:R-:W-:Y:S01]  /*1b40*/  FSEL R2, R73, -INF , !P1 ;  /* 0xff80000049027808 */ /* 0x000fe20004800000 */
[----:B------:R-:W-:Y:S01]  /*1b50*/  VIADD R14, R24, 0x19 ;  /* 0x00000019180e7836 */ /* 0x000fe20000000000 */
[----:B------:R-:W-:Y:S01]  /*1b60*/  FSEL R37, R72, -INF , !P4 ;  /* 0xff80000048257808 */ /* 0x000fe20006000000 */
[----:B------:R-:W3:Y:S01]  /*1b70*/  MUFU.TANH R28, R28 ;  /* 0x0000001c001c7308 */ /* 0x000ee20000002400 */
[-C--:B------:R-:W-:Y:S01]  /*1b80*/  ISETP.GE.AND P4, PT, R16, R35.reuse, PT ;  /* 0x000000231000720c */ /* 0x080fe20003f86270 */
[----:B------:R-:W-:Y:S01]  /*1b90*/  VIADD R16, R24, 0x11 ;  /* 0x0000001118107836 */ /* 0x000fe20000000000 */
[-C--:B------:R-:W-:Y:S01]  /*1ba0*/  ISETP.GE.AND P6, PT, R30, R35.reuse, PT ;  /* 0x000000231e00720c */ /* 0x080fe20003fc6270 */
[C---:B----4-:R-:W-:Y:S01]  /*1bb0*/  HMMA.16816.F32.BF16 R84, R8.reuse, R20, R84 ;  /* 0x000000140854723c */ /* 0x050fe20000041854 */
[----:B------:R-:W-:Y:S01]  /*1bc0*/  ISETP.GE.AND P5, PT, R18, R35, PT ;  /* 0x000000231200720c */ /* 0x000fe20003fa6270 */
[----:B------:R-:W-:Y:S01]  /*1bd0*/  FMUL.FTZ R64, R64, UR4 ;  /* 0x0000000440407c20 */ /* 0x000fe20008410000 */
[C---:B------:R-:W-:Y:S01]  /*1be0*/  ISETP.GE.AND P2, PT, R16.reuse, R3, PT ;  /* 0x000000031000720c */ /* 0x040fe20003f46270 */
[----:B------:R-:W4:Y:S01]  /*1bf0*/  MUFU.TANH R115, R69 ;  /* 0x0000004500737308 */ /* 0x000f220000002400 */
[----:B------:R-:W-:Y:S01]  /*1c00*/  ISETP.GE.AND P1, PT, R16, R35, PT ;  /* 0x000000231000720c */ /* 0x000fe20003f26270 */
[C---:B------:R-:W-:Y:S01]  /*1c10*/  VIADD R16, R24.reuse, 0x18 ;  /* 0x0000001818107836 */ /* 0x040fe20000000000 */
[----:B------:R-:W-:Y:S01]  /*1c20*/  FSEL R26, R41, -INF , !P6 ;  /* 0xff800000291a7808 */ /* 0x000fe20007000000 */
[----:B------:R-:W-:Y:S01]  /*1c30*/  HMMA.16816.F32.BF16 R80, R8, R22, R80 ;  /* 0x000000160850723c */ /* 0x000fe20000041850 */
[----:B------:R-:W-:-:S02]  /*1c40*/  VIADD R12, R24, 0x20 ;  /* 0x00000020180c7836 */ /* 0x000fc40000000000 */
[----:B------:R-:W-:Y:S01]  /*1c50*/  FMUL.FTZ R65, R65, UR4 ;  /* 0x0000000441417c20 */ /* 0x000fe20008410000 */
[----:B------:R-:W-:Y:S01]  /*1c60*/  ISETP.GE.AND P6, PT, R16, R3, PT ;  /* 0x000000031000720c */ /* 0x000fe20003fc6270 */
[----:B------:R-:W4:Y:S01]  /*1c70*/  MUFU.TANH R119, R64 ;  /* 0x0000004000777308 */ /* 0x000f220000002400 */
[----:B------:R-:W-:Y:S01]  /*1c80*/  FMUL.FTZ R70, R70, UR4 ;  /* 0x0000000446467c20 */ /* 0x000fe20008410000 */
[----:B------:R-:W-:Y:S01]  /*1c90*/  FSEL R20, R43, -INF , !P5 ;  /* 0xff8000002b147808 */ /* 0x000fe20006800000 */
[C---:B------:R-:W-:Y:S01]  /*1ca0*/  VIADD R8, R24.reuse, 0x30 ;  /* 0x0000003018087836 */ /* 0x040fe20000000000 */
[----:B------:R-:W-:Y:S01]  /*1cb0*/  FMNMX.FTZ R22, R27, R37, !PT ;  /* 0x000000251b167209 */ /* 0x000fe20007810000 */
[----:B------:R-:W-:Y:S01]  /*1cc0*/  VIADD R10, R24, 0x31 ;  /* 0x00000031180a7836 */ /* 0x000fe20000000000 */
[----:B------:R-:W-:Y:S01]  /*1cd0*/  FSEL R15, R44, -INF , !P0 ;  /* 0xff8000002c0f7808 */ /* 0x000fe20004000000 */
[----:B------:R-:W-:Y:S01]  /*1ce0*/  FMUL.FTZ R71, R71, UR4 ;  /* 0x0000000447477c20 */ /* 0x000fe20008410000 */
[----:B------:R-:W4:Y:S01]  /*1cf0*/  MUFU.TANH R29, R29 ;  /* 0x0000001d001d7308 */ /* 0x000f220000002400 */
[----:B------:R-:W-:Y:S01]  /*1d00*/  FMNMX.FTZ R22, R19, R22, !PT ;  /* 0x0000001613167209 */ /* 0x000fe20007810000 */
[----:B------:R-:W-:Y:S01]  /*1d10*/  FMUL.FTZ R66, R66, UR4 ;  /* 0x0000000442427c20 */ /* 0x000fe20008410000 */
[----:B------:R-:W-:Y:S01]  /*1d20*/  FSEL R45, R45, -INF , !P2 ;  /* 0xff8000002d2d7808 */ /* 0x000fe20005000000 */
[----:B------:R-:W-:Y:S01]  /*1d30*/  FMUL.FTZ R84, R84, UR4 ;  /* 0x0000000454547c20 */ /* 0x000fe20008410000 */
[----:B------:R-:W-:Y:S01]  /*1d40*/  FSEL R13, R46, -INF , !P6 ;  /* 0xff8000002e0d7808 */ /* 0x000fe20007000000 */
[----:B------:R-:W-:Y:S01]  /*1d50*/  FMUL.FTZ R85, R85, UR4 ;  /* 0x0000000455557c20 */ /* 0x000fe20008410000 */
[C---:B------:R-:W-:Y:S01]  /*1d60*/  ISETP.GE.AND P5, PT, R14.reuse, R3, PT ;  /* 0x000000030e00720c */ /* 0x040fe20003fa6270 */
[----:B------:R-:W4:Y:S01]  /*1d70*/  MUFU.TANH R121, R68 ;  /* 0x0000004400797308 */ /* 0x000f220000002400 */
[----:B------:R-:W-:Y:S01]  /*1d80*/  ISETP.GE.AND P0, PT, R14, R35, PT ;  /* 0x000000230e00720c */ /* 0x000fe20003f06270 */
[----:B------:R-:W-:Y:S01]  /*1d90*/  VIADD R14, R24, 0x21 ;  /* 0x00000021180e7836 */ /* 0x000fe20000000000 */
[----:B------:R-:W-:Y:S01]  /*1da0*/  ISETP.GE.AND P2, PT, R12, R3, PT ;  /* 0x000000030c00720c */ /* 0x000fe20003f46270 */
[----:B------:R-:W-:Y:S01]  /*1db0*/  FMUL.FTZ R80, R80, UR4 ;  /* 0x0000000450507c20 */ /* 0x000fe20008410000 */
[-C--:B------:R-:W-:Y:S01]  /*1dc0*/  ISETP.GE.AND P6, PT, R12, R35.reuse, PT ;  /* 0x000000230c00720c */ /* 0x080fe20003fc6270 */
[----:B------:R-:W-:Y:S01]  /*1dd0*/  VIADD R12, R24, 0x28 ;  /* 0x00000028180c7836 */ /* 0x000fe20000000000 */
[----:B------:R-:W-:Y:S01]  /*1de0*/  FMNMX.FTZ R22, R17, R22, !PT ;  /* 0x0000001611167209 */ /* 0x000fe20007810000 */
[----:B------:R-:W4:Y:S01]  /*1df0*/  MUFU.TANH R117, R65 ;  /* 0x0000004100757308 */ /* 0x000f220000002400 */
[----:B------:R-:W-:Y:S01]  /*1e00*/  FSEL R42, R42, -INF , !P3 ;  /* 0xff8000002a2a7808 */ /* 0x000fe20005800000 */
[----:B------:R-:W-:Y:S01]  /*1e10*/  FMUL.FTZ R31, R81, UR4 ;  /* 0x00000004511f7c20 */ /* 0x000fe20008410000 */
[----:B------:R-:W-:Y:S01]  /*1e20*/  ISETP.GE.AND P3, PT, R16, R35, PT ;  /* 0x000000231000720c */ /* 0x000fe20003f66270 */
[----:B------:R-:W-:Y:S01]  /*1e30*/  FMUL.FTZ R30, R82, UR4 ;  /* 0x00000004521e7c20 */ /* 0x000fe20008410000 */
[----:B------:R-:W-:Y:S01]  /*1e40*/  FMNMX.FTZ R22, R15, R22, !PT ;  /* 0x000000160f167209 */ /* 0x000fe20007810000 */
[----:B------:R-:W-:Y:S01]  /*1e50*/  FMUL.FTZ R67, R67, UR4 ;  /* 0x0000000443437c20 */ /* 0x000fe20008410000 */
[----:B-1----:R-:W-:Y:S01]  /*1e60*/  FSEL R7, R47, -INF , !P5 ;  /* 0xff8000002f077808 */ /* 0x002fe20006800000 */
[----:B------:R-:W1:Y:S01]  /*1e70*/  MUFU.TANH R118, R70 ;  /* 0x0000004600767308 */ /* 0x000e620000002400 */
[----:B--2---:R-:W-:Y:S01]  /*1e80*/  FSEL R18, R48, -INF , !P4 ;  /* 0xff80000030127808 */ /* 0x004fe20006000000 */
[----:B------:R-:W-:Y:S01]  /*1e90*/  FMUL.FTZ R86, R86, UR4 ;  /* 0x0000000456567c20 */ /* 0x000fe20008410000 */
[----:B-----5:R-:W-:Y:S01]  /*1ea0*/  FSEL R16, R25, -INF , !P1 ;  /* 0xff80000019107808 */ /* 0x020fe20004800000 */
[----:B------:R-:W-:Y:S01]  /*1eb0*/  FMUL.FTZ R87, R87, UR4 ;  /* 0x0000000457577c20 */ /* 0x000fe20008410000 */
[----:B------:R-:W-:-:S02]  /*1ec0*/  ISETP.GE.AND P5, PT, R14, R3, PT ;  /* 0x000000030e00720c */ /* 0x000fc40003fa6270 */
[----:B------:R-:W-:Y:S01]  /*1ed0*/  ISETP.GE.AND P4, PT, R14, R35, PT ;  /* 0x000000230e00720c */ /* 0x000fe20003f86270 */
[----:B------:R-:W2:Y:S01]  /*1ee0*/  MUFU.TANH R84, R84 ;  /* 0x0000005400547308 */ /* 0x000ea20000002400 */
[----:B------:R-:W-:Y:S02]  /*1ef0*/  ISETP.GE.AND P1, PT, R12, R3, PT ;  /* 0x000000030c00720c */ /* 0x000fe40003f26270 */
[----:B---3--:R-:W-:Y:S01]  /*1f00*/  FSEL R14, R28, -INF , !P3 ;  /* 0xff8000001c0e7808 */ /* 0x008fe20005800000 */
[----:B------:R-:W-:Y:S01]  /*1f10*/  VIADD R28, R24, 0x29 ;  /* 0x00000029181c7836 */ /* 0x000fe20000000000 */
[----:B------:R-:W-:Y:S02]  /*1f20*/  FMNMX.FTZ R22, R45, R22, !PT ;  /* 0x000000162d167209 */ /* 0x000fe40007810000 */
[----:B----4-:R-:W-:Y:S01]  /*1f30*/  FSEL R115, R115, -INF , !P5 ;  /* 0xff80000073737808 */ /* 0x010fe20006800000 */
[----:B------:R-:W3:Y:S01]  /*1f40*/  MUFU.TANH R125, R85 ;  /* 0x00000055007d7308 */ /* 0x000ee20000002400 */
[----:B------:R-:W-:-:S02]  /*1f50*/  FSEL R119, R119, -INF , !P1 ;  /* 0xff80000077777808 */ /* 0x000fc40004800000 */
[----:B------:R-:W-:Y:S02]  /*1f60*/  ISETP.GE.AND P3, PT, R12, R35, PT ;  /* 0x000000230c00720c */ /* 0x000fe40003f66270 */
[C---:B------:R-:W-:Y:S02]  /*1f70*/  ISETP.GE.AND P5, PT, R8.reuse, R3, PT ;  /* 0x000000030800720c */ /* 0x040fe40003fa6270 */
[----:B------:R-:W-:Y:S01]  /*1f80*/  ISETP.GE.AND P1, PT, R8, R35, PT ;  /* 0x000000230800720c */ /* 0x000fe20003f26270 */
[C---:B------:R-:W-:Y:S01]  /*1f90*/  VIADD R8, R24.reuse, 0x38 ;  /* 0x0000003818087836 */ /* 0x040fe20000000000 */
[----:B------:R-:W-:Y:S01]  /*1fa0*/  FSEL R12, R29, -INF , !P0 ;  /* 0xff8000001d0c7808 */ /* 0x000fe20004000000 */
[----:B------:R-:W-:Y:S01]  /*1fb0*/  VIADD R24, R24, 0x39 ;  /* 0x0000003918187836 */ /* 0x000fe20000000000 */
[----:B------:R-:W-:Y:S01]  /*1fc0*/  FMNMX.FTZ R22, R13, R22, !PT ;  /* 0x000000160d167209 */ /* 0x000fe20007810000 */
[----:B------:R-:W4:Y:S01]  /*1fd0*/  MUFU.TANH R123, R80 ;  /* 0x00000050007b7308 */ /* 0x000f220000002400 */
[----:B------:R-:W-:-:S02]  /*1fe0*/  ISETP.GE.AND P0, PT, R28, R3, PT ;  /* 0x000000031c00720c */ /* 0x000fc40003f06270 */
[----:B------:R-:W-:Y:S02]  /*1ff0*/  FMNMX.FTZ R9, R2, R26, !PT ;  /* 0x0000001a02097209 */ /* 0x000fe40007810000 */
[----:B------:R-:W-:Y:S02]  /*2000*/  FSEL R121, R121, -INF , !P2 ;  /* 0xff80000079797808 */ /* 0x000fe40005000000 */
[----:B------:R-:W-:Y:S01]  /*2010*/  FMNMX.FTZ R22, R7, R22, !PT ;  /* 0x0000001607167209 */ /* 0x000fe20007810000 */
[----:B------:R-:W5:Y:S01]  /*2020*/  MUFU.TANH R130, R71 ;  /* 0x0000004700827308 */ /* 0x000f620000002400 */
[----:B------:R-:W-:Y:S02]  /*2030*/  FSEL R117, R117, -INF , !P0 ;  /* 0xff80000075757808 */ /* 0x000fe40004000000 */
[----:B-1----:R-:W-:Y:S02]  /*2040*/  FSEL R118, R118, -INF , !P6 ;  /* 0xff80000076767808 */ /* 0x002fe40007000000 */
[----:B--2---:R-:W-:-:S02]  /*2050*/  FSEL R127, R84, -INF , !P5 ;  /* 0xff800000547f7808 */ /* 0x004fc40006800000 */
[-C--:B------:R-:W-:Y:S01]  /*2060*/  ISETP.GE.AND P0, PT, R10, R3.reuse, PT ;  /* 0x000000030a00720c */ /* 0x080fe20003f06270 */
[----:B------:R-:W1:Y:S01]  /*2070*/  MUFU.TANH R31, R31 ;  /* 0x0000001f001f7308 */ /* 0x000e620000002400 */
[-C--:B------:R-:W-:Y:S02]  /*2080*/  ISETP.GE.AND P6, PT, R8, R3.reuse, PT ;  /* 0x000000030800720c */ /* 0x080fe40003fc6270 */
[----:B------:R-:W-:Y:S02]  /*2090*/  ISETP.GE.AND P5, PT, R24, R3, PT ;  /* 0x000000031800720c */ /* 0x000fe40003fa6270 */
[----:B------:R-:W-:Y:S02]  /*20a0*/  FMNMX.FTZ R3, R42, R9, !PT ;  /* 0x000000092a037209 */ /* 0x000fe40007810000 */
[----:B------:R-:W-:Y:S01]  /*20b0*/  FMNMX.FTZ R22, R121, R22, !PT ;  /* 0x0000001679167209 */ /* 0x000fe20007810000 */
[----:B------:R-:W2:Y:S01]  /*20c0*/  MUFU.TANH R120, R66 ;  /* 0x0000004200787308 */ /* 0x000ea20000002400 */
[----:B------:R-:W-:-:S02]  /*20d0*/  FMNMX.FTZ R3, R20, R3, !PT ;  /* 0x0000000314037209 */ /* 0x000fc40007810000 */
[----:B------:R-:W-:Y:S02]  /*20e0*/  FMNMX.FTZ R22, R115, R22, !PT ;  /* 0x0000001673167209 */ /* 0x000fe40007810000 */
[----:B------:R-:W-:Y:S02]  /*20f0*/  FMNMX.FTZ R3, R18, R3, !PT ;  /* 0x0000000312037209 */ /* 0x000fe40007810000 */
[----:B------:R-:W-:Y:S01]  /*2100*/  FMNMX.FTZ R22, R119, R22, !PT ;  /* 0x0000001677167209 */ /* 0x000fe20007810000 */
[----:B------:R1:W1:Y:S01]  /*2110*/  MUFU.TANH R128, R67 ;  /* 0x0000004300807308 */ /* 0x0002620000002400 */
[----:B------:R-:W-:Y:S02]  /*2120*/  FMNMX.FTZ R3, R16, R3, !PT ;  /* 0x0000000310037209 */ /* 0x000fe40007810000 */
[----:B------:R-:W-:Y:S02]  /*2130*/  FMNMX.FTZ R22, R117, R22, !PT ;  /* 0x0000001675167209 */ /* 0x000fe40007810000 */
[----:B---3--:R-:W-:-:S02]  /*2140*/  FSEL R125, R125, -INF , !P0 ;  /* 0xff8000007d7d7808 */ /* 0x008fc40004000000 */
[----:B------:R-:W-:Y:S01]  /*2150*/  ISETP.NE.AND P0, PT, R32, 0x1, PT ;  /* 0x000000012000780c */ /* 0x000fe20003f05270 */
[----:B------:R3:W1:Y:S01]  /*2160*/  MUFU.TANH R124, R86 ;  /* 0x00000056007c7308 */ /* 0x0006620000002400 */
[----:B------:R-:W-:Y:S02]  /*2170*/  FMNMX.FTZ R3, R14, R3, !PT ;  /* 0x000000030e037209 */ /* 0x000fe40007810000 */
[----:B------:R-:W-:Y:S02]  /*2180*/  FMNMX.FTZ R22, R127, R22, !PT ;  /* 0x000000167f167209 */ /* 0x000fe40007810000 */
[----:B------:R-:W-:Y:S02]  /*2190*/  FMNMX.FTZ R3, R12, R3, !PT ;  /* 0x000000030c037209 */ /* 0x000fe40007810000 */
[----:B----4-:R-:W-:Y:S01]  /*21a0*/  FSEL R123, R123, -INF , !P6 ;  /* 0xff8000007b7b7808 */ /* 0x010fe20007000000 */
[----:B------:R3:W4:Y:S01]  /*21b0*/  MUFU.TANH R122, R87 ;  /* 0x00000057007a7308 */ /* 0x0007220000002400 */
[----:B------:R-:W-:-:S02]  /*21c0*/  FMNMX.FTZ R22, R125, R22, !PT ;  /* 0x000000167d167209 */ /* 0x000fc40007810000 */
[----:B-----5:R-:W-:Y:S02]  /*21d0*/  FSEL R130, R130, -INF , !P4 ;  /* 0xff80000082827808 */ /* 0x020fe40006000000 */
[----:B------:R-:W-:Y:S01]  /*21e0*/  FMNMX.FTZ R3, R118, R3, !PT ;  /* 0x0000000376037209 */ /* 0x000fe20007810000 */
[----:B------:R-:W-:Y:S01]  /*21f0*/  BAR.SYNC.DEFER_BLOCKING 0x0 ;  /* 0x0000000000007b1d */ /* 0x000fe20000010000 */
[----:B------:R-:W-:Y:S01]  /*2200*/  ISETP.GE.AND P2, PT, R28, R35, PT ;  /* 0x000000231c00720c */ /* 0x000fe20003f46270 */
[----:B------:R-:W-:Y:S01]  /*2210*/  FMUL.FTZ R28, R83, UR4 ;  /* 0x00000004531c7c20 */ /* 0x000fe20008410000 */
[----:B-1----:R-:W-:Y:S02]  /*2220*/  FSEL R31, R31, -INF , !P5 ;  /* 0xff8000001f1f7808 */ /* 0x002fe40006800000 */
[----:B------:R-:W-:Y:S01]  /*2230*/  FMNMX.FTZ R22, R123, R22, !PT ;  /* 0x000000167b167209 */ /* 0x000fe20007810000 */
[----:B------:R-:W1:Y:S01]  /*2240*/  MUFU.TANH R30, R30 ;  /* 0x0000001e001e7308 */ /* 0x000e620000002400 */
[----:B------:R-:W-:-:S02]  /*2250*/  FMNMX.FTZ R9, R130, R3, !PT ;  /* 0x0000000382097209 */ /* 0x000fc40007810000 */
[----:B--2---:R-:W-:Y:S02]  /*2260*/  FSEL R120, R120, -INF , !P3 ;  /* 0xff80000078787808 */ /* 0x004fe40005800000 */
        /* <DEDUP_REMOVED lines=28> */
.L_x_598:
[----:B------:R-:W3:Y:S01]  /*2430*/  MUFU.TANH R28, R28 ;  /* 0x0000001c001c7308 */ /* 0x000ee20000002400 */
[----:B------:R-:W-:Y:S01]  /*2440*/  FSEL R128, R128, -INF , !P2 ;  /* 0xff80000080807808 */ /* 0x000fe20005000000 */
[----:B--2---:R-:W2:Y:S01]  /*2450*/  SHFL.BFLY PT, R22, R3, 0x2, 0x1f ;  /* 0x0c401f0003167f89 */ /* 0x004ea200000e0000 */
[----:B------:R-:W-:Y:S01]  /*2460*/  FMNMX.FTZ R9, R120, R9, !PT ;  /* 0x0000000978097209 */ /* 0x000fe20007810000 */
[----:B------:R-:W-:Y:S01]  /*2470*/  ULDC UR4, c[0x0][0x2ec] ;  /* 0x0000bb0000047ab9 */ /* 0x000fe20000000800 */
[----:B------:R-:W-:Y:S02]  /*2480*/  ISETP.GE.AND P2, PT, R10, R35, PT ;  /* 0x000000230a00720c */ /* 0x000fe40003f46270 */
[----:B------:R-:W-:Y:S02]  /*2490*/  FSEL R124, R124, -INF , !P1 ;  /* 0xff8000007c7c7808 */ /* 0x000fe40004800000 */
[----:B------:R-:W-:Y:S02]  /*24a0*/  FMNMX.FTZ R9, R128, R9, !PT ;  /* 0x0000000980097209 */ /* 0x000fe40007810000 */
[----:B------:R-:W-:-:S02]  /*24b0*/  ISETP.GE.AND P1, PT, R8, R35, PT ;  /* 0x000000230800720c */ /* 0x000fc40003f26270 */
[----:B------:R-:W-:Y:S02]  /*24c0*/  FSEL R122, R122, -INF , !P2 ;  /* 0xff8000007a7a7808 */ /* 0x000fe40005000000 */
[----:B------:R-:W-:Y:S02]  /*24d0*/  FMNMX.FTZ R9, R124, R9, !PT ;  /* 0x000000097c097209 */ /* 0x000fe40007810000 */
[----:B------:R-:W-:Y:S02]  /*24e0*/  ISETP.GE.AND P2, PT, R24, R35, PT ;  /* 0x000000231800720c */ /* 0x000fe40003f46270 */
[----:B-1----:R-:W-:Y:S02]  /*24f0*/  FSEL R30, R30, -INF , !P1 ;  /* 0xff8000001e1e7808 */ /* 0x002fe40004800000 */
[----:B------:R-:W-:Y:S02]  /*2500*/  FMNMX.FTZ R9, R122, R9, !PT ;  /* 0x000000097a097209 */ /* 0x000fe40007810000 */
[----:B---3--:R-:W-:-:S02]  /*2510*/  FSEL R28, R28, -INF , !P2 ;  /* 0xff8000001c1c7808 */ /* 0x008fc40005000000 */
[----:B------:R-:W-:Y:S02]  /*2520*/  FMNMX.FTZ R9, R30, R9, !PT ;  /* 0x000000091e097209 */ /* 0x000fe40007810000 */
[----:B--2---:R-:W-:Y:S02]  /*2530*/  FMNMX.FTZ R11, R3, R22, !PT ;  /* 0x00000016030b7209 */ /* 0x004fe40007810000 */
[----:B------:R-:W-:Y:S02]  /*2540*/  FMNMX.FTZ R9, R28, R9, !PT ;  /* 0x000000091c097209 */ /* 0x000fe40007810000 */
[----:B------:R-:W-:Y:S01]  /*2550*/  LOP3.LUT R143, R4, R6, RZ, 0xfc, !PT ;  /* 0x00000006048f7212 */ /* 0x000fe200078efcff */
[----:B------:R-:W1:Y:S01]  /*2560*/  SHFL.BFLY PT, R100, R11, 0x1, 0x1f ;  /* 0x0c201f000b647f89 */ /* 0x000e6200000e0000 */
[----:B------:R-:W-:Y:S02]  /*2570*/  SHF.R.S32.HI R34, RZ, 0x1f, R34 ;  /* 0x0000001fff227819 */ /* 0x000fe40000011422 */
[----:B------:R-:W-:Y:S01]  /*2580*/  LEA R143, R143, UR5, 0x1 ;  /* 0x000000058f8f7c11 */ /* 0x000fe2000f8e08ff */
[----:B------:R-:W2:Y:S01]  /*2590*/  SHFL.BFLY PT, R8, R9, 0x2, 0x1f ;  /* 0x0c401f0009087f89 */ /* 0x000ea200000e0000 */
[----:B------:R-:W-:-:S02]  /*25a0*/  LEA.HI R34, R34, R33, RZ, 0x2 ;  /* 0x0000002122227211 */ /* 0x000fc400078f10ff */
[-C--:B------:R-:W-:Y:S01]  /*25b0*/  IADD3 R142, R0, R143.reuse, RZ ;  /* 0x0000008f008e7210 */ /* 0x080fe20007ffe0ff */
[----:B------:R-:W-:Y:S01]  /*25c0*/  LDSM.16.MT88.4 R92, [R143+0x8000] ;  /* 0x008000008f5c783b */ /* 0x000fe20000004200 */
[C---:B------:R-:W-:Y:S02]  /*25d0*/  IADD3 R141, R5.reuse, R143, RZ ;  /* 0x0000008f058d7210 */ /* 0x040fe40007ffe0ff */
[----:B------:R-:W-:Y:S01]  /*25e0*/  IADD3 R140, R5, R142, RZ ;  /* 0x0000008e058c7210 */ /* 0x000fe20007ffe0ff */
[----:B------:R-:W-:Y:S01]  /*25f0*/  LDSM.16.MT88.4 R84, [R142+0x8000] ;  /* 0x008000008e54783b */ /* 0x000fe20000004200 */
        /* <DEDUP_REMOVED lines=9> */
[----:B-1----:R-:W-:Y:S02]  /*2690*/  FMNMX.FTZ R100, R11, R100, !PT ;  /* 0x000000640b647209 */ /* 0x002fe40007810000 */
[----:B------:R-:W-:Y:S01]  /*26a0*/  IADD3 R134, R147, 0x2800, RZ ;  /* 0x0000280093867810 */ /* 0x000fe20007ffe0ff */
[----:B------:R-:W-:Y:S01]  /*26b0*/  LDSM.16.MT88.4 R56, [R141+0xa000] ;  /* 0x00a000008d38783b */ /* 0x000fe20000004200 */
[----:B--2---:R-:W-:Y:S01]  /*26c0*/  FMNMX.FTZ R8, R9, R8, !PT ;  /* 0x0000000809087209 */ /* 0x004fe20007810000 */
[C---:B------:R-:W-:Y:S01]  /*26d0*/  FMUL.FTZ R126, R100.reuse, UR4 ;  /* 0x00000004647e7c20 */ /* 0x040fe20008410000 */
[----:B------:R-:W-:-:S02]  /*26e0*/  FSETP.NEU.FTZ.AND P1, PT, R100, -INF , PT ;  /* 0xff8000006400780b */ /* 0x000fc40003f3d000 */
[C---:B------:R-:W-:Y:S01]  /*26f0*/  IADD3 R133, R147.reuse, 0x3000, RZ ;  /* 0x0000300093857810 */ /* 0x040fe20007ffe0ff */
[----:B------:R-:W1:Y:S01]  /*2700*/  SHFL.BFLY PT, R3, R8, 0x1, 0x1f ;  /* 0x0c201f0008037f89 */ /* 0x000e6200000e0000 */
[----:B------:R-:W-:Y:S02]  /*2710*/  FSEL R126, R126, RZ, P1 ;  /* 0x000000ff7e7e7208 */ /* 0x000fe40000800000 */
[----:B------:R-:W-:-:S03]  /*2720*/  IADD3 R132, R147, 0x3800, RZ ;  /* 0x0000380093847810 */ /* 0x000fc60007ffe0ff */
[--C-:B------:R-:W-:Y:S01]  /*2730*/  FFMA.FTZ R111, R27, UR4, -R126.reuse ;  /* 0x000000041b6f7c23 */ /* 0x100fe2000801087e */
[--C-:B------:R-:W-:Y:S01]  /*2740*/  FFMA.FTZ R110, R37, UR4, -R126.reuse ;  /* 0x00000004256e7c23 */ /* 0x100fe2000801087e */
[--C-:B------:R-:W-:Y:S01]  /*2750*/  FFMA.FTZ R109, R19, UR4, -R126.reuse ;  /* 0x00000004136d7c23 */ /* 0x100fe2000801087e */
[--C-:B------:R-:W-:Y:S01]  /*2760*/  FFMA.FTZ R106, R17, UR4, -R126.reuse ;  /* 0x00000004116a7c23 */ /* 0x100fe2000801087e */
[--C-:B------:R-:W-:Y:S01]  /*2770*/  FFMA.FTZ R105, R15, UR4, -R126.reuse ;  /* 0x000000040f697c23 */ /* 0x100fe2000801087e */
[--C-:B------:R-:W-:Y:S01]  /*2780*/  FFMA.FTZ R102, R45, UR4, -R126.reuse ;  /* 0x000000042d667c23 */ /* 0x100fe2000801087e */
[----:B------:R-:W-:Y:S01]  /*2790*/  MUFU.EX2 R111, R111 ;  /* 0x0000006f006f7308 */ /* 0x000fe20000000800 */
[--C-:B------:R-:W-:Y:S01]  /*27a0*/  FFMA.FTZ R103, R13, UR4, -R126.reuse ;  /* 0x000000040d677c23 */ /* 0x100fe2000801087e */
[--C-:B------:R-:W-:Y:S01]  /*27b0*/  FFMA.FTZ R114, R121, UR4, -R126.reuse ;  /* 0x0000000479727c23 */ /* 0x100fe2000801087e */
[--C-:B------:R-:W-:Y:S01]  /*27c0*/  FFMA.FTZ R116, R119, UR4, -R126.reuse ;  /* 0x0000000477747c23 */ /* 0x100fe2000801087e */
[--C-:B------:R-:W-:Y:S01]  /*27d0*/  FFMA.FTZ R115, R115, UR4, -R126.reuse ;  /* 0x0000000473737c23 */ /* 0x100fe2000801087e */
[--C-:B------:R-:W-:Y:S01]  /*27e0*/  FFMA.FTZ R117, R117, UR4, -R126.reuse ;  /* 0x0000000475757c23 */ /* 0x100fe2000801087e */
[--C-:B------:R-:W-:Y:S01]  /*27f0*/  FFMA.FTZ R127, R127, UR4, -R126.reuse ;  /* 0x000000047f7f7c23 */ /* 0x100fe2000801087e */
[----:B------:R-:W-:Y:S01]  /*2800*/  FFMA.FTZ R123, R123, UR4, -R126 ;  /* 0x000000047b7b7c23 */ /* 0x000fe2000801087e */
[----:B------:R-:W2:Y:S01]  /*2810*/  MUFU.EX2 R110, R110 ;  /* 0x0000006e006e7308 */ /* 0x000ea20000000800 */
[----:B-1----:R-:W-:-:S02]  /*2820*/  FMNMX.FTZ R3, R8, R3, !PT ;  /* 0x0000000308037209 */ /* 0x002fc40007810000 */
[----:B------:R-:W-:Y:S02]  /*2830*/  LDSM.16.MT88.4 R8, [R143+0x8800] ;  /* 0x008800008f08783b */ /* 0x000fe40000004200 */
[C---:B------:R-:W-:Y:S01]  /*2840*/  FSETP.NEU.FTZ.AND P1, PT, R3.reuse, -INF , PT ;  /* 0xff8000000300780b */ /* 0x040fe20003f3d000 */
[----:B------:R-:W-:Y:S02]  /*2850*/  FMUL.FTZ R29, R3, UR4 ;  /* 0x00000004031d7c20 */ /* 0x000fe40008410000 */
[----:B------:R-:W-:Y:S03]  /*2860*/  MUFU.EX2 R109, R109 ;  /* 0x0000006d006d7308 */ /* 0x000fe60000000800 */
[----:B------:R-:W-:Y:S02]  /*2870*/  FSEL R29, R29, RZ, P1 ;  /* 0x000000ff1d1d7208 */ /* 0x000fe40000800000 */
[----:B--2---:R-:W-:-:S03]  /*2880*/  F2FP.BF16.F32.PACK_AB R64, R110, R111 ;  /* 0x0000006f6e40723e */ /* 0x004fc600000010ff */
[----:B------:R-:W1:Y:S01]  /*2890*/  MUFU.EX2 R106, R106 ;  /* 0x0000006a006a7308 */ /* 0x000e620000000800 */
[--C-:B------:R-:W-:Y:S01]  /*28a0*/  FFMA.FTZ R113, R2, UR4, -R29.reuse ;  /* 0x0000000402717c23 */ /* 0x100fe2000801081d */
[--C-:B------:R-:W-:Y:S01]  /*28b0*/  FFMA.FTZ R112, R26, UR4, -R29.reuse ;  /* 0x000000041a707c23 */ /* 0x100fe2000801081d */
[--C-:B------:R-:W-:Y:S01]  /*28c0*/  FFMA.FTZ R108, R42, UR4, -R29.reuse ;  /* 0x000000042a6c7c23 */ /* 0x100fe2000801081d */
[--C-:B------:R-:W-:Y:S01]  /*28d0*/  FFMA.FTZ R107, R20, UR4, -R29.reuse ;  /* 0x00000004146b7c23 */ /* 0x100fe2000801081d */
[----:B------:R-:W2:Y:S01]  /*28e0*/  LDSM.16.MT88.4 R40, [R143+0xa000] ;  /* 0x00a000008f28783b */ /* 0x000ea20000004200 */
[--C-:B------:R-:W-:Y:S01]  /*28f0*/  FFMA.FTZ R2, R7, UR4, -R126.reuse ;  /* 0x0000000407027c23 */ /* 0x100fe2000801087e */
[--C-:B------:R-:W-:Y:S01]  /*2900*/  FFMA.FTZ R104, R18, UR4, -R29.reuse ;  /* 0x0000000412687c23 */ /* 0x100fe2000801081d */
[----:B------:R-:W-:Y:S01]  /*2910*/  MUFU.EX2 R113, R113 ;  /* 0x0000007100717308 */ /* 0x000fe20000000800 */
[----:B------:R-:W3:Y:S01]  /*2920*/  LDSM.16.MT88.4 R4, [R140+0xa000] ;  /* 0x00a000008c04783b */ /* 0x000ee20000004200 */
[--C-:B------:R-:W-:Y:S01]  /*2930*/  FFMA.FTZ R101, R16, UR4, -R29.reuse ;  /* 0x0000000410657c23 */ /* 0x100fe2000801081d */
[--C-:B------:R-:W-:Y:S01]  /*2940*/  FFMA.FTZ R35, R14, UR4, -R29.reuse ;  /* 0x000000040e237c23 */ /* 0x100fe2000801081d */
[--C-:B------:R-:W-:Y:S01]  /*2950*/  FFMA.FTZ R0, R12, UR4, -R29.reuse ;  /* 0x000000040c007c23 */ /* 0x100fe2000801081d */
[----:B------:R-:W4:Y:S01]  /*2960*/  LDSM.16.MT88.4 R16, [R141+0x8800] ;  /* 0x008800008d10783b */ /* 0x000f220000004200 */
[--C-:B------:R-:W-:Y:S01]  /*2970*/  FFMA.FTZ R118, R118, UR4, -R29.reuse ;  /* 0x0000000476767c23 */ /* 0x100fe2000801081d */
[--C-:B------:R-:W-:Y:S01]  /*2980*/  FFMA.FTZ R119, R130, UR4, -R29.reuse ;  /* 0x0000000482777c23 */ /* 0x100fe2000801081d */
[----:B------:R-:W5:Y:S01]  /*2990*/  MUFU.EX2 R112, R112 ;  /* 0x0000007000707308 */ /* 0x000f620000000800 */
[----:B-1----:R-:W-:Y:S01]  /*29a0*/  F2FP.BF16.F32.PACK_AB R66, R106, R109 ;  /* 0x0000006d6a42723e */ /* 0x002fe200000010ff */
[----:B------:R-:W1:Y:S01]  /*29b0*/  LDSM.16.MT88.4 R12, [R140+0x8800] ;  /* 0x008800008c0c783b */ /* 0x000e620000004200 */
[--C-:B------:R-:W-:Y:S01]  /*29c0*/  FFMA.FTZ R120, R120, UR4, -R29.reuse ;  /* 0x0000000478787c23 */ /* 0x100fe2000801081d */
[--C-:B------:R-:W-:Y:S01]  /*29d0*/  FFMA.FTZ R121, R128, UR4, -R29.reuse ;  /* 0x0000000480797c23 */ /* 0x100fe2000801081d */
[--C-:B------:R-:W-:Y:S01]  /*29e0*/  FFMA.FTZ R128, R125, UR4, -R126.reuse ;  /* 0x000000047d807c23 */ /* 0x100fe2000801087e */
[----:B------:R-:W1:Y:S01]  /*29f0*/  LDSM.16.MT88.4 R24, [R142+0x8800] ;  /* 0x008800008e18783b */ /* 0x000e620000004200 */
[--C-:B------:R-:W-:Y:S01]  /*2a00*/  FFMA.FTZ R125, R122, UR4, -R29.reuse ;  /* 0x000000047a7d7c23 */ /* 0x100fe2000801081d */
[----:B------:R-:W-:Y:S01]  /*2a10*/  MUFU.EX2 R108, R108 ;  /* 0x0000006c006c7308 */ /* 0x000fe20000000800 */
[----:B------:R-:W-:Y:S01]  /*2a20*/  FFMA.FTZ R126, R31, UR4, -R126 ;  /* 0x000000041f7e7c23 */ /* 0x000fe2000801087e */
[----:B------:R-:W-:Y:S01]  /*2a30*/  LDSM.16.MT88.4 R20, [R143+0xa800] ;  /* 0x00a800008f14783b */ /* 0x000fe20000004200 */
[--C-:B------:R-:W-:Y:S01]  /*2a40*/  FFMA.FTZ R124, R124, UR4, -R29.reuse ;  /* 0x000000047c7c7c23 */ /* 0x100fe2000801081d */
[--C-:B------:R-:W-:Y:S01]  /*2a50*/  FFMA.FTZ R122, R30, UR4, -R29.reuse ;  /* 0x000000041e7a7c23 */ /* 0x100fe2000801081d */
[----:B------:R-:W-:Y:S01]  /*2a60*/  FFMA.FTZ R129, R28, UR4, -R29 ;  /* 0x000000041c817c23 */ /* 0x000fe2000801081d */
[----:B------:R-:W-:Y:S01]  /*2a70*/  FADD.FTZ R110, R111, R110 ;  /* 0x0000006e6f6e7221 */ /* 0x000fe20000010000 */
[----:B------:R-:W-:Y:S01]  /*2a80*/  LDSM.16.MT88.4 R28, [R142+0x9800] ;  /* 0x009800008e1c783b */ /* 0x000fe20000004200 */
[----:B------:R-:W2:Y:S01]  /*2a90*/  MUFU.EX2 R107, R107 ;  /* 0x0000006b006b7308 */ /* 0x000ea20000000800 */
[----:B-----5:R-:W-:Y:S01]  /*2aa0*/  F2FP.BF16.F32.PACK_AB R65, R112, R113 ;  /* 0x000000717041723e */ /* 0x020fe200000010ff */
[----:B------:R-:W-:Y:S01]  /*2ab0*/  FADD.FTZ R113, R113, R112 ;  /* 0x0000007071717221 */ /* 0x000fe20000010000 */
[----:B------:R-:W-:-:S04]  /*2ac0*/  FADD.FTZ R109, R109, R110 ;  /* 0x0000006e6d6d7221 */ /* 0x000fc80000010000 */
[----:B------:R-:W-:Y:S01]  /*2ad0*/  FADD.FTZ R106, R106, R109 ;  /* 0x0000006d6a6a7221 */ /* 0x000fe20000010000 */
[----:B------:R-:W-:Y:S08]  /*2ae0*/  MUFU.EX2 R105, R105 ;  /* 0x0000006900697308 */ /* 0x000ff00000000800 */
[----:B------:R-:W5:Y:S01]  /*2af0*/  MUFU.EX2 R102, R102 ;  /* 0x0000006600667308 */ /* 0x000f620000000800 */
[----:B--2---:R-:W-:Y:S01]  /*2b00*/  F2FP.BF16.F32.PACK_AB R67, R107, R108 ;  /* 0x0000006c6b43723e */ /* 0x004fe200000010ff */
        /* <DEDUP_REMOVED lines=10> */
[----:B------:R-:W2:Y:S05]  /*2bb0*/  MUFU.EX2 R101, R101 ;  /* 0x0000006500657308 */ /* 0x000eaa0000000800 */
[C---:B------:R-:W-:Y:S03]  /*2bc0*/  HMMA.16816.F32.BF16 R36, R64.reuse, R40, RZ ;  /* 0x000000284024723c */ /* 0x040fe600000418ff */
[----:B------:R-:W-:Y:S03]  /*2bd0*/  MUFU.EX2 R35, R35 ;  /* 0x0000002300237308 */ /* 0x000fe60000000800 */
[C---:B------:R-:W-:Y:S05]  /*2be0*/  HMMA.16816.F32.BF16 R44, R64.reuse, R48, RZ ;  /* 0x00000030402c723c */ /* 0x040fea00000418ff */
[----:B------:R-:W4:Y:S01]  /*2bf0*/  MUFU.EX2 R0, R0 ;  /* 0x0000000000007308 */ /* 0x000f220000000800 */
[C---:B------:R-:W-:Y:S06]  /*2c00*/  HMMA.16816.F32.BF16 R52, R64.reuse, R56, RZ ;  /* 0x000000384034723c */ /* 0x040fec00000418ff */
[C---:B------:R-:W-:Y:S01]  /*2c10*/  HMMA.16816.F32.BF16 R84, R64.reuse, R86, RZ ;  /* 0x000000564054723c */ /* 0x040fe200000418ff */
[----:B------:R-:W-:Y:S05]  /*2c20*/  MUFU.EX2 R114, R114 ;  /* 0x0000007200727308 */ /* 0x000fea0000000800 */
[C---:B------:R-:W-:Y:S03]  /*2c30*/  HMMA.16816.F32.BF16 R76, R64.reuse, R78, RZ ;  /* 0x0000004e404c723c */ /* 0x040fe600000418ff */
[----:B------:R-:W1:Y:S03]  /*2c40*/  MUFU.EX2 R115, R115 ;  /* 0x0000007300737308 */ /* 0x000e660000000800 */
        /* <DEDUP_REMOVED lines=10> */
[----:B-----5:R-:W-:Y:S01]  /*2cf0*/  F2FP.BF16.F32.PACK_AB R4, R102, R105 ;  /* 0x000000696604723e */ /* 0x020fe200000010ff */
[----:B------:R-:W-:Y:S01]  /*2d00*/  FADD.FTZ R105, R105, R106 ;  /* 0x0000006a69697221 */ /* 0x000fe20000010000 */
[----:B--2---:R-:W-:Y:S01]  /*2d10*/  F2FP.BF16.F32.PACK_AB R5, R101, R104 ;  /* 0x000000686505723e */ /* 0x004fe200000010ff */
[----:B------:R-:W-:-:S02]  /*2d20*/  FADD.FTZ R104, R104, R107 ;  /* 0x0000006b68687221 */ /* 0x000fc40000010000 */
[----:B------:R-:W-:Y:S01]  /*2d30*/  FADD.FTZ R102, R102, R105 ;  /* 0x0000006966667221 */ /* 0x000fe20000010000 */
[----:B------:R-:W-:Y:S01]  /*2d40*/  F2FP.BF16.F32.PACK_AB R6, R2, R103 ;  /* 0x000000670206723e */ /* 0x000fe200000010ff */
[----:B------:R-:W-:Y:S01]  /*2d50*/  MUFU.EX2 R120, R120 ;  /* 0x0000007800787308 */ /* 0x000fe20000000800 */
[----:B----4-:R-:W-:Y:S01]  /*2d60*/  F2FP.BF16.F32.PACK_AB R7, R0, R35 ;  /* 0x000000230007723e */ /* 0x010fe200000010ff */
[----:B------:R-:W-:Y:S01]  /*2d70*/  FADD.FTZ R104, R101, R104 ;  /* 0x0000006865687221 */ /* 0x000fe20000010000 */
[----:B------:R-:W-:-:S03]  /*2d80*/  FADD.FTZ R103, R103, R102 ;  /* 0x0000006667677221 */ /* 0x000fc60000010000 */
[----:B------:R-:W-:Y:S01]  /*2d90*/  FADD.FTZ R35, R35, R104 ;  /* 0x0000006823237221 */ /* 0x000fe20000010000 */
[----:B------:R-:W-:Y:S01]  /*2da0*/  FADD.FTZ R103, R2, R103 ;  /* 0x0000006702677221 */ /* 0x000fe20000010000 */
[----:B------:R-:W-:Y:S01]  /*2db0*/  HMMA.16816.F32.BF16 R96, R4, R8, R96 ;  /* 0x000000080460723c */ /* 0x000fe20000041860 */
[----:B------:R-:W2:Y:S01]  /*2dc0*/  MUFU.EX2 R121, R121 ;  /* 0x0000007900797308 */ /* 0x000ea20000000800 */
[----:B------:R-:W-:-:S04]  /*2dd0*/  FADD.FTZ R35, R0, R35 ;  /* 0x0000002300237221 */ /* 0x000fc80000010000 */
[C---:B------:R-:W-:Y:S01]  /*2de0*/  HMMA.16816.F32.BF16 R92, R4.reuse, R10, R92 ;  /* 0x0000000a045c723c */ /* 0x040fe2000004185c */
[----:B------:R-:W4:Y:S02]  /*2df0*/  LDSM.16.MT88.4 R8, [R142+0xa800] ;  /* 0x00a800008e08783b */ /* 0x000f240000004200 */
[----:B------:R-:W-:Y:S03]  /*2e00*/  MUFU.EX2 R127, R127 ;  /* 0x0000007f007f7308 */ /* 0x000fe60000000800 */
[C---:B------:R-:W-:Y:S05]  /*2e10*/  HMMA.16816.F32.BF16 R80, R4.reuse, R16, R80 ;  /* 0x000000100450723c */ /* 0x040fea0000041850 */
[----:B------:R-:W5:Y:S01]  /*2e20*/  MUFU.EX2 R128, R128 ;  /* 0x0000008000807308 */ /* 0x000f620000000800 */
[C---:B------:R-:W-:Y:S01]  /*2e30*/  HMMA.16816.F32.BF16 R76, R4.reuse, R18, R76 ;  /* 0x00000012044c723c */ /* 0x040fe2000004184c */
[----:B------:R-:W3:Y:S05]  /*2e40*/  LDSM.16.MT88.4 R16, [R141+0xa800] ;  /* 0x00a800008d10783b */ /* 0x000eea0000004200 */
[C---:B-1----:R-:W-:Y:S01]  /*2e50*/  HMMA.16816.F32.BF16 R72, R4.reuse, R12, R72 ;  /* 0x0000000c0448723c */ /* 0x042fe20000041848 */
[----:B------:R-:W-:Y:S05]  /*2e60*/  MUFU.EX2 R123, R123 ;  /* 0x0000007b007b7308 */ /* 0x000fea0000000800 */
[C---:B------:R-:W-:Y:S01]  /*2e70*/  HMMA.16816.F32.BF16 R68, R4.reuse, R14, R68 ;  /* 0x0000000e0444723c */ /* 0x040fe20000041844 */
[----:B------:R-:W1:Y:S02]  /*2e80*/  LDSM.16.MT88.4 R12, [R140+0xa800] ;  /* 0x00a800008c0c783b */ /* 0x000e640000004200 */
[----:B------:R-:W-:Y:S03]  /*2e90*/  MUFU.EX2 R126, R126 ;  /* 0x0000007e007e7308 */ /* 0x000fe60000000800 */
[C---:B------:R-:W-:Y:S05]  /*2ea0*/  HMMA.16816.F32.BF16 R88, R4.reuse, R24, R88 ;  /* 0x000000180458723c */ /* 0x040fea0000041858 */
[----:B------:R-:W-:Y:S01]  /*2eb0*/  MUFU.EX2 R124, R124 ;  /* 0x0000007c007c7308 */ /* 0x000fe20000000800 */
[C---:B------:R-:W-:Y:S01]  /*2ec0*/  HMMA.16816.F32.BF16 R84, R4.reuse, R26, R84 ;  /* 0x0000001a0454723c */ /* 0x040fe20000041854 */
[----:B------:R-:W-:Y:S05]  /*2ed0*/  LDSM.16.MT88.4 R24, [R142+0x9000] ;  /* 0x009000008e18783b */ /* 0x000fea0000004200 */
[C---:B----4-:R-:W-:Y:S01]  /*2ee0*/  HMMA.16816.F32.BF16 R44, R4.reuse, R8, R44 ;  /* 0x00000008042c723c */ /* 0x050fe2000004182c */
[----:B------:R-:W4:Y:S05]  /*2ef0*/  MUFU.EX2 R125, R125 ;  /* 0x0000007d007d7308 */ /* 0x000f2a0000000800 */
[C---:B------:R-:W-:Y:S01]  /*2f00*/  HMMA.16816.F32.BF16 R48, R4.reuse, R10, R48 ;  /* 0x0000000a0430723c */ /* 0x040fe20000041830 */
[----:B------:R-:W5:Y:S02]  /*2f10*/  LDSM.16.MT88.4 R8, [R141+0x9000] ;  /* 0x009000008d08783b */ /* 0x000f640000004200 */
[----:B------:R-:W-:Y:S03]  /*2f20*/  MUFU.EX2 R122, R122 ;  /* 0x0000007a007a7308 */ /* 0x000fe60000000800 */
[C---:B------:R-:W-:Y:S05]  /*2f30*/  HMMA.16816.F32.BF16 R36, R4.reuse, R20, R36 ;  /* 0x000000140424723c */ /* 0x040fea0000041824 */
[----:B------:R-:W4:Y:S01]  /*2f40*/  MUFU.EX2 R129, R129 ;  /* 0x0000008100817308 */ /* 0x000f220000000800 */
[C---:B------:R-:W-:Y:S01]  /*2f50*/  HMMA.16816.F32.BF16 R40, R4.reuse, R22, R40 ;  /* 0x000000160428723c */ /* 0x040fe20000041828 */
[----:B------:R-:W4:Y:S05]  /*2f60*/  LDSM.16.MT88.4 R20, [R143+0x9000] ;  /* 0x009000008f14783b */ /* 0x000f2a0000004200 */
[C---:B---3--:R-:W-:Y:S06]  /*2f70*/  HMMA.16816.F32.BF16 R52, R4.reuse, R16, R52 ;  /* 0x000000100434723c */ /* 0x048fec0000041834 */
[C---:B------:R-:W-:Y:S01]  /*2f80*/  HMMA.16816.F32.BF16 R56, R4.reuse, R18, R56 ;  /* 0x000000120438723c */ /* 0x040fe20000041838 */
[----:B------:R-:W3:Y:S05]  /*2f90*/  LDSM.16.MT88.4 R16, [R140+0x9000] ;  /* 0x009000008c10783b */ /* 0x000eea0000004200 */
[C---:B-1----:R-:W-:Y:S06]  /*2fa0*/  HMMA.16816.F32.BF16 R60, R4.reuse, R12, R60 ;  /* 0x0000000c043c723c */ /* 0x042fec000004183c */
[----:B------:R-:W-:Y:S01]  /*2fb0*/  HMMA.16816.F32.BF16 R64, R4, R14, R64 ;  /* 0x0000000e0440723c */ /* 0x000fe20000041840 */
[----:B------:R-:W1:Y:S06]  /*2fc0*/  LDSM.16.MT88.4 R12, [R143+0xb000] ;  /* 0x00b000008f0c783b */ /* 0x000e6c0000004200 */
[----:B------:R-:W-:Y:S01]  /*2fd0*/  F2FP.BF16.F32.PACK_AB R4, R115, R114 ;  /* 0x000000727304723e */ /* 0x000fe200000010ff */
[----:B------:R-:W-:Y:S01]  /*2fe0*/  FADD.FTZ R114, R114, R103 ;  /* 0x0000006772727221 */ /* 0x000fe20000010000 */
[----:B------:R-:W-:Y:S01]  /*2ff0*/  F2FP.BF16.F32.PACK_AB R5, R119, R118 ;  /* 0x000000767705723e */ /* 0x000fe200000010ff */
[----:B------:R-:W-:Y:S01]  /*3000*/  FADD.FTZ R118, R118, R35 ;  /* 0x0000002376767221 */ /* 0x000fe20000010000 */
[----:B------:R-:W-:Y:S01]  /*3010*/  F2FP.BF16.F32.PACK_AB R6, R117, R116 ;  /* 0x000000747506723e */ /* 0x000fe200000010ff */
[----:B------:R-:W-:Y:S01]  /*3020*/  FADD.FTZ R115, R115, R114 ;  /* 0x0000007273737221 */ /* 0x000fe20000010000 */
[----:B--2---:R-:W-:Y:S01]  /*3030*/  F2FP.BF16.F32.PACK_AB R7, R121, R120 ;  /* 0x000000787907723e */ /* 0x004fe200000010ff */
[----:B------:R-:W-:-:S02]  /*3040*/  FADD.FTZ R119, R119, R118 ;  /* 0x0000007677777221 */ /* 0x000fc40000010000 */
[----:B------:R-:W-:Y:S02]  /*3050*/  FADD.FTZ R116, R116, R115 ;  /* 0x0000007374747221 */ /* 0x000fe40000010000 */
[----:B------:R-:W-:Y:S02]  /*3060*/  FADD.FTZ R120, R120, R119 ;  /* 0x0000007778787221 */ /* 0x000fe40000010000 */
[----:B-----5:R-:W-:Y:S01]  /*3070*/  HMMA.16816.F32.BF16 R80, R4, R8, R80 ;  /* 0x000000080450723c */ /* 0x020fe20000041850 */
[----:B------:R-:W-:Y:S01]  /*3080*/  FADD.FTZ R116, R117, R116 ;  /* 0x0000007475747221 */ /* 0x000fe20000010000 */
[----:B------:R-:W-:-:S04]  /*3090*/  FADD.FTZ R121, R121, R120 ;  /* 0x0000007879797221 */ /* 0x000fc80000010000 */
[C---:B------:R-:W-:Y:S01]  /*30a0*/  HMMA.16816.F32.BF16 R76, R4.reuse, R10, R76 ;  /* 0x0000000a044c723c */ /* 0x040fe2000004184c */
[----:B------:R-:W2:Y:S05]  /*30b0*/  LDSM.16.MT88.4 R8, [R141+0xb000] ;  /* 0x00b000008d08783b */ /* 0x000eaa0000004200 */
[C---:B----4-:R-:W-:Y:S06]  /*30c0*/  HMMA.16816.F32.BF16 R96, R4.reuse, R20, R96 ;  /* 0x000000140460723c */ /* 0x050fec0000041860 */
[C---:B------:R-:W-:Y:S01]  /*30d0*/  HMMA.16816.F32.BF16 R92, R4.reuse, R22, R92 ;  /* 0x00000016045c723c */ /* 0x040fe2000004185c */
[----:B------:R-:W4:Y:S05]  /*30e0*/  LDSM.16.MT88.4 R20, [R142+0xb000] ;  /* 0x00b000008e14783b */ /* 0x000f2a0000004200 */
[C---:B---3--:R-:W-:Y:S06]  /*30f0*/  HMMA.16816.F32.BF16 R72, R4.reuse, R16, R72 ;  /* 0x000000100448723c */ /* 0x048fec0000041848 */
[C---:B------:R-:W-:Y:S01]  /*3100*/  HMMA.16816.F32.BF16 R68, R4.reuse, R18, R68 ;  /* 0x000000120444723c */ /* 0x040fe20000041844 */
[----:B------:R-:W3:Y:S05]  /*3110*/  LDSM.16.MT88.4 R16, [R140+0xb000] ;  /* 0x00b000008c10783b */ /* 0x000eea0000004200 */
[C---:B-1----:R-:W-:Y:S06]  /*3120*/  HMMA.16816.F32.BF16 R36, R4.reuse, R12, R36 ;  /* 0x0000000c0424723c */ /* 0x042fec0000041824 */
[C---:B------:R-:W-:Y:S01]  /*3130*/  HMMA.16816.F32.BF16 R40, R4.reuse, R14, R40 ;  /* 0x0000000e0428723c */ /* 0x040fe20000041828 */
[----:B------:R-:W1:Y:S05]  /*3140*/  LDSM.16.MT88.4 R12, [R143+0x9800] ;  /* 0x009800008f0c783b */ /* 0x000e6a0000004200 */
[C---:B--2---:R-:W-:Y:S06]  /*3150*/  HMMA.16816.F32.BF16 R52, R4.reuse, R8, R52 ;  /* 0x000000080434723c */ /* 0x044fec0000041834 */
[C---:B------:R-:W-:Y:S01]  /*3160*/  HMMA.16816.F32.BF16 R56, R4.reuse, R10, R56 ;  /* 0x0000000a0438723c */ /* 0x040fe20000041838 */
[----:B------:R-:W2:Y:S05]  /*3170*/  LDSM.16.MT88.4 R8, [R140+0x9800] ;  /* 0x009800008c08783b */ /* 0x000eaa0000004200 */
[C---:B------:R-:W-:Y:S06]  /*3180*/  HMMA.16816.F32.BF16 R88, R4.reuse, R24, R88 ;  /* 0x000000180458723c */ /* 0x040fec0000041858 */
[C---:B------:R-:W-:Y:S01]  /*3190*/  HMMA.16816.F32.BF16 R84, R4.reuse, R26, R84 ;  /* 0x0000001a0454723c */ /* 0x040fe20000041854 */
[----:B------:R-:W5:Y:S05]  /*31a0*/  LDSM.16.MT88.4 R24, [R141+0x9800] ;  /* 0x009800008d18783b */ /* 0x000f6a0000004200 */
[C---:B----4-:R-:W-:Y:S06]  /*31b0*/  HMMA.16816.F32.BF16 R44, R4.reuse, R20, R44 ;  /* 0x00000014042c723c */ /* 0x050fec000004182c */
[C---:B------:R-:W-:Y:S01]  /*31c0*/  HMMA.16816.F32.BF16 R48, R4.reuse, R22, R48 ;  /* 0x000000160430723c */ /* 0x040fe20000041830 */
[----:B------:R-:W4:Y:S05]  /*31d0*/  LDSM.16.MT88.4 R20, [R143+0xb800] ;  /* 0x00b800008f14783b */ /* 0x000f2a0000004200 */
        /* <DEDUP_REMOVED lines=13> */
[----:B-1----:R-:W-:Y:S01]  /*32b0*/  HMMA.16816.F32.BF16 R96, R4, R12, R96 ;  /* 0x0000000c0460723c */ /* 0x002fe20000041860 */
[----:B------:R-:W-:Y:S01]  /*32c0*/  FADD.FTZ R167, R126, R123 ;  /* 0x0000007b7ea77221 */ /* 0x000fe20000010000 */
[----:B------:R-:W-:-:S04]  /*32d0*/  FADD.FTZ R166, R129, R122 ;  /* 0x0000007a81a67221 */ /* 0x000fc80000010000 */
[C---:B------:R-:W-:Y:S01]  /*32e0*/  HMMA.16816.F32.BF16 R92, R4.reuse, R14, R92 ;  /* 0x0000000e045c723c */ /* 0x040fe2000004185c */
[----:B------:R-:W1:Y:S05]  /*32f0*/  LDSM.16.MT88.4 R12, [R141+0xb800] ;  /* 0x00b800008d0c783b */ /* 0x000e6a0000004200 */
[C---:B--2---:R-:W-:Y:S06]  /*3300*/  HMMA.16816.F32.BF16 R72, R4.reuse, R8, R72 ;  /* 0x000000080448723c */ /* 0x044fec0000041848 */
[C---:B------:R-:W-:Y:S01]  /*3310*/  HMMA.16816.F32.BF16 R68, R4.reuse, R10, R68 ;  /* 0x0000000a0444723c */ /* 0x040fe20000041844 */
[----:B------:R-:W2:Y:S05]  /*3320*/  LDSM.16.MT88.4 R8, [R140+0xb800] ;  /* 0x00b800008c08783b */ /* 0x000eaa0000004200 */
[C---:B------:R-:W-:Y:S06]  /*3330*/  HMMA.16816.F32.BF16 R88, R4.reuse, R28, R88 ;  /* 0x0000001c0458723c */ /* 0x040fec0000041858 */
[C---:B------:R-:W-:Y:S06]  /*3340*/  HMMA.16816.F32.BF16 R84, R4.reuse, R30, R84 ;  /* 0x0000001e0454723c */ /* 0x040fec0000041854 */
[C---:B-----5:R-:W-:Y:S06]  /*3350*/  HMMA.16816.F32.BF16 R80, R4.reuse, R24, R80 ;  /* 0x000000180450723c */ /* 0x060fec0000041850 */
[C---:B------:R-:W-:Y:S06]  /*3360*/  HMMA.16816.F32.BF16 R76, R4.reuse, R26, R76 ;  /* 0x0000001a044c723c */ /* 0x040fec000004184c */
[C---:B----4-:R-:W-:Y:S06]  /*3370*/  HMMA.16816.F32.BF16 R36, R4.reuse, R20, R36 ;  /* 0x000000140424723c */ /* 0x050fec0000041824 */
[C---:B------:R-:W-:Y:S06]  /*3380*/  HMMA.16816.F32.BF16 R40, R4.reuse, R22, R40 ;  /* 0x000000160428723c */ /* 0x040fec0000041828 */
[C---:B---3--:R-:W-:Y:S06]  /*3390*/  HMMA.16816.F32.BF16 R44, R4.reuse, R16, R44 ;  /* 0x00000010042c723c */ /* 0x048fec000004182c */
[C---:B------:R-:W-:Y:S06]  /*33a0*/  HMMA.16816.F32.BF16 R48, R4.reuse, R18, R48 ;  /* 0x000000120430723c */ /* 0x040fec0000041830 */
[C---:B-1----:R-:W-:Y:S06]  /*33b0*/  HMMA.16816.F32.BF16 R52, R4.reuse, R12, R52 ;  /* 0x0000000c0434723c */ /* 0x042fec0000041834 */
[C---:B------:R-:W-:Y:S06]  /*33c0*/  HMMA.16816.F32.BF16 R56, R4.reuse, R14, R56 ;  /* 0x0000000e0438723c */ /* 0x040fec0000041838 */
[C---:B--2---:R-:W-:Y:S06]  /*33d0*/  HMMA.16816.F32.BF16 R60, R4.reuse, R8, R60 ;  /* 0x00000008043c723c */ /* 0x044fec000004183c */
[----:B------:R-:W-:Y:S01]  /*33e0*/  HMMA.16816.F32.BF16 R64, R4, R10, R64 ;  /* 0x0000000a0440723c */ /* 0x000fe20000041840 */
[----:B------:R-:W-:-:S08]  /*33f0*/  NOP ;  /* 0x0000000000007918 */ /* 0x000fd00000000000 */
[----:B------:R-:W-:-:S15]  /*3400*/  @!P0 BRA `(.L_x_599) ;  /* 0x0000002000e88947 */ /* 0x000fde0003800000 */
[----:B------:R-:W-:Y:S01]  /*3410*/  IADD3 R164, R32, -0x2, RZ ;  /* 0xfffffffe20a47810 */ /* 0x000fe20007ffe0ff */
[----:B------:R-:W-:Y:S01]  /*3420*/  ULDC UR5, c[0x0][0x39c] ;  /* 0x0000e70000057ab9 */ /* 0x000fe20000000800 */
[----:B------:R-:W-:Y:S01]  /*3430*/  MOV R0, R3 ;  /* 0x0000000300007202 */ /* 0x000fe20000000f00 */
[----:B------:R-:W-:Y:S01]  /*3440*/  ULDC UR4, c[0x0][0x2ec] ;  /* 0x0000bb0000047ab9 */ /* 0x000fe20000000800 */
[----:B------:R-:W-:Y:S01]  /*3450*/  MOV R103, R100 ;  /* 0x0000006400677202 */ /* 0x000fe20000000f00 */
[----:B------:R-:W-:Y:S01]  /*3460*/  ULDC.64 UR10, c[0x0][0x220] ;  /* 0x00008800000a7ab9 */ /* 0x000fe20000000a00 */
[----:B------:R-:W-:Y:S01]  /*3470*/  ULDC.64 UR12, c[0x0][0x250] ;  /* 0x00009400000c7ab9 */ /* 0x000fe20000000a00 */
[----:B------:R-:W-:Y:S01]  /*3480*/  ULDC.64 UR6, c[0x0][0x218] ;  /* 0x0000860000067ab9 */ /* 0x000fe20000000a00 */
[----:B------:R-:W-:Y:S01]  /*3490*/  ULDC.64 UR8, c[0x0][0x248] ;  /* 0x0000920000087ab9 */ /* 0x000fe20000000a00 */
[----:B------:R-:W-:Y:S05]  /*34a0*/  BRA `(.L_x_600) ;  /* 0x0000000000747947 */ /* 0x000fea0003800000 */
.L_x_602:
        /* <DEDUP_REMOVED lines=29> */
.L_x_600:
        /* <DEDUP_REMOVED lines=19> */
[----:B------:R-:W-:Y:S03]  /*37b0*/  IADD3.X R3, R101, UR22, RZ, P1, !PT ;  /* 0x0000001665037c10 */ /* 0x000fe60008ffe4ff */
[----:B------:R-:W-:Y:S01]  /*37c0*/  LDGSTS.E.BYPASS.LTC128B.128 [R152+0xa000], desc[UR16][R168.64+0x80] ;  /* 0x0a000080a8987fae */ /* 0x000fe2000b901d50 */
[----:B------:R-:W-:Y:S05]  /*37d0*/  IADD3.X R171, R3, UR22, RZ, P0, !PT ;  /* 0x0000001603ab7c10 */ /* 0x000fea00087fe4ff */
[----:B------:R-:W-:Y:S01]  /*37e0*/  LDGSTS.E.BYPASS.LTC128B.128 [R152+0x8800], desc[UR16][R100.64] ;  /* 0x0880000064987fae */ /* 0x000fe2000b901d50 */
[----:B------:R-:W-:Y:S05]  /*37f0*/  ISETP.GT.AND P0, PT, R164, RZ, PT ;  /* 0x000000ffa400720c */ /* 0x000fea0003f04270 */
[----:B------:R-:W-:Y:S06]  /*3800*/  LDGSTS.E.BYPASS.LTC128B.128 [R152+0xa800], desc[UR16][R100.64+0x80] ;  /* 0x0a80008064987fae */ /* 0x000fec000b901d50 */
[----:B------:R-:W-:Y:S06]  /*3810*/  LDGSTS.E.BYPASS.LTC128B.128 [R152+0x9000], desc[UR16][R2.64] ;  /* 0x0900000002987fae */ /* 0x000fec000b901d50 */
[----:B------:R1:W-:Y:S06]  /*3820*/  LDGSTS.E.BYPASS.LTC128B.128 [R152+0xb000], desc[UR16][R2.64+0x80] ;  /* 0x0b00008002987fae */ /* 0x0003ec000b901d50 */
[----:B------:R-:W-:Y:S06]  /*3830*/  LDGSTS.E.BYPASS.LTC128B.128 [R152+0x9800], desc[UR16][R170.64] ;  /* 0x09800000aa987fae */ /* 0x000fec000b901d50 */
[----:B------:R2:W-:Y:S06]  /*3840*/  LDGSTS.E.BYPASS.LTC128B.128 [R152+0xb800], desc[UR16][R170.64+0x80] ;  /* 0x0b800080aa987fae */ /* 0x0005ec000b901d50 */
[----:B------:R-:W-:Y:S06]  /*3850*/  LDSM.16.M88.4 R104, [R150] ;  /* 0x000000009668783b */ /* 0x000fec0000000200 */
[----:B------:R-:W3:Y:S06]  /*3860*/  LDSM.16.M88.4 R108, [R149] ;  /* 0x00000000956c783b */ /* 0x000eec0000000200 */
[----:B------:R-:W4:Y:S06]  /*3870*/  LDSM.16.M88.4 R112, [R149+0x800] ;  /* 0x000800009570783b */ /* 0x000f2c0000000200 */
[----:B------:R-:W5:Y:S06]  /*3880*/  LDSM.16.M88.4 R116, [R149+0x1000] ;  /* 0x001000009574783b */ /* 0x000f6c0000000200 */
[----:B------:R-:W1:Y:S06]  /*3890*/  LDSM.16.M88.4 R120, [R149+0x1800] ;  /* 0x001800009578783b */ /* 0x000e6c0000000200 */
[----:B------:R-:W0:Y:S06]  /*38a0*/  LDGDEPBAR ;  /* 0x00000000000079af */ /* 0x000e2c0000000000 */
[----:B------:R-:W-:Y:S06]  /*38b0*/  LDSM.16.M88.4 R124, [R148] ;  /* 0x00000000947c783b */ /* 0x000fec0000000200 */
[----:B------:R-:W2:Y:S01]  /*38c0*/  LDSM.16.M88.4 R128, [R147] ;  /* 0x000000009380783b */ /* 0x000ea20000000200 */
[C---:B---3--:R-:W-:Y:S06]  /*38d0*/  HMMA.16816.F32.BF16 R4, R104.reuse, R108, RZ ;  /* 0x0000006c6804723c */ /* 0x048fec00000418ff */
[C---:B------:R-:W-:Y:S01]  /*38e0*/  HMMA.16816.F32.BF16 R8, R104.reuse, R110, RZ ;  /* 0x0000006e6808723c */ /* 0x040fe200000418ff */
[----:B------:R-:W3:Y:S05]  /*38f0*/  LDSM.16.M88.4 R108, [R139] ;  /* 0x000000008b6c783b */ /* 0x000eea0000000200 */
[C---:B----4-:R-:W-:Y:S06]  /*3900*/  HMMA.16816.F32.BF16 R12, R104.reuse, R112, RZ ;  /* 0x00000070680c723c */ /* 0x050fec00000418ff */
[C---:B------:R-:W-:Y:S01]  /*3910*/  HMMA.16816.F32.BF16 R16, R104.reuse, R114, RZ ;  /* 0x000000726810723c */ /* 0x040fe200000418ff */
[----:B------:R-:W4:Y:S05]  /*3920*/  LDSM.16.M88.4 R112, [R138] ;  /* 0x000000008a70783b */ /* 0x000f2a0000000200 */
[C---:B-----5:R-:W-:Y:S06]  /*3930*/  HMMA.16816.F32.BF16 R20, R104.reuse, R116, RZ ;  /* 0x000000746814723c */ /* 0x060fec00000418ff */
[C---:B------:R-:W-:Y:S01]  /*3940*/  HMMA.16816.F32.BF16 R24, R104.reuse, R118, RZ ;  /* 0x000000766818723c */ /* 0x040fe200000418ff */
[----:B------:R-:W5:Y:S05]  /*3950*/  LDSM.16.M88.4 R116, [R137] ;  /* 0x000000008974783b */ /* 0x000f6a0000000200 */
[C---:B-1----:R-:W-:Y:S06]  /*3960*/  HMMA.16816.F32.BF16 R28, R104.reuse, R120, RZ ;  /* 0x00000078681c723c */ /* 0x042fec00000418ff */
[----:B------:R-:W-:Y:S01]  /*3970*/  HMMA.16816.F32.BF16 R32, R104, R122, RZ ;  /* 0x0000007a6820723c */ /* 0x000fe200000418ff */
[----:B------:R-:W-:Y:S05]  /*3980*/  LDSM.16.M88.4 R104, [R146] ;  /* 0x000000009268783b */ /* 0x000fea0000000200 */
[C---:B--2---:R-:W-:Y:S01]  /*3990*/  HMMA.16816.F32.BF16 R4, R124.reuse, R128, R4 ;  /* 0x000000807c04723c */ /* 0x044fe20000041804 */
[----:B------:R-:W1:Y:S05]  /*39a0*/  LDSM.16.M88.4 R120, [R145] ;  /* 0x000000009178783b */ /* 0x000e6a0000000200 */
[C---:B------:R-:W-:Y:S01]  /*39b0*/  HMMA.16816.F32.BF16 R8, R124.reuse, R130, R8 ;  /* 0x000000827c08723c */ /* 0x040fe20000041808 */
[----:B------:R-:W2:Y:S05]  /*39c0*/  LDSM.16.M88.4 R128, [R145+0x800] ;  /* 0x000800009180783b */ /* 0x000eaa0000000200 */
[C---:B---3--:R-:W-:Y:S06]  /*39d0*/  HMMA.16816.F32.BF16 R12, R124.reuse, R108, R12 ;  /* 0x0000006c7c0c723c */ /* 0x048fec000004180c */
[C---:B------:R-:W-:Y:S01]  /*39e0*/  HMMA.16816.F32.BF16 R16, R124.reuse, R110, R16 ;  /* 0x0000006e7c10723c */ /* 0x040fe20000041810 */
[----:B------:R-:W3:Y:S05]  /*39f0*/  LDSM.16.M88.4 R108, [R145+0x1000] ;  /* 0x00100000916c783b */ /* 0x000eea0000000200 */
[C---:B----4-:R-:W-:Y:S06]  /*3a00*/  HMMA.16816.F32.BF16 R20, R124.reuse, R112, R20 ;  /* 0x000000707c14723c */ /* 0x050fec0000041814 */
[C---:B------:R-:W-:Y:S01]  /*3a10*/  HMMA.16816.F32.BF16 R24, R124.reuse, R114, R24 ;  /* 0x000000727c18723c */ /* 0x040fe20000041818 */
[----:B------:R-:W4:Y:S05]  /*3a20*/  LDSM.16.M88.4 R112, [R145+0x1800] ;  /* 0x001800009170783b */ /* 0x000f2a0000000200 */
[C---:B-----5:R-:W-:Y:S06]  /*3a30*/  HMMA.16816.F32.BF16 R28, R124.reuse, R116, R28 ;  /* 0x000000747c1c723c */ /* 0x060fec000004181c */
[----:B------:R-:W-:Y:S01]  /*3a40*/  HMMA.16816.F32.BF16 R32, R124, R118, R32 ;  /* 0x000000767c20723c */ /* 0x000fe20000041820 */
[----:B------:R-:W-:Y:S05]  /*3a50*/  LDSM.16.M88.4 R116, [R144] ;  /* 0x000000009074783b */ /* 0x000fea0000000200 */
[C---:B-1----:R-:W-:Y:S01]  /*3a60*/  HMMA.16816.F32.BF16 R4, R104.reuse, R120, R4 ;  /* 0x000000786804723c */ /* 0x042fe20000041804 */
[----:B------:R-:W1:Y:S05]  /*3a70*/  LDSM.16.M88.4 R124, [R136] ;  /* 0x00000000887c783b */ /* 0x000e6a0000000200 */
[C---:B------:R-:W-:Y:S01]  /*3a80*/  HMMA.16816.F32.BF16 R8, R104.reuse, R122, R8 ;  /* 0x0000007a6808723c */ /* 0x040fe20000041808 */
[----:B------:R-:W5:Y:S05]  /*3a90*/  LDSM.16.M88.4 R120, [R136+0x800] ;  /* 0x000800008878783b */ /* 0x000f6a0000000200 */
[C---:B--2---:R-:W-:Y:S06]  /*3aa0*/  HMMA.16816.F32.BF16 R12, R104.reuse, R128, R12 ;  /* 0x00000080680c723c */ /* 0x044fec000004180c */
[C---:B------:R-:W-:Y:S01]  /*3ab0*/  HMMA.16816.F32.BF16 R16, R104.reuse, R130, R16 ;  /* 0x000000826810723c */ /* 0x040fe20000041810 */
[----:B------:R-:W2:Y:S05]  /*3ac0*/  LDSM.16.M88.4 R128, [R136+0x1000] ;  /* 0x001000008880783b */ /* 0x000eaa0000000200 */
[C---:B---3--:R-:W-:Y:S06]  /*3ad0*/  HMMA.16816.F32.BF16 R20, R104.reuse, R108, R20 ;  /* 0x0000006c6814723c */ /* 0x048fec0000041814 */
[C---:B------:R-:W-:Y:S01]  /*3ae0*/  HMMA.16816.F32.BF16 R24, R104.reuse, R110, R24 ;  /* 0x0000006e6818723c */ /* 0x040fe20000041818 */
[----:B------:R-:W-:Y:S05]  /*3af0*/  LDSM.16.M88.4 R108, [R150+0x2000] ;  /* 0x00200000966c783b */ /* 0x000fea0000000200 */
[C---:B----4-:R-:W-:Y:S06]  /*3b00*/  HMMA.16816.F32.BF16 R28, R104.reuse, R112, R28 ;  /* 0x00000070681c723c */ /* 0x050fec000004181c */
[----:B------:R-:W-:Y:S01]  /*3b10*/  HMMA.16816.F32.BF16 R32, R104, R114, R32 ;  /* 0x000000726820723c */ /* 0x000fe20000041820 */
[----:B------:R-:W3:Y:S05]  /*3b20*/  LDSM.16.M88.4 R104, [R136+0x1800] ;  /* 0x001800008868783b */ /* 0x000eea0000000200 */
[C---:B-1----:R-:W-:Y:S01]  /*3b30*/  HMMA.16816.F32.BF16 R4, R116.reuse, R124, R4 ;  /* 0x0000007c7404723c */ /* 0x042fe20000041804 */
[----:B------:R-:W1:Y:S05]  /*3b40*/  LDSM.16.M88.4 R112, [R149+0x2000] ;  /* 0x002000009570783b */ /* 0x000e6a0000000200 */
[C---:B------:R-:W-:Y:S01]  /*3b50*/  HMMA.16816.F32.BF16 R8, R116.reuse, R126, R8 ;  /* 0x0000007e7408723c */ /* 0x040fe20000041808 */
[----:B------:R-:W4:Y:S05]  /*3b60*/  LDSM.16.M88.4 R124, [R149+0x2800] ;  /* 0x00280000957c783b */ /* 0x000f2a0000000200 */
[C---:B-----5:R-:W-:Y:S06]  /*3b70*/  HMMA.16816.F32.BF16 R12, R116.reuse, R120, R12 ;  /* 0x00000078740c723c */ /* 0x060fec000004180c */
[C---:B------:R-:W-:Y:S01]  /*3b80*/  HMMA.16816.F32.BF16 R16, R116.reuse, R122, R16 ;  /* 0x0000007a7410723c */ /* 0x040fe20000041810 */
[----:B------:R-:W5:Y:S05]  /*3b90*/  LDSM.16.M88.4 R120, [R149+0x3000] ;  /* 0x003000009578783b */ /* 0x000f6a0000000200 */
[C---:B--2---:R-:W-:Y:S06]  /*3ba0*/  HMMA.16816.F32.BF16 R20, R116.reuse, R128, R20 ;  /* 0x000000807414723c */ /* 0x044fec0000041814 */
[C---:B------:R-:W-:Y:S01]  /*3bb0*/  HMMA.16816.F32.BF16 R24, R116.reuse, R130, R24 ;  /* 0x000000827418723c */ /* 0x040fe20000041818 */
[----:B------:R-:W2:Y:S05]  /*3bc0*/  LDSM.16.M88.4 R128, [R149+0x3800] ;  /* 0x003800009580783b */ /* 0x000eaa0000000200 */
[C---:B---3--:R-:W-:Y:S06]  /*3bd0*/  HMMA.16816.F32.BF16 R28, R116.reuse, R104, R28 ;  /* 0x00000068741c723c */ /* 0x048fec000004181c */
[----:B------:R-:W-:Y:S01]  /*3be0*/  HMMA.16816.F32.BF16 R32, R116, R106, R32 ;  /* 0x0000006a7420723c */ /* 0x000fe20000041820 */
[----:B------:R-:W-:Y:S05]  /*3bf0*/  LDSM.16.M88.4 R104, [R148+0x2000] ;  /* 0x002000009468783b */ /* 0x000fea0000000200 */
[C---:B-1----:R-:W-:Y:S01]  /*3c00*/  HMMA.16816.F32.BF16 R4, R108.reuse, R112, R4 ;  /* 0x000000706c04723c */ /* 0x042fe20000041804 */
[----:B------:R-:W-:Y:S05]  /*3c10*/  LDSM.16.M88.4 R116, [R134] ;  /* 0x000000008674783b */ /* 0x000fea0000000200 */
[C---:B------:R-:W-:Y:S01]  /*3c20*/  HMMA.16816.F32.BF16 R8, R108.reuse, R114, R8 ;  /* 0x000000726c08723c */ /* 0x040fe20000041808 */
[----:B------:R-:W1:Y:S05]  /*3c30*/  LDSM.16.M88.4 R112, [R135] ;  /* 0x000000008770783b */ /* 0x000e6a0000000200 */
[C---:B----4-:R-:W-:Y:S06]  /*3c40*/  HMMA.16816.F32.BF16 R12, R108.reuse, R124, R12 ;  /* 0x0000007c6c0c723c */ /* 0x050fec000004180c */
[C---:B------:R-:W-:Y:S01]  /*3c50*/  HMMA.16816.F32.BF16 R16, R108.reuse, R126, R16 ;  /* 0x0000007e6c10723c */ /* 0x040fe20000041810 */
[----:B------:R-:W3:Y:S05]  /*3c60*/  LDSM.16.M88.4 R124, [R133] ;  /* 0x00000000857c783b */ /* 0x000eea0000000200 */
[C---:B-----5:R-:W-:Y:S06]  /*3c70*/  HMMA.16816.F32.BF16 R20, R108.reuse, R120, R20 ;  /* 0x000000786c14723c */ /* 0x060fec0000041814 */
[C---:B------:R-:W-:Y:S01]  /*3c80*/  HMMA.16816.F32.BF16 R24, R108.reuse, R122, R24 ;  /* 0x0000007a6c18723c */ /* 0x040fe20000041818 */
[----:B------:R-:W4:Y:S05]  /*3c90*/  LDSM.16.M88.4 R120, [R132] ;  /* 0x000000008478783b */ /* 0x000f2a0000000200 */
[C---:B--2---:R-:W-:Y:S06]  /*3ca0*/  HMMA.16816.F32.BF16 R28, R108.reuse, R128, R28 ;  /* 0x000000806c1c723c */ /* 0x044fec000004181c */
[----:B------:R-:W-:Y:S01]  /*3cb0*/  HMMA.16816.F32.BF16 R32, R108, R130, R32 ;  /* 0x000000826c20723c */ /* 0x000fe20000041820 */
[----:B------:R-:W-:Y:S05]  /*3cc0*/  LDSM.16.M88.4 R108, [R146+0x2000] ;  /* 0x00200000926c783b */ /* 0x000fea0000000200 */
[C---:B-1----:R-:W-:Y:S01]  /*3cd0*/  HMMA.16816.F32.BF16 R4, R104.reuse, R112, R4 ;  /* 0x000000706804723c */ /* 0x042fe20000041804 */
[----:B------:R-:W1:Y:S05]  /*3ce0*/  LDSM.16.M88.4 R128, [R145+0x2000] ;  /* 0x002000009180783b */ /* 0x000e6a0000000200 */
[C---:B------:R-:W-:Y:S01]  /*3cf0*/  HMMA.16816.F32.BF16 R8, R104.reuse, R114, R8 ;  /* 0x000000726808723c */ /* 0x040fe20000041808 */
[----:B------:R-:W2:Y:S05]  /*3d00*/  LDSM.16.M88.4 R112, [R145+0x2800] ;  /* 0x002800009170783b */ /* 0x000eaa0000000200 */
[C---:B------:R-:W-:Y:S06]  /*3d10*/  HMMA.16816.F32.BF16 R12, R104.reuse, R116, R12 ;  /* 0x00000074680c723c */ /* 0x040fec000004180c */
[C---:B------:R-:W-:Y:S01]  /*3d20*/  HMMA.16816.F32.BF16 R16, R104.reuse, R118, R16 ;  /* 0x000000766810723c */ /* 0x040fe20000041810 */
[----:B------:R-:W5:Y:S05]  /*3d30*/  LDSM.16.M88.4 R116, [R145+0x3000] ;  /* 0x003000009174783b */ /* 0x000f6a0000000200 */
        /* <DEDUP_REMOVED lines=8> */
[C---:B------:R-:W-:Y:S06]  /*3dc0*/  HMMA.16816.F32.BF16 R8, R108.reuse, R130, R8 ;  /* 0x000000826c08723c */ /* 0x040fec0000041808 */
[C---:B--2---:R-:W-:Y:S06]  /*3dd0*/  HMMA.16816.F32.BF16 R12, R108.reuse, R112, R12 ;  /* 0x000000706c0c723c */ /* 0x044fec000004180c */
[C---:B------:R-:W-:Y:S06]  /*3de0*/  HMMA.16816.F32.BF16 R16, R108.reuse, R114, R16 ;  /* 0x000000726c10723c */ /* 0x040fec0000041810 */
[C---:B-----5:R-:W-:Y:S06]  /*3df0*/  HMMA.16816.F32.BF16 R20, R108.reuse, R116, R20 ;  /* 0x000000746c14723c */ /* 0x060fec0000041814 */
[C---:B------:R-:W-:Y:S06]  /*3e00*/  HMMA.16816.F32.BF16 R24, R108.reuse, R118, R24 ;  /* 0x000000766c18723c */ /* 0x040fec0000041818 */
[C---:B---3--:R-:W-:Y:S06]  /*3e10*/  HMMA.16816.F32.BF16 R28, R108.reuse, R104, R28 ;  /* 0x000000686c1c723c */ /* 0x048fec000004181c */
[----:B------:R-:W-:Y:S01]  /*3e20*/  HMMA.16816.F32.BF16 R32, R108, R106, R32 ;  /* 0x0000006a6c20723c */ /* 0x000fe20000041820 */
[----:B------:R-:W2:Y:S05]  /*3e30*/  LDSM.16.M88.4 R104, [R136+0x2800] ;  /* 0x002800008868783b */ /* 0x000eaa0000000200 */
[C---:B-1----:R-:W-:Y:S01]  /*3e40*/  HMMA.16816.F32.BF16 R4, R120.reuse, R124, R4 ;  /* 0x0000007c7804723c */ /* 0x042fe20000041804 */
[----:B------:R-:W1:Y:S05]  /*3e50*/  LDSM.16.M88.4 R108, [R136+0x3000] ;  /* 0x00300000886c783b */ /* 0x000e6a0000000200 */
[C---:B------:R-:W-:Y:S11]  /*3e60*/  HMMA.16816.F32.BF16 R8, R120.reuse, R126, R8 ;  /* 0x0000007e7808723c */ /* 0x040ff60000041808 */
[----:B------:R-:W-:Y:S07]  /*3e70*/  @!UPT UIADD3 URZ, URZ, URZ, URZ ;  /* 0x0000003f3f3ff290 */ /* 0x000fee000fffe03f */
[----:B------:R-:W-:Y:S01]  /*3e80*/  FMUL.FTZ R192, R4, UR5 ;  /* 0x0000000504c07c20 */ /* 0x000fe20008410000 */
[----:B------:R-:W-:Y:S01]  /*3e90*/  FMUL.FTZ R191, R6, UR5 ;  /* 0x0000000506bf7c20 */ /* 0x000fe20008410000 */
[----:B------:R-:W-:Y:S01]  /*3ea0*/  FMUL.FTZ R190, R5, UR5 ;  /* 0x0000000505be7c20 */ /* 0x000fe20008410000 */
[----:B------:R-:W-:Y:S03]  /*3eb0*/  FMUL.FTZ R193, R7, UR5 ;  /* 0x0000000507c17c20 */ /* 0x000fe60008410000 */
[----:B------:R-:W3:Y:S01]  /*3ec0*/  MUFU.TANH R192, R192 ;  /* 0x000000c000c07308 */ /* 0x000ee20000002400 */
[----:B------:R-:W-:Y:S01]  /*3ed0*/  FMUL.FTZ R196, R8, UR5 ;  /* 0x0000000508c47c20 */ /* 0x000fe20008410000 */
[----:B------:R-:W-:Y:S01]  /*3ee0*/  FMUL.FTZ R195, R10, UR5 ;  /* 0x000000050ac37c20 */ /* 0x000fe20008410000 */
[----:B------:R-:W-:Y:S01]  /*3ef0*/  FMUL.FTZ R194, R9, UR5 ;  /* 0x0000000509c27c20 */ /* 0x000fe20008410000 */
[----:B------:R-:W-:Y:S01]  /*3f00*/  FMUL.FTZ R197, R11, UR5 ;  /* 0x000000050bc57c20 */ /* 0x000fe20008410000 */
[C---:B--2---:R-:W-:Y:S05]  /*3f10*/  HMMA.16816.F32.BF16 R12, R120.reuse, R104, R12 ;  /* 0x00000068780c723c */ /* 0x044fea000004180c */
[----:B------:R-:W2:Y:S01]  /*3f20*/  MUFU.TANH R191, R191 ;  /* 0x000000bf00bf7308 */ /* 0x000ea20000002400 */
[C---:B------:R-:W-:Y:S01]  /*3f30*/  HMMA.16816.F32.BF16 R16, R120.reuse, R106, R16 ;  /* 0x0000006a7810723c */ /* 0x040fe20000041810 */
[----:B------:R-:W4:Y:S01]  /*3f40*/  LDSM.16.M88.4 R104, [R136+0x3800] ;  /* 0x003800008868783b */ /* 0x000f220000000200 */
[----:B------:R-:W-:Y:S07]  /*3f50*/  DEPBAR.LE SB0, 0x0 ;  /* 0x000080000000791a */ /* 0x000fee0000000000 */
[----:B------:R-:W5:Y:S01]  /*3f60*/  MUFU.TANH R190, R190 ;  /* 0x000000be00be7308 */ /* 0x000f620000002400 */
[----:B------:R-:W-:Y:S01]  /*3f70*/  BAR.SYNC.DEFER_BLOCKING 0x0 ;  /* 0x0000000000007b1d */ /* 0x000fe20000010000 */
[C---:B-1----:R-:W-:Y:S05]  /*3f80*/  HMMA.16816.F32.BF16 R20, R120.reuse, R108, R20 ;  /* 0x0000006c7814723c */ /* 0x042fea0000041814 */
[----:B---3--:R-:W-:Y:S03]  /*3f90*/  FMNMX.FTZ R3, R192, R103, !PT ;  /* 0x00000067c0037209 */ /* 0x008fe60007810000 */
[----:B------:R-:W1:Y:S01]  /*3fa0*/  MUFU.TANH R193, R193 ;  /* 0x000000c100c17308 */ /* 0x000e620000002400 */
[C---:B------:R-:W-:Y:S03]  /*3fb0*/  HMMA.16816.F32.BF16 R24, R120.reuse, R110, R24 ;  /* 0x0000006e7818723c */ /* 0x040fe60000041818 */
[----:B------:R-:W-:Y:S01]  /*3fc0*/  FMUL.FTZ R186, R12, UR5 ;  /* 0x000000050cba7c20 */ /* 0x000fe20008410000 */
[----:B------:R-:W-:Y:S01]  /*3fd0*/  FMUL.FTZ R175, R14, UR5 ;  /* 0x000000050eaf7c20 */ /* 0x000fe20008410000 */
[----:B------:R-:W-:Y:S04]  /*3fe0*/  FMUL.FTZ R188, R13, UR5 ;  /* 0x000000050dbc7c20 */ /* 0x000fe80008410000 */
[----:B------:R-:W3:Y:S02]  /*3ff0*/  MUFU.TANH R196, R196 ;  /* 0x000000c400c47308 */ /* 0x000ee40000002400 */
[----:B------:R-:W-:Y:S01]  /*4000*/  FMUL.FTZ R189, R15, UR5 ;  /* 0x000000050fbd7c20 */ /* 0x000fe20008410000 */
[----:B------:R-:W-:Y:S01]  /*4010*/  FMUL.FTZ R184, R16, UR5 ;  /* 0x0000000510b87c20 */ /* 0x000fe20008410000 */
[----:B--2---:R-:W-:Y:S01]  /*4020*/  FMNMX.FTZ R2, R191, R0, !PT ;  /* 0x00000000bf027209 */ /* 0x004fe20007810000 */
[----:B------:R-:W-:Y:S01]  /*4030*/  FMUL.FTZ R187, R18, UR5 ;  /* 0x0000000512bb7c20 */ /* 0x000fe20008410000 */
[----:B-----5:R-:W-:Y:S04]  /*4040*/  FMNMX.FTZ R3, R190, R3, !PT ;  /* 0x00000003be037209 */ /* 0x020fe80007810000 */
[----:B------:R-:W2:Y:S01]  /*4050*/  MUFU.TANH R195, R195 ;  /* 0x000000c300c37308 */ /* 0x000ea20000002400 */
[----:B------:R-:W-:Y:S01]  /*4060*/  FMUL.FTZ R174, R17, UR5 ;  /* 0x0000000511ae7c20 */ /* 0x000fe20008410000 */
[----:B-1----:R-:W-:Y:S01]  /*4070*/  FMNMX.FTZ R2, R193, R2, !PT ;  /* 0x00000002c1027209 */ /* 0x002fe20007810000 */
[----:B------:R-:W-:Y:S01]  /*4080*/  FMUL.FTZ R177, R19, UR5 ;  /* 0x0000000513b17c20 */ /* 0x000fe20008410000 */
[----:B------:R-:W-:Y:S01]  /*4090*/  FMUL.FTZ R182, R20, UR5 ;  /* 0x0000000514b67c20 */ /* 0x000fe20008410000 */
[----:B------:R-:W-:Y:S01]  /*40a0*/  FMUL.FTZ R185, R22, UR5 ;  /* 0x0000000516b97c20 */ /* 0x000fe20008410000 */
[----:B------:R-:W-:Y:S01]  /*40b0*/  FMUL.FTZ R180, R21, UR5 ;  /* 0x0000000515b47c20 */ /* 0x000fe20008410000 */
[----:B------:R-:W-:Y:S03]  /*40c0*/  FMUL.FTZ R183, R23, UR5 ;  /* 0x0000000517b77c20 */ /* 0x000fe60008410000 */
[----:B------:R-:W1:Y:S01]  /*40d0*/  MUFU.TANH R194, R194 ;  /* 0x000000c200c27308 */ /* 0x000e620000002400 */
[----:B---3--:R-:W-:Y:S01]  /*40e0*/  FMNMX.FTZ R3, R196, R3, !PT ;  /* 0x00000003c4037209 */ /* 0x008fe20007810000 */
[----:B------:R-:W-:Y:S01]  /*40f0*/  FMUL.FTZ R178, R24, UR5 ;  /* 0x0000000518b27c20 */ /* 0x000fe20008410000 */
[C---:B----4-:R-:W-:Y:S03]  /*4100*/  HMMA.16816.F32.BF16 R28, R120.reuse, R104, R28 ;  /* 0x00000068781c723c */ /* 0x050fe6000004181c */
[----:B------:R-:W-:Y:S01]  /*4110*/  FMUL.FTZ R181, R26, UR5 ;  /* 0x000000051ab57c20 */ /* 0x000fe20008410000 */
[----:B------:R-:W-:Y:S03]  /*4120*/  FMUL.FTZ R176, R25, UR5 ;  /* 0x0000000519b07c20 */ /* 0x000fe60008410000 */
[----:B------:R-:W3:Y:S01]  /*4130*/  MUFU.TANH R197, R197 ;  /* 0x000000c500c57308 */ /* 0x000ee20000002400 */
[----:B------:R-:W-:Y:S03]  /*4140*/  HMMA.16816.F32.BF16 R32, R120, R106, R32 ;  /* 0x0000006a7820723c */ /* 0x000fe60000041820 */
[----:B--2---:R-:W-:Y:S01]  /*4150*/  FMNMX.FTZ R2, R195, R2, !PT ;  /* 0x00000002c3027209 */ /* 0x004fe20007810000 */
[----:B------:R-:W-:Y:S05]  /*4160*/  FMUL.FTZ R179, R27, UR5 ;  /* 0x000000051bb37c20 */ /* 0x000fea0008410000 */
[----:B------:R-:W2:Y:S02]  /*4170*/  MUFU.TANH R186, R186 ;  /* 0x000000ba00ba7308 */ /* 0x000ea40000002400 */
[----:B-1----:R-:W-:Y:S08]  /*4180*/  FMNMX.FTZ R3, R194, R3, !PT ;  /* 0x00000003c2037209 */ /* 0x002ff00007810000 */
[----:B------:R-:W1:Y:S01]  /*4190*/  MUFU.TANH R175, R175 ;  /* 0x000000af00af7308 */ /* 0x000e620000002400 */
[----:B---3--:R-:W-:Y:S01]  /*41a0*/  FMNMX.FTZ R2, R197, R2, !PT ;  /* 0x00000002c5027209 */ /* 0x008fe20007810000 */
[----:B------:R-:W-:Y:S01]  /*41b0*/  FMUL.FTZ R170, R28, UR5 ;  /* 0x000000051caa7c20 */ /* 0x000fe20008410000 */
[----:B------:R-:W-:Y:S01]  /*41c0*/  FMUL.FTZ R173, R30, UR5 ;  /* 0x000000051ead7c20 */ /* 0x000fe20008410000 */
[----:B------:R-:W-:Y:S01]  /*41d0*/  FMUL.FTZ R172, R29, UR5 ;  /* 0x000000051dac7c20 */ /* 0x000fe20008410000 */
[----:B------:R-:W-:Y:S05]  /*41e0*/  FMUL.FTZ R171, R31, UR5 ;  /* 0x000000051fab7c20 */ /* 0x000fea0008410000 */
[----:B------:R-:W3:Y:S01]  /*41f0*/  MUFU.TANH R188, R188 ;  /* 0x000000bc00bc7308 */ /* 0x000ee20000002400 */
[----:B--2---:R-:W-:Y:S01]  /*4200*/  FMNMX.FTZ R3, R186, R3, !PT ;  /* 0x00000003ba037209 */ /* 0x004fe20007810000 */
[----:B------:R-:W-:Y:S01]  /*4210*/  FMUL.FTZ R169, R32, UR5 ;  /* 0x0000000520a97c20 */ /* 0x000fe20008410000 */
[----:B------:R-:W-:Y:S01]  /*4220*/  FMUL.FTZ R102, R34, UR5 ;  /* 0x0000000522667c20 */ /* 0x000fe20008410000 */
[----:B------:R-:W-:Y:S01]  /*4230*/  FMUL.FTZ R168, R33, UR5 ;  /* 0x0000000521a87c20 */ /* 0x000fe20008410000 */
[----:B------:R-:W-:Y:S05]  /*4240*/  FMUL.FTZ R35, R35, UR5 ;  /* 0x0000000523237c20 */ /* 0x000fea0008410000 */
[----:B------:R-:W2:Y:S01]  /*4250*/  MUFU.TANH R189, R189 ;  /* 0x000000bd00bd7308 */ /* 0x000ea20000002400 */
[----:B-1----:R-:W-:Y:S09]  /*4260*/  FMNMX.FTZ R2, R175, R2, !PT ;  /* 0x00000002af027209 */ /* 0x002ff20007810000 */
[----:B------:R-:W1:Y:S01]  /*4270*/  MUFU.TANH R184, R184 ;  /* 0x000000b800b87308 */ /* 0x000e620000002400 */
[----:B---3--:R-:W-:Y:S09]  /*4280*/  FMNMX.FTZ R3, R188, R3, !PT ;  /* 0x00000003bc037209 */ /* 0x008ff20007810000 */
[----:B------:R-:W3:Y:S01]  /*4290*/  MUFU.TANH R187, R187 ;  /* 0x000000bb00bb7308 */ /* 0x000ee20000002400 */
[----:B--2---:R-:W-:Y:S09]  /*42a0*/  FMNMX.FTZ R2, R189, R2, !PT ;  /* 0x00000002bd027209 */ /* 0x004ff20007810000 */
        /* <DEDUP_REMOVED lines=34> */
[----:B------:R3:W4:Y:S01]  /*44d0*/  MUFU.TANH R101, R35 ;  /* 0x0000002300657308 */ /* 0x0007220000002400 */
[----:B--2---:R-:W-:Y:S02]  /*44e0*/  FMNMX.FTZ R2, R102, R3, !PT ;  /* 0x0000000366027209 */ /* 0x004fe40007810000 */
[----:B-1----:R-:W-:Y:S01]  /*44f0*/  FMNMX.FTZ R198, R168, R199, !PT ;  /* 0x000000c7a8c67209 */ /* 0x002fe20007810000 */
[----:B------:R-:W-:Y:S06]  /*4500*/  @P0 BRA `(.L_x_602) ;  /* 0xffffffec00e80947 */ /* 0x000fec000383ffff */
.L_x_601:
[----:B-1--4-:R-:W-:Y:S01]  /*4510*/  FMNMX.FTZ R7, R101, R2, !PT ;  /* 0x0000000265077209 */ /* 0x012fe20007810000 */
[----:B------:R-:W1:Y:S01]  /*4520*/  SHFL.BFLY PT, R3, R198, 0x2, 0x1f ;  /* 0x0c401f00c6037f89 */ /* 0x000e6200000e0000 */
[----:B------:R-:W-:Y:S07]  /*4530*/  IADD3 R164, R164, -0x1, RZ ;  /* 0xffffffffa4a47810 */ /* 0x000fee0007ffe0ff */
[----:B------:R-:W2:Y:S08]  /*4540*/  SHFL.BFLY PT, R2, R7, 0x2, 0x1f ;  /* 0x0c401f0007027f89 */ /* 0x000eb000000e0000 */
[----:B------:R-:W-:Y:S08]  /*4550*/  LDSM.16.MT88.4 R16, [R143+0x8000] ;  /* 0x008000008f10783b */ /* 0x000ff00000004200 */
[----:B------:R-:W-:Y:S08]  /*4560*/  LDSM.16.MT88.4 R24, [R142+0x8000] ;  /* 0x008000008e18783b */ /* 0x000ff00000004200 */
[----:B---3--:R-:W-:Y:S08]  /*4570*/  LDSM.16.MT88.4 R32, [R141+0x8000] ;  /* 0x008000008d20783b */ /* 0x008ff00000004200 */
[----:B------:R-:W-:Y:S08]  /*4580*/  LDSM.16.MT88.4 R104, [R140+0x8000] ;  /* 0x008000008c68783b */ /* 0x000ff00000004200 */
[----:B------:R-:W-:Y:S08]  /*4590*/  LDSM.16.MT88.4 R112, [R143+0xb800] ;  /* 0x00b800008f70783b */ /* 0x000ff00000004200 */
[----:B------:R-:W-:Y:S01]  /*45a0*/  LDSM.16.MT88.4 R116, [R142+0xb800] ;  /* 0x00b800008e74783b */ /* 0x000fe20000004200 */
[----:B-1----:R-:W-:Y:S02]  /*45b0*/  FMNMX.FTZ R9, R198, R3, !PT ;  /* 0x00000003c6097209 */ /* 0x002fe40007810000 */
[----:B--2---:R-:W-:Y:S05]  /*45c0*/  FMNMX.FTZ R4, R7, R2, !PT ;  /* 0x0000000207047209 */ /* 0x004fea0007810000 */
[----:B------:R-:W1:Y:S08]  /*45d0*/  SHFL.BFLY PT, R100, R9, 0x1, 0x1f ;  /* 0x0c201f0009647f89 */ /* 0x000e7000000e0000 */
[----:B------:R-:W2:Y:S01]  /*45e0*/  SHFL.BFLY PT, R3, R4, 0x1, 0x1f ;  /* 0x0c201f0004037f89 */ /* 0x000ea200000e0000 */
[----:B-1----:R-:W-:Y:S02]  /*45f0*/  FMNMX.FTZ R100, R9, R100, !PT ;  /* 0x0000006409647209 */ /* 0x002fe40007810000 */
[----:B--2---:R-:W-:Y:S03]  /*4600*/  FMNMX.FTZ R3, R4, R3, !PT ;  /* 0x0000000304037209 */ /* 0x004fe60007810000 */
[C---:B------:R-:W-:Y:S01]  /*4610*/  FMUL.FTZ R109, R100.reuse, UR4 ;  /* 0x00000004646d7c20 */ /* 0x040fe20008410000 */
[C---:B------:R-:W-:Y:S01]  /*4620*/  FSETP.NEU.FTZ.AND P1, PT, R100.reuse, -INF , PT ;  /* 0xff8000006400780b */ /* 0x040fe20003f3d000 */
[----:B------:R-:W-:Y:S01]  /*4630*/  FADD.FTZ R2, -R100, R103 ;  /* 0x0000006764027221 */ /* 0x000fe20000010100 */
[----:B------:R-:W-:Y:S02]  /*4640*/  FMUL.FTZ R108, R3, UR4 ;  /* 0x00000004036c7c20 */ /* 0x000fe40008410000 */
[----:B------:R-:W-:Y:S01]  /*4650*/  FSEL R109, R109, RZ, P1 ;  /* 0x000000ff6d6d7208 */ /* 0x000fe20000800000 */
[C---:B------:R-:W-:Y:S01]  /*4660*/  FADD.FTZ R0, -R3.reuse, R0 ;  /* 0x0000000003007221 */ /* 0x040fe20000010100 */
[----:B------:R-:W-:Y:S01]  /*4670*/  FSETP.NEU.FTZ.AND P1, PT, R3, -INF , PT ;  /* 0xff8000000300780b */ /* 0x000fe20003f3d000 */
[----:B------:R-:W-:Y:S02]  /*4680*/  FMUL.FTZ R5, R2, UR4 ;  /* 0x0000000402057c20 */ /* 0x000fe40008410000 */
[--C-:B------:R-:W-:Y:S01]  /*4690*/  FFMA.FTZ R127, R192, UR4, -R109.reuse ;  /* 0x00000004c07f7c23 */ /* 0x100fe2000801086d */
[----:B------:R-:W-:Y:S01]  /*46a0*/  FSEL R108, R108, RZ, P1 ;  /* 0x000000ff6c6c7208 */ /* 0x000fe20000800000 */
[--C-:B------:R-:W-:Y:S01]  /*46b0*/  FFMA.FTZ R124, R190, UR4, -R109.reuse ;  /* 0x00000004be7c7c23 */ /* 0x100fe2000801086d */
[--C-:B------:R-:W-:Y:S01]  /*46c0*/  FFMA.FTZ R123, R196, UR4, -R109.reuse ;  /* 0x00000004c47b7c23 */ /* 0x100fe2000801086d */
[--C-:B------:R-:W-:Y:S01]  /*46d0*/  FFMA.FTZ R122, R194, UR4, -R109.reuse ;  /* 0x00000004c27a7c23 */ /* 0x100fe2000801086d */
[----:B------:R-:W-:Y:S01]  /*46e0*/  FMUL.FTZ R6, R0, UR4 ;  /* 0x0000000400067c20 */ /* 0x000fe20008410000 */
[--C-:B------:R-:W-:Y:S01]  /*46f0*/  FFMA.FTZ R125, R191, UR4, -R108.reuse ;  /* 0x00000004bf7d7c23 */ /* 0x100fe2000801086c */
[--C-:B------:R-:W-:Y:S01]  /*4700*/  FFMA.FTZ R121, R193, UR4, -R108.reuse ;  /* 0x00000004c1797c23 */ /* 0x100fe2000801086c */
[--C-:B------:R-:W-:Y:S01]  /*4710*/  FFMA.FTZ R120, R195, UR4, -R108.reuse ;  /* 0x00000004c3787c23 */ /* 0x100fe2000801086c */
[--C-:B------:R-:W-:Y:S01]  /*4720*/  FFMA.FTZ R103, R197, UR4, -R108.reuse ;  /* 0x00000004c5677c23 */ /* 0x100fe2000801086c */
[----:B------:R-:W1:Y:S01]  /*4730*/  MUFU.EX2 R2, R5 ;  /* 0x0000000500027308 */ /* 0x000e620000000800 */
[--C-:B------:R-:W-:Y:S01]  /*4740*/  FFMA.FTZ R128, R175, UR4, -R108.reuse ;  /* 0x00000004af807c23 */ /* 0x100fe2000801086c */
[--C-:B------:R-:W-:Y:S01]  /*4750*/  FFMA.FTZ R131, R189, UR4, -R108.reuse ;  /* 0x00000004bd837c23 */ /* 0x100fe2000801086c */
[--C-:B------:R-:W-:Y:S01]  /*4760*/  FFMA.FTZ R177, R177, UR4, -R108.reuse ;  /* 0x00000004b1b17c23 */ /* 0x100fe2000801086c */
[--C-:B------:R-:W-:Y:S01]  /*4770*/  FFMA.FTZ R183, R183, UR4, -R108.reuse ;  /* 0x00000004b7b77c23 */ /* 0x100fe2000801086c */
[--C-:B------:R-:W-:Y:S01]  /*4780*/  FFMA.FTZ R179, R179, UR4, -R108.reuse ;  /* 0x00000004b3b37c23 */ /* 0x100fe2000801086c */
[--C-:B------:R-:W-:Y:S01]  /*4790*/  FFMA.FTZ R171, R171, UR4, -R108.reuse ;  /* 0x00000004abab7c23 */ /* 0x100fe2000801086c */
[--C-:B------:R-:W-:Y:S03]  /*47a0*/  FFMA.FTZ R102, R102, UR4, -R108.reuse ;  /* 0x0000000466667c23 */ /* 0x100fe6000801086c */
[----:B------:R-:W2:Y:S01]  /*47b0*/  MUFU.EX2 R0, R6 ;  /* 0x0000000600007308 */ /* 0x000ea20000000800 */
[--C-:B------:R-:W-:Y:S01]  /*47c0*/  FFMA.FTZ R101, R101, UR4, -R108.reuse ;  /* 0x0000000465657c23 */ /* 0x100fe2000801086c */
[--C-:B------:R-:W-:Y:S01]  /*47d0*/  FFMA.FTZ R175, R174, UR4, -R109.reuse ;  /* 0x00000004aeaf7c23 */ /* 0x100fe2000801086d */
[--C-:B------:R-:W-:Y:S01]  /*47e0*/  FFMA.FTZ R174, R187, UR4, -R108.reuse ;  /* 0x00000004bbae7c23 */ /* 0x100fe2000801086c */
[--C-:B------:R-:W-:Y:S01]  /*47f0*/  FFMA.FTZ R126, R186, UR4, -R109.reuse ;  /* 0x00000004ba7e7c23 */ /* 0x100fe2000801086d */
[--C-:B------:R-:W-:Y:S01]  /*4800*/  FFMA.FTZ R129, R188, UR4, -R109.reuse ;  /* 0x00000004bc817c23 */ /* 0x100fe2000801086d */
[--C-:B------:R-:W-:Y:S01]  /*4810*/  FFMA.FTZ R130, R184, UR4, -R109.reuse ;  /* 0x00000004b8827c23 */ /* 0x100fe2000801086d */
[--C-:B------:R-:W-:Y:S03]  /*4820*/  FFMA.FTZ R187, R180, UR4, -R109.reuse ;  /* 0x00000004b4bb7c23 */ /* 0x100fe6000801086d */
[----:B------:R-:W-:Y:S01]  /*4830*/  MUFU.EX2 R127, R127 ;  /* 0x0000007f007f7308 */ /* 0x000fe20000000800 */
[C---:B-1----:R-:W-:Y:S01]  /*4840*/  FMUL.FTZ R4, R2.reuse, R96 ;  /* 0x0000006002047220 */ /* 0x042fe20000410000 */
[C---:B------:R-:W-:Y:S01]  /*4850*/  FMUL.FTZ R5, R2.reuse, R97 ;  /* 0x0000006102057220 */ /* 0x040fe20000410000 */
[C---:B------:R-:W-:Y:S01]  /*4860*/  FMUL.FTZ R8, R2.reuse, R92 ;  /* 0x0000005c02087220 */ /* 0x040fe20000410000 */
[C---:B------:R-:W-:Y:S01]  /*4870*/  FMUL.FTZ R9, R2.reuse, R93 ;  /* 0x0000005d02097220 */ /* 0x040fe20000410000 */
[C---:B------:R-:W-:Y:S01]  /*4880*/  FMUL.FTZ R12, R2.reuse, R88 ;  /* 0x00000058020c7220 */ /* 0x040fe20000410000 */
[C---:B------:R-:W-:Y:S01]  /*4890*/  FMUL.FTZ R13, R2.reuse, R89 ;  /* 0x00000059020d7220 */ /* 0x040fe20000410000 */
[----:B------:R-:W-:Y:S03]  /*48a0*/  FMUL.FTZ R20, R2, R80 ;  /* 0x0000005002147220 */ /* 0x000fe60000410000 */
[----:B------:R-:W1:Y:S01]  /*48b0*/  MUFU.EX2 R124, R124 ;  /* 0x0000007c007c7308 */ /* 0x000e620000000800 */
[C---:B--2---:R-:W-:Y:S01]  /*48c0*/  FMUL.FTZ R6, R0.reuse, R98 ;  /* 0x0000006200067220 */ /* 0x044fe20000410000 */
[C---:B------:R-:W-:Y:S01]  /*48d0*/  FMUL.FTZ R7, R0.reuse, R99 ;  /* 0x0000006300077220 */ /* 0x040fe20000410000 */
[C---:B------:R-:W-:Y:S01]  /*48e0*/  FMUL.FTZ R10, R0.reuse, R94 ;  /* 0x0000005e000a7220 */ /* 0x040fe20000410000 */
[C---:B------:R-:W-:Y:S01]  /*48f0*/  FMUL.FTZ R11, R0.reuse, R95 ;  /* 0x0000005f000b7220 */ /* 0x040fe20000410000 */
[C---:B------:R-:W-:Y:S01]  /*4900*/  FMUL.FTZ R14, R0.reuse, R90 ;  /* 0x0000005a000e7220 */ /* 0x040fe20000410000 */
[----:B------:R-:W-:Y:S01]  /*4910*/  FMUL.FTZ R15, R0, R91 ;  /* 0x0000005b000f7220 */ /* 0x000fe20000410000 */
[----:B------:R-:W-:Y:S03]  /*4920*/  FMUL.FTZ R21, R2, R81 ;  /* 0x0000005102157220 */ /* 0x000fe60000410000 */
[----:B------:R-:W-:Y:S01]  /*4930*/  MUFU.EX2 R125, R125 ;  /* 0x0000007d007d7308 */ /* 0x000fe20000000800 */
[----:B------:R-:W2:Y:S01]  /*4940*/  LDSM.16.MT88.4 R88, [R143+0xa000] ;  /* 0x00a000008f58783b */ /* 0x000ea20000004200 */
[C---:B------:R-:W-:Y:S01]  /*4950*/  FMUL.FTZ R22, R0.reuse, R82 ;  /* 0x0000005200167220 */ /* 0x040fe20000410000 */
[----:B------:R-:W-:Y:S01]  /*4960*/  FMUL.FTZ R23, R0, R83 ;  /* 0x0000005300177220 */ /* 0x000fe20000410000 */
[C---:B------:R-:W-:Y:S01]  /*4970*/  FMUL.FTZ R28, R2.reuse, R72 ;  /* 0x00000048021c7220 */ /* 0x040fe20000410000 */
[----:B------:R-:W-:Y:S01]  /*4980*/  FMUL.FTZ R29, R2, R73 ;  /* 0x00000049021d7220 */ /* 0x000fe20000410000 */
[C---:B------:R-:W-:Y:S01]  /*4990*/  FMUL.FTZ R30, R0.reuse, R74 ;  /* 0x0000004a001e7220 */ /* 0x040fe20000410000 */
[----:B------:R-:W-:Y:S03]  /*49a0*/  FMUL.FTZ R31, R0, R75 ;  /* 0x0000004b001f7220 */ /* 0x000fe60000410000 */
[----:B------:R-:W3:Y:S01]  /*49b0*/  MUFU.EX2 R121, R121 ;  /* 0x0000007900797308 */ /* 0x000ee20000000800 */
[----:B-1----:R-:W-:Y:S01]  /*49c0*/  F2FP.BF16.F32.PACK_AB R96, R124, R127 ;  /* 0x0000007f7c60723e */ /* 0x002fe200000010ff */
[----:B------:R-:W1:Y:S01]  /*49d0*/  LDSM.16.MT88.4 R80, [R142+0xa000] ;  /* 0x00a000008e50783b */ /* 0x000e620000004200 */
[--C-:B------:R-:W-:Y:S01]  /*49e0*/  FFMA.FTZ R180, R185, UR4, -R108.reuse ;  /* 0x00000004b9b47c23 */ /* 0x100fe2000801086c */
[C---:B------:R-:W-:Y:S01]  /*49f0*/  FMUL.FTZ R36, R2.reuse, R36 ;  /* 0x0000002402247220 */ /* 0x040fe20000410000 */
[----:B------:R-:W-:Y:S01]  /*4a00*/  FMUL.FTZ R37, R2, R37 ;  /* 0x0000002502257220 */ /* 0x000fe20000410000 */
[C---:B------:R-:W-:Y:S01]  /*4a10*/  FMUL.FTZ R38, R0.reuse, R38 ;  /* 0x0000002600267220 */ /* 0x040fe20000410000 */
[----:B------:R-:W-:Y:S03]  /*4a20*/  FMUL.FTZ R39, R0, R39 ;  /* 0x0000002700277220 */ /* 0x000fe60000410000 */
[----:B------:R-:W-:Y:S01]  /*4a30*/  MUFU.EX2 R123, R123 ;  /* 0x0000007b007b7308 */ /* 0x000fe20000000800 */
[C---:B------:R-:W-:Y:S01]  /*4a40*/  FMUL.FTZ R40, R2.reuse, R40 ;  /* 0x0000002802287220 */ /* 0x040fe20000410000 */
[----:B------:R-:W-:Y:S01]  /*4a50*/  LDSM.16.MT88.4 R72, [R140+0xa000] ;  /* 0x00a000008c48783b */ /* 0x000fe20000004200 */
[----:B------:R-:W-:Y:S01]  /*4a60*/  FMUL.FTZ R41, R2, R41 ;  /* 0x0000002902297220 */ /* 0x000fe20000410000 */
[C---:B------:R-:W-:Y:S01]  /*4a70*/  FMUL.FTZ R42, R0.reuse, R42 ;  /* 0x0000002a002a7220 */ /* 0x040fe20000410000 */
[----:B------:R-:W-:Y:S01]  /*4a80*/  FMUL.FTZ R43, R0, R43 ;  /* 0x0000002b002b7220 */ /* 0x000fe20000410000 */
[C---:B------:R-:W-:Y:S01]  /*4a90*/  FMUL.FTZ R44, R2.reuse, R44 ;  /* 0x0000002c022c7220 */ /* 0x040fe20000410000 */
[----:B------:R-:W-:Y:S03]  /*4aa0*/  FMUL.FTZ R45, R2, R45 ;  /* 0x0000002d022d7220 */ /* 0x000fe60000410000 */
[----:B------:R-:W4:Y:S01]  /*4ab0*/  MUFU.EX2 R122, R122 ;  /* 0x0000007a007a7308 */ /* 0x000f220000000800 */
[----:B---3--:R-:W-:Y:S01]  /*4ac0*/  F2FP.BF16.F32.PACK_AB R97, R121, R125 ;  /* 0x0000007d7961723e */ /* 0x008fe200000010ff */
[----:B------:R-:W-:Y:S01]  /*4ad0*/  LDSM.16.MT88.4 R92, [R143+0x9800] ;  /* 0x009800008f5c783b */ /* 0x000fe20000004200 */
        /* <DEDUP_REMOVED lines=13> */
[----:B------:R-:W3:Y:S01]  /*4bb0*/  MUFU.EX2 R103, R103 ;  /* 0x0000006700677308 */ /* 0x000ee20000000800 */
[----:B----4-:R-:W-:Y:S01]  /*4bc0*/  F2FP.BF16.F32.PACK_AB R98, R122, R123 ;  /* 0x0000007b7a62723e */ /* 0x010fe200000010ff */
        /* <DEDUP_REMOVED lines=8> */
[--C-:B------:R-:W-:Y:S01]  /*4c50*/  FFMA.FTZ R170, R170, UR4, -R109.reuse ;  /* 0x00000004aaaa7c23 */ /* 0x100fe2000801086d */
[--C-:B------:R-:W-:Y:S01]  /*4c60*/  FFMA.FTZ R169, R169, UR4, -R109.reuse ;  /* 0x00000004a9a97c23 */ /* 0x100fe2000801086d */
[----:B------:R-:W-:Y:S01]  /*4c70*/  FFMA.FTZ R109, R168, UR4, -R109 ;  /* 0x00000004a86d7c23 */ /* 0x000fe2000801086d */
[C---:B------:R-:W-:Y:S01]  /*4c80*/  FMUL.FTZ R52, R2.reuse, R52 ;  /* 0x0000003402347220 */ /* 0x040fe20000410000 */
[----:B------:R-:W-:Y:S01]  /*4c90*/  FMUL.FTZ R53, R2, R53 ;  /* 0x0000003502357220 */ /* 0x000fe20000410000 */
[C---:B------:R-:W-:Y:S01]  /*4ca0*/  FMUL.FTZ R54, R0.reuse, R54 ;  /* 0x0000003600367220 */ /* 0x040fe20000410000 */
[----:B------:R4:W-:Y:S01]  /*4cb0*/  MUFU.EX2 R168, R109 ;  /* 0x0000006d00a87308 */ /* 0x0009e20000000800 */
[----:B---3--:R-:W-:Y:S01]  /*4cc0*/  F2FP.BF16.F32.PACK_AB R99, R103, R120 ;  /* 0x000000786763723e */ /* 0x008fe200000010ff */
[----:B------:R-:W-:Y:S01]  /*4cd0*/  FMUL.FTZ R55, R0, R55 ;  /* 0x0000003700377220 */ /* 0x000fe20000410000 */
[C---:B------:R-:W-:Y:S01]  /*4ce0*/  FMUL.FTZ R56, R2.reuse, R56 ;  /* 0x0000003802387220 */ /* 0x040fe20000410000 */
[----:B------:R-:W-:Y:S01]  /*4cf0*/  FMUL.FTZ R57, R2, R57 ;  /* 0x0000003902397220 */ /* 0x000fe20000410000 */
[C---:B------:R-:W-:Y:S01]  /*4d00*/  FMUL.FTZ R58, R0.reuse, R58 ;  /* 0x0000003a003a7220 */ /* 0x040fe20000410000 */
[----:B------:R-:W-:Y:S01]  /*4d10*/  FMUL.FTZ R59, R0, R59 ;  /* 0x0000003b003b7220 */ /* 0x000fe20000410000 */
[----:B------:R-:W-:Y:S01]  /*4d20*/  FFMA.FTZ R127, R2, R167, R127 ;  /* 0x000000a7027f7223 */ /* 0x000fe2000001007f */
[C---:B------:R-:W-:Y:S02]  /*4d30*/  HMMA.16816.F32.BF16 R4, R96.reuse, R16, R4 ;  /* 0x000000106004723c */ /* 0x040fe40000041804 */
[----:B------:R-:W-:Y:S03]  /*4d40*/  MUFU.EX2 R126, R126 ;  /* 0x0000007e007e7308 */ /* 0x000fe60000000800 */
[----:B------:R-:W-:Y:S01]  /*4d50*/  FFMA.FTZ R125, R0, R166, R125 ;  /* 0x000000a6007d7223 */ /* 0x000fe2000001007d */
[C---:B------:R-:W-:Y:S01]  /*4d60*/  HMMA.16816.F32.BF16 R8, R96.reuse, R18, R8 ;  /* 0x000000126008723c */ /* 0x040fe20000041808 */
[----:B----4-:R-:W-:Y:S05]  /*4d70*/  LDSM.16.MT88.4 R108, [R140+0x9800] ;  /* 0x009800008c6c783b */ /* 0x010fea0000004200 */
[----:B------:R-:W3:Y:S01]  /*4d80*/  MUFU.EX2 R129, R129 ;  /* 0x0000008100817308 */ /* 0x000ee20000000800 */
[C---:B------:R-:W-:Y:S01]  /*4d90*/  FMUL.FTZ R16, R2.reuse, R84 ;  /* 0x0000005402107220 */ /* 0x040fe20000410000 */
[C---:B------:R-:W-:Y:S03]  /*4da0*/  HMMA.16816.F32.BF16 R12, R96.reuse, R24, R12 ;  /* 0x00000018600c723c */ /* 0x040fe6000004180c */
[----:B------:R-:W-:Y:S01]  /*4db0*/  FMUL.FTZ R17, R2, R85 ;  /* 0x0000005502117220 */ /* 0x000fe20000410000 */
[C---:B------:R-:W-:Y:S01]  /*4dc0*/  FMUL.FTZ R18, R0.reuse, R86 ;  /* 0x0000005600127220 */ /* 0x040fe20000410000 */
[----:B------:R-:W-:Y:S02]  /*4dd0*/  FMUL.FTZ R19, R0, R87 ;  /* 0x0000005700137220 */ /* 0x000fe40000410000 */
[C---:B------:R-:W-:Y:S01]  /*4de0*/  FMUL.FTZ R24, R2.reuse, R76 ;  /* 0x0000004c02187220 */ /* 0x040fe20000410000 */
[----:B------:R-:W-:Y:S01]  /*4df0*/  LDSM.16.MT88.4 R84, [R141+0x8800] ;  /* 0x008800008d54783b */ /* 0x000fe20000004200 */
[----:B------:R-:W-:Y:S02]  /*4e00*/  MUFU.EX2 R128, R128 ;  /* 0x0000008000807308 */ /* 0x000fe40000000800 */
[----:B------:R-:W-:Y:S01]  /*4e10*/  FMUL.FTZ R25, R2, R77 ;  /* 0x0000004d02197220 */ /* 0x000fe20000410000 */
[----:B------:R-:W-:Y:S01]  /*4e20*/  FADD.FTZ R124, R124, R127 ;  /* 0x0000007f7c7c7221 */ /* 0x000fe20000010000 */
[----:B------:R-:W-:Y:S01]  /*4e30*/  FADD.FTZ R125, R121, R125 ;  /* 0x0000007d797d7221 */ /* 0x000fe20000010000 */
[C---:B------:R-:W-:Y:S03]  /*4e40*/  HMMA.16816.F32.BF16 R16, R96.reuse, R26, R16 ;  /* 0x0000001a6010723c */ /* 0x040fe60000041810 */
[----:B------:R-:W-:Y:S02]  /*4e50*/  FADD.FTZ R120, R120, R125 ;  /* 0x0000007d78787221 */ /* 0x000fe40000010000 */
[----:B------:R-:W4:Y:S01]  /*4e60*/  MUFU.EX2 R131, R131 ;  /* 0x0000008300837308 */ /* 0x000f220000000800 */
[C---:B------:R-:W-:Y:S05]  /*4e70*/  HMMA.16816.F32.BF16 R20, R96.reuse, R32, R20 ;  /* 0x000000206014723c */ /* 0x040fea0000041814 */
[C---:B------:R-:W-:Y:S01]  /*4e80*/  FMUL.FTZ R26, R0.reuse, R78 ;  /* 0x0000004e001a7220 */ /* 0x040fe20000410000 */
[----:B------:R-:W-:Y:S01]  /*4e90*/  FMUL.FTZ R27, R0, R79 ;  /* 0x0000004f001b7220 */ /* 0x000fe20000410000 */
[C---:B------:R-:W-:Y:S01]  /*4ea0*/  FMUL.FTZ R32, R2.reuse, R68 ;  /* 0x0000004402207220 */ /* 0x040fe20000410000 */
[----:B------:R-:W-:Y:S01]  /*4eb0*/  LDSM.16.MT88.4 R76, [R143+0x8800] ;  /* 0x008800008f4c783b */ /* 0x000fe20000004200 */
[----:B------:R-:W-:Y:S02]  /*4ec0*/  MUFU.EX2 R130, R130 ;  /* 0x0000008200827308 */ /* 0x000fe40000000800 */
[----:B------:R-:W-:Y:S01]  /*4ed0*/  FMUL.FTZ R33, R2, R69 ;  /* 0x0000004502217220 */ /* 0x000fe20000410000 */
[----:B------:R-:W-:Y:S01]  /*4ee0*/  FADD.FTZ R103, R103, R120 ;  /* 0x0000007867677221 */ /* 0x000fe20000010000 */
[C---:B------:R-:W-:Y:S06]  /*4ef0*/  HMMA.16816.F32.BF16 R24, R96.reuse, R34, R24 ;  /* 0x000000226018723c */ /* 0x040fec0000041818 */
[----:B------:R-:W5:Y:S01]  /*4f00*/  MUFU.EX2 R175, R175 ;  /* 0x000000af00af7308 */ /* 0x000f620000000800 */
[C---:B------:R-:W-:Y:S04]  /*4f10*/  HMMA.16816.F32.BF16 R28, R96.reuse, R104, R28 ;  /* 0x00000068601c723c */ /* 0x040fe8000004181c */
[C---:B------:R-:W-:Y:S01]  /*4f20*/  FMUL.FTZ R34, R0.reuse, R70 ;  /* 0x0000004600227220 */ /* 0x040fe20000410000 */
[----:B------:R-:W-:Y:S04]  /*4f30*/  FMUL.FTZ R35, R0, R71 ;  /* 0x0000004700237220 */ /* 0x000fe80000410000 */
[----:B------:R-:W-:Y:S01]  /*4f40*/  MUFU.EX2 R174, R174 ;  /* 0x000000ae00ae7308 */ /* 0x000fe20000000800 */
[----:B------:R-:W3:Y:S01]  /*4f50*/  LDSM.16.MT88.4 R68, [R141+0xa000] ;  /* 0x00a000008d44783b */ /* 0x000ee20000004200 */
[----:B------:R-:W-:Y:S01]  /*4f60*/  MOV R0, R3 ;  /* 0x0000000300007202 */ /* 0x000fe20000000f00 */
[C---:B------:R-:W-:Y:S07]  /*4f70*/  HMMA.16816.F32.BF16 R32, R96.reuse, R106, R32 ;  /* 0x0000006a6020723c */ /* 0x040fee0000041820 */
[----:B------:R-:W5:Y:S01]  /*4f80*/  MUFU.EX2 R177, R177 ;  /* 0x000000b100b17308 */ /* 0x000f620000000800 */
[C---:B--2---:R-:W-:Y:S09]  /*4f90*/  HMMA.16816.F32.BF16 R36, R96.reuse, R88, R36 ;  /* 0x000000586024723c */ /* 0x044ff20000041824 */
[----:B------:R-:W-:Y:S01]  /*4fa0*/  MUFU.EX2 R182, R182 ;  /* 0x000000b600b67308 */ /* 0x000fe20000000800 */
[C---:B------:R-:W-:Y:S01]  /*4fb0*/  HMMA.16816.F32.BF16 R40, R96.reuse, R90, R40 ;  /* 0x0000005a6028723c */ /* 0x040fe20000041828 */
[----:B------:R-:W-:Y:S05]  /*4fc0*/  LDSM.16.MT88.4 R88, [R140+0x8800] ;  /* 0x008800008c58783b */ /* 0x000fea0000004200 */
[C---:B-1----:R-:W-:Y:S03]  /*4fd0*/  HMMA.16816.F32.BF16 R44, R96.reuse, R80, R44 ;  /* 0x00000050602c723c */ /* 0x042fe6000004182c */
[----:B------:R-:W-:Y:S03]  /*4fe0*/  MUFU.EX2 R187, R187 ;  /* 0x000000bb00bb7308 */ /* 0x000fe60000000800 */
[C---:B------:R-:W-:Y:S01]  /*4ff0*/  HMMA.16816.F32.BF16 R48, R96.reuse, R82, R48 ;  /* 0x000000526030723c */ /* 0x040fe20000041830 */
[----:B------:R-:W1:Y:S06]  /*5000*/  LDSM.16.MT88.4 R80, [R142+0x8800] ;  /* 0x008800008e50783b */ /* 0x000e6c0000004200 */
[----:B------:R-:W-:Y:S01]  /*5010*/  MUFU.EX2 R180, R180 ;  /* 0x000000b400b47308 */ /* 0x000fe20000000800 */
[C---:B---3--:R-:W-:Y:S09]  /*5020*/  HMMA.16816.F32.BF16 R52, R96.reuse, R68, R52 ;  /* 0x000000446034723c */ /* 0x048ff20000041834 */
[----:B------:R-:W-:Y:S01]  /*5030*/  MUFU.EX2 R183, R183 ;  /* 0x000000b700b77308 */ /* 0x000fe20000000800 */
[C---:B------:R-:W-:Y:S09]  /*5040*/  HMMA.16816.F32.BF16 R56, R96.reuse, R70, R56 ;  /* 0x000000466038723c */ /* 0x040ff20000041838 */
[----:B------:R-:W-:Y:S02]  /*5050*/  MUFU.EX2 R178, R178 ;  /* 0x000000b200b27308 */ /* 0x000fe40000000800 */
[----:B------:R-:W-:Y:S01]  /*5060*/  F2FP.BF16.F32.PACK_AB R68, R129, R126 ;  /* 0x0000007e8144723e */ /* 0x000fe200000010ff */
[C---:B------:R-:W-:Y:S03]  /*5070*/  HMMA.16816.F32.BF16 R60, R96.reuse, R72, R60 ;  /* 0x00000048603c723c */ /* 0x040fe6000004183c */
[----:B----4-:R-:W-:Y:S03]  /*5080*/  F2FP.BF16.F32.PACK_AB R69, R131, R128 ;  /* 0x000000808345723e */ /* 0x010fe600000010ff */
[----:B------:R-:W-:Y:S01]  /*5090*/  HMMA.16816.F32.BF16 R64, R96, R74, R64 ;  /* 0x0000004a6040723c */ /* 0x000fe20000041840 */
[----:B------:R-:W2:Y:S01]  /*50a0*/  LDSM.16.MT88.4 R72, [R143+0xa800] ;  /* 0x00a800008f48783b */ /* 0x000ea20000004200 */
[----:B------:R-:W-:Y:S03]  /*50b0*/  MUFU.EX2 R185, R185 ;  /* 0x000000b900b97308 */ /* 0x000fe60000000800 */
[----:B-----5:R-:W-:Y:S01]  /*50c0*/  F2FP.BF16.F32.PACK_AB R70, R175, R130 ;  /* 0x00000082af46723e */ /* 0x020fe200000010ff */
[----:B------:R-:W-:Y:S01]  /*50d0*/  FADD.FTZ R128, R128, R103 ;  /* 0x0000006780807221 */ /* 0x000fe20000010000 */
[----:B------:R-:W-:Y:S05]  /*50e0*/  F2FP.BF16.F32.PACK_AB R71, R177, R174 ;  /* 0x000000aeb147723e */ /* 0x000fea00000010ff */
[----:B------:R-:W-:Y:S01]  /*50f0*/  MUFU.EX2 R176, R176 ;  /* 0x000000b000b07308 */ /* 0x000fe20000000800 */
[----:B------:R-:W-:Y:S01]  /*5100*/  MOV R103, R100 ;  /* 0x0000006400677202 */ /* 0x000fe20000000f00 */
[----:B------:R-:W-:Y:S01]  /*5110*/  FADD.FTZ R131, R131, R128 ;  /* 0x0000008083837221 */ /* 0x000fe20000010000 */
[C---:B------:R-:W-:Y:S07]  /*5120*/  HMMA.16816.F32.BF16 R4, R68.reuse, R76, R4 ;  /* 0x0000004c4404723c */ /* 0x040fee0000041804 */
[----:B------:R-:W-:Y:S01]  /*5130*/  MUFU.EX2 R179, R179 ;  /* 0x000000b300b37308 */ /* 0x000fe20000000800 */
[----:B------:R-:W-:Y:S01]  /*5140*/  FADD.FTZ R174, R174, R131 ;  /* 0x00000083aeae7221 */ /* 0x000fe20000010000 */
[C---:B------:R-:W-:Y:S01]  /*5150*/  HMMA.16816.F32.BF16 R8, R68.reuse, R78, R8 ;  /* 0x0000004e4408723c */ /* 0x040fe20000041808 */
[----:B------:R-:W3:Y:S02]  /*5160*/  LDSM.16.MT88.4 R76, [R142+0xa800] ;  /* 0x00a800008e4c783b */ /* 0x000ee40000004200 */
[----:B------:R-:W-:Y:S03]  /*5170*/  FADD.FTZ R177, R177, R174 ;  /* 0x000000aeb1b17221 */ /* 0x000fe60000010000 */
[C---:B-1----:R-:W-:Y:S02]  /*5180*/  HMMA.16816.F32.BF16 R12, R68.reuse, R80, R12 ;  /* 0x00000050440c723c */ /* 0x042fe4000004180c */
[----:B------:R-:W-:Y:S04]  /*5190*/  MUFU.EX2 R170, R170 ;  /* 0x000000aa00aa7308 */ /* 0x000fe80000000800 */
[C---:B------:R-:W-:Y:S01]  /*51a0*/  HMMA.16816.F32.BF16 R16, R68.reuse, R82, R16 ;  /* 0x000000524410723c */ /* 0x040fe20000041810 */
[----:B------:R-:W1:Y:S05]  /*51b0*/  LDSM.16.MT88.4 R80, [R141+0xa800] ;  /* 0x00a800008d50783b */ /* 0x000e6a0000004200 */
[----:B------:R-:W4:Y:S01]  /*51c0*/  MUFU.EX2 R181, R181 ;  /* 0x000000b500b57308 */ /* 0x000f220000000800 */
[C---:B------:R-:W-:Y:S09]  /*51d0*/  HMMA.16816.F32.BF16 R20, R68.reuse, R84, R20 ;  /* 0x000000544414723c */ /* 0x040ff20000041814 */
[----:B------:R-:W-:Y:S01]  /*51e0*/  MUFU.EX2 R172, R172 ;  /* 0x000000ac00ac7308 */ /* 0x000fe20000000800 */
[C---:B------:R-:W-:Y:S01]  /*51f0*/  HMMA.16816.F32.BF16 R24, R68.reuse, R86, R24 ;  /* 0x000000564418723c */ /* 0x040fe20000041818 */
[----:B------:R-:W5:Y:S05]  /*5200*/  LDSM.16.MT88.4 R84, [R140+0xa800] ;  /* 0x00a800008c54783b */ /* 0x000f6a0000004200 */
[C---:B------:R-:W-:Y:S03]  /*5210*/  HMMA.16816.F32.BF16 R28, R68.reuse, R88, R28 ;  /* 0x00000058441c723c */ /* 0x040fe6000004181c */
[----:B------:R-:W3:Y:S02]  /*5220*/  MUFU.EX2 R171, R171 ;  /* 0x000000ab00ab7308 */ /* 0x000ee40000000800 */
[----:B----4-:R-:W-:Y:S01]  /*5230*/  F2FP.BF16.F32.PACK_AB R104, R181, R170 ;  /* 0x000000aab568723e */ /* 0x010fe200000010ff */
[C---:B------:R-:W-:Y:S01]  /*5240*/  HMMA.16816.F32.BF16 R32, R68.reuse, R90, R32 ;  /* 0x0000005a4420723c */ /* 0x040fe20000041820 */
[----:B------:R-:W-:Y:S06]  /*5250*/  LDSM.16.MT88.4 R88, [R142+0x9000] ;  /* 0x009000008e58783b */ /* 0x000fec0000004200 */
[----:B------:R-:W4:Y:S01]  /*5260*/  MUFU.EX2 R169, R169 ;  /* 0x000000a900a97308 */ /* 0x000f220000000800 */
[C---:B--2---:R-:W-:Y:S09]  /*5270*/  HMMA.16816.F32.BF16 R36, R68.reuse, R72, R36 ;  /* 0x000000484424723c */ /* 0x044ff20000041824 */
[----:B------:R-:W-:Y:S01]  /*5280*/  MUFU.EX2 R102, R102 ;  /* 0x0000006600667308 */ /* 0x000fe20000000800 */
[C---:B------:R-:W-:Y:S01]  /*5290*/  HMMA.16816.F32.BF16 R40, R68.reuse, R74, R40 ;  /* 0x0000004a4428723c */ /* 0x040fe20000041828 */
[----:B------:R-:W2:Y:S02]  /*52a0*/  LDSM.16.MT88.4 R72, [R143+0x9000] ;  /* 0x009000008f48783b */ /* 0x000ea40000004200 */
[----:B---3--:R-:W-:Y:S03]  /*52b0*/  F2FP.BF16.F32.PACK_AB R105, R171, R172 ;  /* 0x000000acab69723e */ /* 0x008fe600000010ff */
[C---:B------:R-:W-:Y:S03]  /*52c0*/  HMMA.16816.F32.BF16 R44, R68.reuse, R76, R44 ;  /* 0x0000004c442c723c */ /* 0x040fe6000004182c */
[----:B------:R-:W3:Y:S02]  /*52d0*/  MUFU.EX2 R101, R101 ;  /* 0x0000006500657308 */ /* 0x000ee40000000800 */
[----:B----4-:R-:W-:Y:S01]  /*52e0*/  F2FP.BF16.F32.PACK_AB R106, R168, R169 ;  /* 0x000000a9a86a723e */ /* 0x010fe200000010ff */
[C---:B------:R-:W-:Y:S01]  /*52f0*/  HMMA.16816.F32.BF16 R48, R68.reuse, R78, R48 ;  /* 0x0000004e4430723c */ /* 0x040fe20000041830 */
[----:B------:R-:W4:Y:S05]  /*5300*/  LDSM.16.MT88.4 R76, [R141+0x9000] ;  /* 0x009000008d4c783b */ /* 0x000f2a0000004200 */
[C---:B-1----:R-:W-:Y:S06]  /*5310*/  HMMA.16816.F32.BF16 R52, R68.reuse, R80, R52 ;  /* 0x000000504434723c */ /* 0x042fec0000041834 */
[C---:B------:R-:W-:Y:S01]  /*5320*/  HMMA.16816.F32.BF16 R56, R68.reuse, R82, R56 ;  /* 0x000000524438723c */ /* 0x040fe20000041838 */
[----:B------:R-:W1:Y:S04]  /*5330*/  LDSM.16.MT88.4 R80, [R140+0x9000] ;  /* 0x009000008c50783b */ /* 0x000e680000004200 */
[----:B---3--:R-:W-:Y:S01]  /*5340*/  F2FP.BF16.F32.PACK_AB R107, R101, R102 ;  /* 0x00000066656b723e */ /* 0x008fe200000010ff */
[C---:B-----5:R-:W-:Y:S06]  /*5350*/  HMMA.16816.F32.BF16 R60, R68.reuse, R84, R60 ;  /* 0x00000054443c723c */ /* 0x060fec000004183c */
[----:B------:R-:W-:Y:S01]  /*5360*/  HMMA.16816.F32.BF16 R64, R68, R86, R64 ;  /* 0x000000564440723c */ /* 0x000fe20000041840 */
[----:B------:R-:W3:Y:S06]  /*5370*/  LDSM.16.MT88.4 R84, [R143+0xb000] ;  /* 0x00b000008f54783b */ /* 0x000eec0000004200 */
[----:B------:R-:W-:Y:S04]  /*5380*/  F2FP.BF16.F32.PACK_AB R68, R187, R182 ;  /* 0x000000b6bb44723e */ /* 0x000fe800000010ff */
[----:B------:R-:W-:Y:S01]  /*5390*/  F2FP.BF16.F32.PACK_AB R69, R183, R180 ;  /* 0x000000b4b745723e */ /* 0x000fe200000010ff */
[----:B------:R-:W-:Y:S01]  /*53a0*/  FADD.FTZ R180, R180, R177 ;  /* 0x000000b1b4b47221 */ /* 0x000fe20000010000 */
[----:B------:R-:W-:Y:S02]  /*53b0*/  F2FP.BF16.F32.PACK_AB R70, R185, R178 ;  /* 0x000000b2b946723e */ /* 0x000fe400000010ff */
[----:B------:R-:W-:Y:S01]  /*53c0*/  F2FP.BF16.F32.PACK_AB R71, R179, R176 ;  /* 0x000000b0b347723e */ /* 0x000fe200000010ff */
[----:B------:R-:W-:Y:S04]  /*53d0*/  FADD.FTZ R183, R183, R180 ;  /* 0x000000b4b7b77221 */ /* 0x000fe80000010000 */
[----:B------:R-:W-:Y:S02]  /*53e0*/  FADD.FTZ R176, R176, R183 ;  /* 0x000000b7b0b07221 */ /* 0x000fe40000010000 */
[C---:B--2---:R-:W-:Y:S03]  /*53f0*/  HMMA.16816.F32.BF16 R4, R68.reuse, R72, R4 ;  /* 0x000000484404723c */ /* 0x044fe60000041804 */
[----:B------:R-:W-:Y:S03]  /*5400*/  FADD.FTZ R179, R179, R176 ;  /* 0x000000b0b3b37221 */ /* 0x000fe60000010000 */
[C---:B------:R-:W-:Y:S01]  /*5410*/  HMMA.16816.F32.BF16 R8, R68.reuse, R74, R8 ;  /* 0x0000004a4408723c */ /* 0x040fe20000041808 */
[----:B------:R-:W2:Y:S04]  /*5420*/  LDSM.16.MT88.4 R72, [R142+0xb000] ;  /* 0x00b000008e48783b */ /* 0x000ea80000004200 */
[----:B------:R-:W-:Y:S01]  /*5430*/  FADD.FTZ R172, R172, R179 ;  /* 0x000000b3acac7221 */ /* 0x000fe20000010000 */
[C---:B------:R-:W-:Y:S05]  /*5440*/  HMMA.16816.F32.BF16 R12, R68.reuse, R88, R12 ;  /* 0x00000058440c723c */ /* 0x040fea000004180c */
[----:B------:R-:W-:Y:S01]  /*5450*/  FADD.FTZ R171, R171, R172 ;  /* 0x000000acabab7221 */ /* 0x000fe20000010000 */
[C---:B------:R-:W-:Y:S01]  /*5460*/  HMMA.16816.F32.BF16 R16, R68.reuse, R90, R16 ;  /* 0x0000005a4410723c */ /* 0x040fe20000041810 */
[----:B------:R-:W5:Y:S04]  /*5470*/  LDSM.16.MT88.4 R88, [R141+0xb000] ;  /* 0x00b000008d58783b */ /* 0x000f680000004200 */
[----:B------:R-:W-:Y:S01]  /*5480*/  FADD.FTZ R102, R102, R171 ;  /* 0x000000ab66667221 */ /* 0x000fe20000010000 */
[C---:B----4-:R-:W-:Y:S05]  /*5490*/  HMMA.16816.F32.BF16 R20, R68.reuse, R76, R20 ;  /* 0x0000004c4414723c */ /* 0x050fea0000041814 */
[----:B------:R-:W-:Y:S01]  /*54a0*/  FADD.FTZ R166, R101, R102 ;  /* 0x0000006665a67221 */ /* 0x000fe20000010000 */
[C---:B------:R-:W-:Y:S01]  /*54b0*/  HMMA.16816.F32.BF16 R24, R68.reuse, R78, R24 ;  /* 0x0000004e4418723c */ /* 0x040fe20000041818 */
[----:B------:R-:W4:Y:S05]  /*54c0*/  LDSM.16.MT88.4 R76, [R140+0xb000] ;  /* 0x00b000008c4c783b */ /* 0x000f2a0000004200 */
[C---:B-1----:R-:W-:Y:S06]  /*54d0*/  HMMA.16816.F32.BF16 R28, R68.reuse, R80, R28 ;  /* 0x00000050441c723c */ /* 0x042fec000004181c */
[C---:B------:R-:W-:Y:S06]  /*54e0*/  HMMA.16816.F32.BF16 R32, R68.reuse, R82, R32 ;  /* 0x000000524420723c */ /* 0x040fec0000041820 */
[C---:B---3--:R-:W-:Y:S06]  /*54f0*/  HMMA.16816.F32.BF16 R36, R68.reuse, R84, R36 ;  /* 0x000000544424723c */ /* 0x048fec0000041824 */
[C---:B------:R-:W-:Y:S01]  /*5500*/  HMMA.16816.F32.BF16 R40, R68.reuse, R86, R40 ;  /* 0x000000564428723c */ /* 0x040fe20000041828 */
[----:B------:R-:W1:Y:S05]  /*5510*/  LDSM.16.MT88.4 R84, [R142+0x9800] ;  /* 0x009800008e54783b */ /* 0x000e6a0000004200 */
[C---:B--2---:R-:W-:Y:S06]  /*5520*/  HMMA.16816.F32.BF16 R44, R68.reuse, R72, R44 ;  /* 0x00000048442c723c */ /* 0x044fec000004182c */
[C---:B------:R-:W-:Y:S01]  /*5530*/  HMMA.16816.F32.BF16 R48, R68.reuse, R74, R48 ;  /* 0x0000004a4430723c */ /* 0x040fe20000041830 */
[----:B------:R-:W2:Y:S05]  /*5540*/  LDSM.16.MT88.4 R72, [R141+0x9800] ;  /* 0x009800008d48783b */ /* 0x000eaa0000004200 */
[C---:B-----5:R-:W-:Y:S06]  /*5550*/  HMMA.16816.F32.BF16 R52, R68.reuse, R88, R52 ;  /* 0x000000584434723c */ /* 0x060fec0000041834 */
[C---:B------:R-:W-:Y:S06]  /*5560*/  HMMA.16816.F32.BF16 R56, R68.reuse, R90, R56 ;  /* 0x0000005a4438723c */ /* 0x040fec0000041838 */
[C---:B----4-:R-:W-:Y:S06]  /*5570*/  HMMA.16816.F32.BF16 R60, R68.reuse, R76, R60 ;  /* 0x0000004c443c723c */ /* 0x050fec000004183c */
[----:B------:R-:W-:Y:S06]  /*5580*/  HMMA.16816.F32.BF16 R64, R68, R78, R64 ;  /* 0x0000004e4440723c */ /* 0x000fec0000041840 */
[C---:B------:R-:W-:Y:S01]  /*5590*/  HMMA.16816.F32.BF16 R96, R104.reuse, R92, R4 ;  /* 0x0000005c6860723c */ /* 0x040fe20000041804 */
[----:B------:R-:W3:Y:S05]  /*55a0*/  LDSM.16.MT88.4 R4, [R141+0xb800] ;  /* 0x00b800008d04783b */ /* 0x000eea0000004200 */
[C---:B------:R-:W-:Y:S03]  /*55b0*/  HMMA.16816.F32.BF16 R92, R104.reuse, R94, R8 ;  /* 0x0000005e685c723c */ /* 0x040fe60000041808 */
[----:B------:R-:W4:Y:S03]  /*55c0*/  LDSM.16.MT88.4 R8, [R140+0xb800] ;  /* 0x00b800008c08783b */ /* 0x000f260000004200 */
[C---:B-1----:R-:W-:Y:S06]  /*55d0*/  HMMA.16816.F32.BF16 R88, R104.reuse, R84, R12 ;  /* 0x000000546858723c */ /* 0x042fec000004180c */
[C---:B------:R-:W-:Y:S05]  /*55e0*/  HMMA.16816.F32.BF16 R84, R104.reuse, R86, R16 ;  /* 0x000000566854723c */ /* 0x040fea0000041810 */
[----:B------:R-:W-:Y:S01]  /*55f0*/  FADD.FTZ R13, R123, R124 ;  /* 0x0000007c7b0d7221 */ /* 0x000fe20000010000 */
[C---:B--2---:R-:W-:Y:S05]  /*5600*/  HMMA.16816.F32.BF16 R80, R104.reuse, R72, R20 ;  /* 0x000000486850723c */ /* 0x044fea0000041814 */
[----:B------:R-:W-:Y:S01]  /*5610*/  FADD.FTZ R13, R122, R13 ;  /* 0x0000000d7a0d7221 */ /* 0x000fe20000010000 */
[C---:B------:R-:W-:Y:S05]  /*5620*/  HMMA.16816.F32.BF16 R76, R104.reuse, R74, R24 ;  /* 0x0000004a684c723c */ /* 0x040fea0000041818 */
        /* <DEDUP_REMOVED lines=13> */
[C---:B---3--:R-:W-:Y:S05]  /*5700*/  HMMA.16816.F32.BF16 R52, R104.reuse, R4, R52 ;  /* 0x000000046834723c */ /* 0x048fea0000041834 */
[----:B------:R-:W-:Y:S01]  /*5710*/  FADD.FTZ R185, R185, R178 ;  /* 0x000000b2b9b97221 */ /* 0x000fe20000010000 */
[C---:B------:R-:W-:Y:S05]  /*5720*/  HMMA.16816.F32.BF16 R56, R104.reuse, R6, R56 ;  /* 0x000000066838723c */ /* 0x040fea0000041838 */
[----:B------:R-:W-:Y:S01]  /*5730*/  FADD.FTZ R170, R170, R185 ;  /* 0x000000b9aaaa7221 */ /* 0x000fe20000010000 */
[C---:B----4-:R-:W-:Y:S05]  /*5740*/  HMMA.16816.F32.BF16 R60, R104.reuse, R8, R60 ;  /* 0x00000008683c723c */ /* 0x050fea000004183c */
[----:B------:R-:W-:Y:S01]  /*5750*/  FADD.FTZ R170, R181, R170 ;  /* 0x000000aab5aa7221 */ /* 0x000fe20000010000 */
[----:B------:R-:W-:Y:S05]  /*5760*/  HMMA.16816.F32.BF16 R64, R104, R10, R64 ;  /* 0x0000000a6840723c */ /* 0x000fea0000041840 */
[----:B------:R-:W-:Y:S06]  /*5770*/  FADD.FTZ R167, R169, R170 ;  /* 0x000000aaa9a77221 */ /* 0x000fec0000010000 */
[----:B------:R-:W-:Y:S01]  /*5780*/  FADD.FTZ R167, R168, R167 ;  /* 0x000000a7a8a77221 */ /* 0x000fe20000010000 */
[----:B------:R-:W-:Y:S01]  /*5790*/  @!UPT UIADD3 URZ, URZ, URZ, URZ ;  /* 0x0000003f3f3ff290 */ /* 0x000fe2000fffe03f */
[----:B------:R-:W-:Y:S11]  /*57a0*/  @P0 BRA `(.L_x_600) ;  /* 0xffffffdc00b40947 */ /* 0x000ff6000383ffff */
.L_x_599:
        /* <DEDUP_REMOVED lines=248> */
.L_x_604:
[----:B------:R-:W-:Y:S05]  /*6730*/  BSYNC B0 ;  /* 0x0000000000007941 */ /* 0x000fea0003800000 */
.L_x_603:
        /* <DEDUP_REMOVED lines=45> */
.L_x_597:
        /* <DEDUP_REMOVED lines=91> */
.L_x_606:
[----:B------:R-:W-:Y:S05]  /*6fc0*/  BSYNC B0 ;  /* 0x0000000000007941 */ /* 0x000fea0003800000 */
.L_x_605:
        /* <DEDUP_REMOVED lines=10> */
.L_x_608:
[----:B------:R-:W-:Y:S05]  /*7070*/  BSYNC B0 ;  /* 0x0000000000007941 */ /* 0x000fea0003800000 */
.L_x_607:
        /* <DEDUP_REMOVED lines=10> */
.L_x_610:
[----:B------:R-:W-:Y:S05]  /*7120*/  BSYNC B0 ;  /* 0x0000000000007941 */ /* 0x000fea0003800000 */
.L_x_609:
        /* <DEDUP_REMOVED lines=10> */
.L_x_611:
        /* <DEDUP_REMOVED lines=11> */
.L_x_1746:


//--------------------- .text._ZN5flash16flash_fwd_kernelI23Flash_fwd_kernel_traitsILi128ELi64ELi64ELi4ELb0ELb0EN7cutlass10bfloat16_tE19Flash_kernel_traitsILi128ELi64ELi64ELi4ES3_EELb0ELb1ELb0ELb0ELb0ELb1ELb0ELb0EEEvNS_16Flash_fwd_paramsE --------------------------
	.section	.text._ZN5flash16flash_fwd_kernelI23Flash_fwd_kernel_traitsILi128ELi64ELi64ELi4ELb0ELb0EN7cutlass10bfloat16_tE19Flash_kernel_traitsILi128ELi64ELi64ELi4ES3_EELb0ELb1ELb0ELb0ELb0ELb1ELb0ELb0EEEvNS_16Flash_fwd_paramsE,"ax",@progbits
	.align	128
        .global         _ZN5flash16flash_fwd_kernelI23Flash_fwd_kernel_traitsILi128ELi64ELi64ELi4ELb0ELb0EN7cutlass10bfloat16_tE19Flash_kernel_traitsILi128ELi64ELi64ELi4ES3_EELb0ELb1ELb0ELb0ELb0ELb1ELb0ELb0EEEvNS_16Flash_fwd_paramsE
        .type           _ZN5flash16flash_fwd_kernelI23Flash_fwd_kernel_traitsILi128ELi64ELi64ELi4ELb0ELb0EN7cutlass10bfloat16_tE19Flash_kernel_traitsILi128ELi64ELi64ELi4ES3_EELb0ELb1ELb0ELb0ELb0ELb1ELb0ELb0EEEvNS_16Flash_fwd_paramsE,@function
        .size           _ZN5flash16flash_fwd_kernelI23Flash_fwd_kernel_traitsILi128ELi64ELi64ELi4ELb0ELb0EN7cutlass10bfloat16_tE19Flash_kernel_traitsILi128ELi64ELi64ELi4ES3_EELb0ELb1ELb0ELb0ELb0ELb1ELb0ELb0EEEvNS_16Flash_fwd_paramsE,(.L_x_1747 - _ZN5flash16flash_fwd_kernelI23Flash_fwd_kernel_traitsILi128ELi64ELi64ELi4ELb0ELb0EN7cutlass10bfloat16_tE19Flash_kernel_traitsILi128ELi64ELi64ELi4ES3_EELb0ELb1ELb0ELb0ELb0ELb1ELb0ELb0EEEvNS_16Flash_fwd_paramsE)
        .other          _ZN5flash16flash_fwd_kernelI23Flash_fwd_kernel_traitsILi128ELi64ELi64ELi4ELb0ELb0EN7cutlass10bfloat16_tE19Flash_kernel_traitsILi128ELi64ELi64ELi4ES3_EELb0ELb1ELb0ELb0ELb0ELb1ELb0ELb0EEEvNS_16Flash_fwd_paramsE,@"STO_CUDA_ENTRY STV_DEFAULT"
_ZN5flash16flash_fwd_kernelI23Flash_fwd_kernel_traitsILi128ELi64ELi64ELi4ELb0ELb0EN7cutlass10bfloat16_tE19Flash_kernel_traitsILi128ELi64ELi64ELi4ES3_EELb0ELb1ELb0ELb0ELb0ELb1ELb0ELb0EEEvNS_16Flash_fwd_paramsE:
.text._ZN5flash16flash_fwd_kernelI23Flash_fwd_kernel_traitsILi128ELi64ELi64ELi4ELb0ELb0EN7cutlass10bfloat16_tE19Flash_kernel_traitsILi128ELi64ELi64ELi4ES3_EELb0ELb1ELb0ELb0ELb0ELb1ELb0ELb0EEEvNS_16Flash_fwd_paramsE:
[----:B------:R-:W-:Y:S08]  /*0000*/  LDC R1, c[0x0][0x28] ;  /* 0x00000a00ff017b82 */ /* 0x000ff00000000800 */
[----:B------:R-:W1:Y:S01]  /*0010*/  LDC.64 R4, c[0x0][0x2f0] ;  /* 0x0000bc00ff047b82 */ /* 0x000e620000000a00 */
[----:B------:R-:W2:Y:S01]  /*0020*/  S2R R6, SR_CTAID.Y ;  /* 0x0000000000067919 */ /* 0x000ea20000002600 */
[----:B------:R-:W-:Y:S01]  /*0030*/  IMAD.MOV.U32 R149, RZ, RZ, -0x1 ;  /* 0xffffffffff957424 */ /* 0x000fe200078e00ff */
[----:B------:R-:W-:-:S05]  /*0040*/  ULDC.64 UR12, c[0x0][0x208] ;  /* 0x00008200000c7ab9 */ /* 0x000fca0000000a00 */
[----:B------:R-:W3:Y:S08]  /*0050*/  LDC.64 R2, c[0x0][0x300] ;  /* 0x0000c000ff027b82 */ /* 0x000ef00000000a00 */
[----:B------:R-:W2:Y:S01]  /*0060*/  LDC.64 R8, c[0x0][0x2f0] ;  /* 0x0000bc00ff087b82 */ /* 0x000ea20000000a00 */
[----:B-1----:R-:W-:-:S07]  /*0070*/  ISETP.NE.U32.AND P2, PT, R4, RZ, PT ;  /* 0x000000ff0400720c */ /* 0x002fce0003f45070 */
[----:B------:R-:W1:Y:S01]  /*0080*/  LDC.U8 R7, c[0x0][0x3c2] ;  /* 0x0000f080ff077b82 */ /* 0x000e620000000000 */
[----:B------:R-:W-:Y:S02]  /*0090*/  ISETP.NE.AND.EX P2, PT, R5, RZ, PT, P2 ;  /* 0x000000ff0500720c */ /* 0x000fe40003f45320 */
[----:B---3--:R-:W-:-:S04]  /*00a0*/  ISETP.NE.U32.AND P1, PT, R2, RZ, PT ;  /* 0x000000ff0200720c */ /* 0x008fc80003f25070 */
[----:B------:R-:W-:Y:S02]  /*00b0*/  ISETP.NE.AND.EX P1, PT, R3, RZ, PT, P1 ;  /* 0x000000ff0300720c */ /* 0x000fe40003f25310 */
[----:B------:R-:W3:Y:S01]  /*00c0*/  LDC.64 R2, c[0x0][0x2f8] ;  /* 0x0000be00ff027b82 */ /* 0x000ee20000000a00 */
[----:B--2---:R-:W-:-:S05]  /*00d0*/  IMAD.WIDE R14, R6, 0x4, R8 ;  /* 0x00000004060e7825 */ /* 0x004fca00078e0208 */
[----:B------:R-:W2:Y:S02]  /*00e0*/  @P2 LDG.E R149, desc[UR12][R14.64] ;  /* 0x0000000c0e952981 */ /* 0x000ea4000c1e1900 */
[----:B------:R-:W4:Y:S02]  /*00f0*/  LDC.64 R8, c[0x0][0x2f8] ;  /* 0x0000be00ff087b82 */ /* 0x000f240000000a00 */
[----:B------:R-:W2:Y:S06]  /*0100*/  @P2 LDG.E R0, desc[UR12][R14.64+0x4] ;  /* 0x0000040c0e002981 */ /* 0x000eac000c1e1900 */
[----:B------:R-:W3:Y:S01]  /*0110*/  @P1 LDC.64 R4, c[0x0][0x300] ;  /* 0x0000c000ff041b82 */ /* 0x000ee20000000a00 */
[----:B-1----:R-:W-:Y:S01]  /*0120*/  ISETP.NE.AND P3, PT, R7, RZ, PT ;  /* 0x000000ff0700720c */ /* 0x002fe20003f65270 */
[----:B------:R-:W-:-:S02]  /*0130*/  IMAD.MOV.U32 R7, RZ, RZ, RZ ;  /* 0x000000ffff077224 */ /* 0x000fc400078e00ff */
[----:B---3--:R-:W-:-:S05]  /*0140*/  @P1 IMAD.WIDE R12, R6, 0x4, R4 ;  /* 0x00000004060c1825 */ /* 0x008fca00078e0204 */
[----:B------:R1:W5:Y:S01]  /*0150*/  @P1 LDG.E R7, desc[UR12][R12.64] ;  /* 0x0000000c0c071981 */ /* 0x000362000c1e1900 */
[----:B------:R-:W-:-:S04]  /*0160*/  ISETP.EQ.U32.AND P0, PT, R2, RZ, PT ;  /* 0x000000ff0200720c */ /* 0x000fc80003f02070 */
[----:B------:R-:W-:Y:S01]  /*0170*/  ISETP.EQ.OR.EX P0, PT, R3, RZ, !P3, P0 ;  /* 0x000000ff0300720c */ /* 0x000fe20005f02700 */
[----:B------:R-:W-:Y:S02]  /*0180*/  IMAD.MOV.U32 R10, RZ, RZ, -0x1 ;  /* 0xffffffffff0a7424 */ /* 0x000fe400078e00ff */
[----:B----4-:R-:W-:Y:S01]  /*0190*/  IMAD.WIDE R4, R6, 0x4, R8 ;  /* 0x0000000406047825 */ /* 0x010fe200078e0208 */
[----:B------:R-:W3:Y:S01]  /*01a0*/  S2R R161, SR_CTAID.X ;  /* 0x0000000000a17919 */ /* 0x000ee20000002500 */
[----:B------:R-:W4:Y:S01]  /*01b0*/  S2R R37, SR_CTAID.Z ;  /* 0x0000000000257919 */ /* 0x000f220000002700 */
[----:B------:R-:W1:Y:S07]  /*01c0*/  S2R R34, SR_TID.X ;  /* 0x0000000000227919 */ /* 0x000e6e0000002100 */
[----:B------:R1:W5:Y:S01]  /*01d0*/  @!P0 LDG.E R10, desc[UR12][R4.64] ;  /* 0x0000000c040a8981 */ /* 0x000362000c1e1900 */
[----:B------:R-:W-:-:S04]  /*01e0*/  ISETP.NE.U32.AND P0, PT, R2, RZ, PT ;  /* 0x000000ff0200720c */ /* 0x000fc80003f05070 */
[----:B------:R-:W-:Y:S01]  /*01f0*/  ISETP.NE.AND.EX P0, PT, R3, RZ, PT, P0 ;  /* 0x000000ff0300720c */ /* 0x000fe20003f05300 */
[----:B--2---:R-:W-:-:S06]  /*0200*/  @P2 IMAD.IADD R151, R0, 0x1, -R149 ;  /* 0x0000000100972824 */ /* 0x004fcc00078e0a95 */
[----:B------:R-:W2:Y:S06]  /*0210*/  @!P2 LDC R151, c[0x0][0x2c4] ;  /* 0x0000b100ff97ab82 */ /* 0x000eac0000000800 */
[----:B-1-34-:R-:W-:Y:S05]  /*0220*/  @!P0 BRA `(.L_x_612) ;  /* 0x0000000000108947 */ /* 0x01afea0003800000 */
[----:B------:R-:W3:Y:S02]  /*0230*/  @P3 LDG.E R3, desc[UR12][R4.64+0x4] ;  /* 0x0000040c04033981 */ /* 0x000ee4000c1e1900 */
[----:B---3-5:R-:W-:-:S06]  /*0240*/  @P3 IADD3 R0, R3, -R10, RZ ;  /* 0x8000000a03003210 */ /* 0x028fcc0007ffe0ff */
[----:B------:R3:W5:Y:S01]  /*0250*/  @!P3 LDG.E R0, desc[UR12][R4.64] ;  /* 0x0000000c0400b981 */ /* 0x000762000c1e1900 */
[----:B------:R-:W-:Y:S05]  /*0260*/  BRA `(.L_x_613) ;  /* 0x0000000000047947 */ /* 0x000fea0003800000 */
.L_x_612:
[----:B------:R-:W1:Y:S02]  /*0270*/  LDC R0, c[0x0][0x2c8] ;  /* 0x0000b200ff007b82 */ /* 0x000e640000000800 */
.L_x_613:
[----:B------:R-:W4:Y:S02]  /*0280*/  LDC.64 R2, c[0x0][0x308] ;  /* 0x0000c200ff027b82 */ /* 0x000f240000000a00 */
[----:B----4-:R-:W-:-:S04]  /*0290*/  ISETP.NE.U32.AND P1, PT, R2, RZ, PT ;  /* 0x000000ff0200720c */ /* 0x010fc80003f25070 */
[----:B------:R-:W-:-:S13]  /*02a0*/  ISETP.NE.AND.EX P1, PT, R3, RZ, PT, P1 ;  /* 0x000000ff0300720c */ /* 0x000fda0003f25310 */
[----:B------:R-:W4:Y:S01]  /*02b0*/  @P1 LDC.64 R2, c[0x0][0x308] ;  /* 0x0000c200ff021b82 */ /* 0x000f220000000a00 */
[----:B------:R-:W-:-:S07]  /*02c0*/  IMAD.SHL.U32 R84, R161, 0x40, RZ ;  /* 0x00000040a1547824 */ /* 0x000fce00078e00ff */
[----:B---3--:R-:W3:Y:S01]  /*02d0*/  @!P1 LDC R4, c[0x0][0x2cc] ;  /* 0x0000b300ff049b82 */ /* 0x008ee20000000800 */
[----:B----4-:R-:W-:-:S07]  /*02e0*/  @P1 IMAD.WIDE R32, R6, 0x4, R2 ;  /* 0x0000000406201825 */ /* 0x010fce00078e0202 */
[----:B------:R-:W4:Y:S01]  /*02f0*/  @!P1 LDC.64 R2, c[0x0][0x318] ;  /* 0x0000c600ff029b82 */ /* 0x000f220000000a00 */
[----:B------:R1:W5:Y:S01]  /*0300*/  @P1 LDG.E R32, desc[UR12][R32.64] ;  /* 0x0000000c20201981 */ /* 0x000362000c1e1900 */
[----:B--2---:R-:W-:-:S13]  /*0310*/  ISETP.GT.AND P0, PT, R151, R84, PT ;  /* 0x000000549700720c */ /* 0x004fda0003f04270 */
[----:B---3--:R-:W-:Y:S05]  /*0320*/  @!P0 EXIT ;  /* 0x000000000000894d */ /* 0x008fea0003800000 */
[----:B------:R-:W2:Y:S01]  /*0330*/  LDC R35, c[0x0][0x398] ;  /* 0x0000e600ff237b82 */ /* 0x000ea20000000800 */
[----:B----4-:R-:W-:Y:S01]  /*0340*/  @!P1 ISETP.NE.U32.AND P0, PT, R2, RZ, PT ;  /* 0x000000ff0200920c */ /* 0x010fe20003f05070 */
[----:B-----5:R-:W-:-:S03]  /*0350*/  @P1 IMAD.IADD R32, R32, 0x1, -R7 ;  /* 0x0000000120201824 */ /* 0x020fc600078e0a07 */
[----:B------:R-:W-:Y:S02]  /*0360*/  @!P1 ISETP.NE.AND.EX P0, PT, R3, RZ, PT, P0 ;  /* 0x000000ff0300920c */ /* 0x000fe40003f05300 */
[----:B------:R-:W-:Y:S02]  /*0370*/  IADD3 R3, -R151, 0x7f, R84 ;  /* 0x0000007f97037810 */ /* 0x000fe40007ffe154 */
[----:B------:R-:W-:-:S04]  /*0380*/  @!P1 SEL R4, R4, RZ, P0 ;  /* 0x000000ff04049207 */ /* 0x000fc80000000000 */
[----:B-1----:R-:W-:-:S05]  /*0390*/  @!P1 IADD3 R32, R4, R0, -R7 ;  /* 0x0000000004209210 */ /* 0x002fca0007ffe807 */
[----:B------:R-:W-:-:S05]  /*03a0*/  VIADD R5, R32, 0x3f ;  /* 0x0000003f20057836 */ /* 0x000fca0000000000 */
[----:B------:R-:W-:Y:S02]  /*03b0*/  SHF.R.S32.HI R2, RZ, 0x1f, R5 ;  /* 0x0000001fff027819 */ /* 0x000fe40000011405 */
[----:B--2---:R-:W-:Y:S02]  /*03c0*/  IADD3 R3, R3, R35, R32 ;  /* 0x0000002303037210 */ /* 0x004fe40007ffe020 */
[----:B------:R-:W-:Y:S02]  /*03d0*/  LEA.HI R2, R2, R5, RZ, 0x6 ;  /* 0x0000000502027211 */ /* 0x000fe400078f30ff */
[----:B------:R-:W-:Y:S02]  /*03e0*/  SHF.R.S32.HI R0, RZ, 0x1f, R3 ;  /* 0x0000001fff007819 */ /* 0x000fe40000011403 */
[----:B------:R-:W-:Y:S02]  /*03f0*/  SHF.R.S32.HI R2, RZ, 0x6, R2 ;  /* 0x00000006ff027819 */ /* 0x000fe40000011402 */
[----:B------:R-:W-:-:S04]  /*0400*/  LEA.HI R0, R0, R3, RZ, 0x6 ;  /* 0x0000000300007211 */ /* 0x000fc800078f30ff */
[----:B------:R-:W-:-:S04]  /*0410*/  SHF.R.S32.HI R103, RZ, 0x6, R0 ;  /* 0x00000006ff677819 */ /* 0x000fc80000011400 */
[----:B------:R-:W-:-:S04]  /*0420*/  VIMNMX R103, R2, R103, PT ;  /* 0x0000006702677248 */ /* 0x000fc80003fe0100 */
[----:B------:R-:W-:-:S13]  /*0430*/  ISETP.GE.AND P0, PT, R103, 0x1, PT ;  /* 0x000000016700780c */ /* 0x000fda0003f06270 */
[----:B------:R-:W-:Y:S05]  /*0440*/  @!P0 BRA `(.L_x_614) ;  /* 0x0000009000588947 */ /* 0x000fea0003800000 */
[----:B------:R-:W1:Y:S01]  /*0450*/  LDC R8, c[0x0][0x278] ;  /* 0x00009e00ff087b82 */ /* 0x000e620000000800 */
[----:B------:R-:W-:Y:S01]  /*0460*/  SHF.R.S32.HI R17, RZ, 0x1f, R34 ;  /* 0x0000001fff117819 */ /* 0x000fe20000011422 */
[----:B------:R-:W-:Y:S01]  /*0470*/  IMAD.IADD R146, R151, 0x1, -R84 ;  /* 0x0000000197927824 */ /* 0x000fe200078e0a54 */
[----:B------:R-:W-:Y:S01]  /*0480*/  ISETP.NE.AND P6, PT, R149, -0x1, PT ;  /* 0xffffffff9500780c */ /* 0x000fe20003fc5270 */
[----:B------:R-:W-:Y:S01]  /*0490*/  ULDC.64 UR4, c[0x0][0x258] ;  /* 0x0000960000047ab9 */ /* 0x000fe20000000a00 */
[----:B------:R-:W-:Y:S02]  /*04a0*/  LEA.HI R23, R17, R34, RZ, 0x3 ;  /* 0x0000002211177211 */ /* 0x000fe400078f18ff */
[----:B------:R-:W-:Y:S02]  /*04b0*/  IABS R11, R37 ;  /* 0x00000025000b7213 */ /* 0x000fe40000000000 */
[----:B------:R-:W-:Y:S02]  /*04c0*/  SHF.R.S32.HI R22, RZ, 0x3, R23 ;  /* 0x00000003ff167819 */ /* 0x000fe40000011417 */
[----:B------:R-:W-:-:S02]  /*04d0*/  LOP3.LUT R23, R23, 0xfffffff8, RZ, 0xc0, !PT ;  /* 0xfffffff817177812 */ /* 0x000fc400078ec0ff */
[C---:B------:R-:W-:Y:S01]  /*04e0*/  IADD3 R19, R22.reuse, 0x20, RZ ;  /* 0x0000002016137810 */ /* 0x040fe20007ffe0ff */
[C---:B------:R-:W-:Y:S01]  /*04f0*/  VIADD R15, R22.reuse, 0x30 ;  /* 0x00000030160f7836 */ /* 0x040fe20000000000 */
[C---:B------:R-:W-:Y:S01]  /*0500*/  SHF.L.U32 R33, R22.reuse, 0x6, RZ ;  /* 0x0000000616217819 */ /* 0x040fe200000006ff */
[----:B------:R-:W2:Y:S01]  /*0510*/  @P6 LDC.64 R4, c[0x0][0x240] ;  /* 0x00009000ff046b82 */ /* 0x000ea20000000a00 */
[-C--:B------:R-:W-:Y:S01]  /*0520*/  ISETP.GE.AND P0, PT, R19, R146.reuse, PT ;  /* 0x000000921300720c */ /* 0x080fe20003f06270 */
[----:B------:R-:W-:Y:S01]  /*0530*/  VIADD R21, R22, 0x10 ;  /* 0x0000001016157836 */ /* 0x000fe20000000000 */
[-C--:B------:R-:W-:Y:S02]  /*0540*/  ISETP.GE.AND P1, PT, R15, R146.reuse, PT ;  /* 0x000000920f00720c */ /* 0x080fe40003f26270 */
[----:B------:R-:W-:Y:S02]  /*0550*/  LOP3.LUT R33, R33, 0x1c0, RZ, 0xc0, !PT ;  /* 0x000001c021217812 */ /* 0x000fe400078ec0ff */
[----:B------:R-:W-:Y:S01]  /*0560*/  ISETP.GE.AND P2, PT, R21, R146, PT ;  /* 0x000000921500720c */ /* 0x000fe20003f46270 */
[----:B------:R-:W3:Y:S01]  /*0570*/  @!P6 LDC.64 R2, c[0x0][0x228] ;  /* 0x00008a00ff02eb82 */ /* 0x000ee20000000a00 */
[----:B-1----:R-:W-:-:S02]  /*0580*/  IABS R9, R8 ;  /* 0x0000000800097213 */ /* 0x002fc40000000000 */
[----:B------:R-:W-:Y:S02]  /*0590*/  SHF.R.U32.HI R14, RZ, 0x3, R33 ;  /* 0x00000003ff0e7819 */ /* 0x000fe40000011621 */
[----:B------:R-:W1:Y:S01]  /*05a0*/  I2F.RP R0, R9 ;  /* 0x0000000900007306 */ /* 0x000e620000209400 */
[----:B------:R-:W4:Y:S01]  /*05b0*/  @!P0 S2R R27, SR_CgaCtaId ;  /* 0x00000000001b8919 */ /* 0x000f220000008800 */
[----:B------:R-:W-:Y:S02]  /*05c0*/  ISETP.GE.AND P3, PT, R22, R146, PT ;  /* 0x000000921600720c */ /* 0x000fe40003f66270 */
[----:B------:R-:W-:Y:S01]  /*05d0*/  ISETP.NE.AND P4, PT, R10, -0x1, PT ;  /* 0xffffffff0a00780c */ /* 0x000fe20003f85270 */
[----:B------:R-:W5:Y:S02]  /*05e0*/  @!P1 S2R R25, SR_CgaCtaId ;  /* 0x0000000000199919 */ /* 0x000f640000008800 */
[----:B------:R-:W-:Y:S01]  /*05f0*/  @!P2 MOV R16, 0x400 ;  /* 0x000004000010a802 */ /* 0x000fe20000000f00 */
[----:B------:R-:W2:Y:S01]  /*0600*/  @!P2 S2R R29, SR_CgaCtaId ;  /* 0x00000000001da919 */ /* 0x000ea20000008800 */
[----:B-1----:R-:W1:Y:S08]  /*0610*/  MUFU.RCP R12, R0 ;  /* 0x00000000000c7308 */ /* 0x002e700000001000 */
[----:B------:R-:W4:Y:S01]  /*0620*/  @P4 LDC.64 R100, c[0x0][0x248] ;  /* 0x00009200ff644b82 */ /* 0x000f220000000a00 */
[----:B------:R-:W-:-:S02]  /*0630*/  @P4 IMAD.IADD R18, R7, 0x1, R10 ;  /* 0x0000000107124824 */ /* 0x000fc400078e020a */
[----:B---3--:R-:W-:-:S05]  /*0640*/  @!P6 IMAD.WIDE.U32 R38, R6, R2, RZ ;  /* 0x000000020626e225 */ /* 0x008fca00078e00ff */
[----:B------:R-:W3:Y:S01]  /*0650*/  @P4 LDC.64 R112, c[0x0][0x250] ;  /* 0x00009400ff704b82 */ /* 0x000ee20000000a00 */
[----:B-1----:R-:W-:Y:S02]  /*0660*/  VIADD R12, R12, 0xffffffe ;  /* 0x0ffffffe0c0c7836 */ /* 0x002fe40000000000 */
[----:B------:R-:W-:Y:S01]  /*0670*/  IMAD.IADD R0, R34, 0x1, -R23 ;  /* 0x0000000122007824 */ /* 0x000fe200078e0a17 */
[--C-:B------:R-:W-:Y:S01]  /*0680*/  SHF.R.S32.HI R23, RZ, 0x1f, R22.reuse ;  /* 0x0000001fff177819 */ /* 0x100fe20000011416 */
[----:B------:R-:W1:Y:S02]  /*0690*/  F2I.FTZ.U32.TRUNC.NTZ R13, R12 ;  /* 0x0000000c000d7305 */ /* 0x000e64000021f000 */
[----:B------:R-:W-:Y:S02]  /*06a0*/  IMAD.SHL.U32 R156, R0, 0x8, RZ ;  /* 0x00000008009c7824 */ /* 0x000fe400078e00ff */
[----:B------:R-:W-:Y:S01]  /*06b0*/  IMAD.WIDE R160, R161, 0x40, R22 ;  /* 0x00000040a1a07825 */ /* 0x000fe200078e0216 */
[----:B--2---:R-:W-:-:S02]  /*06c0*/  @!P2 LEA R29, R29, R16, 0x18 ;  /* 0x000000101d1da211 */ /* 0x004fc400078ec0ff */
[--C-:B------:R-:W-:Y:S01]  /*06d0*/  LOP3.LUT R31, R33, 0x38, R156.reuse, 0xf8, !PT ;  /* 0x00000038211f7812 */ /* 0x100fe200078ef89c */
[C---:B----4-:R-:W-:Y:S01]  /*06e0*/  @P4 IMAD R20, R18.reuse, R101, RZ ;  /* 0x0000006512144224 */ /* 0x050fe200078e02ff */
[----:B------:R-:W-:Y:S01]  /*06f0*/  SHF.R.S32.HI R157, RZ, 0x1f, R156 ;  /* 0x0000001fff9d7819 */ /* 0x000fe2000001149c */
[----:B------:R-:W-:Y:S01]  /*0700*/  @P4 IMAD.WIDE.U32 R152, R18, R100, RZ ;  /* 0x0000006412984225 */ /* 0x000fe200078e00ff */
[----:B------:R-:W-:-:S03]  /*0710*/  LOP3.LUT R14, R31, R14, RZ, 0x3c, !PT ;  /* 0x0000000e1f0e7212 */ /* 0x000fc600078e3cff */
[----:B------:R-:W-:Y:S01]  /*0720*/  @P6 IMAD.WIDE.U32 R30, R149, R4, RZ ;  /* 0x00000004951e6225 */ /* 0x000fe200078e00ff */
[----:B------:R-:W-:-:S03]  /*0730*/  @P4 IADD3 R20, R153, R20, RZ ;  /* 0x0000001499144210 */ /* 0x000fc60007ffe0ff */
[--C-:B-1----:R-:W-:Y:S02]  /*0740*/  IMAD.MOV R114, RZ, RZ, -R13.reuse ;  /* 0x000000ffff727224 */ /* 0x102fe400078e0a0d */
[----:B------:R-:W-:Y:S02]  /*0750*/  IMAD.MOV.U32 R12, RZ, RZ, RZ ;  /* 0x000000ffff0c7224 */ /* 0x000fe400078e00ff */
[----:B------:R-:W-:Y:S02]  /*0760*/  IMAD R114, R114, R9, RZ ;  /* 0x0000000972727224 */ /* 0x000fe400078e02ff */
[----:B------:R-:W-:Y:S02]  /*0770*/  @!P6 IMAD.MOV.U32 R30, RZ, RZ, R38 ;  /* 0x000000ffff1ee224 */ /* 0x000fe400078e0026 */
[----:B------:R-:W-:Y:S01]  /*0780*/  IMAD.HI.U32 R114, R13, R114, R12 ;  /* 0x000000720d727227 */ /* 0x000fe200078e000c */
[----:B------:R-:W-:-:S03]  /*0790*/  @!P6 SHF.R.S32.HI R13, RZ, 0x1f, R6 ;  /* 0x0000001fff0de819 */ /* 0x000fc60000011406 */
[----:B------:R-:W-:Y:S02]  /*07a0*/  @P6 IMAD R5, R149, R5, R31 ;  /* 0x0000000595056224 */ /* 0x000fe400078e021f */
[----:B------:R-:W-:-:S04]  /*07b0*/  IMAD.HI.U32 R114, R114, R11, RZ ;  /* 0x0000000b72727227 */ /* 0x000fc800078e00ff */
[----:B------:R-:W-:Y:S02]  /*07c0*/  IMAD.MOV R12, RZ, RZ, -R114 ;  /* 0x000000ffff0c7224 */ /* 0x000fe400078e0a72 */
[----:B------:R-:W-:Y:S01]  /*07d0*/  @!P6 IMAD R13, R13, R2, RZ ;  /* 0x000000020d0de224 */ /* 0x000fe200078e02ff */
[----:B------:R-:W-:Y:S01]  /*07e0*/  @!P1 MOV R2, 0x400 ;  /* 0x0000040000029802 */ /* 0x000fe20000000f00 */
[----:B------:R-:W-:Y:S01]  /*07f0*/  IMAD R4, R9, R12, R11 ;  /* 0x0000000c09047224 */ /* 0x000fe200078e020b */
[----:B------:R-:W-:Y:S01]  /*0800*/  @!P0 MOV R12, 0x400 ;  /* 0x00000400000c8802 */ /* 0x000fe20000000f00 */
[----:B------:R-:W-:Y:S01]  /*0810*/  @!P6 IMAD R3, R6, R3, R13 ;  /* 0x000000030603e224 */ /* 0x000fe200078e020d */
[----:B-----5:R-:W-:Y:S02]  /*0820*/  @!P1 LEA R25, R25, R2, 0x18 ;  /* 0x0000000219199211 */ /* 0x020fe400078ec0ff */
[----:B------:R-:W-:Y:S02]  /*0830*/  ISETP.GT.U32.AND P5, PT, R9, R4, PT ;  /* 0x000000040900720c */ /* 0x000fe40003fa4070 */
[----:B------:R-:W-:-:S02]  /*0840*/  @!P6 IADD3 R5, R39, R3, RZ ;  /* 0x000000032705e210 */ /* 0x000fc40007ffe0ff */
[----:B------:R-:W-:Y:S01]  /*0850*/  IADD3 R30, P6, R156, R30, RZ ;  /* 0x0000001e9c1e7210 */ /* 0x000fe20007fde0ff */
[----:B------:R-:W1:Y:S01]  /*0860*/  @!P3 LDC.64 R2, c[0x0][0x240] ;  /* 0x00009000ff02bb82 */ /* 0x000e620000000a00 */
[----:B------:R-:W-:Y:S02]  /*0870*/  @!P0 LEA R27, R27, R12, 0x18 ;  /* 0x0000000c1b1b8211 */ /* 0x000fe400078ec0ff */
[----:B------:R-:W-:Y:S01]  /*0880*/  SHF.R.S32.HI R12, RZ, 0x1f, R37 ;  /* 0x0000001fff0c7819 */ /* 0x000fe20000011425 */
[----:B------:R-:W-:Y:S01]  /*0890*/  IMAD.X R31, R157, 0x1, R5, P6 ;  /* 0x000000019d1f7824 */ /* 0x000fe200030e0605 */
[----:B------:R-:W-:-:S03]  /*08a0*/  LEA.HI R11, R17, R34, RZ, 0x6 ;  /* 0x00000022110b7211 */ /* 0x000fc600078f30ff */
[----:B------:R-:W-:Y:S01]  /*08b0*/  @!P5 IMAD.IADD R4, R4, 0x1, -R9 ;  /* 0x000000010404d824 */ /* 0x000fe200078e0a09 */
[----:B------:R-:W-:Y:S01]  /*08c0*/  @!P5 IADD3 R114, R114, 0x1, RZ ;  /* 0x000000017272d810 */ /* 0x000fe20007ffe0ff */
[----:B------:R-:W-:Y:S02]  /*08d0*/  IMAD R12, R12, UR4, RZ ;  /* 0x000000040c0c7c24 */ /* 0x000fe4000f8e02ff */
[----:B------:R-:W-:Y:S01]  /*08e0*/  IMAD.SHL.U32 R11, R11, 0x8, RZ ;  /* 0x000000080b0b7824 */ /* 0x000fe200078e00ff */
[----:B------:R-:W-:Y:S01]  /*08f0*/  ISETP.GE.U32.AND P6, PT, R4, R9, PT ;  /* 0x000000090400720c */ /* 0x000fe20003fc6070 */
[C---:B------:R-:W-:Y:S01]  /*0900*/  IMAD R39, R37.reuse, UR5, R12 ;  /* 0x0000000525277c24 */ /* 0x040fe2000f8e020c */
[----:B------:R-:W2:Y:S01]  /*0910*/  @!P3 LDC.64 R4, c[0x0][0x210] ;  /* 0x00008400ff04bb82 */ /* 0x000ea20000000a00 */
[C---:B------:R-:W-:Y:S01]  /*0920*/  LOP3.LUT R9, R37.reuse, R8, RZ, 0x3c, !PT ;  /* 0x0000000825097212 */ /* 0x040fe200078e3cff */
[----:B------:R-:W-:Y:S01]  /*0930*/  IMAD.WIDE.U32 R36, R37, UR4, R30 ;  /* 0x0000000425247c25 */ /* 0x000fe2000f8e001e */
[----:B------:R-:W-:-:S02]  /*0940*/  LOP3.LUT R14, R14, 0xfffffe00, R11, 0xf8, !PT ;  /* 0xfffffe000e0e7812 */ /* 0x000fc400078ef80b */
[----:B------:R-:W-:Y:S01]  /*0950*/  ISETP.GE.AND P5, PT, R9, RZ, PT ;  /* 0x000000ff0900720c */ /* 0x000fe20003fa6270 */
[----:B------:R-:W-:Y:S02]  /*0960*/  IMAD.IADD R39, R37, 0x1, R39 ;  /* 0x0000000125277824 */ /* 0x000fe400078e0227 */
[----:B------:R-:W4:Y:S01]  /*0970*/  @!P2 LDC.64 R12, c[0x0][0x240] ;  /* 0x00009000ff0cab82 */ /* 0x000f220000000a00 */
[----:B------:R-:W-:Y:S02]  /*0980*/  @!P3 IMAD.MOV.U32 R38, RZ, RZ, R36 ;  /* 0x000000ffff26b224 */ /* 0x000fe400078e0024 */
[----:B------:R-:W-:Y:S01]  /*0990*/  @P6 IADD3 R114, R114, 0x1, RZ ;  /* 0x0000000172726810 */ /* 0x000fe20007ffe0ff */
[----:B------:R-:W-:Y:S01]  /*09a0*/  @P4 IMAD.IADD R9, R7, 0x1, R10 ;  /* 0x0000000107094824 */ /* 0x000fe200078e020a */
[----:B------:R-:W-:Y:S01]  /*09b0*/  ISETP.NE.AND P6, PT, R8, RZ, PT ;  /* 0x000000ff0800720c */ /* 0x000fe20003fc5270 */
[-C--:B-1----:R-:W-:Y:S02]  /*09c0*/  @!P3 IMAD.WIDE.U32 R10, R160, R2.reuse, R38 ;  /* 0x00000002a00ab225 */ /* 0x082fe400078e0026 */
[----:B------:R-:W1:Y:S02]  /*09d0*/  S2UR UR4, SR_CgaCtaId ;  /* 0x00000000000479c3 */ /* 0x000e640000008800 */
[----:B------:R-:W-:Y:S01]  /*09e0*/  @!P3 IMAD R2, R161, R2, RZ ;  /* 0x00000002a102b224 */ /* 0x000fe200078e02ff */
[----:B------:R-:W-:Y:S01]  /*09f0*/  @!P5 IADD3 R114, -R114, RZ, RZ ;  /* 0x000000ff7272d210 */ /* 0x000fe20007ffe1ff */
[----:B---3--:R-:W-:-:S02]  /*0a00*/  @P4 IMAD R16, R9, R113, RZ ;  /* 0x0000007109104224 */ /* 0x008fc400078e02ff */
[----:B------:R-:W-:Y:S01]  /*0a10*/  @P4 IMAD.WIDE.U32 R40, R9, R112, RZ ;  /* 0x0000007009284225 */ /* 0x000fe200078e00ff */
[----:B--2---:R-:W-:-:S03]  /*0a20*/  @!P3 LEA R30, P5, R10, R4, 0x1 ;  /* 0x000000040a1eb211 */ /* 0x004fc600078a08ff */
[----:B------:R-:W-:Y:S01]  /*0a30*/  @!P3 IMAD R3, R160, R3, R2 ;  /* 0x00000003a003b224 */ /* 0x000fe200078e0202 */
[----:B------:R-:W-:Y:S01]  /*0a40*/  @!P6 LOP3.LUT R114, RZ, R8, RZ, 0x33, !PT ;  /* 0x00000008ff72e212 */ /* 0x000fe200078e33ff */
[----:B------:R-:W-:Y:S02]  /*0a50*/  @P4 IMAD.IADD R16, R41, 0x1, R16 ;  /* 0x0000000129104824 */ /* 0x000fe400078e0210 */
[----:B------:R-:W-:Y:S02]  /*0a60*/  @P4 IMAD.MOV.U32 R18, RZ, RZ, R40 ;  /* 0x000000ffff124224 */ /* 0x000fe400078e0028 */
[----:B------:R-:W-:Y:S01]  /*0a70*/  @!P3 IMAD.IADD R4, R11, 0x1, R3 ;  /* 0x000000010b04b824 */ /* 0x000fe200078e0203 */
[----:B----4-:R-:W-:Y:S06]  /*0a80*/  @P4 BRA `(.L_x_615) ;  /* 0x0000000000304947 */ /* 0x010fec0003800000 */
[----:B------:R-:W2:Y:S01]  /*0a90*/  LDC.64 R100, c[0x0][0x248] ;  /* 0x00009200ff647b82 */ /* 0x000ea20000000a00 */
[----:B------:R-:W-:-:S07]  /*0aa0*/  SHF.R.S32.HI R9, RZ, 0x1f, R7 ;  /* 0x0000001fff097819 */ /* 0x000fce0000011407 */
[----:B------:R-:W3:Y:S01]  /*0ab0*/  LDC.64 R2, c[0x0][0x230] ;  /* 0x00008c00ff027b82 */ /* 0x000ee20000000a00 */
[-C--:B--2---:R-:W-:Y:S01]  /*0ac0*/  IMAD R8, R9, R100.reuse, RZ ;  /* 0x0000006409087224 */ /* 0x084fe200078e02ff */
[----:B------:R-:W-:Y:S01]  /*0ad0*/  SHF.R.S32.HI R9, RZ, 0x1f, R6 ;  /* 0x0000001fff097819 */ /* 0x000fe20000011406 */
[----:B------:R-:W-:-:S04]  /*0ae0*/  IMAD.WIDE.U32 R40, R7, R100, RZ ;  /* 0x0000006407287225 */ /* 0x000fc800078e00ff */
[----:B------:R-:W-:Y:S02]  /*0af0*/  IMAD R8, R7, R101, R8 ;  /* 0x0000006507087224 */ /* 0x000fe400078e0208 */
[----:B---3--:R-:W-:-:S03]  /*0b00*/  IMAD R9, R9, R2, RZ ;  /* 0x0000000209097224 */ /* 0x008fc600078e02ff */
[----:B------:R-:W-:Y:S01]  /*0b10*/  IADD3 R41, R41, R8, RZ ;  /* 0x0000000829297210 */ /* 0x000fe20007ffe0ff */
[C---:B------:R-:W-:Y:S02]  /*0b20*/  IMAD R3, R6.reuse, R3, R9 ;  /* 0x0000000306037224 */ /* 0x040fe400078e0209 */
[----:B------:R-:W-:-:S05]  /*0b30*/  IMAD.WIDE.U32 R152, R6, R2, R40 ;  /* 0x0000000206987225 */ /* 0x000fca00078e0028 */
[----:B------:R-:W-:Y:S02]  /*0b40*/  IADD3 R20, R153, R3, RZ ;  /* 0x0000000399147210 */ /* 0x000fe40007ffe0ff */
.L_x_615:
[----:B------:R-:W-:Y:S05]  /*0b50*/  @P4 BRA `(.L_x_616) ;  /* 0x0000000000344947 */ /* 0x000fea0003800000 */
        /* <DEDUP_REMOVED lines=12> */
[----:B------:R-:W-:-:S07]  /*0c20*/  MOV R18, R6 ;  /* 0x0000000600127202 */ /* 0x000fce0000000f00 */
.L_x_616:
[----:B------:R-:W-:Y:S01]  /*0c30*/  @!P3 LEA.HI.X R31, R10, R5, R4, 0x1, P5 ;  /* 0x000000050a1fb211 */ /* 0x000fe200028f0c04 */
[-C--:B------:R-:W-:Y:S01]  /*0c40*/  IMAD R3, R23, R100.reuse, RZ ;  /* 0x0000006417037224 */ /* 0x080fe200078e02ff */
[----:B------:R-:W2:Y:S01]  /*0c50*/  @!P0 LDC.64 R10, c[0x0][0x240] ;  /* 0x00009000ff0a8b82 */ /* 0x000ea20000000a00 */
[----:B------:R-:W-:Y:S01]  /*0c60*/  @!P2 IADD3 R24, P4, R160, 0x10, RZ ;  /* 0x00000010a018a810 */ /* 0x000fe20007f9e0ff */
[----:B------:R-:W-:Y:S01]  /*0c70*/  IMAD.WIDE.U32 R42, R22, R100, R156 ;  /* 0x00000064162a7225 */ /* 0x000fe200078e009c */
[----:B------:R-:W-:Y:S01]  /*0c80*/  UMOV UR5, 0x400 ;  /* 0x0000040000057882 */ /* 0x000fe20000000000 */
[----:B------:R-:W-:Y:S01]  /*0c90*/  @!P0 IADD3 R26, P5, R160, 0x20, RZ ;  /* 0x00000020a01a8810 */ /* 0x000fe20007fbe0ff */
[----:B-1----:R-:W-:Y:S01]  /*0ca0*/  ULEA UR4, UR4, UR5, 0x18 ;  /* 0x0000000504047291 */ /* 0x002fe2000f8ec03f */
[----:B------:R-:W-:Y:S01]  /*0cb0*/  @!P2 IMAD.X R33, RZ, RZ, R161, P4 ;  /* 0x000000ffff21a224 */ /* 0x000fe200020e06a1 */
[----:B------:R-:W-:Y:S01]  /*0cc0*/  IADD3 R152, P4, R152, R42, RZ ;  /* 0x0000002a98987210 */ /* 0x000fe20007f9e0ff */
[----:B------:R-:W1:Y:S01]  /*0cd0*/  @!P0 LDC.64 R6, c[0x0][0x210] ;  /* 0x00008400ff068b82 */ /* 0x000e620000000a00 */
[----:B------:R-:W-:Y:S01]  /*0ce0*/  IMAD R3, R22, R101, R3 ;  /* 0x0000006516037224 */ /* 0x000fe200078e0203 */
[----:B------:R-:W-:Y:S01]  /*0cf0*/  ULDC.64 UR6, c[0x0][0x260] ;  /* 0x0000980000067ab9 */ /* 0x000fe20000000a00 */
[----:B------:R-:W-:Y:S01]  /*0d00*/  LEA R150, R14, UR4, 0x1 ;  /* 0x000000040e967c11 */ /* 0x000fe2000f8e08ff */
[--C-:B------:R-:W-:Y:S01]  /*0d10*/  @!P2 IMAD.MOV.U32 R40, RZ, RZ, R36.reuse ;  /* 0x000000ffff28a224 */ /* 0x100fe200078e0024 */
[----:B------:R-:W-:Y:S01]  /*0d20*/  SHF.L.U64.HI R147, R112, 0x6, R113 ;  /* 0x0000000670937819 */ /* 0x000fe20000010271 */
[----:B------:R-:W-:Y:S01]  /*0d30*/  @!P2 IMAD.MOV.U32 R41, RZ, RZ, R39 ;  /* 0x000000ffff29a224 */ /* 0x000fe200078e0027 */
[----:B------:R-:W-:Y:S01]  /*0d40*/  IADD3.X R153, R20, R43, R3, P4, !PT ;  /* 0x0000002b14997210 */ /* 0x000fe200027fe403 */
[----:B------:R-:W3:Y:S01]  /*0d50*/  @!P2 LDC.64 R8, c[0x0][0x210] ;  /* 0x00008400ff08ab82 */ /* 0x000ee20000000a00 */
[----:B------:R-:W-:Y:S01]  /*0d60*/  @!P0 IMAD.X R3, RZ, RZ, R161, P5 ;  /* 0x000000ffff038224 */ /* 0x000fe200028e06a1 */
[----:B------:R-:W-:Y:S01]  /*0d70*/  @!PT LDS RZ, [RZ] ;  /* 0x00000000fffff984 */ /* 0x000fe20000000800 */
[----:B------:R-:W-:Y:S01]  /*0d80*/  @!PT LDS RZ, [RZ] ;  /* 0x00000000fffff984 */ /* 0x000fe20000000800 */
[----:B------:R-:W-:Y:S01]  /*0d90*/  @!PT LDS RZ, [RZ] ;  /* 0x00000000fffff984 */ /* 0x000fe20000000800 */
[----:B------:R-:W-:Y:S01]  /*0da0*/  @!P3 LDGSTS.E.BYPASS.LTC128B.128 [R150], desc[UR12][R30.64] ;  /* 0x000000001e96bfae */ /* 0x000fe2000b901d4c */
[----:B------:R-:W-:Y:S01]  /*0db0*/  @!P0 IMAD.MOV.U32 R38, RZ, RZ, R36 ;  /* 0x000000ffff268224 */ /* 0x000fe200078e0024 */
[----:B------:R-:W-:Y:S01]  /*0dc0*/  LEA.HI R86, R17, R34, RZ, 0x5 ;  /* 0x0000002211567211 */ /* 0x000fe200078f28ff */
[-C--:B------:R-:W-:Y:S01]  /*0dd0*/  @!P2 IMAD R33, R33, R12.reuse, RZ ;  /* 0x0000000c2121a224 */ /* 0x080fe200078e02ff */
[----:B------:R1:W-:Y:S01]  /*0de0*/  @!P3 LDGSTS.E.BYPASS.LTC128B.128 [R150+0x2000], desc[UR12][R30.64+0x80] ;  /* 0x020000801e96bfae */ /* 0x0003e2000b901d4c */
[----:B------:R-:W-:Y:S01]  /*0df0*/  @!P2 IMAD.WIDE.U32 R42, R24, R12, R40 ;  /* 0x0000000c182aa225 */ /* 0x000fe200078e0028 */
[----:B------:R-:W4:Y:S01]  /*0e00*/  @!P1 LDC.64 R4, c[0x0][0x240] ;  /* 0x00009000ff049b82 */ /* 0x000f220000000a00 */
[----:B------:R-:W-:-:S02]  /*0e10*/  @!P1 IADD3 R41, P3, R160, 0x30, RZ ;  /* 0x00000030a0299810 */ /* 0x000fc40007f7e0ff */
[-C--:B--2---:R-:W-:Y:S01]  /*0e20*/  @!P0 IMAD R20, R3, R10.reuse, RZ ;  /* 0x0000000a03148224 */ /* 0x084fe200078e02ff */
[----:B------:R-:W-:Y:S01]  /*0e30*/  SHF.R.S32.HI R85, RZ, 0x5, R86 ;  /* 0x00000005ff557819 */ /* 0x000fe20000011456 */
[----:B------:R-:W-:-:S03]  /*0e40*/  @!P0 IMAD.WIDE.U32 R44, R26, R10, R38 ;  /* 0x0000000a1a2c8225 */ /* 0x000fc600078e0026 */
[----:B------:R-:W2:Y:S01]  /*0e50*/  @!P1 LDC.64 R2, c[0x0][0x210] ;  /* 0x00008400ff029b82 */ /* 0x000ea20000000a00 */
[----:B------:R-:W-:Y:S02]  /*0e60*/  @!P2 IMAD R13, R24, R13, R33 ;  /* 0x0000000d180da224 */ /* 0x000fe400078e0221 */
[----:B------:R-:W-:Y:S02]  /*0e70*/  VIADD R33, R103, 0xffffffff ;  /* 0xffffffff67217836 */ /* 0x000fe40000000000 */
[----:B------:R-:W-:Y:S02]  /*0e80*/  @!P1 IMAD.MOV.U32 R37, RZ, RZ, R39 ;  /* 0x000000ffff259224 */ /* 0x000fe400078e0027 */
[----:B------:R-:W-:Y:S01]  /*0e90*/  @!P0 IMAD R11, R26, R11, R20 ;  /* 0x0000000b1a0b8224 */ /* 0x000fe200078e0214 */
[----:B---3--:R-:W-:Y:S01]  /*0ea0*/  @!P2 LEA R12, P4, R42, R8, 0x1 ;  /* 0x000000082a0ca211 */ /* 0x008fe200078808ff */
[----:B------:R-:W-:Y:S02]  /*0eb0*/  @!P1 IMAD.X R39, RZ, RZ, R161, P3 ;  /* 0x000000ffff279224 */ /* 0x000fe400018e06a1 */
[----:B------:R-:W-:-:S02]  /*0ec0*/  @!P2 IMAD.IADD R13, R43, 0x1, R13 ;  /* 0x000000012b0da824 */ /* 0x000fc400078e020d */
[----:B------:R-:W-:Y:S01]  /*0ed0*/  @!P0 IMAD.IADD R8, R45, 0x1, R11 ;  /* 0x000000012d088824 */ /* 0x000fe200078e020b */
[----:B------:R-:W-:Y:S01]  /*0ee0*/  SHF.R.S32.HI R11, RZ, 0x1f, R33 ;  /* 0x0000001fff0b7819 */ /* 0x000fe20000011421 */
[----:B------:R-:W-:Y:S01]  /*0ef0*/  @!P2 IMAD R29, R14, 0x2, R29 ;  /* 0x000000020e1da824 */ /* 0x000fe200078e021d */
[----:B------:R-:W-:Y:S01]  /*0f00*/  @!P2 LEA.HI.X R13, R42, R9, R13, 0x1, P4 ;  /* 0x000000092a0da211 */ /* 0x000fe200020f0c0d */
[----:B----4-:R-:W-:Y:S01]  /*0f10*/  @!P1 IMAD R10, R39, R4, RZ ;  /* 0x00000004270a9224 */ /* 0x010fe200078e02ff */
[C---:B-1----:R-:W-:Y:S01]  /*0f20*/  @!P0 LEA R30, P3, R44.reuse, R6, 0x1 ;  /* 0x000000062c1e8211 */ /* 0x042fe200078608ff */
[----:B------:R-:W-:Y:S02]  /*0f30*/  IMAD R6, R33, -0x40, R32 ;  /* 0xffffffc021067824 */ /* 0x000fe400078e0220 */
[C---:B------:R-:W-:Y:S01]  /*0f40*/  @!P1 IMAD R5, R41.reuse, R5, R10 ;  /* 0x0000000529059224 */ /* 0x040fe200078e020a */
[----:B------:R-:W-:Y:S01]  /*0f50*/  @!P0 LEA.HI.X R31, R44, R7, R8, 0x1, P3 ;  /* 0x000000072c1f8211 */ /* 0x000fe200018f0c08 */
[----:B------:R-:W-:Y:S01]  /*0f60*/  @!P1 IMAD.WIDE.U32 R8, R41, R4, R36 ;  /* 0x0000000429089225 */ /* 0x000fe200078e0024 */
[-C--:B------:R-:W-:Y:S01]  /*0f70*/  ISETP.GE.AND P4, PT, R22, R6.reuse, PT ;  /* 0x000000061600720c */ /* 0x080fe20003f86270 */
[----:B------:R-:W-:Y:S01]  /*0f80*/  @!P2 LDGSTS.E.BYPASS.LTC128B.128 [R29+0x800], desc[UR12][R12.64] ;  /* 0x008000000c1dafae */ /* 0x000fe2000b901d4c */
[----:B------:R-:W-:Y:S01]  /*0f90*/  SHF.R.S32.HI R10, RZ, 0x1f, R114 ;  /* 0x0000001fff0a7819 */ /* 0x000fe20000011472 */
[----:B------:R-:W-:Y:S01]  /*0fa0*/  @!P1 IMAD.IADD R4, R9, 0x1, R5 ;  /* 0x0000000109049824 */ /* 0x000fe200078e0205 */
[----:B------:R-:W-:Y:S01]  /*0fb0*/  ISETP.GE.AND P3, PT, R21, R6, PT ;  /* 0x000000061500720c */ /* 0x000fe20003f66270 */
[----:B------:R1:W-:Y:S01]  /*0fc0*/  @!P2 LDGSTS.E.BYPASS.LTC128B.128 [R29+0x2800], desc[UR12][R12.64+0x80] ;  /* 0x028000800c1dafae */ /* 0x0003e2000b901d4c */
[----:B--2---:R-:W-:Y:S01]  /*0fd0*/  @!P1 LEA R36, P2, R8, R2, 0x1 ;  /* 0x0000000208249211 */ /* 0x004fe200078408ff */
[----:B------:R-:W-:Y:S01]  /*0fe0*/  @!P0 IMAD R27, R14, 0x2, R27 ;  /* 0x000000020e1b8824 */ /* 0x000fe200078e021b */
[----:B------:R-:W-:Y:S01]  /*0ff0*/  SHF.L.U64.HI R2, R100, 0x6, R101 ;  /* 0x0000000664027819 */ /* 0x000fe20000010265 */
[----:B------:R-:W-:Y:S01]  /*1000*/  @!P1 IMAD R25, R14, 0x2, R25 ;  /* 0x000000020e199824 */ /* 0x000fe200078e0219 */
[----:B------:R-:W-:Y:S01]  /*1010*/  @!P1 LEA.HI.X R37, R8, R3, R4, 0x1, P2 ;  /* 0x0000000308259211 */ /* 0x000fe200010f0c04 */
[----:B------:R-:W-:Y:S01]  /*1020*/  IMAD R155, R10, UR6, RZ ;  /* 0x000000060a9b7c24 */ /* 0x000fe2000f8e02ff */
[----:B------:R-:W-:Y:S01]  /*1030*/  @!P0 LDGSTS.E.BYPASS.LTC128B.128 [R27+0x1000], desc[UR12][R30.64] ;  /* 0x010000001e1b8fae */ /* 0x000fe2000b901d4c */
[----:B------:R-:W2:Y:S01]  /*1040*/  @!P4 LDC.64 R8, c[0x0][0x218] ;  /* 0x00008600ff08cb82 */ /* 0x000ea20000000a00 */
[C---:B------:R-:W-:Y:S01]  /*1050*/  IMAD.WIDE.U32 R152, R114.reuse, UR6, R152 ;  /* 0x0000000672987c25 */ /* 0x040fe2000f8e0098 */
[----:B------:R-:W-:Y:S01]  /*1060*/  @!P4 MOV R24, 0x400 ;  /* 0x000004000018c802 */ /* 0x000fe20000000f00 */
[----:B------:R-:W3:Y:S01]  /*1070*/  @!P4 S2R R3, SR_CgaCtaId ;  /* 0x000000000003c919 */ /* 0x000ee20000008800 */
[-C--:B------:R-:W-:Y:S01]  /*1080*/  ISETP.GE.AND P5, PT, R15, R6.reuse, PT ;  /* 0x000000060f00720c */ /* 0x080fe20003fa6270 */
[----:B------:R-:W-:Y:S01]  /*1090*/  IMAD R155, R114, UR7, R155 ;  /* 0x00000007729b7c24 */ /* 0x000fe2000f8e029b */
[-C--:B------:R-:W-:Y:S01]  /*10a0*/  ISETP.GE.AND P6, PT, R19, R6.reuse, PT ;  /* 0x000000061300720c */ /* 0x080fe20003fc6270 */
[----:B------:R4:W-:Y:S01]  /*10b0*/  @!P0 LDGSTS.E.BYPASS.LTC128B.128 [R27+0x3000], desc[UR12][R30.64+0x80] ;  /* 0x030000801e1b8fae */ /* 0x0009e2000b901d4c */
[----:B------:R-:W-:Y:S01]  /*10c0*/  ISETP.GE.AND P0, PT, R21, R6, PT ;  /* 0x000000061500720c */ /* 0x000fe20003f06270 */
[----:B------:R-:W-:Y:S01]  /*10d0*/  IMAD.SHL.U32 R7, R100, 0x40, RZ ;  /* 0x0000004064077824 */ /* 0x000fe200078e00ff */
[----:B------:R-:W-:Y:S01]  /*10e0*/  ULDC.64 UR6, c[0x0][0x268] ;  /* 0x00009a0000067ab9 */ /* 0x000fe20000000a00 */
[----:B------:R-:W-:Y:S01]  /*10f0*/  @!P1 LDGSTS.E.BYPASS.LTC128B.128 [R25+0x1800], desc[UR12][R36.64] ;  /* 0x0180000024199fae */ /* 0x000fe2000b901d4c */
[----:B------:R-:W-:-:S02]  /*1100*/  IMAD.IADD R155, R153, 0x1, R155 ;  /* 0x00000001999b7824 */ /* 0x000fc400078e029b */
[----:B------:R-:W-:Y:S01]  /*1110*/  IMAD.MOV.U32 R154, RZ, RZ, R152 ;  /* 0x000000ffff9a7224 */ /* 0x000fe200078e0098 */
[----:B------:R5:W-:Y:S01]  /*1120*/  @!P1 LDGSTS.E.BYPASS.LTC128B.128 [R25+0x3800], desc[UR12][R36.64+0x80] ;  /* 0x0380008024199fae */ /* 0x000be2000b901d4c */
[----:B------:R-:W-:Y:S02]  /*1130*/  IMAD R169, R10, UR6, RZ ;  /* 0x000000060aa97c24 */ /* 0x000fe4000f8e02ff */
[----:B------:R-:W-:Y:S02]  /*1140*/  IMAD.SHL.U32 R148, R112, 0x40, RZ ;  /* 0x0000004070947824 */ /* 0x000fe400078e00ff */
[----:B-1----:R-:W-:Y:S01]  /*1150*/  IMAD R12, R2, R33, RZ ;  /* 0x00000021020c7224 */ /* 0x002fe200078e02ff */
[----:B------:R-:W1:Y:S01]  /*1160*/  @!P0 LDC.64 R4, c[0x0][0x218] ;  /* 0x00008600ff048b82 */ /* 0x000e620000000a00 */
[----:B------:R-:W-:-:S04]  /*1170*/  IMAD.WIDE.U32 R28, R22, R112, R156 ;  /* 0x00000070161c7225 */ /* 0x000fc800078e009c */
[----:B------:R-:W-:Y:S01]  /*1180*/  IMAD R169, R114, UR7, R169 ;  /* 0x0000000772a97c24 */ /* 0x000fe2000f8e02a9 */
[----:B------:R-:W-:Y:S02]  /*1190*/  IADD3 R20, P2, R18, R28, RZ ;  /* 0x0000001c12147210 */ /* 0x000fe40007f5e0ff */
[----:B------:R-:W-:Y:S01]  /*11a0*/  @!P5 MOV R18, 0x400 ;  /* 0x000004000012d802 */ /* 0x000fe20000000f00 */
[-C--:B----4-:R-:W-:Y:S01]  /*11b0*/  IMAD R27, R11, R7.reuse, R12 ;  /* 0x000000070b1b7224 */ /* 0x090fe200078e020c */
[----:B---3--:R-:W-:Y:S01]  /*11c0*/  @!P4 LEA R3, R3, R24, 0x18 ;  /* 0x000000180303c211 */ /* 0x008fe200078ec0ff */
[----:B------:R-:W-:-:S04]  /*11d0*/  IMAD.WIDE.U32 R12, R33, R7, R154 ;  /* 0x00000007210c7225 */ /* 0x000fc800078e009a */
[----:B------:R-:W-:Y:S01]  /*11e0*/  IMAD.IADD R13, R13, 0x1, R27 ;  /* 0x000000010d0d7824 */ /* 0x000fe200078e021b */
[----:B--2---:R-:W-:Y:S01]  /*11f0*/  @!P4 LEA R30, P1, R12, R8, 0x1 ;  /* 0x000000080c1ec211 */ /* 0x004fe200078208ff */
[----:B-----5:R-:W-:Y:S01]  /*1200*/  IMAD R25, R23, R112, RZ ;  /* 0x0000007017197224 */ /* 0x020fe200078e02ff */
[----:B------:R-:W2:Y:S01]  /*1210*/  @!P6 S2R R27, SR_CgaCtaId ;  /* 0x00000000001be919 */ /* 0x000ea20000008800 */
[----:B------:R-:W-:Y:S01]  /*1220*/  IMAD.WIDE.U32 R36, R100, 0x20, RZ ;  /* 0x0000002064247825 */ /* 0x000fe200078e00ff */
[----:B------:R-:W-:Y:S01]  /*1230*/  @!P4 LEA.HI.X R31, R12, R9, R13, 0x1, P1 ;  /* 0x000000090c1fc211 */ /* 0x000fe200008f0c0d */
[----:B------:R-:W3:Y:S02]  /*1240*/  @!P0 S2R R23, SR_CgaCtaId ;  /* 0x0000000000178919 */ /* 0x000ee40000008800 */
[----:B------:R-:W-:Y:S01]  /*1250*/  IMAD R25, R22, R113, R25 ;  /* 0x0000007116197224 */ /* 0x000fe200078e0219 */
[----:B------:R-:W-:-:S04]  /*1260*/  LEA.HI R9, R17, R34, RZ, 0x4 ;  /* 0x0000002211097211 */ /* 0x000fc800078f20ff */
[----:B------:R-:W-:Y:S01]  /*1270*/  IADD3.X R21, R16, R29, R25, P2, !PT ;  /* 0x0000001d10157210 */ /* 0x000fe200017fe419 */
[----:B------:R-:W-:Y:S01]  /*1280*/  @!P4 IMAD R16, R14, 0x2, R3 ;  /* 0x000000020e10c824 */ /* 0x000fe200078e0203 */
[----:B------:R-:W-:Y:S01]  /*1290*/  @!P0 LEA R3, P1, R100, R12, 0x4 ;  /* 0x0000000c64038211 */ /* 0x000fe200078220ff */
[----:B------:R-:W4:Y:S01]  /*12a0*/  @!P5 S2R R25, SR_CgaCtaId ;  /* 0x000000000019d919 */ /* 0x000f220000008800 */
[----:B------:R-:W-:Y:S01]  /*12b0*/  SHF.R.S32.HI R144, RZ, 0x4, R9 ;  /* 0x00000004ff907819 */ /* 0x000fe20000011409 */
[----:B------:R-:W-:Y:S01]  /*12c0*/  IMAD.WIDE.U32 R114, R114, UR6, R20 ;  /* 0x0000000672727c25 */ /* 0x000fe2000f8e0014 */
[----:B------:R-:W-:Y:S01]  /*12d0*/  @!P0 LEA.HI.X R8, R100, R13, R101, 0x4, P1 ;  /* 0x0000000d64088211 */ /* 0x000fe200008f2465 */
[----:B------:R-:W-:Y:S01]  /*12e0*/  @!P4 LDGSTS.E.BYPASS.LTC128B.128 [R16+0x4000], desc[UR12][R30.64] ;  /* 0x040000001e10cfae */ /* 0x000fe2000b901d4c */
[----:B-1----:R-:W-:Y:S01]  /*12f0*/  @!P0 LEA R28, P1, R3, R4, 0x1 ;  /* 0x00000004031c8211 */ /* 0x002fe200078208ff */
[----:B------:R-:W-:Y:S01]  /*1300*/  IMAD.IADD R169, R115, 0x1, R169 ;  /* 0x0000000173a97824 */ /* 0x000fe200078e02a9 */
[----:B------:R-:W-:Y:S01]  /*1310*/  LEA.HI R4, R9, R144, RZ, 0x1 ;  /* 0x0000009009047211 */ /* 0x000fe200078f08ff */
[----:B------:R1:W-:Y:S01]  /*1320*/  @!P4 LDGSTS.E.BYPASS.LTC128B.128 [R16+0x6000], desc[UR12][R30.64+0x80] ;  /* 0x060000801e10cfae */ /* 0x0003e2000b901d4c */
[----:B------:R-:W-:Y:S01]  /*1330*/  @!P0 LEA.HI.X R29, R3, R5, R8, 0x1, P1 ;  /* 0x00000005031d8211 */ /* 0x000fe200008f0c08 */
[----:B------:R-:W-:Y:S01]  /*1340*/  IMAD.MOV.U32 R168, RZ, RZ, R114 ;  /* 0x000000ffffa87224 */ /* 0x000fe200078e0072 */
[----:B------:R-:W-:-:S02]  /*1350*/  LOP3.LUT R5, R4, 0xfffffffe, RZ, 0xc0, !PT ;  /* 0xfffffffe04057812 */ /* 0x000fc400078ec0ff */
[-C--:B------:R-:W-:Y:S01]  /*1360*/  ISETP.GE.AND P2, PT, R19, R6.reuse, PT ;  /* 0x000000061300720c */ /* 0x080fe20003f46270 */
[----:B------:R-:W-:Y:S01]  /*1370*/  IMAD.SHL.U32 R19, R0, 0x40, RZ ;  /* 0x0000004000137824 */ /* 0x000fe200078e00ff */
[----:B------:R-:W-:Y:S01]  /*1380*/  @!P0 MOV R4, 0x400 ;  /* 0x0000040000048802 */ /* 0x000fe20000000f00 */
[----:B------:R-:W-:Y:S01]  /*1390*/  IMAD.IADD R144, R144, 0x1, -R5 ;  /* 0x0000000190907824 */ /* 0x000fe200078e0a05 */
[----:B------:R-:W-:Y:S02]  /*13a0*/  LOP3.LUT R9, R9, 0xfffffff0, RZ, 0xc0, !PT ;  /* 0xfffffff009097812 */ /* 0x000fe400078ec0ff */
[----:B------:R-:W-:Y:S01]  /*13b0*/  LOP3.LUT R19, R19, 0x1c0, RZ, 0xc0, !PT ;  /* 0x000001c013137812 */ /* 0x000fe200078ec0ff */
[----:B------:R-:W-:Y:S01]  /*13c0*/  IMAD.SHL.U32 R20, R144, 0x8, RZ ;  /* 0x0000000890147824 */ /* 0x000fe200078e00ff */
[----:B------:R-:W-:Y:S01]  /*13d0*/  ISETP.GE.AND P1, PT, R15, R6, PT ;  /* 0x000000060f00720c */ /* 0x000fe20003f26270 */
[----:B------:R-:W-:Y:S01]  /*13e0*/  IMAD.IADD R3, R34, 0x1, -R9 ;  /* 0x0000000122037824 */ /* 0x000fe200078e0a09 */
[----:B---3--:R-:W-:Y:S01]  /*13f0*/  @!P0 LEA R23, R23, R4, 0x18 ;  /* 0x0000000417178211 */ /* 0x008fe200078ec0ff */
[C---:B------:R-:W-:Y:S01]  /*1400*/  IMAD.SHL.U32 R4, R22.reuse, 0x8, RZ ;  /* 0x0000000816047824 */ /* 0x040fe200078e00ff */
[----:B------:R-:W3:Y:S01]  /*1410*/  @!P6 LDC.64 R8, c[0x0][0x218] ;  /* 0x00008600ff08eb82 */ /* 0x000ee20000000a00 */
[----:B------:R-:W-:Y:S01]  /*1420*/  IMAD.SHL.U32 R15, R101, 0x20, RZ ;  /* 0x00000020650f7824 */ /* 0x000fe200078e00ff */
[----:B------:R-:W-:-:S02]  /*1430*/  ISETP.GE.AND P4, PT, R22, R6, PT ;  /* 0x000000061600720c */ /* 0x000fc40003f86270 */
[----:B------:R-:W-:Y:S02]  /*1440*/  LOP3.LUT R4, R19, 0x8, R4, 0xf8, !PT ;  /* 0x0000000813047812 */ /* 0x000fe400078ef804 */
[----:B------:R-:W-:Y:S02]  /*1450*/  SHF.R.U32.HI R19, RZ, 0x3, R19 ;  /* 0x00000003ff137819 */ /* 0x000fe40000011613 */
[----:B------:R-:W-:Y:S02]  /*1460*/  @!P6 MOV R22, 0x400 ;  /* 0x000004000016e802 */ /* 0x000fe40000000f00 */
[----:B------:R-:W-:Y:S01]  /*1470*/  LOP3.LUT R19, R4, R19, RZ, 0x3c, !PT ;  /* 0x0000001304137212 */ /* 0x000fe200078e3cff */
[C---:B-1----:R-:W-:Y:S01]  /*1480*/  @!P0 IMAD R31, R14.reuse, 0x2, R23 ;  /* 0x000000020e1f8824 */ /* 0x042fe200078e0217 */
[----:B------:R-:W1:Y:S01]  /*1490*/  @!P5 LDC.64 R4, c[0x0][0x218] ;  /* 0x00008600ff04db82 */ /* 0x000e620000000a00 */
[----:B----4-:R-:W-:Y:S02]  /*14a0*/  @!P5 LEA R25, R25, R18, 0x18 ;  /* 0x000000121919d211 */ /* 0x010fe400078ec0ff */
[----:B--2---:R-:W-:Y:S01]  /*14b0*/  @!P6 LEA R27, R27, R22, 0x18 ;  /* 0x000000161b1be211 */ /* 0x004fe200078ec0ff */
[----:B------:R-:W-:Y:S01]  /*14c0*/  @!P0 LDGSTS.E.BYPASS.LTC128B.128 [R31+0x4800], desc[UR12][R28.64] ;  /* 0x048000001c1f8fae */ /* 0x000fe2000b901d4c */
[----:B------:R-:W-:Y:S01]  /*14d0*/  SHF.R.S32.HI R6, RZ, 0x1f, R3 ;  /* 0x0000001fff067819 */ /* 0x000fe20000011403 */
[----:B------:R-:W-:-:S02]  /*14e0*/  @!P5 IMAD R18, R14, 0x2, R25 ;  /* 0x000000020e12d824 */ /* 0x000fc400078e0219 */
[----:B------:R-:W-:Y:S01]  /*14f0*/  @!P0 LDGSTS.E.BYPASS.LTC128B.128 [R31+0x6800], desc[UR12][R28.64+0x80] ;  /* 0x068000801c1f8fae */ /* 0x000fe2000b901d4c */
[----:B------:R-:W-:Y:S01]  /*1500*/  @!P6 IADD3 R23, P0, R12, R36, RZ ;  /* 0x000000240c17e210 */ /* 0x000fe20007f1e0ff */
[----:B------:R-:W-:Y:S01]  /*1510*/  @!P6 IMAD R22, R14, 0x2, R27 ;  /* 0x000000020e16e824 */ /* 0x000fe200078e021b */
[----:B------:R-:W-:Y:S01]  /*1520*/  LEA.HI R6, R6, R3, RZ, 0x3 ;  /* 0x0000000306067211 */ /* 0x000fe200078f18ff */
[----:B------:R-:W-:Y:S01]  /*1530*/  IMAD R144, R144, 0x200, R19 ;  /* 0x0000020090907824 */ /* 0x000fe200078e0213 */
[----:B------:R-:W-:Y:S01]  /*1540*/  @!P6 IADD3.X R36, R13, R37, R15, P0, !PT ;  /* 0x000000250d24e210 */ /* 0x000fe200007fe40f */
[----:B------:R-:W-:Y:S01]  /*1550*/  @!P5 IMAD.WIDE.U32 R12, R100, 0x30, R12 ;  /* 0x00000030640cd825 */ /* 0x000fe200078e000c */
[----:B---3--:R-:W-:Y:S01]  /*1560*/  @!P6 LEA R24, P0, R23, R8, 0x1 ;  /* 0x000000081718e211 */ /* 0x008fe200078008ff */
[----:B------:R-:W2:Y:S01]  /*1570*/  @!P4 LDC.64 R14, c[0x0][0x220] ;  /* 0x00008800ff0ecb82 */ /* 0x000ea20000000a00 */
[C---:B------:R-:W-:Y:S01]  /*1580*/  LOP3.LUT R16, R6.reuse, 0xfffffff8, RZ, 0xc0, !PT ;  /* 0xfffffff806107812 */ /* 0x040fe200078ec0ff */
[----:B------:R-:W-:Y:S01]  /*1590*/  @!P5 IMAD R8, R101, 0x30, RZ ;  /* 0x000000306508d824 */ /* 0x000fe200078e02ff */
[----:B------:R-:W-:Y:S01]  /*15a0*/  @!P6 LEA.HI.X R25, R23, R9, R36, 0x1, P0 ;  /* 0x000000091719e211 */ /* 0x000fe200000f0c24 */
[----:B------:R-:W-:Y:S01]  /*15b0*/  IMAD.SHL.U32 R6, R6, 0x40, RZ ;  /* 0x0000004006067824 */ /* 0x000fe200078e00ff */
[----:B------:R-:W-:Y:S01]  /*15c0*/  LEA R144, R144, UR4, 0x1 ;  /* 0x0000000490907c11 */ /* 0x000fe2000f8e08ff */
[----:B------:R-:W-:Y:S01]  /*15d0*/  @!P5 IMAD.IADD R8, R13, 0x1, R8 ;  /* 0x000000010d08d824 */ /* 0x000fe200078e0208 */
[----:B-1----:R-:W-:Y:S01]  /*15e0*/  @!P5 LEA R26, P0, R12, R4, 0x1 ;  /* 0x000000040c1ad211 */ /* 0x002fe200078008ff */
[----:B------:R-:W-:Y:S01]  /*15f0*/  @!P6 LDGSTS.E.BYPASS.LTC128B.128 [R22+0x5000], desc[UR12][R24.64] ;  /* 0x050000001816efae */ /* 0x000fe2000b901d4c */
[----:B------:R-:W-:Y:S01]  /*1600*/  IMAD.IADD R3, R3, 0x1, -R16 ;  /* 0x0000000103037824 */ /* 0x000fe200078e0a10 */
[----:B------:R-:W-:Y:S01]  /*1610*/  LOP3.LUT R6, R6, 0xfffffe00, RZ, 0xc0, !PT ;  /* 0xfffffe0006067812 */ /* 0x000fe200078ec0ff */
[----:B------:R-:W-:Y:S01]  /*1620*/  IMAD R16, R147, R33, RZ ;  /* 0x0000002193107224 */ /* 0x000fe200078e02ff */
[----:B------:R-:W-:Y:S01]  /*1630*/  @!P5 LEA.HI.X R27, R12, R5, R8, 0x1, P0 ;  /* 0x000000050c1bd211 */ /* 0x000fe200000f0c08 */
[----:B------:R1:W-:Y:S01]  /*1640*/  @!P6 LDGSTS.E.BYPASS.LTC128B.128 [R22+0x7000], desc[UR12][R24.64+0x80] ;  /* 0x070000801816efae */ /* 0x0003e2000b901d4c */
[----:B------:R-:W3:Y:S01]  /*1650*/  @!P3 LDC.64 R12, c[0x0][0x220] ;  /* 0x00008800ff0cbb82 */ /* 0x000ee20000000a00 */
[----:B------:R-:W-:-:S02]  /*1660*/  IMAD R16, R11, R148, R16 ;  /* 0x000000940b107224 */ /* 0x000fc400078e0210 */
[----:B------:R-:W-:Y:S01]  /*1670*/  @!P5 LDGSTS.E.BYPASS.LTC128B.128 [R18+0x5800], desc[UR12][R26.64] ;  /* 0x058000001a12dfae */ /* 0x000fe2000b901d4c */
[----:B------:R-:W-:Y:S02]  /*1680*/  IMAD.SHL.U32 R8, R113, 0x20, RZ ;  /* 0x0000002071087824 */ /* 0x000fe400078e00ff */
[----:B------:R-:W-:Y:S01]  /*1690*/  IMAD.SHL.U32 R5, R3, 0x40, RZ ;  /* 0x0000004003057824 */ /* 0x000fe200078e00ff */
[----:B------:R4:W-:Y:S01]  /*16a0*/  @!P5 LDGSTS.E.BYPASS.LTC128B.128 [R18+0x7800], desc[UR12][R26.64+0x80] ;  /* 0x078000801a12dfae */ /* 0x0009e2000b901d4c */
[----:B------:R-:W5:Y:S01]  /*16b0*/  @!P2 LDC.64 R10, c[0x0][0x220] ;  /* 0x00008800ff0aab82 */ /* 0x000f620000000a00 */
[----:B------:R-:W-:Y:S02]  /*16c0*/  VIADD R142, R144, 0x4020 ;  /* 0x00004020908e7836 */ /* 0x000fe40000000000 */
[----:B------:R-:W0:Y:S01]  /*16d0*/  LDGDEPBAR ;  /* 0x00000000000079af */ /* 0x000e220000000000 */
[----:B------:R-:W-:-:S04]  /*16e0*/  LOP3.LUT R5, R5, 0x1c0, RZ, 0xc0, !PT ;  /* 0x000001c005057812 */ /* 0x000fc800078ec0ff */
[----:B------:R-:W-:Y:S02]  /*16f0*/  LOP3.LUT R20, R5, 0x8, R20, 0xf8, !PT ;  /* 0x0000000805147812 */ /* 0x000fe400078ef814 */
[----:B------:R-:W-:-:S04]  /*1700*/  SHF.R.U32.HI R5, RZ, 0x3, R5 ;  /* 0x00000003ff057819 */ /* 0x000fc80000011605 */
[----:B------:R-:W-:Y:S01]  /*1710*/  LOP3.LUT R5, R20, R5, RZ, 0x3c, !PT ;  /* 0x0000000514057212 */ /* 0x000fe200078e3cff */
[----:B-1----:R-:W-:-:S04]  /*1720*/  IMAD.WIDE.U32 R22, R33, R148, R168 ;  /* 0x0000009421167225 */ /* 0x002fc800078e00a8 */
[----:B------:R-:W-:-:S04]  /*1730*/  IMAD.WIDE.U32 R24, R112, 0x20, RZ ;  /* 0x0000002070187825 */ /* 0x000fc800078e00ff */
[----:B------:R-:W-:Y:S01]  /*1740*/  IMAD.IADD R21, R23, 0x1, R16 ;  /* 0x0000000117157824 */ /* 0x000fe200078e0210 */
[----:B------:R-:W-:Y:S01]  /*1750*/  @!P2 IADD3 R4, P0, R22, R24, RZ ;  /* 0x000000181604a210 */ /* 0x000fe20007f1e0ff */
[----:B------:R-:W-:-:S04]  /*1760*/  DEPBAR.LE SB0, 0x0 ;  /* 0x000080000000791a */ /* 0x000fc80000000000 */
[----:B------:R-:W-:Y:S01]  /*1770*/  @!P2 IADD3.X R16, R21, R25, R8, P0, !PT ;  /* 0x000000191510a210 */ /* 0x000fe200007fe408 */
[----:B------:R-:W-:Y:S01]  /*1780*/  BAR.SYNC.DEFER_BLOCKING 0x0 ;  /* 0x0000000000007b1d */ /* 0x000fe20000010000 */
[----:B----4-:R-:W-:Y:S01]  /*1790*/  @!P3 LEA R18, P0, R112, R22, 0x4 ;  /* 0x000000167012b211 */ /* 0x010fe200078020ff */
[----:B------:R-:W-:Y:S01]  /*17a0*/  @!P1 IMAD.MOV.U32 R20, RZ, RZ, R22 ;  /* 0x000000ffff149224 */ /* 0x000fe200078e0016 */
[----:B--2---:R-:W-:Y:S02]  /*17b0*/  @!P4 LEA R24, P5, R22, R14, 0x1 ;  /* 0x0000000e1618c211 */ /* 0x004fe400078a08ff */
[----:B------:R-:W-:-:S03]  /*17c0*/  @!P3 LEA.HI.X R14, R112, R21, R113, 0x4, P0 ;  /* 0x00000015700eb211 */ /* 0x000fc600000f2471 */
[----:B------:R-:W1:Y:S01]  /*17d0*/  @!P1 LDC.64 R8, c[0x0][0x220] ;  /* 0x00008800ff089b82 */ /* 0x000e620000000a00 */
[----:B---3--:R-:W-:Y:S01]  /*17e0*/  @!P3 LEA R26, P0, R18, R12, 0x1 ;  /* 0x0000000c121ab211 */ /* 0x008fe200078008ff */
[----:B------:R-:W-:Y:S01]  /*17f0*/  @!P1 IMAD R12, R113, 0x30, RZ ;  /* 0x00000030710c9824 */ /* 0x000fe200078e02ff */
[--C-:B------:R-:W-:Y:S01]  /*1800*/  @!P4 LEA.HI.X R25, R22, R15, R21.reuse, 0x1, P5 ;  /* 0x0000000f1619c211 */ /* 0x100fe200028f0c15 */
[----:B------:R-:W-:Y:S01]  /*1810*/  @!P1 IMAD.WIDE.U32 R20, R112, 0x30, R20 ;  /* 0x0000003070149825 */ /* 0x000fe200078e0014 */
[----:B------:R-:W-:Y:S02]  /*1820*/  @!P3 LEA.HI.X R27, R18, R13, R14, 0x1, P0 ;  /* 0x0000000d121bb211 */ /* 0x000fe400000f0c0e */
[----:B-----5:R-:W-:Y:S01]  /*1830*/  @!P2 LEA R14, P0, R4, R10, 0x1 ;  /* 0x0000000a040ea211 */ /* 0x020fe200078008ff */
[----:B------:R-:W-:-:S03]  /*1840*/  @!P1 IMAD.IADD R12, R21, 0x1, R12 ;  /* 0x00000001150c9824 */ /* 0x000fc600078e020c */
[----:B------:R-:W-:Y:S01]  /*1850*/  @!P2 LEA.HI.X R15, R4, R11, R16, 0x1, P0 ;  /* 0x0000000b040fa211 */ /* 0x000fe200000f0c10 */
[C---:B------:R-:W-:Y:S02]  /*1860*/  IMAD R4, R85.reuse, 0x400, R6 ;  /* 0x0000040055047824 */ /* 0x040fe400078e0206 */
[----:B------:R-:W-:Y:S02]  /*1870*/  IMAD R85, R85, 0x10, R84 ;  /* 0x0000001055557824 */ /* 0x000fe400078e0254 */
[----:B------:R-:W-:Y:S01]  /*1880*/  IMAD.IADD R145, R5, 0x1, R4 ;  /* 0x0000000105917824 */ /* 0x000fe200078e0204 */
[----:B------:R-:W-:Y:S01]  /*1890*/  @P4 STS.128 [R150+0x8000], RZ ;  /* 0x008000ff96004388 */ /* 0x000fe20000000c00 */
[----:B------:R-:W-:-:S03]  /*18a0*/  IMAD.MOV.U32 R4, RZ, RZ, 0x10 ;  /* 0x00000010ff047424 */ /* 0x000fc600078e00ff */
[----:B------:R-:W-:Y:S01]  /*18b0*/  LEA R145, R145, UR4, 0x1 ;  /* 0x0000000491917c11 */ /* 0x000fe2000f8e08ff */
[----:B------:R-:W-:Y:S01]  /*18c0*/  @P4 STS.128 [R150+0xa000], RZ ;  /* 0x00a000ff96004388 */ /* 0x000fe20000000c00 */
[----:B-1----:R-:W-:-:S03]  /*18d0*/  @!P1 LEA R16, P0, R20, R8, 0x1 ;  /* 0x0000000814109211 */ /* 0x002fc600078008ff */
[----:B------:R-:W-:Y:S01]  /*18e0*/  @!PT LDS RZ, [RZ] ;  /* 0x00000000fffff984 */ /* 0x000fe20000000800 */
[----:B------:R-:W-:Y:S01]  /*18f0*/  @!PT LDS RZ, [RZ] ;  /* 0x00000000fffff984 */ /* 0x000fe20000000800 */
[----:B------:R-:W-:Y:S01]  /*1900*/  @!PT LDS RZ, [RZ] ;  /* 0x00000000fffff984 */ /* 0x000fe20000000800 */
[----:B------:R-:W-:Y:S01]  /*1910*/  @!P4 LDGSTS.E.BYPASS.LTC128B.128 [R150+0x8000], desc[UR12][R24.64] ;  /* 0x080000001896cfae */ /* 0x000fe2000b901d4c */
[----:B------:R-:W-:-:S03]  /*1920*/  @!P1 LEA.HI.X R17, R20, R9, R12, 0x1, P0 ;  /* 0x0000000914119211 */ /* 0x000fc600000f0c0c */
[----:B------:R-:W-:Y:S01]  /*1930*/  @!P4 LDGSTS.E.BYPASS.LTC128B.128 [R150+0xa000], desc[UR12][R24.64+0x80] ;  /* 0x0a0000801896cfae */ /* 0x000fe2000b901d4c */
[----:B------:R-:W-:-:S03]  /*1940*/  LOP3.LUT P0, RZ, R0, 0x2, RZ, 0xc0, !PT ;  /* 0x0000000200ff7812 */ /* 0x000fc6000780c0ff */
        /* <DEDUP_REMOVED lines=20> */
[----:B------:R1:W-:Y:S01]  /*1a90*/  @!P1 LDGSTS.E.BYPASS.LTC128B.128 [R150+0xb800], desc[UR12][R16.64+0x80] ;  /* 0x0b80008010969fae */ /* 0x0003e2000b901d4c */
[----:B------:R-:W-:Y:S01]  /*1aa0*/  R2P PR, R3, 0x6 ;  /* 0x0000000603007804 */ /* 0x000fe20000000000 */
[----:B------:R-:W-:-:S02]  /*1ab0*/  VIADD R3, R144, 0x4000 ;  /* 0x0000400090037836 */ /* 0x000fc40000000000 */
[----:B------:R-:W-:Y:S02]  /*1ac0*/  LDSM.16.M88.4 R8, [R145] ;  /* 0x000000009108783b */ /* 0x000fe40000000200 */
[----:B------:R-:W-:Y:S01]  /*1ad0*/  SEL R4, R4, 0xfffffff0, !P1 ;  /* 0xfffffff004047807 */ /* 0x000fe20004800000 */
[----:B------:R-:W-:Y:S01]  /*1ae0*/  @P0 VIADD R142, R3, 0xffffffe0 ;  /* 0xffffffe0038e0836 */ /* 0x000fe20000000000 */
[----:B------:R-:W2:Y:S01]  /*1af0*/  LDSM.16.M88.4 R40, [R144+0x4000] ;  /* 0x004000009028783b */ /* 0x000ea20000000200 */
[----:B------:R-:W-:Y:S01]  /*1b00*/  IMAD.MOV.U32 R3, RZ, RZ, 0x20 ;  /* 0x00000020ff037424 */ /* 0x000fe200078e00ff */
[----:B------:R-:W-:Y:S01]  /*1b10*/  LOP3.LUT P0, RZ, R0, 0x4, RZ, 0xc0, !PT ;  /* 0x0000000400ff7812 */ /* 0x000fe2000780c0ff */
[----:B------:R-:W-:Y:S01]  /*1b20*/  IMAD R143, R4, 0x2, R145 ;  /* 0x00000002048f7824 */ /* 0x000fe200078e0291 */
[----:B------:R-:W3:Y:S02]  /*1b30*/  LDSM.16.M88.4 R28, [R144+0x4800] ;  /* 0x00480000901c783b */ /* 0x000ee40000000200 */
[----:B------:R-:W-:-:S02]  /*1b40*/  SEL R0, R3, 0xffffffe0, !P2 ;  /* 0xffffffe003007807 */ /* 0x000fc40005000000 */
[----:B------:R-:W4:Y:S01]  /*1b50*/  LDSM.16.M88.4 R20, [R144+0x5000] ;  /* 0x005000009014783b */ /* 0x000f220000000200 */
[----:B------:R-:W-:Y:S02]  /*1b60*/  SEL R3, R3, 0xffffffe0, !P0 ;  /* 0xffffffe003037807 */ /* 0x000fe40004000000 */
[C---:B------:R-:W-:Y:S01]  /*1b70*/  IMAD R141, R0.reuse, 0x2, R145 ;  /* 0x00000002008d7824 */ /* 0x040fe200078e0291 */
[----:B------:R-:W5:Y:S01]  /*1b80*/  LDSM.16.M88.4 R48, [R144+0x5800] ;  /* 0x005800009030783b */ /* 0x000f620000000200 */
[----:B------:R-:W-:Y:S02]  /*1b90*/  IMAD R140, R0, 0x2, R143 ;  /* 0x00000002008c7824 */ /* 0x000fe400078e028f */
[C---:B------:R-:W-:Y:S01]  /*1ba0*/  IMAD R138, R3.reuse, 0x2, R144 ;  /* 0x00000002038a7824 */ /* 0x040fe200078e0290 */
[----:B------:R-:W-:Y:S01]  /*1bb0*/  LDSM.16.M88.4 R56, [R143] ;  /* 0x000000008f38783b */ /* 0x000fe20000000200 */
[----:B------:R-:W-:Y:S01]  /*1bc0*/  IMAD R131, R3, 0x2, R142 ;  /* 0x0000000203837824 */ /* 0x000fe200078e028e */
[----:B------:R-:W-:-:S02]  /*1bd0*/  LOP3.LUT R3, R86, 0xffffffe0, RZ, 0xc0, !PT ;  /* 0xffffffe056037812 */ /* 0x000fc400078ec0ff */
[----:B-1----:R-:W1:Y:S03]  /*1be0*/  LDSM.16.M88.4 R16, [R142] ;  /* 0x000000008e10783b */ /* 0x002e660000000200 */
[C---:B------:R-:W-:Y:S01]  /*1bf0*/  IMAD.IADD R3, R34.reuse, 0x1, -R3 ;  /* 0x0000000122037824 */ /* 0x040fe200078e0a03 */
[----:B------:R-:W1:Y:S01]  /*1c00*/  LDSM.16.M88.4 R12, [R142+0x800] ;  /* 0x000800008e0c783b */ /* 0x000e620000000200 */
[----:B------:R-:W-:-:S03]  /*1c10*/  IMAD.SHL.U32 R34, R34, 0x2, RZ ;  /* 0x0000000222227824 */ /* 0x000fc600078e00ff */
[----:B------:R-:W1:Y:S01]  /*1c20*/  LDSM.16.M88.4 R80, [R142+0x1000] ;  /* 0x001000008e50783b */ /* 0x000e620000000200 */
[----:B------:R-:W-:Y:S02]  /*1c30*/  SHF.R.S32.HI R158, RZ, 0x1f, R3 ;  /* 0x0000001fff9e7819 */ /* 0x000fe40000011403 */
[----:B------:R-:W-:Y:S01]  /*1c40*/  LOP3.LUT R34, R34, 0x6, RZ, 0xc0, !PT ;  /* 0x0000000622227812 */ /* 0x000fe200078ec0ff */
[----:B------:R-:W1:Y:S01]  /*1c50*/  LDSM.16.M88.4 R60, [R142+0x1800] ;  /* 0x001800008e3c783b */ /* 0x000e620000000200 */
[----:B------:R-:W-:-:S03]  /*1c60*/  LEA.HI R158, R158, R3, RZ, 0x2 ;  /* 0x000000039e9e7211 */ /* 0x000fc600078f10ff */
[----:B------:R-:W-:Y:S01]  /*1c70*/  LDSM.16.M88.4 R68, [R141] ;  /* 0x000000008d44783b */ /* 0x000fe20000000200 */
[----:B------:R-:W-:Y:S01]  /*1c80*/  SHF.R.S32.HI R158, RZ, 0x2, R158 ;  /* 0x00000002ff9e7819 */ /* 0x000fe2000001149e */
[----:B------:R-:W-:Y:S01]  /*1c90*/  IMAD R3, R33, 0x40, R34 ;  /* 0x0000004021037824 */ /* 0x000fe200078e0222 */
[----:B--2---:R-:W-:Y:S01]  /*1ca0*/  HMMA.16816.F32.BF16 R44, R8, R40, RZ ;  /* 0x00000028082c723c */ /* 0x004fe200000418ff */
[----:B------:R-:W2:Y:S01]  /*1cb0*/  LDSM.16.M88.4 R76, [R138+0x4000] ;  /* 0x004000008a4c783b */ /* 0x000ea20000000200 */
[----:B------:R-:W-:-:S03]  /*1cc0*/  IADD3 R85, R85, 0x1, R158 ;  /* 0x0000000155557810 */ /* 0x000fc60007ffe09e */
[----:B------:R-:W2:Y:S01]  /*1cd0*/  LDSM.16.M88.4 R52, [R138+0x4800] ;  /* 0x004800008a34783b */ /* 0x000ea20000000200 */
[C---:B------:R-:W-:Y:S03]  /*1ce0*/  HMMA.16816.F32.BF16 R40, R8.reuse, R42, RZ ;  /* 0x0000002a0828723c */ /* 0x040fe600000418ff */
[----:B------:R-:W-:Y:S03]  /*1cf0*/  LDSM.16.M88.4 R64, [R131] ;  /* 0x000000008340783b */ /* 0x000fe60000000200 */
[C---:B---3--:R-:W-:Y:S01]  /*1d00*/  HMMA.16816.F32.BF16 R36, R8.reuse, R28, RZ ;  /* 0x0000001c0824723c */ /* 0x048fe200000418ff */
[----:B------:R-:W0:Y:S05]  /*1d10*/  LDGDEPBAR ;  /* 0x00000000000079af */ /* 0x000e2a0000000000 */
[C---:B------:R-:W-:Y:S06]  /*1d20*/  HMMA.16816.F32.BF16 R28, R8.reuse, R30, RZ ;  /* 0x0000001e081c723c */ /* 0x040fec00000418ff */
[C---:B----4-:R-:W-:Y:S06]  /*1d30*/  HMMA.16816.F32.BF16 R24, R8.reuse, R20, RZ ;  /* 0x000000140818723c */ /* 0x050fec00000418ff */
[C---:B------:R-:W-:Y:S06]  /*1d40*/  HMMA.16816.F32.BF16 R20, R8.reuse, R22, RZ ;  /* 0x000000160814723c */ /* 0x040fec00000418ff */
[C---:B-----5:R-:W-:Y:S06]  /*1d50*/  HMMA.16816.F32.BF16 R72, R8.reuse, R48, RZ ;  /* 0x000000300848723c */ /* 0x060fec00000418ff */
[----:B------:R-:W-:Y:S01]  /*1d60*/  HMMA.16816.F32.BF16 R8, R8, R50, RZ ;  /* 0x000000320808723c */ /* 0x000fe200000418ff */
[----:B------:R-:W-:Y:S05]  /*1d70*/  LDSM.16.M88.4 R48, [R140] ;  /* 0x000000008c30783b */ /* 0x000fea0000000200 */
[C---:B-1----:R-:W-:Y:S06]  /*1d80*/  HMMA.16816.F32.BF16 R44, R56.reuse, R16, R44 ;  /* 0x00000010382c723c */ /* 0x042fec000004182c */
[C---:B------:R-:W-:Y:S01]  /*1d90*/  HMMA.16816.F32.BF16 R40, R56.reuse, R18, R40 ;  /* 0x000000123828723c */ /* 0x040fe20000041828 */
[----:B------:R-:W1:Y:S05]  /*1da0*/  LDSM.16.M88.4 R16, [R138+0x5000] ;  /* 0x005000008a10783b */ /* 0x000e6a0000000200 */
[C---:B------:R-:W-:Y:S06]  /*1db0*/  HMMA.16816.F32.BF16 R36, R56.reuse, R12, R36 ;  /* 0x0000000c3824723c */ /* 0x040fec0000041824 */
[C---:B------:R-:W-:Y:S01]  /*1dc0*/  HMMA.16816.F32.BF16 R28, R56.reuse, R14, R28 ;  /* 0x0000000e381c723c */ /* 0x040fe2000004181c */
[----:B------:R-:W3:Y:S05]  /*1dd0*/  LDSM.16.M88.4 R12, [R138+0x5800] ;  /* 0x005800008a0c783b */ /* 0x000eea0000000200 */
[C---:B------:R-:W-:Y:S06]  /*1de0*/  HMMA.16816.F32.BF16 R24, R56.reuse, R80, R24 ;  /* 0x000000503818723c */ /* 0x040fec0000041818 */
[C---:B------:R-:W-:Y:S01]  /*1df0*/  HMMA.16816.F32.BF16 R20, R56.reuse, R82, R20 ;  /* 0x000000523814723c */ /* 0x040fe20000041814 */
[----:B------:R-:W-:Y:S05]  /*1e00*/  LDSM.16.M88.4 R80, [R145+0x2000] ;  /* 0x002000009150783b */ /* 0x000fea0000000200 */
[C---:B------:R-:W-:Y:S06]  /*1e10*/  HMMA.16816.F32.BF16 R72, R56.reuse, R60, R72 ;  /* 0x0000003c3848723c */ /* 0x040fec0000041848 */
[----:B------:R-:W-:Y:S01]  /*1e20*/  HMMA.16816.F32.BF16 R8, R56, R62, R8 ;  /* 0x0000003e3808723c */ /* 0x000fe20000041808 */
[----:B------:R-:W4:Y:S04]  /*1e30*/  LDSM.16.M88.4 R60, [R131+0x800] ;  /* 0x00080000833c783b */ /* 0x000f280000000200 */
[----:B------:R-:W5:Y:S01]  /*1e40*/  LDSM.16.M88.4 R56, [R131+0x1000] ;  /* 0x001000008338783b */ /* 0x000f620000000200 */
[C---:B--2---:R-:W-:Y:S06]  /*1e50*/  HMMA.16816.F32.BF16 R44, R68.reuse, R76, R44 ;  /* 0x0000004c442c723c */ /* 0x044fec000004182c */
[C---:B------:R-:W-:Y:S01]  /*1e60*/  HMMA.16816.F32.BF16 R40, R68.reuse, R78, R40 ;  /* 0x0000004e4428723c */ /* 0x040fe20000041828 */
[----:B------:R-:W-:Y:S05]  /*1e70*/  LDSM.16.M88.4 R76, [R144+0x7800] ;  /* 0x00780000904c783b */ /* 0x000fea0000000200 */
[C---:B------:R-:W-:Y:S06]  /*1e80*/  HMMA.16816.F32.BF16 R36, R68.reuse, R52, R36 ;  /* 0x000000344424723c */ /* 0x040fec0000041824 */
[C---:B------:R-:W-:Y:S01]  /*1e90*/  HMMA.16816.F32.BF16 R28, R68.reuse, R54, R28 ;  /* 0x00000036441c723c */ /* 0x040fe2000004181c */
[----:B------:R-:W-:Y:S05]  /*1ea0*/  LDSM.16.M88.4 R52, [R131+0x1800] ;  /* 0x001800008334783b */ /* 0x000fea0000000200 */
[C---:B-1----:R-:W-:Y:S06]  /*1eb0*/  HMMA.16816.F32.BF16 R24, R68.reuse, R16, R24 ;  /* 0x000000104418723c */ /* 0x042fec0000041818 */
[C---:B------:R-:W-:Y:S01]  /*1ec0*/  HMMA.16816.F32.BF16 R20, R68.reuse, R18, R20 ;  /* 0x000000124414723c */ /* 0x040fe20000041814 */
[----:B------:R-:W1:Y:S05]  /*1ed0*/  LDSM.16.M88.4 R16, [R144+0x6000] ;  /* 0x006000009010783b */ /* 0x000e6a0000000200 */
[C---:B---3--:R-:W-:Y:S06]  /*1ee0*/  HMMA.16816.F32.BF16 R72, R68.reuse, R12, R72 ;  /* 0x0000000c4448723c */ /* 0x048fec0000041848 */
[----:B------:R-:W-:Y:S01]  /*1ef0*/  HMMA.16816.F32.BF16 R68, R68, R14, R8 ;  /* 0x0000000e4444723c */ /* 0x000fe20000041808 */
[----:B------:R-:W2:Y:S04]  /*1f00*/  LDSM.16.M88.4 R8, [R144+0x6800] ;  /* 0x006800009008783b */ /* 0x000ea80000000200 */
[----:B------:R-:W3:Y:S01]  /*1f10*/  LDSM.16.M88.4 R12, [R144+0x7000] ;  /* 0x00700000900c783b */ /* 0x000ee20000000200 */
[C---:B------:R-:W-:Y:S06]  /*1f20*/  HMMA.16816.F32.BF16 R44, R48.reuse, R64, R44 ;  /* 0x00000040302c723c */ /* 0x040fec000004182c */
[C---:B------:R-:W-:Y:S01]  /*1f30*/  HMMA.16816.F32.BF16 R40, R48.reuse, R66, R40 ;  /* 0x000000423028723c */ /* 0x040fe20000041828 */
[----:B------:R-:W-:Y:S05]  /*1f40*/  LDSM.16.M88.4 R64, [R143+0x2000] ;  /* 0x002000008f40783b */ /* 0x000fea0000000200 */
[C---:B----4-:R-:W-:Y:S06]  /*1f50*/  HMMA.16816.F32.BF16 R36, R48.reuse, R60, R36 ;  /* 0x0000003c3024723c */ /* 0x050fec0000041824 */
[C---:B------:R-:W-:Y:S01]  /*1f60*/  HMMA.16816.F32.BF16 R28, R48.reuse, R62, R28 ;  /* 0x0000003e301c723c */ /* 0x040fe2000004181c */
[----:B------:R-:W4:Y:S05]  /*1f70*/  LDSM.16.M88.4 R60, [R142+0x2000] ;  /* 0x002000008e3c783b */ /* 0x000f2a0000000200 */
[C---:B-----5:R-:W-:Y:S06]  /*1f80*/  HMMA.16816.F32.BF16 R24, R48.reuse, R56, R24 ;  /* 0x000000383018723c */ /* 0x060fec0000041818 */
[----:B------:R-:W-:Y:S01]  /*1f90*/  HMMA.16816.F32.BF16 R20, R48, R58, R20 ;  /* 0x0000003a3014723c */ /* 0x000fe20000041814 */
[----:B------:R-:W5:Y:S05]  /*1fa0*/  LDSM.16.M88.4 R56, [R142+0x2800] ;  /* 0x002800008e38783b */ /* 0x000f6a0000000200 */
[C---:B-1----:R-:W-:Y:S06]  /*1fb0*/  HMMA.16816.F32.BF16 R44, R80.reuse, R16, R44 ;  /* 0x00000010502c723c */ /* 0x042fec000004182c */
[----:B------:R-:W-:Y:S01]  /*1fc0*/  HMMA.16816.F32.BF16 R40, R80, R18, R40 ;  /* 0x000000125028723c */ /* 0x000fe20000041828 */
[----:B------:R-:W-:Y:S05]  /*1fd0*/  LDSM.16.M88.4 R16, [R138+0x6000] ;  /* 0x006000008a10783b */ /* 0x000fea0000000200 */
[C---:B------:R-:W-:Y:S06]  /*1fe0*/  HMMA.16816.F32.BF16 R72, R48.reuse, R52, R72 ;  /* 0x000000343048723c */ /* 0x040fec0000041848 */
[----:B------:R-:W-:Y:S01]  /*1ff0*/  HMMA.16816.F32.BF16 R68, R48, R54, R68 ;  /* 0x000000363044723c */ /* 0x000fe20000041844 */
[----:B------:R-:W1:Y:S04]  /*2000*/  LDSM.16.M88.4 R52, [R142+0x3000] ;  /* 0x003000008e34783b */ /* 0x000e680000000200 */
[----:B------:R-:W-:Y:S01]  /*2010*/  LDSM.16.M88.4 R48, [R142+0x3800] ;  /* 0x003800008e30783b */ /* 0x000fe20000000200 */
[C---:B--2---:R-:W-:Y:S06]  /*2020*/  HMMA.16816.F32.BF16 R36, R80.reuse, R8, R36 ;  /* 0x000000085024723c */ /* 0x044fec0000041824 */
[C---:B------:R-:W-:Y:S01]  /*2030*/  HMMA.16816.F32.BF16 R28, R80.reuse, R10, R28 ;  /* 0x0000000a501c723c */ /* 0x040fe2000004181c */
[----:B------:R-:W2:Y:S05]  /*2040*/  LDSM.16.M88.4 R8, [R141+0x2000] ;  /* 0x002000008d08783b */ /* 0x000eaa0000000200 */
[C---:B---3--:R-:W-:Y:S06]  /*2050*/  HMMA.16816.F32.BF16 R24, R80.reuse, R12, R24 ;  /* 0x0000000c5018723c */ /* 0x048fec0000041818 */
[----:B------:R-:W-:Y:S01]  /*2060*/  HMMA.16816.F32.BF16 R20, R80, R14, R20 ;  /* 0x0000000e5014723c */ /* 0x000fe20000041814 */
[----:B------:R-:W3:Y:S05]  /*2070*/  LDSM.16.M88.4 R12, [R138+0x6800] ;  /* 0x006800008a0c783b */ /* 0x000eea0000000200 */
[C---:B----4-:R-:W-:Y:S06]  /*2080*/  HMMA.16816.F32.BF16 R44, R64.reuse, R60, R44 ;  /* 0x0000003c402c723c */ /* 0x050fec000004182c */
[C---:B------:R-:W-:Y:S01]  /*2090*/  HMMA.16816.F32.BF16 R40, R64.reuse, R62, R40 ;  /* 0x0000003e4028723c */ /* 0x040fe20000041828 */
[----:B------:R-:W-:Y:S05]  /*20a0*/  LDSM.16.M88.4 R60, [R138+0x7000] ;  /* 0x007000008a3c783b */ /* 0x000fea0000000200 */
[----:B-----5:R-:W-:Y:S06]  /*20b0*/  HMMA.16816.F32.BF16 R36, R64, R56, R36 ;  /* 0x000000384024723c */ /* 0x020fec0000041824 */
[C---:B------:R-:W-:Y:S06]  /*20c0*/  HMMA.16816.F32.BF16 R72, R80.reuse, R76, R72 ;  /* 0x0000004c5048723c */ /* 0x040fec0000041848 */
[----:B------:R-:W-:Y:S01]  /*20d0*/  HMMA.16816.F32.BF16 R68, R80, R78, R68 ;  /* 0x0000004e5044723c */ /* 0x000fe20000041844 */
[----:B------:R-:W-:Y:S05]  /*20e0*/  LDSM.16.M88.4 R76, [R131+0x2000] ;  /* 0x00200000834c783b */ /* 0x000fea0000000200 */
[----:B-1----:R-:W-:Y:S01]  /*20f0*/  HMMA.16816.F32.BF16 R80, R64, R52, R24 ;  /* 0x000000344050723c */ /* 0x002fe20000041818 */
[----:B------:R-:W-:Y:S05]  /*2100*/  LDSM.16.M88.4 R24, [R140+0x2000] ;  /* 0x002000008c18783b */ /* 0x000fea0000000200 */
[C---:B--2---:R-:W-:Y:S06]  /*2110*/  HMMA.16816.F32.BF16 R44, R8.reuse, R16, R44 ;  /* 0x00000010082c723c */ /* 0x044fec000004182c */
[----:B------:R-:W-:Y:S01]  /*2120*/  HMMA.16816.F32.BF16 R40, R8, R18, R40 ;  /* 0x000000120828723c */ /* 0x000fe20000041828 */
[----:B------:R-:W1:Y:S05]  /*2130*/  LDSM.16.M88.4 R16, [R131+0x2800] ;  /* 0x002800008310783b */ /* 0x000e6a0000000200 */
[----:B------:R-:W-:Y:S01]  /*2140*/  HMMA.16816.F32.BF16 R56, R64, R58, R28 ;  /* 0x0000003a4038723c */ /* 0x000fe2000004181c */
[----:B------:R-:W2:Y:S05]  /*2150*/  LDSM.16.M88.4 R28, [R138+0x7800] ;  /* 0x007800008a1c783b */ /* 0x000eaa0000000200 */
[----:B---3--:R-:W-:Y:S06]  /*2160*/  HMMA.16816.F32.BF16 R36, R8, R12, R36 ;  /* 0x0000000c0824723c */ /* 0x008fec0000041824 */
[C---:B------:R-:W-:Y:S06]  /*2170*/  HMMA.16816.F32.BF16 R72, R64.reuse, R48, R72 ;  /* 0x000000304048723c */ /* 0x040fec0000041848 */
[C---:B------:R-:W-:Y:S06]  /*2180*/  HMMA.16816.F32.BF16 R20, R64.reuse, R54, R20 ;  /* 0x000000364014723c */ /* 0x040fec0000041814 */
[----:B------:R-:W-:Y:S01]  /*2190*/  HMMA.16816.F32.BF16 R68, R64, R50, R68 ;  /* 0x000000324044723c */ /* 0x000fe20000041844 */
[----:B------:R-:W-:Y:S05]  /*21a0*/  LDSM.16.M88.4 R48, [R131+0x3800] ;  /* 0x003800008330783b */ /* 0x000fea0000000200 */
[----:B------:R-:W-:Y:S01]  /*21b0*/  HMMA.16816.F32.BF16 R56, R8, R14, R56 ;  /* 0x0000000e0838723c */ /* 0x000fe20000041838 */
[----:B------:R-:W3:Y:S01]  /*21c0*/  LDSM.16.M88.4 R12, [R131+0x3000] ;  /* 0x00300000830c783b */ /* 0x000ee20000000200 */
[----:B------:R-:W-:-:S04]  /*21d0*/  DEPBAR.LE SB0, 0x0 ;  /* 0x000080000000791a */ /* 0x000fc80000000000 */
[----:B-1----:R-:W-:Y:S06]  /*21e0*/  HMMA.16816.F32.BF16 R36, R24, R16, R36 ;  /* 0x000000101824723c */ /* 0x002fec0000041824 */
[----:B--2---:R-:W-:Y:S01]  /*21f0*/  HMMA.16816.F32.BF16 R72, R8, R28, R72 ;  /* 0x0000001c0848723c */ /* 0x004fe20000041848 */
[C---:B------:R-:W-:Y:S02]  /*2200*/  VIADD R16, R3.reuse, 0x9 ;  /* 0x0000000903107836 */ /* 0x040fe40000000000 */
[----:B------:R-:W-:-:S03]  /*2210*/  VIADD R17, R3, 0x8 ;  /* 0x0000000803117836 */ /* 0x000fc60000000000 */
[----:B------:R-:W-:Y:S01]  /*2220*/  HMMA.16816.F32.BF16 R44, R24, R76, R44 ;  /* 0x0000004c182c723c */ /* 0x000fe2000004182c */
[----:B------:R-:W-:-:S05]  /*2230*/  IADD3 R28, R32, R85, -R151 ;  /* 0x00000055201c7210 */ /* 0x000fca0007ffe897 */
[----:B------:R-:W-:Y:S01]  /*2240*/  HMMA.16816.F32.BF16 R80, R8, R60, R80 ;  /* 0x0000003c0850723c */ /* 0x000fe20000041850 */
[----:B------:R-:W-:Y:S02]  /*2250*/  IMAD.IADD R35, R28, 0x1, R35 ;  /* 0x000000011c237824 */ /* 0x000fe400078e0223 */
[----:B------:R-:W-:-:S03]  /*2260*/  VIADD R28, R3, 0x1 ;  /* 0x00000001031c7836 */ /* 0x000fc60000000000 */
[----:B------:R-:W-:Y:S01]  /*2270*/  HMMA.16816.F32.BF16 R40, R24, R78, R40 ;  /* 0x0000004e1828723c */ /* 0x000fe20000041828 */
[C---:B------:R-:W-:Y:S02]  /*2280*/  VIMNMX R162, R35.reuse, R32, PT ;  /* 0x0000002023a27248 */ /* 0x040fe40003fe0100 */
[----:B------:R-:W-:Y:S02]  /*2290*/  VIADDMNMX R159, R35, 0x8, R32, PT ;  /* 0x00000008239f7846 */ /* 0x000fe40003800120 */
[-C--:B------:R-:W-:Y:S01]  /*22a0*/  ISETP.GE.AND P6, PT, R28, R162.reuse, PT ;  /* 0x000000a21c00720c */ /* 0x080fe20003fc6270 */
[C---:B------:R-:W-:Y:S01]  /*22b0*/  HMMA.16816.F32.BF16 R20, R8.reuse, R62, R20 ;  /* 0x0000003e0814723c */ /* 0x040fe20000041814 */
[CC--:B------:R-:W-:Y:S02]  /*22c0*/  ISETP.GE.AND P0, PT, R16.reuse, R162.reuse, PT ;  /* 0x000000a21000720c */ /* 0x0c0fe40003f06270 */
[----:B------:R-:W-:Y:S02]  /*22d0*/  ISETP.GE.AND P2, PT, R16, R159, PT ;  /* 0x0000009f1000720c */ /* 0x000fe40003f46270 */
[----:B------:R-:W-:Y:S01]  /*22e0*/  ISETP.GE.AND P1, PT, R17, R162, PT ;  /* 0x000000a21100720c */ /* 0x000fe20003f26270 */
[----:B------:R-:W-:Y:S01]  /*22f0*/  HMMA.16816.F32.BF16 R68, R8, R30, R68 ;  /* 0x0000001e0844723c */ /* 0x000fe20000041844 */
[----:B------:R-:W-:-:S02]  /*2300*/  FSEL R16, R45, -INF , !P6 ;  /* 0xff8000002d107808 */ /* 0x000fc40007000000 */
[-C--:B------:R-:W-:Y:S01]  /*2310*/  ISETP.GE.AND P4, PT, R17, R159.reuse, PT ;  /* 0x0000009f1100720c */ /* 0x080fe20003f86270 */
[C---:B------:R-:W-:Y:S01]  /*2320*/  VIADD R17, R3.reuse, 0x28 ;  /* 0x0000002803117836 */ /* 0x040fe20000000000 */
[----:B------:R-:W-:Y:S01]  /*2330*/  ISETP.GE.AND P3, PT, R28, R159, PT ;  /* 0x0000009f1c00720c */ /* 0x000fe20003f66270 */
[C---:B------:R-:W-:Y:S01]  /*2340*/  HMMA.16816.F32.BF16 R56, R24.reuse, R18, R56 ;  /* 0x000000121838723c */ /* 0x040fe20000041838 */
[C---:B------:R-:W-:Y:S02]  /*2350*/  VIADD R9, R3.reuse, 0x10 ;  /* 0x0000001003097836 */ /* 0x040fe40000000000 */
[----:B------:R-:W-:Y:S01]  /*2360*/  VIADD R8, R3, 0x11 ;  /* 0x0000001103087836 */ /* 0x000fe20000000000 */
[----:B------:R-:W-:Y:S02]  /*2370*/  FSEL R28, R47, -INF , !P3 ;  /* 0xff8000002f1c7808 */ /* 0x000fe40005800000 */
[----:B------:R-:W-:Y:S01]  /*2380*/  ISETP.GE.AND P5, PT, R9, R162, PT ;  /* 0x000000a20900720c */ /* 0x000fe20003fa6270 */
[----:B---3--:R-:W-:Y:S01]  /*2390*/  HMMA.16816.F32.BF16 R80, R24, R12, R80 ;  /* 0x0000000c1850723c */ /* 0x008fe20000041850 */
[----:B------:R-:W-:Y:S01]  /*23a0*/  FSEL R40, R40, -INF , !P1 ;  /* 0xff80000028287808 */ /* 0x000fe20004800000 */
[----:B------:R-:W-:Y:S01]  /*23b0*/  VIADD R19, R3, 0x21 ;  /* 0x0000002103137836 */ /* 0x000fe20000000000 */
[----:B------:R-:W-:-:S02]  /*23c0*/  FSEL R36, R36, -INF , !P5 ;  /* 0xff80000024247808 */ /* 0x000fc40006800000 */
[----:B------:R-:W-:Y:S01]  /*23d0*/  ISETP.GE.AND P5, PT, R3, R162, PT ;  /* 0x000000a20300720c */ /* 0x000fe20003fa6270 */
[C---:B------:R-:W-:Y:S01]  /*23e0*/  HMMA.16816.F32.BF16 R20, R24.reuse, R14, R20 ;  /* 0x0000000e1814723c */ /* 0x040fe20000041814 */
[----:B------:R-:W-:Y:S01]  /*23f0*/  ISETP.GE.AND P1, PT, R9, R159, PT ;  /* 0x0000009f0900720c */ /* 0x000fe20003f26270 */
[C---:B------:R-:W-:Y:S01]  /*2400*/  VIADD R9, R3.reuse, 0x18 ;  /* 0x0000001803097836 */ /* 0x040fe20000000000 */
[----:B------:R-:W-:Y:S01]  /*2410*/  FSEL R44, R44, -INF , !P5 ;  /* 0xff8000002c2c7808 */ /* 0x000fe20006800000 */
[----:B------:R-:W-:Y:S01]  /*2420*/  VIADD R13, R3, 0x30 ;  /* 0x00000030030d7836 */ /* 0x000fe20000000000 */
[----:B------:R-:W-:Y:S01]  /*2430*/  FSEL R10, R41, -INF , !P0 ;  /* 0xff800000290a7808 */ /* 0x000fe20004000000 */
[----:B------:R-:W-:Y:S01]  /*2440*/  HMMA.16816.F32.BF16 R72, R24, R48, R72 ;  /* 0x000000301848723c */ /* 0x000fe20000041848 */
[----:B------:R-:W-:Y:S01]  /*2450*/  FMNMX.FTZ R11, R44, R16, !PT ;  /* 0x000000102c0b7209 */ /* 0x000fe20007810000 */
[----:B------:R-:W-:Y:S01]  /*2460*/  VIADD R15, R3, 0x29 ;  /* 0x00000029030f7836 */ /* 0x000fe20000000000 */
[----:B------:R-:W-:-:S02]  /*2470*/  FSEL R42, R42, -INF , !P4 ;  /* 0xff8000002a2a7808 */ /* 0x000fc40006000000 */
[----:B------:R-:W-:Y:S01]  /*2480*/  FMNMX.FTZ R11, R40, R11, !PT ;  /* 0x0000000b280b7209 */ /* 0x000fe20007810000 */
[----:B------:R-:W-:Y:S01]  /*2490*/  HMMA.16816.F32.BF16 R68, R24, R50, R68 ;  /* 0x000000321844723c */ /* 0x000fe20000041844 */
[----:B------:R-:W-:Y:S01]  /*24a0*/  BAR.SYNC.DEFER_BLOCKING 0x0 ;  /* 0x0000000000007b1d */ /* 0x000fe20000010000 */
[CC--:B------:R-:W-:Y:S02]  /*24b0*/  ISETP.GE.AND P4, PT, R8.reuse, R162.reuse, PT ;  /* 0x000000a20800720c */ /* 0x0c0fe40003f86270 */
[-C--:B------:R-:W-:Y:S02]  /*24c0*/  ISETP.GE.AND P0, PT, R8, R159.reuse, PT ;  /* 0x0000009f0800720c */ /* 0x080fe40003f06270 */
[----:B------:R-:W-:Y:S02]  /*24d0*/  FSEL R8, R43, -INF , !P2 ;  /* 0xff8000002b087808 */ /* 0x000fe40005000000 */
[C---:B------:R-:W-:Y:S02]  /*24e0*/  ISETP.GE.AND P6, PT, R9.reuse, R162, PT ;  /* 0x000000a20900720c */ /* 0x040fe40003fc6270 */
[----:B------:R-:W-:Y:S01]  /*24f0*/  ISETP.GE.AND P2, PT, R9, R159, PT ;  /* 0x0000009f0900720c */ /* 0x000fe20003f46270 */
[----:B------:R-:W-:Y:S01]  /*2500*/  VIADD R9, R3, 0x19 ;  /* 0x0000001903097836 */ /* 0x000fe20000000000 */
[----:B------:R-:W-:-:S02]  /*2510*/  FMNMX.FTZ R11, R10, R11, !PT ;  /* 0x0000000b0a0b7209 */ /* 0x000fc40007810000 */
[----:B------:R-:W-:Y:S02]  /*2520*/  FSEL R18, R37, -INF , !P4 ;  /* 0xff80000025127808 */ /* 0x000fe40006000000 */
[----:B------:R-:W-:Y:S01]  /*2530*/  FMNMX.FTZ R25, R36, R11, !PT ;  /* 0x0000000b24197209 */ /* 0x000fe20007810000 */
[----:B------:R-:W-:Y:S01]  /*2540*/  VIADD R11, R3, 0x31 ;  /* 0x00000031030b7836 */ /* 0x000fe20000000000 */
[----:B------:R-:W-:Y:S02]  /*2550*/  FSEL R38, R38, -INF , !P1 ;  /* 0xff80000026267808 */ /* 0x000fe40004800000 */
[C---:B------:R-:W-:Y:S02]  /*2560*/  ISETP.GE.AND P1, PT, R9.reuse, R162, PT ;  /* 0x000000a20900720c */ /* 0x040fe40003f26270 */
[----:B------:R-:W-:Y:S01]  /*2570*/  ISETP.GE.AND P4, PT, R9, R159, PT ;  /* 0x0000009f0900720c */ /* 0x000fe20003f86270 */
[----:B------:R-:W-:Y:S01]  /*2580*/  VIADD R9, R3, 0x20 ;  /* 0x0000002003097836 */ /* 0x000fe20000000000 */
[----:B------:R-:W-:-:S02]  /*2590*/  FSEL R56, R56, -INF , !P6 ;  /* 0xff80000038387808 */ /* 0x000fc40007000000 */
        /* <DEDUP_REMOVED lines=9> */
[----:B------:R-:W-:Y:S02]  /*2630*/  FSEL R172, R81, -INF , !P1 ;  /* 0xff80000051ac7808 */ /* 0x000fe40004800000 */
[----:B------:R-:W-:Y:S02]  /*2640*/  FMNMX.FTZ R25, R174, R25, !PT ;  /* 0x00000019ae197209 */ /* 0x000fe40007810000 */
[----:B------:R-:W-:Y:S01]  /*2650*/  ISETP.GE.AND P3, PT, R9, R159, PT ;  /* 0x0000009f0900720c */ /* 0x000fe20003f66270 */
[----:B------:R-:W-:Y:S01]  /*2660*/  VIADD R9, R3, 0x38 ;  /* 0x0000003803097836 */ /* 0x000fe20000000000 */
[----:B------:R-:W-:-:S02]  /*2670*/  FSEL R170, R20, -INF , !P0 ;  /* 0xff80000014aa7808 */ /* 0x000fc40004000000 */
[-C--:B------:R-:W-:Y:S02]  /*2680*/  ISETP.GE.AND P0, PT, R13, R162.reuse, PT ;  /* 0x000000a20d00720c */ /* 0x080fe40003f06270 */
[C---:B------:R-:W-:Y:S01]  /*2690*/  ISETP.GE.AND P5, PT, R3.reuse, R159, PT ;  /* 0x0000009f0300720c */ /* 0x040fe20003fa6270 */
[----:B------:R-:W-:Y:S01]  /*26a0*/  VIADD R3, R3, 0x39 ;  /* 0x0000003903037836 */ /* 0x000fe20000000000 */
[----:B------:R-:W-:Y:S02]  /*26b0*/  ISETP.GE.AND P1, PT, R15, R162, PT ;  /* 0x000000a20f00720c */ /* 0x000fe40003f26270 */
[----:B------:R-:W-:Y:S02]  /*26c0*/  FMNMX.FTZ R25, R172, R25, !PT ;  /* 0x00000019ac197209 */ /* 0x000fe40007810000 */
[----:B------:R-:W-:Y:S02]  /*26d0*/  FSEL R132, R72, -INF , !P0 ;  /* 0xff80000048847808 */ /* 0x000fe40004000000 */
[----:B------:R-:W-:-:S02]  /*26e0*/  FSEL R46, R46, -INF , !P5 ;  /* 0xff8000002e2e7808 */ /* 0x000fc40006800000 */
[----:B------:R-:W-:Y:S02]  /*26f0*/  FSEL R124, R21, -INF , !P1 ;  /* 0xff800000157c7808 */ /* 0x000fe40004800000 */
[----:B------:R-:W-:Y:S02]  /*2700*/  FMNMX.FTZ R25, R170, R25, !PT ;  /* 0x00000019aa197209 */ /* 0x000fe40007810000 */
[-C--:B------:R-:W-:Y:S02]  /*2710*/  ISETP.GE.AND P0, PT, R9, R162.reuse, PT ;  /* 0x000000a20900720c */ /* 0x080fe40003f06270 */
[----:B------:R-:W-:Y:S02]  /*2720*/  ISETP.GE.AND P1, PT, R11, R162, PT ;  /* 0x000000a20b00720c */ /* 0x000fe40003f26270 */
[----:B------:R-:W-:Y:S02]  /*2730*/  FMNMX.FTZ R21, R46, R28, !PT ;  /* 0x0000001c2e157209 */ /* 0x000fe40007810000 */
[----:B------:R-:W-:-:S02]  /*2740*/  FMNMX.FTZ R25, R124, R25, !PT ;  /* 0x000000197c197209 */ /* 0x000fc40007810000 */
[----:B------:R-:W-:Y:S02]  /*2750*/  FSEL R129, R68, -INF , !P0 ;  /* 0xff80000044817808 */ /* 0x000fe40004000000 */
[----:B------:R-:W-:Y:S02]  /*2760*/  ISETP.GE.AND P0, PT, R103, 0x2, PT ;  /* 0x000000026700780c */ /* 0x000fe40003f06270 */
[----:B------:R-:W-:Y:S02]  /*2770*/  FSEL R130, R73, -INF , !P1 ;  /* 0xff80000049827808 */ /* 0x000fe40004800000 */
[----:B------:R-:W-:Y:S02]  /*2780*/  FMNMX.FTZ R21, R42, R21, !PT ;  /* 0x000000152a157209 */ /* 0x000fe40007810000 */
[----:B------:R-:W-:Y:S02]  /*2790*/  FMNMX.FTZ R25, R132, R25, !PT ;  /* 0x0000001984197209 */ /* 0x000fe40007810000 */
[----:B------:R-:W-:-:S02]  /*27a0*/  ISETP.GE.AND P1, PT, R3, R162, PT ;  /* 0x000000a20300720c */ /* 0x000fc40003f26270 */
[----:B------:R-:W-:Y:S02]  /*27b0*/  FMNMX.FTZ R21, R8, R21, !PT ;  /* 0x0000001508157209 */ /* 0x000fe40007810000 */
[----:B------:R-:W-:Y:S02]  /*27c0*/  FMNMX.FTZ R20, R130, R25, !PT ;  /* 0x0000001982147209 */ /* 0x000fe40007810000 */
[----:B------:R-:W-:Y:S02]  /*27d0*/  FSEL R128, R69, -INF , !P1 ;  /* 0xff80000045807808 */ /* 0x000fe40004800000 */
[----:B------:R-:W-:Y:S02]  /*27e0*/  FMNMX.FTZ R21, R38, R21, !PT ;  /* 0x0000001526157209 */ /* 0x000fe40007810000 */
[----:B------:R-:W-:Y:S02]  /*27f0*/  FMNMX.FTZ R25, R129, R20, !PT ;  /* 0x0000001481197209 */ /* 0x000fe40007810000 */
[----:B------:R-:W-:-:S02]  /*2800*/  FSEL R58, R58, -INF , !P2 ;  /* 0xff8000003a3a7808 */ /* 0x000fc40005000000 */
[----:B------:R-:W-:Y:S02]  /*2810*/  FSEL R14, R59, -INF , !P4 ;  /* 0xff8000003b0e7808 */ /* 0x000fe40006000000 */
[----:B------:R-:W-:Y:S02]  /*2820*/  FMNMX.FTZ R21, R12, R21, !PT ;  /* 0x000000150c157209 */ /* 0x000fe40007810000 */
[----:B------:R-:W-:Y:S01]  /*2830*/  FMNMX.FTZ R20, R128, R25, !PT ;  /* 0x0000001980147209 */ /* 0x000fe20007810000 */
[----:B------:R-:W-:Y:S06]  /*2840*/  @!P0 BRA `(.L_x_617) ;  /* 0x0000000000748947 */ /* 0x000fec0003800000 */
[----:B------:R-:W-:Y:S01]  /*2850*/  VIADD R25, R103, 0xfffffffe ;  /* 0xfffffffe67197836 */ /* 0x000fe20000000000 */
[----:B------:R-:W-:-:S03]  /*2860*/  ULDC.64 UR6, c[0x0][0x218] ;  /* 0x0000860000067ab9 */ /* 0x000fc60000000a00 */
[----:B------:R-:W-:Y:S01]  /*2870*/  IMAD R2, R2, R25, RZ ;  /* 0x0000001902027224 */ /* 0x000fe200078e02ff */
[----:B------:R-:W-:Y:S01]  /*2880*/  SHF.R.S32.HI R26, RZ, 0x1f, R25 ;  /* 0x0000001fff1a7819 */ /* 0x000fe20000011419 */
[----:B------:R-:W-:-:S04]  /*2890*/  IMAD.WIDE.U32 R30, R25, R7, R154 ;  /* 0x00000007191e7225 */ /* 0x000fc800078e009a */
[----:B------:R-:W-:Y:S01]  /*28a0*/  IMAD R2, R26, R7, R2 ;  /* 0x000000071a027224 */ /* 0x000fe200078e0202 */
[----:B------:R-:W-:Y:S01]  /*28b0*/  LEA R26, P2, R30, UR6, 0x1 ;  /* 0x000000061e1a7c11 */ /* 0x000fe2000f8408ff */
[C---:B------:R-:W-:Y:S01]  /*28c0*/  IMAD.SHL.U32 R25, R100.reuse, 0x20, RZ ;  /* 0x0000002064197824 */ /* 0x040fe200078e00ff */
[----:B------:R-:W-:Y:S01]  /*28d0*/  SHF.L.U64.HI R7, R100, 0x5, R101 ;  /* 0x0000000564077819 */ /* 0x000fe20000010265 */
[----:B------:R-:W-:-:S03]  /*28e0*/  IMAD.IADD R2, R31, 0x1, R2 ;  /* 0x000000011f027824 */ /* 0x000fc600078e0202 */
[----:B------:R-:W-:Y:S02]  /*28f0*/  IADD3 R34, P1, R25, R26, RZ ;  /* 0x0000001a19227210 */ /* 0x000fe40007f3e0ff */
[----:B------:R-:W-:Y:S02]  /*2900*/  LEA.HI.X R27, R30, UR7, R2, 0x1, P2 ;  /* 0x000000071e1b7c11 */ /* 0x000fe400090f0c02 */
[----:B------:R-:W-:Y:S02]  /*2910*/  IADD3 R30, P2, R34, R25, RZ ;  /* 0x00000019221e7210 */ /* 0x000fe40007f5e0ff */
[----:B------:R-:W-:Y:S01]  /*2920*/  IADD3.X R35, R7, R27, RZ, P1, !PT ;  /* 0x0000001b07237210 */ /* 0x000fe20000ffe4ff */
[----:B------:R-:W-:Y:S01]  /*2930*/  @!PT LDS RZ, [RZ] ;  /* 0x00000000fffff984 */ /* 0x000fe20000000800 */
[----:B------:R-:W-:Y:S01]  /*2940*/  @!PT LDS RZ, [RZ] ;  /* 0x00000000fffff984 */ /* 0x000fe20000000800 */
[----:B------:R-:W-:Y:S01]  /*2950*/  @!PT LDS RZ, [RZ] ;  /* 0x00000000fffff984 */ /* 0x000fe20000000800 */
[----:B------:R1:W-:Y:S01]  /*2960*/  LDGSTS.E.BYPASS.LTC128B.128 [R150+0x4000], desc[UR12][R26.64] ;  /* 0x040000001a967fae */ /* 0x0003e2000b901d4c */
[----:B------:R-:W-:-:S03]  /*2970*/  IADD3 R48, P1, R30, R25, RZ ;  /* 0x000000191e307210 */ /* 0x000fc60007f3e0ff */
[----:B------:R-:W-:Y:S01]  /*2980*/  IMAD.X R31, R35, 0x1, R7, P2 ;  /* 0x00000001231f7824 */ /* 0x000fe200010e0607 */
[----:B------:R1:W-:Y:S04]  /*2990*/  LDGSTS.E.BYPASS.LTC128B.128 [R150+0x6000], desc[UR12][R26.64+0x80] ;  /* 0x060000801a967fae */ /* 0x0003e8000b901d4c */
[----:B------:R-:W-:Y:S01]  /*29a0*/  IADD3.X R49, R31, R7, RZ, P1, !PT ;  /* 0x000000071f317210 */ /* 0x000fe20000ffe4ff */
[----:B------:R1:W-:Y:S04]  /*29b0*/  LDGSTS.E.BYPASS.LTC128B.128 [R150+0x4800], desc[UR12][R34.64] ;  /* 0x0480000022967fae */ /* 0x0003e8000b901d4c */
[----:B------:R1:W-:Y:S04]  /*29c0*/  LDGSTS.E.BYPASS.LTC128B.128 [R150+0x6800], desc[UR12][R34.64+0x80] ;  /* 0x0680008022967fae */ /* 0x0003e8000b901d4c */
[----:B------:R1:W-:Y:S04]  /*29d0*/  LDGSTS.E.BYPASS.LTC128B.128 [R150+0x5000], desc[UR12][R30.64] ;  /* 0x050000001e967fae */ /* 0x0003e8000b901d4c */
[----:B------:R1:W-:Y:S04]  /*29e0*/  LDGSTS.E.BYPASS.LTC128B.128 [R150+0x7000], desc[UR12][R30.64+0x80] ;  /* 0x070000801e967fae */ /* 0x0003e8000b901d4c */
[----:B------:R1:W-:Y:S04]  /*29f0*/  LDGSTS.E.BYPASS.LTC128B.128 [R150+0x5800], desc[UR12][R48.64] ;  /* 0x0580000030967fae */ /* 0x0003e8000b901d4c */
[----:B------:R1:W-:Y:S04]  /*2a00*/  LDGSTS.E.BYPASS.LTC128B.128 [R150+0x7800], desc[UR12][R48.64+0x80] ;  /* 0x0780008030967fae */ /* 0x0003e8000b901d4c */
[----:B------:R-:W0:Y:S02]  /*2a10*/  LDGDEPBAR ;  /* 0x00000000000079af */ /* 0x000e240000000000 */
.L_x_617:
        /* <DEDUP_REMOVED lines=26> */
[----:B--2---:R-:W-:Y:S02]  /*2bc0*/  FMNMX.FTZ R20, R20, R7, !PT ;  /* 0x0000000714147209 */ /* 0x004fe40007810000 */
[----:B------:R-:W-:Y:S02]  /*2bd0*/  FMNMX.FTZ R22, R116, R21, !PT ;  /* 0x0000001574167209 */ /* 0x000fe40007810000 */
[----:B------:R-:W-:Y:S01]  /*2be0*/  IADD3 R139, R6, R5, RZ ;  /* 0x00000005068b7210 */ /* 0x000fe20007ffe0ff */
[----:B------:R-:W2:Y:S03]  /*2bf0*/  SHFL.BFLY PT, R3, R20, 0x1, 0x1f ;  /* 0x0c201f0014037f89 */ /* 0x000ea600000e0000 */
[----:B------:R-:W-:Y:S01]  /*2c00*/  LEA R139, R139, UR4, 0x1 ;  /* 0x000000048b8b7c11 */ /* 0x000fe2000f8e08ff */
[----:B------:R-:W3:Y:S03]  /*2c10*/  SHFL.BFLY PT, R7, R22, 0x2, 0x1f ;  /* 0x0c401f0016077f89 */ /* 0x000ee600000e0000 */
[-C--:B------:R-:W-:Y:S01]  /*2c20*/  LEA R137, R4, R139.reuse, 0x1 ;  /* 0x0000008b04897211 */ /* 0x080fe200078e08ff */
[----:B------:R-:W-:Y:S01]  /*2c30*/  LDSM.16.MT88.4 R92, [R139+0x8000] ;  /* 0x008000008b5c783b */ /* 0x000fe20000004200 */
[----:B------:R-:W-:-:S02]  /*2c40*/  LEA R136, R0, R139, 0x1 ;  /* 0x0000008b00887211 */ /* 0x000fc400078e08ff */
[----:B------:R-:W-:Y:S01]  /*2c50*/  LEA R135, R0, R137, 0x1 ;  /* 0x0000008900877211 */ /* 0x000fe200078e08ff */
[----:B------:R-:W-:Y:S04]  /*2c60*/  LDSM.16.MT88.4 R64, [R139+0xa000] ;  /* 0x00a000008b40783b */ /* 0x000fe80000004200 */
[----:B------:R-:W-:Y:S04]  /*2c70*/  LDSM.16.MT88.4 R88, [R137+0xa000] ;  /* 0x00a000008958783b */ /* 0x000fe80000004200 */
[----:B-1----:R-:W-:Y:S01]  /*2c80*/  LDSM.16.MT88.4 R48, [R136+0x8000] ;  /* 0x008000008830783b */ /* 0x002fe20000004200 */
[----:B--2---:R-:W-:-:S03]  /*2c90*/  FMNMX.FTZ R3, R20, R3, !PT ;  /* 0x0000000314037209 */ /* 0x004fc60007810000 */
[----:B------:R-:W-:Y:S01]  /*2ca0*/  LDSM.16.MT88.4 R76, [R136+0xa000] ;  /* 0x00a00000884c783b */ /* 0x000fe20000004200 */
[----:B---3--:R-:W-:Y:S01]  /*2cb0*/  FMNMX.FTZ R7, R22, R7, !PT ;  /* 0x0000000716077209 */ /* 0x008fe20007810000 */
[C---:B------:R-:W-:Y:S01]  /*2cc0*/  FMUL.FTZ R133, R3.reuse, UR6 ;  /* 0x0000000603857c20 */ /* 0x040fe20008410000 */
[----:B------:R-:W-:Y:S01]  /*2cd0*/  FSETP.NEU.FTZ.AND P1, PT, R3, -INF , PT ;  /* 0xff8000000300780b */ /* 0x000fe20003f3d000 */
[----:B------:R-:W-:Y:S03]  /*2ce0*/  LDSM.16.MT88.4 R20, [R136+0x8800] ;  /* 0x008800008814783b */ /* 0x000fe60000004200 */
[----:B------:R-:W-:Y:S01]  /*2cf0*/  FSEL R133, R133, RZ, P1 ;  /* 0x000000ff85857208 */ /* 0x000fe20000800000 */
[----:B------:R-:W1:Y:S04]  /*2d00*/  SHFL.BFLY PT, R2, R7, 0x1, 0x1f ;  /* 0x0c201f0007027f89 */ /* 0x000e6800000e0000 */
        /* <DEDUP_REMOVED lines=9> */
[----:B------:R-:W-:Y:S01]  /*2da0*/  LDSM.16.MT88.4 R16, [R135+0x8800] ;  /* 0x008800008710783b */ /* 0x000fe20000004200 */
[----:B------:R-:W-:-:S03]  /*2db0*/  FFMA.FTZ R125, R124, UR6, -R133 ;  /* 0x000000067c7d7c23 */ /* 0x000fc60008010885 */
[----:B------:R-:W-:Y:S01]  /*2dc0*/  LDSM.16.MT88.4 R24, [R135+0xa000] ;  /* 0x00a000008718783b */ /* 0x000fe20000004200 */
[----:B------:R-:W2:Y:S01]  /*2dd0*/  MUFU.EX2 R110, R110 ;  /* 0x0000006e006e7308 */ /* 0x000ea20000000800 */
[----:B-1----:R-:W-:-:S07]  /*2de0*/  FMNMX.FTZ R2, R7, R2, !PT ;  /* 0x0000000207027209 */ /* 0x002fce0007810000 */
[----:B------:R-:W-:Y:S01]  /*2df0*/  MUFU.EX2 R111, R111 ;  /* 0x0000006f006f7308 */ /* 0x000fe20000000800 */
[C---:B------:R-:W-:Y:S01]  /*2e00*/  FSETP.NEU.FTZ.AND P1, PT, R2.reuse, -INF , PT ;  /* 0xff8000000200780b */ /* 0x040fe20003f3d000 */
[----:B------:R-:W-:-:S05]  /*2e10*/  FMUL.FTZ R123, R2, UR6 ;  /* 0x00000006027b7c20 */ /* 0x000fca0008410000 */
[----:B------:R-:W-:Y:S01]  /*2e20*/  FSEL R123, R123, RZ, P1 ;  /* 0x000000ff7b7b7208 */ /* 0x000fe20000800000 */
[----:B------:R-:W1:Y:S01]  /*2e30*/  MUFU.EX2 R104, R104 ;  /* 0x0000006800687308 */ /* 0x000e620000000800 */
[----:B--2---:R-:W-:Y:S01]  /*2e40*/  F2FP.BF16.F32.PACK_AB R80, R110, R119 ;  /* 0x000000776e50723e */ /* 0x004fe200000010ff */
[----:B------:R-:W-:Y:S02]  /*2e50*/  FADD.FTZ R110, R119, R110 ;  /* 0x0000006e776e7221 */ /* 0x000fe40000010000 */
[--C-:B------:R-:W-:Y:S01]  /*2e60*/  FFMA.FTZ R108, R46, UR6, -R123.reuse ;  /* 0x000000062e6c7c23 */ /* 0x100fe2000801087b */
[--C-:B------:R-:W-:Y:S01]  /*2e70*/  FFMA.FTZ R121, R28, UR6, -R123.reuse ;  /* 0x000000061c797c23 */ /* 0x100fe2000801087b */
[--C-:B------:R-:W-:Y:S01]  /*2e80*/  FFMA.FTZ R117, R42, UR6, -R123.reuse ;  /* 0x000000062a757c23 */ /* 0x100fe2000801087b */
[--C-:B------:R-:W-:Y:S01]  /*2e90*/  FFMA.FTZ R106, R8, UR6, -R123.reuse ;  /* 0x00000006086a7c23 */ /* 0x100fe2000801087b */
[--C-:B------:R-:W-:Y:S01]  /*2ea0*/  FFMA.FTZ R109, R38, UR6, -R123.reuse ;  /* 0x00000006266d7c23 */ /* 0x100fe2000801087b */
[----:B------:R-:W-:Y:S01]  /*2eb0*/  LDSM.16.MT88.4 R8, [R139+0x8800] ;  /* 0x008800008b08783b */ /* 0x000fe20000004200 */
[----:B------:R-:W-:Y:S01]  /*2ec0*/  MUFU.EX2 R108, R108 ;  /* 0x0000006c006c7308 */ /* 0x000fe20000000800 */
[--C-:B------:R-:W-:Y:S01]  /*2ed0*/  FFMA.FTZ R102, R12, UR6, -R123.reuse ;  /* 0x000000060c667c23 */ /* 0x100fe2000801087b */
[--C-:B------:R-:W-:Y:S01]  /*2ee0*/  FFMA.FTZ R105, R58, UR6, -R123.reuse ;  /* 0x000000063a697c23 */ /* 0x100fe2000801087b */
[--C-:B------:R-:W-:Y:S01]  /*2ef0*/  FFMA.FTZ R14, R14, UR6, -R123.reuse ;  /* 0x000000060e0e7c23 */ /* 0x100fe2000801087b */
[----:B------:R-:W2:Y:S01]  /*2f00*/  LDSM.16.MT88.4 R40, [R137+0x8000] ;  /* 0x008000008928783b */ /* 0x000ea20000004200 */
[--C-:B------:R-:W-:Y:S01]  /*2f10*/  FFMA.FTZ R127, R164, UR6, -R123.reuse ;  /* 0x00000006a47f7c23 */ /* 0x100fe2000801087b */
[--C-:B------:R-:W-:Y:S01]  /*2f20*/  FFMA.FTZ R126, R126, UR6, -R123.reuse ;  /* 0x000000067e7e7c23 */ /* 0x100fe2000801087b */
[----:B-1----:R-:W-:Y:S01]  /*2f30*/  F2FP.BF16.F32.PACK_AB R82, R104, R111 ;  /* 0x0000006f6852723e */ /* 0x002fe200000010ff */
[----:B------:R-:W1:Y:S01]  /*2f40*/  MUFU.EX2 R121, R121 ;  /* 0x0000007900797308 */ /* 0x000e620000000800 */
[----:B------:R-:W3:Y:S01]  /*2f50*/  LDSM.16.MT88.4 R56, [R135+0x8000] ;  /* 0x008000008738783b */ /* 0x000ee20000004200 */
[--C-:B------:R-:W-:Y:S01]  /*2f60*/  FFMA.FTZ R124, R134, UR6, -R123.reuse ;  /* 0x00000006867c7c23 */ /* 0x100fe2000801087b */
[--C-:B------:R-:W-:Y:S01]  /*2f70*/  FFMA.FTZ R122, R122, UR6, -R123.reuse ;  /* 0x000000067a7a7c23 */ /* 0x100fe2000801087b */
[----:B------:R-:W-:Y:S01]  /*2f80*/  FFMA.FTZ R118, R118, UR6, -R123 ;  /* 0x0000000676767c23 */ /* 0x000fe2000801087b */
[----:B------:R-:W-:Y:S01]  /*2f90*/  LDSM.16.MT88.4 R28, [R137+0x8800] ;  /* 0x00880000891c783b */ /* 0x000fe20000004200 */
[----:B------:R-:W-:Y:S01]  /*2fa0*/  FADD.FTZ R111, R111, R110 ;  /* 0x0000006e6f6f7221 */ /* 0x000fe20000010000 */
[----:B------:R-:W-:Y:S01]  /*2fb0*/  IADD3 R134, R142, 0x800, RZ ;  /* 0x000008008e867810 */ /* 0x000fe20007ffe0ff */
[----:B------:R-:W-:Y:S02]  /*2fc0*/  MUFU.EX2 R117, R117 ;  /* 0x0000007500757308 */ /* 0x000fe40000000800 */
[----:B------:R-:W-:-:S06]  /*2fd0*/  FADD.FTZ R104, R104, R111 ;  /* 0x0000006f68687221 */ /* 0x000fcc0000010000 */
[----:B------:R-:W4:Y:S01]  /*2fe0*/  MUFU.EX2 R106, R106 ;  /* 0x0000006a006a7308 */ /* 0x000f220000000800 */
[----:B-1----:R-:W-:Y:S01]  /*2ff0*/  F2FP.BF16.F32.PACK_AB R81, R121, R108 ;  /* 0x0000006c7951723e */ /* 0x002fe200000010ff */
[----:B------:R-:W-:-:S06]  /*3000*/  FADD.FTZ R108, R108, R121 ;  /* 0x000000796c6c7221 */ /* 0x000fcc0000010000 */
[----:B------:R-:W-:Y:S08]  /*3010*/  MUFU.EX2 R107, R107 ;  /* 0x0000006b006b7308 */ /* 0x000ff00000000800 */
[----:B------:R-:W1:Y:S01]  /*3020*/  MUFU.EX2 R34, R34 ;  /* 0x0000002200227308 */ /* 0x000e620000000800 */
[----:B----4-:R-:W-:Y:S01]  /*3030*/  F2FP.BF16.F32.PACK_AB R83, R106, R117 ;  /* 0x000000756a53723e */ /* 0x010fe200000010ff */
[----:B------:R-:W-:-:S04]  /*3040*/  FADD.FTZ R117, R117, R108 ;  /* 0x0000006c75757221 */ /* 0x000fc80000010000 */
[----:B------:R-:W-:Y:S02]  /*3050*/  FADD.FTZ R106, R106, R117 ;  /* 0x000000756a6a7221 */ /* 0x000fe40000010000 */
[C---:B------:R-:W-:Y:S01]  /*3060*/  HMMA.16816.F32.BF16 R96, R80.reuse, R92, RZ ;  /* 0x0000005c5060723c */ /* 0x040fe200000418ff */
[----:B------:R-:W-:Y:S05]  /*3070*/  MUFU.EX2 R35, R35 ;  /* 0x0000002300237308 */ /* 0x000fea0000000800 */
[C---:B------:R-:W-:Y:S03]  /*3080*/  HMMA.16816.F32.BF16 R92, R80.reuse, R94, RZ ;  /* 0x0000005e505c723c */ /* 0x040fe600000418ff */
[----:B------:R-:W4:Y:S01]  /*3090*/  MUFU.EX2 R32, R32 ;  /* 0x0000002000207308 */ /* 0x000f220000000800 */
[C---:B-1----:R-:W-:Y:S01]  /*30a0*/  F2FP.BF16.F32.PACK_AB R4, R34.reuse, R107 ;  /* 0x0000006b2204723e */ /* 0x042fe200000010ff */
[----:B------:R-:W-:Y:S01]  /*30b0*/  FADD.FTZ R107, R107, R104 ;  /* 0x000000686b6b7221 */ /* 0x000fe20000010000 */
[----:B------:R-:W-:Y:S03]  /*30c0*/  HMMA.16816.F32.BF16 R60, R80, R64, RZ ;  /* 0x00000040503c723c */ /* 0x000fe600000418ff */
[----:B------:R-:W-:-:S02]  /*30d0*/  FADD.FTZ R34, R34, R107 ;  /* 0x0000006b22227221 */ /* 0x000fc40000010000 */
[----:B------:R-:W-:Y:S01]  /*30e0*/  MUFU.EX2 R109, R109 ;  /* 0x0000006d006d7308 */ /* 0x000fe20000000800 */
[C---:B------:R-:W-:Y:S06]  /*30f0*/  HMMA.16816.F32.BF16 R68, R80.reuse, R88, RZ ;  /* 0x000000585044723c */ /* 0x040fec00000418ff */
[----:B------:R-:W-:Y:S01]  /*3100*/  HMMA.16816.F32.BF16 R64, R80, R66, RZ ;  /* 0x000000425040723c */ /* 0x000fe200000418ff */
[----:B------:R-:W1:Y:S01]  /*3110*/  MUFU.EX2 R102, R102 ;  /* 0x0000006600667308 */ /* 0x000e620000000800 */
[----:B----4-:R-:W-:Y:S01]  /*3120*/  F2FP.BF16.F32.PACK_AB R6, R32, R35 ;  /* 0x000000232006723e */ /* 0x010fe200000010ff */
[----:B------:R-:W-:-:S03]  /*3130*/  FADD.FTZ R35, R35, R34 ;  /* 0x0000002223237221 */ /* 0x000fc60000010000 */
[C---:B------:R-:W-:Y:S01]  /*3140*/  HMMA.16816.F32.BF16 R88, R80.reuse, R90, RZ ;  /* 0x0000005a5058723c */ /* 0x040fe200000418ff */
[----:B------:R-:W-:Y:S02]  /*3150*/  FADD.FTZ R35, R32, R35 ;  /* 0x0000002320237221 */ /* 0x000fe40000010000 */
[----:B------:R-:W-:Y:S03]  /*3160*/  MUFU.EX2 R105, R105 ;  /* 0x0000006900697308 */ /* 0x000fe60000000800 */
[C---:B--2---:R-:W-:Y:S05]  /*3170*/  HMMA.16816.F32.BF16 R36, R80.reuse, R40, RZ ;  /* 0x000000285024723c */ /* 0x044fea00000418ff */
[----:B------:R-:W2:Y:S01]  /*3180*/  MUFU.EX2 R0, R14 ;  /* 0x0000000e00007308 */ /* 0x000ea20000000800 */
[----:B-1----:R-:W-:Y:S01]  /*3190*/  F2FP.BF16.F32.PACK_AB R5, R102, R109 ;  /* 0x0000006d6605723e */ /* 0x002fe200000010ff */
[----:B------:R-:W-:Y:S01]  /*31a0*/  HMMA.16816.F32.BF16 R44, R80, R48, RZ ;  /* 0x00000030502c723c */ /* 0x000fe200000418ff */
[----:B------:R-:W-:-:S04]  /*31b0*/  FADD.FTZ R109, R109, R106 ;  /* 0x0000006a6d6d7221 */ /* 0x000fc80000010000 */
[----:B------:R-:W-:Y:S01]  /*31c0*/  FADD.FTZ R102, R102, R109 ;  /* 0x0000006d66667221 */ /* 0x000fe20000010000 */
[C---:B---3--:R-:W-:Y:S01]  /*31d0*/  HMMA.16816.F32.BF16 R52, R80.reuse, R56, RZ ;  /* 0x000000385034723c */ /* 0x048fe200000418ff */
[----:B------:R-:W-:Y:S05]  /*31e0*/  MUFU.EX2 R125, R125 ;  /* 0x0000007d007d7308 */ /* 0x000fea0000000800 */
[C---:B------:R-:W-:Y:S01]  /*31f0*/  HMMA.16816.F32.BF16 R72, R80.reuse, R76, RZ ;  /* 0x0000004c5048723c */ /* 0x040fe200000418ff */
[----:B--2---:R-:W-:Y:S01]  /*3200*/  F2FP.BF16.F32.PACK_AB R7, R0, R105 ;  /* 0x000000690007723e */ /* 0x004fe200000010ff */
[----:B------:R-:W1:Y:S01]  /*3210*/  LDSM.16.MT88.4 R12, [R139+0xa800] ;  /* 0x00a800008b0c783b */ /* 0x000e620000004200 */
[----:B------:R-:W-:Y:S03]  /*3220*/  MUFU.EX2 R127, R127 ;  /* 0x0000007f007f7308 */ /* 0x000fe60000000800 */
[----:B------:R-:W-:Y:S01]  /*3230*/  HMMA.16816.F32.BF16 R40, R80, R42, RZ ;  /* 0x0000002a5028723c */ /* 0x000fe200000418ff */
[----:B------:R-:W-:Y:S01]  /*3240*/  FADD.FTZ R105, R105, R102 ;  /* 0x0000006669697221 */ /* 0x000fe20000010000 */
[----:B------:R-:W-:-:S03]  /*3250*/  IADD3 R102, R142, 0x3800, RZ ;  /* 0x000038008e667810 */ /* 0x000fc60007ffe0ff */
[----:B------:R-:W-:Y:S01]  /*3260*/  FADD.FTZ R0, R0, R105 ;  /* 0x0000006900007221 */ /* 0x000fe20000010000 */
[C---:B------:R-:W-:Y:S01]  /*3270*/  HMMA.16816.F32.BF16 R96, R4.reuse, R8, R96 ;  /* 0x000000080460723c */ /* 0x040fe20000041860 */
[----:B------:R-:W-:Y:S05]  /*3280*/  MUFU.EX2 R126, R126 ;  /* 0x0000007e007e7308 */ /* 0x000fea0000000800 */
[----:B------:R-:W-:Y:S01]  /*3290*/  HMMA.16816.F32.BF16 R92, R4, R10, R92 ;  /* 0x0000000a045c723c */ /* 0x000fe2000004185c */
[----:B------:R-:W2:Y:S02]  /*32a0*/  LDSM.16.MT88.4 R8, [R137+0xa800] ;  /* 0x00a800008908783b */ /* 0x000ea40000004200 */
[----:B------:R-:W-:Y:S03]  /*32b0*/  MUFU.EX2 R124, R124 ;  /* 0x0000007c007c7308 */ /* 0x000fe60000000800 */
[C---:B------:R-:W-:Y:S05]  /*32c0*/  HMMA.16816.F32.BF16 R48, R80.reuse, R50, RZ ;  /* 0x000000325030723c */ /* 0x040fea00000418ff */
[----:B------:R-:W-:Y:S01]  /*32d0*/  MUFU.EX2 R122, R122 ;  /* 0x0000007a007a7308 */ /* 0x000fe20000000800 */
[C---:B------:R-:W-:Y:S06]  /*32e0*/  HMMA.16816.F32.BF16 R56, R80.reuse, R58, RZ ;  /* 0x0000003a5038723c */ /* 0x040fec00000418ff */
[C---:B------:R-:W-:Y:S01]  /*32f0*/  HMMA.16816.F32.BF16 R76, R80.reuse, R78, RZ ;  /* 0x0000004e504c723c */ /* 0x040fe200000418ff */
[----:B------:R-:W-:Y:S05]  /*3300*/  MUFU.EX2 R118, R118 ;  /* 0x0000007600767308 */ /* 0x000fea0000000800 */
[----:B------:R-:W-:Y:S06]  /*3310*/  HMMA.16816.F32.BF16 R84, R80, R24, RZ ;  /* 0x000000185054723c */ /* 0x000fec00000418ff */
[C---:B-1----:R-:W-:Y:S06]  /*3320*/  HMMA.16816.F32.BF16 R60, R4.reuse, R12, R60 ;  /* 0x0000000c043c723c */ /* 0x042fec000004183c */
[C---:B------:R-:W-:Y:S01]  /*3330*/  HMMA.16816.F32.BF16 R64, R4.reuse, R14, R64 ;  /* 0x0000000e0440723c */ /* 0x040fe20000041840 */
[----:B------:R-:W1:Y:S05]  /*3340*/  LDSM.16.MT88.4 R12, [R136+0xa800] ;  /* 0x00a80000880c783b */ /* 0x000e6a0000004200 */
[C---:B--2---:R-:W-:Y:S06]  /*3350*/  HMMA.16816.F32.BF16 R68, R4.reuse, R8, R68 ;  /* 0x000000080444723c */ /* 0x044fec0000041844 */
[----:B------:R-:W-:Y:S01]  /*3360*/  HMMA.16816.F32.BF16 R88, R4, R10, R88 ;  /* 0x0000000a0458723c */ /* 0x000fe20000041858 */
[----:B------:R-:W2:Y:S05]  /*3370*/  LDSM.16.MT88.4 R8, [R135+0xa800] ;  /* 0x00a800008708783b */ /* 0x000eaa0000004200 */
[----:B------:R-:W-:Y:S01]  /*3380*/  HMMA.16816.F32.BF16 R80, R80, R26, RZ ;  /* 0x0000001a5050723c */ /* 0x000fe200000418ff */
[----:B------:R-:W-:Y:S05]  /*3390*/  LDSM.16.MT88.4 R24, [R139+0x9000] ;  /* 0x009000008b18783b */ /* 0x000fea0000004200 */
[C---:B------:R-:W-:Y:S06]  /*33a0*/  HMMA.16816.F32.BF16 R52, R4.reuse, R16, R52 ;  /* 0x000000100434723c */ /* 0x040fec0000041834 */
[C---:B------:R-:W-:Y:S01]  /*33b0*/  HMMA.16816.F32.BF16 R56, R4.reuse, R18, R56 ;  /* 0x000000120438723c */ /* 0x040fe20000041838 */
[----:B------:R-:W3:Y:S05]  /*33c0*/  LDSM.16.MT88.4 R16, [R136+0x9000] ;  /* 0x009000008810783b */ /* 0x000eea0000004200 */
[C---:B------:R-:W-:Y:S06]  /*33d0*/  HMMA.16816.F32.BF16 R36, R4.reuse, R28, R36 ;  /* 0x0000001c0424723c */ /* 0x040fec0000041824 */
[----:B-1----:R-:W-:Y:S01]  /*33e0*/  HMMA.16816.F32.BF16 R72, R4, R12, R72 ;  /* 0x0000000c0448723c */ /* 0x002fe20000041848 */
[--C-:B------:R-:W-:Y:S01]  /*33f0*/  FFMA.FTZ R28, R174, UR6, -R133.reuse ;  /* 0x00000006ae1c7c23 */ /* 0x100fe20008010885 */
[----:B------:R-:W-:-:S04]  /*3400*/  FFMA.FTZ R29, R172, UR6, -R133 ;  /* 0x00000006ac1d7c23 */ /* 0x000fc80008010885 */
[C---:B------:R-:W-:Y:S01]  /*3410*/  HMMA.16816.F32.BF16 R76, R4.reuse, R14, R76 ;  /* 0x0000000e044c723c */ /* 0x040fe2000004184c */
[----:B------:R-:W1:Y:S01]  /*3420*/  LDSM.16.MT88.4 R12, [R135+0x9000] ;  /* 0x00900000870c783b */ /* 0x000e620000004200 */
[----:B------:R-:W-:Y:S04]  /*3430*/  MUFU.EX2 R28, R28 ;  /* 0x0000001c001c7308 */ /* 0x000fe80000000800 */
[C---:B--2---:R-:W-:Y:S04]  /*3440*/  HMMA.16816.F32.BF16 R84, R4.reuse, R8, R84 ;  /* 0x000000080454723c */ /* 0x044fe80000041854 */
[----:B------:R-:W2:Y:S02]  /*3450*/  MUFU.EX2 R29, R29 ;  /* 0x0000001d001d7308 */ /* 0x000ea40000000800 */
[C---:B------:R-:W-:Y:S01]  /*3460*/  HMMA.16816.F32.BF16 R80, R4.reuse, R10, R80 ;  /* 0x0000000a0450723c */ /* 0x040fe20000041850 */
[----:B------:R-:W4:Y:S05]  /*3470*/  LDSM.16.MT88.4 R8, [R139+0xb000] ;  /* 0x00b000008b08783b */ /* 0x000f2a0000004200 */
[C---:B------:R-:W-:Y:S06]  /*3480*/  HMMA.16816.F32.BF16 R40, R4.reuse, R30, R40 ;  /* 0x0000001e0428723c */ /* 0x040fec0000041828 */
[----:B------:R-:W-:Y:S01]  /*3490*/  HMMA.16816.F32.BF16 R44, R4, R20, R44 ;  /* 0x00000014042c723c */ /* 0x000fe2000004182c */
[----:B------:R-:W-:Y:S01]  /*34a0*/  FFMA.FTZ R30, R170, UR6, -R133 ;  /* 0x00000006aa1e7c23 */ /* 0x000fe20008010885 */
[----:B------:R-:W-:-:S04]  /*34b0*/  FFMA.FTZ R31, R166, UR6, -R123 ;  /* 0x00000006a61f7c23 */ /* 0x000fc8000801087b */
[----:B------:R-:W-:Y:S01]  /*34c0*/  HMMA.16816.F32.BF16 R48, R4, R22, R48 ;  /* 0x000000160430723c */ /* 0x000fe20000041830 */
[----:B------:R-:W5:Y:S01]  /*34d0*/  MUFU.EX2 R30, R30 ;  /* 0x0000001e001e7308 */ /* 0x000f620000000800 */
[----:B------:R-:W4:Y:S05]  /*34e0*/  LDSM.16.MT88.4 R20, [R137+0x9000] ;  /* 0x009000008914783b */ /* 0x000f2a0000004200 */
[----:B--2---:R-:W-:Y:S01]  /*34f0*/  F2FP.BF16.F32.PACK_AB R4, R29, R28 ;  /* 0x0000001c1d04723e */ /* 0x004fe200000010ff */
[----:B------:R-:W-:Y:S01]  /*3500*/  FADD.FTZ R28, R28, R35 ;  /* 0x000000231c1c7221 */ /* 0x000fe20000010000 */
[----:B------:R-:W2:Y:S01]  /*3510*/  MUFU.EX2 R31, R31 ;  /* 0x0000001f001f7308 */ /* 0x000ea20000000800 */
[----:B------:R-:W-:Y:S01]  /*3520*/  F2FP.BF16.F32.PACK_AB R5, R126, R127 ;  /* 0x0000007f7e05723e */ /* 0x000fe200000010ff */
[----:B------:R-:W-:Y:S01]  /*3530*/  FADD.FTZ R127, R127, R0 ;  /* 0x000000007f7f7221 */ /* 0x000fe20000010000 */
[----:B------:R-:W-:Y:S01]  /*3540*/  FADD.FTZ R29, R29, R28 ;  /* 0x0000001c1d1d7221 */ /* 0x000fe20000010000 */
[----:B------:R-:W-:-:S02]  /*3550*/  MOV R0, R33 ;  /* 0x0000002100007202 */ /* 0x000fc40000000f00 */
[----:B------:R-:W-:Y:S01]  /*3560*/  FADD.FTZ R127, R126, R127 ;  /* 0x0000007f7e7f7221 */ /* 0x000fe20000010000 */
[----:B-----5:R-:W-:Y:S01]  /*3570*/  F2FP.BF16.F32.PACK_AB R6, R125, R30 ;  /* 0x0000001e7d06723e */ /* 0x020fe200000010ff */
[----:B------:R-:W-:-:S04]  /*3580*/  FADD.FTZ R30, R30, R29 ;  /* 0x0000001d1e1e7221 */ /* 0x000fc80000010000 */
[----:B------:R-:W-:Y:S01]  /*3590*/  FADD.FTZ R30, R125, R30 ;  /* 0x0000001e7d1e7221 */ /* 0x000fe20000010000 */
[----:B--2---:R-:W-:Y:S01]  /*35a0*/  F2FP.BF16.F32.PACK_AB R7, R31, R124 ;  /* 0x0000007c1f07723e */ /* 0x004fe200000010ff */
[----:B------:R-:W-:-:S04]  /*35b0*/  FADD.FTZ R124, R124, R127 ;  /* 0x0000007f7c7c7221 */ /* 0x000fc80000010000 */
[----:B------:R-:W-:Y:S02]  /*35c0*/  FADD.FTZ R31, R31, R124 ;  /* 0x0000007c1f1f7221 */ /* 0x000fe40000010000 */
[C---:B---3--:R-:W-:Y:S06]  /*35d0*/  HMMA.16816.F32.BF16 R44, R4.reuse, R16, R44 ;  /* 0x00000010042c723c */ /* 0x048fec000004182c */
[C---:B------:R-:W-:Y:S01]  /*35e0*/  HMMA.16816.F32.BF16 R48, R4.reuse, R18, R48 ;  /* 0x000000120430723c */ /* 0x040fe20000041830 */
[----:B------:R-:W2:Y:S05]  /*35f0*/  LDSM.16.MT88.4 R16, [R137+0xb000] ;  /* 0x00b000008910783b */ /* 0x000eaa0000004200 */
[C---:B-1----:R-:W-:Y:S06]  /*3600*/  HMMA.16816.F32.BF16 R52, R4.reuse, R12, R52 ;  /* 0x0000000c0434723c */ /* 0x042fec0000041834 */
[C---:B------:R-:W-:Y:S01]  /*3610*/  HMMA.16816.F32.BF16 R56, R4.reuse, R14, R56 ;  /* 0x0000000e0438723c */ /* 0x040fe20000041838 */
[----:B------:R-:W1:Y:S05]  /*3620*/  LDSM.16.MT88.4 R12, [R136+0xb000] ;  /* 0x00b00000880c783b */ /* 0x000e6a0000004200 */
[C---:B----4-:R-:W-:Y:S06]  /*3630*/  HMMA.16816.F32.BF16 R60, R4.reuse, R8, R60 ;  /* 0x00000008043c723c */ /* 0x050fec000004183c */
[C---:B------:R-:W-:Y:S01]  /*3640*/  HMMA.16816.F32.BF16 R64, R4.reuse, R10, R64 ;  /* 0x0000000a0440723c */ /* 0x040fe20000041840 */
[----:B------:R-:W3:Y:S05]  /*3650*/  LDSM.16.MT88.4 R8, [R135+0xb000] ;  /* 0x00b000008708783b */ /* 0x000eea0000004200 */
[C---:B------:R-:W-:Y:S06]  /*3660*/  HMMA.16816.F32.BF16 R36, R4.reuse, R20, R36 ;  /* 0x000000140424723c */ /* 0x040fec0000041824 */
[C---:B------:R-:W-:Y:S01]  /*3670*/  HMMA.16816.F32.BF16 R40, R4.reuse, R22, R40 ;  /* 0x000000160428723c */ /* 0x040fe20000041828 */
[----:B------:R-:W4:Y:S05]  /*3680*/  LDSM.16.MT88.4 R20, [R139+0x9800] ;  /* 0x009800008b14783b */ /* 0x000f2a0000004200 */
[C---:B--2---:R-:W-:Y:S06]  /*3690*/  HMMA.16816.F32.BF16 R68, R4.reuse, R16, R68 ;  /* 0x000000100444723c */ /* 0x044fec0000041844 */
[C---:B------:R-:W-:Y:S01]  /*36a0*/  HMMA.16816.F32.BF16 R88, R4.reuse, R18, R88 ;  /* 0x000000120458723c */ /* 0x040fe20000041858 */
[----:B------:R-:W2:Y:S05]  /*36b0*/  LDSM.16.MT88.4 R16, [R137+0x9800] ;  /* 0x009800008910783b */ /* 0x000eaa0000004200 */
[C---:B-1----:R-:W-:Y:S06]  /*36c0*/  HMMA.16816.F32.BF16 R72, R4.reuse, R12, R72 ;  /* 0x0000000c0448723c */ /* 0x042fec0000041848 */
[C---:B------:R-:W-:Y:S01]  /*36d0*/  HMMA.16816.F32.BF16 R76, R4.reuse, R14, R76 ;  /* 0x0000000e044c723c */ /* 0x040fe2000004184c */
[----:B------:R-:W1:Y:S05]  /*36e0*/  LDSM.16.MT88.4 R12, [R136+0x9800] ;  /* 0x00980000880c783b */ /* 0x000e6a0000004200 */
[C---:B---3--:R-:W-:Y:S06]  /*36f0*/  HMMA.16816.F32.BF16 R84, R4.reuse, R8, R84 ;  /* 0x000000080454723c */ /* 0x048fec0000041854 */
[C---:B------:R-:W-:Y:S01]  /*3700*/  HMMA.16816.F32.BF16 R80, R4.reuse, R10, R80 ;  /* 0x0000000a0450723c */ /* 0x040fe20000041850 */
[----:B------:R-:W3:Y:S05]  /*3710*/  LDSM.16.MT88.4 R8, [R135+0x9800] ;  /* 0x009800008708783b */ /* 0x000eea0000004200 */
[C---:B------:R-:W-:Y:S06]  /*3720*/  HMMA.16816.F32.BF16 R96, R4.reuse, R24, R96 ;  /* 0x000000180460723c */ /* 0x040fec0000041860 */
[----:B------:R-:W-:Y:S01]  /*3730*/  HMMA.16816.F32.BF16 R92, R4, R26, R92 ;  /* 0x0000001a045c723c */ /* 0x000fe2000004185c */
[----:B------:R-:W-:Y:S01]  /*3740*/  FFMA.FTZ R25, R129, UR6, -R133 ;  /* 0x0000000681197c23 */ /* 0x000fe20008010885 */
[----:B------:R-:W-:Y:S01]  /*3750*/  FFMA.FTZ R129, R120, UR6, -R123 ;  /* 0x0000000678817c23 */ /* 0x000fe2000801087b */
[----:B------:R-:W-:Y:S01]  /*3760*/  FFMA.FTZ R24, R130, UR6, -R133 ;  /* 0x0000000682187c23 */ /* 0x000fe20008010885 */
[----:B------:R-:W-:Y:S01]  /*3770*/  FFMA.FTZ R123, R116, UR6, -R123 ;  /* 0x00000006747b7c23 */ /* 0x000fe2000801087b */
[----:B------:R-:W-:-:S02]  /*3780*/  IADD3 R130, R142, 0x2000, RZ ;  /* 0x000020008e827810 */ /* 0x000fc40007ffe0ff */
[--C-:B------:R-:W-:Y:S01]  /*3790*/  FFMA.FTZ R27, R132, UR6, -R133.reuse ;  /* 0x00000006841b7c23 */ /* 0x100fe20008010885 */
[----:B------:R-:W-:Y:S01]  /*37a0*/  FFMA.FTZ R26, R128, UR6, -R133 ;  /* 0x00000006801a7c23 */ /* 0x000fe20008010885 */
[----:B------:R-:W-:Y:S01]  /*37b0*/  MUFU.EX2 R24, R24 ;  /* 0x0000001800187308 */ /* 0x000fe20000000800 */
[C---:B------:R-:W-:Y:S02]  /*37c0*/  IADD3 R133, R142.reuse, 0x1000, RZ ;  /* 0x000010008e857810 */ /* 0x040fe40007ffe0ff */
[C---:B------:R-:W-:Y:S02]  /*37d0*/  IADD3 R132, R142.reuse, 0x1800, RZ ;  /* 0x000018008e847810 */ /* 0x040fe40007ffe0ff */
[----:B------:R-:W-:-:S03]  /*37e0*/  IADD3 R128, R142, 0x3000, RZ ;  /* 0x000030008e807810 */ /* 0x000fc60007ffe0ff */
[----:B------:R-:W5:Y:S08]  /*37f0*/  MUFU.EX2 R27, R27 ;  /* 0x0000001b001b7308 */ /* 0x000f700000000800 */
[----:B------:R-:W-:Y:S08]  /*3800*/  MUFU.EX2 R25, R25 ;  /* 0x0000001900197308 */ /* 0x000ff00000000800 */
[----:B------:R-:W4:Y:S01]  /*3810*/  MUFU.EX2 R26, R26 ;  /* 0x0000001a001a7308 */ /* 0x000f220000000800 */
[----:B-----5:R-:W-:Y:S01]  /*3820*/  F2FP.BF16.F32.PACK_AB R4, R24, R27 ;  /* 0x0000001b1804723e */ /* 0x020fe200000010ff */
[----:B------:R-:W-:-:S04]  /*3830*/  FADD.FTZ R27, R27, R30 ;  /* 0x0000001e1b1b7221 */ /* 0x000fc80000010000 */
[----:B------:R-:W-:Y:S02]  /*3840*/  FADD.FTZ R24, R24, R27 ;  /* 0x0000001b18187221 */ /* 0x000fe40000010000 */
[----:B------:R-:W5:Y:S08]  /*3850*/  MUFU.EX2 R129, R129 ;  /* 0x0000008100817308 */ /* 0x000f700000000800 */
[----:B------:R-:W2:Y:S01]  /*3860*/  MUFU.EX2 R123, R123 ;  /* 0x0000007b007b7308 */ /* 0x000ea20000000800 */
[----:B----4-:R-:W-:Y:S01]  /*3870*/  F2FP.BF16.F32.PACK_AB R6, R26, R25 ;  /* 0x000000191a06723e */ /* 0x010fe200000010ff */
[----:B------:R-:W-:-:S04]  /*3880*/  FADD.FTZ R25, R25, R24 ;  /* 0x0000001819197221 */ /* 0x000fc80000010000 */
[----:B------:R-:W-:Y:S01]  /*3890*/  FADD.FTZ R167, R26, R25 ;  /* 0x000000191aa77221 */ /* 0x000fe20000010000 */
[----:B-----5:R-:W-:Y:S01]  /*38a0*/  F2FP.BF16.F32.PACK_AB R5, R129, R122 ;  /* 0x0000007a8105723e */ /* 0x020fe200000010ff */
[----:B------:R-:W-:-:S04]  /*38b0*/  FADD.FTZ R122, R122, R31 ;  /* 0x0000001f7a7a7221 */ /* 0x000fc80000010000 */
[----:B------:R-:W-:Y:S01]  /*38c0*/  FADD.FTZ R129, R129, R122 ;  /* 0x0000007a81817221 */ /* 0x000fe20000010000 */
[----:B--2---:R-:W-:-:S03]  /*38d0*/  F2FP.BF16.F32.PACK_AB R7, R123, R118 ;  /* 0x000000767b07723e */ /* 0x004fc600000010ff */
[----:B------:R-:W-:Y:S01]  /*38e0*/  FADD.FTZ R118, R118, R129 ;  /* 0x0000008176767221 */ /* 0x000fe20000010000 */
[----:B------:R-:W-:-:S03]  /*38f0*/  IADD3 R129, R142, 0x2800, RZ ;  /* 0x000028008e817810 */ /* 0x000fc60007ffe0ff */
[----:B------:R-:W-:Y:S01]  /*3900*/  FADD.FTZ R166, R123, R118 ;  /* 0x000000767ba67221 */ /* 0x000fe20000010000 */
[C---:B------:R-:W-:Y:S06]  /*3910*/  HMMA.16816.F32.BF16 R96, R4.reuse, R20, R96 ;  /* 0x000000140460723c */ /* 0x040fec0000041860 */
[C---:B------:R-:W-:Y:S01]  /*3920*/  HMMA.16816.F32.BF16 R92, R4.reuse, R22, R92 ;  /* 0x00000016045c723c */ /* 0x040fe2000004185c */
[----:B------:R-:W2:Y:S05]  /*3930*/  LDSM.16.MT88.4 R20, [R139+0xb800] ;  /* 0x00b800008b14783b */ /* 0x000eaa0000004200 */
[C---:B------:R-:W-:Y:S06]  /*3940*/  HMMA.16816.F32.BF16 R36, R4.reuse, R16, R36 ;  /* 0x000000100424723c */ /* 0x040fec0000041824 */
[C---:B------:R-:W-:Y:S01]  /*3950*/  HMMA.16816.F32.BF16 R40, R4.reuse, R18, R40 ;  /* 0x000000120428723c */ /* 0x040fe20000041828 */
[----:B------:R-:W4:Y:S05]  /*3960*/  LDSM.16.MT88.4 R16, [R137+0xb800] ;  /* 0x00b800008910783b */ /* 0x000f2a0000004200 */
[C---:B-1----:R-:W-:Y:S06]  /*3970*/  HMMA.16816.F32.BF16 R44, R4.reuse, R12, R44 ;  /* 0x0000000c042c723c */ /* 0x042fec000004182c */
[C---:B------:R-:W-:Y:S01]  /*3980*/  HMMA.16816.F32.BF16 R48, R4.reuse, R14, R48 ;  /* 0x0000000e0430723c */ /* 0x040fe20000041830 */
[----:B------:R-:W1:Y:S05]  /*3990*/  LDSM.16.MT88.4 R12, [R136+0xb800] ;  /* 0x00b80000880c783b */ /* 0x000e6a0000004200 */
[C---:B---3--:R-:W-:Y:S06]  /*39a0*/  HMMA.16816.F32.BF16 R52, R4.reuse, R8, R52 ;  /* 0x000000080434723c */ /* 0x048fec0000041834 */
[C---:B------:R-:W-:Y:S01]  /*39b0*/  HMMA.16816.F32.BF16 R56, R4.reuse, R10, R56 ;  /* 0x0000000a0438723c */ /* 0x040fe20000041838 */
[----:B------:R-:W3:Y:S05]  /*39c0*/  LDSM.16.MT88.4 R8, [R135+0xb800] ;  /* 0x00b800008708783b */ /* 0x000eea0000004200 */
[C---:B--2---:R-:W-:Y:S06]  /*39d0*/  HMMA.16816.F32.BF16 R60, R4.reuse, R20, R60 ;  /* 0x00000014043c723c */ /* 0x044fec000004183c */
[C---:B------:R-:W-:Y:S06]  /*39e0*/  HMMA.16816.F32.BF16 R64, R4.reuse, R22, R64 ;  /* 0x000000160440723c */ /* 0x040fec0000041840 */
[C---:B----4-:R-:W-:Y:S06]  /*39f0*/  HMMA.16816.F32.BF16 R68, R4.reuse, R16, R68 ;  /* 0x000000100444723c */ /* 0x050fec0000041844 */
[C---:B------:R-:W-:Y:S06]  /*3a00*/  HMMA.16816.F32.BF16 R88, R4.reuse, R18, R88 ;  /* 0x000000120458723c */ /* 0x040fec0000041858 */
[C---:B-1----:R-:W-:Y:S06]  /*3a10*/  HMMA.16816.F32.BF16 R72, R4.reuse, R12, R72 ;  /* 0x0000000c0448723c */ /* 0x042fec0000041848 */
[C---:B------:R-:W-:Y:S06]  /*3a20*/  HMMA.16816.F32.BF16 R76, R4.reuse, R14, R76 ;  /* 0x0000000e044c723c */ /* 0x040fec000004184c */
[C---:B---3--:R-:W-:Y:S06]  /*3a30*/  HMMA.16816.F32.BF16 R84, R4.reuse, R8, R84 ;  /* 0x000000080454723c */ /* 0x048fec0000041854 */
[----:B------:R-:W-:Y:S01]  /*3a40*/  HMMA.16816.F32.BF16 R80, R4, R10, R80 ;  /* 0x0000000a0450723c */ /* 0x000fe20000041850 */
[----:B------:R-:W-:-:S08]  /*3a50*/  NOP ;  /* 0x0000000000007918 */ /* 0x000fd00000000000 */
[----:B------:R-:W-:-:S15]  /*3a60*/  @!P0 BRA `(.L_x_618) ;  /* 0x0000002400348947 */ /* 0x000fde0003800000 */
[----:B------:R-:W-:Y:S01]  /*3a70*/  VIADD R0, R103, 0xfffffffe ;  /* 0xfffffffe67007836 */ /* 0x000fe20000000000 */
[----:B------:R-:W-:-:S04]  /*3a80*/  DEPBAR.LE SB0, 0x0 ;  /* 0x000080000000791a */ /* 0x000fc80000000000 */
[----:B------:R-:W-:Y:S01]  /*3a90*/  SHF.R.S32.HI R5, RZ, 0x1f, R0 ;  /* 0x0000001fff057819 */ /* 0x000fe20000011400 */
[----:B------:R-:W-:Y:S01]  /*3aa0*/  IMAD R4, R147, R0, RZ ;  /* 0x0000000093047224 */ /* 0x000fe200078e02ff */
[----:B------:R-:W-:Y:S01]  /*3ab0*/  ULDC.64 UR4, c[0x0][0x220] ;  /* 0x0000880000047ab9 */ /* 0x000fe20000000a00 */
[----:B------:R-:W-:Y:S02]  /*3ac0*/  IMAD.MOV.U32 R8, RZ, RZ, R114 ;  /* 0x000000ffff087224 */ /* 0x000fe400078e0072 */
[----:B------:R-:W-:Y:S02]  /*3ad0*/  IMAD.MOV.U32 R9, RZ, RZ, R169 ;  /* 0x000000ffff097224 */ /* 0x000fe400078e00a9 */
[-C--:B------:R-:W-:Y:S01]  /*3ae0*/  IMAD R4, R5, R148.reuse, R4 ;  /* 0x0000009405047224 */ /* 0x080fe200078e0204 */
[----:B------:R-:W-:Y:S01]  /*3af0*/  SHF.L.U64.HI R5, R112, 0x5, R113 ;  /* 0x0000000570057819 */ /* 0x000fe20000010271 */
[----:B------:R-:W-:-:S04]  /*3b00*/  IMAD.WIDE.U32 R8, R0, R148, R8 ;  /* 0x0000009400087225 */ /* 0x000fc800078e0008 */
[----:B------:R-:W-:Y:S01]  /*3b10*/  IMAD.SHL.U32 R6, R112, 0x20, RZ ;  /* 0x0000002070067824 */ /* 0x000fe200078e00ff */
[----:B------:R-:W-:Y:S01]  /*3b20*/  BAR.SYNC.DEFER_BLOCKING 0x0 ;  /* 0x0000000000007b1d */ /* 0x000fe20000010000 */
[----:B------:R-:W-:Y:S01]  /*3b30*/  IMAD.IADD R4, R9, 0x1, R4 ;  /* 0x0000000109047824 */ /* 0x000fe200078e0204 */
[----:B------:R-:W-:-:S04]  /*3b40*/  LEA R10, P1, R8, UR4, 0x1 ;  /* 0x00000004080a7c11 */ /* 0x000fc8000f8208ff */
[----:B------:R-:W-:Y:S02]  /*3b50*/  IADD3 R16, P0, R6, R10, RZ ;  /* 0x0000000a06107210 */ /* 0x000fe40007f1e0ff */
[----:B------:R-:W-:Y:S02]  /*3b60*/  LEA.HI.X R11, R8, UR5, R4, 0x1, P1 ;  /* 0x00000005080b7c11 */ /* 0x000fe400088f0c04 */
[----:B------:R-:W-:-:S03]  /*3b70*/  IADD3 R8, P1, R16, R6, RZ ;  /* 0x0000000610087210 */ /* 0x000fc60007f3e0ff */
[----:B------:R-:W-:Y:S01]  /*3b80*/  IMAD.X R17, R5, 0x1, R11, P0 ;  /* 0x0000000105117824 */ /* 0x000fe200000e060b */
[----:B------:R-:W-:-:S03]  /*3b90*/  IADD3 R18, P0, R8, R6, RZ ;  /* 0x0000000608127210 */ /* 0x000fc60007f1e0ff */
[----:B------:R-:W-:-:S04]  /*3ba0*/  IMAD.X R9, R17, 0x1, R5, P1 ;  /* 0x0000000111097824 */ /* 0x000fc800008e0605 */
[----:B------:R-:W-:Y:S01]  /*3bb0*/  IMAD.X R19, R9, 0x1, R5, P0 ;  /* 0x0000000109137824 */ /* 0x000fe200000e0605 */
[----:B------:R-:W-:Y:S01]  /*3bc0*/  @!PT LDS RZ, [RZ] ;  /* 0x00000000fffff984 */ /* 0x000fe20000000800 */
[----:B------:R-:W-:Y:S01]  /*3bd0*/  @!PT LDS RZ, [RZ] ;  /* 0x00000000fffff984 */ /* 0x000fe20000000800 */
[----:B------:R-:W-:Y:S01]  /*3be0*/  @!PT LDS RZ, [RZ] ;  /* 0x00000000fffff984 */ /* 0x000fe20000000800 */
[----:B------:R-:W-:Y:S04]  /*3bf0*/  LDGSTS.E.BYPASS.LTC128B.128 [R150+0x8000], desc[UR12][R10.64] ;  /* 0x080000000a967fae */ /* 0x000fe8000b901d4c */
[----:B------:R-:W-:Y:S04]  /*3c00*/  LDGSTS.E.BYPASS.LTC128B.128 [R150+0xa000], desc[UR12][R10.64+0x80] ;  /* 0x0a0000800a967fae */ /* 0x000fe8000b901d4c */
[----:B------:R-:W-:Y:S04]  /*3c10*/  LDGSTS.E.BYPASS.LTC128B.128 [R150+0x8800], desc[UR12][R16.64] ;  /* 0x0880000010967fae */ /* 0x000fe8000b901d4c */
[----:B------:R-:W-:Y:S04]  /*3c20*/  LDGSTS.E.BYPASS.LTC128B.128 [R150+0xa800], desc[UR12][R16.64+0x80] ;  /* 0x0a80008010967fae */ /* 0x000fe8000b901d4c */
[----:B------:R-:W-:Y:S04]  /*3c30*/  LDGSTS.E.BYPASS.LTC128B.128 [R150+0x9000], desc[UR12][R8.64] ;  /* 0x0900000008967fae */ /* 0x000fe8000b901d4c */
[----:B------:R-:W-:Y:S04]  /*3c40*/  LDGSTS.E.BYPASS.LTC128B.128 [R150+0xb000], desc[UR12][R8.64+0x80] ;  /* 0x0b00008008967fae */ /* 0x000fe8000b901d4c */
[----:B------:R-:W-:Y:S04]  /*3c50*/  LDGSTS.E.BYPASS.LTC128B.128 [R150+0x9800], desc[UR12][R18.64] ;  /* 0x0980000012967fae */ /* 0x000fe8000b901d4c */
[----:B------:R1:W-:Y:S04]  /*3c60*/  LDGSTS.E.BYPASS.LTC128B.128 [R150+0xb800], desc[UR12][R18.64+0x80] ;  /* 0x0b80008012967fae */ /* 0x0003e8000b901d4c */
[----:B------:R-:W-:Y:S04]  /*3c70*/  LDSM.16.M88.4 R116, [R145] ;  /* 0x000000009174783b */ /* 0x000fe80000000200 */
[----:B------:R-:W2:Y:S04]  /*3c80*/  LDSM.16.M88.4 R20, [R144+0x4800] ;  /* 0x004800009014783b */ /* 0x000ea80000000200 */
[----:B------:R-:W1:Y:S04]  /*3c90*/  LDSM.16.M88.4 R12, [R144+0x5000] ;  /* 0x00500000900c783b */ /* 0x000e680000000200 */
[----:B------:R-:W3:Y:S04]  /*3ca0*/  LDSM.16.M88.4 R28, [R144+0x4000] ;  /* 0x00400000901c783b */ /* 0x000ee80000000200 */
[----:B------:R-:W4:Y:S04]  /*3cb0*/  LDSM.16.M88.4 R120, [R144+0x5800] ;  /* 0x005800009078783b */ /* 0x000f280000000200 */
[----:B------:R-:W-:Y:S04]  /*3cc0*/  LDSM.16.M88.4 R108, [R143] ;  /* 0x000000008f6c783b */ /* 0x000fe80000000200 */
[----:B------:R-:W5:Y:S04]  /*3cd0*/  LDSM.16.M88.4 R104, [R134] ;  /* 0x000000008668783b */ /* 0x000f680000000200 */
[----:B------:R-:W5:Y:S04]  /*3ce0*/  LDSM.16.M88.4 R32, [R133] ;  /* 0x000000008520783b */ /* 0x000f680000000200 */
[----:B------:R-:W5:Y:S04]  /*3cf0*/  LDSM.16.M88.4 R124, [R142] ;  /* 0x000000008e7c783b */ /* 0x000f680000000200 */
[----:B------:R-:W0:Y:S01]  /*3d00*/  LDGDEPBAR ;  /* 0x00000000000079af */ /* 0x000e220000000000 */
[C---:B--2---:R-:W-:Y:S06]  /*3d10*/  HMMA.16816.F32.BF16 R24, R116.reuse, R20, RZ ;  /* 0x000000147418723c */ /* 0x044fec00000418ff */
[C---:B-1----:R-:W-:Y:S06]  /*3d20*/  HMMA.16816.F32.BF16 R16, R116.reuse, R12, RZ ;  /* 0x0000000c7410723c */ /* 0x042fec00000418ff */
[C---:B------:R-:W-:Y:S06]  /*3d30*/  HMMA.16816.F32.BF16 R20, R116.reuse, R22, RZ ;  /* 0x000000167414723c */ /* 0x040fec00000418ff */
[C---:B------:R-:W-:Y:S06]  /*3d40*/  HMMA.16816.F32.BF16 R12, R116.reuse, R14, RZ ;  /* 0x0000000e740c723c */ /* 0x040fec00000418ff */
[C---:B---3--:R-:W-:Y:S06]  /*3d50*/  HMMA.16816.F32.BF16 R4, R116.reuse, R28, RZ ;  /* 0x0000001c7404723c */ /* 0x048fec00000418ff */
[C---:B------:R-:W-:Y:S06]  /*3d60*/  HMMA.16816.F32.BF16 R28, R116.reuse, R30, RZ ;  /* 0x0000001e741c723c */ /* 0x040fec00000418ff */
[C---:B----4-:R-:W-:Y:S06]  /*3d70*/  HMMA.16816.F32.BF16 R8, R116.reuse, R120, RZ ;  /* 0x000000787408723c */ /* 0x050fec00000418ff */
[----:B------:R-:W-:Y:S01]  /*3d80*/  HMMA.16816.F32.BF16 R116, R116, R122, RZ ;  /* 0x0000007a7474723c */ /* 0x000fe200000418ff */
[----:B------:R-:W1:Y:S05]  /*3d90*/  LDSM.16.M88.4 R120, [R132] ;  /* 0x000000008478783b */ /* 0x000e6a0000000200 */
[C---:B-----5:R-:W-:Y:S06]  /*3da0*/  HMMA.16816.F32.BF16 R24, R108.reuse, R104, R24 ;  /* 0x000000686c18723c */ /* 0x060fec0000041818 */
[C---:B------:R-:W-:Y:S01]  /*3db0*/  HMMA.16816.F32.BF16 R20, R108.reuse, R106, R20 ;  /* 0x0000006a6c14723c */ /* 0x040fe20000041814 */
[----:B------:R-:W-:Y:S05]  /*3dc0*/  LDSM.16.M88.4 R104, [R141] ;  /* 0x000000008d68783b */ /* 0x000fea0000000200 */
[C---:B------:R-:W-:Y:S06]  /*3dd0*/  HMMA.16816.F32.BF16 R16, R108.reuse, R32, R16 ;  /* 0x000000206c10723c */ /* 0x040fec0000041810 */
[C---:B------:R-:W-:Y:S01]  /*3de0*/  HMMA.16816.F32.BF16 R12, R108.reuse, R34, R12 ;  /* 0x000000226c0c723c */ /* 0x040fe2000004180c */
[----:B------:R-:W2:Y:S05]  /*3df0*/  LDSM.16.M88.4 R32, [R138+0x4000] ;  /* 0x004000008a20783b */ /* 0x000eaa0000000200 */
[C---:B------:R-:W-:Y:S06]  /*3e00*/  HMMA.16816.F32.BF16 R4, R108.reuse, R124, R4 ;  /* 0x0000007c6c04723c */ /* 0x040fec0000041804 */
[C---:B------:R-:W-:Y:S06]  /*3e10*/  HMMA.16816.F32.BF16 R28, R108.reuse, R126, R28 ;  /* 0x0000007e6c1c723c */ /* 0x040fec000004181c */
[C---:B-1----:R-:W-:Y:S06]  /*3e20*/  HMMA.16816.F32.BF16 R8, R108.reuse, R120, R8 ;  /* 0x000000786c08723c */ /* 0x042fec0000041808 */
[----:B------:R-:W-:Y:S01]  /*3e30*/  HMMA.16816.F32.BF16 R116, R108, R122, R116 ;  /* 0x0000007a6c74723c */ /* 0x000fe20000041874 */
[----:B------:R-:W1:Y:S04]  /*3e40*/  LDSM.16.M88.4 R120, [R138+0x4800] ;  /* 0x004800008a78783b */ /* 0x000e680000000200 */
[----:B------:R-:W3:Y:S01]  /*3e50*/  LDSM.16.M88.4 R108, [R138+0x5000] ;  /* 0x005000008a6c783b */ /* 0x000ee20000000200 */
[C---:B--2---:R-:W-:Y:S06]  /*3e60*/  HMMA.16816.F32.BF16 R4, R104.reuse, R32, R4 ;  /* 0x000000206804723c */ /* 0x044fec0000041804 */
[C---:B------:R-:W-:Y:S01]  /*3e70*/  HMMA.16816.F32.BF16 R28, R104.reuse, R34, R28 ;  /* 0x00000022681c723c */ /* 0x040fe2000004181c */
[----:B------:R-:W2:Y:S05]  /*3e80*/  LDSM.16.M88.4 R32, [R138+0x5800] ;  /* 0x005800008a20783b */ /* 0x000eaa0000000200 */
[C---:B-1----:R-:W-:Y:S06]  /*3e90*/  HMMA.16816.F32.BF16 R24, R104.reuse, R120, R24 ;  /* 0x000000786818723c */ /* 0x042fec0000041818 */
[C---:B------:R-:W-:Y:S01]  /*3ea0*/  HMMA.16816.F32.BF16 R20, R104.reuse, R122, R20 ;  /* 0x0000007a6814723c */ /* 0x040fe20000041814 */
[----:B------:R-:W-:Y:S05]  /*3eb0*/  LDSM.16.M88.4 R120, [R140] ;  /* 0x000000008c78783b */ /* 0x000fea0000000200 */
[C---:B---3--:R-:W-:Y:S06]  /*3ec0*/  HMMA.16816.F32.BF16 R16, R104.reuse, R108, R16 ;  /* 0x0000006c6810723c */ /* 0x048fec0000041810 */
[C---:B------:R-:W-:Y:S01]  /*3ed0*/  HMMA.16816.F32.BF16 R12, R104.reuse, R110, R12 ;  /* 0x0000006e680c723c */ /* 0x040fe2000004180c */
[----:B------:R-:W1:Y:S05]  /*3ee0*/  LDSM.16.M88.4 R108, [R131] ;  /* 0x00000000836c783b */ /* 0x000e6a0000000200 */
[C---:B--2---:R-:W-:Y:S06]  /*3ef0*/  HMMA.16816.F32.BF16 R8, R104.reuse, R32, R8 ;  /* 0x000000206808723c */ /* 0x044fec0000041808 */
[----:B------:R-:W-:Y:S01]  /*3f00*/  HMMA.16816.F32.BF16 R116, R104, R34, R116 ;  /* 0x000000226874723c */ /* 0x000fe20000041874 */
[----:B------:R-:W2:Y:S04]  /*3f10*/  LDSM.16.M88.4 R104, [R131+0x800] ;  /* 0x000800008368783b */ /* 0x000ea80000000200 */
[----:B------:R-:W3:Y:S01]  /*3f20*/  LDSM.16.M88.4 R32, [R131+0x1000] ;  /* 0x001000008320783b */ /* 0x000ee20000000200 */
[C---:B-1----:R-:W-:Y:S06]  /*3f30*/  HMMA.16816.F32.BF16 R4, R120.reuse, R108, R4 ;  /* 0x0000006c7804723c */ /* 0x042fec0000041804 */
[C---:B------:R-:W-:Y:S01]  /*3f40*/  HMMA.16816.F32.BF16 R28, R120.reuse, R110, R28 ;  /* 0x0000006e781c723c */ /* 0x040fe2000004181c */
[----:B------:R-:W1:Y:S05]  /*3f50*/  LDSM.16.M88.4 R108, [R131+0x1800] ;  /* 0x00180000836c783b */ /* 0x000e6a0000000200 */
[C---:B--2---:R-:W-:Y:S06]  /*3f60*/  HMMA.16816.F32.BF16 R24, R120.reuse, R104, R24 ;  /* 0x000000687818723c */ /* 0x044fec0000041818 */
[C---:B------:R-:W-:Y:S01]  /*3f70*/  HMMA.16816.F32.BF16 R20, R120.reuse, R106, R20 ;  /* 0x0000006a7814723c */ /* 0x040fe20000041814 */
[----:B------:R-:W-:Y:S05]  /*3f80*/  LDSM.16.M88.4 R104, [R145+0x2000] ;  /* 0x002000009168783b */ /* 0x000fea0000000200 */
[C---:B---3--:R-:W-:Y:S06]  /*3f90*/  HMMA.16816.F32.BF16 R16, R120.reuse, R32, R16 ;  /* 0x000000207810723c */ /* 0x048fec0000041810 */
[C---:B------:R-:W-:Y:S01]  /*3fa0*/  HMMA.16816.F32.BF16 R12, R120.reuse, R34, R12 ;  /* 0x00000022780c723c */ /* 0x040fe2000004180c */
[----:B------:R-:W2:Y:S05]  /*3fb0*/  LDSM.16.M88.4 R32, [R144+0x6000] ;  /* 0x006000009020783b */ /* 0x000eaa0000000200 */
        /* <DEDUP_REMOVED lines=9> */
[----:B------:R-:W-:Y:S05]  /*4050*/  LDSM.16.M88.4 R120, [R143+0x2000] ;  /* 0x002000008f78783b */ /* 0x000fea0000000200 */
[C---:B---3--:R-:W-:Y:S06]  /*4060*/  HMMA.16816.F32.BF16 R16, R104.reuse, R108, R16 ;  /* 0x0000006c6810723c */ /* 0x048fec0000041810 */
[C---:B------:R-:W-:Y:S01]  /*4070*/  HMMA.16816.F32.BF16 R12, R104.reuse, R110, R12 ;  /* 0x0000006e680c723c */ /* 0x040fe2000004180c */
[----:B------:R-:W1:Y:S05]  /*4080*/  LDSM.16.M88.4 R108, [R130] ;  /* 0x00000000826c783b */ /* 0x000e6a0000000200 */
[C---:B--2---:R-:W-:Y:S06]  /*4090*/  HMMA.16816.F32.BF16 R8, R104.reuse, R32, R8 ;  /* 0x000000206808723c */ /* 0x044fec0000041808 */
[----:B------:R-:W-:Y:S01]  /*40a0*/  HMMA.16816.F32.BF16 R116, R104, R34, R116 ;  /* 0x000000226874723c */ /* 0x000fe20000041874 */
[----:B------:R-:W2:Y:S04]  /*40b0*/  LDSM.16.M88.4 R104, [R129] ;  /* 0x000000008168783b */ /* 0x000ea80000000200 */
[----:B------:R-:W3:Y:S01]  /*40c0*/  LDSM.16.M88.4 R32, [R128] ;  /* 0x000000008020783b */ /* 0x000ee20000000200 */
[C---:B-1----:R-:W-:Y:S06]  /*40d0*/  HMMA.16816.F32.BF16 R4, R120.reuse, R108, R4 ;  /* 0x0000006c7804723c */ /* 0x042fec0000041804 */
[C---:B------:R-:W-:Y:S01]  /*40e0*/  HMMA.16816.F32.BF16 R28, R120.reuse, R110, R28 ;  /* 0x0000006e781c723c */ /* 0x040fe2000004181c */
[----:B------:R-:W1:Y:S05]  /*40f0*/  LDSM.16.M88.4 R108, [R102] ;  /* 0x00000000666c783b */ /* 0x000e6a0000000200 */
        /* <DEDUP_REMOVED lines=18> */
[----:B------:R-:W-:Y:S05]  /*4220*/  LDSM.16.M88.4 R108, [R131+0x2000] ;  /* 0x00200000836c783b */ /* 0x000fea0000000200 */
[C---:B--2---:R-:W-:Y:S06]  /*4230*/  HMMA.16816.F32.BF16 R8, R104.reuse, R32, R8 ;  /* 0x000000206808723c */ /* 0x044fec0000041808 */
[----:B------:R-:W-:Y:S01]  /*4240*/  HMMA.16816.F32.BF16 R116, R104, R34, R116 ;  /* 0x000000226874723c */ /* 0x000fe20000041874 */
[----:B------:R-:W1:Y:S04]  /*4250*/  LDSM.16.M88.4 R104, [R140+0x2000] ;  /* 0x002000008c68783b */ /* 0x000e680000000200 */
[----:B------:R-:W2:Y:S01]  /*4260*/  LDSM.16.M88.4 R32, [R131+0x2800] ;  /* 0x002800008320783b */ /* 0x000ea20000000200 */
[C---:B-1----:R-:W-:Y:S06]  /*4270*/  HMMA.16816.F32.BF16 R4, R104.reuse, R108, R4 ;  /* 0x0000006c6804723c */ /* 0x042fec0000041804 */
[C---:B--2---:R-:W-:Y:S01]  /*4280*/  HMMA.16816.F32.BF16 R24, R104.reuse, R32, R24 ;  /* 0x000000206818723c */ /* 0x044fe20000041818 */
[----:B------:R-:W1:Y:S05]  /*4290*/  S2R R32, SR_TID.X ;  /* 0x0000000000207919 */ /* 0x000e6a0000002100 */
[----:B------:R-:W-:Y:S01]  /*42a0*/  HMMA.16816.F32.BF16 R20, R104, R34, R20 ;  /* 0x000000226814723c */ /* 0x000fe20000041814 */
[----:B------:R-:W-:-:S05]  /*42b0*/  VIADD R33, R103, 0xfffffffe ;  /* 0xfffffffe67217836 */ /* 0x000fca0000000000 */
[----:B------:R-:W-:Y:S01]  /*42c0*/  HMMA.16816.F32.BF16 R28, R104, R110, R28 ;  /* 0x0000006e681c723c */ /* 0x000fe2000004181c */
[----:B------:R-:W2:Y:S01]  /*42d0*/  LDSM.16.M88.4 R108, [R131+0x3800] ;  /* 0x00380000836c783b */ /* 0x000ea20000000200 */
[----:B------:R-:W-:-:S04]  /*42e0*/  DEPBAR.LE SB0, 0x0 ;  /* 0x000080000000791a */ /* 0x000fc80000000000 */
[C---:B------:R-:W-:Y:S06]  /*42f0*/  HMMA.16816.F32.BF16 R16, R104.reuse, R120, R16 ;  /* 0x000000786810723c */ /* 0x040fec0000041810 */
[----:B------:R-:W-:Y:S01]  /*4300*/  HMMA.16816.F32.BF16 R12, R104, R122, R12 ;  /* 0x0000007a680c723c */ /* 0x000fe2000004180c */
[----:B-1----:R-:W-:-:S05]  /*4310*/  IMAD.SHL.U32 R32, R32, 0x2, RZ ;  /* 0x0000000220207824 */ /* 0x002fca00078e00ff */
[----:B------:R-:W-:-:S05]  /*4320*/  LOP3.LUT R32, R32, 0x6, RZ, 0xc0, !PT ;  /* 0x0000000620207812 */ /* 0x000fca00078ec0ff */
[----:B------:R-:W-:-:S04]  /*4330*/  IMAD R32, R33, 0x40, R32 ;  /* 0x0000004021207824 */ /* 0x000fc800078e0220 */
[C---:B------:R-:W-:Y:S02]  /*4340*/  VIADD R34, R32.reuse, 0x8 ;  /* 0x0000000820227836 */ /* 0x040fe40000000000 */
[C---:B------:R-:W-:Y:S02]  /*4350*/  VIADD R33, R32.reuse, 0x1 ;  /* 0x0000000120217836 */ /* 0x040fe40000000000 */
[----:B------:R-:W-:Y:S01]  /*4360*/  VIADD R35, R32, 0x11 ;  /* 0x0000001120237836 */ /* 0x000fe20000000000 */
[----:B------:R-:W-:Y:S01]  /*4370*/  BAR.SYNC.DEFER_BLOCKING 0x0 ;  /* 0x0000000000007b1d */ /* 0x000fe20000010000 */
[CC--:B------:R-:W-:Y:S01]  /*4380*/  ISETP.GE.AND P1, PT, R34.reuse, R162.reuse, PT ;  /* 0x000000a22200720c */ /* 0x0c0fe20003f26270 */
[----:B--2---:R-:W-:Y:S01]  /*4390*/  HMMA.16816.F32.BF16 R8, R104, R108, R8 ;  /* 0x0000006c6808723c */ /* 0x004fe20000041808 */
[----:B------:R-:W-:Y:S01]  /*43a0*/  ISETP.GE.AND P3, PT, R34, R159, PT ;  /* 0x0000009f2200720c */ /* 0x000fe20003f66270 */
[----:B------:R-:W-:Y:S01]  /*43b0*/  VIADD R34, R32, 0x10 ;  /* 0x0000001020227836 */ /* 0x000fe20000000000 */
[----:B------:R-:W-:-:S02]  /*43c0*/  ISETP.GE.AND P6, PT, R33, R162, PT ;  /* 0x000000a22100720c */ /* 0x000fc40003fc6270 */
[----:B------:R-:W-:Y:S01]  /*43d0*/  ISETP.GE.AND P0, PT, R33, R159, PT ;  /* 0x0000009f2100720c */ /* 0x000fe20003f06270 */
[----:B------:R-:W-:Y:S01]  /*43e0*/  VIADD R33, R32, 0x9 ;  /* 0x0000000920217836 */ /* 0x000fe20000000000 */
[-C--:B------:R-:W-:Y:S01]  /*43f0*/  ISETP.GE.AND P5, PT, R34, R162.reuse, PT ;  /* 0x000000a22200720c */ /* 0x080fe20003fa6270 */
[----:B------:R-:W-:Y:S01]  /*4400*/  HMMA.16816.F32.BF16 R116, R104, R110, R116 ;  /* 0x0000006e6874723c */ /* 0x000fe20000041874 */
[----:B------:R-:W-:Y:S02]  /*4410*/  FSEL R5, R5, -INF , !P6 ;  /* 0xff80000005057808 */ /* 0x000fe40007000000 */
[----:B------:R-:W-:Y:S02]  /*4420*/  ISETP.GE.AND P6, PT, R32, R162, PT ;  /* 0x000000a22000720c */ /* 0x000fe40003fc6270 */
[----:B------:R-:W-:Y:S02]  /*4430*/  FSEL R127, R24, -INF , !P5 ;  /* 0xff800000187f7808 */ /* 0x000fe40006800000 */
[----:B------:R-:W-:-:S02]  /*4440*/  FSEL R24, R7, -INF , !P0 ;  /* 0xff80000007187808 */ /* 0x000fc40004000000 */
[----:B------:R-:W-:Y:S02]  /*4450*/  FSEL R7, R4, -INF , !P6 ;  /* 0xff80000004077808 */ /* 0x000fe40007000000 */
[----:B------:R-:W-:Y:S02]  /*4460*/  ISETP.GE.AND P2, PT, R33, R159, PT ;  /* 0x0000009f2100720c */ /* 0x000fe40003f46270 */
[----:B------:R-:W-:Y:S02]  /*4470*/  FMNMX.FTZ R4, R3, R7, !PT ;  /* 0x0000000703047209 */ /* 0x000fe40007810000 */
[----:B------:R-:W-:Y:S02]  /*4480*/  ISETP.GE.AND P4, PT, R33, R162, PT ;  /* 0x000000a22100720c */ /* 0x000fe40003f86270 */
[----:B------:R-:W-:Y:S02]  /*4490*/  FSEL R33, R28, -INF , !P1 ;  /* 0xff8000001c217808 */ /* 0x000fe40004800000 */
[----:B------:R-:W-:-:S02]  /*44a0*/  FSEL R30, R30, -INF , !P3 ;  /* 0xff8000001e1e7808 */ /* 0x000fc40005800000 */
[----:B------:R-:W-:Y:S01]  /*44b0*/  FSEL R28, R31, -INF , !P2 ;  /* 0xff8000001f1c7808 */ /* 0x000fe20005000000 */
[----:B------:R-:W-:Y:S01]  /*44c0*/  VIADD R31, R32, 0x19 ;  /* 0x00000019201f7836 */ /* 0x000fe20000000000 */
[----:B------:R-:W-:Y:S02]  /*44d0*/  FMNMX.FTZ R4, R5, R4, !PT ;  /* 0x0000000405047209 */ /* 0x000fe40007810000 */
[----:B------:R-:W-:Y:S02]  /*44e0*/  ISETP.GE.AND P3, PT, R35, R162, PT ;  /* 0x000000a22300720c */ /* 0x000fe40003f66270 */
[----:B------:R-:W-:Y:S01]  /*44f0*/  ISETP.GE.AND P1, PT, R34, R159, PT ;  /* 0x0000009f2200720c */ /* 0x000fe20003f26270 */
[----:B------:R-:W-:Y:S01]  /*4500*/  VIADD R34, R32, 0x18 ;  /* 0x0000001820227836 */ /* 0x000fe20000000000 */
[----:B------:R-:W-:Y:S02]  /*4510*/  FSEL R29, R29, -INF , !P4 ;  /* 0xff8000001d1d7808 */ /* 0x000fe40006000000 */
[----:B------:R-:W-:-:S02]  /*4520*/  FMNMX.FTZ R4, R33, R4, !PT ;  /* 0x0000000421047209 */ /* 0x000fc40007810000 */
[----:B------:R-:W-:Y:S01]  /*4530*/  FSEL R163, R25, -INF , !P3 ;  /* 0xff80000019a37808 */ /* 0x000fe20005800000 */
[----:B------:R-:W-:Y:S01]  /*4540*/  VIADD R25, R32, 0x20 ;  /* 0x0000002020197836 */ /* 0x000fe20000000000 */
[-C--:B------:R-:W-:Y:S02]  /*4550*/  ISETP.GE.AND P3, PT, R31, R159.reuse, PT ;  /* 0x0000009f1f00720c */ /* 0x080fe40003f66270 */
[----:B------:R-:W-:Y:S01]  /*4560*/  FSEL R164, R26, -INF , !P1 ;  /* 0xff8000001aa47808 */ /* 0x000fe20004800000 */
[C---:B------:R-:W-:Y:S01]  /*4570*/  VIADD R26, R32.reuse, 0x21 ;  /* 0x00000021201a7836 */ /* 0x040fe20000000000 */
[----:B------:R-:W-:Y:S02]  /*4580*/  FMNMX.FTZ R4, R29, R4, !PT ;  /* 0x000000041d047209 */ /* 0x000fe40007810000 */
[----:B------:R-:W-:Y:S02]  /*4590*/  FSEL R184, R23, -INF , !P3 ;  /* 0xff80000017b87808 */ /* 0x000fe40005800000 */
[----:B------:R-:W-:-:S02]  /*45a0*/  ISETP.GE.AND P3, PT, R32, R159, PT ;  /* 0x0000009f2000720c */ /* 0x000fc40003f66270 */
[----:B------:R-:W-:Y:S02]  /*45b0*/  ISETP.GE.AND P2, PT, R34, R162, PT ;  /* 0x000000a22200720c */ /* 0x000fe40003f46270 */
[----:B------:R-:W-:Y:S02]  /*45c0*/  FMNMX.FTZ R4, R127, R4, !PT ;  /* 0x000000047f047209 */ /* 0x000fe40007810000 */
[----:B------:R-:W-:Y:S02]  /*45d0*/  ISETP.GE.AND P6, PT, R26, R162, PT ;  /* 0x000000a21a00720c */ /* 0x000fe40003fc6270 */
[-C--:B------:R-:W-:Y:S02]  /*45e0*/  ISETP.GE.AND P4, PT, R35, R159.reuse, PT ;  /* 0x0000009f2300720c */ /* 0x080fe40003f86270 */
[----:B------:R-:W-:Y:S02]  /*45f0*/  ISETP.GE.AND P0, PT, R25, R159, PT ;  /* 0x0000009f1900720c */ /* 0x000fe40003f06270 */
[----:B------:R-:W-:-:S02]  /*4600*/  FSEL R6, R6, -INF , !P3 ;  /* 0xff80000006067808 */ /* 0x000fc40005800000 */
[----:B------:R-:W-:Y:S02]  /*4610*/  ISETP.GE.AND P1, PT, R31, R162, PT ;  /* 0x000000a21f00720c */ /* 0x000fe40003f26270 */
[----:B------:R-:W-:Y:S01]  /*4620*/  FSEL R179, R20, -INF , !P2 ;  /* 0xff80000014b37808 */ /* 0x000fe20005000000 */
[----:B------:R-:W-:Y:S01]  /*4630*/  VIADD R20, R32, 0x29 ;  /* 0x0000002920147836 */ /* 0x000fe20000000000 */
[----:B------:R-:W-:Y:S02]  /*4640*/  FMNMX.FTZ R4, R163, R4, !PT ;  /* 0x00000004a3047209 */ /* 0x000fe40007810000 */
[----:B------:R-:W-:Y:S02]  /*4650*/  FSEL R173, R17, -INF , !P6 ;  /* 0xff80000011ad7808 */ /* 0x000fe40007000000 */
[----:B------:R-:W-:Y:S02]  /*4660*/  FSEL R186, R27, -INF , !P4 ;  /* 0xff8000001bba7808 */ /* 0x000fe40006000000 */
[----:B------:R-:W-:-:S02]  /*4670*/  FSEL R176, R18, -INF , !P0 ;  /* 0xff80000012b07808 */ /* 0x000fc40004000000 */
[----:B------:R-:W-:Y:S02]  /*4680*/  FMNMX.FTZ R17, R2, R6, !PT ;  /* 0x0000000602117209 */ /* 0x000fe40007810000 */
[----:B------:R-:W-:Y:S01]  /*4690*/  ISETP.GE.AND P4, PT, R25, R162, PT ;  /* 0x000000a21900720c */ /* 0x000fe20003f86270 */
[C---:B------:R-:W-:Y:S01]  /*46a0*/  VIADD R25, R32.reuse, 0x28 ;  /* 0x0000002820197836 */ /* 0x040fe20000000000 */
[----:B------:R-:W-:Y:S02]  /*46b0*/  FSEL R181, R21, -INF , !P1 ;  /* 0xff80000015b57808 */ /* 0x000fe40004800000 */
[----:B------:R-:W-:Y:S01]  /*46c0*/  FMNMX.FTZ R18, R179, R4, !PT ;  /* 0x00000004b3127209 */ /* 0x000fe20007810000 */
[----:B------:R-:W-:Y:S01]  /*46d0*/  VIADD R4, R32, 0x38 ;  /* 0x0000003820047836 */ /* 0x000fe20000000000 */
[----:B------:R-:W-:Y:S02]  /*46e0*/  ISETP.GE.AND P5, PT, R34, R159, PT ;  /* 0x0000009f2200720c */ /* 0x000fe40003fa6270 */
[----:B------:R-:W-:-:S02]  /*46f0*/  FMNMX.FTZ R17, R24, R17, !PT ;  /* 0x0000001118117209 */ /* 0x000fc40007810000 */
[----:B------:R-:W-:Y:S01]  /*4700*/  FSEL R171, R16, -INF , !P4 ;  /* 0xff80000010ab7808 */ /* 0x000fe20006000000 */
[----:B------:R-:W-:Y:S01]  /*4710*/  VIADD R16, R32, 0x30 ;  /* 0x0000003020107836 */ /* 0x000fe20000000000 */
[----:B------:R-:W-:Y:S02]  /*4720*/  FMNMX.FTZ R18, R181, R18, !PT ;  /* 0x00000012b5127209 */ /* 0x000fe40007810000 */
[----:B------:R-:W-:Y:S02]  /*4730*/  FSEL R188, R22, -INF , !P5 ;  /* 0xff80000016bc7808 */ /* 0x000fe40006800000 */
[----:B------:R-:W-:Y:S02]  /*4740*/  ISETP.GE.AND P2, PT, R26, R159, PT ;  /* 0x0000009f1a00720c */ /* 0x000fe40003f46270 */
[----:B------:R-:W-:Y:S02]  /*4750*/  ISETP.GE.AND P5, PT, R25, R162, PT ;  /* 0x000000a21900720c */ /* 0x000fe40003fa6270 */
[----:B------:R-:W-:-:S02]  /*4760*/  FMNMX.FTZ R17, R30, R17, !PT ;  /* 0x000000111e117209 */ /* 0x000fc40007810000 */
[----:B------:R-:W-:Y:S02]  /*4770*/  FMNMX.FTZ R18, R171, R18, !PT ;  /* 0x00000012ab127209 */ /* 0x000fe40007810000 */
[----:B------:R-:W-:Y:S02]  /*4780*/  FSEL R180, R19, -INF , !P2 ;  /* 0xff80000013b47808 */ /* 0x000fe40005000000 */
[----:B------:R-:W-:Y:S02]  /*4790*/  FSEL R175, R12, -INF , !P5 ;  /* 0xff8000000caf7808 */ /* 0x000fe40006800000 */
[----:B------:R-:W-:Y:S02]  /*47a0*/  FMNMX.FTZ R17, R28, R17, !PT ;  /* 0x000000111c117209 */ /* 0x000fe40007810000 */
[-C--:B------:R-:W-:Y:S02]  /*47b0*/  ISETP.GE.AND P4, PT, R20, R162.reuse, PT ;  /* 0x000000a21400720c */ /* 0x080fe40003f86270 */
[----:B------:R-:W-:-:S02]  /*47c0*/  ISETP.GE.AND P6, PT, R16, R162, PT ;  /* 0x000000a21000720c */ /* 0x000fc40003fc6270 */
[----:B------:R-:W-:Y:S01]  /*47d0*/  ISETP.GE.AND P2, PT, R16, R159, PT ;  /* 0x0000009f1000720c */ /* 0x000fe20003f46270 */
[C---:B------:R-:W-:Y:S01]  /*47e0*/  VIADD R16, R32.reuse, 0x31 ;  /* 0x0000003120107836 */ /* 0x040fe20000000000 */
[----:B------:R-:W-:Y:S01]  /*47f0*/  FMNMX.FTZ R12, R173, R18, !PT ;  /* 0x00000012ad0c7209 */ /* 0x000fe20007810000 */
[----:B------:R-:W-:Y:S01]  /*4800*/  VIADD R32, R32, 0x39 ;  /* 0x0000003920207836 */ /* 0x000fe20000000000 */
[----:B------:R-:W-:Y:S02]  /*4810*/  FMNMX.FTZ R17, R164, R17, !PT ;  /* 0x00000011a4117209 */ /* 0x000fe40007810000 */
[----:B------:R-:W-:Y:S02]  /*4820*/  ISETP.GE.AND P0, PT, R20, R159, PT ;  /* 0x0000009f1400720c */ /* 0x000fe40003f06270 */
[----:B------:R-:W-:Y:S02]  /*4830*/  FSEL R177, R13, -INF , !P4 ;  /* 0xff8000000db17808 */ /* 0x000fe40006000000 */
[----:B------:R-:W-:-:S02]  /*4840*/  FMNMX.FTZ R12, R175, R12, !PT ;  /* 0x0000000caf0c7209 */ /* 0x000fc40007810000 */
[----:B------:R-:W-:Y:S02]  /*4850*/  ISETP.GE.AND P3, PT, R16, R162, PT ;  /* 0x000000a21000720c */ /* 0x000fe40003f66270 */
[----:B------:R-:W-:Y:S02]  /*4860*/  FMNMX.FTZ R17, R186, R17, !PT ;  /* 0x00000011ba117209 */ /* 0x000fe40007810000 */
[----:B------:R-:W-:Y:S02]  /*4870*/  FSEL R104, R8, -INF , !P6 ;  /* 0xff80000008687808 */ /* 0x000fe40007000000 */
[----:B------:R-:W-:Y:S02]  /*4880*/  FMNMX.FTZ R13, R177, R12, !PT ;  /* 0x0000000cb10d7209 */ /* 0x000fe40007810000 */
[----:B------:R-:W-:Y:S02]  /*4890*/  FSEL R178, R15, -INF , !P0 ;  /* 0xff8000000fb27808 */ /* 0x000fe40004000000 */
[----:B------:R-:W-:-:S02]  /*48a0*/  ISETP.NE.AND P0, PT, R103, 0x2, PT ;  /* 0x000000026700780c */ /* 0x000fc40003f05270 */
[----:B------:R-:W-:Y:S02]  /*48b0*/  FSEL R105, R9, -INF , !P3 ;  /* 0xff80000009697808 */ /* 0x000fe40005800000 */
[----:B------:R-:W-:Y:S02]  /*48c0*/  FMNMX.FTZ R9, R188, R17, !PT ;  /* 0x00000011bc097209 */ /* 0x000fe40007810000 */
[-C--:B------:R-:W-:Y:S02]  /*48d0*/  ISETP.GE.AND P5, PT, R4, R162.reuse, PT ;  /* 0x000000a20400720c */ /* 0x080fe40003fa6270 */
[----:B------:R-:W-:Y:S02]  /*48e0*/  FMNMX.FTZ R8, R104, R13, !PT ;  /* 0x0000000d68087209 */ /* 0x000fe40007810000 */
[----:B------:R-:W-:Y:S02]  /*48f0*/  FMNMX.FTZ R9, R184, R9, !PT ;  /* 0x00000009b8097209 */ /* 0x000fe40007810000 */
[----:B------:R-:W-:-:S02]  /*4900*/  ISETP.GE.AND P4, PT, R32, R162, PT ;  /* 0x000000a22000720c */ /* 0x000fc40003f86270 */
[----:B------:R-:W-:Y:S02]  /*4910*/  FSEL R107, R116, -INF , !P5 ;  /* 0xff800000746b7808 */ /* 0x000fe40006800000 */
[----:B------:R-:W-:Y:S02]  /*4920*/  FMNMX.FTZ R8, R105, R8, !PT ;  /* 0x0000000869087209 */ /* 0x000fe40007810000 */
[----:B------:R-:W-:Y:S02]  /*4930*/  FMNMX.FTZ R9, R176, R9, !PT ;  /* 0x00000009b0097209 */ /* 0x000fe40007810000 */
[----:B------:R-:W-:Y:S02]  /*4940*/  ISETP.GE.AND P1, PT, R25, R159, PT ;  /* 0x0000009f1900720c */ /* 0x000fe40003f26270 */
[----:B------:R-:W-:Y:S02]  /*4950*/  FSEL R125, R117, -INF , !P4 ;  /* 0xff800000757d7808 */ /* 0x000fe40006000000 */
[----:B------:R-:W-:-:S02]  /*4960*/  FMNMX.FTZ R8, R107, R8, !PT ;  /* 0x000000086b087209 */ /* 0x000fc40007810000 */
[----:B------:R-:W-:Y:S02]  /*4970*/  FMNMX.FTZ R13, R180, R9, !PT ;  /* 0x00000009b40d7209 */ /* 0x000fe40007810000 */
[----:B------:R-:W-:Y:S02]  /*4980*/  FSEL R182, R14, -INF , !P1 ;  /* 0xff8000000eb67808 */ /* 0x000fe40004800000 */
[----:B------:R-:W-:Y:S01]  /*4990*/  FMNMX.FTZ R9, R125, R8, !PT ;  /* 0x000000087d097209 */ /* 0x000fe20007810000 */
[----:B------:R-:W-:Y:S06]  /*49a0*/  @!P0 BRA `(.L_x_619) ;  /* 0x00000000007c8947 */ /* 0x000fec0003800000 */
[----:B------:R-:W-:Y:S01]  /*49b0*/  VIADD R12, R103, 0xfffffffd ;  /* 0xfffffffd670c7836 */ /* 0x000fe20000000000 */
[----:B------:R-:W-:-:S04]  /*49c0*/  ULDC.64 UR4, c[0x0][0x218] ;  /* 0x0000860000047ab9 */ /* 0x000fc80000000a00 */
[----:B------:R-:W-:-:S05]  /*49d0*/  SHF.R.S32.HI R15, RZ, 0x1f, R12 ;  /* 0x0000001fff0f7819 */ /* 0x000fca000001140c */
[-C--:B------:R-:W-:Y:S02]  /*49e0*/  IMAD R8, R15, R100.reuse, RZ ;  /* 0x000000640f087224 */ /* 0x080fe400078e02ff */
[----:B------:R-:W-:-:S04]  /*49f0*/  IMAD.WIDE.U32 R14, R12, R100, RZ ;  /* 0x000000640c0e7225 */ /* 0x000fc800078e00ff */
[----:B------:R-:W-:Y:S01]  /*4a00*/  IMAD R8, R12, R101, R8 ;  /* 0x000000650c087224 */ /* 0x000fe200078e0208 */
[----:B------:R-:W-:-:S03]  /*4a10*/  SHF.L.U64.HI R12, R100, 0x5, R101 ;  /* 0x00000005640c7819 */ /* 0x000fc60000010265 */
[----:B------:R-:W-:Y:S01]  /*4a20*/  IMAD.IADD R15, R15, 0x1, R8 ;  /* 0x000000010f0f7824 */ /* 0x000fe200078e0208 */
[----:B------:R-:W-:-:S04]  /*4a30*/  LEA R8, P0, R14, R152, 0x6 ;  /* 0x000000980e087211 */ /* 0x000fc800078030ff */
[----:B------:R-:W-:Y:S02]  /*4a40*/  LEA.HI.X R15, R14, R155, R15, 0x6, P0 ;  /* 0x0000009b0e0f7211 */ /* 0x000fe400000f340f */
[----:B------:R-:W-:-:S04]  /*4a50*/  LEA R14, P0, R8, UR4, 0x1 ;  /* 0x00000004080e7c11 */ /* 0x000fc8000f8008ff */
[----:B------:R-:W-:Y:S01]  /*4a60*/  LEA.HI.X R15, R8, UR5, R15, 0x1, P0 ;  /* 0x00000005080f7c11 */ /* 0x000fe200080f0c0f */
[----:B------:R-:W-:-:S04]  /*4a70*/  IMAD.SHL.U32 R8, R100, 0x20, RZ ;  /* 0x0000002064087824 */ /* 0x000fc800078e00ff */
[----:B------:R-:W-:Y:S01]  /*4a80*/  @!PT LDS RZ, [RZ] ;  /* 0x00000000fffff984 */ /* 0x000fe20000000800 */
[----:B------:R-:W-:Y:S01]  /*4a90*/  @!PT LDS RZ, [RZ] ;  /* 0x00000000fffff984 */ /* 0x000fe20000000800 */
[----:B------:R-:W-:Y:S01]  /*4aa0*/  @!PT LDS RZ, [RZ] ;  /* 0x00000000fffff984 */ /* 0x000fe20000000800 */
[----:B------:R1:W-:Y:S01]  /*4ab0*/  LDGSTS.E.BYPASS.LTC128B.128 [R150+0x4000], desc[UR12][R14.64] ;  /* 0x040000000e967fae */ /* 0x0003e2000b901d4c */
[----:B------:R-:W-:-:S03]  /*4ac0*/  IADD3 R20, P0, R14, R8, RZ ;  /* 0x000000080e147210 */ /* 0x000fc60007f1e0ff */
[----:B------:R1:W-:Y:S01]  /*4ad0*/  LDGSTS.E.BYPASS.LTC128B.128 [R150+0x6000], desc[UR12][R14.64+0x80] ;  /* 0x060000800e967fae */ /* 0x0003e2000b901d4c */
[----:B------:R-:W-:Y:S01]  /*4ae0*/  IADD3 R18, P1, R20, R8, RZ ;  /* 0x0000000814127210 */ /* 0x000fe20007f3e0ff */
[----:B------:R-:W-:-:S03]  /*4af0*/  IMAD.X R21, R15, 0x1, R12, P0 ;  /* 0x000000010f157824 */ /* 0x000fc600000e060c */
[----:B------:R-:W-:Y:S01]  /*4b00*/  IADD3 R22, P0, R18, R8, RZ ;  /* 0x0000000812167210 */ /* 0x000fe20007f1e0ff */
[--C-:B------:R-:W-:Y:S01]  /*4b10*/  IMAD.X R19, R21, 0x1, R12.reuse, P1 ;  /* 0x0000000115137824 */ /* 0x100fe200008e060c */
[----:B------:R1:W-:Y:S03]  /*4b20*/  LDGSTS.E.BYPASS.LTC128B.128 [R150+0x4800], desc[UR12][R20.64] ;  /* 0x0480000014967fae */ /* 0x0003e6000b901d4c */
[----:B------:R-:W-:Y:S01]  /*4b30*/  IMAD.X R23, R19, 0x1, R12, P0 ;  /* 0x0000000113177824 */ /* 0x000fe200000e060c */
[----:B------:R1:W-:Y:S04]  /*4b40*/  LDGSTS.E.BYPASS.LTC128B.128 [R150+0x6800], desc[UR12][R20.64+0x80] ;  /* 0x0680008014967fae */ /* 0x0003e8000b901d4c */
[----:B------:R1:W-:Y:S04]  /*4b50*/  LDGSTS.E.BYPASS.LTC128B.128 [R150+0x5000], desc[UR12][R18.64] ;  /* 0x0500000012967fae */ /* 0x0003e8000b901d4c */
[----:B------:R1:W-:Y:S04]  /*4b60*/  LDGSTS.E.BYPASS.LTC128B.128 [R150+0x7000], desc[UR12][R18.64+0x80] ;  /* 0x0700008012967fae */ /* 0x0003e8000b901d4c */
[----:B------:R1:W-:Y:S04]  /*4b70*/  LDGSTS.E.BYPASS.LTC128B.128 [R150+0x5800], desc[UR12][R22.64] ;  /* 0x0580000016967fae */ /* 0x0003e8000b901d4c */
[----:B------:R1:W-:Y:S04]  /*4b80*/  LDGSTS.E.BYPASS.LTC128B.128 [R150+0x7800], desc[UR12][R22.64+0x80] ;  /* 0x0780008016967fae */ /* 0x0003e8000b901d4c */
[----:B------:R-:W0:Y:S02]  /*4b90*/  LDGDEPBAR ;  /* 0x00000000000079af */ /* 0x000e240000000000 */
.L_x_619:
[----:B------:R-:W-:Y:S01]  /*4ba0*/  FMNMX.FTZ R13, R182, R13, !PT ;  /* 0x0000000db60d7209 */ /* 0x000fe20007810000 */
[----:B------:R-:W2:Y:S01]  /*4bb0*/  SHFL.BFLY PT, R8, R9, 0x2, 0x1f ;  /* 0x0c401f0009087f89 */ /* 0x000ea200000e0000 */
[----:B------:R-:W-:Y:S02]  /*4bc0*/  ISETP.GE.AND P0, PT, R16, R159, PT ;  /* 0x0000009f1000720c */ /* 0x000fe40003f06270 */
[----:B------:R-:W-:Y:S01]  /*4bd0*/  FSEL R106, R10, -INF , !P2 ;  /* 0xff8000000a6a7808 */ /* 0x000fe20005000000 */
[----:B-1----:R-:W-:Y:S01]  /*4be0*/  LDSM.16.MT88.4 R16, [R137+0x8000] ;  /* 0x008000008910783b */ /* 0x002fe20000004200 */
        /* <DEDUP_REMOVED lines=10> */
[----:B------:R-:W-:-:S03]  /*4c90*/  FMNMX.FTZ R4, R122, R13, !PT ;  /* 0x0000000d7a047209 */ /* 0x000fc60007810000 */
[----:B------:R-:W1:Y:S04]  /*4ca0*/  SHFL.BFLY PT, R117, R8, 0x1, 0x1f ;  /* 0x0c201f0008757f89 */ /* 0x000e6800000e0000 */
[----:B------:R-:W2:Y:S01]  /*4cb0*/  SHFL.BFLY PT, R9, R4, 0x2, 0x1f ;  /* 0x0c401f0004097f89 */ /* 0x000ea200000e0000 */
[----:B-1----:R-:W-:Y:S02]  /*4cc0*/  FMNMX.FTZ R117, R8, R117, !PT ;  /* 0x0000007508757209 */ /* 0x002fe40007810000 */
[----:B--2---:R-:W-:-:S03]  /*4cd0*/  FMNMX.FTZ R9, R4, R9, !PT ;  /* 0x0000000904097209 */ /* 0x004fc60007810000 */
[C---:B------:R-:W-:Y:S01]  /*4ce0*/  FMUL.FTZ R162, R117.reuse, UR6 ;  /* 0x0000000675a27c20 */ /* 0x040fe20008410000 */
[C---:B------:R-:W-:Y:S01]  /*4cf0*/  FSETP.NEU.FTZ.AND P1, PT, R117.reuse, -INF , PT ;  /* 0xff8000007500780b */ /* 0x040fe20003f3d000 */
[----:B------:R-:W1:Y:S03]  /*4d00*/  SHFL.BFLY PT, R116, R9, 0x1, 0x1f ;  /* 0x0c201f0009747f89 */ /* 0x000e6600000e0000 */
[----:B------:R-:W-:Y:S02]  /*4d10*/  FSEL R4, R117, RZ, P1 ;  /* 0x000000ff75047208 */ /* 0x000fe40000800000 */
[----:B------:R-:W-:-:S03]  /*4d20*/  FSEL R162, R162, RZ, P1 ;  /* 0x000000ffa2a27208 */ /* 0x000fc60000800000 */
[----:B------:R-:W-:Y:S02]  /*4d30*/  FADD.FTZ R4, R3, -R4 ;  /* 0x8000000403047221 */ /* 0x000fe40000010000 */
[--C-:B------:R-:W-:Y:S01]  /*4d40*/  FFMA.FTZ R108, R7, UR6, -R162.reuse ;  /* 0x00000006076c7c23 */ /* 0x100fe200080108a2 */
[--C-:B------:R-:W-:Y:S01]  /*4d50*/  FFMA.FTZ R120, R5, UR6, -R162.reuse ;  /* 0x0000000605787c23 */ /* 0x100fe200080108a2 */
[----:B------:R-:W-:Y:S01]  /*4d60*/  FMUL.FTZ R111, R4, UR6 ;  /* 0x00000006046f7c20 */ /* 0x000fe20008410000 */
[--C-:B------:R-:W-:Y:S01]  /*4d70*/  FFMA.FTZ R119, R33, UR6, -R162.reuse ;  /* 0x0000000621777c23 */ /* 0x100fe200080108a2 */
[--C-:B------:R-:W-:Y:S01]  /*4d80*/  FFMA.FTZ R118, R29, UR6, -R162.reuse ;  /* 0x000000061d767c23 */ /* 0x100fe200080108a2 */
[----:B------:R-:W2:Y:S01]  /*4d90*/  LDSM.16.MT88.4 R32, [R135+0x8000] ;  /* 0x008000008720783b */ /* 0x000ea20000004200 */
        /* <DEDUP_REMOVED lines=8> */
[----:B------:R-:W3:Y:S01]  /*4e20*/  MUFU.EX2 R111, R111 ;  /* 0x0000006f006f7308 */ /* 0x000ee20000000800 */
[----:B-1----:R-:W-:-:S02]  /*4e30*/  FMNMX.FTZ R116, R9, R116, !PT ;  /* 0x0000007409747209 */ /* 0x002fc40007810000 */
[----:B------:R-:W1:Y:S02]  /*4e40*/  LDSM.16.MT88.4 R8, [R139+0x8000] ;  /* 0x008000008b08783b */ /* 0x000e640000004200 */
[C---:B------:R-:W-:Y:S01]  /*4e50*/  FSETP.NEU.FTZ.AND P0, PT, R116.reuse, -INF , PT ;  /* 0xff8000007400780b */ /* 0x040fe20003f1d000 */
[C---:B------:R-:W-:Y:S02]  /*4e60*/  FMUL.FTZ R123, R116.reuse, UR6 ;  /* 0x00000006747b7c20 */ /* 0x040fe40008410000 */
[----:B------:R-:W4:Y:S01]  /*4e70*/  MUFU.EX2 R120, R120 ;  /* 0x0000007800787308 */ /* 0x000f220000000800 */
[----:B------:R-:W-:Y:S02]  /*4e80*/  FSEL R3, R116, RZ, P0 ;  /* 0x000000ff74037208 */ /* 0x000fe40000000000 */
[----:B------:R-:W-:Y:S02]  /*4e90*/  FSEL R123, R123, RZ, P0 ;  /* 0x000000ff7b7b7208 */ /* 0x000fe40000000000 */
[----:B------:R-:W-:Y:S01]  /*4ea0*/  ISETP.GE.AND P0, PT, R103, 0x3, PT ;  /* 0x000000036700780c */ /* 0x000fe20003f06270 */
[----:B------:R-:W-:-:S02]  /*4eb0*/  FADD.FTZ R3, R2, -R3 ;  /* 0x8000000302037221 */ /* 0x000fc40000010000 */
[----:B------:R-:W-:Y:S01]  /*4ec0*/  MUFU.EX2 R119, R119 ;  /* 0x0000007700777308 */ /* 0x000fe20000000800 */
[--C-:B------:R-:W-:Y:S01]  /*4ed0*/  FFMA.FTZ R109, R6, UR6, -R123.reuse ;  /* 0x00000006066d7c23 */ /* 0x100fe2000801087b */
[--C-:B------:R-:W-:Y:S01]  /*4ee0*/  FFMA.FTZ R121, R24, UR6, -R123.reuse ;  /* 0x0000000618797c23 */ /* 0x100fe2000801087b */
[----:B------:R-:W-:Y:S01]  /*4ef0*/  FMUL.FTZ R110, R3, UR6 ;  /* 0x00000006036e7c20 */ /* 0x000fe20008410000 */
[--C-:B------:R-:W-:Y:S01]  /*4f00*/  FFMA.FTZ R3, R30, UR6, -R123.reuse ;  /* 0x000000061e037c23 */ /* 0x100fe2000801087b */
[--C-:B------:R-:W-:Y:S01]  /*4f10*/  FFMA.FTZ R2, R28, UR6, -R123.reuse ;  /* 0x000000061c027c23 */ /* 0x100fe2000801087b */
[-C--:B---3--:R-:W-:Y:S01]  /*4f20*/  FMUL.FTZ R4, R96, R111.reuse ;  /* 0x0000006f60047220 */ /* 0x088fe20000410000 */
[-C--:B------:R-:W-:Y:S01]  /*4f30*/  FMUL.FTZ R5, R97, R111.reuse ;  /* 0x0000006f61057220 */ /* 0x080fe20000410000 */
[----:B------:R-:W-:Y:S01]  /*4f40*/  MUFU.EX2 R118, R118 ;  /* 0x0000007600767308 */ /* 0x000fe20000000800 */
[----:B----4-:R-:W-:Y:S01]  /*4f50*/  F2FP.BF16.F32.PACK_AB R96, R120, R108 ;  /* 0x0000006c7860723e */ /* 0x010fe200000010ff */
[-C--:B------:R-:W-:Y:S01]  /*4f60*/  FMUL.FTZ R12, R36, R111.reuse ;  /* 0x0000006f240c7220 */ /* 0x080fe20000410000 */
[-C--:B------:R-:W-:Y:S01]  /*4f70*/  FMUL.FTZ R13, R37, R111.reuse ;  /* 0x0000006f250d7220 */ /* 0x080fe20000410000 */
[-C--:B------:R-:W-:Y:S01]  /*4f80*/  FMUL.FTZ R40, R40, R111.reuse ;  /* 0x0000006f28287220 */ /* 0x080fe20000410000 */
[-C--:B------:R-:W-:Y:S01]  /*4f90*/  FMUL.FTZ R41, R41, R111.reuse ;  /* 0x0000006f29297220 */ /* 0x080fe20000410000 */
[-C--:B------:R-:W-:Y:S01]  /*4fa0*/  FMUL.FTZ R28, R52, R111.reuse ;  /* 0x0000006f341c7220 */ /* 0x080fe20000410000 */
[-C--:B------:R-:W-:Y:S01]  /*4fb0*/  FMUL.FTZ R29, R53, R111.reuse ;  /* 0x0000006f351d7220 */ /* 0x080fe20000410000 */
[----:B------:R-:W3:Y:S01]  /*4fc0*/  MUFU.EX2 R110, R110 ;  /* 0x0000006e006e7308 */ /* 0x000ee20000000800 */
[-C--:B------:R-:W-:Y:S01]  /*4fd0*/  FMUL.FTZ R36, R60, R111.reuse ;  /* 0x0000006f3c247220 */ /* 0x080fe20000410000 */
[-C--:B------:R-:W-:Y:S01]  /*4fe0*/  FMUL.FTZ R37, R61, R111.reuse ;  /* 0x0000006f3d257220 */ /* 0x080fe20000410000 */
[-C--:B------:R-:W-:Y:S01]  /*4ff0*/  FMUL.FTZ R56, R56, R111.reuse ;  /* 0x0000006f38387220 */ /* 0x080fe20000410000 */
[-C--:B------:R-:W-:Y:S01]  /*5000*/  FMUL.FTZ R57, R57, R111.reuse ;  /* 0x0000006f39397220 */ /* 0x080fe20000410000 */
[-C--:B------:R-:W-:Y:S01]  /*5010*/  FMUL.FTZ R64, R64, R111.reuse ;  /* 0x0000006f40407220 */ /* 0x080fe20000410000 */
[-C--:B------:R-:W-:Y:S01]  /*5020*/  FMUL.FTZ R65, R65, R111.reuse ;  /* 0x0000006f41417220 */ /* 0x080fe20000410000 */
[----:B------:R-:W4:Y:S01]  /*5030*/  LDSM.16.MT88.4 R24, [R136+0x8000] ;  /* 0x008000008818783b */ /* 0x000f220000004200 */
[----:B------:R-:W-:Y:S01]  /*5040*/  MUFU.EX2 R109, R109 ;  /* 0x0000006d006d7308 */ /* 0x000fe20000000800 */
[-C--:B------:R-:W-:Y:S01]  /*5050*/  FMUL.FTZ R52, R72, R111.reuse ;  /* 0x0000006f48347220 */ /* 0x080fe20000410000 */
[-C--:B------:R-:W-:Y:S01]  /*5060*/  FMUL.FTZ R53, R73, R111.reuse ;  /* 0x0000006f49357220 */ /* 0x080fe20000410000 */
[-C--:B------:R-:W-:Y:S01]  /*5070*/  FMUL.FTZ R60, R84, R111.reuse ;  /* 0x0000006f543c7220 */ /* 0x080fe20000410000 */
[-C--:B------:R-:W-:Y:S01]  /*5080*/  FMUL.FTZ R61, R85, R111.reuse ;  /* 0x0000006f553d7220 */ /* 0x080fe20000410000 */
[-C--:B------:R-:W-:Y:S01]  /*5090*/  FMUL.FTZ R76, R76, R111.reuse ;  /* 0x0000006f4c4c7220 */ /* 0x080fe20000410000 */
[-C--:B------:R-:W-:Y:S01]  /*50a0*/  FMUL.FTZ R77, R77, R111.reuse ;  /* 0x0000006f4d4d7220 */ /* 0x080fe20000410000 */
[----:B------:R-:W-:Y:S01]  /*50b0*/  FMUL.FTZ R80, R80, R111 ;  /* 0x0000006f50507220 */ /* 0x000fe20000410000 */
[----:B------:R-:W5:Y:S01]  /*50c0*/  MUFU.EX2 R121, R121 ;  /* 0x0000007900797308 */ /* 0x000f620000000800 */
[-C--:B---3--:R-:W-:Y:S01]  /*50d0*/  FMUL.FTZ R6, R98, R110.reuse ;  /* 0x0000006e62067220 */ /* 0x088fe20000410000 */
[-C--:B------:R-:W-:Y:S01]  /*50e0*/  FMUL.FTZ R7, R99, R110.reuse ;  /* 0x0000006e63077220 */ /* 0x080fe20000410000 */
[----:B------:R-:W-:Y:S01]  /*50f0*/  F2FP.BF16.F32.PACK_AB R98, R118, R119 ;  /* 0x000000777662723e */ /* 0x000fe200000010ff */
        /* <DEDUP_REMOVED lines=9> */
[-C--:B------:R-:W-:Y:S01]  /*5190*/  FMUL.FTZ R58, R58, R110.reuse ;  /* 0x0000006e3a3a7220 */ /* 0x080fe20000410000 */
[-C--:B------:R-:W-:Y:S01]  /*51a0*/  FMUL.FTZ R59, R59, R110.reuse ;  /* 0x0000006e3b3b7220 */ /* 0x080fe20000410000 */
[-C--:B------:R-:W-:Y:S01]  /*51b0*/  FMUL.FTZ R66, R66, R110.reuse ;  /* 0x0000006e42427220 */ /* 0x080fe20000410000 */
[----:B------:R-:W3:Y:S01]  /*51c0*/  MUFU.EX2 R2, R2 ;  /* 0x0000000200027308 */ /* 0x000ee20000000800 */
[----:B-----5:R-:W-:Y:S01]  /*51d0*/  F2FP.BF16.F32.PACK_AB R97, R121, R109 ;  /* 0x0000006d7961723e */ /* 0x020fe200000010ff */
        /* <DEDUP_REMOVED lines=15> */
[----:B---3--:R-:W-:Y:S01]  /*52d0*/  F2FP.BF16.F32.PACK_AB R99, R2, R3 ;  /* 0x000000030263723e */ /* 0x008fe200000010ff */
        /* <DEDUP_REMOVED lines=8> */
[--C-:B------:R-:W-:Y:S01]  /*5360*/  FFMA.FTZ R172, R164, UR6, -R123.reuse ;  /* 0x00000006a4ac7c23 */ /* 0x100fe2000801087b */
[--C-:B------:R-:W-:Y:S01]  /*5370*/  FFMA.FTZ R163, R186, UR6, -R123.reuse ;  /* 0x00000006baa37c23 */ /* 0x100fe2000801087b */
[--C-:B------:R-:W-:Y:S01]  /*5380*/  FFMA.FTZ R164, R188, UR6, -R123.reuse ;  /* 0x00000006bca47c23 */ /* 0x100fe2000801087b */
[--C-:B------:R-:W-:Y:S01]  /*5390*/  FFMA.FTZ R127, R184, UR6, -R123.reuse ;  /* 0x00000006b87f7c23 */ /* 0x100fe2000801087b */
[C---:B------:R-:W-:Y:S01]  /*53a0*/  HMMA.16816.F32.BF16 R16, R96.reuse, R18, R40 ;  /* 0x000000126010723c */ /* 0x040fe20000041828 */
[----:B------:R-:W3:Y:S01]  /*53b0*/  LDSM.16.MT88.4 R40, [R139+0xa000] ;  /* 0x00a000008b28783b */ /* 0x000ee20000004200 */
[----:B------:R-:W-:Y:S01]  /*53c0*/  MUFU.EX2 R174, R174 ;  /* 0x000000ae00ae7308 */ /* 0x000fe20000000800 */
[-C--:B------:R-:W-:Y:S01]  /*53d0*/  FMUL.FTZ R44, R68, R111.reuse ;  /* 0x0000006f442c7220 */ /* 0x080fe20000410000 */
[-C--:B------:R-:W-:Y:S01]  /*53e0*/  FMUL.FTZ R45, R69, R111.reuse ;  /* 0x0000006f452d7220 */ /* 0x080fe20000410000 */
[-C--:B------:R-:W-:Y:S01]  /*53f0*/  FMUL.FTZ R46, R70, R110.reuse ;  /* 0x0000006e462e7220 */ /* 0x080fe20000410000 */
[C---:B--2---:R-:W-:Y:S01]  /*5400*/  HMMA.16816.F32.BF16 R28, R96.reuse, R32, R28 ;  /* 0x00000020601c723c */ /* 0x044fe2000004181c */
[-C--:B------:R-:W-:Y:S01]  /*5410*/  FMUL.FTZ R47, R71, R110.reuse ;  /* 0x0000006e472f7220 */ /* 0x080fe20000410000 */
[----:B------:R-:W-:Y:S01]  /*5420*/  LDSM.16.MT88.4 R72, [R137+0x8800] ;  /* 0x008800008948783b */ /* 0x000fe20000004200 */
[-C--:B------:R-:W-:Y:S01]  /*5430*/  FMUL.FTZ R88, R88, R111.reuse ;  /* 0x0000006f58587220 */ /* 0x080fe20000410000 */
[----:B------:R-:W2:Y:S01]  /*5440*/  MUFU.EX2 R165, R165 ;  /* 0x000000a500a57308 */ /* 0x000ea20000000800 */
[-C--:B------:R-:W-:Y:S01]  /*5450*/  FMUL.FTZ R89, R89, R111.reuse ;  /* 0x0000006f59597220 */ /* 0x080fe20000410000 */
[C---:B------:R-:W-:Y:S01]  /*5460*/  HMMA.16816.F32.BF16 R32, R96.reuse, R34, R56 ;  /* 0x000000226020723c */ /* 0x040fe20000041838 */
[----:B------:R-:W5:Y:S01]  /*5470*/  LDSM.16.MT88.4 R56, [R136+0xa000] ;  /* 0x00a000008838783b */ /* 0x000f620000004200 */
[-C--:B------:R-:W-:Y:S01]  /*5480*/  FMUL.FTZ R90, R90, R110.reuse ;  /* 0x0000006e5a5a7220 */ /* 0x080fe20000410000 */
[----:B------:R-:W-:Y:S01]  /*5490*/  FMUL.FTZ R91, R91, R110 ;  /* 0x0000006e5b5b7220 */ /* 0x000fe20000410000 */
[--C-:B------:R-:W-:Y:S01]  /*54a0*/  FFMA.FTZ R186, R171, UR6, -R162.reuse ;  /* 0x00000006abba7c23 */ /* 0x100fe200080108a2 */
[--C-:B------:R-:W-:Y:S01]  /*54b0*/  FFMA.FTZ R171, R177, UR6, -R162.reuse ;  /* 0x00000006b1ab7c23 */ /* 0x100fe200080108a2 */
[C---:B-1----:R-:W-:Y:S01]  /*54c0*/  HMMA.16816.F32.BF16 R4, R96.reuse, R8, R4 ;  /* 0x000000086004723c */ /* 0x042fe20000041804 */
[----:B------:R-:W-:Y:S01]  /*54d0*/  MUFU.EX2 R170, R170 ;  /* 0x000000aa00aa7308 */ /* 0x000fe20000000800 */
[--C-:B------:R-:W-:Y:S01]  /*54e0*/  FFMA.FTZ R177, R176, UR6, -R123.reuse ;  /* 0x00000006b0b17c23 */ /* 0x100fe2000801087b */
[--C-:B------:R-:W-:Y:S01]  /*54f0*/  FFMA.FTZ R184, R175, UR6, -R162.reuse ;  /* 0x00000006afb87c23 */ /* 0x100fe200080108a2 */
[--C-:B------:R-:W-:Y:S01]  /*5500*/  FFMA.FTZ R176, R180, UR6, -R123.reuse ;  /* 0x00000006b4b07c23 */ /* 0x100fe2000801087b */
[--C-:B------:R-:W-:Y:S01]  /*5510*/  FFMA.FTZ R180, R182, UR6, -R123.reuse ;  /* 0x00000006b6b47c23 */ /* 0x100fe2000801087b */
[C---:B----4-:R-:W-:Y:S01]  /*5520*/  HMMA.16816.F32.BF16 R20, R96.reuse, R24, R20 ;  /* 0x000000186014723c */ /* 0x050fe20000041814 */
[--C-:B------:R-:W-:Y:S01]  /*5530*/  FFMA.FTZ R175, R178, UR6, -R123.reuse ;  /* 0x00000006b2af7c23 */ /* 0x100fe2000801087b */
[--C-:B------:R-:W-:Y:S01]  /*5540*/  FFMA.FTZ R182, R105, UR6, -R162.reuse ;  /* 0x0000000669b67c23 */ /* 0x100fe200080108a2 */
[----:B------:R-:W1:Y:S01]  /*5550*/  MUFU.EX2 R159, R159 ;  /* 0x0000009f009f7308 */ /* 0x000e620000000800 */
[----:B--2---:R-:W-:Y:S01]  /*5560*/  F2FP.BF16.F32.PACK_AB R68, R165, R174 ;  /* 0x000000aea544723e */ /* 0x004fe200000010ff */
[----:B------:R-:W-:Y:S01]  /*5570*/  FFMA.FTZ R178, R107, UR6, -R162 ;  /* 0x000000066bb27c23 */ /* 0x000fe200080108a2 */
[C---:B------:R-:W-:Y:S01]  /*5580*/  HMMA.16816.F32.BF16 R8, R96.reuse, R10, R92 ;  /* 0x0000000a6008723c */ /* 0x040fe2000004185c */
[----:B------:R-:W-:Y:S01]  /*5590*/  LDSM.16.MT88.4 R92, [R139+0x9000] ;  /* 0x009000008b5c783b */ /* 0x000fe20000004200 */
[--C-:B------:R-:W-:Y:S01]  /*55a0*/  FFMA.FTZ R181, R124, UR6, -R123.reuse ;  /* 0x000000067cb57c23 */ /* 0x100fe2000801087b */
[--C-:B------:R-:W-:Y:S01]  /*55b0*/  FFMA.FTZ R162, R106, UR6, -R123.reuse ;  /* 0x000000066aa27c23 */ /* 0x100fe2000801087b */
[--C-:B------:R-:W-:Y:S01]  /*55c0*/  FFMA.FTZ R124, R126, UR6, -R123.reuse ;  /* 0x000000067e7c7c23 */ /* 0x100fe2000801087b */
[----:B------:R-:W-:Y:S01]  /*55d0*/  MUFU.EX2 R172, R172 ;  /* 0x000000ac00ac7308 */ /* 0x000fe20000000800 */
[C---:B------:R-:W-:Y:S01]  /*55e0*/  HMMA.16816.F32.BF16 R24, R96.reuse, R26, R48 ;  /* 0x0000001a6018723c */ /* 0x040fe20000041830 */
[----:B------:R-:W2:Y:S01]  /*55f0*/  LDSM.16.MT88.4 R48, [R137+0xa000] ;  /* 0x00a000008930783b */ /* 0x000ea20000004200 */
[----:B------:R-:W-:Y:S01]  /*5600*/  FFMA.FTZ R123, R122, UR6, -R123 ;  /* 0x000000067a7b7c23 */ /* 0x000fe2000801087b */
[----:B------:R-:W-:Y:S01]  /*5610*/  FFMA.FTZ R167, R167, R111, R108 ;  /* 0x0000006fa7a77223 */ /* 0x000fe2000001006c */
[----:B------:R-:W-:Y:S01]  /*5620*/  FFMA.FTZ R166, R166, R110, R109 ;  /* 0x0000006ea6a67223 */ /* 0x000fe2000001006d */
[----:B------:R-:W-:Y:S01]  /*5630*/  LDSM.16.MT88.4 R104, [R135+0xb000] ;  /* 0x00b000008768783b */ /* 0x000fe20000004200 */
[----:B---3--:R-:W-:Y:S01]  /*5640*/  HMMA.16816.F32.BF16 R36, R96, R40, R36 ;  /* 0x000000286024723c */ /* 0x008fe20000041824 */
[----:B------:R-:W3:Y:S01]  /*5650*/  MUFU.EX2 R163, R163 ;  /* 0x000000a300a37308 */ /* 0x000ee20000000800 */
[----:B-1----:R-:W-:Y:S01]  /*5660*/  F2FP.BF16.F32.PACK_AB R70, R159, R170 ;  /* 0x000000aa9f46723e */ /* 0x002fe200000010ff */
[----:B------:R-:W-:Y:S01]  /*5670*/  FADD.FTZ R120, R120, R167 ;  /* 0x000000a778787221 */ /* 0x000fe20000010000 */
[----:B------:R-:W-:-:S02]  /*5680*/  FADD.FTZ R166, R121, R166 ;  /* 0x000000a679a67221 */ /* 0x000fc40000010000 */
[C---:B------:R-:W-:Y:S01]  /*5690*/  HMMA.16816.F32.BF16 R40, R96.reuse, R42, R64 ;  /* 0x0000002a6028723c */ /* 0x040fe20000041840 */
[----:B------:R-:W1:Y:S01]  /*56a0*/  LDSM.16.MT88.4 R64, [R135+0xa000] ;  /* 0x00a000008740783b */ /* 0x000e620000004200 */
[----:B------:R-:W-:Y:S01]  /*56b0*/  FADD.FTZ R119, R119, R120 ;  /* 0x0000007877777221 */ /* 0x000fe20000010000 */
[----:B------:R-:W-:Y:S03]  /*56c0*/  MUFU.EX2 R164, R164 ;  /* 0x000000a400a47308 */ /* 0x000fe60000000800 */
[C---:B-----5:R-:W-:Y:S05]  /*56d0*/  HMMA.16816.F32.BF16 R52, R96.reuse, R56, R52 ;  /* 0x000000386034723c */ /* 0x060fea0000041834 */
[----:B------:R-:W4:Y:S01]  /*56e0*/  MUFU.EX2 R127, R127 ;  /* 0x0000007f007f7308 */ /* 0x000f220000000800 */
[----:B------:R-:W-:Y:S01]  /*56f0*/  HMMA.16816.F32.BF16 R56, R96, R58, R76 ;  /* 0x0000003a6038723c */ /* 0x000fe2000004184c */
[----:B------:R-:W5:Y:S01]  /*5700*/  LDSM.16.MT88.4 R76, [R139+0x8800] ;  /* 0x008800008b4c783b */ /* 0x000f620000004200 */
[----:B---3--:R-:W-:-:S05]  /*5710*/  F2FP.BF16.F32.PACK_AB R69, R163, R172 ;  /* 0x000000aca345723e */ /* 0x008fca00000010ff */
[----:B------:R-:W-:Y:S08]  /*5720*/  MUFU.EX2 R186, R186 ;  /* 0x000000ba00ba7308 */ /* 0x000ff00000000800 */
[----:B------:R-:W-:Y:S01]  /*5730*/  MUFU.EX2 R173, R173 ;  /* 0x000000ad00ad7308 */ /* 0x000fe20000000800 */
[----:B----4-:R-:W-:Y:S01]  /*5740*/  F2FP.BF16.F32.PACK_AB R71, R127, R164 ;  /* 0x000000a47f47723e */ /* 0x010fe200000010ff */
[----:B--2---:R-:W-:Y:S06]  /*5750*/  HMMA.16816.F32.BF16 R44, R96, R48, R44 ;  /* 0x00000030602c723c */ /* 0x004fec000004182c */
[----:B------:R-:W-:Y:S01]  /*5760*/  HMMA.16816.F32.BF16 R12, R68, R72, R12 ;  /* 0x00000048440c723c */ /* 0x000fe2000004180c */
[----:B------:R-:W-:Y:S05]  /*5770*/  MUFU.EX2 R184, R184 ;  /* 0x000000b800b87308 */ /* 0x000fea0000000800 */
[C---:B-1----:R-:W-:Y:S03]  /*5780*/  HMMA.16816.F32.BF16 R60, R96.reuse, R64, R60 ;  /* 0x00000040603c723c */ /* 0x042fe6000004183c */
[----:B------:R-:W-:Y:S03]  /*5790*/  MUFU.EX2 R171, R171 ;  /* 0x000000ab00ab7308 */ /* 0x000fe60000000800 */
[----:B------:R-:W-:Y:S01]  /*57a0*/  HMMA.16816.F32.BF16 R64, R96, R66, R80 ;  /* 0x000000426040723c */ /* 0x000fe20000041850 */
[----:B------:R-:W1:Y:S04]  /*57b0*/  LDSM.16.MT88.4 R80, [R136+0x8800] ;  /* 0x008800008850783b */ /* 0x000e680000004200 */
[----:B------:R-:W-:Y:S01]  /*57c0*/  MUFU.EX2 R177, R177 ;  /* 0x000000b100b17308 */ /* 0x000fe20000000800 */
[C---:B-----5:R-:W-:Y:S06]  /*57d0*/  HMMA.16816.F32.BF16 R4, R68.reuse, R76, R4 ;  /* 0x0000004c4404723c */ /* 0x060fec0000041804 */
[C---:B------:R-:W-:Y:S01]  /*57e0*/  HMMA.16816.F32.BF16 R8, R68.reuse, R78, R8 ;  /* 0x0000004e4408723c */ /* 0x040fe20000041808 */
[----:B------:R-:W2:Y:S01]  /*57f0*/  LDSM.16.MT88.4 R76, [R135+0x8800] ;  /* 0x00880000874c783b */ /* 0x000ea20000004200 */
[----:B------:R-:W-:Y:S04]  /*5800*/  MUFU.EX2 R176, R176 ;  /* 0x000000b000b07308 */ /* 0x000fe80000000800 */
[----:B------:R-:W-:Y:S01]  /*5810*/  HMMA.16816.F32.BF16 R16, R68, R74, R16 ;  /* 0x0000004a4410723c */ /* 0x000fe20000041810 */
[----:B------:R-:W3:Y:S03]  /*5820*/  LDSM.16.MT88.4 R72, [R137+0xa800] ;  /* 0x00a800008948783b */ /* 0x000ee60000004200 */
[----:B------:R-:W-:Y:S02]  /*5830*/  MUFU.EX2 R180, R180 ;  /* 0x000000b400b47308 */ /* 0x000fe40000000800 */
[----:B------:R-:W-:Y:S01]  /*5840*/  HMMA.16816.F32.BF16 R48, R96, R50, R88 ;  /* 0x000000326030723c */ /* 0x000fe20000041858 */
[----:B------:R-:W-:Y:S05]  /*5850*/  LDSM.16.MT88.4 R88, [R137+0xb000] ;  /* 0x00b000008958783b */ /* 0x000fea0000004200 */
[----:B------:R-:W-:Y:S08]  /*5860*/  MUFU.EX2 R175, R175 ;  /* 0x000000af00af7308 */ /* 0x000ff00000000800 */
[----:B------:R-:W-:Y:S01]  /*5870*/  MUFU.EX2 R179, R179 ;  /* 0x000000b300b37308 */ /* 0x000fe20000000800 */
[C---:B-1----:R-:W-:Y:S07]  /*5880*/  HMMA.16816.F32.BF16 R20, R68.reuse, R80, R20 ;  /* 0x000000504414723c */ /* 0x042fee0000041814 */
[----:B------:R-:W1:Y:S01]  /*5890*/  MUFU.EX2 R182, R182 ;  /* 0x000000b600b67308 */ /* 0x000e620000000800 */
[C---:B------:R-:W-:Y:S01]  /*58a0*/  HMMA.16816.F32.BF16 R24, R68.reuse, R82, R24 ;  /* 0x000000524418723c */ /* 0x040fe20000041818 */
[----:B------:R-:W4:Y:S05]  /*58b0*/  LDSM.16.MT88.4 R80, [R139+0xa800] ;  /* 0x00a800008b50783b */ /* 0x000f2a0000004200 */
[C---:B--2---:R-:W-:Y:S01]  /*58c0*/  HMMA.16816.F32.BF16 R28, R68.reuse, R76, R28 ;  /* 0x0000004c441c723c */ /* 0x044fe2000004181c */
[----:B------:R-:W-:Y:S05]  /*58d0*/  MUFU.EX2 R178, R178 ;  /* 0x000000b200b27308 */ /* 0x000fea0000000800 */
[----:B------:R-:W-:Y:S01]  /*58e0*/  HMMA.16816.F32.BF16 R32, R68, R78, R32 ;  /* 0x0000004e4420723c */ /* 0x000fe20000041820 */
[----:B------:R-:W2:Y:S02]  /*58f0*/  LDSM.16.MT88.4 R76, [R135+0xa800] ;  /* 0x00a80000874c783b */ /* 0x000ea40000004200 */
[----:B------:R-:W5:Y:S01]  /*5900*/  MUFU.EX2 R125, R125 ;  /* 0x0000007d007d7308 */ /* 0x000f620000000800 */
[----:B-1----:R-:W-:-:S02]  /*5910*/  F2FP.BF16.F32.PACK_AB R108, R182, R179 ;  /* 0x000000b3b66c723e */ /* 0x002fc400000010ff */
[C---:B---3--:R-:W-:Y:S05]  /*5920*/  HMMA.16816.F32.BF16 R44, R68.reuse, R72, R44 ;  /* 0x00000048442c723c */ /* 0x048fea000004182c */
[----:B------:R-:W-:Y:S01]  /*5930*/  MUFU.EX2 R162, R162 ;  /* 0x000000a200a27308 */ /* 0x000fe20000000800 */
[----:B------:R-:W-:Y:S01]  /*5940*/  HMMA.16816.F32.BF16 R48, R68, R74, R48 ;  /* 0x0000004a4430723c */ /* 0x000fe20000041830 */
[----:B------:R-:W-:Y:S06]  /*5950*/  LDSM.16.MT88.4 R72, [R136+0x9000] ;  /* 0x009000008848783b */ /* 0x000fec0000004200 */
[----:B------:R-:W1:Y:S01]  /*5960*/  MUFU.EX2 R181, R181 ;  /* 0x000000b500b57308 */ /* 0x000e620000000800 */
[----:B-----5:R-:W-:-:S07]  /*5970*/  F2FP.BF16.F32.PACK_AB R110, R125, R178 ;  /* 0x000000b27d6e723e */ /* 0x020fce00000010ff */
[----:B------:R-:W-:Y:S01]  /*5980*/  MUFU.EX2 R124, R124 ;  /* 0x0000007c007c7308 */ /* 0x000fe20000000800 */
[C---:B----4-:R-:W-:Y:S06]  /*5990*/  HMMA.16816.F32.BF16 R36, R68.reuse, R80, R36 ;  /* 0x000000504424723c */ /* 0x050fec0000041824 */
[----:B------:R-:W-:Y:S01]  /*59a0*/  HMMA.16816.F32.BF16 R40, R68, R82, R40 ;  /* 0x000000524428723c */ /* 0x000fe20000041828 */
[----:B------:R-:W3:Y:S01]  /*59b0*/  LDSM.16.MT88.4 R80, [R136+0xa800] ;  /* 0x00a800008850783b */ /* 0x000ee20000004200 */
[----:B------:R-:W4:Y:S01]  /*59c0*/  MUFU.EX2 R123, R123 ;  /* 0x0000007b007b7308 */ /* 0x000f220000000800 */
[----:B-1----:R-:W-:-:S03]  /*59d0*/  F2FP.BF16.F32.PACK_AB R109, R181, R162 ;  /* 0x000000a2b56d723e */ /* 0x002fc600000010ff */
[C---:B--2---:R-:W-:Y:S06]  /*59e0*/  HMMA.16816.F32.BF16 R60, R68.reuse, R76, R60 ;  /* 0x0000004c443c723c */ /* 0x044fec000004183c */
[----:B------:R-:W-:Y:S01]  /*59f0*/  HMMA.16816.F32.BF16 R64, R68, R78, R64 ;  /* 0x0000004e4440723c */ /* 0x000fe20000041840 */
[----:B------:R-:W1:Y:S01]  /*5a00*/  LDSM.16.MT88.4 R76, [R137+0x9000] ;  /* 0x00900000894c783b */ /* 0x000e620000004200 */
[----:B----4-:R-:W-:-:S04]  /*5a10*/  F2FP.BF16.F32.PACK_AB R111, R123, R124 ;  /* 0x0000007c7b6f723e */ /* 0x010fc800000010ff */
[C---:B---3--:R-:W-:Y:S06]  /*5a20*/  HMMA.16816.F32.BF16 R52, R68.reuse, R80, R52 ;  /* 0x000000504434723c */ /* 0x048fec0000041834 */
[----:B------:R-:W-:Y:S07]  /*5a30*/  HMMA.16816.F32.BF16 R56, R68, R82, R56 ;  /* 0x000000524438723c */ /* 0x000fee0000041838 */
[----:B------:R-:W-:-:S02]  /*5a40*/  F2FP.BF16.F32.PACK_AB R68, R173, R186 ;  /* 0x000000baad44723e */ /* 0x000fc400000010ff */
[----:B------:R-:W-:Y:S02]  /*5a50*/  F2FP.BF16.F32.PACK_AB R69, R176, R177 ;  /* 0x000000b1b045723e */ /* 0x000fe400000010ff */
[----:B------:R-:W-:Y:S02]  /*5a60*/  F2FP.BF16.F32.PACK_AB R70, R171, R184 ;  /* 0x000000b8ab46723e */ /* 0x000fe400000010ff */
[----:B------:R-:W-:-:S07]  /*5a70*/  F2FP.BF16.F32.PACK_AB R71, R175, R180 ;  /* 0x000000b4af47723e */ /* 0x000fce00000010ff */
[C---:B------:R-:W-:Y:S01]  /*5a80*/  HMMA.16816.F32.BF16 R96, R68.reuse, R92, R4 ;  /* 0x0000005c4460723c */ /* 0x040fe20000041804 */
[----:B------:R-:W2:Y:S05]  /*5a90*/  LDSM.16.MT88.4 R4, [R135+0x9000] ;  /* 0x009000008704783b */ /* 0x000eaa0000004200 */
[C---:B------:R-:W-:Y:S01]  /*5aa0*/  HMMA.16816.F32.BF16 R92, R68.reuse, R94, R8 ;  /* 0x0000005e445c723c */ /* 0x040fe20000041808 */
[----:B------:R-:W3:Y:S05]  /*5ab0*/  LDSM.16.MT88.4 R8, [R139+0xb000] ;  /* 0x00b000008b08783b */ /* 0x000eea0000004200 */
[C---:B-1----:R-:W-:Y:S06]  /*5ac0*/  HMMA.16816.F32.BF16 R80, R68.reuse, R76, R12 ;  /* 0x0000004c4450723c */ /* 0x042fec000004180c */
[C---:B------:R-:W-:Y:S01]  /*5ad0*/  HMMA.16816.F32.BF16 R16, R68.reuse, R78, R16 ;  /* 0x0000004e4410723c */ /* 0x040fe20000041810 */
[----:B------:R-:W1:Y:S05]  /*5ae0*/  LDSM.16.MT88.4 R76, [R136+0xb000] ;  /* 0x00b00000884c783b */ /* 0x000e6a0000004200 */
[C---:B------:R-:W-:Y:S06]  /*5af0*/  HMMA.16816.F32.BF16 R84, R68.reuse, R104, R60 ;  /* 0x000000684454723c */ /* 0x040fec000004183c */
[C---:B------:R-:W-:Y:S01]  /*5b00*/  HMMA.16816.F32.BF16 R104, R68.reuse, R106, R64 ;  /* 0x0000006a4468723c */ /* 0x040fe20000041840 */
[----:B------:R-:W-:Y:S05]  /*5b10*/  LDSM.16.MT88.4 R64, [R139+0xb800] ;  /* 0x00b800008b40783b */ /* 0x000fea0000004200 */
[C---:B------:R-:W-:Y:S06]  /*5b20*/  HMMA.16816.F32.BF16 R20, R68.reuse, R72, R20 ;  /* 0x000000484414723c */ /* 0x040fec0000041814 */
[C---:B--2---:R-:W-:Y:S06]  /*5b30*/  HMMA.16816.F32.BF16 R28, R68.reuse, R4, R28 ;  /* 0x00000004441c723c */ /* 0x044fec000004181c */
[C---:B---3--:R-:W-:Y:S01]  /*5b40*/  HMMA.16816.F32.BF16 R12, R68.reuse, R8, R36 ;  /* 0x00000008440c723c */ /* 0x048fe20000041824 */
[----:B------:R-:W2:Y:S05]  /*5b50*/  LDSM.16.MT88.4 R36, [R139+0x9800] ;  /* 0x009800008b24783b */ /* 0x000eaa0000004200 */
[C---:B------:R-:W-:Y:S01]  /*5b60*/  HMMA.16816.F32.BF16 R8, R68.reuse, R10, R40 ;  /* 0x0000000a4408723c */ /* 0x040fe20000041828 */
[----:B------:R-:W3:Y:S05]  /*5b70*/  LDSM.16.MT88.4 R40, [R137+0x9800] ;  /* 0x009800008928783b */ /* 0x000eea0000004200 */
[C---:B------:R-:W-:Y:S06]  /*5b80*/  HMMA.16816.F32.BF16 R32, R68.reuse, R6, R32 ;  /* 0x000000064420723c */ /* 0x040fec0000041820 */
[C---:B------:R-:W-:Y:S06]  /*5b90*/  HMMA.16816.F32.BF16 R4, R68.reuse, R88, R44 ;  /* 0x000000584404723c */ /* 0x040fec000004182c */
[C---:B------:R-:W-:Y:S06]  /*5ba0*/  HMMA.16816.F32.BF16 R24, R68.reuse, R74, R24 ;  /* 0x0000004a4418723c */ /* 0x040fec0000041818 */
[C---:B-1----:R-:W-:Y:S06]  /*5bb0*/  HMMA.16816.F32.BF16 R72, R68.reuse, R76, R52 ;  /* 0x0000004c4448723c */ /* 0x042fec0000041834 */
[----:B------:R-:W-:Y:S01]  /*5bc0*/  HMMA.16816.F32.BF16 R88, R68, R90, R48 ;  /* 0x0000005a4458723c */ /* 0x000fe20000041830 */
[----:B------:R-:W1:Y:S05]  /*5bd0*/  LDSM.16.MT88.4 R48, [R136+0x9800] ;  /* 0x009800008830783b */ /* 0x000e6a0000004200 */
[C---:B--2---:R-:W-:Y:S06]  /*5be0*/  HMMA.16816.F32.BF16 R96, R108.reuse, R36, R96 ;  /* 0x000000246c60723c */ /* 0x044fec0000041860 */
[C---:B------:R-:W-:Y:S06]  /*5bf0*/  HMMA.16816.F32.BF16 R92, R108.reuse, R38, R92 ;  /* 0x000000266c5c723c */ /* 0x040fec000004185c */
[C---:B---3--:R-:W-:Y:S01]  /*5c00*/  HMMA.16816.F32.BF16 R36, R108.reuse, R40, R80 ;  /* 0x000000286c24723c */ /* 0x048fe20000041850 */
[----:B------:R-:W2:Y:S05]  /*5c10*/  LDSM.16.MT88.4 R80, [R135+0xb800] ;  /* 0x00b800008750783b */ /* 0x000eaa0000004200 */
[----:B------:R-:W-:Y:S01]  /*5c20*/  HMMA.16816.F32.BF16 R40, R108, R42, R16 ;  /* 0x0000002a6c28723c */ /* 0x000fe20000041810 */
[----:B------:R-:W3:Y:S05]  /*5c30*/  LDSM.16.MT88.4 R16, [R137+0xb800] ;  /* 0x00b800008910783b */ /* 0x000eea0000004200 */
[----:B------:R-:W-:Y:S01]  /*5c40*/  HMMA.16816.F32.BF16 R76, R68, R78, R56 ;  /* 0x0000004e444c723c */ /* 0x000fe20000041838 */
[----:B------:R-:W4:Y:S05]  /*5c50*/  LDSM.16.MT88.4 R56, [R135+0x9800] ;  /* 0x009800008738783b */ /* 0x000f2a0000004200 */
[C---:B------:R-:W-:Y:S01]  /*5c60*/  HMMA.16816.F32.BF16 R60, R108.reuse, R64, R12 ;  /* 0x000000406c3c723c */ /* 0x040fe2000004180c */
[----:B------:R-:W5:Y:S05]  /*5c70*/  LDSM.16.MT88.4 R12, [R136+0xb800] ;  /* 0x00b80000880c783b */ /* 0x000f6a0000004200 */
[C---:B-1----:R-:W-:Y:S06]  /*5c80*/  HMMA.16816.F32.BF16 R44, R108.reuse, R48, R20 ;  /* 0x000000306c2c723c */ /* 0x042fec0000041814 */
[C---:B------:R-:W-:Y:S06]  /*5c90*/  HMMA.16816.F32.BF16 R48, R108.reuse, R50, R24 ;  /* 0x000000326c30723c */ /* 0x040fec0000041818 */
[C---:B------:R-:W-:Y:S06]  /*5ca0*/  HMMA.16816.F32.BF16 R64, R108.reuse, R66, R8 ;  /* 0x000000426c40723c */ /* 0x040fec0000041808 */
[C---:B--2---:R-:W-:Y:S06]  /*5cb0*/  HMMA.16816.F32.BF16 R84, R108.reuse, R80, R84 ;  /* 0x000000506c54723c */ /* 0x044fec0000041854 */
[C---:B---3--:R-:W-:Y:S06]  /*5cc0*/  HMMA.16816.F32.BF16 R68, R108.reuse, R16, R4 ;  /* 0x000000106c44723c */ /* 0x048fec0000041804 */
[----:B----4-:R-:W-:Y:S01]  /*5cd0*/  HMMA.16816.F32.BF16 R52, R108, R56, R28 ;  /* 0x000000386c34723c */ /* 0x010fe2000004181c */
[----:B------:R-:W-:Y:S01]  /*5ce0*/  FADD.FTZ R5, R3, R166 ;  /* 0x000000a603057221 */ /* 0x000fe20000010000 */
[----:B------:R-:W-:-:S03]  /*5cf0*/  FADD.FTZ R3, R118, R119 ;  /* 0x0000007776037221 */ /* 0x000fc60000010000 */
[----:B------:R-:W-:Y:S01]  /*5d00*/  FADD.FTZ R5, R2, R5 ;  /* 0x0000000502057221 */ /* 0x000fe20000010000 */
[----:B------:R-:W-:Y:S01]  /*5d10*/  FADD.FTZ R174, R174, R3 ;  /* 0x00000003aeae7221 */ /* 0x000fe20000010000 */
[C---:B------:R-:W-:Y:S01]  /*5d20*/  HMMA.16816.F32.BF16 R56, R108.reuse, R58, R32 ;  /* 0x0000003a6c38723c */ /* 0x040fe20000041820 */
[-C--:B------:R-:W-:Y:S01]  /*5d30*/  MOV R2, R116.reuse ;  /* 0x0000007400027202 */ /* 0x080fe20000000f00 */
[----:B------:R-:W-:Y:S01]  /*5d40*/  FADD.FTZ R172, R172, R5 ;  /* 0x00000005acac7221 */ /* 0x000fe20000010000 */
[----:B------:R-:W-:Y:S01]  /*5d50*/  FADD.FTZ R165, R165, R174 ;  /* 0x000000aea5a57221 */ /* 0x000fe20000010000 */
[-C--:B------:R-:W-:Y:S02]  /*5d60*/  MOV R3, R117.reuse ;  /* 0x0000007500037202 */ /* 0x080fe40000000f00 */
[----:B------:R-:W-:Y:S01]  /*5d70*/  FADD.FTZ R163, R163, R172 ;  /* 0x000000aca3a37221 */ /* 0x000fe20000010000 */
[----:B------:R-:W-:Y:S01]  /*5d80*/  FADD.FTZ R170, R170, R165 ;  /* 0x000000a5aaaa7221 */ /* 0x000fe20000010000 */
[----:B------:R-:W-:Y:S01]  /*5d90*/  HMMA.16816.F32.BF16 R88, R108, R18, R88 ;  /* 0x000000126c58723c */ /* 0x000fe20000041858 */
[----:B------:R-:W-:Y:S01]  /*5da0*/  @P0 MOV R2, R116 ;  /* 0x0000007400020202 */ /* 0x000fe20000000f00 */
[----:B------:R-:W-:Y:S01]  /*5db0*/  FADD.FTZ R164, R164, R163 ;  /* 0x000000a3a4a47221 */ /* 0x000fe20000010000 */
[----:B------:R-:W-:Y:S01]  /*5dc0*/  FADD.FTZ R159, R159, R170 ;  /* 0x000000aa9f9f7221 */ /* 0x000fe20000010000 */
[----:B------:R-:W-:-:S02]  /*5dd0*/  @P0 MOV R3, R117 ;  /* 0x0000007500030202 */ /* 0x000fc40000000f00 */
[----:B------:R-:W-:Y:S01]  /*5de0*/  FADD.FTZ R164, R127, R164 ;  /* 0x000000a47fa47221 */ /* 0x000fe20000010000 */
[----:B------:R-:W-:Y:S01]  /*5df0*/  FADD.FTZ R186, R186, R159 ;  /* 0x0000009fbaba7221 */ /* 0x000fe20000010000 */
[----:B-----5:R-:W-:Y:S01]  /*5e00*/  HMMA.16816.F32.BF16 R72, R108, R12, R72 ;  /* 0x0000000c6c48723c */ /* 0x020fe20000041848 */
[----:B------:R-:W-:Y:S01]  /*5e10*/  @P0 IADD3 R165, R103, -0x3, RZ ;  /* 0xfffffffd67a50810 */ /* 0x000fe20007ffe0ff */
[----:B------:R-:W-:Y:S01]  /*5e20*/  FADD.FTZ R177, R177, R164 ;  /* 0x000000a4b1b17221 */ /* 0x000fe20000010000 */
[----:B------:R-:W-:-:S03]  /*5e30*/  FADD.FTZ R173, R173, R186 ;  /* 0x000000baadad7221 */ /* 0x000fc60000010000 */
[----:B------:R-:W-:Y:S01]  /*5e40*/  FADD.FTZ R177, R176, R177 ;  /* 0x000000b1b0b17221 */ /* 0x000fe20000010000 */
[----:B------:R-:W-:Y:S01]  /*5e50*/  FADD.FTZ R184, R184, R173 ;  /* 0x000000adb8b87221 */ /* 0x000fe20000010000 */
[----:B------:R-:W-:Y:S02]  /*5e60*/  HMMA.16816.F32.BF16 R76, R108, R14, R76 ;  /* 0x0000000e6c4c723c */ /* 0x000fe4000004184c */
        /* <DEDUP_REMOVED lines=8> */
[----:B------:R-:W-:-:S03]  /*5ef0*/  FADD.FTZ R178, R178, R179 ;  /* 0x000000b3b2b27221 */ /* 0x000fc60000010000 */
[----:B------:R-:W-:Y:S01]  /*5f00*/  FADD.FTZ R124, R124, R181 ;  /* 0x000000b57c7c7221 */ /* 0x000fe20000010000 */
[----:B------:R-:W-:-:S03]  /*5f10*/  FADD.FTZ R167, R125, R178 ;  /* 0x000000b27da77221 */ /* 0x000fc60000010000 */
[----:B------:R-:W-:Y:S01]  /*5f20*/  FADD.FTZ R166, R123, R124 ;  /* 0x0000007c7ba67221 */ /* 0x000fe20000010000 */
[----:B------:R-:W-:Y:S09]  /*5f30*/  @P0 BRA `(.L_x_620) ;  /* 0x0000000000040947 */ /* 0x000ff20003800000 */
.L_x_618:
[----:B------:R-:W-:-:S07]  /*5f40*/  IADD3 R165, R0, -0x1, RZ ;  /* 0xffffffff00a57810 */ /* 0x000fce0007ffe0ff */
.L_x_620:
[----:B------:R-:W-:-:S13]  /*5f50*/  ISETP.GE.AND P0, PT, R165, RZ, PT ;  /* 0x000000ffa500720c */ /* 0x000fda0003f06270 */
[----:B------:R-:W-:Y:S05]  /*5f60*/  @!P0 BRA `(.L_x_621) ;  /* 0x0000001c00e88947 */ /* 0x000fea0003800000 */
[----:B------:R-:W-:Y:S01]  /*5f70*/  SHF.L.U64.HI R162, R100, 0x5, R101 ;  /* 0x0000000564a27819 */ /* 0x000fe20000010265 */
[C---:B------:R-:W-:Y:S01]  /*5f80*/  IMAD.SHL.U32 R163, R112.reuse, 0x20, RZ ;  /* 0x0000002070a37824 */ /* 0x040fe200078e00ff */
[----:B------:R-:W-:Y:S01]  /*5f90*/  SHF.L.U64.HI R164, R112, 0x5, R113 ;  /* 0x0000000570a47819 */ /* 0x000fe20000010271 */
[----:B------:R-:W-:Y:S01]  /*5fa0*/  IMAD.MOV.U32 R101, RZ, RZ, R2 ;  /* 0x000000ffff657224 */ /* 0x000fe200078e0002 */
[----:B------:R-:W-:Y:S01]  /*5fb0*/  SHF.L.U32 R159, R100, 0x5, RZ ;  /* 0x00000005649f7819 */ /* 0x000fe200000006ff */
[----:B------:R-:W-:Y:S01]  /*5fc0*/  IMAD.MOV.U32 R168, RZ, RZ, R114 ;  /* 0x000000ffffa87224 */ /* 0x000fe200078e0072 */
[----:B------:R-:W-:Y:S01]  /*5fd0*/  MOV R0, R3 ;  /* 0x0000000300007202 */ /* 0x000fe20000000f00 */
[----:B------:R-:W-:Y:S01]  /*5fe0*/  ULDC UR4, c[0x0][0x2ec] ;  /* 0x0000bb0000047ab9 */ /* 0x000fe20000000800 */
[----:B------:R-:W-:Y:S01]  /*5ff0*/  ULDC.64 UR6, c[0x0][0x218] ;  /* 0x0000860000067ab9 */ /* 0x000fe20000000a00 */
[----:B------:R-:W-:Y:S01]  /*6000*/  ULDC.64 UR10, c[0x0][0x220] ;  /* 0x00008800000a7ab9 */ /* 0x000fe20000000a00 */
[----:B------:R-:W-:Y:S01]  /*6010*/  ULDC.64 UR8, c[0x0][0x248] ;  /* 0x0000920000087ab9 */ /* 0x000fe20000000a00 */
[----:B------:R-:W-:Y:S05]  /*6020*/  BRA `(.L_x_622) ;  /* 0x0000000000747947 */ /* 0x000fea0003800000 */
.L_x_624:
        /* <DEDUP_REMOVED lines=9> */
[-C--:B------:R-:W-:Y:S02]  /*60c0*/  IADD3 R104, P1, R106, R159.reuse, RZ ;  /* 0x0000009f6a687210 */ /* 0x080fe40007f3e0ff */
[----:B------:R-:W-:Y:S02]  /*60d0*/  LEA.HI.X R107, R100, UR7, R3, 0x1, P2 ;  /* 0x00000007646b7c11 */ /* 0x000fe400090f0c03 */
[-C--:B------:R-:W-:Y:S03]  /*60e0*/  IADD3 R108, P2, R104, R159.reuse, RZ ;  /* 0x0000009f686c7210 */ /* 0x080fe60007f5e0ff */
[----:B------:R-:W-:Y:S01]  /*60f0*/  @!PT LDS RZ, [RZ] ;  /* 0x00000000fffff984 */ /* 0x000fe20000000800 */
[----:B------:R-:W-:Y:S01]  /*6100*/  @!PT LDS RZ, [RZ] ;  /* 0x00000000fffff984 */ /* 0x000fe20000000800 */
[----:B------:R-:W-:Y:S01]  /*6110*/  @!PT LDS RZ, [RZ] ;  /* 0x00000000fffff984 */ /* 0x000fe20000000800 */
[----:B------:R1:W-:Y:S01]  /*6120*/  LDGSTS.E.BYPASS.LTC128B.128 [R150+0x4000], desc[UR12][R106.64] ;  /* 0x040000006a967fae */ /* 0x0003e2000b901d4c */
[--C-:B------:R-:W-:Y:S01]  /*6130*/  IMAD.X R105, R107, 0x1, R162.reuse, P1 ;  /* 0x000000016b697824 */ /* 0x100fe200008e06a2 */
[----:B------:R-:W-:Y:S02]  /*6140*/  IADD3 R110, P1, R108, R159, RZ ;  /* 0x0000009f6c6e7210 */ /* 0x000fe40007f3e0ff */
[----:B------:R1:W-:Y:S01]  /*6150*/  LDGSTS.E.BYPASS.LTC128B.128 [R150+0x6000], desc[UR12][R106.64+0x80] ;  /* 0x060000806a967fae */ /* 0x0003e2000b901d4c */
[--C-:B------:R-:W-:Y:S03]  /*6160*/  IMAD.X R109, R105, 0x1, R162.reuse, P2 ;  /* 0x00000001696d7824 */ /* 0x100fe600010e06a2 */
[----:B------:R1:W-:Y:S01]  /*6170*/  LDGSTS.E.BYPASS.LTC128B.128 [R150+0x4800], desc[UR12][R104.64] ;  /* 0x0480000068967fae */ /* 0x0003e2000b901d4c */
[----:B------:R-:W-:Y:S03]  /*6180*/  IMAD.X R111, R109, 0x1, R162, P1 ;  /* 0x000000016d6f7824 */ /* 0x000fe600008e06a2 */
[----:B------:R1:W-:Y:S04]  /*6190*/  LDGSTS.E.BYPASS.LTC128B.128 [R150+0x6800], desc[UR12][R104.64+0x80] ;  /* 0x0680008068967fae */ /* 0x0003e8000b901d4c */
[----:B------:R1:W-:Y:S04]  /*61a0*/  LDGSTS.E.BYPASS.LTC128B.128 [R150+0x5000], desc[UR12][R108.64] ;  /* 0x050000006c967fae */ /* 0x0003e8000b901d4c */
[----:B------:R1:W-:Y:S04]  /*61b0*/  LDGSTS.E.BYPASS.LTC128B.128 [R150+0x7000], desc[UR12][R108.64+0x80] ;  /* 0x070000806c967fae */ /* 0x0003e8000b901d4c */
[----:B------:R1:W-:Y:S04]  /*61c0*/  LDGSTS.E.BYPASS.LTC128B.128 [R150+0x5800], desc[UR12][R110.64] ;  /* 0x058000006e967fae */ /* 0x0003e8000b901d4c */
[----:B------:R1:W-:Y:S04]  /*61d0*/  LDGSTS.E.BYPASS.LTC128B.128 [R150+0x7800], desc[UR12][R110.64+0x80] ;  /* 0x078000806e967fae */ /* 0x0003e8000b901d4c */
[----:B------:R-:W0:Y:S01]  /*61e0*/  LDGDEPBAR ;  /* 0x00000000000079af */ /* 0x000e220000000000 */
[----:B------:R-:W-:Y:S05]  /*61f0*/  BRA `(.L_x_623) ;  /* 0x0000000800987947 */ /* 0x000fea0003800000 */
.L_x_622:
[----:B------:R-:W-:Y:S04]  /*6200*/  DEPBAR.LE SB0, 0x0 ;  /* 0x000080000000791a */ /* 0x000fe80000000000 */
[----:B------:R-:W-:Y:S01]  /*6210*/  BAR.SYNC.DEFER_BLOCKING 0x0 ;  /* 0x0000000000007b1d */ /* 0x000fe20000010000 */
[----:B------:R-:W-:Y:S01]  /*6220*/  SHF.R.S32.HI R2, RZ, 0x1f, R165 ;  /* 0x0000001fff027819 */ /* 0x000fe200000114a5 */
[----:B------:R-:W-:Y:S02]  /*6230*/  IMAD R3, R147, R165, RZ ;  /* 0x000000a593037224 */ /* 0x000fe400078e02ff */
[-C--:B------:R-:W-:Y:S04]  /*6240*/  IMAD.WIDE.U32 R170, R165, R148.reuse, R168 ;  /* 0x00000094a5aa7225 */ /* 0x080fe800078e00a8 */
[----:B------:R-:W-:Y:S01]  /*6250*/  IMAD R3, R2, R148, R3 ;  /* 0x0000009402037224 */ /* 0x000fe200078e0203 */
[----:B------:R-:W-:Y:S03]  /*6260*/  LEA R172, P1, R170, UR10, 0x1 ;  /* 0x0000000aaaac7c11 */ /* 0x000fe6000f8208ff */
[----:B------:R-:W-:Y:S01]  /*6270*/  IMAD.IADD R3, R171, 0x1, R3 ;  /* 0x00000001ab037824 */ /* 0x000fe200078e0203 */
[-C--:B------:R-:W-:Y:S04]  /*6280*/  IADD3 R2, P0, R172, R163.reuse, RZ ;  /* 0x000000a3ac027210 */ /* 0x080fe80007f1e0ff */
[----:B------:R-:W-:Y:S02]  /*6290*/  LEA.HI.X R173, R170, UR11, R3, 0x1, P1 ;  /* 0x0000000baaad7c11 */ /* 0x000fe400088f0c03 */
[-C--:B------:R-:W-:Y:S03]  /*62a0*/  IADD3 R170, P1, R2, R163.reuse, RZ ;  /* 0x000000a302aa7210 */ /* 0x080fe60007f3e0ff */
[--C-:B------:R-:W-:Y:S01]  /*62b0*/  IMAD.X R3, R173, 0x1, R164.reuse, P0 ;  /* 0x00000001ad037824 */ /* 0x100fe200000e06a4 */
[----:B------:R-:W-:Y:S01]  /*62c0*/  IADD3 R174, P0, R170, R163, RZ ;  /* 0x000000a3aaae7210 */ /* 0x000fe20007f1e0ff */
[----:B------:R-:W-:Y:S01]  /*62d0*/  @!PT LDS RZ, [RZ] ;  /* 0x00000000fffff984 */ /* 0x000fe20000000800 */
[----:B------:R-:W-:Y:S01]  /*62e0*/  @!PT LDS RZ, [RZ] ;  /* 0x00000000fffff984 */ /* 0x000fe20000000800 */
[----:B------:R-:W-:Y:S01]  /*62f0*/  @!PT LDS RZ, [RZ] ;  /* 0x00000000fffff984 */ /* 0x000fe20000000800 */
[----:B------:R-:W-:Y:S02]  /*6300*/  LDGSTS.E.BYPASS.LTC128B.128 [R150+0x8000], desc[UR12][R172.64] ;  /* 0x08000000ac967fae */ /* 0x000fe4000b901d4c */
[--C-:B------:R-:W-:Y:S02]  /*6310*/  IMAD.X R171, R3, 0x1, R164.reuse, P1 ;  /* 0x0000000103ab7824 */ /* 0x100fe400008e06a4 */
[----:B------:R-:W-:Y:S02]  /*6320*/  LDGSTS.E.BYPASS.LTC128B.128 [R150+0xa000], desc[UR12][R172.64+0x80] ;  /* 0x0a000080ac967fae */ /* 0x000fe4000b901d4c */
[----:B------:R-:W-:Y:S01]  /*6330*/  IMAD.X R175, R171, 0x1, R164, P0 ;  /* 0x00000001abaf7824 */ /* 0x000fe200000e06a4 */
[----:B------:R-:W-:Y:S01]  /*6340*/  ISETP.GT.AND P0, PT, R165, RZ, PT ;  /* 0x000000ffa500720c */ /* 0x000fe20003f04270 */
[----:B------:R-:W-:Y:S04]  /*6350*/  LDGSTS.E.BYPASS.LTC128B.128 [R150+0x8800], desc[UR12][R2.64] ;  /* 0x0880000002967fae */ /* 0x000fe8000b901d4c */
[----:B------:R1:W-:Y:S04]  /*6360*/  LDGSTS.E.BYPASS.LTC128B.128 [R150+0xa800], desc[UR12][R2.64+0x80] ;  /* 0x0a80008002967fae */ /* 0x0003e8000b901d4c */
[----:B------:R-:W-:Y:S04]  /*6370*/  LDGSTS.E.BYPASS.LTC128B.128 [R150+0x9000], desc[UR12][R170.64] ;  /* 0x09000000aa967fae */ /* 0x000fe8000b901d4c */
[----:B------:R2:W-:Y:S04]  /*6380*/  LDGSTS.E.BYPASS.LTC128B.128 [R150+0xb000], desc[UR12][R170.64+0x80] ;  /* 0x0b000080aa967fae */ /* 0x0005e8000b901d4c */
[----:B------:R3:W-:Y:S04]  /*6390*/  LDGSTS.E.BYPASS.LTC128B.128 [R150+0x9800], desc[UR12][R174.64] ;  /* 0x09800000ae967fae */ /* 0x0007e8000b901d4c */
[----:B------:R3:W-:Y:S04]  /*63a0*/  LDGSTS.E.BYPASS.LTC128B.128 [R150+0xb800], desc[UR12][R174.64+0x80] ;  /* 0x0b800080ae967fae */ /* 0x0007e8000b901d4c */
[----:B------:R-:W-:Y:S04]  /*63b0*/  LDSM.16.M88.4 R104, [R145] ;  /* 0x000000009168783b */ /* 0x000fe80000000200 */
[----:B------:R-:W4:Y:S04]  /*63c0*/  LDSM.16.M88.4 R108, [R144+0x4000] ;  /* 0x00400000906c783b */ /* 0x000f280000000200 */
[----:B------:R-:W5:Y:S04]  /*63d0*/  LDSM.16.M88.4 R112, [R144+0x4800] ;  /* 0x004800009070783b */ /* 0x000f680000000200 */
[----:B------:R-:W1:Y:S04]  /*63e0*/  LDSM.16.M88.4 R116, [R144+0x5000] ;  /* 0x005000009074783b */ /* 0x000e680000000200 */
[----:B------:R-:W0:Y:S04]  /*63f0*/  LDGDEPBAR ;  /* 0x00000000000079af */ /* 0x000e280000000000 */
[----:B------:R-:W2:Y:S04]  /*6400*/  LDSM.16.M88.4 R120, [R144+0x5800] ;  /* 0x005800009078783b */ /* 0x000ea80000000200 */
[----:B------:R-:W-:Y:S01]  /*6410*/  LDSM.16.M88.4 R124, [R133] ;  /* 0x00000000857c783b */ /* 0x000fe20000000200 */
[C---:B----4-:R-:W-:Y:S06]  /*6420*/  HMMA.16816.F32.BF16 R4, R104.reuse, R108, RZ ;  /* 0x0000006c6804723c */ /* 0x050fec00000418ff */
[C---:B------:R-:W-:Y:S01]  /*6430*/  HMMA.16816.F32.BF16 R8, R104.reuse, R110, RZ ;  /* 0x0000006e6808723c */ /* 0x040fe200000418ff */
[----:B------:R-:W-:Y:S05]  /*6440*/  LDSM.16.M88.4 R108, [R143] ;  /* 0x000000008f6c783b */ /* 0x000fea0000000200 */
[C---:B-----5:R-:W-:Y:S06]  /*6450*/  HMMA.16816.F32.BF16 R12, R104.reuse, R112, RZ ;  /* 0x00000070680c723c */ /* 0x060fec00000418ff */
[C---:B------:R-:W-:Y:S01]  /*6460*/  HMMA.16816.F32.BF16 R16, R104.reuse, R114, RZ ;  /* 0x000000726810723c */ /* 0x040fe200000418ff */
[----:B------:R-:W4:Y:S05]  /*6470*/  LDSM.16.M88.4 R112, [R142] ;  /* 0x000000008e70783b */ /* 0x000f2a0000000200 */
[C---:B-1----:R-:W-:Y:S06]  /*6480*/  HMMA.16816.F32.BF16 R20, R104.reuse, R116, RZ ;  /* 0x000000746814723c */ /* 0x042fec00000418ff */
[C---:B------:R-:W-:Y:S01]  /*6490*/  HMMA.16816.F32.BF16 R24, R104.reuse, R118, RZ ;  /* 0x000000766818723c */ /* 0x040fe200000418ff */
[----:B------:R-:W1:Y:S05]  /*64a0*/  LDSM.16.M88.4 R116, [R134] ;  /* 0x000000008674783b */ /* 0x000e6a0000000200 */
[C---:B--2---:R-:W-:Y:S06]  /*64b0*/  HMMA.16816.F32.BF16 R28, R104.reuse, R120, RZ ;  /* 0x00000078681c723c */ /* 0x044fec00000418ff */
[----:B------:R-:W-:Y:S01]  /*64c0*/  HMMA.16816.F32.BF16 R32, R104, R122, RZ ;  /* 0x0000007a6820723c */ /* 0x000fe200000418ff */
[----:B------:R-:W2:Y:S04]  /*64d0*/  LDSM.16.M88.4 R104, [R132] ;  /* 0x000000008468783b */ /* 0x000ea80000000200 */
[----:B------:R-:W-:Y:S01]  /*64e0*/  LDSM.16.M88.4 R120, [R138+0x4800] ;  /* 0x004800008a78783b */ /* 0x000fe20000000200 */
[C---:B----4-:R-:W-:Y:S06]  /*64f0*/  HMMA.16816.F32.BF16 R4, R108.reuse, R112, R4 ;  /* 0x000000706c04723c */ /* 0x050fec0000041804 */
[C---:B------:R-:W-:Y:S01]  /*6500*/  HMMA.16816.F32.BF16 R8, R108.reuse, R114, R8 ;  /* 0x000000726c08723c */ /* 0x040fe20000041808 */
[----:B------:R-:W-:Y:S05]  /*6510*/  LDSM.16.M88.4 R112, [R141] ;  /* 0x000000008d70783b */ /* 0x000fea0000000200 */
[C---:B-1----:R-:W-:Y:S06]  /*6520*/  HMMA.16816.F32.BF16 R12, R108.reuse, R116, R12 ;  /* 0x000000746c0c723c */ /* 0x042fec000004180c */
[C---:B------:R-:W-:Y:S01]  /*6530*/  HMMA.16816.F32.BF16 R16, R108.reuse, R118, R16 ;  /* 0x000000766c10723c */ /* 0x040fe20000041810 */
[----:B------:R-:W1:Y:S05]  /*6540*/  LDSM.16.M88.4 R116, [R138+0x4000] ;  /* 0x004000008a74783b */ /* 0x000e6a0000000200 */
[C---:B------:R-:W-:Y:S06]  /*6550*/  HMMA.16816.F32.BF16 R20, R108.reuse, R124, R20 ;  /* 0x0000007c6c14723c */ /* 0x040fec0000041814 */
[C---:B------:R-:W-:Y:S06]  /*6560*/  HMMA.16816.F32.BF16 R24, R108.reuse, R126, R24 ;  /* 0x0000007e6c18723c */ /* 0x040fec0000041818 */
[C---:B--2---:R-:W-:Y:S06]  /*6570*/  HMMA.16816.F32.BF16 R28, R108.reuse, R104, R28 ;  /* 0x000000686c1c723c */ /* 0x044fec000004181c */
[----:B------:R-:W-:Y:S01]  /*6580*/  HMMA.16816.F32.BF16 R32, R108, R106, R32 ;  /* 0x0000006a6c20723c */ /* 0x000fe20000041820 */
[----:B------:R-:W2:Y:S04]  /*6590*/  LDSM.16.M88.4 R104, [R138+0x5000] ;  /* 0x005000008a68783b */ /* 0x000ea80000000200 */
[----:B------:R-:W4:Y:S01]  /*65a0*/  LDSM.16.M88.4 R108, [R138+0x5800] ;  /* 0x005800008a6c783b */ /* 0x000f220000000200 */
[C---:B-1----:R-:W-:Y:S06]  /*65b0*/  HMMA.16816.F32.BF16 R4, R112.reuse, R116, R4 ;  /* 0x000000747004723c */ /* 0x042fec0000041804 */
[C---:B------:R-:W-:Y:S01]  /*65c0*/  HMMA.16816.F32.BF16 R8, R112.reuse, R118, R8 ;  /* 0x000000767008723c */ /* 0x040fe20000041808 */
[----:B------:R-:W-:Y:S05]  /*65d0*/  LDSM.16.M88.4 R116, [R131] ;  /* 0x000000008374783b */ /* 0x000fea0000000200 */
[C---:B------:R-:W-:Y:S06]  /*65e0*/  HMMA.16816.F32.BF16 R12, R112.reuse, R120, R12 ;  /* 0x00000078700c723c */ /* 0x040fec000004180c */
[C---:B------:R-:W-:Y:S01]  /*65f0*/  HMMA.16816.F32.BF16 R16, R112.reuse, R122, R16 ;  /* 0x0000007a7010723c */ /* 0x040fe20000041810 */
[----:B------:R-:W-:Y:S05]  /*6600*/  LDSM.16.M88.4 R120, [R131+0x800] ;  /* 0x000800008378783b */ /* 0x000fea0000000200 */
[C---:B--2---:R-:W-:Y:S06]  /*6610*/  HMMA.16816.F32.BF16 R20, R112.reuse, R104, R20 ;  /* 0x000000687014723c */ /* 0x044fec0000041814 */
[C---:B------:R-:W-:Y:S01]  /*6620*/  HMMA.16816.F32.BF16 R24, R112.reuse, R106, R24 ;  /* 0x0000006a7018723c */ /* 0x040fe20000041818 */
[----:B------:R-:W1:Y:S05]  /*6630*/  LDSM.16.M88.4 R104, [R140] ;  /* 0x000000008c68783b */ /* 0x000e6a0000000200 */
[C---:B----4-:R-:W-:Y:S06]  /*6640*/  HMMA.16816.F32.BF16 R28, R112.reuse, R108, R28 ;  /* 0x0000006c701c723c */ /* 0x050fec000004181c */
[----:B------:R-:W-:Y:S01]  /*6650*/  HMMA.16816.F32.BF16 R32, R112, R110, R32 ;  /* 0x0000006e7020723c */ /* 0x000fe20000041820 */
[----:B------:R-:W2:Y:S04]  /*6660*/  LDSM.16.M88.4 R108, [R131+0x1000] ;  /* 0x00100000836c783b */ /* 0x000ea80000000200 */
[----:B------:R-:W4:Y:S01]  /*6670*/  LDSM.16.M88.4 R112, [R131+0x1800] ;  /* 0x001800008370783b */ /* 0x000f220000000200 */
[C---:B-1----:R-:W-:Y:S06]  /*6680*/  HMMA.16816.F32.BF16 R4, R104.reuse, R116, R4 ;  /* 0x000000746804723c */ /* 0x042fec0000041804 */
[C---:B------:R-:W-:Y:S01]  /*6690*/  HMMA.16816.F32.BF16 R8, R104.reuse, R118, R8 ;  /* 0x000000766808723c */ /* 0x040fe20000041808 */
[----:B------:R-:W-:Y:S05]  /*66a0*/  LDSM.16.M88.4 R116, [R144+0x6000] ;  /* 0x006000009074783b */ /* 0x000fea0000000200 */
[C---:B------:R-:W-:Y:S06]  /*66b0*/  HMMA.16816.F32.BF16 R12, R104.reuse, R120, R12 ;  /* 0x00000078680c723c */ /* 0x040fec000004180c */
[C---:B------:R-:W-:Y:S01]  /*66c0*/  HMMA.16816.F32.BF16 R16, R104.reuse, R122, R16 ;  /* 0x0000007a6810723c */ /* 0x040fe20000041810 */
[----:B------:R-:W-:Y:S05]  /*66d0*/  LDSM.16.M88.4 R120, [R144+0x6800] ;  /* 0x006800009078783b */ /* 0x000fea0000000200 */
[C---:B--2---:R-:W-:Y:S06]  /*66e0*/  HMMA.16816.F32.BF16 R20, R104.reuse, R108, R20 ;  /* 0x0000006c6814723c */ /* 0x044fec0000041814 */
[C---:B------:R-:W-:Y:S01]  /*66f0*/  HMMA.16816.F32.BF16 R24, R104.reuse, R110, R24 ;  /* 0x0000006e6818723c */ /* 0x040fe20000041818 */
[----:B------:R-:W1:Y:S05]  /*6700*/  LDSM.16.M88.4 R108, [R145+0x2000] ;  /* 0x00200000916c783b */ /* 0x000e6a0000000200 */
[C---:B----4-:R-:W-:Y:S06]  /*6710*/  HMMA.16816.F32.BF16 R28, R104.reuse, R112, R28 ;  /* 0x00000070681c723c */ /* 0x050fec000004181c */
        /* <DEDUP_REMOVED lines=8> */
[----:B------:R-:W-:Y:S05]  /*67a0*/  LDSM.16.M88.4 R120, [R129] ;  /* 0x000000008178783b */ /* 0x000fea0000000200 */
[C---:B--2---:R-:W-:Y:S06]  /*67b0*/  HMMA.16816.F32.BF16 R20, R108.reuse, R104, R20 ;  /* 0x000000686c14723c */ /* 0x044fec0000041814 */
[C---:B------:R-:W-:Y:S01]  /*67c0*/  HMMA.16816.F32.BF16 R24, R108.reuse, R106, R24 ;  /* 0x0000006a6c18723c */ /* 0x040fe20000041818 */
[----:B------:R-:W1:Y:S05]  /*67d0*/  LDSM.16.M88.4 R104, [R143+0x2000] ;  /* 0x002000008f68783b */ /* 0x000e6a0000000200 */
[C---:B----4-:R-:W-:Y:S06]  /*67e0*/  HMMA.16816.F32.BF16 R28, R108.reuse, R112, R28 ;  /* 0x000000706c1c723c */ /* 0x050fec000004181c */
[----:B------:R-:W-:Y:S01]  /*67f0*/  HMMA.16816.F32.BF16 R32, R108, R114, R32 ;  /* 0x000000726c20723c */ /* 0x000fe20000041820 */
[----:B------:R-:W2:Y:S04]  /*6800*/  LDSM.16.M88.4 R108, [R128] ;  /* 0x00000000806c783b */ /* 0x000ea80000000200 */
[----:B------:R-:W4:Y:S01]  /*6810*/  LDSM.16.M88.4 R112, [R102] ;  /* 0x000000006670783b */ /* 0x000f220000000200 */
[C---:B-1----:R-:W-:Y:S06]  /*6820*/  HMMA.16816.F32.BF16 R4, R104.reuse, R116, R4 ;  /* 0x000000746804723c */ /* 0x042fec0000041804 */
[C---:B------:R-:W-:Y:S01]  /*6830*/  HMMA.16816.F32.BF16 R8, R104.reuse, R118, R8 ;  /* 0x000000766808723c */ /* 0x040fe20000041808 */
[----:B------:R-:W-:Y:S05]  /*6840*/  LDSM.16.M88.4 R116, [R141+0x2000] ;  /* 0x002000008d74783b */ /* 0x000fea0000000200 */
[C---:B------:R-:W-:Y:S06]  /*6850*/  HMMA.16816.F32.BF16 R12, R104.reuse, R120, R12 ;  /* 0x00000078680c723c */ /* 0x040fec000004180c */
[C---:B------:R-:W-:Y:S01]  /*6860*/  HMMA.16816.F32.BF16 R16, R104.reuse, R122, R16 ;  /* 0x0000007a6810723c */ /* 0x040fe20000041810 */
[----:B------:R-:W1:Y:S05]  /*6870*/  LDSM.16.M88.4 R120, [R138+0x6000] ;  /* 0x006000008a78783b */ /* 0x000e6a0000000200 */
[C---:B--2---:R-:W-:Y:S06]  /*6880*/  HMMA.16816.F32.BF16 R20, R104.reuse, R108, R20 ;  /* 0x0000006c6814723c */ /* 0x044fec0000041814 */
[C---:B------:R-:W-:Y:S01]  /*6890*/  HMMA.16816.F32.BF16 R24, R104.reuse, R110, R24 ;  /* 0x0000006e6818723c */ /* 0x040fe20000041818 */
[----:B------:R-:W2:Y:S05]  /*68a0*/  LDSM.16.M88.4 R108, [R138+0x6800] ;  /* 0x006800008a6c783b */ /* 0x000eaa0000000200 */
[C---:B----4-:R-:W-:Y:S06]  /*68b0*/  HMMA.16816.F32.BF16 R28, R104.reuse, R112, R28 ;  /* 0x00000070681c723c */ /* 0x050fec000004181c */
[----:B------:R-:W-:Y:S01]  /*68c0*/  HMMA.16816.F32.BF16 R32, R104, R114, R32 ;  /* 0x000000726820723c */ /* 0x000fe20000041820 */
[----:B------:R-:W4:Y:S04]  /*68d0*/  LDSM.16.M88.4 R104, [R138+0x7000] ;  /* 0x007000008a68783b */ /* 0x000f280000000200 */
[----:B------:R-:W5:Y:S01]  /*68e0*/  LDSM.16.M88.4 R112, [R138+0x7800] ;  /* 0x007800008a70783b */ /* 0x000f620000000200 */
[C---:B-1----:R-:W-:Y:S06]  /*68f0*/  HMMA.16816.F32.BF16 R4, R116.reuse, R120, R4 ;  /* 0x000000787404723c */ /* 0x042fec0000041804 */
[C---:B------:R-:W-:Y:S01]  /*6900*/  HMMA.16816.F32.BF16 R8, R116.reuse, R122, R8 ;  /* 0x0000007a7408723c */ /* 0x040fe20000041808 */
[----:B------:R-:W-:Y:S05]  /*6910*/  LDSM.16.M88.4 R120, [R131+0x2000] ;  /* 0x002000008378783b */ /* 0x000fea0000000200 */
[C---:B--2---:R-:W-:Y:S06]  /*6920*/  HMMA.16816.F32.BF16 R12, R116.reuse, R108, R12 ;  /* 0x0000006c740c723c */ /* 0x044fec000004180c */
[C---:B------:R-:W-:Y:S01]  /*6930*/  HMMA.16816.F32.BF16 R16, R116.reuse, R110, R16 ;  /* 0x0000006e7410723c */ /* 0x040fe20000041810 */
[----:B------:R-:W1:Y:S05]  /*6940*/  LDSM.16.M88.4 R108, [R140+0x2000] ;  /* 0x002000008c6c783b */ /* 0x000e6a0000000200 */
[C---:B----4-:R-:W-:Y:S06]  /*6950*/  HMMA.16816.F32.BF16 R20, R116.reuse, R104, R20 ;  /* 0x000000687414723c */ /* 0x050fec0000041814 */
[C---:B------:R-:W-:Y:S01]  /*6960*/  HMMA.16816.F32.BF16 R24, R116.reuse, R106, R24 ;  /* 0x0000006a7418723c */ /* 0x040fe20000041818 */
[----:B------:R-:W2:Y:S05]  /*6970*/  LDSM.16.M88.4 R104, [R131+0x2800] ;  /* 0x002800008368783b */ /* 0x000eaa0000000200 */
[C---:B-----5:R-:W-:Y:S06]  /*6980*/  HMMA.16816.F32.BF16 R28, R116.reuse, R112, R28 ;  /* 0x00000070741c723c */ /* 0x060fec000004181c */
[----:B------:R-:W-:Y:S01]  /*6990*/  HMMA.16816.F32.BF16 R32, R116, R114, R32 ;  /* 0x000000727420723c */ /* 0x000fe20000041820 */
[----:B------:R-:W4:Y:S04]  /*69a0*/  LDSM.16.M88.4 R112, [R131+0x3000] ;  /* 0x003000008370783b */ /* 0x000f280000000200 */
[----:B------:R-:W5:Y:S01]  /*69b0*/  LDSM.16.M88.4 R116, [R131+0x3800] ;  /* 0x003800008374783b */ /* 0x000f620000000200 */
[----:B------:R-:W-:Y:S04]  /*69c0*/  DEPBAR.LE SB0, 0x0 ;  /* 0x000080000000791a */ /* 0x000fe80000000000 */
[----:B------:R-:W-:Y:S01]  /*69d0*/  BAR.SYNC.DEFER_BLOCKING 0x0 ;  /* 0x0000000000007b1d */ /* 0x000fe20000010000 */
[C---:B-1----:R-:W-:Y:S06]  /*69e0*/  HMMA.16816.F32.BF16 R4, R108.reuse, R120, R4 ;  /* 0x000000786c04723c */ /* 0x042fec0000041804 */
[C---:B------:R-:W-:Y:S06]  /*69f0*/  HMMA.16816.F32.BF16 R8, R108.reuse, R122, R8 ;  /* 0x0000007a6c08723c */ /* 0x040fec0000041808 */
[C---:B--2---:R-:W-:Y:S06]  /*6a00*/  HMMA.16816.F32.BF16 R12, R108.reuse, R104, R12 ;  /* 0x000000686c0c723c */ /* 0x044fec000004180c */
[C---:B------:R-:W-:Y:S06]  /*6a10*/  HMMA.16816.F32.BF16 R16, R108.reuse, R106, R16 ;  /* 0x0000006a6c10723c */ /* 0x040fec0000041810 */
[----:B------:R-:W-:Y:S01]  /*6a20*/  FMNMX.FTZ R100, R4, R0, !PT ;  /* 0x0000000004647209 */ /* 0x000fe20007810000 */
[C---:B----4-:R-:W-:Y:S04]  /*6a30*/  HMMA.16816.F32.BF16 R20, R108.reuse, R112, R20 ;  /* 0x000000706c14723c */ /* 0x050fe80000041814 */
[----:B------:R-:W-:Y:S02]  /*6a40*/  FMNMX.FTZ R2, R6, R101, !PT ;  /* 0x0000006506027209 */ /* 0x000fe40007810000 */
[----:B------:R-:W-:Y:S01]  /*6a50*/  FMNMX.FTZ R3, R5, R100, !PT ;  /* 0x0000006405037209 */ /* 0x000fe20007810000 */
[C---:B------:R-:W-:Y:S04]  /*6a60*/  HMMA.16816.F32.BF16 R24, R108.reuse, R114, R24 ;  /* 0x000000726c18723c */ /* 0x040fe80000041818 */
[----:B------:R-:W-:Y:S02]  /*6a70*/  FMNMX.FTZ R103, R7, R2, !PT ;  /* 0x0000000207677209 */ /* 0x000fe40007810000 */
[----:B------:R-:W-:Y:S01]  /*6a80*/  FMNMX.FTZ R100, R8, R3, !PT ;  /* 0x0000000308647209 */ /* 0x000fe20007810000 */
[C---:B-----5:R-:W-:Y:S04]  /*6a90*/  HMMA.16816.F32.BF16 R28, R108.reuse, R116, R28 ;  /* 0x000000746c1c723c */ /* 0x060fe8000004181c */
        /* <DEDUP_REMOVED lines=27> */
[----:B---3--:R-:W-:Y:S06]  /*6c50*/  @P0 BRA `(.L_x_624) ;  /* 0xfffffff000f40947 */ /* 0x008fec000383ffff */
.L_x_623:
[----:B-1----:R-:W-:Y:S01]  /*6c60*/  FMNMX.FTZ R105, R35, R2, !PT ;  /* 0x0000000223697209 */ /* 0x002fe20007810000 */
[----:B------:R-:W1:Y:S01]  /*6c70*/  SHFL.BFLY PT, R3, R170, 0x2, 0x1f ;  /* 0x0c401f00aa037f89 */ /* 0x000e6200000e0000 */
[----:B------:R-:W-:Y:S07]  /*6c80*/  IADD3 R165, R165, -0x1, RZ ;  /* 0xffffffffa5a57810 */ /* 0x000fee0007ffe0ff */
[----:B------:R-:W2:Y:S08]  /*6c90*/  SHFL.BFLY PT, R2, R105, 0x2, 0x1f ;  /* 0x0c401f0069027f89 */ /* 0x000eb000000e0000 */
        /* <DEDUP_REMOVED lines=12> */
[----:B------:R-:W-:Y:S01]  /*6d60*/  FMUL.FTZ R122, R2, UR4 ;  /* 0x00000004027a7c20 */ /* 0x000fe20008410000 */
[----:B------:R-:W-:Y:S01]  /*6d70*/  FSEL R120, R120, RZ, P1 ;  /* 0x000000ff78787208 */ /* 0x000fe20000800000 */
[----:B------:R-:W-:Y:S01]  /*6d80*/  FMUL.FTZ R100, R0, UR4 ;  /* 0x0000000400647c20 */ /* 0x000fe20008410000 */
[C---:B------:R-:W-:Y:S01]  /*6d90*/  FSETP.NEU.FTZ.AND P1, PT, R2.reuse, -INF , PT ;  /* 0xff8000000200780b */ /* 0x040fe20003f3d000 */
[----:B------:R-:W-:Y:S02]  /*6da0*/  FADD.FTZ R0, -R2, R101 ;  /* 0x0000006502007221 */ /* 0x000fe40000010100 */
[--C-:B------:R-:W-:Y:S01]  /*6db0*/  FFMA.FTZ R116, R8, UR4, -R120.reuse ;  /* 0x0000000408747c23 */ /* 0x100fe20008010878 */
[----:B------:R-:W-:Y:S01]  /*6dc0*/  FSEL R122, R122, RZ, P1 ;  /* 0x000000ff7a7a7208 */ /* 0x000fe20000800000 */
[----:B------:R-:W-:Y:S01]  /*6dd0*/  FMUL.FTZ R101, R0, UR4 ;  /* 0x0000000400657c20 */ /* 0x000fe20008410000 */
[--C-:B------:R-:W-:Y:S01]  /*6de0*/  FFMA.FTZ R117, R9, UR4, -R120.reuse ;  /* 0x0000000409757c23 */ /* 0x100fe20008010878 */
[--C-:B------:R-:W-:Y:S01]  /*6df0*/  FFMA.FTZ R123, R4, UR4, -R120.reuse ;  /* 0x00000004047b7c23 */ /* 0x100fe20008010878 */
[----:B------:R-:W-:Y:S01]  /*6e00*/  FFMA.FTZ R103, R5, UR4, -R120 ;  /* 0x0000000405677c23 */ /* 0x000fe20008010878 */
[--C-:B------:R-:W-:Y:S01]  /*6e10*/  FFMA.FTZ R118, R10, UR4, -R122.reuse ;  /* 0x000000040a767c23 */ /* 0x100fe2000801087a */
[--C-:B------:R-:W-:Y:S01]  /*6e20*/  FFMA.FTZ R121, R11, UR4, -R122.reuse ;  /* 0x000000040b797c23 */ /* 0x100fe2000801087a */
[--C-:B------:R-:W-:Y:S01]  /*6e30*/  FFMA.FTZ R119, R6, UR4, -R122.reuse ;  /* 0x0000000406777c23 */ /* 0x100fe2000801087a */
[----:B------:R-:W-:Y:S01]  /*6e40*/  FFMA.FTZ R7, R7, UR4, -R122 ;  /* 0x0000000407077c23 */ /* 0x000fe2000801087a */
[----:B------:R-:W2:Y:S01]  /*6e50*/  MUFU.EX2 R0, R101 ;  /* 0x0000006500007308 */ /* 0x000ea20000000800 */
[--C-:B------:R-:W-:Y:S01]  /*6e60*/  FFMA.FTZ R124, R24, UR4, -R120.reuse ;  /* 0x00000004187c7c23 */ /* 0x100fe20008010878 */
[----:B------:R-:W-:Y:S01]  /*6e70*/  FFMA.FTZ R125, R25, UR4, -R120 ;  /* 0x00000004197d7c23 */ /* 0x000fe20008010878 */
[--C-:B------:R-:W-:Y:S01]  /*6e80*/  FFMA.FTZ R126, R26, UR4, -R122.reuse ;  /* 0x000000041a7e7c23 */ /* 0x100fe2000801087a */
[----:B------:R-:W-:Y:S01]  /*6e90*/  FFMA.FTZ R127, R27, UR4, -R122 ;  /* 0x000000041b7f7c23 */ /* 0x000fe2000801087a */
[--C-:B------:R-:W-:Y:S01]  /*6ea0*/  FFMA.FTZ R170, R28, UR4, -R120.reuse ;  /* 0x000000041caa7c23 */ /* 0x100fe20008010878 */
[----:B------:R-:W-:Y:S01]  /*6eb0*/  LDSM.16.MT88.4 R24, [R136+0x9000] ;  /* 0x009000008818783b */ /* 0x000fe20000004200 */
[----:B------:R-:W-:Y:S03]  /*6ec0*/  FFMA.FTZ R171, R29, UR4, -R120 ;  /* 0x000000041dab7c23 */ /* 0x000fe60008010878 */
[----:B------:R-:W3:Y:S01]  /*6ed0*/  MUFU.EX2 R100, R100 ;  /* 0x0000006400647308 */ /* 0x000ee20000000800 */
[--C-:B------:R-:W-:Y:S01]  /*6ee0*/  FFMA.FTZ R172, R30, UR4, -R122.reuse ;  /* 0x000000041eac7c23 */ /* 0x100fe2000801087a */
[----:B------:R-:W-:Y:S01]  /*6ef0*/  FFMA.FTZ R173, R31, UR4, -R122 ;  /* 0x000000041fad7c23 */ /* 0x000fe2000801087a */
[----:B------:R-:W-:Y:S01]  /*6f00*/  FFMA.FTZ R32, R32, UR4, -R120 ;  /* 0x0000000420207c23 */ /* 0x000fe20008010878 */
[----:B------:R-:W-:Y:S01]  /*6f10*/  FFMA.FTZ R34, R34, UR4, -R122 ;  /* 0x0000000422227c23 */ /* 0x000fe2000801087a */
[----:B------:R-:W-:Y:S05]  /*6f20*/  LDSM.16.MT88.4 R28, [R136+0x9800] ;  /* 0x00980000881c783b */ /* 0x000fea0000004200 */
        /* <DEDUP_REMOVED lines=8> */
[----:B------:R-:W-:Y:S01]  /*6fb0*/  MUFU.EX2 R123, R123 ;  /* 0x0000007b007b7308 */ /* 0x000fe20000000800 */
[C---:B---3--:R-:W-:Y:S01]  /*6fc0*/  FMUL.FTZ R4, R100.reuse, R96 ;  /* 0x0000006064047220 */ /* 0x048fe20000410000 */
[C---:B------:R-:W-:Y:S01]  /*6fd0*/  FMUL.FTZ R5, R100.reuse, R97 ;  /* 0x0000006164057220 */ /* 0x040fe20000410000 */
[C---:B------:R-:W-:Y:S01]  /*6fe0*/  FMUL.FTZ R8, R100.reuse, R92 ;  /* 0x0000005c64087220 */ /* 0x040fe20000410000 */
[C---:B------:R-:W-:Y:S01]  /*6ff0*/  FMUL.FTZ R9, R100.reuse, R93 ;  /* 0x0000005d64097220 */ /* 0x040fe20000410000 */
[C---:B------:R-:W-:Y:S01]  /*7000*/  FMUL.FTZ R36, R100.reuse, R36 ;  /* 0x0000002464247220 */ /* 0x040fe20000410000 */
[----:B------:R-:W2:Y:S01]  /*7010*/  LDSM.16.MT88.4 R92, [R135+0x8000] ;  /* 0x00800000875c783b */ /* 0x000ea20000004200 */
[----:B------:R-:W-:Y:S03]  /*7020*/  FMUL.FTZ R37, R100, R37 ;  /* 0x0000002564257220 */ /* 0x000fe60000410000 */
[----:B------:R-:W3:Y:S01]  /*7030*/  MUFU.EX2 R103, R103 ;  /* 0x0000006700677308 */ /* 0x000ee20000000800 */
[----:B----4-:R-:W-:Y:S01]  /*7040*/  FMUL.FTZ R7, R0, R99 ;  /* 0x0000006300077220 */ /* 0x010fe20000410000 */
[C---:B------:R-:W-:Y:S01]  /*7050*/  FMUL.FTZ R40, R100.reuse, R40 ;  /* 0x0000002864287220 */ /* 0x040fe20000410000 */
[C---:B------:R-:W-:Y:S01]  /*7060*/  FMUL.FTZ R41, R100.reuse, R41 ;  /* 0x0000002964297220 */ /* 0x040fe20000410000 */
        /* <DEDUP_REMOVED lines=11> */
[C---:B------:R-:W-:Y:S03]  /*7120*/  FMUL.FTZ R54, R0.reuse, R54 ;  /* 0x0000003600367220 */ /* 0x040fe60000410000 */
[----:B------:R-:W-:Y:S01]  /*7130*/  MUFU.EX2 R116, R116 ;  /* 0x0000007400747308 */ /* 0x000fe20000000800 */
[----:B---3--:R-:W-:Y:S01]  /*7140*/  F2FP.BF16.F32.PACK_AB R96, R103, R123 ;  /* 0x0000007b6760723e */ /* 0x008fe200000010ff */
[----:B------:R-:W-:Y:S01]  /*7150*/  FMUL.FTZ R55, R0, R55 ;  /* 0x0000003700377220 */ /* 0x000fe20000410000 */
[C---:B------:R-:W-:Y:S01]  /*7160*/  FMUL.FTZ R56, R100.reuse, R56 ;  /* 0x0000003864387220 */ /* 0x040fe20000410000 */
[----:B------:R-:W-:Y:S01]  /*7170*/  FMUL.FTZ R57, R100, R57 ;  /* 0x0000003964397220 */ /* 0x000fe20000410000 */
[C---:B------:R-:W-:Y:S01]  /*7180*/  FMUL.FTZ R58, R0.reuse, R58 ;  /* 0x0000003a003a7220 */ /* 0x040fe20000410000 */
[----:B------:R-:W-:Y:S01]  /*7190*/  FMUL.FTZ R59, R0, R59 ;  /* 0x0000003b003b7220 */ /* 0x000fe20000410000 */
[C---:B------:R-:W-:Y:S03]  /*71a0*/  FMUL.FTZ R60, R100.reuse, R60 ;  /* 0x0000003c643c7220 */ /* 0x040fe60000410000 */
[----:B------:R-:W3:Y:S01]  /*71b0*/  MUFU.EX2 R117, R117 ;  /* 0x0000007500757308 */ /* 0x000ee20000000800 */
        /* <DEDUP_REMOVED lines=16> */
[----:B---3--:R-:W-:Y:S01]  /*72c0*/  F2FP.BF16.F32.PACK_AB R98, R117, R116 ;  /* 0x000000747562723e */ /* 0x008fe200000010ff */
        /* <DEDUP_REMOVED lines=10> */
[----:B------:R-:W-:Y:S01]  /*7370*/  MUFU.EX2 R124, R124 ;  /* 0x0000007c007c7308 */ /* 0x000fe20000000800 */
[----:B------:R-:W-:Y:S01]  /*7380*/  FFMA.FTZ R123, R100, R167, R123 ;  /* 0x000000a7647b7223 */ /* 0x000fe2000001007b */
[----:B------:R-:W-:Y:S01]  /*7390*/  FFMA.FTZ R119, R0, R166, R119 ;  /* 0x000000a600777223 */ /* 0x000fe20000010077 */
[----:B----4-:R-:W-:Y:S02]  /*73a0*/  F2FP.BF16.F32.PACK_AB R99, R121, R118 ;  /* 0x000000767963723e */ /* 0x010fe400000010ff */
[----:B------:R-:W-:Y:S01]  /*73b0*/  FADD.FTZ R123, R103, R123 ;  /* 0x0000007b677b7221 */ /* 0x000fe20000010000 */
[----:B------:R-:W-:Y:S04]  /*73c0*/  FADD.FTZ R119, R101, R119 ;  /* 0x0000007765777221 */ /* 0x000fe80000010000 */
[----:B------:R-:W-:Y:S01]  /*73d0*/  MUFU.EX2 R125, R125 ;  /* 0x0000007d007d7308 */ /* 0x000fe20000000800 */
[----:B------:R-:W-:Y:S01]  /*73e0*/  MOV R101, R2 ;  /* 0x0000000200657202 */ /* 0x000fe20000000f00 */
[----:B------:R-:W-:Y:S01]  /*73f0*/  FADD.FTZ R116, R116, R123 ;  /* 0x0000007b74747221 */ /* 0x000fe20000010000 */
[----:B------:R-:W-:Y:S01]  /*7400*/  FADD.FTZ R118, R118, R119 ;  /* 0x0000007776767221 */ /* 0x000fe20000010000 */
[C---:B-1----:R-:W-:Y:S06]  /*7410*/  HMMA.16816.F32.BF16 R4, R96.reuse, R104, R4 ;  /* 0x000000686004723c */ /* 0x042fec0000041804 */
[----:B------:R-:W-:Y:S01]  /*7420*/  MUFU.EX2 R126, R126 ;  /* 0x0000007e007e7308 */ /* 0x000fe20000000800 */
[----:B------:R-:W-:Y:S01]  /*7430*/  FADD.FTZ R117, R117, R116 ;  /* 0x0000007475757221 */ /* 0x000fe20000010000 */
[C---:B------:R-:W-:Y:S01]  /*7440*/  HMMA.16816.F32.BF16 R8, R96.reuse, R106, R8 ;  /* 0x0000006a6008723c */ /* 0x040fe20000041808 */
[----:B------:R-:W1:Y:S02]  /*7450*/  LDSM.16.MT88.4 R104, [R139+0xa000] ;  /* 0x00a000008b68783b */ /* 0x000e640000004200 */
[----:B------:R-:W-:Y:S03]  /*7460*/  FADD.FTZ R121, R121, R118 ;  /* 0x0000007679797221 */ /* 0x000fe60000010000 */
[C---:B------:R-:W-:Y:S02]  /*7470*/  HMMA.16816.F32.BF16 R36, R96.reuse, R108, R36 ;  /* 0x0000006c6024723c */ /* 0x040fe40000041824 */
[----:B------:R-:W-:Y:S04]  /*7480*/  MUFU.EX2 R127, R127 ;  /* 0x0000007f007f7308 */ /* 0x000fe80000000800 */
[C---:B------:R-:W-:Y:S01]  /*7490*/  HMMA.16816.F32.BF16 R40, R96.reuse, R110, R40 ;  /* 0x0000006e6028723c */ /* 0x040fe20000041828 */
[----:B------:R-:W3:Y:S05]  /*74a0*/  LDSM.16.MT88.4 R108, [R137+0xa000] ;  /* 0x00a00000896c783b */ /* 0x000eea0000004200 */
[----:B------:R-:W-:Y:S01]  /*74b0*/  MUFU.EX2 R170, R170 ;  /* 0x000000aa00aa7308 */ /* 0x000fe20000000800 */
[C---:B------:R-:W-:Y:S09]  /*74c0*/  HMMA.16816.F32.BF16 R44, R96.reuse, R112, R44 ;  /* 0x00000070602c723c */ /* 0x040ff2000004182c */
[----:B------:R-:W-:Y:S01]  /*74d0*/  MUFU.EX2 R171, R171 ;  /* 0x000000ab00ab7308 */ /* 0x000fe20000000800 */
[C---:B------:R-:W-:Y:S03]  /*74e0*/  HMMA.16816.F32.BF16 R48, R96.reuse, R114, R48 ;  /* 0x000000726030723c */ /* 0x040fe60000041830 */
[--C-:B------:R-:W-:Y:S03]  /*74f0*/  FFMA.FTZ R112, R12, UR4, -R120.reuse ;  /* 0x000000040c707c23 */ /* 0x100fe60008010878 */
[C---:B--2---:R-:W-:Y:S03]  /*7500*/  HMMA.16816.F32.BF16 R52, R96.reuse, R92, R52 ;  /* 0x0000005c6034723c */ /* 0x044fe60000041834 */
[----:B------:R-:W-:Y:S02]  /*7510*/  MUFU.EX2 R172, R172 ;  /* 0x000000ac00ac7308 */ /* 0x000fe40000000800 */
[----:B------:R-:W-:Y:S01]  /*7520*/  FMUL.FTZ R12, R100, R88 ;  /* 0x00000058640c7220 */ /* 0x000fe20000410000 */
[C---:B------:R-:W-:Y:S01]  /*7530*/  HMMA.16816.F32.BF16 R56, R96.reuse, R94, R56 ;  /* 0x0000005e6038723c */ /* 0x040fe20000041838 */
[----:B------:R-:W2:Y:S06]  /*7540*/  LDSM.16.MT88.4 R92, [R136+0xa000] ;  /* 0x00a00000885c783b */ /* 0x000eac0000004200 */
[----:B------:R-:W-:Y:S01]  /*7550*/  MUFU.EX2 R112, R112 ;  /* 0x0000007000707308 */ /* 0x000fe20000000800 */
[----:B------:R-:W-:Y:S01]  /*7560*/  FFMA.FTZ R113, R13, UR4, -R120 ;  /* 0x000000040d717c23 */ /* 0x000fe20008010878 */
[C---:B-1----:R-:W-:Y:S03]  /*7570*/  HMMA.16816.F32.BF16 R60, R96.reuse, R104, R60 ;  /* 0x00000068603c723c */ /* 0x042fe6000004183c */
[--C-:B------:R-:W-:Y:S03]  /*7580*/  FFMA.FTZ R114, R14, UR4, -R122.reuse ;  /* 0x000000040e727c23 */ /* 0x100fe6000801087a */
[C---:B------:R-:W-:Y:S01]  /*7590*/  HMMA.16816.F32.BF16 R64, R96.reuse, R106, R64 ;  /* 0x0000006a6040723c */ /* 0x040fe20000041840 */
[----:B------:R-:W-:Y:S01]  /*75a0*/  LDSM.16.MT88.4 R104, [R139+0x8800] ;  /* 0x008800008b68783b */ /* 0x000fe20000004200 */
[----:B------:R-:W1:Y:S03]  /*75b0*/  MUFU.EX2 R113, R113 ;  /* 0x0000007100717308 */ /* 0x000e660000000800 */
[----:B------:R-:W-:Y:S01]  /*75c0*/  FFMA.FTZ R115, R15, UR4, -R122 ;  /* 0x000000040f737c23 */ /* 0x000fe2000801087a */
[C---:B---3--:R-:W-:Y:S06]  /*75d0*/  HMMA.16816.F32.BF16 R68, R96.reuse, R108, R68 ;  /* 0x0000006c6044723c */ /* 0x048fec0000041844 */
[----:B------:R3:W-:Y:S01]  /*75e0*/  MUFU.EX2 R109, R115 ;  /* 0x00000073006d7308 */ /* 0x0007e20000000800 */
[----:B------:R-:W-:Y:S01]  /*75f0*/  FMUL.FTZ R13, R100, R89 ;  /* 0x00000059640d7220 */ /* 0x000fe20000410000 */
[C---:B------:R-:W-:Y:S03]  /*7600*/  FMUL.FTZ R14, R0.reuse, R90 ;  /* 0x0000005a000e7220 */ /* 0x040fe60000410000 */
[----:B------:R-:W-:Y:S01]  /*7610*/  FMUL.FTZ R15, R0, R91 ;  /* 0x0000005b000f7220 */ /* 0x000fe20000410000 */
[--C-:B------:R-:W-:Y:S01]  /*7620*/  FFMA.FTZ R108, R16, UR4, -R120.reuse ;  /* 0x00000004106c7c23 */ /* 0x100fe20008010878 */
[----:B------:R-:W4:Y:S01]  /*7630*/  LDSM.16.MT88.4 R88, [R135+0xa000] ;  /* 0x00a000008758783b */ /* 0x000f220000004200 */
[----:B------:R-:W-:Y:S02]  /*7640*/  FMUL.FTZ R16, R100, R84 ;  /* 0x0000005464107220 */ /* 0x000fe40000410000 */
[----:B------:R-:W5:Y:S01]  /*7650*/  MUFU.EX2 R114, R114 ;  /* 0x0000007200727308 */ /* 0x000f620000000800 */
[----:B-1----:R-:W-:Y:S01]  /*7660*/  F2FP.BF16.F32.PACK_AB R84, R113, R112 ;  /* 0x000000707154723e */ /* 0x002fe200000010ff */
[C---:B------:R-:W-:Y:S03]  /*7670*/  HMMA.16816.F32.BF16 R12, R96.reuse, R110, R12 ;  /* 0x0000006e600c723c */ /* 0x040fe6000004180c */
[----:B------:R-:W-:Y:S05]  /*7680*/  FADD.FTZ R112, R112, R117 ;  /* 0x0000007570707221 */ /* 0x000fea0000010000 */
[----:B------:R-:W-:Y:S03]  /*7690*/  MUFU.EX2 R108, R108 ;  /* 0x0000006c006c7308 */ /* 0x000fe60000000800 */
[----:B------:R-:W-:Y:S01]  /*76a0*/  FFMA.FTZ R111, R17, UR4, -R120 ;  /* 0x00000004116f7c23 */ /* 0x000fe20008010878 */
[----:B------:R-:W-:Y:S01]  /*76b0*/  FMUL.FTZ R17, R100, R85 ;  /* 0x0000005564117220 */ /* 0x000fe20000410000 */
[C---:B--2---:R-:W-:Y:S03]  /*76c0*/  HMMA.16816.F32.BF16 R72, R96.reuse, R92, R72 ;  /* 0x0000005c6048723c */ /* 0x044fe60000041848 */
[--C-:B------:R-:W-:Y:S01]  /*76d0*/  FFMA.FTZ R110, R18, UR4, -R122.reuse ;  /* 0x00000004126e7c23 */ /* 0x100fe2000801087a */
[----:B---3--:R-:W-:Y:S01]  /*76e0*/  FFMA.FTZ R115, R19, UR4, -R122 ;  /* 0x0000000413737c23 */ /* 0x008fe2000801087a */
[C---:B------:R-:W-:Y:S01]  /*76f0*/  FMUL.FTZ R18, R0.reuse, R86 ;  /* 0x0000005600127220 */ /* 0x040fe20000410000 */
[C---:B------:R-:W-:Y:S01]  /*7700*/  HMMA.16816.F32.BF16 R76, R96.reuse, R94, R76 ;  /* 0x0000005e604c723c */ /* 0x040fe2000004184c */
[----:B------:R-:W1:Y:S01]  /*7710*/  LDSM.16.MT88.4 R92, [R137+0x8800] ;  /* 0x00880000895c783b */ /* 0x000e620000004200 */
[----:B------:R-:W2:Y:S03]  /*7720*/  MUFU.EX2 R111, R111 ;  /* 0x0000006f006f7308 */ /* 0x000ea60000000800 */
[----:B------:R-:W-:Y:S01]  /*7730*/  FMUL.FTZ R19, R0, R87 ;  /* 0x0000005700137220 */ /* 0x000fe20000410000 */
[----:B-----5:R-:W-:Y:S01]  /*7740*/  F2FP.BF16.F32.PACK_AB R85, R109, R114 ;  /* 0x000000726d55723e */ /* 0x020fe200000010ff */
[----:B------:R-:W-:Y:S01]  /*7750*/  FADD.FTZ R114, R114, R121 ;  /* 0x0000007972727221 */ /* 0x000fe20000010000 */
[----:B------:R-:W-:Y:S04]  /*7760*/  MOV R0, R3 ;  /* 0x0000000300007202 */ /* 0x000fe80000000f00 */
[----:B------:R-:W-:Y:S01]  /*7770*/  MUFU.EX2 R110, R110 ;  /* 0x0000006e006e7308 */ /* 0x000fe20000000800 */
[----:B------:R-:W-:Y:S01]  /*7780*/  FADD.FTZ R113, R113, R112 ;  /* 0x0000007071717221 */ /* 0x000fe20000010000 */
[----:B------:R-:W-:Y:S08]  /*7790*/  FADD.FTZ R109, R109, R114 ;  /* 0x000000726d6d7221 */ /* 0x000ff00000010000 */
[----:B------:R-:W3:Y:S01]  /*77a0*/  MUFU.EX2 R115, R115 ;  /* 0x0000007300737308 */ /* 0x000ee20000000800 */
[C---:B--2---:R-:W-:Y:S01]  /*77b0*/  F2FP.BF16.F32.PACK_AB R86, R111.reuse, R108 ;  /* 0x0000006c6f56723e */ /* 0x044fe200000010ff */
[C---:B----4-:R-:W-:Y:S03]  /*77c0*/  HMMA.16816.F32.BF16 R16, R96.reuse, R88, R16 ;  /* 0x000000586010723c */ /* 0x050fe60000041810 */
[----:B------:R-:W-:Y:S03]  /*77d0*/  FADD.FTZ R108, R108, R113 ;  /* 0x000000716c6c7221 */ /* 0x000fe60000010000 */
[----:B------:R-:W-:Y:S01]  /*77e0*/  HMMA.16816.F32.BF16 R80, R96, R90, R80 ;  /* 0x0000005a6050723c */ /* 0x000fe20000041850 */
[----:B------:R-:W2:Y:S01]  /*77f0*/  LDSM.16.MT88.4 R88, [R136+0x8800] ;  /* 0x008800008858783b */ /* 0x000ea20000004200 */
[----:B------:R-:W-:Y:S03]  /*7800*/  MUFU.EX2 R173, R173 ;  /* 0x000000ad00ad7308 */ /* 0x000fe60000000800 */
[----:B------:R-:W-:Y:S04]  /*7810*/  FADD.FTZ R111, R111, R108 ;  /* 0x0000006c6f6f7221 */ /* 0x000fe80000010000 */
[----:B------:R-:W4:Y:S03]  /*7820*/  LDSM.16.MT88.4 R96, [R135+0x8800] ;  /* 0x008800008760783b */ /* 0x000f260000004200 */
[----:B------:R-:W-:Y:S01]  /*7830*/  MUFU.EX2 R32, R32 ;  /* 0x0000002000207308 */ /* 0x000fe20000000800 */
[C---:B---3--:R-:W-:Y:S01]  /*7840*/  F2FP.BF16.F32.PACK_AB R87, R115.reuse, R110 ;  /* 0x0000006e7357723e */ /* 0x048fe200000010ff */
[----:B------:R-:W-:Y:S04]  /*7850*/  FADD.FTZ R110, R110, R109 ;  /* 0x0000006d6e6e7221 */ /* 0x000fe80000010000 */
[----:B------:R-:W-:Y:S02]  /*7860*/  FADD.FTZ R115, R115, R110 ;  /* 0x0000006e73737221 */ /* 0x000fe40000010000 */
[C---:B------:R-:W-:Y:S02]  /*7870*/  HMMA.16816.F32.BF16 R4, R84.reuse, R104, R4 ;  /* 0x000000685404723c */ /* 0x040fe40000041804 */
[----:B------:R-:W-:Y:S04]  /*7880*/  MUFU.EX2 R34, R34 ;  /* 0x0000002200227308 */ /* 0x000fe80000000800 */
[C---:B------:R-:W-:Y:S05]  /*7890*/  HMMA.16816.F32.BF16 R8, R84.reuse, R106, R8 ;  /* 0x0000006a5408723c */ /* 0x040fea0000041808 */
[--C-:B------:R-:W-:Y:S01]  /*78a0*/  FFMA.FTZ R104, R20, UR4, -R120.reuse ;  /* 0x0000000414687c23 */ /* 0x100fe20008010878 */
[C---:B-1----:R-:W-:Y:S05]  /*78b0*/  HMMA.16816.F32.BF16 R36, R84.reuse, R92, R36 ;  /* 0x0000005c5424723c */ /* 0x042fea0000041824 */
[----:B------:R-:W-:Y:S01]  /*78c0*/  FFMA.FTZ R105, R21, UR4, -R120 ;  /* 0x0000000415697c23 */ /* 0x000fe20008010878 */
[C---:B------:R-:W-:Y:S01]  /*78d0*/  HMMA.16816.F32.BF16 R40, R84.reuse, R94, R40 ;  /* 0x0000005e5428723c */ /* 0x040fe20000041828 */
[----:B------:R-:W1:Y:S01]  /*78e0*/  LDSM.16.MT88.4 R92, [R139+0xa800] ;  /* 0x00a800008b5c783b */ /* 0x000e620000004200 */
[----:B------:R-:W-:Y:S03]  /*78f0*/  MUFU.EX2 R104, R104 ;  /* 0x0000006800687308 */ /* 0x000fe60000000800 */
[--C-:B------:R-:W-:Y:S01]  /*7900*/  FFMA.FTZ R106, R22, UR4, -R122.reuse ;  /* 0x00000004166a7c23 */ /* 0x100fe2000801087a */
[C---:B--2---:R-:W-:Y:S06]  /*7910*/  HMMA.16816.F32.BF16 R44, R84.reuse, R88, R44 ;  /* 0x00000058542c723c */ /* 0x044fec000004182c */
[----:B------:R-:W2:Y:S01]  /*7920*/  MUFU.EX2 R105, R105 ;  /* 0x0000006900697308 */ /* 0x000ea20000000800 */
[----:B------:R-:W-:Y:S01]  /*7930*/  F2FP.BF16.F32.PACK_AB R22, R125, R124 ;  /* 0x0000007c7d16723e */ /* 0x000fe200000010ff */
[C---:B------:R-:W-:Y:S01]  /*7940*/  HMMA.16816.F32.BF16 R48, R84.reuse, R90, R48 ;  /* 0x0000005a5430723c */ /* 0x040fe20000041830 */
[----:B------:R-:W3:Y:S02]  /*7950*/  LDSM.16.MT88.4 R88, [R137+0xa800] ;  /* 0x00a800008958783b */ /* 0x000ee40000004200 */
[----:B------:R-:W-:Y:S03]  /*7960*/  FFMA.FTZ R107, R23, UR4, -R122 ;  /* 0x00000004176b7c23 */ /* 0x000fe6000801087a */
[C---:B----4-:R-:W-:Y:S02]  /*7970*/  HMMA.16816.F32.BF16 R52, R84.reuse, R96, R52 ;  /* 0x000000605434723c */ /* 0x050fe40000041834 */
[----:B------:R-:W-:Y:S03]  /*7980*/  MUFU.EX2 R106, R106 ;  /* 0x0000006a006a7308 */ /* 0x000fe60000000800 */
[----:B------:R-:W-:Y:S01]  /*7990*/  F2FP.BF16.F32.PACK_AB R23, R127, R126 ;  /* 0x0000007e7f17723e */ /* 0x000fe200000010ff */
[C---:B------:R-:W-:Y:S01]  /*79a0*/  HMMA.16816.F32.BF16 R56, R84.reuse, R98, R56 ;  /* 0x000000625438723c */ /* 0x040fe20000041838 */
[----:B------:R-:W4:Y:S05]  /*79b0*/  LDSM.16.MT88.4 R96, [R136+0xa800] ;  /* 0x00a800008860783b */ /* 0x000f2a0000004200 */
[----:B------:R-:W5:Y:S01]  /*79c0*/  MUFU.EX2 R107, R107 ;  /* 0x0000006b006b7308 */ /* 0x000f620000000800 */
[----:B--2---:R-:W-:Y:S01]  /*79d0*/  F2FP.BF16.F32.PACK_AB R20, R105, R104 ;  /* 0x000000686914723e */ /* 0x004fe200000010ff */
[----:B------:R-:W-:Y:S03]  /*79e0*/  FFMA.FTZ R120, R33, UR4, -R120 ;  /* 0x0000000421787c23 */ /* 0x000fe60008010878 */
[----:B------:R-:W-:Y:S01]  /*79f0*/  FFMA.FTZ R122, R35, UR4, -R122 ;  /* 0x00000004237a7c23 */ /* 0x000fe2000801087a */
[----:B------:R-:W-:Y:S04]  /*7a00*/  FADD.FTZ R104, R104, R111 ;  /* 0x0000006f68687221 */ /* 0x000fe80000010000 */
[----:B------:R-:W2:Y:S01]  /*7a10*/  MUFU.EX2 R33, R120 ;  /* 0x0000007800217308 */ /* 0x000ea20000000800 */
[----:B------:R-:W-:Y:S04]  /*7a20*/  FADD.FTZ R105, R105, R104 ;  /* 0x0000006869697221 */ /* 0x000fe80000010000 */
[----:B------:R-:W-:Y:S01]  /*7a30*/  FADD.FTZ R124, R124, R105 ;  /* 0x000000697c7c7221 */ /* 0x000fe20000010000 */
[C---:B-1----:R-:W-:Y:S04]  /*7a40*/  HMMA.16816.F32.BF16 R60, R84.reuse, R92, R60 ;  /* 0x0000005c543c723c */ /* 0x042fe8000004183c */
[----:B------:R-:W1:Y:S01]  /*7a50*/  MUFU.EX2 R35, R122 ;  /* 0x0000007a00237308 */ /* 0x000e620000000800 */
[----:B-----5:R-:W-:Y:S01]  /*7a60*/  F2FP.BF16.F32.PACK_AB R21, R107, R106 ;  /* 0x0000006a6b15723e */ /* 0x020fe200000010ff */
[----:B------:R-:W-:Y:S01]  /*7a70*/  FADD.FTZ R106, R106, R115 ;  /* 0x000000736a6a7221 */ /* 0x000fe20000010000 */
[----:B------:R-:W-:Y:S01]  /*7a80*/  FADD.FTZ R125, R125, R124 ;  /* 0x0000007c7d7d7221 */ /* 0x000fe20000010000 */
[C---:B------:R-:W-:Y:S01]  /*7a90*/  HMMA.16816.F32.BF16 R64, R84.reuse, R94, R64 ;  /* 0x0000005e5440723c */ /* 0x040fe20000041840 */
[----:B------:R-:W5:Y:S02]  /*7aa0*/  LDSM.16.MT88.4 R92, [R135+0xa800] ;  /* 0x00a80000875c783b */ /* 0x000f640000004200 */
[----:B------:R-:W-:Y:S03]  /*7ab0*/  FADD.FTZ R107, R107, R106 ;  /* 0x0000006a6b6b7221 */ /* 0x000fe60000010000 */
[C---:B---3--:R-:W-:Y:S05]  /*7ac0*/  HMMA.16816.F32.BF16 R68, R84.reuse, R88, R68 ;  /* 0x000000585444723c */ /* 0x048fea0000041844 */
[----:B------:R-:W-:Y:S01]  /*7ad0*/  FADD.FTZ R126, R126, R107 ;  /* 0x0000006b7e7e7221 */ /* 0x000fe20000010000 */
[C---:B------:R-:W-:Y:S01]  /*7ae0*/  HMMA.16816.F32.BF16 R12, R84.reuse, R90, R12 ;  /* 0x0000005a540c723c */ /* 0x040fe2000004180c */
[----:B------:R-:W3:Y:S04]  /*7af0*/  LDSM.16.MT88.4 R88, [R139+0x9000] ;  /* 0x009000008b58783b */ /* 0x000ee80000004200 */
[----:B------:R-:W-:Y:S01]  /*7b00*/  FADD.FTZ R127, R127, R126 ;  /* 0x0000007e7f7f7221 */ /* 0x000fe20000010000 */
[C---:B----4-:R-:W-:Y:S06]  /*7b10*/  HMMA.16816.F32.BF16 R72, R84.reuse, R96, R72 ;  /* 0x000000605448723c */ /* 0x050fec0000041848 */
[C---:B------:R-:W-:Y:S01]  /*7b20*/  HMMA.16816.F32.BF16 R76, R84.reuse, R98, R76 ;  /* 0x00000062544c723c */ /* 0x040fe2000004184c */
[----:B------:R-:W4:Y:S05]  /*7b30*/  LDSM.16.MT88.4 R96, [R137+0x9000] ;  /* 0x009000008960783b */ /* 0x000f2a0000004200 */
[C---:B-----5:R-:W-:Y:S06]  /*7b40*/  HMMA.16816.F32.BF16 R16, R84.reuse, R92, R16 ;  /* 0x0000005c5410723c */ /* 0x060fec0000041810 */
[----:B------:R-:W-:Y:S01]  /*7b50*/  HMMA.16816.F32.BF16 R80, R84, R94, R80 ;  /* 0x0000005e5450723c */ /* 0x000fe20000041850 */
[----:B------:R-:W5:Y:S05]  /*7b60*/  LDSM.16.MT88.4 R84, [R135+0x9000] ;  /* 0x009000008754783b */ /* 0x000f6a0000004200 */
[C---:B---3--:R-:W-:Y:S03]  /*7b70*/  HMMA.16816.F32.BF16 R4, R20.reuse, R88, R4 ;  /* 0x000000581404723c */ /* 0x048fe60000041804 */
[----:B------:R-:W-:Y:S03]  /*7b80*/  LDSM.16.MT88.4 R92, [R139+0x9800] ;  /* 0x009800008b5c783b */ /* 0x000fe60000004200 */
[C---:B------:R-:W-:Y:S05]  /*7b90*/  HMMA.16816.F32.BF16 R8, R20.reuse, R90, R8 ;  /* 0x0000005a1408723c */ /* 0x040fea0000041808 */
[----:B------:R-:W3:Y:S01]  /*7ba0*/  LDSM.16.MT88.4 R88, [R139+0xb000] ;  /* 0x00b000008b58783b */ /* 0x000ee20000004200 */
[C---:B----4-:R-:W-:Y:S06]  /*7bb0*/  HMMA.16816.F32.BF16 R36, R20.reuse, R96, R36 ;  /* 0x000000601424723c */ /* 0x050fec0000041824 */
[C---:B------:R-:W-:Y:S06]  /*7bc0*/  HMMA.16816.F32.BF16 R40, R20.reuse, R98, R40 ;  /* 0x000000621428723c */ /* 0x040fec0000041828 */
[C---:B------:R-:W-:Y:S06]  /*7bd0*/  HMMA.16816.F32.BF16 R44, R20.reuse, R24, R44 ;  /* 0x00000018142c723c */ /* 0x040fec000004182c */
[C---:B------:R-:W-:Y:S01]  /*7be0*/  HMMA.16816.F32.BF16 R48, R20.reuse, R26, R48 ;  /* 0x0000001a1430723c */ /* 0x040fe20000041830 */
[----:B------:R-:W4:Y:S05]  /*7bf0*/  LDSM.16.MT88.4 R24, [R137+0xb000] ;  /* 0x00b000008918783b */ /* 0x000f2a0000004200 */
[C---:B-----5:R-:W-:Y:S06]  /*7c00*/  HMMA.16816.F32.BF16 R52, R20.reuse, R84, R52 ;  /* 0x000000541434723c */ /* 0x060fec0000041834 */
[C---:B------:R-:W-:Y:S01]  /*7c10*/  HMMA.16816.F32.BF16 R56, R20.reuse, R86, R56 ;  /* 0x000000561438723c */ /* 0x040fe20000041838 */
[----:B------:R-:W5:Y:S05]  /*7c20*/  LDSM.16.MT88.4 R84, [R136+0xb000] ;  /* 0x00b000008854783b */ /* 0x000f6a0000004200 */
[C---:B---3--:R-:W-:Y:S06]  /*7c30*/  HMMA.16816.F32.BF16 R60, R20.reuse, R88, R60 ;  /* 0x00000058143c723c */ /* 0x048fec000004183c */
[C---:B------:R-:W-:Y:S01]  /*7c40*/  HMMA.16816.F32.BF16 R64, R20.reuse, R90, R64 ;  /* 0x0000005a1440723c */ /* 0x040fe20000041840 */
[----:B------:R-:W3:Y:S05]  /*7c50*/  LDSM.16.MT88.4 R88, [R135+0xb000] ;  /* 0x00b000008758783b */ /* 0x000eea0000004200 */
[C---:B----4-:R-:W-:Y:S06]  /*7c60*/  HMMA.16816.F32.BF16 R68, R20.reuse, R24, R68 ;  /* 0x000000181444723c */ /* 0x050fec0000041844 */
[C---:B------:R-:W-:Y:S01]  /*7c70*/  HMMA.16816.F32.BF16 R12, R20.reuse, R26, R12 ;  /* 0x0000001a140c723c */ /* 0x040fe2000004180c */
[----:B------:R-:W4:Y:S05]  /*7c80*/  LDSM.16.MT88.4 R24, [R137+0x9800] ;  /* 0x009800008918783b */ /* 0x000f2a0000004200 */
[C---:B-----5:R-:W-:Y:S06]  /*7c90*/  HMMA.16816.F32.BF16 R72, R20.reuse, R84, R72 ;  /* 0x000000541448723c */ /* 0x060fec0000041848 */
[C---:B------:R-:W-:Y:S06]  /*7ca0*/  HMMA.16816.F32.BF16 R76, R20.reuse, R86, R76 ;  /* 0x00000056144c723c */ /* 0x040fec000004184c */
[C---:B---3--:R-:W-:Y:S06]  /*7cb0*/  HMMA.16816.F32.BF16 R16, R20.reuse, R88, R16 ;  /* 0x000000581410723c */ /* 0x048fec0000041810 */
[----:B------:R-:W-:Y:S01]  /*7cc0*/  HMMA.16816.F32.BF16 R80, R20, R90, R80 ;  /* 0x0000005a1450723c */ /* 0x000fe20000041850 */
[----:B------:R-:W-:Y:S06]  /*7cd0*/  LDSM.16.MT88.4 R88, [R137+0xb800] ;  /* 0x00b800008958783b */ /* 0x000fec0000004200 */
[----:B------:R-:W-:Y:S01]  /*7ce0*/  F2FP.BF16.F32.PACK_AB R20, R171, R170 ;  /* 0x000000aaab14723e */ /* 0x000fe200000010ff */
[----:B------:R-:W-:Y:S03]  /*7cf0*/  FADD.FTZ R170, R170, R125 ;  /* 0x0000007daaaa7221 */ /* 0x000fe60000010000 */
[----:B------:R-:W-:Y:S01]  /*7d00*/  F2FP.BF16.F32.PACK_AB R21, R173, R172 ;  /* 0x000000acad15723e */ /* 0x000fe200000010ff */
[----:B------:R-:W-:Y:S01]  /*7d10*/  FADD.FTZ R172, R172, R127 ;  /* 0x0000007facac7221 */ /* 0x000fe20000010000 */
[----:B--2---:R-:W-:Y:S01]  /*7d20*/  F2FP.BF16.F32.PACK_AB R22, R33, R32 ;  /* 0x000000202116723e */ /* 0x004fe200000010ff */
[----:B------:R-:W-:Y:S01]  /*7d30*/  FADD.FTZ R171, R171, R170 ;  /* 0x000000aaabab7221 */ /* 0x000fe20000010000 */
[----:B-1----:R-:W-:Y:S01]  /*7d40*/  F2FP.BF16.F32.PACK_AB R23, R35, R34 ;  /* 0x000000222317723e */ /* 0x002fe200000010ff */
[----:B------:R-:W-:Y:S02]  /*7d50*/  FADD.FTZ R173, R173, R172 ;  /* 0x000000acadad7221 */ /* 0x000fe40000010000 */
[----:B------:R-:W-:Y:S02]  /*7d60*/  FADD.FTZ R32, R32, R171 ;  /* 0x000000ab20207221 */ /* 0x000fe40000010000 */
[----:B------:R-:W-:Y:S02]  /*7d70*/  FADD.FTZ R34, R34, R173 ;  /* 0x000000ad22227221 */ /* 0x000fe40000010000 */
[C---:B------:R-:W-:Y:S01]  /*7d80*/  HMMA.16816.F32.BF16 R96, R20.reuse, R92, R4 ;  /* 0x0000005c1460723c */ /* 0x040fe20000041804 */
[----:B------:R-:W1:Y:S02]  /*7d90*/  LDSM.16.MT88.4 R4, [R135+0x9800] ;  /* 0x009800008704783b */ /* 0x000e640000004200 */
[----:B------:R-:W-:Y:S01]  /*7da0*/  FADD.FTZ R167, R33, R32 ;  /* 0x0000002021a77221 */ /* 0x000fe20000010000 */
[----:B------:R-:W-:Y:S02]  /*7db0*/  FADD.FTZ R166, R35, R34 ;  /* 0x0000002223a67221 */ /* 0x000fe40000010000 */
[C---:B------:R-:W-:Y:S03]  /*7dc0*/  HMMA.16816.F32.BF16 R92, R20.reuse, R94, R8 ;  /* 0x0000005e145c723c */ /* 0x040fe60000041808 */
[----:B------:R-:W2:Y:S03]  /*7dd0*/  LDSM.16.MT88.4 R8, [R139+0xb800] ;  /* 0x00b800008b08783b */ /* 0x000ea60000004200 */
[C---:B----4-:R-:W-:Y:S06]  /*7de0*/  HMMA.16816.F32.BF16 R36, R20.reuse, R24, R36 ;  /* 0x000000181424723c */ /* 0x050fec0000041824 */
[C---:B------:R-:W-:Y:S01]  /*7df0*/  HMMA.16816.F32.BF16 R40, R20.reuse, R26, R40 ;  /* 0x0000001a1428723c */ /* 0x040fe20000041828 */
[----:B------:R-:W3:Y:S05]  /*7e00*/  LDSM.16.MT88.4 R24, [R136+0xb800] ;  /* 0x00b800008818783b */ /* 0x000eea0000004200 */
[C---:B------:R-:W-:Y:S06]  /*7e10*/  HMMA.16816.F32.BF16 R44, R20.reuse, R28, R44 ;  /* 0x0000001c142c723c */ /* 0x040fec000004182c */
[C---:B------:R-:W-:Y:S06]  /*7e20*/  HMMA.16816.F32.BF16 R48, R20.reuse, R30, R48 ;  /* 0x0000001e1430723c */ /* 0x040fec0000041830 */
[C---:B-1----:R-:W-:Y:S06]  /*7e30*/  HMMA.16816.F32.BF16 R52, R20.reuse, R4, R52 ;  /* 0x000000041434723c */ /* 0x042fec0000041834 */
[C---:B------:R-:W-:Y:S01]  /*7e40*/  HMMA.16816.F32.BF16 R56, R20.reuse, R6, R56 ;  /* 0x000000061438723c */ /* 0x040fe20000041838 */
[----:B------:R-:W1:Y:S05]  /*7e50*/  LDSM.16.MT88.4 R4, [R135+0xb800] ;  /* 0x00b800008704783b */ /* 0x000e6a0000004200 */
[C---:B--2---:R-:W-:Y:S06]  /*7e60*/  HMMA.16816.F32.BF16 R60, R20.reuse, R8, R60 ;  /* 0x00000008143c723c */ /* 0x044fec000004183c */
[C---:B------:R-:W-:Y:S06]  /*7e70*/  HMMA.16816.F32.BF16 R64, R20.reuse, R10, R64 ;  /* 0x0000000a1440723c */ /* 0x040fec0000041840 */
[C---:B------:R-:W-:Y:S06]  /*7e80*/  HMMA.16816.F32.BF16 R68, R20.reuse, R88, R68 ;  /* 0x000000581444723c */ /* 0x040fec0000041844 */
[C---:B------:R-:W-:Y:S06]  /*7e90*/  HMMA.16816.F32.BF16 R88, R20.reuse, R90, R12 ;  /* 0x0000005a1458723c */ /* 0x040fec000004180c */
[C---:B---3--:R-:W-:Y:S06]  /*7ea0*/  HMMA.16816.F32.BF16 R72, R20.reuse, R24, R72 ;  /* 0x000000181448723c */ /* 0x048fec0000041848 */
[C---:B------:R-:W-:Y:S06]  /*7eb0*/  HMMA.16816.F32.BF16 R76, R20.reuse, R26, R76 ;  /* 0x0000001a144c723c */ /* 0x040fec000004184c */
[C---:B-1----:R-:W-:Y:S06]  /*7ec0*/  HMMA.16816.F32.BF16 R84, R20.reuse, R4, R16 ;  /* 0x000000041454723c */ /* 0x042fec0000041810 */
[----:B------:R-:W-:Y:S01]  /*7ed0*/  HMMA.16816.F32.BF16 R80, R20, R6, R80 ;  /* 0x000000061450723c */ /* 0x000fe20000041850 */
[----:B------:R-:W-:Y:S11]  /*7ee0*/  @!UPT UIADD3 URZ, URZ, URZ, URZ ;  /* 0x0000003f3f3ff290 */ /* 0x000ff6000fffe03f */
[----:B------:R-:W-:Y:S01]  /*7ef0*/  @!UPT UIADD3 URZ, URZ, URZ, URZ ;  /* 0x0000003f3f3ff290 */ /* 0x000fe2000fffe03f */
[----:B------:R-:W-:Y:S11]  /*7f00*/  @P0 BRA `(.L_x_622) ;  /* 0xffffffe000bc0947 */ /* 0x000ff6000383ffff */
.L_x_621:
[----:B------:R-:W1:Y:S01]  /*7f10*/  SHFL.BFLY PT, R8, R167, 0x2, 0x1f ;  /* 0x0c401f00a7087f89 */ /* 0x000e6200000e0000 */
[----:B------:R-:W-:Y:S01]  /*7f20*/  MOV R6, 0x3f800000 ;  /* 0x3f80000000067802 */ /* 0x000fe20000000f00 */
[----:B------:R-:W2:Y:S01]  /*7f30*/  S2UR UR4, SR_CgaCtaId ;  /* 0x00000000000479c3 */ /* 0x000ea20000008800 */
[----:B------:R-:W-:Y:S01]  /*7f40*/  MOV R7, 0x3f800000 ;  /* 0x3f80000000077802 */ /* 0x000fe20000000f00 */
[----:B------:R-:W3:Y:S01]  /*7f50*/  SHFL.BFLY PT, R9, R166, 0x2, 0x1f ;  /* 0x0c401f00a6097f89 */ /* 0x000ee200000e0000 */
[----:B------:R-:W-:Y:S01]  /*7f60*/  ISETP.NE.AND P0, PT, R149, -0x1, PT ;  /* 0xffffffff9500780c */ /* 0x000fe20003f05270 */
[----:B------:R-:W-:Y:S01]  /*7f70*/  UMOV UR5, 0x400 ;  /* 0x0000040000057882 */ /* 0x000fe20000000000 */
[----:B------:R-:W-:Y:S01]  /*7f80*/  MOV R14, 0x20 ;  /* 0x00000020000e7802 */ /* 0x000fe20000000f00 */
[----:B------:R-:W4:Y:S01]  /*7f90*/  S2R R0, SR_TID.X ;  /* 0x0000000000007919 */ /* 0x000f220000002100 */
[----:B------:R-:W-:Y:S01]  /*7fa0*/  MOV R13, 0x40 ;  /* 0x00000040000d7802 */ /* 0x000fe20000000f00 */
[----:B-1----:R-:W-:Y:S01]  /*7fb0*/  FADD.FTZ R8, R8, R167 ;  /* 0x000000a708087221 */ /* 0x002fe20000010000 */
[----:B--2---:R-:W-:Y:S01]  /*7fc0*/  ULEA UR4, UR4, UR5, 0x18 ;  /* 0x0000000504047291 */ /* 0x004fe2000f8ec03f */
[----:B---3--:R-:W-:-:S03]  /*7fd0*/  FADD.FTZ R9, R9, R166 ;  /* 0x000000a609097221 */ /* 0x008fc60000010000 */
[----:B------:R-:W1:Y:S04]  /*7fe0*/  SHFL.BFLY PT, R5, R8, 0x1, 0x1f ;  /* 0x0c201f0008057f89 */ /* 0x000e6800000e0000 */
[----:B------:R-:W2:Y:S01]  /*7ff0*/  SHFL.BFLY PT, R4, R9, 0x1, 0x1f ;  /* 0x0c201f0009047f89 */ /* 0x000ea200000e0000 */
[----:B-1----:R-:W-:Y:S01]  /*8000*/  FADD.FTZ R5, R8, R5 ;  /* 0x0000000508057221 */ /* 0x002fe20000010000 */
[----:B--2---:R-:W-:-:S04]  /*8010*/  FADD.FTZ R4, R9, R4 ;  /* 0x0000000409047221 */ /* 0x004fc80000010000 */
[----:B------:R-:W-:Y:S02]  /*8020*/  FSETP.NE.FTZ.AND P4, PT, R5, RZ, PT ;  /* 0x000000ff0500720b */ /* 0x000fe40003f95000 */
[----:B----4-:R-:W-:Y:S02]  /*8030*/  SHF.R.S32.HI R9, RZ, 0x1f, R0 ;  /* 0x0000001fff097819 */ /* 0x010fe40000011400 */
[----:B------:R-:W-:-:S09]  /*8040*/  FSETP.NE.FTZ.AND P3, PT, R4, RZ, PT ;  /* 0x000000ff0400720b */ /* 0x000fd20003f75000 */
[----:B------:R-:W1:Y:S08]  /*8050*/  @P4 MUFU.RCP R6, R5 ;  /* 0x0000000500064308 */ /* 0x000e700000001000 */
[----:B------:R-:W2:Y:S01]  /*8060*/  @P3 MUFU.RCP R7, R4 ;  /* 0x0000000400073308 */ /* 0x000ea20000001000 */
        /* <DEDUP_REMOVED lines=32> */
[----:B------:R-:W-:Y:S01]  /*8270*/  LEA.HI R6, R9, R0, RZ, 0x2 ;  /* 0x0000000009067211 */ /* 0x000fe200078f10ff */
[C---:B--2---:R-:W-:Y:S01]  /*8280*/  FMUL.FTZ R99, R7.reuse, R99 ;  /* 0x0000006307637220 */ /* 0x044fe20000410000 */
[C---:B------:R-:W-:Y:S01]  /*8290*/  FMUL.FTZ R98, R7.reuse, R98 ;  /* 0x0000006207627220 */ /* 0x040fe20000410000 */
[C---:B------:R-:W-:Y:S01]  /*82a0*/  FMUL.FTZ R95, R7.reuse, R95 ;  /* 0x0000005f075f7220 */ /* 0x040fe20000410000 */
[--C-:B------:R-:W-:Y:S01]  /*82b0*/  SHF.R.S32.HI R11, RZ, 0x2, R6.reuse ;  /* 0x00000002ff0b7819 */ /* 0x100fe20000011406 */
[C---:B------:R-:W-:Y:S01]  /*82c0*/  FMUL.FTZ R94, R7.reuse, R94 ;  /* 0x0000005e075e7220 */ /* 0x040fe20000410000 */
        /* <DEDUP_REMOVED lines=14> */
[----:B------:R-:W1:Y:S01]  /*83b0*/  @P0 LDC.64 R10, c[0x0][0x298] ;  /* 0x0000a600ff0a0b82 */ /* 0x000e620000000a00 */
        /* <DEDUP_REMOVED lines=18> */
[----:B------:R-:W-:-:S02]  /*84e0*/  LOP3.LUT R7, R6, 0x3ffffffc, RZ, 0xc0, !PT ;  /* 0x3ffffffc06077812 */ /* 0x000fc400078ec0ff */
[----:B------:R-:W-:Y:S02]  /*84f0*/  LEA.HI R9, R9, R0, RZ, 0x5 ;  /* 0x0000000009097211 */ /* 0x000fe400078f28ff */
[----:B------:R-:W-:Y:S01]  /*8500*/  SHF.L.U32 R6, R8, 0x6, RZ ;  /* 0x0000000608067819 */ /* 0x000fe200000006ff */
[----:B-1----:R-:W-:Y:S01]  /*8510*/  @P0 IMAD.WIDE.U32 R16, R149, R10, RZ ;  /* 0x0000000a95100225 */ /* 0x002fe200078e00ff */
[----:B------:R-:W-:Y:S02]  /*8520*/  SHF.R.S32.HI R12, RZ, 0x5, R9 ;  /* 0x00000005ff0c7819 */ /* 0x000fe40000011409 */
[----:B------:R-:W-:Y:S02]  /*8530*/  IADD3 R7, -R7, R0, RZ ;  /* 0x0000000007077210 */ /* 0x000fe40007ffe1ff */
[----:B------:R-:W-:Y:S02]  /*8540*/  LOP3.LUT R6, R6, 0x1c0, RZ, 0xc0, !PT ;  /* 0x000001c006067812 */ /* 0x000fe400078ec0ff */
[----:B------:R-:W-:-:S02]  /*8550*/  LEA R7, R12, R7, 0x9 ;  /* 0x000000070c077211 */ /* 0x000fc400078e48ff */
[----:B------:R-:W-:Y:S02]  /*8560*/  LEA.HI R6, R6, R6, RZ, 0x1d ;  /* 0x0000000606067211 */ /* 0x000fe400078fe8ff */
[----:B------:R-:W-:Y:S02]  /*8570*/  R2P PR, R8, 0x6 ;  /* 0x0000000608007804 */ /* 0x000fe40000000000 */
[----:B------:R-:W-:Y:S01]  /*8580*/  LEA R6, R7, R6, 0x1 ;  /* 0x0000000607067211 */ /* 0x000fe200078e08ff */
[----:B------:R-:W-:Y:S01]  /*8590*/  @P0 IMAD R7, R149, R11, R17 ;  /* 0x0000000b95070224 */ /* 0x000fe200078e0211 */
[----:B------:R-:W-:Y:S02]  /*85a0*/  F2FP.BF16.F32.PACK_AB R96, R97, R96 ;  /* 0x000000606160723e */ /* 0x000fe400000010ff */
[----:B------:R-:W-:Y:S02]  /*85b0*/  LEA R15, R6, UR4, 0x1 ;  /* 0x00000004060f7c11 */ /* 0x000fe4000f8e08ff */
[----:B------:R-:W-:-:S02]  /*85c0*/  F2FP.BF16.F32.PACK_AB R98, R99, R98 ;  /* 0x000000626362723e */ /* 0x000fc400000010ff */
[----:B------:R-:W-:Y:S02]  /*85d0*/  F2FP.BF16.F32.PACK_AB R92, R93, R92 ;  /* 0x0000005c5d5c723e */ /* 0x000fe400000010ff */
[----:B------:R-:W-:Y:S02]  /*85e0*/  F2FP.BF16.F32.PACK_AB R94, R95, R94 ;  /* 0x0000005e5f5e723e */ /* 0x000fe400000010ff */
[----:B------:R-:W-:Y:S02]  /*85f0*/  F2FP.BF16.F32.PACK_AB R36, R37, R36 ;  /* 0x000000242524723e */ /* 0x000fe400000010ff */
[----:B------:R-:W-:Y:S02]  /*8600*/  F2FP.BF16.F32.PACK_AB R38, R39, R38 ;  /* 0x000000262726723e */ /* 0x000fe400000010ff */
[----:B------:R-:W-:Y:S02]  /*8610*/  F2FP.BF16.F32.PACK_AB R40, R41, R40 ;  /* 0x000000282928723e */ /* 0x000fe400000010ff */
        /* <DEDUP_REMOVED lines=18> */
[----:B------:R-:W-:-:S02]  /*8740*/  @P0 MOV R10, R16 ;  /* 0x00000010000a0202 */ /* 0x000fc40000000f00 */
[----:B------:R-:W-:Y:S02]  /*8750*/  SEL R14, R14, 0xffffffe0, !P1 ;  /* 0xffffffe00e0e7807 */ /* 0x000fe40004800000 */
[----:B------:R-:W-:Y:S01]  /*8760*/  SEL R13, R13, 0xffffffc0, !P2 ;  /* 0xffffffc00d0d7807 */ /* 0x000fe20005000000 */
[----:B------:R-:W-:Y:S06]  /*8770*/  @P0 BRA `(.L_x_625) ;  /* 0x0000000000200947 */ /* 0x000fec0003800000 */
[----:B------:R-:W1:Y:S01]  /*8780*/  S2R R10, SR_CTAID.Y ;  /* 0x00000000000a7919 */ /* 0x000e620000002600 */
[----:B------:R-:W2:Y:S01]  /*8790*/  LDC.64 R6, c[0x0][0x290] ;  /* 0x0000a400ff067b82 */ /* 0x000ea20000000a00 */
[----:B-1----:R-:W-:Y:S01]  /*87a0*/  SHF.R.S32.HI R11, RZ, 0x1f, R10 ;  /* 0x0000001fff0b7819 */ /* 0x002fe2000001140a */
[----:B--2---:R-:W-:-:S04]  /*87b0*/  IMAD.WIDE.U32 R16, R10, R6, RZ ;  /* 0x000000060a107225 */ /* 0x004fc800078e00ff */
[----:B------:R-:W-:-:S04]  /*87c0*/  IMAD R11, R11, R6, RZ ;  /* 0x000000060b0b7224 */ /* 0x000fc800078e02ff */
[----:B------:R-:W-:Y:S01]  /*87d0*/  IMAD R7, R10, R7, R11 ;  /* 0x000000070a077224 */ /* 0x000fe200078e020b */
[----:B------:R-:W-:-:S04]  /*87e0*/  MOV R10, R16 ;  /* 0x00000010000a7202 */ /* 0x000fc80000000f00 */
[----:B------:R-:W-:-:S07]  /*87f0*/  IADD3 R7, R17, R7, RZ ;  /* 0x0000000711077210 */ /* 0x000fce0007ffe0ff */
.L_x_625:
[----:B------:R-:W-:Y:S01]  /*8800*/  ULDC.U8 UR4, c[0x0][0x3d8] ;  /* 0x0000f60000047ab9 */ /* 0x000fe20000000000 */
[----:B------:R-:W-:Y:S01]  /*8810*/  LOP3.LUT R8, R8, 0x1, RZ, 0xc0, !PT ;  /* 0x0000000108087812 */ /* 0x000fe200078ec0ff */
[----:B------:R-:W-:Y:S01]  /*8820*/  VIADD R17, R15, 0xfffffff0 ;  /* 0xfffffff00f117836 */ /* 0x000fe20000000000 */
[----:B------:R-:W-:Y:S01]  /*8830*/  ISETP.NE.AND P1, PT, RZ, UR4, PT ;  /* 0x00000004ff007c0c */ /* 0x000fe2000bf25270 */
[----:B------:R-:W-:Y:S01]  /*8840*/  ULDC.U8 UR4, c[0x0][0x3d9] ;  /* 0x0000f64000047ab9 */ /* 0x000fe20000000000 */
[----:B------:R-:W-:Y:S02]  /*8850*/  F2FP.BF16.F32.PACK_AB R74, R75, R74 ;  /* 0x0000004a4b4a723e */ /* 0x000fe400000010ff */
[----:B------:R-:W-:Y:S02]  /*8860*/  CS2R R20, SRZ ;  /* 0x0000000000147805 */ /* 0x000fe4000001ff00 */
[----:B------:R-:W-:Y:S02]  /*8870*/  ISETP.NE.OR P6, PT, RZ, UR4, !P1 ;  /* 0x00000004ff007c0c */ /* 0x000fe4000cfc5670 */
[----:B------:R-:W-:-:S02]  /*8880*/  F2FP.BF16.F32.PACK_AB R76, R77, R76 ;  /* 0x0000004c4d4c723e */ /* 0x000fc400000010ff */
[----:B------:R-:W-:Y:S02]  /*8890*/  ISETP.NE.U32.AND P2, PT, R8, 0x1, PT ;  /* 0x000000010800780c */ /* 0x000fe40003f45070 */
[----:B------:R-:W-:Y:S02]  /*88a0*/  F2FP.BF16.F32.PACK_AB R78, R79, R78 ;  /* 0x0000004e4f4e723e */ /* 0x000fe400000010ff */
[----:B------:R-:W-:Y:S02]  /*88b0*/  F2FP.BF16.F32.PACK_AB R84, R85, R84 ;  /* 0x000000545554723e */ /* 0x000fe400000010ff */
[----:B------:R-:W-:Y:S02]  /*88c0*/  F2FP.BF16.F32.PACK_AB R86, R87, R86 ;  /* 0x000000565756723e */ /* 0x000fe400000010ff */
[----:B------:R-:W-:Y:S02]  /*88d0*/  F2FP.BF16.F32.PACK_AB R80, R81, R80 ;  /* 0x000000505150723e */ /* 0x000fe400000010ff */
[----:B------:R-:W-:Y:S01]  /*88e0*/  PLOP3.LUT P5, PT, PT, PT, PT, 0x8, 0x0 ;  /* 0x000000000000781c */ /* 0x000fe20003fae170 */
[----:B------:R-:W-:-:S12]  /*88f0*/  @P6 BRA `(.L_x_626) ;  /* 0x00000000001c6947 */ /* 0x000fd80003800000 */
[----:B------:R-:W1:Y:S01]  /*8900*/  S2R R6, SR_CTAID.Y ;  /* 0x0000000000067919 */ /* 0x000e620000002600 */
[----:B------:R-:W1:Y:S01]  /*8910*/  LDC R11, c[0x0][0x2c4] ;  /* 0x0000b100ff0b7b82 */ /* 0x000e620000000800 */
[----:B------:R-:W-:Y:S01]  /*8920*/  PLOP3.LUT P5, PT, PT, PT, PT, 0x80, 0x0 ;  /* 0x000000000000781c */ /* 0x000fe20003faf070 */
[----:B-1----:R-:W-:-:S05]  /*8930*/  IMAD R6, R6, R11, RZ ;  /* 0x0000000b06067224 */ /* 0x002fca00078e02ff */
[----:B------:R-:W-:-:S04]  /*8940*/  SEL R6, R6, R149, !P0 ;  /* 0x0000009506067207 */ /* 0x000fc80004000000 */
[--C-:B------:R-:W-:Y:S01]  /*8950*/  SHF.R.S32.HI R21, RZ, 0x1f, R6.reuse ;  /* 0x0000001fff157819 */ /* 0x100fe20000011406 */
[----:B------:R-:W-:-:S07]  /*8960*/  IMAD.MOV.U32 R20, RZ, RZ, R6 ;  /* 0x000000ffff147224 */ /* 0x000fce00078e0006 */
.L_x_626:
[----:B------:R-:W-:Y:S01]  /*8970*/  ISETP.NE.AND P0, PT, RZ, UR4, PT ;  /* 0x00000004ff007c0c */ /* 0x000fe2000bf05270 */
[C---:B------:R-:W-:Y:S01]  /*8980*/  @P2 VIADD R17, R15.reuse, 0x10 ;  /* 0x000000100f112836 */ /* 0x040fe20000000000 */
[----:B------:R-:W-:Y:S01]  /*8990*/  STS [R15], R96 ;  /* 0x000000600f007388 */ /* 0x000fe20000000800 */
[----:B------:R-:W-:Y:S01]  /*89a0*/  IMAD.IADD R11, R15, 0x1, R14 ;  /* 0x000000010f0b7824 */ /* 0x000fe200078e020e */
[----:B------:R-:W-:Y:S01]  /*89b0*/  F2FP.BF16.F32.PACK_AB R82, R83, R82 ;  /* 0x000000525352723e */ /* 0x000fe200000010ff */
[----:B------:R-:W-:Y:S01]  /*89c0*/  IMAD.IADD R25, R15, 0x1, R13 ;  /* 0x000000010f197824 */ /* 0x000fe200078e020d */
[----:B------:R-:W-:Y:S01]  /*89d0*/  IADD3 R23, R14, R17, RZ ;  /* 0x000000110e177210 */ /* 0x000fe20007ffe0ff */
[----:B------:R-:W-:Y:S01]  /*89e0*/  STS [R15+0x400], R98 ;  /* 0x000400620f007388 */ /* 0x000fe20000000800 */
[----:B------:R-:W-:Y:S01]  /*89f0*/  IMAD.IADD R27, R13, 0x1, R17 ;  /* 0x000000010d1b7824 */ /* 0x000fe200078e0211 */
[----:B------:R-:W-:Y:S01]  /*8a00*/  IADD3 R29, R11, R13, RZ ;  /* 0x0000000d0b1d7210 */ /* 0x000fe20007ffe0ff */
[----:B------:R-:W-:Y:S01]  /*8a10*/  @P4 MUFU.LG2 R5, R5 ;  /* 0x0000000500054308 */ /* 0x000fe20000000c00 */
[----:B------:R-:W-:Y:S01]  /*8a20*/  STS [R17], R92 ;  /* 0x0000005c11007388 */ /* 0x000fe20000000800 */
[----:B------:R-:W-:Y:S01]  /*8a30*/  IMAD.IADD R13, R23, 0x1, R13 ;  /* 0x00000001170d7824 */ /* 0x000fe200078e020d */
[----:B------:R-:W1:Y:S01]  /*8a40*/  @!P0 LDC R6, c[0x0][0x2c4] ;  /* 0x0000b100ff068b82 */ /* 0x000e620000000800 */
[----:B------:R-:W-:Y:S01]  /*8a50*/  PLOP3.LUT P2, PT, PT, PT, PT, 0x8, 0x0 ;  /* 0x000000000000781c */ /* 0x000fe20003f4e170 */
[----:B------:R-:W-:Y:S01]  /*8a60*/  STS [R17+0x400], R94 ;  /* 0x0004005e11007388 */ /* 0x000fe20000000800 */
[----:B------:R-:W-:Y:S01]  /*8a70*/  @!P0 PLOP3.LUT P2, PT, P1, PT, PT, 0x80, 0x0 ;  /* 0x000000000000881c */ /* 0x000fe20000f4f070 */
[----:B------:R-:W-:Y:S01]  /*8a80*/  BSSY B0, `(.L_x_627) ;  /* 0x000005c000007945 */ /* 0x000fe20003800000 */
[----:B------:R-:W-:Y:S01]  /*8a90*/  LOP3.LUT R9, R9, 0xffffffe0, RZ, 0xc0, !PT ;  /* 0xffffffe009097812 */ /* 0x000fe200078ec0ff */
[----:B------:R-:W-:Y:S01]  /*8aa0*/  STS [R11], R36 ;  /* 0x000000240b007388 */ /* 0x000fe20000000800 */
[----:B------:R-:W2:Y:S01]  /*8ab0*/  @P3 MUFU.LG2 R4, R4 ;  /* 0x0000000400043308 */ /* 0x000ea20000000c00 */
[----:B------:R-:W3:Y:S01]  /*8ac0*/  @!P0 LDC R31, c[0x0][0x270] ;  /* 0x00009c00ff1f8b82 */ /* 0x000ee20000000800 */
[----:B------:R-:W-:Y:S01]  /*8ad0*/  IADD3 R9, -R9, R0, RZ ;  /* 0x0000000009097210 */ /* 0x000fe20007ffe1ff */
[----:B------:R-:W-:Y:S04]  /*8ae0*/  STS [R11+0x400], R38 ;  /* 0x000400260b007388 */ /* 0x000fe80000000800 */
[----:B------:R-:W-:Y:S02]  /*8af0*/  STS [R23], R40 ;  /* 0x0000002817007388 */ /* 0x000fe40000000800 */
[----:B------:R-:W4:Y:S02]  /*8b00*/  @P0 LDC.64 R18, c[0x0][0x2c0] ;  /* 0x0000b000ff120b82 */ /* 0x000f240000000a00 */
[----:B------:R-:W-:Y:S04]  /*8b10*/  STS [R23+0x400], R42 ;  /* 0x0004002a17007388 */ /* 0x000fe80000000800 */
[----:B------:R-:W-:Y:S02]  /*8b20*/  STS [R25], R44 ;  /* 0x0000002c19007388 */ /* 0x000fe40000000800 */
[----:B-1----:R-:W1:Y:S01]  /*8b30*/  @P2 LDC R6, c[0x0][0x2e4] ;  /* 0x0000b900ff062b82 */ /* 0x002e620000000800 */
[----:B------:R-:W-:Y:S01]  /*8b40*/  LOP3.LUT P2, RZ, R9, 0x3, RZ, 0xc0, !PT ;  /* 0x0000000309ff7812 */ /* 0x000fe2000784c0ff */
[----:B------:R-:W-:Y:S01]  /*8b50*/  STS [R25+0x400], R46 ;  /* 0x0004002e19007388 */ /* 0x000fe20000000800 */
[----:B------:R-:W-:-:S03]  /*8b60*/  IMAD.MOV.U32 R9, RZ, RZ, 0x7f800000 ;  /* 0x7f800000ff097424 */ /* 0x000fc600078e00ff */
[----:B------:R-:W-:Y:S02]  /*8b70*/  STS [R27], R48 ;  /* 0x000000301b007388 */ /* 0x000fe40000000800 */
[----:B------:R-:W5:Y:S02]  /*8b80*/  @P4 LDC R0, c[0x0][0x2e8] ;  /* 0x0000ba00ff004b82 */ /* 0x000f640000000800 */
[----:B------:R-:W-:Y:S04]  /*8b90*/  STS [R27+0x400], R50 ;  /* 0x000400321b007388 */ /* 0x000fe80000000800 */
[----:B------:R-:W-:Y:S01]  /*8ba0*/  STS [R29], R52 ;  /* 0x000000341d007388 */ /* 0x000fe20000000800 */
[----:B----4-:R-:W-:Y:S01]  /*8bb0*/  @P0 IMAD R18, R19, R18, RZ ;  /* 0x0000001213120224 */ /* 0x010fe200078e02ff */
[----:B------:R-:W-:-:S02]  /*8bc0*/  SHF.R.S32.HI R19, RZ, 0x1f, R12 ;  /* 0x0000001fff137819 */ /* 0x000fc4000001140c */
[----:B------:R-:W-:Y:S02]  /*8bd0*/  STS [R29+0x400], R54 ;  /* 0x000400361d007388 */ /* 0x000fe40000000800 */
[----:B------:R-:W-:Y:S02]  /*8be0*/  LEA.HI R19, R19, R12, RZ, 0x2 ;  /* 0x0000000c13137211 */ /* 0x000fe400078f10ff */
[----:B------:R-:W-:Y:S01]  /*8bf0*/  STS [R13], R56 ;  /* 0x000000380d007388 */ /* 0x000fe20000000800 */
[----:B-1----:R-:W-:Y:S01]  /*8c00*/  @!P0 IMAD.MOV.U32 R18, RZ, RZ, R6 ;  /* 0x000000ffff128224 */ /* 0x002fe200078e0006 */
[----:B------:R-:W-:Y:S02]  /*8c10*/  LOP3.LUT R19, R19, 0xffffffc, RZ, 0xc0, !PT ;  /* 0x0ffffffc13137812 */ /* 0x000fe400078ec0ff */
[----:B------:R-:W-:Y:S02]  /*8c20*/  STS [R13+0x400], R58 ;  /* 0x0004003a0d007388 */ /* 0x000fe40000000800 */
[----:B------:R-:W-:-:S02]  /*8c30*/  IADD3 R19, R12, -R19, RZ ;  /* 0x800000130c137210 */ /* 0x000fc40007ffe0ff */
[----:B------:R-:W-:Y:S02]  /*8c40*/  STS [R15+0x2000], R60 ;  /* 0x0020003c0f007388 */ /* 0x000fe40000000800 */
[----:B------:R-:W-:Y:S02]  /*8c50*/  LEA R158, R19, R158, 0x4 ;  /* 0x0000009e139e7211 */ /* 0x000fe400078e20ff */
[----:B------:R1:W-:Y:S04]  /*8c60*/  STS [R15+0x2400], R62 ;  /* 0x0024003e0f007388 */ /* 0x0003e80000000800 */
[----:B------:R-:W-:Y:S04]  /*8c70*/  STS [R17+0x2000], R64 ;  /* 0x0020004011007388 */ /* 0x000fe80000000800 */
[----:B------:R4:W-:Y:S04]  /*8c80*/  STS [R17+0x2400], R66 ;  /* 0x0024004211007388 */ /* 0x0009e80000000800 */
[----:B------:R-:W-:Y:S04]  /*8c90*/  STS [R11+0x2000], R68 ;  /* 0x002000440b007388 */ /* 0x000fe80000000800 */
[----:B------:R-:W-:Y:S04]  /*8ca0*/  STS [R11+0x2400], R70 ;  /* 0x002400460b007388 */ /* 0x000fe80000000800 */
[----:B------:R-:W-:Y:S04]  /*8cb0*/  STS [R23+0x2000], R88 ;  /* 0x0020005817007388 */ /* 0x000fe80000000800 */
[----:B------:R2:W-:Y:S01]  /*8cc0*/  STS [R23+0x2400], R90 ;  /* 0x0024005a17007388 */ /* 0x0005e20000000800 */
[----:B-1----:R-:W1:Y:S03]  /*8cd0*/  @P0 LDC R15, c[0x0][0x2c0] ;  /* 0x0000b000ff0f0b82 */ /* 0x002e660000000800 */
[----:B------:R-:W-:Y:S04]  /*8ce0*/  STS [R25+0x2000], R72 ;  /* 0x0020004819007388 */ /* 0x000fe80000000800 */
[----:B------:R-:W-:Y:S01]  /*8cf0*/  STS [R25+0x2400], R74 ;  /* 0x0024004a19007388 */ /* 0x000fe20000000800 */
[----:B----4-:R-:W-:-:S02]  /*8d00*/  @P0 IMAD.MOV.U32 R17, RZ, RZ, 0x1 ;  /* 0x00000001ff110424 */ /* 0x010fc400078e00ff */
[----:B---3--:R-:W-:Y:S01]  /*8d10*/  @!P0 IMAD R17, R6, R31, RZ ;  /* 0x0000001f06118224 */ /* 0x008fe200078e02ff */
[----:B------:R-:W-:Y:S04]  /*8d20*/  STS [R27+0x2000], R76 ;  /* 0x0020004c1b007388 */ /* 0x000fe80000000800 */
[----:B------:R-:W-:Y:S04]  /*8d30*/  STS [R27+0x2400], R78 ;  /* 0x0024004e1b007388 */ /* 0x000fe80000000800 */
[----:B------:R-:W-:Y:S04]  /*8d40*/  STS [R29+0x2000], R84 ;  /* 0x002000541d007388 */ /* 0x000fe80000000800 */
[----:B------:R-:W-:Y:S01]  /*8d50*/  STS [R29+0x2400], R86 ;  /* 0x002400561d007388 */ /* 0x000fe20000000800 */
[----:B------:R-:W-:-:S02]  /*8d60*/  @!P0 IMAD.MOV.U32 R15, RZ, RZ, 0x1 ;  /* 0x00000001ff0f8424 */ /* 0x000fc400078e00ff */
[----:B--2---:R-:W-:Y:S01]  /*8d70*/  @P3 FMUL.FTZ R23, R4, 0.69314718246459960938 ;  /* 0x3f31721804173820 */ /* 0x004fe20000410000 */
[----:B------:R-:W-:Y:S04]  /*8d80*/  STS [R13+0x2000], R80 ;  /* 0x002000500d007388 */ /* 0x000fe80000000800 */
[----:B------:R2:W-:Y:S01]  /*8d90*/  STS [R13+0x2400], R82 ;  /* 0x002400520d007388 */ /* 0x0005e20000000800 */
[----:B------:R-:W-:Y:S06]  /*8da0*/  BAR.SYNC.DEFER_BLOCKING 0x0 ;  /* 0x0000000000007b1d */ /* 0x000fec0000010000 */
[----:B------:R-:W3:Y:S01]  /*8db0*/  S2R R14, SR_CTAID.Y ;  /* 0x00000000000e7919 */ /* 0x000ee20000002600 */
[----:B------:R-:W4:Y:S01]  /*8dc0*/  S2R R8, SR_TID.X ;  /* 0x0000000000087919 */ /* 0x000f220000002100 */
[----:B------:R-:W1:Y:S01]  /*8dd0*/  S2R R16, SR_CTAID.X ;  /* 0x0000000000107919 */ /* 0x000e620000002500 */
[----:B------:R-:W5:Y:S01]  /*8de0*/  S2R R11, SR_CTAID.Z ;  /* 0x00000000000b7919 */ /* 0x000f620000002700 */
[----:B--2---:R-:W2:Y:S01]  /*8df0*/  @P3 LDC R13, c[0x0][0x2e8] ;  /* 0x0000ba00ff0d3b82 */ /* 0x004ea20000000800 */
[----:B------:R2:W2:Y:S04]  /*8e00*/  LDS.128 R36, [R150+0x1800] ;  /* 0x0018000096247984 */ /* 0x0004a80000000c00 */
[----:B------:R2:W2:Y:S01]  /*8e10*/  LDS.128 R32, [R150+0x3800] ;  /* 0x0038000096207984 */ /* 0x0004a20000000c00 */
[----:B---3--:R-:W-:Y:S01]  /*8e20*/  IMAD R14, R14, R17, RZ ;  /* 0x000000110e0e7224 */ /* 0x008fe200078e02ff */
[----:B----4-:R-:W-:-:S04]  /*8e30*/  SHF.R.S32.HI R17, RZ, 0x1f, R8 ;  /* 0x0000001fff117819 */ /* 0x010fc80000011408 */
[----:B------:R-:W-:Y:S01]  /*8e40*/  SEL R14, R14, RZ, !P5 ;  /* 0x000000ff0e0e7207 */ /* 0x000fe20006800000 */
[----:B-1----:R-:W-:Y:S01]  /*8e50*/  IMAD R6, R16, R15, RZ ;  /* 0x0000000f10067224 */ /* 0x002fe200078e02ff */
[----:B------:R-:W-:-:S03]  /*8e60*/  LEA.HI R8, R17, R8, RZ, 0x3 ;  /* 0x0000000811087211 */ /* 0x000fc600078f18ff */
[----:B-----5:R-:W-:Y:S01]  /*8e70*/  IMAD R17, R11, R18, R14 ;  /* 0x000000120b117224 */ /* 0x020fe200078e020e */
[----:B------:R-:W-:Y:S01]  /*8e80*/  SHF.L.U32 R12, R6, 0x6, RZ ;  /* 0x00000006060c7819 */ /* 0x000fe200000006ff */
[----:B------:R-:W-:Y:S01]  /*8e90*/  @P4 FMUL.FTZ R14, R5, 0.69314718246459960938 ;  /* 0x3f317218050e4820 */ /* 0x000fe20000410000 */
[----:B------:R-:W-:Y:S02]  /*8ea0*/  IMAD.MOV.U32 R6, RZ, RZ, 0x7f800000 ;  /* 0x7f800000ff067424 */ /* 0x000fe400078e00ff */
[----:B--2---:R-:W-:Y:S01]  /*8eb0*/  @P3 FFMA.FTZ R6, R2, R13, R23 ;  /* 0x0000000d02063223 */ /* 0x004fe20000010017 */
[----:B------:R-:W-:Y:S01]  /*8ec0*/  SHF.R.S32.HI R5, RZ, 0x1f, R12 ;  /* 0x0000001fff057819 */ /* 0x000fe2000001140c */
[----:B------:R-:W-:Y:S01]  /*8ed0*/  @P4 FFMA.FTZ R9, R3, R0, R14 ;  /* 0x0000000003094223 */ /* 0x000fe2000001000e */
[--C-:B------:R-:W-:Y:S02]  /*8ee0*/  IADD3 R12, P1, P0, R12, R20, R17.reuse ;  /* 0x000000140c0c7210 */ /* 0x100fe4000783e011 */
[----:B------:R-:W-:-:S04]  /*8ef0*/  SHF.R.S32.HI R20, RZ, 0x1f, R17 ;  /* 0x0000001fff147819 */ /* 0x000fc80000011411 */
[----:B------:R-:W-:Y:S01]  /*8f00*/  IADD3.X R20, R5, R21, R20, P1, P0 ;  /* 0x0000001505147210 */ /* 0x000fe20000fe0414 */
[----:B------:R-:W-:Y:S06]  /*8f10*/  @P2 BRA `(.L_x_628) ;  /* 0x0000000000482947 */ /* 0x000fec0003800000 */
[----:B------:R-:W-:Y:S02]  /*8f20*/  IMAD R151, R16, -0x40, R151 ;  /* 0xffffffc010977824 */ /* 0x000fe400078e0297 */
[----:B------:R-:W-:-:S03]  /*8f30*/  VIADD R0, R158, 0x8 ;  /* 0x000000089e007836 */ /* 0x000fc60000000000 */
[-C--:B------:R-:W-:Y:S02]  /*8f40*/  ISETP.GE.AND P3, PT, R158, R151.reuse, PT ;  /* 0x000000979e00720c */ /* 0x080fe40003f66270 */
[----:B------:R-:W-:-:S11]  /*8f50*/  ISETP.GE.AND P2, PT, R0, R151, PT ;  /* 0x000000970000720c */ /* 0x000fd60003f46270 */
[----:B------:R-:W1:Y:S01]  /*8f60*/  @!P3 LDC.64 R4, c[0x0][0x2b0] ;  /* 0x0000ac00ff04bb82 */ /* 0x000e620000000a00 */
[-C--:B------:R-:W-:Y:S02]  /*8f70*/  @!P3 IMAD R13, R158, R15.reuse, RZ ;  /* 0x0000000f9e0db224 */ /* 0x080fe400078e02ff */
[----:B------:R-:W-:-:S03]  /*8f80*/  @!P2 IMAD R15, R0, R15, RZ ;  /* 0x0000000f000fa224 */ /* 0x000fc600078e02ff */
[-C--:B------:R-:W-:Y:S02]  /*8f90*/  @!P3 IADD3 R0, P1, R13, R12.reuse, RZ ;  /* 0x0000000c0d00b210 */ /* 0x080fe40007f3e0ff */
[----:B------:R-:W2:Y:S01]  /*8fa0*/  @!P2 LDC.64 R2, c[0x0][0x2b0] ;  /* 0x0000ac00ff02ab82 */ /* 0x000ea20000000a00 */
[----:B------:R-:W-:Y:S02]  /*8fb0*/  @!P2 IADD3 R12, P0, R15, R12, RZ ;  /* 0x0000000c0f0ca210 */ /* 0x000fe40007f1e0ff */
[-C--:B------:R-:W-:Y:S02]  /*8fc0*/  @!P3 LEA.HI.X.SX32 R13, R13, R20.reuse, 0x1, P1 ;  /* 0x000000140d0db211 */ /* 0x080fe400008f0eff */
[----:B------:R-:W-:Y:S02]  /*8fd0*/  @!P2 LEA.HI.X.SX32 R15, R15, R20, 0x1, P0 ;  /* 0x000000140f0fa211 */ /* 0x000fe400000f0eff */
[----:B-1----:R-:W-:-:S04]  /*8fe0*/  @!P3 LEA R4, P1, R0, R4, 0x2 ;  /* 0x000000040004b211 */ /* 0x002fc800078210ff */
[----:B------:R-:W-:Y:S02]  /*8ff0*/  @!P3 LEA.HI.X R5, R0, R5, R13, 0x2, P1 ;  /* 0x000000050005b211 */ /* 0x000fe400008f140d */
[----:B--2---:R-:W-:-:S03]  /*9000*/  @!P2 LEA R2, P0, R12, R2, 0x2 ;  /* 0x000000020c02a211 */ /* 0x004fc600078010ff */
[----:B------:R1:W-:Y:S01]  /*9010*/  @!P3 STG.E desc[UR12][R4.64], R9 ;  /* 0x000000090400b986 */ /* 0x0003e2000c10190c */
[----:B------:R-:W-:-:S05]  /*9020*/  @!P2 LEA.HI.X R3, R12, R3, R15, 0x2, P0 ;  /* 0x000000030c03a211 */ /* 0x000fca00000f140f */
[----:B------:R1:W-:Y:S04]  /*9030*/  @!P2 STG.E desc[UR12][R2.64], R6 ;  /* 0x000000060200a986 */ /* 0x0003e8000c10190c */
.L_x_628:
[----:B------:R-:W-:Y:S05]  /*9040*/  BSYNC B0 ;  /* 0x0000000000007941 */ /* 0x000fea0003800000 */
.L_x_627:
[----:B------:R-:W-:Y:S01]  /*9050*/  IADD3 R12, P0, R156, R10, RZ ;  /* 0x0000000a9c0c7210 */ /* 0x000fe20007f1e0ff */
[----:B------:R-:W-:Y:S01]  /*9060*/  ULDC.64 UR4, c[0x0][0x2a0] ;  /* 0x0000a80000047ab9 */ /* 0x000fe20000000a00 */
[----:B-1----:R-:W-:Y:S01]  /*9070*/  SHF.R.S32.HI R3, RZ, 0x3, R8 ;  /* 0x00000003ff037819 */ /* 0x002fe20000011408 */
[----:B------:R-:W-:Y:S01]  /*9080*/  BSSY B0, `(.L_x_629) ;  /* 0x000001c000007945 */ /* 0x000fe20003800000 */
[----:B------:R-:W-:Y:S01]  /*9090*/  SHF.R.S32.HI R0, RZ, 0x1f, R11 ;  /* 0x0000001fff007819 */ /* 0x000fe2000001140b */
[----:B------:R-:W-:Y:S01]  /*90a0*/  IMAD.X R13, R157, 0x1, R7, P0 ;  /* 0x000000019d0d7824 */ /* 0x000fe200000e0607 */
[C---:B------:R-:W-:Y:S01]  /*90b0*/  IADD3 R5, R3.reuse, 0x20, RZ ;  /* 0x0000002003057810 */ /* 0x040fe20007ffe0ff */
[C---:B------:R-:W-:Y:S01]  /*90c0*/  VIADD R7, R3.reuse, 0x10 ;  /* 0x0000001003077836 */ /* 0x040fe20000000000 */
[-C--:B------:R-:W-:Y:S01]  /*90d0*/  ISETP.GE.AND P3, PT, R3, R146.reuse, PT ;  /* 0x000000920300720c */ /* 0x080fe20003f66270 */
[----:B------:R-:W-:Y:S01]  /*90e0*/  IMAD R0, R0, UR4, RZ ;  /* 0x0000000400007c24 */ /* 0x000fe2000f8e02ff */
[-C--:B------:R-:W-:Y:S01]  /*90f0*/  ISETP.GE.AND P1, PT, R5, R146.reuse, PT ;  /* 0x000000920500720c */ /* 0x080fe20003f26270 */
[----:B------:R-:W-:Y:S01]  /*9100*/  IMAD.WIDE.U32 R12, R11, UR4, R12 ;  /* 0x000000040b0c7c25 */ /* 0x000fe2000f8e000c */
[----:B------:R-:W-:-:S02]  /*9110*/  ISETP.GE.AND P2, PT, R7, R146, PT ;  /* 0x000000920700720c */ /* 0x000fc40003f46270 */
[----:B------:R1:W2:Y:S01]  /*9120*/  LDS.128 R4, [R150+0x2000] ;  /* 0x0020000096047984 */ /* 0x0002a20000000c00 */
[----:B------:R-:W-:Y:S02]  /*9130*/  IMAD R15, R11, UR5, R0 ;  /* 0x000000050b0f7c24 */ /* 0x000fe4000f8e0200 */
[----:B------:R-:W-:Y:S01]  /*9140*/  VIADD R3, R3, 0x30 ;  /* 0x0000003003037836 */ /* 0x000fe20000000000 */
[----:B------:R1:W3:Y:S02]  /*9150*/  LDS.128 R8, [R150] ;  /* 0x0000000096087984 */ /* 0x0002e40000000c00 */
[----:B------:R-:W-:Y:S02]  /*9160*/  IADD3 R15, R13, R15, RZ ;  /* 0x0000000f0d0f7210 */ /* 0x000fe40007ffe0ff */
[----:B------:R-:W-:Y:S01]  /*9170*/  ISETP.GE.AND P0, PT, R3, R146, PT ;  /* 0x000000920300720c */ /* 0x000fe20003f06270 */
[----:B------:R-:W-:-:S12]  /*9180*/  @P3 BRA `(.L_x_630) ;  /* 0x00000000002c3947 */ /* 0x000fd80003800000 */
        /* <DEDUP_REMOVED lines=10> */
[----:B--2---:R4:W-:Y:S02]  /*9230*/  STG.E.128 desc[UR12][R2.64+0x80], R4 ;  /* 0x0000800402007986 */ /* 0x0049e4000c101d0c */
.L_x_630:
[----:B------:R-:W-:Y:S05]  /*9240*/  BSYNC B0 ;  /* 0x0000000000007941 */ /* 0x000fea0003800000 */
.L_x_629:
[----:B---34-:R3:W4:Y:S01]  /*9250*/  LDS.128 R8, [R150+0x800] ;  /* 0x0008000096087984 */ /* 0x0187220000000c00 */
[----:B------:R-:W-:Y:S03]  /*9260*/  BSSY B0, `(.L_x_631) ;  /* 0x0000011000007945 */ /* 0x000fe60003800000 */
[----:B--2---:R3:W2:Y:S01]  /*9270*/  LDS.128 R4, [R150+0x2800] ;  /* 0x0028000096047984 */ /* 0x0046a20000000c00 */
[----:B------:R-:W-:Y:S05]  /*9280*/  @P2 BRA `(.L_x_632) ;  /* 0x0000000000382947 */ /* 0x000fea0003800000 */
        /* <DEDUP_REMOVED lines=9> */
[----:B------:R-:W-:Y:S02]  /*9320*/  LEA R2, P2, R16, UR4, 0x1 ;  /* 0x0000000410027c11 */ /* 0x000fe4000f8408ff */
[----:B------:R-:W-:-:S04]  /*9330*/  IADD3 R3, R17, R3, RZ ;  /* 0x0000000311037210 */ /* 0x000fc80007ffe0ff */
[----:B------:R-:W-:-:S05]  /*9340*/  LEA.HI.X R3, R16, UR5, R3, 0x1, P2 ;  /* 0x0000000510037c11 */ /* 0x000fca00090f0c03 */
[----:B----4-:R4:W-:Y:S04]  /*9350*/  STG.E.128 desc[UR12][R2.64], R8 ;  /* 0x0000000802007986 */ /* 0x0109e8000c101d0c */
[----:B--2---:R4:W-:Y:S02]  /*9360*/  STG.E.128 desc[UR12][R2.64+0x80], R4 ;  /* 0x0000800402007986 */ /* 0x0049e4000c101d0c */
.L_x_632:
[----:B------:R-:W-:Y:S05]  /*9370*/  BSYNC B0 ;  /* 0x0000000000007941 */ /* 0x000fea0003800000 */
.L_x_631:
[----:B--2-4-:R2:W4:Y:S01]  /*9380*/  LDS.128 R4, [R150+0x1000] ;  /* 0x0010000096047984 */ /* 0x0145220000000c00 */
[----:B------:R-:W-:Y:S03]  /*9390*/  BSSY B0, `(.L_x_633) ;  /* 0x0000011000007945 */ /* 0x000fe60003800000 */
[----:B------:R2:W1:Y:S01]  /*93a0*/  LDS.128 R8, [R150+0x3000] ;  /* 0x0030000096087984 */ /* 0x0004620000000c00 */
        /* <DEDUP_REMOVED lines=14> */
[----:B-1----:R4:W-:Y:S02]  /*9490*/  STG.E.128 desc[UR12][R2.64+0x80], R8 ;  /* 0x0000800802007986 */ /* 0x0029e4000c101d0c */
.L_x_634:
[----:B------:R-:W-:Y:S05]  /*94a0*/  BSYNC B0 ;  /* 0x0000000000007941 */ /* 0x000fea0003800000 */
.L_x_633:
[----:B------:R-:W-:Y:S05]  /*94b0*/  @P0 EXIT ;  /* 0x000000000000094d */ /* 0x000fea0003800000 */
[----:B------:R-:W-:Y:S01]  /*94c0*/  IADD3 R0, P0, R160, 0x30, RZ ;  /* 0x00000030a0007810 */ /* 0x000fe20007f1e0ff */
[----:B------:R-:W-:Y:S01]  /*94d0*/  ULDC.64 UR4, c[0x0][0x298] ;  /* 0x0000a60000047ab9 */ /* 0x000fe20000000a00 */
[----:B----4-:R-:W-:Y:S01]  /*94e0*/  MOV R5, R15 ;  /* 0x0000000f00057202 */ /* 0x010fe20000000f00 */
        /* <DEDUP_REMOVED lines=12> */
.L_x_614:
[----:B------:R-:W1:Y:S01]  /*95b0*/  LDC.U8 R2, c[0x0][0x3d9] ;  /* 0x0000f640ff027b82 */ /* 0x000e620000000000 */
[----:B------:R-:W-:Y:S01]  /*95c0*/  ISETP.NE.AND P4, PT, R149, -0x1, PT ;  /* 0xffffffff9500780c */ /* 0x000fe20003f85270 */
[----:B------:R-:W-:Y:S01]  /*95d0*/  ULDC.64 UR4, c[0x0][0x2a0] ;  /* 0x0000a80000047ab9 */ /* 0x000fe20000000a00 */
[----:B------:R-:W-:Y:S01]  /*95e0*/  SHF.R.S32.HI R7, RZ, 0x1f, R34 ;  /* 0x0000001fff077819 */ /* 0x000fe20000011422 */
[----:B------:R-:W-:Y:S01]  /*95f0*/  BSSY B0, `(.L_x_635) ;  /* 0x0000047000007945 */ /* 0x000fe20003800000 */
[----:B------:R-:W-:-:S03]  /*9600*/  IADD3 R151, -R84, R151, RZ ;  /* 0x0000009754977210 */ /* 0x000fc60007ffe1ff */
[----:B------:R-:W2:Y:S06]  /*9610*/  LDC.U8 R0, c[0x0][0x3d8] ;  /* 0x0000f600ff007b82 */ /* 0x000eac0000000000 */
[----:B------:R-:W-:Y:S02]  /*9620*/  @!P4 SHF.R.S32.HI R3, RZ, 0x1f, R6 ;  /* 0x0000001fff03c819 */ /* 0x000fe40000011406 */
[----:B------:R-:W3:Y:S01]  /*9630*/  @!P4 LDC.64 R4, c[0x0][0x290] ;  /* 0x0000a400ff04cb82 */ /* 0x000ee20000000a00 */
[----:B-1----:R-:W-:-:S07]  /*9640*/  ISETP.NE.AND P1, PT, R2, RZ, PT ;  /* 0x000000ff0200720c */ /* 0x002fce0003f25270 */
[----:B------:R-:W1:Y:S01]  /*9650*/  @P4 LDC.64 R8, c[0x0][0x298] ;  /* 0x0000a600ff084b82 */ /* 0x000e620000000a00 */
[C---:B--2---:R-:W-:Y:S02]  /*9660*/  ISETP.NE.AND P0, PT, R0.reuse, RZ, PT ;  /* 0x000000ff0000720c */ /* 0x044fe40003f05270 */
[----:B------:R-:W-:Y:S02]  /*9670*/  ISETP.NE.AND P2, PT, R0, RZ, !P1 ;  /* 0x000000ff0000720c */ /* 0x000fe40004f45270 */
[----:B------:R-:W-:-:S03]  /*9680*/  ISETP.NE.OR P0, PT, R2, RZ, !P0 ;  /* 0x000000ff0200720c */ /* 0x000fc60004705670 */
[----:B------:R-:W2:Y:S01]  /*9690*/  @!P1 LDC R10, c[0x0][0x2c4] ;  /* 0x0000b100ff0a9b82 */ /* 0x000ea20000000800 */
[----:B------:R-:W-:Y:S01]  /*96a0*/  LEA.HI R0, R7, R34, RZ, 0x3 ;  /* 0x0000002207007211 */ /* 0x000fe200078f18ff */
[-C--:B---3--:R-:W-:Y:S01]  /*96b0*/  @!P4 IMAD R12, R3, R4.reuse, RZ ;  /* 0x00000004030cc224 */ /* 0x088fe200078e02ff */
[----:B------:R-:W-:Y:S01]  /*96c0*/  ISETP.NE.OR P3, PT, R149, -0x1, P0 ;  /* 0xffffffff9500780c */ /* 0x000fe20000765670 */
[----:B------:R-:W-:Y:S01]  /*96d0*/  @!P4 IMAD.WIDE.U32 R16, R6, R4, RZ ;  /* 0x000000040610c225 */ /* 0x000fe200078e00ff */
[----:B------:R-:W-:-:S03]  /*96e0*/  LOP3.LUT R13, R0, 0x1ffffff8, RZ, 0xc0, !PT ;  /* 0x1ffffff8000d7812 */ /* 0x000fc600078ec0ff */
[----:B------:R-:W3:Y:S01]  /*96f0*/  @!P1 LDC R7, c[0x0][0x270] ;  /* 0x00009c00ff079b82 */ /* 0x000ee20000000800 */
[----:B------:R-:W-:Y:S01]  /*9700*/  @!P4 IMAD R5, R6, R5, R12 ;  /* 0x000000050605c224 */ /* 0x000fe200078e020c */
[----:B------:R-:W-:Y:S01]  /*9710*/  SHF.R.S32.HI R4, RZ, 0x1f, R37 ;  /* 0x0000001fff047819 */ /* 0x000fe20000011425 */
[----:B------:R-:W-:Y:S02]  /*9720*/  IMAD.IADD R13, R34, 0x1, -R13 ;  /* 0x00000001220d7824 */ /* 0x000fe400078e0a0d */
[C---:B-1----:R-:W-:Y:S01]  /*9730*/  @P4 IMAD.WIDE.U32 R14, R149.reuse, R8, RZ ;  /* 0x00000008950e4225 */ /* 0x042fe200078e00ff */
[----:B------:R-:W-:Y:S02]  /*9740*/  SHF.R.S32.HI R8, RZ, 0x3, R0 ;  /* 0x00000003ff087819 */ /* 0x000fe40000011400 */
[----:B------:R-:W1:Y:S01]  /*9750*/  @!P0 LDC R11, c[0x0][0x2c4] ;  /* 0x0000b100ff0b8b82 */ /* 0x000e620000000800 */
[----:B------:R-:W-:Y:S01]  /*9760*/  @P4 IMAD R9, R149, R9, R15 ;  /* 0x0000000995094224 */ /* 0x000fe200078e020f */
[----:B------:R-:W-:Y:S01]  /*9770*/  IADD3 R0, R8, 0x30, RZ ;  /* 0x0000003008007810 */ /* 0x000fe20007ffe0ff */
[----:B------:R-:W-:-:S02]  /*9780*/  @!P4 IMAD.IADD R9, R17, 0x1, R5 ;  /* 0x000000011109c824 */ /* 0x000fc400078e0205 */
[----:B------:R-:W-:Y:S02]  /*9790*/  IMAD.SHL.U32 R13, R13, 0x8, RZ ;  /* 0x000000080d0d7824 */ /* 0x000fe400078e00ff */
[----:B------:R-:W-:Y:S01]  /*97a0*/  @!P4 IMAD.MOV.U32 R14, RZ, RZ, R16 ;  /* 0x000000ffff0ec224 */ /* 0x000fe200078e0010 */
[----:B--2---:R-:W3:Y:S01]  /*97b0*/  @P2 LDC R10, c[0x0][0x2e4] ;  /* 0x0000b900ff0a2b82 */ /* 0x004ee20000000800 */
[----:B------:R-:W-:Y:S01]  /*97c0*/  ISETP.GE.AND P4, PT, R8, R151, PT ;  /* 0x000000970800720c */ /* 0x000fe20003f86270 */
[----:B------:R-:W-:Y:S01]  /*97d0*/  IMAD R4, R4, UR4, RZ ;  /* 0x0000000404047c24 */ /* 0x000fe2000f8e02ff */
[----:B------:R-:W-:Y:S02]  /*97e0*/  CS2R R16, SRZ ;  /* 0x0000000000107805 */ /* 0x000fe4000001ff00 */
[----:B------:R-:W-:-:S03]  /*97f0*/  IADD3 R14, P2, R13, R14, RZ ;  /* 0x0000000e0d0e7210 */ /* 0x000fc60007f5e0ff */
[----:B------:R-:W2:Y:S01]  /*9800*/  @P1 LDC.64 R2, c[0x0][0x2c0] ;  /* 0x0000b000ff021b82 */ /* 0x000ea20000000a00 */
[----:B------:R-:W-:Y:S02]  /*9810*/  LEA.HI.X.SX32 R15, R13, R9, 0x1, P2 ;  /* 0x000000090d0f7211 */ /* 0x000fe400010f0eff */
[----:B------:R-:W-:Y:S01]  /*9820*/  SHF.R.S32.HI R9, RZ, 0x1f, R8 ;  /* 0x0000001fff097819 */ /* 0x000fe20000011408 */
[----:B------:R-:W-:-:S04]  /*9830*/  IMAD.WIDE.U32 R14, R37, UR4, R14 ;  /* 0x00000004250e7c25 */ /* 0x000fc8000f8e000e */
[----:B------:R-:W4:Y:S01]  /*9840*/  @P1 LDC R5, c[0x0][0x2c0] ;  /* 0x0000b000ff051b82 */ /* 0x000f220000000800 */
[----:B-1----:R-:W-:Y:S01]  /*9850*/  @!P3 IMAD R149, R6, R11, RZ ;  /* 0x0000000b0695b224 */ /* 0x002fe200078e02ff */
[----:B------:R-:W-:Y:S01]  /*9860*/  LOP3.LUT P3, RZ, R34, 0x7, RZ, 0xc0, !PT ;  /* 0x0000000722ff7812 */ /* 0x000fe2000786c0ff */
[----:B------:R-:W-:Y:S02]  /*9870*/  @P1 IMAD.MOV.U32 R11, RZ, RZ, 0x1 ;  /* 0x00000001ff0b1424 */ /* 0x000fe400078e00ff */
[--C-:B------:R-:W-:Y:S01]  /*9880*/  @!P0 IMAD.MOV.U32 R16, RZ, RZ, R149.reuse ;  /* 0x000000ffff108224 */ /* 0x100fe200078e0095 */
[----:B------:R-:W-:Y:S01]  /*9890*/  @!P0 SHF.R.S32.HI R17, RZ, 0x1f, R149 ;  /* 0x0000001fff118819 */ /* 0x000fe20000011495 */
[----:B---3--:R-:W-:Y:S01]  /*98a0*/  @!P1 IMAD R11, R10, R7, RZ ;  /* 0x000000070a0b9224 */ /* 0x008fe200078e02ff */
[----:B------:R-:W-:-:S03]  /*98b0*/  ISETP.GE.OR P6, PT, R8, R151, P3 ;  /* 0x000000970800720c */ /* 0x000fc60001fc6670 */
[----:B------:R-:W-:Y:S02]  /*98c0*/  IMAD R7, R6, R11, RZ ;  /* 0x0000000b06077224 */ /* 0x000fe400078e02ff */
[----:B------:R-:W-:Y:S02]  /*98d0*/  VIADD R6, R8, 0x10 ;  /* 0x0000001008067836 */ /* 0x000fe40000000000 */
[----:B--2---:R-:W-:Y:S01]  /*98e0*/  @P1 IMAD R2, R3, R2, RZ ;  /* 0x0000000203021224 */ /* 0x004fe200078e02ff */
[----:B------:R-:W-:Y:S01]  /*98f0*/  SEL R7, R7, RZ, P0 ;  /* 0x000000ff07077207 */ /* 0x000fe20000000000 */
[----:B------:R-:W-:Y:S01]  /*9900*/  IMAD R3, R37, UR5, R4 ;  /* 0x0000000525037c24 */ /* 0x000fe2000f8e0204 */
[-C--:B------:R-:W-:Y:S01]  /*9910*/  ISETP.GE.AND P0, PT, R0, R151.reuse, PT ;  /* 0x000000970000720c */ /* 0x080fe20003f06270 */
[----:B------:R-:W-:Y:S01]  /*9920*/  VIADD R4, R8, 0x20 ;  /* 0x0000002008047836 */ /* 0x000fe20000000000 */
[----:B------:R-:W-:Y:S01]  /*9930*/  ISETP.GE.OR P5, PT, R6, R151, P3 ;  /* 0x000000970600720c */ /* 0x000fe20001fa6670 */
[----:B------:R-:W-:-:S02]  /*9940*/  @!P1 IMAD.MOV.U32 R2, RZ, RZ, R10 ;  /* 0x000000ffff029224 */ /* 0x000fc400078e000a */
[----:B------:R-:W-:Y:S01]  /*9950*/  @!P1 IMAD.MOV.U32 R5, RZ, RZ, 0x1 ;  /* 0x00000001ff059424 */ /* 0x000fe200078e00ff */
[-C--:B------:R-:W-:Y:S01]  /*9960*/  ISETP.GE.AND P1, PT, R6, R151.reuse, PT ;  /* 0x000000970600720c */ /* 0x080fe20003f26270 */
[----:B------:R-:W-:Y:S01]  /*9970*/  IMAD.WIDE R10, R161, 0x40, R8 ;  /* 0x00000040a10a7825 */ /* 0x000fe200078e0208 */
[----:B------:R-:W-:-:S03]  /*9980*/  ISETP.GE.AND P2, PT, R4, R151, PT ;  /* 0x000000970400720c */ /* 0x000fc60003f46270 */
[----:B------:R-:W-:Y:S01]  /*9990*/  IMAD.IADD R13, R3, 0x1, R15 ;  /* 0x00000001030d7824 */ /* 0x000fe200078e020f */
[----:B----4-:R-:W-:Y:S09]  /*99a0*/  @P4 BRA `(.L_x_636) ;  /* 0x00000000002c4947 */ /* 0x010ff20003800000 */
        /* <DEDUP_REMOVED lines=11> */
.L_x_636:
[----:B------:R-:W-:Y:S05]  /*9a60*/  BSYNC B0 ;  /* 0x0000000000007941 */ /* 0x000fea0003800000 */
.L_x_635:
[----:B------:R-:W-:Y:S01]  /*9a70*/  BSSY B0, `(.L_x_637) ;  /* 0x0000014000007945 */ /* 0x000fe20003800000 */
[-C--:B------:R-:W-:Y:S01]  /*9a80*/  ISETP.GE.OR P4, PT, R4, R151.reuse, P3 ;  /* 0x000000970400720c */ /* 0x080fe20001f86670 */
[----:B------:R-:W-:Y:S01]  /*9a90*/  IMAD R7, R37, R2, R7 ;  /* 0x0000000225077224 */ /* 0x000fe200078e0207 */
[----:B------:R-:W-:Y:S01]  /*9aa0*/  ISETP.GE.OR P3, PT, R0, R151, P3 ;  /* 0x000000970000720c */ /* 0x000fe20001f66670 */
[----:B------:R-:W-:Y:S01]  /*9ab0*/  IMAD R84, R84, R5, RZ ;  /* 0x0000000554547224 */ /* 0x000fe200078e02ff */
[----:B------:R-:W-:Y:S11]  /*9ac0*/  @P1 BRA `(.L_x_638) ;  /* 0x0000000000381947 */ /* 0x000ff60003800000 */
        /* <DEDUP_REMOVED lines=9> */
[----:B-1----:R-:W-:Y:S02]  /*9b60*/  LEA R20, P1, R18, UR4, 0x1 ;  /* 0x0000000412147c11 */ /* 0x002fe4000f8208ff */
[----:B------:R-:W-:-:S04]  /*9b70*/  IADD3 R2, R2, R19, RZ ;  /* 0x0000001302027210 */ /* 0x000fc80007ffe0ff */
[----:B------:R-:W-:-:S05]  /*9b80*/  LEA.HI.X R21, R18, UR5, R2, 0x1, P1 ;  /* 0x0000000512157c11 */ /* 0x000fca00088f0c02 */
[----:B------:R2:W-:Y:S04]  /*9b90*/  STG.E.128 desc[UR12][R20.64], RZ ;  /* 0x000000ff14007986 */ /* 0x0005e8000c101d0c */
[----:B------:R2:W-:Y:S02]  /*9ba0*/  STG.E.128 desc[UR12][R20.64+0x80], RZ ;  /* 0x000080ff14007986 */ /* 0x0005e4000c101d0c */
.L_x_638:
[----:B------:R-:W-:Y:S05]  /*9bb0*/  BSYNC B0 ;  /* 0x0000000000007941 */ /* 0x000fea0003800000 */
.L_x_637:
[----:B------:R-:W-:Y:S04]  /*9bc0*/  BSSY B0, `(.L_x_639) ;  /* 0x0000010000007945 */ /* 0x000fe80003800000 */
        /* <DEDUP_REMOVED lines=10> */
[----:B-12---:R-:W-:Y:S02]  /*9c70*/  LEA R20, P1, R18, UR4, 0x1 ;  /* 0x0000000412147c11 */ /* 0x006fe4000f8208ff */
[----:B------:R-:W-:-:S04]  /*9c80*/  IADD3 R2, R2, R19, RZ ;  /* 0x0000001302027210 */ /* 0x000fc80007ffe0ff */
[----:B------:R-:W-:-:S05]  /*9c90*/  LEA.HI.X R21, R18, UR5, R2, 0x1, P1 ;  /* 0x0000000512157c11 */ /* 0x000fca00088f0c02 */
[----:B------:R3:W-:Y:S04]  /*9ca0*/  STG.E.128 desc[UR12][R20.64], RZ ;  /* 0x000000ff14007986 */ /* 0x0007e8000c101d0c */
[----:B------:R3:W-:Y:S02]  /*9cb0*/  STG.E.128 desc[UR12][R20.64+0x80], RZ ;  /* 0x000080ff14007986 */ /* 0x0007e4000c101d0c */
.L_x_640:
[----:B------:R-:W-:Y:S05]  /*9cc0*/  BSYNC B0 ;  /* 0x0000000000007941 */ /* 0x000fea0003800000 */
.L_x_639:
[----:B------:R-:W-:Y:S01]  /*9cd0*/  BSSY B0, `(.L_x_641) ;  /* 0x0000012000007945 */ /* 0x000fe20003800000 */
[--C-:B------:R-:W-:Y:S02]  /*9ce0*/  IADD3 R2, P2, P1, R84, R16, R7.reuse ;  /* 0x0000001054027210 */ /* 0x100fe4000795e007 */
[----:B------:R-:W-:Y:S02]  /*9cf0*/  SHF.R.S32.HI R3, RZ, 0x1f, R84 ;  /* 0x0000001fff037819 */ /* 0x000fe40000011454 */
[----:B------:R-:W-:Y:S01]  /*9d00*/  SHF.R.S32.HI R18, RZ, 0x1f, R7 ;  /* 0x0000001fff127819 */ /* 0x000fe20000011407 */
[----:B------:R-:W-:Y:S08]  /*9d10*/  @P0 BRA `(.L_x_642) ;  /* 0x0000000000340947 */ /* 0x000ff00003800000 */
[----:B------:R-:W-:Y:S01]  /*9d20*/  IADD3 R7, P0, R10, 0x30, RZ ;  /* 0x000000300a077810 */ /* 0x000fe20007f1e0ff */
[----:B------:R-:W-:Y:S01]  /*9d30*/  ULDC.64 UR4, c[0x0][0x298] ;  /* 0x0000a60000047ab9 */ /* 0x000fe20000000a00 */
[----:B------:R-:W-:Y:S02]  /*9d40*/  MOV R12, R14 ;  /* 0x0000000e000c7202 */ /* 0x000fe40000000f00 */
[----:B------:R-:W-:-:S03]  /*9d50*/  IADD3.X R10, RZ, R11, RZ, P0, !PT ;  /* 0x0000000bff0a7210 */ /* 0x000fc600007fe4ff */
[----:B------:R-:W-:-:S04]  /*9d60*/  IMAD.WIDE.U32 R12, R7, UR4, R12 ;  /* 0x00000004070c7c25 */ /* 0x000fc8000f8e000c */
        /* <DEDUP_REMOVED lines=8> */
.L_x_642:
[----:B------:R-:W-:Y:S05]  /*9df0*/  BSYNC B0 ;  /* 0x0000000000007941 */ /* 0x000fea0003800000 */
.L_x_641:
[----:B------:R-:W-:Y:S01]  /*9e00*/  BSSY B0, `(.L_x_643) ;  /* 0x000000b000007945 */ /* 0x000fe20003800000 */
[----:B------:R-:W-:-:S03]  /*9e10*/  IADD3.X R3, R3, R17, R18, P2, P1 ;  /* 0x0000001103037210 */ /* 0x000fc600017e2412 */
[----:B------:R-:W-:Y:S05]  /*9e20*/  @P6 BRA `(.L_x_644) ;  /* 0x0000000000206947 */ /* 0x000fea0003800000 */
[----:B------:R-:W-:Y:S01]  /*9e30*/  IMAD R7, R8, R5, RZ ;  /* 0x0000000508077224 */ /* 0x000fe200078e02ff */
[----:B------:R-:W-:-:S04]  /*9e40*/  ULDC.64 UR4, c[0x0][0x2b0] ;  /* 0x0000ac0000047ab9 */ /* 0x000fc80000000a00 */
[----:B------:R-:W-:-:S04]  /*9e50*/  IADD3 R8, P0, R7, R2, RZ ;  /* 0x0000000207087210 */ /* 0x000fc80007f1e0ff */
[----:B------:R-:W-:Y:S02]  /*9e60*/  LEA.HI.X.SX32 R7, R7, R3, 0x1, P0 ;  /* 0x0000000307077211 */ /* 0x000fe400000f0eff */
[----:B------:R-:W-:-:S04]  /*9e70*/  LEA R10, P0, R8, UR4, 0x2 ;  /* 0x00000004080a7c11 */ /* 0x000fc8000f8010ff */
[----:B------:R-:W-:Y:S01]  /*9e80*/  LEA.HI.X R11, R8, UR5, R7, 0x2, P0 ;  /* 0x00000005080b7c11 */ /* 0x000fe200080f1407 */
[----:B------:R-:W-:-:S05]  /*9e90*/  IMAD.MOV.U32 R7, RZ, RZ, 0x7f800000 ;  /* 0x7f800000ff077424 */ /* 0x000fca00078e00ff */
[----:B------:R1:W-:Y:S03]  /*9ea0*/  STG.E desc[UR12][R10.64], R7 ;  /* 0x000000070a007986 */ /* 0x0003e6000c10190c */
.L_x_644:
[----:B------:R-:W-:Y:S05]  /*9eb0*/  BSYNC B0 ;  /* 0x0000000000007941 */ /* 0x000fea0003800000 */
.L_x_643:
[----:B------:R-:W-:Y:S04]  /*9ec0*/  BSSY B0, `(.L_x_645) ;  /* 0x000000a000007945 */ /* 0x000fe80003800000 */
[----:B------:R-:W-:Y:S05]  /*9ed0*/  @P5 BRA `(.L_x_646) ;  /* 0x0000000000205947 */ /* 0x000fea0003800000 */
[----:B------:R-:W-:Y:S01]  /*9ee0*/  IMAD R6, R6, R5, RZ ;  /* 0x0000000506067224 */ /* 0x000fe200078e02ff */
[----:B------:R-:W-:-:S04]  /*9ef0*/  ULDC.64 UR4, c[0x0][0x2b0] ;  /* 0x0000ac0000047ab9 */ /* 0x000fc80000000a00 */
[----:B-1----:R-:W-:-:S04]  /*9f00*/  IADD3 R7, P0, R6, R2, RZ ;  /* 0x0000000206077210 */ /* 0x002fc80007f1e0ff */
[----:B------:R-:W-:Y:S02]  /*9f10*/  LEA.HI.X.SX32 R6, R6, R3, 0x1, P0 ;  /* 0x0000000306067211 */ /* 0x000fe400000f0eff */
[----:B------:R-:W-:-:S04]  /*9f20*/  LEA R8, P0, R7, UR4, 0x2 ;  /* 0x0000000407087c11 */ /* 0x000fc8000f8010ff */
[----:B------:R-:W-:Y:S01]  /*9f30*/  LEA.HI.X R9, R7, UR5, R6, 0x2, P0 ;  /* 0x0000000507097c11 */ /* 0x000fe200080f1406 */
[----:B------:R-:W-:-:S05]  /*9f40*/  IMAD.MOV.U32 R7, RZ, RZ, 0x7f800000 ;  /* 0x7f800000ff077424 */ /* 0x000fca00078e00ff */
[----:B------:R1:W-:Y:S03]  /*9f50*/  STG.E desc[UR12][R8.64], R7 ;  /* 0x0000000708007986 */ /* 0x0003e6000c10190c */
.L_x_646:
[----:B------:R-:W-:Y:S05]  /*9f60*/  BSYNC B0 ;  /* 0x0000000000007941 */ /* 0x000fea0003800000 */
.L_x_645:
[----:B------:R-:W-:Y:S04]  /*9f70*/  BSSY B0, `(.L_x_647) ;  /* 0x000000a000007945 */ /* 0x000fe80003800000 */
[----:B------:R-:W-:Y:S05]  /*9f80*/  @P4 BRA `(.L_x_648) ;  /* 0x0000000000204947 */ /* 0x000fea0003800000 */
[----:B------:R-:W-:Y:S01]  /*9f90*/  IMAD R4, R4, R5, RZ ;  /* 0x0000000504047224 */ /* 0x000fe200078e02ff */
[----:B------:R-:W-:Y:S01]  /*9fa0*/  ULDC.64 UR4, c[0x0][0x2b0] ;  /* 0x0000ac0000047ab9 */ /* 0x000fe20000000a00 */
[----:B-1----:R-:W-:-:S03]  /*9fb0*/  IMAD.MOV.U32 R9, RZ, RZ, 0x7f800000 ;  /* 0x7f800000ff097424 */ /* 0x002fc600078e00ff */
[----:B------:R-:W-:-:S04]  /*9fc0*/  IADD3 R7, P0, R4, R2, RZ ;  /* 0x0000000204077210 */ /* 0x000fc80007f1e0ff */
[----:B------:R-:W-:Y:S02]  /*9fd0*/  LEA.HI.X.SX32 R4, R4, R3, 0x1, P0 ;  /* 0x0000000304047211 */ /* 0x000fe400000f0eff */
[----:B------:R-:W-:-:S04]  /*9fe0*/  LEA R6, P0, R7, UR4, 0x2 ;  /* 0x0000000407067c11 */ /* 0x000fc8000f8010ff */
[----:B------:R-:W-:-:S05]  /*9ff0*/  LEA.HI.X R7, R7, UR5, R4, 0x2, P0 ;  /* 0x0000000507077c11 */ /* 0x000fca00080f1404 */
[----:B------:R1:W-:Y:S04]  /*a000*/  STG.E desc[UR12][R6.64], R9 ;  /* 0x0000000906007986 */ /* 0x0003e8000c10190c */
.L_x_648:
[----:B------:R-:W-:Y:S05]  /*a010*/  BSYNC B0 ;  /* 0x0000000000007941 */ /* 0x000fea0003800000 */
.L_x_647:
[----:B------:R-:W-:Y:S05]  /*a020*/  @P3 EXIT ;  /* 0x000000000000394d */ /* 0x000fea0003800000 */
[----:B------:R-:W-:Y:S01]  /*a030*/  IMAD R0, R0, R5, RZ ;  /* 0x0000000500007224 */ /* 0x000fe200078e02ff */
        /* <DEDUP_REMOVED lines=8> */
.L_x_649:
        /* <DEDUP_REMOVED lines=12> */
.L_x_1747:


//--------------------- .text._ZN5flash16flash_fwd_kernelI23Flash_fwd_kernel_traitsILi128ELi64ELi64ELi4ELb0ELb0EN7cutlass10bfloat16_tE19Flash_kernel_traitsILi128ELi64ELi64ELi4ES3_EELb0ELb1ELb0ELb0ELb0ELb1ELb1ELb0EEEvNS_16Flash_fwd_paramsE --------------------------
	.section	.text._ZN5flash16flash_fwd_kernelI23Flash_fwd_kernel_traitsILi128ELi64ELi64ELi4ELb0ELb0EN7cutlass10bfloat16_tE19Flash_kernel_traitsILi128ELi64ELi64ELi4ES3_EELb0ELb1ELb0ELb0ELb0ELb1ELb1ELb0EEEvNS_16Flash_fwd_paramsE,"ax",@progbits
	.align	128
        .global         _ZN5flash16flash_fwd_kernelI23Flash_fwd_kernel_traitsILi128ELi64ELi64ELi4ELb0ELb0EN7cutlass10bfloat16_tE19Flash_kernel_traitsILi128ELi64ELi64ELi4ES3_EELb0ELb1ELb0ELb0ELb0ELb1ELb1ELb0EEEvNS_16Flash_fwd_paramsE
        .type           _ZN5flash16flash_fwd_kernelI23Flash_fwd_kernel_traitsILi128ELi64ELi64ELi4ELb0ELb0EN7cutlass10bfloat16_tE19Flash_kernel_traitsILi128ELi64ELi64ELi4ES3_EELb0ELb1ELb0ELb0ELb0ELb1ELb1ELb0EEEvNS_16Flash_fwd_paramsE,@function
        .size           _ZN5flash16flash_fwd_kernelI23Flash_fwd_kernel_traitsILi128ELi64ELi64ELi4ELb0ELb0EN7cutlass10bfloat16_tE19Flash_kernel_traitsILi128ELi64ELi64ELi4ES3_EELb0ELb1ELb0ELb0ELb0ELb1ELb1ELb0EEEvNS_16Flash_fwd_paramsE,(.L_x_1748 - _ZN5flash16flash_fwd_kernelI23Flash_fwd_kernel_traitsILi128ELi64ELi64ELi4ELb0ELb0EN7cutlass10bfloat16_tE19Flash_kernel_traitsILi128ELi64ELi64ELi4ES3_EELb0ELb1ELb0ELb0ELb0ELb1ELb1ELb0EEEvNS_16Flash_fwd_paramsE)
        .other          _ZN5flash16flash_fwd_kernelI23Flash_fwd_kernel_traitsILi128ELi64ELi64ELi4ELb0ELb0EN7cutlass10bfloat16_tE19Flash_kernel_traitsILi128ELi64ELi64ELi4ES3_EELb0ELb1ELb0ELb0ELb0ELb1ELb1ELb0EEEvNS_16Flash_fwd_paramsE,@"STO_CUDA_ENTRY STV_DEFAULT"
_ZN5flash16flash_fwd_kernelI23Flash_fwd_kernel_traitsILi128ELi64ELi64ELi4ELb0ELb0EN7cutlass10bfloat16_tE19Flash_kernel_traitsILi128ELi64ELi64ELi4ES3_EELb0ELb1ELb0ELb0ELb0ELb1ELb1ELb0EEEvNS_16Flash_fwd_paramsE:
.text._ZN5flash16flash_fwd_kernelI23Flash_fwd_kernel_traitsILi128ELi64ELi64ELi4ELb0ELb0EN7cutlass10bfloat16_tE19Flash_kernel_traitsILi128ELi64ELi64ELi4ES3_EELb0ELb1ELb0ELb0ELb0ELb1ELb1ELb0EEEvNS_16Flash_fwd_paramsE:
        /* <DEDUP_REMOVED lines=10> */
[----:B---3--:R-:W-:-:S05]  /*00a0*/  ISETP.NE.U32.AND P1, PT, R2, RZ, PT ;  /* 0x000000ff0200720c */ /* 0x008fca0003f25070 */
[----:B------:R-:W3:Y:S01]  /*00b0*/  LDC.64 R12, c[0x0][0x2f8] ;  /* 0x0000be00ff0c7b82 */ /* 0x000ee20000000a00 */
[----:B------:R-:W-:Y:S01]  /*00c0*/  ISETP.NE.AND.EX P1, PT, R3, RZ, PT, P1 ;  /* 0x000000ff0300720c */ /* 0x000fe20003f25310 */
[----:B--2---:R-:W-:-:S06]  /*00d0*/  IMAD.WIDE R16, R8, 0x4, R6 ;  /* 0x0000000408107825 */ /* 0x004fcc00078e0206 */
[----:B------:R-:W2:Y:S01]  /*00e0*/  LDC.64 R2, c[0x0][0x2f8] ;  /* 0x0000be00ff027b82 */ /* 0x000ea20000000a00 */
[----:B------:R-:W4:Y:S04]  /*00f0*/  @P2 LDG.E R150, desc[UR12][R16.64] ;  /* 0x0000000c10962981 */ /* 0x000f28000c1e1900 */
[----:B------:R-:W4:Y:S03]  /*0100*/  @P2 LDG.E R7, desc[UR12][R16.64+0x4] ;  /* 0x0000040c10072981 */ /* 0x000f26000c1e1900 */
[----:B------:R-:W1:Y:S01]  /*0110*/  @P1 LDC.64 R4, c[0x0][0x300] ;  /* 0x0000c000ff041b82 */ /* 0x000e620000000a00 */
[----:B------:R-:W-:Y:S02]  /*0120*/  IMAD.MOV.U32 R9, RZ, RZ, RZ ;  /* 0x000000ffff097224 */ /* 0x000fe400078e00ff */
[----:B-1----:R-:W-:-:S05]  /*0130*/  @P1 IMAD.WIDE R14, R8, 0x4, R4 ;  /* 0x00000004080e1825 */ /* 0x002fca00078e0204 */
[----:B------:R1:W5:Y:S01]  /*0140*/  @P1 LDG.E R9, desc[UR12][R14.64] ;  /* 0x0000000c0e091981 */ /* 0x000362000c1e1900 */
[----:B------:R-:W-:Y:S02]  /*0150*/  ISETP.NE.AND P3, PT, R0, RZ, PT ;  /* 0x000000ff0000720c */ /* 0x000fe40003f65270 */
[----:B--2---:R-:W-:-:S04]  /*0160*/  ISETP.EQ.U32.AND P0, PT, R2, RZ, PT ;  /* 0x000000ff0200720c */ /* 0x004fc80003f02070 */
[----:B------:R-:W-:Y:S01]  /*0170*/  ISETP.EQ.OR.EX P0, PT, R3, RZ, !P3, P0 ;  /* 0x000000ff0300720c */ /* 0x000fe20005f02700 */
[----:B------:R-:W-:Y:S02]  /*0180*/  IMAD.MOV.U32 R10, RZ, RZ, -0x1 ;  /* 0xffffffffff0a7424 */ /* 0x000fe400078e00ff */
[----:B---3--:R-:W-:Y:S01]  /*0190*/  IMAD.WIDE R4, R8, 0x4, R12 ;  /* 0x0000000408047825 */ /* 0x008fe200078e020c */
[----:B------:R-:W2:Y:S01]  /*01a0*/  S2R R161, SR_CTAID.X ;  /* 0x0000000000a17919 */ /* 0x000ea20000002500 */
[----:B------:R-:W3:Y:S01]  /*01b0*/  S2R R32, SR_CTAID.Z ;  /* 0x0000000000207919 */ /* 0x000ee20000002700 */
[----:B------:R-:W1:Y:S07]  /*01c0*/  S2R R126, SR_TID.X ;  /* 0x00000000007e7919 */ /* 0x000e6e0000002100 */
[----:B------:R1:W5:Y:S01]  /*01d0*/  @!P0 LDG.E R10, desc[UR12][R4.64] ;  /* 0x0000000c040a8981 */ /* 0x000362000c1e1900 */
[----:B------:R-:W-:-:S04]  /*01e0*/  ISETP.NE.U32.AND P0, PT, R2, RZ, PT ;  /* 0x000000ff0200720c */ /* 0x000fc80003f05070 */
[----:B------:R-:W-:Y:S01]  /*01f0*/  ISETP.NE.AND.EX P0, PT, R3, RZ, PT, P0 ;  /* 0x000000ff0300720c */ /* 0x000fe20003f05300 */
[----:B----4-:R-:W-:-:S06]  /*0200*/  @P2 IMAD.IADD R152, R7, 0x1, -R150 ;  /* 0x0000000107982824 */ /* 0x010fcc00078e0a96 */
[----:B------:R-:W4:Y:S06]  /*0210*/  @!P2 LDC R152, c[0x0][0x2c4] ;  /* 0x0000b100ff98ab82 */ /* 0x000f2c0000000800 */
[----:B-123--:R-:W-:Y:S05]  /*0220*/  @!P0 BRA `(.L_x_650) ;  /* 0x0000000000108947 */ /* 0x00efea0003800000 */
[----:B------:R-:W2:Y:S02]  /*0230*/  @P3 LDG.E R3, desc[UR12][R4.64+0x4] ;  /* 0x0000040c04033981 */ /* 0x000ea4000c1e1900 */
[----:B--2--5:R-:W-:-:S06]  /*0240*/  @P3 IADD3 R0, R3, -R10, RZ ;  /* 0x8000000a03003210 */ /* 0x024fcc0007ffe0ff */
[----:B------:R2:W5:Y:S01]  /*0250*/  @!P3 LDG.E R0, desc[UR12][R4.64] ;  /* 0x0000000c0400b981 */ /* 0x000562000c1e1900 */
[----:B------:R-:W-:Y:S05]  /*0260*/  BRA `(.L_x_651) ;  /* 0x0000000000047947 */ /* 0x000fea0003800000 */
.L_x_650:
[----:B------:R-:W1:Y:S02]  /*0270*/  LDC R0, c[0x0][0x2c8] ;  /* 0x0000b200ff007b82 */ /* 0x000e640000000800 */
.L_x_651:
[----:B------:R-:W3:Y:S02]  /*0280*/  LDC.64 R2, c[0x0][0x308] ;  /* 0x0000c200ff027b82 */ /* 0x000ee40000000a00 */
[----:B---3--:R-:W-:-:S04]  /*0290*/  ISETP.NE.U32.AND P1, PT, R2, RZ, PT ;  /* 0x000000ff0200720c */ /* 0x008fc80003f25070 */
[----:B------:R-:W-:-:S13]  /*02a0*/  ISETP.NE.AND.EX P1, PT, R3, RZ, PT, P1 ;  /* 0x000000ff0300720c */ /* 0x000fda0003f25310 */
[----:B------:R-:W3:Y:S01]  /*02b0*/  @P1 LDC.64 R2, c[0x0][0x308] ;  /* 0x0000c200ff021b82 */ /* 0x000ee20000000a00 */
[----:B------:R-:W-:-:S07]  /*02c0*/  IMAD.SHL.U32 R131, R161, 0x40, RZ ;  /* 0x00000040a1837824 */ /* 0x000fce00078e00ff */
[----:B--2---:R-:W2:Y:S01]  /*02d0*/  @!P1 LDC R4, c[0x0][0x2cc] ;  /* 0x0000b300ff049b82 */ /* 0x004ea20000000800 */
[----:B---3--:R-:W-:-:S07]  /*02e0*/  @P1 IMAD.WIDE R6, R8, 0x4, R2 ;  /* 0x0000000408061825 */ /* 0x008fce00078e0202 */
[----:B------:R-:W3:Y:S01]  /*02f0*/  @!P1 LDC.64 R2, c[0x0][0x318] ;  /* 0x0000c600ff029b82 */ /* 0x000ee20000000a00 */
[----:B------:R1:W5:Y:S01]  /*0300*/  @P1 LDG.E R6, desc[UR12][R6.64] ;  /* 0x0000000c06061981 */ /* 0x000362000c1e1900 */
[----:B----4-:R-:W-:-:S13]  /*0310*/  ISETP.GT.AND P0, PT, R152, R131, PT ;  /* 0x000000839800720c */ /* 0x010fda0003f04270 */
[----:B--2---:R-:W-:Y:S05]  /*0320*/  @!P0 EXIT ;  /* 0x000000000000894d */ /* 0x004fea0003800000 */
[----:B------:R-:W2:Y:S01]  /*0330*/  LDC R125, c[0x0][0x398] ;  /* 0x0000e600ff7d7b82 */ /* 0x000ea20000000800 */
[----:B---3--:R-:W-:Y:S01]  /*0340*/  @!P1 ISETP.NE.U32.AND P0, PT, R2, RZ, PT ;  /* 0x000000ff0200920c */ /* 0x008fe20003f05070 */
        /* <DEDUP_REMOVED lines=27> */
[-C--:B------:R-:W-:Y:S01]  /*0500*/  ISETP.GE.AND P3, PT, R26, R147.reuse, PT ;  /* 0x000000931a00720c */ /* 0x080fe20003f66270 */
[----:B------:R-:W2:Y:S01]  /*0510*/  @P6 LDC.64 R4, c[0x0][0x240] ;  /* 0x00009000ff046b82 */ /* 0x000ea20000000a00 */
[-C--:B------:R-:W-:Y:S01]  /*0520*/  ISETP.GE.AND P1, PT, R18, R147.reuse, PT ;  /* 0x000000931200720c */ /* 0x080fe20003f26270 */
[----:B------:R-:W-:Y:S01]  /*0530*/  VIADD R20, R26, 0x20 ;  /* 0x000000201a147836 */ /* 0x000fe20000000000 */
[-C--:B------:R-:W-:Y:S01]  /*0540*/  ISETP.GE.AND P2, PT, R22, R147.reuse, PT ;  /* 0x000000931600720c */ /* 0x080fe20003f46270 */
[----:B------:R-:W-:Y:S01]  /*0550*/  IMAD.SHL.U32 R29, R26, 0x40, RZ ;  /* 0x000000401a1d7824 */ /* 0x000fe200078e00ff */
[----:B------:R-:W-:Y:S02]  /*0560*/  @!P6 SHF.R.S32.HI R25, RZ, 0x1f, R8 ;  /* 0x0000001fff19e819 */ /* 0x000fe40000011408 */
[----:B------:R-:W-:Y:S01]  /*0570*/  ISETP.GE.AND P0, PT, R20, R147, PT ;  /* 0x000000931400720c */ /* 0x000fe20003f06270 */
[----:B------:R-:W3:Y:S01]  /*0580*/  @!P6 LDC.64 R2, c[0x0][0x228] ;  /* 0x00008a00ff02eb82 */ /* 0x000ee20000000a00 */
[----:B-1----:R-:W-:-:S02]  /*0590*/  IABS R11, R7 ;  /* 0x00000007000b7213 */ /* 0x002fc40000000000 */
[----:B------:R-:W-:Y:S02]  /*05a0*/  LOP3.LUT R29, R29, 0x1c0, RZ, 0xc0, !PT ;  /* 0x000001c01d1d7812 */ /* 0x000fe400078ec0ff */
[----:B------:R-:W1:Y:S01]  /*05b0*/  I2F.RP R0, R11 ;  /* 0x0000000b00007306 */ /* 0x000e620000209400 */
[----:B------:R-:W-:Y:S02]  /*05c0*/  ISETP.NE.AND P4, PT, R10, -0x1, PT ;  /* 0xffffffff0a00780c */ /* 0x000fe40003f85270 */
[----:B------:R-:W4:Y:S01]  /*05d0*/  @!P2 S2R R23, SR_CgaCtaId ;  /* 0x000000000017a919 */ /* 0x000f220000008800 */
[----:B------:R-:W-:Y:S02]  /*05e0*/  SHF.R.U32.HI R16, RZ, 0x3, R29 ;  /* 0x00000003ff107819 */ /* 0x000fe4000001161d */
[----:B------:R-:W-:Y:S01]  /*05f0*/  @!P2 MOV R24, 0x400 ;  /* 0x000004000018a802 */ /* 0x000fe20000000f00 */
[----:B------:R-:W5:Y:S01]  /*0600*/  @!P0 S2R R21, SR_CgaCtaId ;  /* 0x0000000000158919 */ /* 0x000f620000008800 */
[----:B------:R-:W-:-:S02]  /*0610*/  SHF.R.S32.HI R35, RZ, 0x1f, R32 ;  /* 0x0000001fff237819 */ /* 0x000fc40000011420 */
[----:B------:R-:W-:-:S03]  /*0620*/  SHF.R.S32.HI R27, RZ, 0x1f, R26 ;  /* 0x0000001fff1b7819 */ /* 0x000fc6000001141a */
[----:B------:R-:W-:Y:S01]  /*0630*/  IMAD R35, R35, UR4, RZ ;  /* 0x0000000423237c24 */ /* 0x000fe2000f8e02ff */
[----:B------:R-:W5:Y:S01]  /*0640*/  @P4 LDC.64 R104, c[0x0][0x248] ;  /* 0x00009200ff684b82 */ /* 0x000f620000000a00 */
[----:B-1----:R-:W1:Y:S01]  /*0650*/  MUFU.RCP R14, R0 ;  /* 0x00000000000e7308 */ /* 0x002e620000001000 */
[----:B------:R-:W-:-:S04]  /*0660*/  IMAD.WIDE R160, R161, 0x40, R26 ;  /* 0x00000040a1a07825 */ /* 0x000fc800078e021a */
[----:B------:R-:W-:Y:S02]  /*0670*/  IMAD R35, R32, UR5, R35 ;  /* 0x0000000520237c24 */ /* 0x000fe4000f8e0223 */
[----:B------:R-:W5:Y:S01]  /*0680*/  @P4 LDC.64 R106, c[0x0][0x250] ;  /* 0x00009400ff6a4b82 */ /* 0x000f620000000a00 */
[----:B-1----:R-:W-:Y:S02]  /*0690*/  VIADD R14, R14, 0xffffffe ;  /* 0x0ffffffe0e0e7836 */ /* 0x002fe40000000000 */
[----:B------:R-:W-:Y:S01]  /*06a0*/  IMAD.IADD R0, R126, 0x1, -R19 ;  /* 0x000000017e007824 */ /* 0x000fe200078e0a13 */
[----:B----4-:R-:W-:Y:S01]  /*06b0*/  @!P2 LEA R23, R23, R24, 0x18 ;  /* 0x000000181717a211 */ /* 0x010fe200078ec0ff */
[----:B------:R-:W1:Y:S01]  /*06c0*/  F2I.FTZ.U32.TRUNC.NTZ R15, R14 ;  /* 0x0000000e000f7305 */ /* 0x000e62000021f000 */
[----:B------:R-:W4:Y:S01]  /*06d0*/  @!P1 S2R R19, SR_CgaCtaId ;  /* 0x0000000000139919 */ /* 0x000f220000008800 */
[----:B------:R-:W-:-:S05]  /*06e0*/  IMAD.SHL.U32 R158, R0, 0x8, RZ ;  /* 0x00000008009e7824 */ /* 0x000fca00078e00ff */
[----:B------:R-:W-:Y:S01]  /*06f0*/  SHF.R.S32.HI R159, RZ, 0x1f, R158 ;  /* 0x0000001fff9f7819 */ /* 0x000fe2000001149e */
[----:B-1----:R-:W-:Y:S01]  /*0700*/  IMAD.MOV R120, RZ, RZ, -R15 ;  /* 0x000000ffff787224 */ /* 0x002fe200078e0a0f */
[----:B------:R-:W-:-:S03]  /*0710*/  MOV R14, RZ ;  /* 0x000000ff000e7202 */ /* 0x000fc60000000f00 */
[----:B------:R-:W-:-:S04]  /*0720*/  IMAD R120, R120, R11, RZ ;  /* 0x0000000b78787224 */ /* 0x000fc800078e02ff */
[----:B------:R-:W-:Y:S01]  /*0730*/  IMAD.HI.U32 R120, R15, R120, R14 ;  /* 0x000000780f787227 */ /* 0x000fe200078e000e */
[----:B------:R-:W-:-:S03]  /*0740*/  LOP3.LUT R15, R29, 0x38, R158, 0xf8, !PT ;  /* 0x000000381d0f7812 */ /* 0x000fc600078ef89e */
[----:B--2---:R-:W-:Y:S01]  /*0750*/  @P6 IMAD.WIDE.U32 R28, R150, R4, RZ ;  /* 0x00000004961c6225 */ /* 0x004fe200078e00ff */
[----:B------:R-:W-:-:S03]  /*0760*/  LOP3.LUT R16, R15, R16, RZ, 0x3c, !PT ;  /* 0x000000100f107212 */ /* 0x000fc600078e3cff */
[----:B------:R-:W-:-:S04]  /*0770*/  IMAD.HI.U32 R120, R120, R13, RZ ;  /* 0x0000000d78787227 */ /* 0x000fc800078e00ff */
[----:B------:R-:W-:Y:S02]  /*0780*/  IMAD.MOV R12, RZ, RZ, -R120 ;  /* 0x000000ffff0c7224 */ /* 0x000fe400078e0a78 */
[----:B---3--:R-:W-:Y:S02]  /*0790*/  @!P6 IMAD R14, R25, R2, RZ ;  /* 0x00000002190ee224 */ /* 0x008fe400078e02ff */
[C---:B------:R-:W-:Y:S02]  /*07a0*/  IMAD R4, R11.reuse, R12, R13 ;  /* 0x0000000c0b047224 */ /* 0x040fe400078e020d */
[C---:B------:R-:W-:Y:S01]  /*07b0*/  @!P6 IMAD.WIDE.U32 R24, R8.reuse, R2, RZ ;  /* 0x000000020818e225 */ /* 0x040fe200078e00ff */
[----:B------:R-:W-:Y:S02]  /*07c0*/  @!P1 MOV R2, 0x400 ;  /* 0x0000040000029802 */ /* 0x000fe40000000f00 */
[----:B------:R-:W-:Y:S01]  /*07d0*/  ISETP.GT.U32.AND P5, PT, R11, R4, PT ;  /* 0x000000040b00720c */ /* 0x000fe20003fa4070 */
[----:B------:R-:W-:Y:S01]  /*07e0*/  @!P6 IMAD R3, R8, R3, R14 ;  /* 0x000000030803e224 */ /* 0x000fe200078e020e */
[----:B----4-:R-:W-:Y:S01]  /*07f0*/  @!P1 LEA R19, R19, R2, 0x18 ;  /* 0x0000000213139211 */ /* 0x010fe200078ec0ff */
[----:B------:R-:W-:Y:S01]  /*0800*/  @P6 IMAD.MOV.U32 R12, RZ, RZ, R28 ;  /* 0x000000ffff0c6224 */ /* 0x000fe200078e001c */
[----:B------:R-:W-:Y:S01]  /*0810*/  @!P0 MOV R14, 0x400 ;  /* 0x00000400000e8802 */ /* 0x000fe20000000f00 */
[----:B------:R-:W-:-:S02]  /*0820*/  @!P6 IMAD.MOV.U32 R12, RZ, RZ, R24 ;  /* 0x000000ffff0ce224 */ /* 0x000fc400078e0018 */
[----:B------:R-:W-:Y:S01]  /*0830*/  @P6 IMAD R5, R150, R5, R29 ;  /* 0x0000000596056224 */ /* 0x000fe200078e021d */
[----:B------:R-:W-:Y:S01]  /*0840*/  @!P6 IADD3 R5, R25, R3, RZ ;  /* 0x000000031905e210 */ /* 0x000fe20007ffe0ff */
[----:B------:R-:W-:Y:S01]  /*0850*/  @P4 IMAD.IADD R24, R9, 0x1, R10 ;  /* 0x0000000109184824 */ /* 0x000fe200078e020a */
[----:B------:R-:W-:Y:S01]  /*0860*/  IADD3 R12, P6, R158, R12, RZ ;  /* 0x0000000c9e0c7210 */ /* 0x000fe20007fde0ff */
[----:B------:R-:W1:Y:S01]  /*0870*/  @!P3 LDC.64 R2, c[0x0][0x240] ;  /* 0x00009000ff02bb82 */ /* 0x000e620000000a00 */
[----:B-----5:R-:W-:Y:S01]  /*0880*/  @!P0 LEA R21, R21, R14, 0x18 ;  /* 0x0000000e15158211 */ /* 0x020fe200078ec0ff */
[----:B------:R-:W-:Y:S01]  /*0890*/  @!P5 IMAD.IADD R4, R4, 0x1, -R11 ;  /* 0x000000010404d824 */ /* 0x000fe200078e0a0b */
[----:B------:R-:W-:Y:S01]  /*08a0*/  @!P5 IADD3 R120, R120, 0x1, RZ ;  /* 0x000000017878d810 */ /* 0x000fe20007ffe0ff */
[----:B------:R-:W-:Y:S02]  /*08b0*/  IMAD.X R13, R159, 0x1, R5, P6 ;  /* 0x000000019f0d7824 */ /* 0x000fe400030e0605 */
[----:B------:R-:W-:Y:S01]  /*08c0*/  @P4 IMAD R25, R24, R105, RZ ;  /* 0x0000006918194224 */ /* 0x000fe200078e02ff */
[----:B------:R-:W-:Y:S01]  /*08d0*/  ISETP.GE.U32.AND P6, PT, R4, R11, PT ;  /* 0x0000000b0400720c */ /* 0x000fe20003fc6070 */
[----:B------:R-:W2:Y:S01]  /*08e0*/  @!P2 LDC.64 R14, c[0x0][0x240] ;  /* 0x00009000ff0eab82 */ /* 0x000ea20000000a00 */
[C---:B------:R-:W-:Y:S01]  /*08f0*/  LOP3.LUT R11, R32.reuse, R7, RZ, 0x3c, !PT ;  /* 0x00000007200b7212 */ /* 0x040fe200078e3cff */
[----:B------:R-:W-:-:S03]  /*0900*/  IMAD.WIDE.U32 R32, R32, UR4, R12 ;  /* 0x0000000420207c25 */ /* 0x000fc6000f8e000c */
[----:B------:R-:W-:Y:S01]  /*0910*/  ISETP.GE.AND P5, PT, R11, RZ, PT ;  /* 0x000000ff0b00720c */ /* 0x000fe20003fa6270 */
[----:B------:R-:W-:Y:S01]  /*0920*/  IMAD.IADD R35, R33, 0x1, R35 ;  /* 0x0000000121237824 */ /* 0x000fe200078e0223 */
[----:B------:R-:W-:Y:S01]  /*0930*/  LEA.HI R11, R17, R126, RZ, 0x6 ;  /* 0x0000007e110b7211 */ /* 0x000fe200078f30ff */
[----:B------:R-:W3:Y:S01]  /*0940*/  @!P3 LDC.64 R4, c[0x0][0x210] ;  /* 0x00008400ff04bb82 */ /* 0x000ee20000000a00 */
[----:B------:R-:W-:Y:S02]  /*0950*/  @!P3 IMAD.MOV.U32 R34, RZ, RZ, R32 ;  /* 0x000000ffff22b224 */ /* 0x000fe400078e0020 */
[----:B------:R-:W-:Y:S01]  /*0960*/  @P4 IMAD.IADD R13, R9, 0x1, R10 ;  /* 0x00000001090d4824 */ /* 0x000fe200078e020a */
[----:B------:R-:W-:Y:S01]  /*0970*/  @P6 IADD3 R120, R120, 0x1, RZ ;  /* 0x0000000178786810 */ /* 0x000fe20007ffe0ff */
[----:B------:R-:W-:Y:S01]  /*0980*/  IMAD.SHL.U32 R11, R11, 0x8, RZ ;  /* 0x000000080b0b7824 */ /* 0x000fe200078e00ff */
[----:B------:R-:W-:Y:S01]  /*0990*/  ISETP.NE.AND P6, PT, R7, RZ, PT ;  /* 0x000000ff0700720c */ /* 0x000fe20003fc5270 */
[----:B------:R-:W-:Y:S01]  /*09a0*/  @P4 IMAD.WIDE.U32 R154, R24, R104, RZ ;  /* 0x00000068189a4225 */ /* 0x000fe200078e00ff */
[----:B------:R-:W4:Y:S02]  /*09b0*/  S2UR UR4, SR_CgaCtaId ;  /* 0x00000000000479c3 */ /* 0x000f240000008800 */
[----:B------:R-:W-:Y:S01]  /*09c0*/  LOP3.LUT R16, R16, 0xfffffe00, R11, 0xf8, !PT ;  /* 0xfffffe0010107812 */ /* 0x000fe200078ef80b */
[----:B-1----:R-:W-:Y:S01]  /*09d0*/  @!P3 IMAD.WIDE.U32 R10, R160, R2, R34 ;  /* 0x00000002a00ab225 */ /* 0x002fe200078e0022 */
[----:B------:R-:W-:-:S02]  /*09e0*/  @!P5 IADD3 R120, -R120, RZ, RZ ;  /* 0x000000ff7878d210 */ /* 0x000fc40007ffe1ff */
[----:B------:R-:W-:Y:S01]  /*09f0*/  @P4 IADD3 R25, R155, R25, RZ ;  /* 0x000000199b194210 */ /* 0x000fe20007ffe0ff */
[----:B------:R-:W-:Y:S02]  /*0a00*/  @!P3 IMAD R2, R161, R2, RZ ;  /* 0x00000002a102b224 */ /* 0x000fe400078e02ff */
[C---:B------:R-:W-:Y:S02]  /*0a10*/  @P4 IMAD R12, R13.reuse, R107, RZ ;  /* 0x0000006b0d0c4224 */ /* 0x040fe400078e02ff */
[----:B------:R-:W-:Y:S01]  /*0a20*/  @P4 IMAD.WIDE.U32 R28, R13, R106, RZ ;  /* 0x0000006a0d1c4225 */ /* 0x000fe200078e00ff */
[----:B------:R-:W-:-:S03]  /*0a30*/  @!P6 LOP3.LUT R120, RZ, R7, RZ, 0x33, !PT ;  /* 0x00000007ff78e212 */ /* 0x000fc600078e33ff */
[----:B------:R-:W-:Y:S01]  /*0a40*/  @!P3 IMAD R3, R160, R3, R2 ;  /* 0x00000003a003b224 */ /* 0x000fe200078e0202 */
[----:B---3--:R-:W-:Y:S01]  /*0a50*/  @!P3 LEA R30, P5, R10, R4, 0x1 ;  /* 0x000000040a1eb211 */ /* 0x008fe200078a08ff */
[----:B------:R-:W-:Y:S02]  /*0a60*/  @P4 IMAD.IADD R7, R29, 0x1, R12 ;  /* 0x000000011d074824 */ /* 0x000fe400078e020c */
[----:B------:R-:W-:Y:S02]  /*0a70*/  @P4 IMAD.MOV.U32 R24, RZ, RZ, R28 ;  /* 0x000000ffff184224 */ /* 0x000fe400078e001c */
[----:B------:R-:W-:Y:S01]  /*0a80*/  @!P3 IMAD.IADD R4, R11, 0x1, R3 ;  /* 0x000000010b04b824 */ /* 0x000fe200078e0203 */
[----:B--2-4-:R-:W-:Y:S07]  /*0a90*/  @P4 BRA `(.L_x_653) ;  /* 0x0000000000304947 */ /* 0x014fee0003800000 */
[----:B------:R-:W1:Y:S01]  /*0aa0*/  LDC.64 R104, c[0x0][0x248] ;  /* 0x00009200ff687b82 */ /* 0x000e620000000a00 */
[----:B------:R-:W-:-:S07]  /*0ab0*/  SHF.R.S32.HI R13, RZ, 0x1f, R9 ;  /* 0x0000001fff0d7819 */ /* 0x000fce0000011409 */
[----:B------:R-:W2:Y:S01]  /*0ac0*/  LDC.64 R2, c[0x0][0x230] ;  /* 0x00008c00ff027b82 */ /* 0x000ea20000000a00 */
[-C--:B-1----:R-:W-:Y:S01]  /*0ad0*/  IMAD R12, R13, R104.reuse, RZ ;  /* 0x000000680d0c7224 */ /* 0x082fe200078e02ff */
[----:B------:R-:W-:Y:S01]  /*0ae0*/  SHF.R.S32.HI R13, RZ, 0x1f, R8 ;  /* 0x0000001fff0d7819 */ /* 0x000fe20000011408 */
[----:B------:R-:W-:-:S04]  /*0af0*/  IMAD.WIDE.U32 R28, R9, R104, RZ ;  /* 0x00000068091c7225 */ /* 0x000fc800078e00ff */
[----:B------:R-:W-:Y:S02]  /*0b00*/  IMAD R12, R9, R105, R12 ;  /* 0x00000069090c7224 */ /* 0x000fe400078e020c */
[----:B--2---:R-:W-:-:S03]  /*0b10*/  IMAD R13, R13, R2, RZ ;  /* 0x000000020d0d7224 */ /* 0x004fc600078e02ff */
[----:B------:R-:W-:Y:S01]  /*0b20*/  IADD3 R29, R29, R12, RZ ;  /* 0x0000000c1d1d7210 */ /* 0x000fe20007ffe0ff */
[C---:B------:R-:W-:Y:S02]  /*0b30*/  IMAD R3, R8.reuse, R3, R13 ;  /* 0x0000000308037224 */ /* 0x040fe400078e020d */
[----:B------:R-:W-:-:S05]  /*0b40*/  IMAD.WIDE.U32 R154, R8, R2, R28 ;  /* 0x00000002089a7225 */ /* 0x000fca00078e001c */
[----:B------:R-:W-:Y:S02]  /*0b50*/  IADD3 R25, R155, R3, RZ ;  /* 0x000000039b197210 */ /* 0x000fe40007ffe0ff */
.L_x_653:
[----:B------:R-:W-:Y:S05]  /*0b60*/  @P4 BRA `(.L_x_654) ;  /* 0x0000000000344947 */ /* 0x000fea0003800000 */
        /* <DEDUP_REMOVED lines=12> */
[----:B------:R-:W-:-:S07]  /*0c30*/  MOV R24, R2 ;  /* 0x0000000200187202 */ /* 0x000fce0000000f00 */
.L_x_654:
[----:B------:R-:W1:Y:S01]  /*0c40*/  @!P0 LDC.64 R12, c[0x0][0x240] ;  /* 0x00009000ff0c8b82 */ /* 0x000e620000000a00 */
[----:B------:R-:W-:Y:S01]  /*0c50*/  @!P3 LEA.HI.X R31, R10, R5, R4, 0x1, P5 ;  /* 0x000000050a1fb211 */ /* 0x000fe200028f0c04 */
[-C--:B------:R-:W-:Y:S01]  /*0c60*/  IMAD R2, R27, R104.reuse, RZ ;  /* 0x000000681b027224 */ /* 0x080fe200078e02ff */
[----:B------:R-:W-:Y:S01]  /*0c70*/  @!P2 IADD3 R28, P4, R160, 0x10, RZ ;  /* 0x00000010a01ca810 */ /* 0x000fe20007f9e0ff */
[----:B------:R-:W-:Y:S01]  /*0c80*/  IMAD.WIDE.U32 R38, R26, R104, R158 ;  /* 0x000000681a267225 */ /* 0x000fe200078e009e */
[----:B------:R-:W-:Y:S01]  /*0c90*/  @!P0 IADD3 R29, P5, R160, 0x20, RZ ;  /* 0x00000020a01d8810 */ /* 0x000fe20007fbe0ff */
[----:B------:R-:W-:Y:S01]  /*0ca0*/  UMOV UR5, 0x400 ;  /* 0x0000040000057882 */ /* 0x000fe20000000000 */
[----:B------:R-:W-:Y:S01]  /*0cb0*/  ULDC.64 UR6, c[0x0][0x260] ;  /* 0x0000980000067ab9 */ /* 0x000fe20000000a00 */
[----:B------:R-:W2:Y:S01]  /*0cc0*/  @!P2 LDC.64 R10, c[0x0][0x210] ;  /* 0x00008400ff0aab82 */ /* 0x000ea20000000a00 */
[----:B------:R-:W-:Y:S01]  /*0cd0*/  @!P2 IMAD.X R3, RZ, RZ, R161, P4 ;  /* 0x000000ffff03a224 */ /* 0x000fe200020e06a1 */
[----:B------:R-:W-:Y:S01]  /*0ce0*/  IADD3 R154, P4, R154, R38, RZ ;  /* 0x000000269a9a7210 */ /* 0x000fe20007f9e0ff */
[----:B------:R-:W-:Y:S01]  /*0cf0*/  IMAD R2, R26, R105, R2 ;  /* 0x000000691a027224 */ /* 0x000fe200078e0202 */
[----:B------:R-:W-:Y:S01]  /*0d00*/  ULEA UR4, UR4, UR5, 0x18 ;  /* 0x0000000504047291 */ /* 0x000fe2000f8ec03f */
[----:B------:R-:W-:Y:S01]  /*0d10*/  @!P2 IMAD.MOV.U32 R36, RZ, RZ, R32 ;  /* 0x000000ffff24a224 */ /* 0x000fe200078e0020 */
[----:B------:R-:W-:Y:S01]  /*0d20*/  SHF.L.U64.HI R148, R106, 0x6, R107 ;  /* 0x000000066a947819 */ /* 0x000fe2000001026b */
[----:B------:R-:W-:Y:S01]  /*0d30*/  @!P2 IMAD.MOV.U32 R37, RZ, RZ, R35 ;  /* 0x000000ffff25a224 */ /* 0x000fe200078e0023 */
[----:B------:R-:W3:Y:S01]  /*0d40*/  @!P0 LDC.64 R8, c[0x0][0x210] ;  /* 0x00008400ff088b82 */ /* 0x000ee20000000a00 */
[----:B------:R-:W-:Y:S01]  /*0d50*/  IADD3.X R155, R25, R39, R2, P4, !PT ;  /* 0x00000027199b7210 */ /* 0x000fe200027fe402 */
[----:B------:R-:W-:Y:S01]  /*0d60*/  @!P0 IMAD.X R25, RZ, RZ, R161, P5 ;  /* 0x000000ffff198224 */ /* 0x000fe200028e06a1 */
[----:B------:R-:W-:Y:S01]  /*0d70*/  LEA R151, R16, UR4, 0x1 ;  /* 0x0000000410977c11 */ /* 0x000fe2000f8e08ff */
[----:B------:R-:W-:Y:S01]  /*0d80*/  @!P0 IMAD.MOV.U32 R34, RZ, RZ, R32 ;  /* 0x000000ffff228224 */ /* 0x000fe200078e0020 */
[----:B------:R-:W-:Y:S01]  /*0d90*/  LEA.HI R130, R17, R126, RZ, 0x5 ;  /* 0x0000007e11827211 */ /* 0x000fe200078f28ff */
[----:B------:R-:W-:Y:S01]  /*0da0*/  @!P2 IMAD R3, R3, R14, RZ ;  /* 0x0000000e0303a224 */ /* 0x000fe200078e02ff */
[----:B------:R-:W-:Y:S01]  /*0db0*/  ULDC UR8, c[0x0][0x39c] ;  /* 0x0000e70000087ab9 */ /* 0x000fe20000000800 */
[----:B------:R-:W4:Y:S01]  /*0dc0*/  @!P1 LDC.64 R4, c[0x0][0x240] ;  /* 0x00009000ff049b82 */ /* 0x000f220000000a00 */
[----:B-1----:R-:W-:Y:S01]  /*0dd0*/  @!P0 IMAD R38, R25, R12, RZ ;  /* 0x0000000c19268224 */ /* 0x002fe200078e02ff */
[----:B------:R-:W-:Y:S01]  /*0de0*/  @!PT LDS RZ, [RZ] ;  /* 0x00000000fffff984 */ /* 0x000fe20000000800 */
[----:B------:R-:W-:Y:S01]  /*0df0*/  @!PT LDS RZ, [RZ] ;  /* 0x00000000fffff984 */ /* 0x000fe20000000800 */
[----:B------:R-:W-:Y:S01]  /*0e00*/  @!PT LDS RZ, [RZ] ;  /* 0x00000000fffff984 */ /* 0x000fe20000000800 */
[----:B------:R-:W-:Y:S01]  /*0e10*/  @!P3 LDGSTS.E.BYPASS.LTC128B.128 [R151], desc[UR12][R30.64] ;  /* 0x000000001e97bfae */ /* 0x000fe2000b901d4c */
[----:B------:R-:W-:Y:S01]  /*0e20*/  @!P2 IMAD.WIDE.U32 R36, R28, R14, R36 ;  /* 0x0000000e1c24a225 */ /* 0x000fe200078e0024 */
[----:B------:R-:W-:-:S02]  /*0e30*/  SHF.R.S32.HI R128, RZ, 0x5, R130 ;  /* 0x00000005ff807819 */ /* 0x000fc40000011482 */
[----:B------:R1:W-:Y:S01]  /*0e40*/  @!P3 LDGSTS.E.BYPASS.LTC128B.128 [R151+0x2000], desc[UR12][R30.64+0x80] ;  /* 0x020000801e97bfae */ /* 0x0003e2000b901d4c */
[----:B------:R-:W-:Y:S01]  /*0e50*/  @!P1 IMAD.MOV.U32 R33, RZ, RZ, R35 ;  /* 0x000000ffff219224 */ /* 0x000fe200078e0023 */
[----:B--2---:R-:W-:Y:S01]  /*0e60*/  @!P2 LEA R14, P4, R36, R10, 0x1 ;  /* 0x0000000a240ea211 */ /* 0x004fe200078808ff */
[----:B------:R-:W-:Y:S01]  /*0e70*/  @!P2 IMAD R15, R28, R15, R3 ;  /* 0x0000000f1c0fa224 */ /* 0x000fe200078e0203 */
[----:B------:R-:W-:Y:S01]  /*0e80*/  @!P1 IADD3 R25, P3, R160, 0x30, RZ ;  /* 0x00000030a0199810 */ /* 0x000fe20007f7e0ff */
[C---:B------:R-:W-:Y:S01]  /*0e90*/  @!P0 IMAD R13, R29.reuse, R13, R38 ;  /* 0x0000000d1d0d8224 */ /* 0x040fe200078e0226 */
[----:B------:R-:W1:Y:S01]  /*0ea0*/  @!P1 LDC.64 R2, c[0x0][0x210] ;  /* 0x00008400ff029b82 */ /* 0x000e620000000a00 */
[----:B------:R-:W-:-:S04]  /*0eb0*/  @!P0 IMAD.WIDE.U32 R34, R29, R12, R34 ;  /* 0x0000000c1d228225 */ /* 0x000fc800078e0022 */
[----:B------:R-:W-:Y:S02]  /*0ec0*/  VIADD R127, R124, 0xffffffff ;  /* 0xffffffff7c7f7836 */ /* 0x000fe40000000000 */
[----:B------:R-:W-:Y:S02]  /*0ed0*/  @!P2 IMAD.IADD R15, R37, 0x1, R15 ;  /* 0x00000001250fa824 */ /* 0x000fe400078e020f */
[----:B------:R-:W-:Y:S01]  /*0ee0*/  @!P0 IMAD.IADD R10, R35, 0x1, R13 ;  /* 0x00000001230a8824 */ /* 0x000fe200078e020d */
[----:B------:R-:W-:Y:S01]  /*0ef0*/  SHF.R.S32.HI R12, RZ, 0x1f, R127 ;  /* 0x0000001fff0c7819 */ /* 0x000fe2000001147f */
[----:B------:R-:W-:Y:S01]  /*0f00*/  IMAD R13, R127, -0x40, R6 ;  /* 0xffffffc07f0d7824 */ /* 0x000fe200078e0206 */
[----:B------:R-:W-:Y:S01]  /*0f10*/  @!P2 LEA.HI.X R15, R36, R11, R15, 0x1, P4 ;  /* 0x0000000b240fa211 */ /* 0x000fe200020f0c0f */
[----:B------:R-:W-:Y:S01]  /*0f20*/  @!P1 IMAD.X R29, RZ, RZ, R161, P3 ;  /* 0x000000ffff1d9224 */ /* 0x000fe200018e06a1 */
[----:B---3--:R-:W-:Y:S01]  /*0f30*/  @!P0 LEA R28, P3, R34, R8, 0x1 ;  /* 0x00000008221c8211 */ /* 0x008fe200078608ff */
[----:B------:R-:W-:Y:S01]  /*0f40*/  @!P2 IMAD R23, R16, 0x2, R23 ;  /* 0x000000021017a824 */ /* 0x000fe200078e0217 */
[----:B------:R-:W-:Y:S01]  /*0f50*/  ISETP.GE.AND P4, PT, R26, R13, PT ;  /* 0x0000000d1a00720c */ /* 0x000fe20003f86270 */
[-C--:B----4-:R-:W-:Y:S01]  /*0f60*/  @!P1 IMAD R8, R29, R4.reuse, RZ ;  /* 0x000000041d089224 */ /* 0x090fe200078e02ff */
[----:B------:R-:W-:Y:S01]  /*0f70*/  @!P0 LEA.HI.X R29, R34, R9, R10, 0x1, P3 ;  /* 0x00000009221d8211 */ /* 0x000fe200018f0c0a */
[----:B------:R-:W-:Y:S01]  /*0f80*/  @!P0 IMAD R21, R16, 0x2, R21 ;  /* 0x0000000210158824 */ /* 0x000fe200078e0215 */
[----:B------:R-:W-:Y:S01]  /*0f90*/  @!P2 LDGSTS.E.BYPASS.LTC128B.128 [R23+0x800], desc[UR12][R14.64] ;  /* 0x008000000e17afae */ /* 0x000fe2000b901d4c */
[C---:B------:R-:W-:Y:S01]  /*0fa0*/  @!P1 IMAD R5, R25.reuse, R5, R8 ;  /* 0x0000000519059224 */ /* 0x040fe200078e0208 */
[----:B------:R-:W-:Y:S01]  /*0fb0*/  SHF.R.S32.HI R10, RZ, 0x1f, R120 ;  /* 0x0000001fff0a7819 */ /* 0x000fe20000011478 */
[----:B------:R-:W-:Y:S01]  /*0fc0*/  @!P1 IMAD.WIDE.U32 R32, R25, R4, R32 ;  /* 0x0000000419209225 */ /* 0x000fe200078e0020 */
[----:B------:R2:W-:Y:S01]  /*0fd0*/  @!P2 LDGSTS.E.BYPASS.LTC128B.128 [R23+0x2800], desc[UR12][R14.64+0x80] ;  /* 0x028000800e17afae */ /* 0x0005e2000b901d4c */
[----:B------:R-:W-:-:S02]  /*0fe0*/  ISETP.GE.AND P5, PT, R18, R13, PT ;  /* 0x0000000d1200720c */ /* 0x000fc40003fa6270 */
[----:B------:R-:W-:Y:S01]  /*0ff0*/  @!P1 IMAD.IADD R4, R33, 0x1, R5 ;  /* 0x0000000121049824 */ /* 0x000fe200078e0205 */
[----:B------:R-:W-:Y:S01]  /*1000*/  @!P0 LDGSTS.E.BYPASS.LTC128B.128 [R21+0x1000], desc[UR12][R28.64] ;  /* 0x010000001c158fae */ /* 0x000fe2000b901d4c */
[----:B------:R-:W3:Y:S01]  /*1010*/  @!P4 LDC.64 R8, c[0x0][0x218] ;  /* 0x00008600ff08cb82 */ /* 0x000ee20000000a00 */
[----:B-1----:R-:W-:Y:S01]  /*1020*/  @!P1 LEA R30, P2, R32, R2, 0x1 ;  /* 0x00000002201e9211 */ /* 0x002fe200078408ff */
[----:B------:R-:W-:Y:S01]  /*1030*/  IMAD R157, R10, UR6, RZ ;  /* 0x000000060a9d7c24 */ /* 0x000fe2000f8e02ff */
[----:B------:R1:W-:Y:S01]  /*1040*/  @!P0 LDGSTS.E.BYPASS.LTC128B.128 [R21+0x3000], desc[UR12][R28.64+0x80] ;  /* 0x030000801c158fae */ /* 0x0003e2000b901d4c */
[----:B------:R-:W-:Y:S01]  /*1050*/  ISETP.GE.AND P0, PT, R22, R13, PT ;  /* 0x0000000d1600720c */ /* 0x000fe20003f06270 */
[----:B------:R-:W-:Y:S01]  /*1060*/  @!P1 IMAD R19, R16, 0x2, R19 ;  /* 0x0000000210139824 */ /* 0x000fe200078e0213 */
[----:B------:R-:W-:Y:S01]  /*1070*/  @!P1 LEA.HI.X R31, R32, R3, R4, 0x1, P2 ;  /* 0x00000003201f9211 */ /* 0x000fe200010f0c04 */
[----:B------:R-:W4:Y:S01]  /*1080*/  @!P4 S2R R11, SR_CgaCtaId ;  /* 0x00000000000bc919 */ /* 0x000f220000008800 */
[----:B------:R-:W-:Y:S01]  /*1090*/  SHF.L.U64.HI R2, R104, 0x6, R105 ;  /* 0x0000000668027819 */ /* 0x000fe20000010269 */
[----:B------:R-:W-:Y:S01]  /*10a0*/  IMAD R157, R120, UR7, R157 ;  /* 0x00000007789d7c24 */ /* 0x000fe2000f8e029d */
[-C--:B------:R-:W-:Y:S01]  /*10b0*/  ISETP.GE.AND P6, PT, R20, R13.reuse, PT ;  /* 0x0000000d1400720c */ /* 0x080fe20003fc6270 */
[----:B------:R-:W-:Y:S01]  /*10c0*/  IMAD.WIDE.U32 R154, R120, UR6, R154 ;  /* 0x00000006789a7c25 */ /* 0x000fe2000f8e009a */
[----:B------:R-:W-:Y:S01]  /*10d0*/  @!P1 LDGSTS.E.BYPASS.LTC128B.128 [R19+0x1800], desc[UR12][R30.64] ;  /* 0x018000001e139fae */ /* 0x000fe2000b901d4c */
[----:B------:R-:W-:Y:S01]  /*10e0*/  ISETP.GE.AND P3, PT, R22, R13, PT ;  /* 0x0000000d1600720c */ /* 0x000fe20003f66270 */
[----:B------:R-:W-:Y:S01]  /*10f0*/  ULDC.64 UR6, c[0x0][0x268] ;  /* 0x00009a0000067ab9 */ /* 0x000fe20000000a00 */
[----:B------:R-:W-:Y:S01]  /*1100*/  IMAD.SHL.U32 R3, R104, 0x40, RZ ;  /* 0x0000004068037824 */ /* 0x000fe200078e00ff */
[----:B------:R5:W-:Y:S01]  /*1110*/  @!P1 LDGSTS.E.BYPASS.LTC128B.128 [R19+0x3800], desc[UR12][R30.64+0x80] ;  /* 0x038000801e139fae */ /* 0x000be2000b901d4c */
[----:B------:R-:W5:Y:S01]  /*1120*/  @!P0 LDC.64 R4, c[0x0][0x218] ;  /* 0x00008600ff048b82 */ /* 0x000f620000000a00 */
[----:B------:R-:W-:Y:S01]  /*1130*/  IMAD.IADD R157, R155, 0x1, R157 ;  /* 0x000000019b9d7824 */ /* 0x000fe200078e029d */
[----:B------:R-:W-:Y:S01]  /*1140*/  LEA.HI R22, R17, R126, RZ, 0x4 ;  /* 0x0000007e11167211 */ /* 0x000fe200078f20ff */
[----:B------:R-:W-:-:S03]  /*1150*/  IMAD.WIDE.U32 R32, R26, R106, R158 ;  /* 0x0000006a1a207225 */ /* 0x000fc600078e009e */
[----:B------:R-:W-:Y:S01]  /*1160*/  SHF.R.S32.HI R145, RZ, 0x4, R22 ;  /* 0x00000004ff917819 */ /* 0x000fe20000011416 */
[----:B------:R-:W-:Y:S01]  /*1170*/  IMAD.MOV.U32 R156, RZ, RZ, R154 ;  /* 0x000000ffff9c7224 */ /* 0x000fe200078e009a */
[----:B------:R-:W-:Y:S01]  /*1180*/  IADD3 R24, P2, R24, R32, RZ ;  /* 0x0000002018187210 */ /* 0x000fe20007f5e0ff */
[----:B------:R-:W-:Y:S02]  /*1190*/  IMAD.SHL.U32 R149, R106, 0x40, RZ ;  /* 0x000000406a957824 */ /* 0x000fe400078e00ff */
[----:B--2---:R-:W-:Y:S01]  /*11a0*/  IMAD.WIDE.U32 R14, R127, R3, R156 ;  /* 0x000000037f0e7225 */ /* 0x004fe200078e009c */
[----:B-1----:R-:W-:-:S03]  /*11b0*/  @!P4 MOV R28, 0x400 ;  /* 0x00000400001cc802 */ /* 0x002fc60000000f00 */
[----:B------:R-:W-:Y:S01]  /*11c0*/  IMAD R21, R2, R127, RZ ;  /* 0x0000007f02157224 */ /* 0x000fe200078e02ff */
[----:B---3--:R-:W-:Y:S01]  /*11d0*/  @!P4 LEA R32, P1, R14, R8, 0x1 ;  /* 0x000000080e20c211 */ /* 0x008fe200078208ff */
[----:B------:R-:W-:Y:S02]  /*11e0*/  IMAD R123, R10, UR6, RZ ;  /* 0x000000060a7b7c24 */ /* 0x000fe4000f8e02ff */
[----:B------:R-:W-:Y:S02]  /*11f0*/  IMAD R21, R12, R3, R21 ;  /* 0x000000030c157224 */ /* 0x000fe400078e0215 */
[----:B------:R-:W-:Y:S01]  /*1200*/  IMAD R123, R120, UR7, R123 ;  /* 0x00000007787b7c24 */ /* 0x000fe2000f8e027b */
[----:B----4-:R-:W-:Y:S01]  /*1210*/  @!P4 LEA R11, R11, R28, 0x18 ;  /* 0x0000001c0b0bc211 */ /* 0x010fe200078ec0ff */
[----:B------:R-:W-:Y:S02]  /*1220*/  IMAD.IADD R15, R15, 0x1, R21 ;  /* 0x000000010f0f7824 */ /* 0x000fe400078e0215 */
[----:B------:R-:W1:Y:S01]  /*1230*/  @!P6 S2R R21, SR_CgaCtaId ;  /* 0x000000000015e919 */ /* 0x000e620000008800 */
[----:B-----5:R-:W-:-:S02]  /*1240*/  IMAD R30, R27, R106, RZ ;  /* 0x0000006a1b1e7224 */ /* 0x020fc400078e02ff */
[----:B------:R-:W-:Y:S01]  /*1250*/  @!P4 IMAD R23, R16, 0x2, R11 ;  /* 0x000000021017c824 */ /* 0x000fe200078e020b */
[----:B------:R-:W2:Y:S01]  /*1260*/  @!P0 S2R R19, SR_CgaCtaId ;  /* 0x0000000000138919 */ /* 0x000ea20000008800 */
[----:B------:R-:W-:Y:S01]  /*1270*/  IMAD R30, R26, R107, R30 ;  /* 0x0000006b1a1e7224 */ /* 0x000fe200078e021e */
[----:B------:R-:W-:-:S04]  /*1280*/  LOP3.LUT R11, R22, 0xfffffff0, RZ, 0xc0, !PT ;  /* 0xfffffff0160b7812 */ /* 0x000fc800078ec0ff */
[----:B------:R-:W-:Y:S02]  /*1290*/  IADD3.X R25, R7, R33, R30, P2, !PT ;  /* 0x0000002107197210 */ /* 0x000fe400017fe41e */
[----:B------:R-:W3:Y:S01]  /*12a0*/  @!P5 S2R R7, SR_CgaCtaId ;  /* 0x000000000007d919 */ /* 0x000ee20000008800 */
[----:B------:R-:W-:Y:S02]  /*12b0*/  @!P4 LEA.HI.X R33, R14, R9, R15, 0x1, P1 ;  /* 0x000000090e21c211 */ /* 0x000fe400008f0c0f */
[----:B------:R-:W-:Y:S01]  /*12c0*/  @!P0 LEA R9, P1, R104, R14, 0x4 ;  /* 0x0000000e68098211 */ /* 0x000fe200078220ff */
[----:B------:R-:W-:Y:S01]  /*12d0*/  IMAD.WIDE.U32 R120, R120, UR6, R24 ;  /* 0x0000000678787c25 */ /* 0x000fe2000f8e0018 */
[----:B------:R-:W-:Y:S01]  /*12e0*/  ISETP.GE.AND P2, PT, R20, R13, PT ;  /* 0x0000000d1400720c */ /* 0x000fe20003f46270 */
[----:B------:R-:W-:Y:S01]  /*12f0*/  @!P4 LDGSTS.E.BYPASS.LTC128B.128 [R23+0x4000], desc[UR12][R32.64] ;  /* 0x040000002017cfae */ /* 0x000fe2000b901d4c */
[----:B------:R-:W-:Y:S01]  /*1300*/  @!P0 LEA.HI.X R8, R104, R15, R105, 0x4, P1 ;  /* 0x0000000f68088211 */ /* 0x000fe200008f2469 */
[----:B------:R-:W-:Y:S01]  /*1310*/  IMAD.SHL.U32 R20, R0, 0x40, RZ ;  /* 0x0000004000147824 */ /* 0x000fe200078e00ff */
[----:B------:R-:W-:Y:S01]  /*1320*/  @!P0 LEA R28, P1, R9, R4, 0x1 ;  /* 0x00000004091c8211 */ /* 0x000fe200078208ff */
[----:B------:R4:W-:Y:S01]  /*1330*/  @!P4 LDGSTS.E.BYPASS.LTC128B.128 [R23+0x6000], desc[UR12][R32.64+0x80] ;  /* 0x060000802017cfae */ /* 0x0009e2000b901d4c */
[----:B------:R-:W-:Y:S01]  /*1340*/  LEA.HI R4, R22, R145, RZ, 0x1 ;  /* 0x0000009116047211 */ /* 0x000fe200078f08ff */
[----:B------:R-:W-:Y:S01]  /*1350*/  IMAD.IADD R123, R121, 0x1, R123 ;  /* 0x00000001797b7824 */ /* 0x000fe200078e027b */
[----:B------:R-:W-:Y:S01]  /*1360*/  @!P0 LEA.HI.X R29, R9, R5, R8, 0x1, P1 ;  /* 0x00000005091d8211 */ /* 0x000fe200008f0c08 */
[----:B------:R-:W-:Y:S01]  /*1370*/  IMAD.MOV.U32 R122, RZ, RZ, R120 ;  /* 0x000000ffff7a7224 */ /* 0x000fe200078e0078 */
[----:B------:R-:W-:Y:S01]  /*1380*/  LOP3.LUT R8, R4, 0xfffffffe, RZ, 0xc0, !PT ;  /* 0xfffffffe04087812 */ /* 0x000fe200078ec0ff */
[----:B------:R-:W-:Y:S01]  /*1390*/  IMAD.IADD R4, R126, 0x1, -R11 ;  /* 0x000000017e047824 */ /* 0x000fe200078e0a0b */
[-C--:B------:R-:W-:Y:S01]  /*13a0*/  ISETP.GE.AND P1, PT, R18, R13.reuse, PT ;  /* 0x0000000d1200720c */ /* 0x080fe20003f26270 */
[----:B------:R-:W-:Y:S01]  /*13b0*/  IMAD.SHL.U32 R11, R26, 0x8, RZ ;  /* 0x000000081a0b7824 */ /* 0x000fe200078e00ff */
[----:B------:R-:W-:Y:S01]  /*13c0*/  @!P0 MOV R18, 0x400 ;  /* 0x0000040000128802 */ /* 0x000fe20000000f00 */
[----:B------:R-:W-:Y:S01]  /*13d0*/  IMAD.IADD R145, R145, 0x1, -R8 ;  /* 0x0000000191917824 */ /* 0x000fe200078e0a08 */
[----:B------:R-:W-:Y:S01]  /*13e0*/  SHF.R.S32.HI R9, RZ, 0x1f, R4 ;  /* 0x0000001fff097819 */ /* 0x000fe20000011404 */
[----:B------:R-:W-:Y:S01]  /*13f0*/  IMAD.WIDE.U32 R24, R106, 0x20, RZ ;  /* 0x000000206a187825 */ /* 0x000fe200078e00ff */
[----:B------:R-:W-:-:S02]  /*1400*/  ISETP.GE.AND P4, PT, R26, R13, PT ;  /* 0x0000000d1a00720c */ /* 0x000fc40003f86270 */
[----:B--2---:R-:W-:Y:S02]  /*1410*/  @!P0 LEA R5, R19, R18, 0x18 ;  /* 0x0000001213058211 */ /* 0x004fe400078ec0ff */
[----:B------:R-:W-:Y:S02]  /*1420*/  LEA.HI R18, R9, R4, RZ, 0x3 ;  /* 0x0000000409127211 */ /* 0x000fe400078f18ff */
[----:B------:R-:W-:Y:S01]  /*1430*/  @!P5 MOV R22, 0x400 ;  /* 0x000004000016d802 */ /* 0x000fe20000000f00 */
[----:B------:R-:W2:Y:S01]  /*1440*/  @!P6 LDC.64 R8, c[0x0][0x218] ;  /* 0x00008600ff08eb82 */ /* 0x000ea20000000a00 */
[C---:B------:R-:W-:Y:S01]  /*1450*/  LOP3.LUT R13, R18.reuse, 0xfffffff8, RZ, 0xc0, !PT ;  /* 0xfffffff8120d7812 */ /* 0x040fe200078ec0ff */
[----:B------:R-:W-:Y:S01]  /*1460*/  IMAD.SHL.U32 R129, R18, 0x40, RZ ;  /* 0x0000004012817824 */ /* 0x000fe200078e00ff */
[----:B---3--:R-:W-:Y:S01]  /*1470*/  @!P5 LEA R19, R7, R22, 0x18 ;  /* 0x000000160713d211 */ /* 0x008fe200078ec0ff */
[----:B------:R-:W-:Y:S01]  /*1480*/  IMAD R22, R148, R127, RZ ;  /* 0x0000007f94167224 */ /* 0x000fe200078e02ff */
[----:B------:R-:W-:Y:S01]  /*1490*/  LOP3.LUT R20, R20, 0x1c0, RZ, 0xc0, !PT ;  /* 0x000001c014147812 */ /* 0x000fe200078ec0ff */
[----:B------:R-:W-:Y:S01]  /*14a0*/  IMAD.IADD R7, R4, 0x1, -R13 ;  /* 0x0000000104077824 */ /* 0x000fe200078e0a0d */
[----:B------:R-:W-:Y:S01]  /*14b0*/  @!P6 MOV R26, 0x400 ;  /* 0x00000400001ae802 */ /* 0x000fe20000000f00 */
[----:B----4-:R-:W-:Y:S01]  /*14c0*/  @!P0 IMAD R23, R16, 0x2, R5 ;  /* 0x0000000210178824 */ /* 0x010fe200078e0205 */
[----:B------:R-:W-:Y:S01]  /*14d0*/  LOP3.LUT R11, R20, 0x8, R11, 0xf8, !PT ;  /* 0x00000008140b7812 */ /* 0x000fe200078ef80b */
[----:B------:R-:W3:Y:S01]  /*14e0*/  @!P5 LDC.64 R4, c[0x0][0x218] ;  /* 0x00008600ff04db82 */ /* 0x000ee20000000a00 */
[----:B------:R-:W-:Y:S01]  /*14f0*/  SHF.R.U32.HI R20, RZ, 0x3, R20 ;  /* 0x00000003ff147819 */ /* 0x000fe20000011614 */
[----:B------:R-:W-:Y:S01]  /*1500*/  @!P5 IMAD R19, R16, 0x2, R19 ;  /* 0x000000021013d824 */ /* 0x000fe200078e0213 */
[----:B-1----:R-:W-:Y:S01]  /*1510*/  @!P6 LEA R21, R21, R26, 0x18 ;  /* 0x0000001a1515e211 */ /* 0x002fe200078ec0ff */
[----:B------:R-:W-:Y:S01]  /*1520*/  IMAD.WIDE.U32 R26, R104, 0x20, RZ ;  /* 0x00000020681a7825 */ /* 0x000fe200078e00ff */
[----:B------:R-:W-:Y:S01]  /*1530*/  LOP3.LUT R20, R11, R20, RZ, 0x3c, !PT ;  /* 0x000000140b147212 */ /* 0x000fe200078e3cff */
[----:B------:R-:W-:Y:S01]  /*1540*/  @!P0 LDGSTS.E.BYPASS.LTC128B.128 [R23+0x4800], desc[UR12][R28.64] ;  /* 0x048000001c178fae */ /* 0x000fe2000b901d4c */
[----:B------:R-:W-:Y:S01]  /*1550*/  LOP3.LUT R129, R129, 0xfffffe00, RZ, 0xc0, !PT ;  /* 0xfffffe0081817812 */ /* 0x000fe200078ec0ff */
[----:B------:R-:W-:-:S02]  /*1560*/  IMAD.SHL.U32 R11, R105, 0x20, RZ ;  /* 0x00000020690b7824 */ /* 0x000fc400078e00ff */
[----:B------:R1:W-:Y:S01]  /*1570*/  @!P0 LDGSTS.E.BYPASS.LTC128B.128 [R23+0x6800], desc[UR12][R28.64+0x80] ;  /* 0x068000801c178fae */ /* 0x0003e2000b901d4c */
[----:B------:R-:W-:Y:S01]  /*1580*/  @!P6 IADD3 R13, P0, R14, R26, RZ ;  /* 0x0000001a0e0de210 */ /* 0x000fe20007f1e0ff */
[----:B------:R-:W-:Y:S02]  /*1590*/  @!P6 IMAD R21, R16, 0x2, R21 ;  /* 0x000000021015e824 */ /* 0x000fe400078e0215 */
[----:B------:R-:W-:Y:S01]  /*15a0*/  IMAD R16, R12, R149, R22 ;  /* 0x000000950c107224 */ /* 0x000fe200078e0216 */
[----:B------:R-:W-:Y:S01]  /*15b0*/  @!P6 IADD3.X R26, R15, R27, R11, P0, !PT ;  /* 0x0000001b0f1ae210 */ /* 0x000fe200007fe40b */
[----:B------:R-:W-:Y:S01]  /*15c0*/  @!P5 IMAD.WIDE.U32 R14, R104, 0x30, R14 ;  /* 0x00000030680ed825 */ /* 0x000fe200078e000e */
[----:B--2---:R-:W-:Y:S01]  /*15d0*/  @!P6 LEA R22, P0, R13, R8, 0x1 ;  /* 0x000000080d16e211 */ /* 0x004fe200078008ff */
[----:B------:R-:W2:Y:S02]  /*15e0*/  @!P2 LDC.64 R10, c[0x0][0x220] ;  /* 0x00008800ff0aab82 */ /* 0x000ea40000000a00 */
[----:B------:R-:W-:-:S04]  /*15f0*/  @!P5 IMAD R8, R105, 0x30, RZ ;  /* 0x000000306908d824 */ /* 0x000fc800078e02ff */
[----:B------:R-:W-:Y:S01]  /*1600*/  @!P5 IMAD.IADD R8, R15, 0x1, R8 ;  /* 0x000000010f08d824 */ /* 0x000fe200078e0208 */
[----:B-1----:R-:W-:Y:S01]  /*1610*/  @!P6 LEA.HI.X R23, R13, R9, R26, 0x1, P0 ;  /* 0x000000090d17e211 */ /* 0x002fe200000f0c1a */
[----:B------:R-:W-:Y:S01]  /*1620*/  IMAD.SHL.U32 R9, R145, 0x8, RZ ;  /* 0x0000000891097824 */ /* 0x000fe200078e00ff */
[C---:B---3--:R-:W-:Y:S01]  /*1630*/  @!P5 LEA R26, P0, R14.reuse, R4, 0x1 ;  /* 0x000000040e1ad211 */ /* 0x048fe200078008ff */
[----:B------:R-:W-:Y:S01]  /*1640*/  IMAD.SHL.U32 R4, R7, 0x40, RZ ;  /* 0x0000004007047824 */ /* 0x000fe200078e00ff */
[----:B------:R-:W1:Y:S01]  /*1650*/  @!P3 LDC.64 R12, c[0x0][0x220] ;  /* 0x00008800ff0cbb82 */ /* 0x000e620000000a00 */
[----:B------:R-:W-:Y:S01]  /*1660*/  @!P6 LDGSTS.E.BYPASS.LTC128B.128 [R21+0x5000], desc[UR12][R22.64] ;  /* 0x050000001615efae */ /* 0x000fe2000b901d4c */
[----:B------:R-:W-:Y:S01]  /*1670*/  @!P5 LEA.HI.X R27, R14, R5, R8, 0x1, P0 ;  /* 0x000000050e1bd211 */ /* 0x000fe200000f0c08 */
[----:B------:R-:W-:Y:S01]  /*1680*/  IMAD.SHL.U32 R8, R107, 0x20, RZ ;  /* 0x000000206b087824 */ /* 0x000fe200078e00ff */
[----:B------:R-:W-:Y:S01]  /*1690*/  LOP3.LUT R4, R4, 0x1c0, RZ, 0xc0, !PT ;  /* 0x000001c004047812 */ /* 0x000fe200078ec0ff */
[----:B------:R3:W-:Y:S01]  /*16a0*/  @!P6 LDGSTS.E.BYPASS.LTC128B.128 [R21+0x7000], desc[UR12][R22.64+0x80] ;  /* 0x070000801615efae */ /* 0x0007e2000b901d4c */
[----:B------:R-:W-:-:S02]  /*16b0*/  IMAD R145, R145, 0x200, R20 ;  /* 0x0000020091917824 */ /* 0x000fc400078e0214 */
[----:B------:R-:W4:Y:S01]  /*16c0*/  @!P4 LDC.64 R14, c[0x0][0x220] ;  /* 0x00008800ff0ecb82 */ /* 0x000f220000000a00 */
[----:B------:R-:W-:Y:S01]  /*16d0*/  @!P5 LDGSTS.E.BYPASS.LTC128B.128 [R19+0x5800], desc[UR12][R26.64] ;  /* 0x058000001a13dfae */ /* 0x000fe2000b901d4c */
[----:B------:R-:W-:Y:S02]  /*16e0*/  LOP3.LUT R9, R4, 0x8, R9, 0xf8, !PT ;  /* 0x0000000804097812 */ /* 0x000fe400078ef809 */
[----:B------:R-:W-:Y:S01]  /*16f0*/  SHF.R.U32.HI R4, RZ, 0x3, R4 ;  /* 0x00000003ff047819 */ /* 0x000fe20000011604 */
[----:B------:R5:W-:Y:S01]  /*1700*/  @!P5 LDGSTS.E.BYPASS.LTC128B.128 [R19+0x7800], desc[UR12][R26.64+0x80] ;  /* 0x078000801a13dfae */ /* 0x000be2000b901d4c */
[----:B------:R-:W-:Y:S02]  /*1710*/  LEA R145, R145, UR4, 0x1 ;  /* 0x0000000491917c11 */ /* 0x000fe4000f8e08ff */
[----:B------:R-:W-:Y:S01]  /*1720*/  LOP3.LUT R4, R9, R4, RZ, 0x3c, !PT ;  /* 0x0000000409047212 */ /* 0x000fe200078e3cff */
[----:B------:R-:W0:Y:S02]  /*1730*/  LDGDEPBAR ;  /* 0x00000000000079af */ /* 0x000e240000000000 */
[----:B------:R-:W-:-:S02]  /*1740*/  VIADD R143, R145, 0x4020 ;  /* 0x00004020918f7836 */ /* 0x000fc40000000000 */
[----:B---3--:R-:W-:-:S04]  /*1750*/  IMAD.WIDE.U32 R22, R127, R149, R122 ;  /* 0x000000957f167225 */ /* 0x008fc800078e007a */
[----:B------:R-:W-:Y:S01]  /*1760*/  IMAD.IADD R21, R23, 0x1, R16 ;  /* 0x0000000117157824 */ /* 0x000fe200078e0210 */
[C---:B------:R-:W-:Y:S01]  /*1770*/  @!P2 IADD3 R5, P0, R22.reuse, R24, RZ ;  /* 0x000000181605a210 */ /* 0x040fe20007f1e0ff */
[----:B------:R-:W-:Y:S01]  /*1780*/  @!P1 IMAD.MOV.U32 R20, RZ, RZ, R22 ;  /* 0x000000ffff149224 */ /* 0x000fe200078e0016 */
[----:B----4-:R-:W-:Y:S01]  /*1790*/  @!P4 LEA R24, P5, R22, R14, 0x1 ;  /* 0x0000000e1618c211 */ /* 0x010fe200078a08ff */
[----:B------:R-:W-:-:S04]  /*17a0*/  DEPBAR.LE SB0, 0x0 ;  /* 0x000080000000791a */ /* 0x000fc80000000000 */
[----:B------:R-:W-:Y:S01]  /*17b0*/  @!P2 IADD3.X R16, R21, R25, R8, P0, !PT ;  /* 0x000000191510a210 */ /* 0x000fe200007fe408 */
[----:B------:R-:W-:Y:S01]  /*17c0*/  BAR.SYNC.DEFER_BLOCKING 0x0 ;  /* 0x0000000000007b1d */ /* 0x000fe20000010000 */
[----:B-----5:R-:W-:Y:S02]  /*17d0*/  @!P3 LEA R19, P0, R106, R22, 0x4 ;  /* 0x000000166a13b211 */ /* 0x020fe400078020ff */
[----:B------:R-:W-:Y:S02]  /*17e0*/  @!P4 LEA.HI.X R25, R22, R15, R21, 0x1, P5 ;  /* 0x0000000f1619c211 */ /* 0x000fe400028f0c15 */
[----:B------:R-:W-:-:S03]  /*17f0*/  @!P3 LEA.HI.X R14, R106, R21, R107, 0x4, P0 ;  /* 0x000000156a0eb211 */ /* 0x000fc600000f246b */
[----:B------:R-:W3:Y:S01]  /*1800*/  @!P1 LDC.64 R8, c[0x0][0x220] ;  /* 0x00008800ff089b82 */ /* 0x000ee20000000a00 */
[----:B-1----:R-:W-:Y:S01]  /*1810*/  @!P3 LEA R26, P0, R19, R12, 0x1 ;  /* 0x0000000c131ab211 */ /* 0x002fe200078008ff */
[----:B------:R-:W-:Y:S02]  /*1820*/  @!P1 IMAD R12, R107, 0x30, RZ ;  /* 0x000000306b0c9824 */ /* 0x000fe400078e02ff */
[----:B------:R-:W-:Y:S01]  /*1830*/  @!P1 IMAD.WIDE.U32 R20, R106, 0x30, R20 ;  /* 0x000000306a149825 */ /* 0x000fe200078e0014 */
[----:B------:R-:W-:Y:S02]  /*1840*/  @!P3 LEA.HI.X R27, R19, R13, R14, 0x1, P0 ;  /* 0x0000000d131bb211 */ /* 0x000fe400000f0c0e */
[----:B--2---:R-:W-:Y:S01]  /*1850*/  @!P2 LEA R10, P0, R5, R10, 0x1 ;  /* 0x0000000a050aa211 */ /* 0x004fe200078008ff */
[----:B------:R-:W-:-:S03]  /*1860*/  @!P1 IMAD.IADD R12, R21, 0x1, R12 ;  /* 0x00000001150c9824 */ /* 0x000fc600078e020c */
[----:B------:R-:W-:Y:S01]  /*1870*/  @!P2 LEA.HI.X R11, R5, R11, R16, 0x1, P0 ;  /* 0x0000000b050ba211 */ /* 0x000fe200000f0c10 */
[C---:B------:R-:W-:Y:S02]  /*1880*/  IMAD R5, R128.reuse, 0x400, R129 ;  /* 0x0000040080057824 */ /* 0x040fe400078e0281 */
[----:B------:R-:W-:Y:S02]  /*1890*/  IMAD R128, R128, 0x10, R131 ;  /* 0x0000001080807824 */ /* 0x000fe400078e0283 */
[----:B------:R-:W-:Y:S01]  /*18a0*/  IMAD.IADD R146, R4, 0x1, R5 ;  /* 0x0000000104927824 */ /* 0x000fe200078e0205 */
[----:B------:R-:W-:Y:S01]  /*18b0*/  @P4 STS.128 [R151+0x8000], RZ ;  /* 0x008000ff97004388 */ /* 0x000fe20000000c00 */
[----:B------:R-:W-:-:S03]  /*18c0*/  VIADD R5, R145, 0x4000 ;  /* 0x0000400091057836 */ /* 0x000fc60000000000 */
[----:B------:R-:W-:Y:S01]  /*18d0*/  LEA R146, R146, UR4, 0x1 ;  /* 0x0000000492927c11 */ /* 0x000fe2000f8e08ff */
[----:B------:R-:W-:Y:S01]  /*18e0*/  @P4 STS.128 [R151+0xa000], RZ ;  /* 0x00a000ff97004388 */ /* 0x000fe20000000c00 */
[----:B---3--:R-:W-:-:S03]  /*18f0*/  @!P1 LEA R8, P0, R20, R8, 0x1 ;  /* 0x0000000814089211 */ /* 0x008fc600078008ff */
[----:B------:R-:W-:Y:S01]  /*1900*/  @!PT LDS RZ, [RZ] ;  /* 0x00000000fffff984 */ /* 0x000fe20000000800 */
[----:B------:R-:W-:Y:S01]  /*1910*/  @!PT LDS RZ, [RZ] ;  /* 0x00000000fffff984 */ /* 0x000fe20000000800 */
[----:B------:R-:W-:Y:S01]  /*1920*/  @!PT LDS RZ, [RZ] ;  /* 0x00000000fffff984 */ /* 0x000fe20000000800 */
[----:B------:R-:W-:Y:S01]  /*1930*/  @!P4 LDGSTS.E.BYPASS.LTC128B.128 [R151+0x8000], desc[UR12][R24.64] ;  /* 0x080000001897cfae */ /* 0x000fe2000b901d4c */
[----:B------:R-:W-:Y:S01]  /*1940*/  @!P1 LEA.HI.X R9, R20, R9, R12, 0x1, P0 ;  /* 0x0000000914099211 */ /* 0x000fe200000f0c0c */
[----:B------:R-:W-:Y:S02]  /*1950*/  IMAD.MOV.U32 R12, RZ, RZ, 0x20 ;  /* 0x00000020ff0c7424 */ /* 0x000fe400078e00ff */
[----:B------:R-:W-:Y:S01]  /*1960*/  @!P4 LDGSTS.E.BYPASS.LTC128B.128 [R151+0xa000], desc[UR12][R24.64+0x80] ;  /* 0x0a0000801897cfae */ /* 0x000fe2000b901d4c */
[----:B------:R-:W-:-:S03]  /*1970*/  LOP3.LUT P0, RZ, R0, 0x2, RZ, 0xc0, !PT ;  /* 0x0000000200ff7812 */ /* 0x000fc6000780c0ff */
[----:B------:R-:W-:Y:S04]  /*1980*/  @P3 STS.128 [R151+0x8800], RZ ;  /* 0x008800ff97003388 */ /* 0x000fe80000000c00 */
[----:B------:R-:W-:Y:S04]  /*1990*/  @P3 STS.128 [R151+0xa800], RZ ;  /* 0x00a800ff97003388 */ /* 0x000fe80000000c00 */
[----:B------:R-:W-:Y:S01]  /*19a0*/  @!PT LDS RZ, [RZ] ;  /* 0x00000000fffff984 */ /* 0x000fe20000000800 */
[----:B------:R-:W-:Y:S01]  /*19b0*/  @!PT LDS RZ, [RZ] ;  /* 0x00000000fffff984 */ /* 0x000fe20000000800 */
[----:B------:R-:W-:Y:S01]  /*19c0*/  @!PT LDS RZ, [RZ] ;  /* 0x00000000fffff984 */ /* 0x000fe20000000800 */
[----:B------:R-:W-:Y:S02]  /*19d0*/  @!P3 LDGSTS.E.BYPASS.LTC128B.128 [R151+0x8800], desc[UR12][R26.64] ;  /* 0x088000001a97bfae */ /* 0x000fe4000b901d4c */
[----:B------:R-:W-:-:S02]  /*19e0*/  @P0 VIADD R143, R5, 0xffffffe0 ;  /* 0xffffffe0058f0836 */ /* 0x000fc40000000000 */
        /* <DEDUP_REMOVED lines=16> */
[----:B------:R-:W-:Y:S01]  /*1af0*/  IMAD.MOV.U32 R7, RZ, RZ, 0x10 ;  /* 0x00000010ff077424 */ /* 0x000fe200078e00ff */
[----:B------:R-:W-:Y:S01]  /*1b00*/  LOP3.LUT P0, RZ, R0, 0x4, RZ, 0xc0, !PT ;  /* 0x0000000400ff7812 */ /* 0x000fe2000780c0ff */
[----:B------:R-:W-:Y:S02]  /*1b10*/  LDSM.16.M88.4 R92, [R146] ;  /* 0x00000000925c783b */ /* 0x000fe40000000200 */
[----:B------:R-:W-:-:S02]  /*1b20*/  SEL R5, R12, 0xffffffe0, !P2 ;  /* 0xffffffe00c057807 */ /* 0x000fc40005000000 */
[----:B------:R-:W3:Y:S01]  /*1b30*/  LDSM.16.M88.4 R36, [R145+0x4000] ;  /* 0x004000009124783b */ /* 0x000ee20000000200 */
[----:B------:R-:W-:Y:S02]  /*1b40*/  SEL R7, R7, 0xfffffff0, !P1 ;  /* 0xfffffff007077807 */ /* 0x000fe40004800000 */
[----:B------:R-:W-:Y:S01]  /*1b50*/  SEL R0, R12, 0xffffffe0, !P0 ;  /* 0xffffffe00c007807 */ /* 0x000fe20004000000 */
[--C-:B------:R-:W-:Y:S01]  /*1b60*/  IMAD R142, R5, 0x2, R146.reuse ;  /* 0x00000002058e7824 */ /* 0x100fe200078e0292 */
[----:B------:R-:W4:Y:S01]  /*1b70*/  LDSM.16.M88.4 R64, [R145+0x4800] ;  /* 0x004800009140783b */ /* 0x000f220000000200 */
[----:B------:R-:W-:Y:S02]  /*1b80*/  IMAD R144, R7, 0x2, R146 ;  /* 0x0000000207907824 */ /* 0x000fe400078e0292 */
[----:B------:R-:W-:Y:S01]  /*1b90*/  IMAD R139, R0, 0x2, R145 ;  /* 0x00000002008b7824 */ /* 0x000fe200078e0291 */
[----:B------:R-:W-:Y:S01]  /*1ba0*/  LDSM.16.M88.4 R20, [R142] ;  /* 0x000000008e14783b */ /* 0x000fe20000000200 */
[----:B------:R-:W-:-:S02]  /*1bb0*/  IMAD R141, R5, 0x2, R144 ;  /* 0x00000002058d7824 */ /* 0x000fc400078e0290 */
[----:B------:R-:W-:Y:S01]  /*1bc0*/  IMAD R132, R0, 0x2, R143 ;  /* 0x0000000200847824 */ /* 0x000fe200078e028f */
[----:B-1----:R-:W-:Y:S04]  /*1bd0*/  LDSM.16.M88.4 R24, [R144] ;  /* 0x000000009018783b */ /* 0x002fe80000000200 */
[----:B------:R-:W-:Y:S04]  /*1be0*/  LDSM.16.M88.4 R16, [R139+0x4000] ;  /* 0x004000008b10783b */ /* 0x000fe80000000200 */
[----:B--2---:R-:W1:Y:S04]  /*1bf0*/  LDSM.16.M88.4 R8, [R143] ;  /* 0x000000008f08783b */ /* 0x004e680000000200 */
[----:B------:R-:W-:Y:S04]  /*1c00*/  LDSM.16.M88.4 R76, [R141] ;  /* 0x000000008d4c783b */ /* 0x000fe80000000200 */
[----:B------:R-:W-:Y:S04]  /*1c10*/  LDSM.16.M88.4 R48, [R132] ;  /* 0x000000008430783b */ /* 0x000fe80000000200 */
[----:B------:R-:W2:Y:S04]  /*1c20*/  LDSM.16.M88.4 R12, [R143+0x800] ;  /* 0x000800008f0c783b */ /* 0x000ea80000000200 */
[----:B------:R-:W-:Y:S01]  /*1c30*/  LDSM.16.M88.4 R56, [R146+0x2000] ;  /* 0x002000009238783b */ /* 0x000fe20000000200 */
[C---:B---3--:R-:W-:Y:S03]  /*1c40*/  HMMA.16816.F32.BF16 R28, R92.reuse, R36, RZ ;  /* 0x000000245c1c723c */ /* 0x048fe600000418ff */
[----:B------:R-:W-:Y:S04]  /*1c50*/  LDSM.16.M88.4 R32, [R145+0x6000] ;  /* 0x006000009120783b */ /* 0x000fe80000000200 */
[----:B------:R-:W3:Y:S01]  /*1c60*/  LDSM.16.M88.4 R84, [R145+0x5000] ;  /* 0x005000009154783b */ /* 0x000ee20000000200 */
[C---:B------:R-:W-:Y:S03]  /*1c70*/  HMMA.16816.F32.BF16 R36, R92.reuse, R38, RZ ;  /* 0x000000265c24723c */ /* 0x040fe600000418ff */
[----:B------:R-:W-:Y:S03]  /*1c80*/  LDSM.16.M88.4 R52, [R145+0x5800] ;  /* 0x005800009134783b */ /* 0x000fe60000000200 */
[C---:B----4-:R-:W-:Y:S01]  /*1c90*/  HMMA.16816.F32.BF16 R44, R92.reuse, R64, RZ ;  /* 0x000000405c2c723c */ /* 0x050fe200000418ff */
[----:B------:R-:W-:Y:S04]  /*1ca0*/  LDSM.16.M88.4 R40, [R143+0x2000] ;  /* 0x002000008f28783b */ /* 0x000fe80000000200 */
[----:B------:R-:W-:Y:S01]  /*1cb0*/  LDSM.16.M88.4 R68, [R143+0x1000] ;  /* 0x001000008f44783b */ /* 0x000fe20000000200 */
[----:B------:R-:W-:Y:S03]  /*1cc0*/  HMMA.16816.F32.BF16 R64, R92, R66, RZ ;  /* 0x000000425c40723c */ /* 0x000fe600000418ff */
[----:B------:R-:W-:Y:S03]  /*1cd0*/  LDSM.16.M88.4 R116, [R132+0x800] ;  /* 0x000800008474783b */ /* 0x000fe60000000200 */
[C---:B-1----:R-:W-:Y:S01]  /*1ce0*/  HMMA.16816.F32.BF16 R28, R24.reuse, R8, R28 ;  /* 0x00000008181c723c */ /* 0x042fe2000004181c */
[----:B------:R-:W-:Y:S04]  /*1cf0*/  LDSM.16.M88.4 R112, [R143+0x1800] ;  /* 0x001800008f70783b */ /* 0x000fe80000000200 */
[----:B------:R-:W-:Y:S01]  /*1d00*/  LDSM.16.M88.4 R96, [R139+0x6000] ;  /* 0x006000008b60783b */ /* 0x000fe20000000200 */
[C---:B------:R-:W-:Y:S03]  /*1d10*/  HMMA.16816.F32.BF16 R36, R24.reuse, R10, R36 ;  /* 0x0000000a1824723c */ /* 0x040fe60000041824 */
[----:B------:R-:W1:Y:S03]  /*1d20*/  LDSM.16.M88.4 R8, [R139+0x4800] ;  /* 0x004800008b08783b */ /* 0x000e660000000200 */
[C---:B--2---:R-:W-:Y:S01]  /*1d30*/  HMMA.16816.F32.BF16 R44, R24.reuse, R12, R44 ;  /* 0x0000000c182c723c */ /* 0x044fe2000004182c */
[----:B------:R-:W-:Y:S04]  /*1d40*/  LDSM.16.M88.4 R108, [R139+0x5000] ;  /* 0x005000008b6c783b */ /* 0x000fe80000000200 */
[----:B------:R-:W-:Y:S01]  /*1d50*/  LDSM.16.M88.4 R100, [R145+0x6800] ;  /* 0x006800009164783b */ /* 0x000fe20000000200 */
[----:B------:R-:W-:Y:S03]  /*1d60*/  HMMA.16816.F32.BF16 R64, R24, R14, R64 ;  /* 0x0000000e1840723c */ /* 0x000fe60000041840 */
[----:B------:R-:W-:Y:S03]  /*1d70*/  LDSM.16.M88.4 R12, [R142+0x2000] ;  /* 0x002000008e0c783b */ /* 0x000fe60000000200 */
[C---:B------:R-:W-:Y:S01]  /*1d80*/  HMMA.16816.F32.BF16 R28, R20.reuse, R16, R28 ;  /* 0x00000010141c723c */ /* 0x040fe2000004181c */
[----:B------:R-:W-:Y:S04]  /*1d90*/  LDSM.16.M88.4 R88, [R139+0x5800] ;  /* 0x005800008b58783b */ /* 0x000fe80000000200 */
[----:B------:R-:W-:Y:S01]  /*1da0*/  LDSM.16.M88.4 R72, [R132+0x1000] ;  /* 0x001000008448783b */ /* 0x000fe20000000200 */
[----:B------:R-:W-:Y:S03]  /*1db0*/  HMMA.16816.F32.BF16 R36, R20, R18, R36 ;  /* 0x000000121424723c */ /* 0x000fe60000041824 */
[----:B------:R-:W2:Y:S03]  /*1dc0*/  LDSM.16.M88.4 R16, [R144+0x2000] ;  /* 0x002000009010783b */ /* 0x000ea60000000200 */
[C---:B---3--:R-:W-:Y:S01]  /*1dd0*/  HMMA.16816.F32.BF16 R60, R92.reuse, R84, RZ ;  /* 0x000000545c3c723c */ /* 0x048fe200000418ff */
[----:B------:R-:W0:Y:S05]  /*1de0*/  LDGDEPBAR ;  /* 0x00000000000079af */ /* 0x000e2a0000000000 */
[----:B------:R-:W-:Y:S06]  /*1df0*/  HMMA.16816.F32.BF16 R84, R92, R86, RZ ;  /* 0x000000565c54723c */ /* 0x000fec00000418ff */
[----:B------:R-:W-:Y:S06]  /*1e00*/  HMMA.16816.F32.BF16 R28, R76, R48, R28 ;  /* 0x000000304c1c723c */ /* 0x000fec000004181c */
[----:B-1----:R-:W-:Y:S06]  /*1e10*/  HMMA.16816.F32.BF16 R44, R20, R8, R44 ;  /* 0x00000008142c723c */ /* 0x002fec000004182c */
[----:B------:R-:W-:Y:S01]  /*1e20*/  HMMA.16816.F32.BF16 R36, R76, R50, R36 ;  /* 0x000000324c24723c */ /* 0x000fe20000041824 */
[----:B------:R-:W-:Y:S05]  /*1e30*/  LDSM.16.M88.4 R48, [R143+0x2800] ;  /* 0x002800008f30783b */ /* 0x000fea0000000200 */
[----:B------:R-:W-:Y:S06]  /*1e40*/  HMMA.16816.F32.BF16 R80, R92, R52, RZ ;  /* 0x000000345c50723c */ /* 0x000fec00000418ff */
[----:B------:R-:W-:Y:S06]  /*1e50*/  HMMA.16816.F32.BF16 R28, R56, R32, R28 ;  /* 0x00000020381c723c */ /* 0x000fec000004181c */
[----:B------:R-:W-:Y:S06]  /*1e60*/  HMMA.16816.F32.BF16 R60, R24, R68, R60 ;  /* 0x00000044183c723c */ /* 0x000fec000004183c */
[----:B------:R-:W-:Y:S06]  /*1e70*/  HMMA.16816.F32.BF16 R44, R76, R116, R44 ;  /* 0x000000744c2c723c */ /* 0x000fec000004182c */
[----:B------:R-:W-:Y:S01]  /*1e80*/  HMMA.16816.F32.BF16 R92, R92, R54, RZ ;  /* 0x000000365c5c723c */ /* 0x000fe200000418ff */
[----:B------:R-:W-:Y:S05]  /*1e90*/  LDSM.16.M88.4 R52, [R145+0x7000] ;  /* 0x007000009134783b */ /* 0x000fea0000000200 */
[----:B--2---:R-:W-:Y:S06]  /*1ea0*/  HMMA.16816.F32.BF16 R28, R16, R40, R28 ;  /* 0x00000028101c723c */ /* 0x004fec000004181c */
[----:B------:R-:W-:Y:S01]  /*1eb0*/  HMMA.16816.F32.BF16 R84, R24, R70, R84 ;  /* 0x000000461854723c */ /* 0x000fe20000041854 */
[----:B------:R-:W-:Y:S05]  /*1ec0*/  LDSM.16.M88.4 R68, [R132+0x1800] ;  /* 0x001800008444783b */ /* 0x000fea0000000200 */
[----:B------:R-:W-:Y:S01]  /*1ed0*/  HMMA.16816.F32.BF16 R36, R56, R34, R36 ;  /* 0x000000223824723c */ /* 0x000fe20000041824 */
[----:B------:R-:W-:Y:S05]  /*1ee0*/  LDSM.16.M88.4 R32, [R132+0x2000] ;  /* 0x002000008420783b */ /* 0x000fea0000000200 */
[----:B------:R-:W-:Y:S01]  /*1ef0*/  HMMA.16816.F32.BF16 R64, R20, R10, R64 ;  /* 0x0000000a1440723c */ /* 0x000fe20000041840 */
[----:B------:R-:W1:Y:S05]  /*1f00*/  LDSM.16.M88.4 R8, [R141+0x2000] ;  /* 0x002000008d08783b */ /* 0x000e6a0000000200 */
[----:B------:R-:W-:Y:S06]  /*1f10*/  HMMA.16816.F32.BF16 R80, R24, R112, R80 ;  /* 0x000000701850723c */ /* 0x000fec0000041850 */
[----:B------:R-:W-:Y:S06]  /*1f20*/  HMMA.16816.F32.BF16 R28, R12, R96, R28 ;  /* 0x000000600c1c723c */ /* 0x000fec000004181c */
[----:B------:R-:W-:Y:S06]  /*1f30*/  HMMA.16816.F32.BF16 R60, R20, R108, R60 ;  /* 0x0000006c143c723c */ /* 0x000fec000004183c */
[----:B------:R-:W-:Y:S06]  /*1f40*/  HMMA.16816.F32.BF16 R44, R56, R100, R44 ;  /* 0x00000064382c723c */ /* 0x000fec000004182c */
[----:B------:R-:W-:Y:S01]  /*1f50*/  HMMA.16816.F32.BF16 R92, R24, R114, R92 ;  /* 0x00000072185c723c */ /* 0x000fe2000004185c */
[----:B------:R-:W-:Y:S05]  /*1f60*/  LDSM.16.M88.4 R24, [R143+0x3000] ;  /* 0x003000008f18783b */ /* 0x000fea0000000200 */
[----:B------:R-:W-:Y:S06]  /*1f70*/  HMMA.16816.F32.BF16 R84, R20, R110, R84 ;  /* 0x0000006e1454723c */ /* 0x000fec0000041854 */
[----:B------:R-:W-:Y:S01]  /*1f80*/  HMMA.16816.F32.BF16 R36, R16, R42, R36 ;  /* 0x0000002a1024723c */ /* 0x000fe20000041824 */
[----:B------:R-:W2:Y:S05]  /*1f90*/  LDSM.16.M88.4 R40, [R139+0x6800] ;  /* 0x006800008b28783b */ /* 0x000eaa0000000200 */
[----:B------:R-:W-:Y:S06]  /*1fa0*/  HMMA.16816.F32.BF16 R64, R76, R118, R64 ;  /* 0x000000764c40723c */ /* 0x000fec0000041840 */
[----:B------:R-:W-:Y:S06]  /*1fb0*/  HMMA.16816.F32.BF16 R80, R20, R88, R80 ;  /* 0x000000581450723c */ /* 0x000fec0000041850 */
[----:B-1----:R-:W-:Y:S06]  /*1fc0*/  HMMA.16816.F32.BF16 R28, R8, R32, R28 ;  /* 0x00000020081c723c */ /* 0x002fec000004181c */
[----:B------:R-:W-:Y:S06]  /*1fd0*/  HMMA.16816.F32.BF16 R60, R76, R72, R60 ;  /* 0x000000484c3c723c */ /* 0x000fec000004183c */
[----:B------:R-:W-:Y:S06]  /*1fe0*/  HMMA.16816.F32.BF16 R44, R16, R48, R44 ;  /* 0x00000030102c723c */ /* 0x000fec000004182c */
[----:B------:R-:W-:Y:S01]  /*1ff0*/  HMMA.16816.F32.BF16 R92, R20, R90, R92 ;  /* 0x0000005a145c723c */ /* 0x000fe2000004185c */
[----:B------:R-:W1:Y:S05]  /*2000*/  LDSM.16.M88.4 R20, [R145+0x7800] ;  /* 0x007800009114783b */ /* 0x000e6a0000000200 */
[----:B------:R-:W-:Y:S01]  /*2010*/  HMMA.16816.F32.BF16 R84, R76, R74, R84 ;  /* 0x0000004a4c54723c */ /* 0x000fe20000041854 */
[----:B------:R-:W-:Y:S01]  /*2020*/  FMUL.FTZ R29, R29, UR8 ;  /* 0x000000081d1d7c20 */ /* 0x000fe20008410000 */
[----:B------:R-:W-:Y:S01]  /*2030*/  FMUL.FTZ R30, R30, UR8 ;  /* 0x000000081e1e7c20 */ /* 0x000fe20008410000 */
[----:B------:R-:W-:Y:S01]  /*2040*/  FMUL.FTZ R0, R28, UR8 ;  /* 0x000000081c007c20 */ /* 0x000fe20008410000 */
[----:B------:R-:W-:-:S02]  /*2050*/  FMUL.FTZ R48, R31, UR8 ;  /* 0x000000081f307c20 */ /* 0x000fc40008410000 */
[----:B------:R-:W-:Y:S03]  /*2060*/  HMMA.16816.F32.BF16 R36, R12, R98, R36 ;  /* 0x000000620c24723c */ /* 0x000fe60000041824 */
[----:B------:R-:W-:Y:S03]  /*2070*/  MUFU.TANH R0, R0 ;  /* 0x0000000000007308 */ /* 0x000fe60000002400 */
[----:B------:R-:W-:Y:S01]  /*2080*/  HMMA.16816.F32.BF16 R100, R56, R102, R64 ;  /* 0x000000663864723c */ /* 0x000fe20000041840 */
[----:B------:R-:W3:Y:S04]  /*2090*/  LDSM.16.M88.4 R64, [R132+0x2800] ;  /* 0x002800008440783b */ /* 0x000ee80000000200 */
[----:B------:R-:W-:Y:S01]  /*20a0*/  MUFU.TANH R48, R48 ;  /* 0x0000003000307308 */ /* 0x000fe20000002400 */
[----:B------:R-:W-:Y:S06]  /*20b0*/  HMMA.16816.F32.BF16 R80, R76, R68, R80 ;  /* 0x000000444c50723c */ /* 0x000fec0000041850 */
[----:B------:R-:W-:Y:S06]  /*20c0*/  HMMA.16816.F32.BF16 R60, R56, R52, R60 ;  /* 0x00000034383c723c */ /* 0x000fec000004183c */
[----:B--2---:R-:W-:Y:S01]  /*20d0*/  HMMA.16816.F32.BF16 R44, R12, R40, R44 ;  /* 0x000000280c2c723c */ /* 0x004fe2000004182c */
[----:B------:R-:W2:Y:S05]  /*20e0*/  MUFU.TANH R41, R29 ;  /* 0x0000001d00297308 */ /* 0x000eaa0000002400 */
[----:B------:R-:W-:Y:S03]  /*20f0*/  HMMA.16816.F32.BF16 R84, R56, R54, R84 ;  /* 0x000000363854723c */ /* 0x000fe60000041854 */
[----:B------:R4:W-:Y:S03]  /*2100*/  MUFU.TANH R40, R30 ;  /* 0x0000001e00287308 */ /* 0x0009e60000002400 */
[----:B------:R-:W-:Y:S06]  /*2110*/  HMMA.16816.F32.BF16 R92, R76, R70, R92 ;  /* 0x000000464c5c723c */ /* 0x000fec000004185c */
[----:B------:R-:W-:Y:S01]  /*2120*/  HMMA.16816.F32.BF16 R36, R8, R34, R36 ;  /* 0x000000220824723c */ /* 0x000fe20000041824 */
[----:B------:R-:W-:Y:S05]  /*2130*/  LDSM.16.M88.4 R32, [R139+0x7000] ;  /* 0x007000008b20783b */ /* 0x000fea0000000200 */
[----:B------:R-:W-:Y:S01]  /*2140*/  HMMA.16816.F32.BF16 R100, R16, R50, R100 ;  /* 0x000000321064723c */ /* 0x000fe20000041864 */
[----:B----4-:R-:W4:Y:S05]  /*2150*/  LDSM.16.M88.4 R28, [R143+0x3800] ;  /* 0x003800008f1c783b */ /* 0x010f2a0000000200 */
[----:B-1----:R-:W-:Y:S06]  /*2160*/  HMMA.16816.F32.BF16 R80, R56, R20, R80 ;  /* 0x000000143850723c */ /* 0x002fec0000041850 */
[----:B------:R-:W-:Y:S01]  /*2170*/  HMMA.16816.F32.BF16 R60, R16, R24, R60 ;  /* 0x00000018103c723c */ /* 0x000fe2000004183c */
[----:B------:R-:W-:-:S05]  /*2180*/  LOP3.LUT R21, R130, 0xffffffe0, RZ, 0xc0, !PT ;  /* 0xffffffe082157812 */ /* 0x000fca00078ec0ff */
[----:B------:R-:W-:Y:S01]  /*2190*/  HMMA.16816.F32.BF16 R84, R16, R26, R84 ;  /* 0x0000001a1054723c */ /* 0x000fe20000041854 */
[----:B------:R-:W-:Y:S02]  /*21a0*/  IMAD.IADD R24, R126, 0x1, -R21 ;  /* 0x000000017e187824 */ /* 0x000fe400078e0a15 */
[----:B------:R-:W-:Y:S01]  /*21b0*/  FMUL.FTZ R49, R36, UR8 ;  /* 0x0000000824317c20 */ /* 0x000fe20008410000 */
[----:B------:R-:W-:Y:S02]  /*21c0*/  FMUL.FTZ R50, R39, UR8 ;  /* 0x0000000827327c20 */ /* 0x000fe40008410000 */
[----:B------:R-:W-:Y:S01]  /*21d0*/  HMMA.16816.F32.BF16 R92, R56, R22, R92 ;  /* 0x00000016385c723c */ /* 0x000fe2000004185c */
[----:B------:R-:W1:Y:S01]  /*21e0*/  LDSM.16.M88.4 R20, [R139+0x7800] ;  /* 0x007800008b14783b */ /* 0x000e620000000200 */
[----:B------:R-:W-:Y:S01]  /*21f0*/  SHF.R.S32.HI R153, RZ, 0x1f, R24 ;  /* 0x0000001fff997819 */ /* 0x000fe20000011418 */
[----:B------:R-:W5:Y:S03]  /*2200*/  MUFU.TANH R49, R49 ;  /* 0x0000003100317308 */ /* 0x000f660000002400 */
[----:B------:R-:W-:Y:S01]  /*2210*/  HMMA.16816.F32.BF16 R100, R12, R42, R100 ;  /* 0x0000002a0c64723c */ /* 0x000fe20000041864 */
[----:B------:R-:W-:Y:S01]  /*2220*/  LEA.HI R153, R153, R24, RZ, 0x2 ;  /* 0x0000001899997211 */ /* 0x000fe200078f10ff */
[----:B------:R-:W-:-:S03]  /*2230*/  IMAD.SHL.U32 R24, R126, 0x2, RZ ;  /* 0x000000027e187824 */ /* 0x000fc600078e00ff */
[----:B------:R-:W-:Y:S01]  /*2240*/  SHF.R.S32.HI R153, RZ, 0x2, R153 ;  /* 0x00000002ff997819 */ /* 0x000fe20000011499 */
[----:B---3--:R-:W-:Y:S01]  /*2250*/  HMMA.16816.F32.BF16 R44, R8, R64, R44 ;  /* 0x00000040082c723c */ /* 0x008fe2000004182c */
[----:B------:R-:W-:Y:S01]  /*2260*/  FMUL.FTZ R42, R37, UR8 ;  /* 0x00000008252a7c20 */ /* 0x000fe20008410000 */
[----:B------:R-:W-:Y:S01]  /*2270*/  FMUL.FTZ R43, R38, UR8 ;  /* 0x00000008262b7c20 */ /* 0x000fe20008410000 */
[----:B------:R-:W-:Y:S01]  /*2280*/  IADD3 R25, R128, 0x1, R153 ;  /* 0x0000000180197810 */ /* 0x000fe20007ffe099 */
[----:B------:R-:W3:Y:S01]  /*2290*/  LDSM.16.M88.4 R36, [R132+0x3000] ;  /* 0x003000008424783b */ /* 0x000ee20000000200 */
[----:B------:R-:W-:Y:S01]  /*22a0*/  LOP3.LUT R24, R24, 0x6, RZ, 0xc0, !PT ;  /* 0x0000000618187812 */ /* 0x000fe200078ec0ff */
[----:B----4-:R-:W-:Y:S01]  /*22b0*/  HMMA.16816.F32.BF16 R80, R16, R28, R80 ;  /* 0x0000001c1050723c */ /* 0x010fe20000041850 */
[----:B------:R-:W-:Y:S01]  /*22c0*/  IADD3 R26, R6, R25, -R152 ;  /* 0x00000019061a7210 */ /* 0x000fe20007ffe898 */
[----:B------:R-:W-:Y:S04]  /*22d0*/  MUFU.TANH R42, R42 ;  /* 0x0000002a002a7308 */ /* 0x000fe80000002400 */
[----:B------:R-:W-:Y:S01]  /*22e0*/  HMMA.16816.F32.BF16 R84, R12, R34, R84 ;  /* 0x000000220c54723c */ /* 0x000fe20000041854 */
[----:B------:R-:W-:-:S03]  /*22f0*/  IMAD.IADD R125, R26, 0x1, R125 ;  /* 0x000000011a7d7824 */ /* 0x000fc600078e027d */
[----:B------:R-:W-:Y:S02]  /*2300*/  MUFU.TANH R43, R43 ;  /* 0x0000002b002b7308 */ /* 0x000fe40000002400 */
[----:B------:R-:W-:Y:S01]  /*2310*/  HMMA.16816.F32.BF16 R60, R12, R32, R60 ;  /* 0x000000200c3c723c */ /* 0x000fe2000004183c */
[----:B------:R-:W-:Y:S01]  /*2320*/  IMAD R34, R127, 0x40, R24 ;  /* 0x000000407f227824 */ /* 0x000fe200078e0218 */
[C---:B------:R-:W-:Y:S01]  /*2330*/  VIMNMX R126, R125.reuse, R6, PT ;  /* 0x000000067d7e7248 */ /* 0x040fe20003fe0100 */
[----:B------:R-:W4:Y:S01]  /*2340*/  LDSM.16.M88.4 R24, [R132+0x3800] ;  /* 0x003800008418783b */ /* 0x000f220000000200 */
[----:B------:R-:W-:Y:S01]  /*2350*/  VIADDMNMX R125, R125, 0x8, R6, PT ;  /* 0x000000087d7d7846 */ /* 0x000fe20003800106 */
[----:B------:R-:W-:Y:S01]  /*2360*/  VIADD R35, R34, 0x1 ;  /* 0x0000000122237836 */ /* 0x000fe20000000000 */
[----:B------:R-:W-:Y:S01]  /*2370*/  HMMA.16816.F32.BF16 R92, R16, R30, R92 ;  /* 0x0000001e105c723c */ /* 0x000fe2000004185c */
[----:B------:R-:W-:Y:S01]  /*2380*/  FMUL.FTZ R32, R44, UR8 ;  /* 0x000000082c207c20 */ /* 0x000fe20008410000 */
[----:B------:R-:W-:Y:S01]  /*2390*/  FMUL.FTZ R33, R45, UR8 ;  /* 0x000000082d217c20 */ /* 0x000fe20008410000 */
[----:B------:R-:W-:Y:S01]  /*23a0*/  FMUL.FTZ R44, R46, UR8 ;  /* 0x000000082e2c7c20 */ /* 0x000fe20008410000 */
[----:B------:R-:W-:Y:S01]  /*23b0*/  FMUL.FTZ R45, R47, UR8 ;  /* 0x000000082f2d7c20 */ /* 0x000fe20008410000 */
[CC--:B------:R-:W-:Y:S01]  /*23c0*/  ISETP.GE.AND P6, PT, R35.reuse, R126.reuse, PT ;  /* 0x0000007e2300720c */ /* 0x0c0fe20003fc6270 */
[----:B------:R-:W-:Y:S01]  /*23d0*/  HMMA.16816.F32.BF16 R100, R8, R66, R100 ;  /* 0x000000420864723c */ /* 0x000fe20000041864 */
[C---:B------:R-:W-:Y:S01]  /*23e0*/  VIADD R17, R34.reuse, 0x9 ;  /* 0x0000000922117836 */ /* 0x040fe20000000000 */
[----:B------:R-:W-:Y:S01]  /*23f0*/  MUFU.TANH R33, R33 ;  /* 0x0000002100217308 */ /* 0x000fe20000002400 */
[C---:B------:R-:W-:Y:S01]  /*2400*/  VIADD R16, R34.reuse, 0x8 ;  /* 0x0000000822107836 */ /* 0x040fe20000000000 */
[----:B------:R-:W-:Y:S01]  /*2410*/  ISETP.GE.AND P2, PT, R35, R125, PT ;  /* 0x0000007d2300720c */ /* 0x000fe20003f46270 */
[----:B------:R-:W-:Y:S01]  /*2420*/  VIADD R18, R34, 0x10 ;  /* 0x0000001022127836 */ /* 0x000fe20000000000 */
[----:B-1----:R-:W-:Y:S01]  /*2430*/  HMMA.16816.F32.BF16 R80, R12, R20, R80 ;  /* 0x000000140c50723c */ /* 0x002fe20000041850 */
[----:B------:R-:W-:Y:S01]  /*2440*/  ISETP.GE.AND P4, PT, R17, R126, PT ;  /* 0x0000007e1100720c */ /* 0x000fe20003f86270 */
[----:B------:R-:W-:-:S04]  /*2450*/  DEPBAR.LE SB0, 0x0 ;  /* 0x000080000000791a */ /* 0x000fc80000000000 */
[----:B------:R-:W1:Y:S01]  /*2460*/  MUFU.TANH R44, R44 ;  /* 0x0000002c002c7308 */ /* 0x000e620000002400 */
[----:B------:R-:W-:Y:S01]  /*2470*/  ISETP.GE.AND P0, PT, R17, R125, PT ;  /* 0x0000007d1100720c */ /* 0x000fe20003f06270 */
[----:B---3--:R-:W-:Y:S01]  /*2480*/  HMMA.16816.F32.BF16 R60, R8, R36, R60 ;  /* 0x00000024083c723c */ /* 0x008fe2000004183c */
[----:B------:R-:W-:Y:S01]  /*2490*/  VIADD R17, R34, 0x11 ;  /* 0x0000001122117836 */ /* 0x000fe20000000000 */
[----:B------:R-:W-:Y:S02]  /*24a0*/  ISETP.GE.AND P1, PT, R16, R126, PT ;  /* 0x0000007e1000720c */ /* 0x000fe40003f26270 */
[----:B--2---:R-:W-:Y:S02]  /*24b0*/  FSEL R41, R41, -INF , !P6 ;  /* 0xff80000029297808 */ /* 0x004fe40007000000 */
[----:B------:R-:W2:Y:S01]  /*24c0*/  MUFU.TANH R45, R45 ;  /* 0x0000002d002d7308 */ /* 0x000ea20000002400 */
[----:B------:R-:W-:Y:S01]  /*24d0*/  HMMA.16816.F32.BF16 R92, R12, R22, R92 ;  /* 0x000000160c5c723c */ /* 0x000fe2000004185c */
[----:B------:R-:W-:-:S02]  /*24e0*/  FSEL R48, R48, -INF , !P2 ;  /* 0xff80000030307808 */ /* 0x000fc40005000000 */
[----:B------:R-:W-:Y:S01]  /*24f0*/  FMUL.FTZ R28, R100, UR8 ;  /* 0x00000008641c7c20 */ /* 0x000fe20008410000 */
[-C--:B------:R-:W-:Y:S01]  /*2500*/  ISETP.GE.AND P6, PT, R18, R125.reuse, PT ;  /* 0x0000007d1200720c */ /* 0x080fe20003fc6270 */
[----:B------:R-:W-:Y:S01]  /*2510*/  FMUL.FTZ R29, R101, UR8 ;  /* 0x00000008651d7c20 */ /* 0x000fe20008410000 */
[-C--:B------:R-:W-:Y:S01]  /*2520*/  ISETP.GE.AND P2, PT, R17, R126.reuse, PT ;  /* 0x0000007e1100720c */ /* 0x080fe20003f46270 */
[C---:B------:R-:W-:Y:S01]  /*2530*/  VIADD R14, R34.reuse, 0x20 ;  /* 0x00000020220e7836 */ /* 0x040fe20000000000 */
[C---:B------:R-:W-:Y:S01]  /*2540*/  HMMA.16816.F32.BF16 R84, R8.reuse, R38, R84 ;  /* 0x000000260854723c */ /* 0x040fe20000041854 */
[----:B-----5:R-:W-:Y:S01]  /*2550*/  FSEL R49, R49, -INF , !P1 ;  /* 0xff80000031317808 */ /* 0x020fe20004800000 */
[----:B------:R-:W3:Y:S01]  /*2560*/  MUFU.TANH R50, R50 ;  /* 0x0000003200327308 */ /* 0x000ee20000002400 */
[-C--:B------:R-:W-:Y:S01]  /*2570*/  ISETP.GE.AND P1, PT, R17, R125.reuse, PT ;  /* 0x0000007d1100720c */ /* 0x080fe20003f26270 */
[----:B------:R-:W-:Y:S01]  /*2580*/  VIADD R17, R34, 0x18 ;  /* 0x0000001822117836 */ /* 0x000fe20000000000 */
[----:B-1----:R-:W-:Y:S01]  /*2590*/  FSEL R44, R44, -INF , !P6 ;  /* 0xff8000002c2c7808 */ /* 0x002fe20007000000 */
[C---:B----4-:R-:W-:Y:S01]  /*25a0*/  HMMA.16816.F32.BF16 R80, R8.reuse, R24, R80 ;  /* 0x000000180850723c */ /* 0x050fe20000041850 */
[----:B------:R-:W-:Y:S01]  /*25b0*/  FSEL R33, R33, -INF , !P2 ;  /* 0xff80000021217808 */ /* 0x000fe20005000000 */
[----:B------:R-:W-:Y:S01]  /*25c0*/  FMUL.FTZ R102, R102, UR8 ;  /* 0x0000000866667c20 */ /* 0x000fe20008410000 */
[CC--:B------:R-:W-:Y:S01]  /*25d0*/  ISETP.GE.AND P6, PT, R14.reuse, R126.reuse, PT ;  /* 0x0000007e0e00720c */ /* 0x0c0fe20003fc6270 */
[----:B------:R-:W1:Y:S01]  /*25e0*/  MUFU.TANH R32, R32 ;  /* 0x0000002000207308 */ /* 0x000e620000002400 */
[-C--:B------:R-:W-:Y:S01]  /*25f0*/  ISETP.GE.AND P2, PT, R14, R125.reuse, PT ;  /* 0x0000007d0e00720c */ /* 0x080fe20003f46270 */
[----:B------:R-:W-:Y:S01]  /*2600*/  FMUL.FTZ R60, R60, UR8 ;  /* 0x000000083c3c7c20 */ /* 0x000fe20008410000 */
[----:B--2---:R-:W-:Y:S01]  /*2610*/  FSEL R14, R45, -INF , !P1 ;  /* 0xff8000002d0e7808 */ /* 0x004fe20004800000 */
[----:B------:R-:W-:Y:S01]  /*2620*/  FMUL.FTZ R61, R61, UR8 ;  /* 0x000000083d3d7c20 */ /* 0x000fe20008410000 */
[-C--:B------:R-:W-:Y:S01]  /*2630*/  ISETP.GE.AND P1, PT, R34, R126.reuse, PT ;  /* 0x0000007e2200720c */ /* 0x080fe20003f26270 */
[----:B------:R-:W-:Y:S01]  /*2640*/  HMMA.16816.F32.BF16 R92, R8, R26, R92 ;  /* 0x0000001a085c723c */ /* 0x000fe2000004185c */
[-C--:B------:R-:W-:Y:S01]  /*2650*/  ISETP.GE.AND P5, PT, R16, R125.reuse, PT ;  /* 0x0000007d1000720c */ /* 0x080fe20003fa6270 */
[----:B------:R-:W2:Y:S01]  /*2660*/  MUFU.TANH R28, R28 ;  /* 0x0000001c001c7308 */ /* 0x000ea20000002400 */
[----:B------:R-:W-:Y:S01]  /*2670*/  FSEL R19, R0, -INF , !P1 ;  /* 0xff80000000137808 */ /* 0x000fe20004800000 */
[----:B------:R-:W-:Y:S01]  /*2680*/  FMUL.FTZ R103, R103, UR8 ;  /* 0x0000000867677c20 */ /* 0x000fe20008410000 */
[----:B------:R-:W-:Y:S01]  /*2690*/  FSEL R12, R43, -INF , !P5 ;  /* 0xff8000002b0c7808 */ /* 0x000fe20006800000 */
[----:B------:R-:W-:Y:S01]  /*26a0*/  FMUL.FTZ R62, R62, UR8 ;  /* 0x000000083e3e7c20 */ /* 0x000fe20008410000 */
[----:B------:R-:W-:Y:S01]  /*26b0*/  FSEL R13, R42, -INF , !P4 ;  /* 0xff8000002a0d7808 */ /* 0x000fe20006000000 */
[----:B------:R-:W-:Y:S01]  /*26c0*/  FMUL.FTZ R84, R84, UR8 ;  /* 0x0000000854547c20 */ /* 0x000fe20008410000 */
[CC--:B------:R-:W-:Y:S01]  /*26d0*/  ISETP.GE.AND P5, PT, R17.reuse, R126.reuse, PT ;  /* 0x0000007e1100720c */ /* 0x0c0fe20003fa6270 */
[----:B------:R-:W4:Y:S01]  /*26e0*/  MUFU.TANH R29, R29 ;  /* 0x0000001d001d7308 */ /* 0x000f220000002400 */
[----:B------:R-:W-:Y:S01]  /*26f0*/  ISETP.GE.AND P4, PT, R17, R125, PT ;  /* 0x0000007d1100720c */ /* 0x000fe20003f86270 */
[----:B------:R-:W-:Y:S01]  /*2700*/  VIADD R17, R34, 0x19 ;  /* 0x0000001922117836 */ /* 0x000fe20000000000 */
[----:B------:R-:W-:Y:S01]  /*2710*/  ISETP.GE.AND P3, PT, R18, R126, PT ;  /* 0x0000007e1200720c */ /* 0x000fe20003f66270 */
[----:B------:R-:W-:Y:S01]  /*2720*/  VIADD R18, R34, 0x21 ;  /* 0x0000002122127836 */ /* 0x000fe20000000000 */
[----:B------:R-:W-:Y:S01]  /*2730*/  FMNMX.FTZ R0, R19, R41, !PT ;  /* 0x0000002913007209 */ /* 0x000fe20007810000 */
[----:B------:R-:W-:Y:S01]  /*2740*/  FMUL.FTZ R85, R85, UR8 ;  /* 0x0000000855557c20 */ /* 0x000fe20008410000 */
[----:B---3--:R-:W-:Y:S01]  /*2750*/  FSEL R50, R50, -INF , !P0 ;  /* 0xff80000032327808 */ /* 0x008fe20004000000 */
[----:B------:R-:W3:Y:S01]  /*2760*/  MUFU.TANH R167, R60 ;  /* 0x0000003c00a77308 */ /* 0x000ee20000002400 */
[----:B-1----:R-:W-:Y:S01]  /*2770*/  FSEL R15, R32, -INF , !P3 ;  /* 0xff800000200f7808 */ /* 0x002fe20005800000 */
[----:B------:R-:W-:Y:S01]  /*2780*/  FMUL.FTZ R80, R80, UR8 ;  /* 0x0000000850507c20 */ /* 0x000fe20008410000 */
[----:B------:R-:W-:Y:S01]  /*2790*/  FMNMX.FTZ R0, R49, R0, !PT ;  /* 0x0000000031007209 */ /* 0x000fe20007810000 */
[----:B------:R-:W-:Y:S01]  /*27a0*/  VIADD R11, R34, 0x28 ;  /* 0x00000028220b7836 */ /* 0x000fe20000000000 */
[-C--:B------:R-:W-:Y:S01]  /*27b0*/  ISETP.GE.AND P0, PT, R17, R126.reuse, PT ;  /* 0x0000007e1100720c */ /* 0x080fe20003f06270 */
[----:B------:R-:W-:Y:S01]  /*27c0*/  FMUL.FTZ R81, R81, UR8 ;  /* 0x0000000851517c20 */ /* 0x000fe20008410000 */
[-C--:B------:R-:W-:Y:S01]  /*27d0*/  ISETP.GE.AND P3, PT, R17, R125.reuse, PT ;  /* 0x0000007d1100720c */ /* 0x080fe20003f66270 */
[----:B------:R-:W1:Y:S01]  /*27e0*/  MUFU.TANH R165, R61 ;  /* 0x0000003d00a57308 */ /* 0x000e620000002400 */
[----:B--2---:R-:W-:Y:S01]  /*27f0*/  FSEL R17, R28, -INF , !P5 ;  /* 0xff8000001c117808 */ /* 0x004fe20006800000 */
[----:B------:R-:W-:Y:S01]  /*2800*/  VIADD R10, R34, 0x29 ;  /* 0x00000029220a7836 */ /* 0x000fe20000000000 */
[----:B------:R-:W-:Y:S01]  /*2810*/  ISETP.GE.AND P5, PT, R18, R126, PT ;  /* 0x0000007e1200720c */ /* 0x000fe20003fa6270 */
[----:B------:R-:W-:Y:S01]  /*2820*/  FMUL.FTZ R92, R92, UR8 ;  /* 0x000000085c5c7c20 */ /* 0x000fe20008410000 */
[----:B------:R-:W-:Y:S01]  /*2830*/  ISETP.GE.AND P1, PT, R18, R125, PT ;  /* 0x0000007d1200720c */ /* 0x000fe20003f26270 */
[C---:B------:R-:W-:Y:S01]  /*2840*/  VIADD R9, R34.reuse, 0x30 ;  /* 0x0000003022097836 */ /* 0x040fe20000000000 */
[----:B------:R-:W-:Y:S01]  /*2850*/  FMNMX.FTZ R18, R13, R0, !PT ;  /* 0x000000000d127209 */ /* 0x000fe20007810000 */
[----:B------:R-:W2:Y:S01]  /*2860*/  MUFU.TANH R163, R84 ;  /* 0x0000005400a37308 */ /* 0x000ea20000002400 */
[----:B----4-:R-:W-:Y:S01]  /*2870*/  FSEL R29, R29, -INF , !P0 ;  /* 0xff8000001d1d7808 */ /* 0x010fe20004000000 */
[----:B------:R-:W-:Y:S01]  /*2880*/  FMUL.FTZ R93, R93, UR8 ;  /* 0x000000085d5d7c20 */ /* 0x000fe20008410000 */
[----:B------:R-:W-:Y:S01]  /*2890*/  FMNMX.FTZ R18, R15, R18, !PT ;  /* 0x000000120f127209 */ /* 0x000fe20007810000 */
[----:B------:R-:W-:Y:S01]  /*28a0*/  VIADD R8, R34, 0x31 ;  /* 0x0000003122087836 */ /* 0x000fe20000000000 */
[----:B---3--:R-:W-:Y:S01]  /*28b0*/  FSEL R167, R167, -INF , !P6 ;  /* 0xff800000a7a77808 */ /* 0x008fe20007000000 */
[----:B------:R-:W-:Y:S01]  /*28c0*/  FMUL.FTZ R87, R87, UR8 ;  /* 0x0000000857577c20 */ /* 0x000fe20008410000 */
[----:B------:R-:W-:Y:S01]  /*28d0*/  FMNMX.FTZ R18, R33, R18, !PT ;  /* 0x0000001221127209 */ /* 0x000fe20007810000 */
[----:B------:R-:W3:Y:S01]  /*28e0*/  MUFU.TANH R119, R85 ;  /* 0x0000005500777308 */ /* 0x000ee20000002400 */
[----:B------:R-:W-:Y:S01]  /*28f0*/  ISETP.GE.AND P6, PT, R11, R126, PT ;  /* 0x0000007e0b00720c */ /* 0x000fe20003fc6270 */
[----:B------:R-:W-:Y:S01]  /*2900*/  FMUL.FTZ R82, R82, UR8 ;  /* 0x0000000852527c20 */ /* 0x000fe20008410000 */
[----:B------:R-:W-:Y:S01]  /*2910*/  FMNMX.FTZ R18, R17, R18, !PT ;  /* 0x0000001211127209 */ /* 0x000fe20007810000 */
[----:B------:R-:W-:Y:S01]  /*2920*/  VIADD R0, R34, 0x38 ;  /* 0x0000003822007836 */ /* 0x000fe20000000000 */
[----:B-1----:R-:W-:Y:S01]  /*2930*/  FSEL R165, R165, -INF , !P5 ;  /* 0xff800000a5a57808 */ /* 0x002fe20006800000 */
[----:B------:R-:W-:Y:S01]  /*2940*/  FMUL.FTZ R63, R63, UR8 ;  /* 0x000000083f3f7c20 */ /* 0x000fe20008410000 */
[----:B------:R-:W-:Y:S01]  /*2950*/  FMNMX.FTZ R18, R29, R18, !PT ;  /* 0x000000121d127209 */ /* 0x000fe20007810000 */
[----:B------:R-:W1:Y:S01]  /*2960*/  MUFU.TANH R162, R80 ;  /* 0x0000005000a27308 */ /* 0x000e620000002400 */
[----:B------:R-:W-:Y:S01]  /*2970*/  ISETP.GE.AND P5, PT, R10, R126, PT ;  /* 0x0000007e0a00720c */ /* 0x000fe20003fa6270 */
[----:B------:R-:W-:Y:S01]  /*2980*/  FMUL.FTZ R86, R86, UR8 ;  /* 0x0000000856567c20 */ /* 0x000fe20008410000 */
[----:B------:R-:W-:Y:S01]  /*2990*/  FMNMX.FTZ R18, R167, R18, !PT ;  /* 0x00000012a7127209 */ /* 0x000fe20007810000 */
[----:B------:R-:W-:Y:S01]  /*29a0*/  FMUL.FTZ R83, R83, UR8 ;  /* 0x0000000853537c20 */ /* 0x000fe20008410000 */
[----:B--2---:R-:W-:-:S02]  /*29b0*/  FSEL R163, R163, -INF , !P6 ;  /* 0xff800000a3a37808 */ /* 0x004fc40007000000 */
[C---:B------:R-:W-:Y:S01]  /*29c0*/  ISETP.GE.AND P6, PT, R34.reuse, R125, PT ;  /* 0x0000007d2200720c */ /* 0x040fe20003fc6270 */
[----:B------:R-:W2:Y:S01]  /*29d0*/  MUFU.TANH R135, R81 ;  /* 0x0000005100877308 */ /* 0x000ea20000002400 */
[----:B------:R-:W-:Y:S01]  /*29e0*/  FMNMX.FTZ R18, R165, R18, !PT ;  /* 0x00000012a5127209 */ /* 0x000fe20007810000 */
[----:B------:R-:W-:Y:S01]  /*29f0*/  VIADD R34, R34, 0x39 ;  /* 0x0000003922227836 */ /* 0x000fe20000000000 */
[----:B---3--:R-:W-:Y:S02]  /*2a00*/  FSEL R119, R119, -INF , !P5 ;  /* 0xff80000077777808 */ /* 0x008fe40006800000 */
[----:B------:R-:W-:Y:S02]  /*2a10*/  ISETP.GE.AND P5, PT, R9, R126, PT ;  /* 0x0000007e0900720c */ /* 0x000fe40003fa6270 */
[----:B------:R-:W-:Y:S01]  /*2a20*/  FSEL R40, R40, -INF , !P6 ;  /* 0xff80000028287808 */ /* 0x000fe20007000000 */
[----:B------:R-:W3:Y:S01]  /*2a30*/  MUFU.TANH R133, R92 ;  /* 0x0000005c00857308 */ /* 0x000ee20000002400 */
[----:B------:R-:W-:-:S02]  /*2a40*/  FMNMX.FTZ R18, R163, R18, !PT ;  /* 0x00000012a3127209 */ /* 0x000fc40007810000 */
[----:B-1----:R-:W-:Y:S02]  /*2a50*/  FSEL R162, R162, -INF , !P5 ;  /* 0xff800000a2a27808 */ /* 0x002fe40006800000 */
[----:B------:R-:W-:Y:S02]  /*2a60*/  ISETP.GE.AND P5, PT, R8, R126, PT ;  /* 0x0000007e0800720c */ /* 0x000fe40003fa6270 */
[----:B------:R-:W-:Y:S01]  /*2a70*/  FMNMX.FTZ R21, R40, R48, !PT ;  /* 0x0000003028157209 */ /* 0x000fe20007810000 */
[----:B------:R-:W1:Y:S01]  /*2a80*/  MUFU.TANH R131, R93 ;  /* 0x0000005d00837308 */ /* 0x000e620000002400 */
[----:B------:R-:W-:Y:S02]  /*2a90*/  FMNMX.FTZ R23, R119, R18, !PT ;  /* 0x0000001277177209 */ /* 0x000fe40007810000 */
[----:B------:R-:W-:Y:S02]  /*2aa0*/  ISETP.GE.AND P0, PT, R124, 0x2, PT ;  /* 0x000000027c00780c */ /* 0x000fe40003f06270 */
[----:B------:R-:W-:-:S02]  /*2ab0*/  ISETP.GE.AND P6, PT, R0, R126, PT ;  /* 0x0000007e0000720c */ /* 0x000fc40003fc6270 */
[----:B--2---:R-:W-:Y:S01]  /*2ac0*/  FSEL R135, R135, -INF , !P5 ;  /* 0xff80000087877808 */ /* 0x004fe20006800000 */
[----:B------:R-:W2:Y:S01]  /*2ad0*/  MUFU.TANH R6, R102 ;  /* 0x0000006600067308 */ /* 0x000ea20000002400 */
[----:B------:R-:W-:Y:S02]  /*2ae0*/  FMNMX.FTZ R21, R12, R21, !PT ;  /* 0x000000150c157209 */ /* 0x000fe40007810000 */
[----:B------:R-:W-:Y:S02]  /*2af0*/  FMNMX.FTZ R18, R162, R23, !PT ;  /* 0x00000017a2127209 */ /* 0x000fe40007810000 */
[----:B------:R-:W-:Y:S02]  /*2b00*/  ISETP.GE.AND P5, PT, R34, R126, PT ;  /* 0x0000007e2200720c */ /* 0x000fe40003fa6270 */
[----:B---3--:R-:W-:Y:S01]  /*2b10*/  FSEL R133, R133, -INF , !P6 ;  /* 0xff80000085857808 */ /* 0x008fe20007000000 */
[----:B------:R3:W4:Y:S01]  /*2b20*/  MUFU.TANH R16, R103 ;  /* 0x0000006700107308 */ /* 0x0007220000002400 */
[----:B------:R-:W-:-:S02]  /*2b30*/  FMNMX.FTZ R21, R50, R21, !PT ;  /* 0x0000001532157209 */ /* 0x000fc40007810000 */
[----:B------:R-:W-:Y:S02]  /*2b40*/  FMNMX.FTZ R18, R135, R18, !PT ;  /* 0x0000001287127209 */ /* 0x000fe40007810000 */
[----:B-1----:R-:W-:Y:S02]  /*2b50*/  FSEL R131, R131, -INF , !P5 ;  /* 0xff80000083837808 */ /* 0x002fe40006800000 */
[----:B------:R-:W-:Y:S01]  /*2b60*/  FMNMX.FTZ R21, R44, R21, !PT ;  /* 0x000000152c157209 */ /* 0x000fe20007810000 */
[----:B------:R3:W1:Y:S01]  /*2b70*/  MUFU.TANH R134, R62 ;  /* 0x0000003e00867308 */ /* 0x0006620000002400 */
[----:B------:R-:W-:Y:S02]  /*2b80*/  FMNMX.FTZ R18, R133, R18, !PT ;  /* 0x0000001285127209 */ /* 0x000fe40007810000 */
[----:B--2---:R-:W-:Y:S02]  /*2b90*/  FSEL R6, R6, -INF , !P4 ;  /* 0xff80000006067808 */ /* 0x004fe40006000000 */
[----:B------:R-:W-:-:S02]  /*2ba0*/  FMNMX.FTZ R21, R14, R21, !PT ;  /* 0x000000150e157209 */ /* 0x000fc40007810000 */
[----:B------:R-:W-:Y:S01]  /*2bb0*/  FMNMX.FTZ R18, R131, R18, !PT ;  /* 0x0000001283127209 */ /* 0x000fe20007810000 */
[----:B------:R3:W2:Y:S08]  /*2bc0*/  MUFU.TANH R168, R63 ;  /* 0x0000003f00a87308 */ /* 0x0006b00000002400 */
[----:B------:R3:W1:Y:S08]  /*2bd0*/  MUFU.TANH R166, R86 ;  /* 0x0000005600a67308 */ /* 0x0006700000002400 */
[----:B------:R-:W1:Y:S08]  /*2be0*/  MUFU.TANH R87, R87 ;  /* 0x0000005700577308 */ /* 0x000e700000002400 */
[----:B------:R-:W1:Y:S01]  /*2bf0*/  MUFU.TANH R82, R82 ;  /* 0x0000005200527308 */ /* 0x000e620000002400 */
[----:B------:R-:W-:Y:S06]  /*2c00*/  BAR.SYNC.DEFER_BLOCKING 0x0 ;  /* 0x0000000000007b1d */ /* 0x000fec0000010000 */
[----:B--234-:R-:W-:Y:S05]  /*2c10*/  @!P0 BRA `(.L_x_655) ;  /* 0x0000000000748947 */ /* 0x01cfea0003800000 */
        /* <DEDUP_REMOVED lines=12> */
[-C--:B------:R-:W-:Y:S02]  /*2ce0*/  IADD3 R22, P5, R26, R20.reuse, RZ ;  /* 0x000000141a167210 */ /* 0x080fe40007fbe0ff */
        /* <DEDUP_REMOVED lines=16> */
.L_x_655:
[----:B------:R-:W-:Y:S01]  /*2df0*/  FSEL R16, R16, -INF , !P3 ;  /* 0xff80000010107808 */ /* 0x000fe20005800000 */
[----:B------:R-:W3:Y:S01]  /*2e00*/  MUFU.TANH R83, R83 ;  /* 0x0000005300537308 */ /* 0x000ee20000002400 */
[----:B------:R-:W-:Y:S01]  /*2e10*/  FMNMX.FTZ R21, R6, R21, !PT ;  /* 0x0000001506157209 */ /* 0x000fe20007810000 */
[----:B------:R-:W-:Y:S01]  /*2e20*/  FMUL.FTZ R94, R94, UR8 ;  /* 0x000000085e5e7c20 */ /* 0x000fe20008410000 */
[----:B-1----:R-:W-:Y:S01]  /*2e30*/  FSEL R134, R134, -INF , !P2 ;  /* 0xff80000086867808 */ /* 0x002fe20005000000 */
[----:B------:R-:W-:Y:S01]  /*2e40*/  FMUL.FTZ R95, R95, UR8 ;  /* 0x000000085f5f7c20 */ /* 0x000fe20008410000 */
[----:B------:R-:W-:Y:S01]  /*2e50*/  FMNMX.FTZ R21, R16, R21, !PT ;  /* 0x0000001510157209 */ /* 0x000fe20007810000 */
[----:B--2---:R-:W1:Y:S01]  /*2e60*/  SHFL.BFLY PT, R3, R18, 0x2, 0x1f ;  /* 0x0c401f0012037f89 */ /* 0x004e6200000e0000 */
[----:B------:R-:W-:Y:S01]  /*2e70*/  ISETP.GE.AND P2, PT, R11, R125, PT ;  /* 0x0000007d0b00720c */ /* 0x000fe20003f46270 */
[----:B------:R-:W2:Y:S01]  /*2e80*/  MUFU.TANH R116, R94 ;  /* 0x0000005e00747308 */ /* 0x000ea20000002400 */
[----:B------:R-:W-:Y:S01]  /*2e90*/  FSEL R168, R168, -INF , !P1 ;  /* 0xff800000a8a87808 */ /* 0x000fe20004800000 */
[----:B------:R-:W-:Y:S01]  /*2ea0*/  ULDC UR6, c[0x0][0x2ec] ;  /* 0x0000bb0000067ab9 */ /* 0x000fe20000000800 */
[----:B------:R-:W-:-:S02]  /*2eb0*/  FMNMX.FTZ R21, R134, R21, !PT ;  /* 0x0000001586157209 */ /* 0x000fc40007810000 */
[----:B------:R-:W-:Y:S02]  /*2ec0*/  ISETP.GE.AND P1, PT, R10, R125, PT ;  /* 0x0000007d0a00720c */ /* 0x000fe40003f26270 */
[----:B------:R-:W-:Y:S01]  /*2ed0*/  FSEL R166, R166, -INF , !P2 ;  /* 0xff800000a6a67808 */ /* 0x000fe20005000000 */
[----:B------:R-:W4:Y:S01]  /*2ee0*/  MUFU.TANH R114, R95 ;  /* 0x0000005f00727308 */ /* 0x000f220000002400 */
[----:B------:R-:W-:Y:S02]  /*2ef0*/  FMNMX.FTZ R21, R168, R21, !PT ;  /* 0x00000015a8157209 */ /* 0x000fe40007810000 */
[----:B------:R-:W-:Y:S02]  /*2f00*/  ISETP.GE.AND P2, PT, R9, R125, PT ;  /* 0x0000007d0900720c */ /* 0x000fe40003f46270 */
[----:B------:R-:W-:Y:S02]  /*2f10*/  FSEL R130, R87, -INF , !P1 ;  /* 0xff80000057827808 */ /* 0x000fe40004800000 */
[----:B------:R-:W-:-:S02]  /*2f20*/  FMNMX.FTZ R21, R166, R21, !PT ;  /* 0x00000015a6157209 */ /* 0x000fc40007810000 */
[----:B------:R-:W-:Y:S02]  /*2f30*/  ISETP.GE.AND P1, PT, R8, R125, PT ;  /* 0x0000007d0800720c */ /* 0x000fe40003f26270 */
[----:B------:R-:W-:Y:S02]  /*2f40*/  FSEL R128, R82, -INF , !P2 ;  /* 0xff80000052807808 */ /* 0x000fe40005000000 */
[----:B------:R-:W-:Y:S02]  /*2f50*/  FMNMX.FTZ R21, R130, R21, !PT ;  /* 0x0000001582157209 */ /* 0x000fe40007810000 */
[----:B------:R-:W-:Y:S02]  /*2f60*/  ISETP.GE.AND P2, PT, R0, R125, PT ;  /* 0x0000007d0000720c */ /* 0x000fe40003f46270 */
[----:B---3--:R-:W-:Y:S02]  /*2f70*/  FSEL R118, R83, -INF , !P1 ;  /* 0xff80000053767808 */ /* 0x008fe40004800000 */
[----:B------:R-:W-:-:S02]  /*2f80*/  FMNMX.FTZ R21, R128, R21, !PT ;  /* 0x0000001580157209 */ /* 0x000fc40007810000 */
[----:B------:R-:W-:Y:S02]  /*2f90*/  ISETP.GE.AND P1, PT, R34, R125, PT ;  /* 0x0000007d2200720c */ /* 0x000fe40003f26270 */
[----:B--2---:R-:W-:Y:S02]  /*2fa0*/  FSEL R116, R116, -INF , !P2 ;  /* 0xff80000074747808 */ /* 0x004fe40005000000 */
[----:B------:R-:W-:Y:S02]  /*2fb0*/  FMNMX.FTZ R21, R118, R21, !PT ;  /* 0x0000001576157209 */ /* 0x000fe40007810000 */
[----:B----4-:R-:W-:Y:S02]  /*2fc0*/  FSEL R114, R114, -INF , !P1 ;  /* 0xff80000072727808 */ /* 0x010fe40004800000 */
[----:B------:R-:W-:Y:S02]  /*2fd0*/  FMNMX.FTZ R11, R116, R21, !PT ;  /* 0x00000015740b7209 */ /* 0x000fe40007810000 */
[----:B-1----:R-:W-:-:S02]  /*2fe0*/  FMNMX.FTZ R18, R18, R3, !PT ;  /* 0x0000000312127209 */ /* 0x002fc40007810000 */
[----:B------:R-:W-:Y:S02]  /*2ff0*/  FMNMX.FTZ R11, R114, R11, !PT ;  /* 0x0000000b720b7209 */ /* 0x000fe40007810000 */
[----:B------:R-:W-:Y:S01]  /*3000*/  IADD3 R140, R129, R4, RZ ;  /* 0x00000004818c7210 */ /* 0x000fe20007ffe0ff */
[----:B------:R-:W1:Y:S03]  /*3010*/  SHFL.BFLY PT, R3, R18, 0x1, 0x1f ;  /* 0x0c201f0012037f89 */ /* 0x000e6600000e0000 */
[----:B------:R-:W-:Y:S01]  /*3020*/  LEA R140, R140, UR4, 0x1 ;  /* 0x000000048c8c7c11 */ /* 0x000fe2000f8e08ff */
[----:B------:R-:W2:Y:S03]  /*3030*/  SHFL.BFLY PT, R0, R11, 0x2, 0x1f ;  /* 0x0c401f000b007f89 */ /* 0x000ea600000e0000 */
[-C--:B------:R-:W-:Y:S01]  /*3040*/  LEA R138, R7, R140.reuse, 0x1 ;  /* 0x0000008c078a7211 */ /* 0x080fe200078e08ff */
[----:B------:R-:W-:Y:S01]  /*3050*/  LDSM.16.MT88.4 R92, [R140+0x8000] ;  /* 0x008000008c5c783b */ /* 0x000fe20000004200 */
[----:B------:R-:W-:-:S02]  /*3060*/  LEA R137, R5, R140, 0x1 ;  /* 0x0000008c05897211 */ /* 0x000fc400078e08ff */
[----:B------:R-:W-:Y:S01]  /*3070*/  LEA R136, R5, R138, 0x1 ;  /* 0x0000008a05887211 */ /* 0x000fe200078e08ff */
[----:B------:R-:W-:Y:S04]  /*3080*/  LDSM.16.MT88.4 R84, [R138+0x8000] ;  /* 0x008000008a54783b */ /* 0x000fe80000004200 */
[----:B------:R-:W-:Y:S04]  /*3090*/  LDSM.16.MT88.4 R76, [R137+0x8000] ;  /* 0x00800000894c783b */ /* 0x000fe80000004200 */
[----:B------:R-:W-:Y:S01]  /*30a0*/  LDSM.16.MT88.4 R68, [R136+0x8000] ;  /* 0x008000008844783b */ /* 0x000fe20000004200 */
[----:B-1----:R-:W-:-:S03]  /*30b0*/  FMNMX.FTZ R3, R18, R3, !PT ;  /* 0x0000000312037209 */ /* 0x002fc60007810000 */
[----:B------:R-:W-:Y:S01]  /*30c0*/  LDSM.16.MT88.4 R56, [R137+0xa000] ;  /* 0x00a000008938783b */ /* 0x000fe20000004200 */
[----:B--2---:R-:W-:Y:S01]  /*30d0*/  FMNMX.FTZ R0, R11, R0, !PT ;  /* 0x000000000b007209 */ /* 0x004fe20007810000 */
        /* <DEDUP_REMOVED lines=13> */
[----:B------:R-:W-:Y:S01]  /*31b0*/  LDSM.16.MT88.4 R20, [R137+0x8800] ;  /* 0x008800008914783b */ /* 0x000fe20000004200 */
[----:B------:R-:W-:-:S05]  /*31c0*/  FFMA.FTZ R119, R119, UR6, -R164 ;  /* 0x0000000677777c23 */ /* 0x000fca00080108a4 */
[----:B------:R-:W2:Y:S01]  /*31d0*/  MUFU.EX2 R112, R112 ;  /* 0x0000007000707308 */ /* 0x000ea20000000800 */
[----:B-1----:R-:W-:Y:S01]  /*31e0*/  FMNMX.FTZ R2, R0, R9, !PT ;  /* 0x0000000900027209 */ /* 0x002fe20007810000 */
[----:B------:R-:W-:-:S06]  /*31f0*/  FFMA.FTZ R0, R29, UR6, -R164 ;  /* 0x000000061d007c23 */ /* 0x000fcc00080108a4 */
[----:B------:R-:W-:Y:S01]  /*3200*/  MUFU.EX2 R109, R109 ;  /* 0x0000006d006d7308 */ /* 0x000fe20000000800 */
[----:B------:R-:W-:Y:S01]  /*3210*/  LDSM.16.MT88.4 R8, [R140+0x8800] ;  /* 0x008800008c08783b */ /* 0x000fe20000004200 */
[C---:B------:R-:W-:Y:S01]  /*3220*/  FSETP.NEU.FTZ.AND P1, PT, R2.reuse, -INF , PT ;  /* 0xff8000000200780b */ /* 0x040fe20003f3d000 */
[----:B------:R-:W-:Y:S02]  /*3230*/  FMUL.FTZ R117, R2, UR6 ;  /* 0x0000000602757c20 */ /* 0x000fe40008410000 */
[----:B------:R-:W-:Y:S03]  /*3240*/  LDSM.16.MT88.4 R28, [R138+0x8800] ;  /* 0x008800008a1c783b */ /* 0x000fe60000004200 */
[----:B------:R-:W-:Y:S01]  /*3250*/  FSEL R117, R117, RZ, P1 ;  /* 0x000000ff75757208 */ /* 0x000fe20000800000 */
[----:B------:R-:W1:Y:S01]  /*3260*/  MUFU.EX2 R102, R102 ;  /* 0x0000006600667308 */ /* 0x000e620000000800 */
[----:B--2---:R-:W-:Y:S01]  /*3270*/  F2FP.BF16.F32.PACK_AB R64, R112, R113 ;  /* 0x000000717040723e */ /* 0x004fe200000010ff */
[----:B------:R-:W-:-:S02]  /*3280*/  FADD.FTZ R112, R113, R112 ;  /* 0x0000007071707221 */ /* 0x000fc40000010000 */
        /* <DEDUP_REMOVED lines=9> */
[----:B------:R-:W2:Y:S01]  /*3320*/  LDSM.16.MT88.4 R40, [R140+0xa000] ;  /* 0x00a000008c28783b */ /* 0x000ea20000004200 */
[--C-:B------:R-:W-:Y:S01]  /*3330*/  FFMA.FTZ R134, R134, UR6, -R117.reuse ;  /* 0x0000000686867c23 */ /* 0x100fe20008010875 */
[--C-:B------:R-:W-:Y:S01]  /*3340*/  FFMA.FTZ R129, R168, UR6, -R117.reuse ;  /* 0x00000006a8817c23 */ /* 0x100fe20008010875 */
[--C-:B------:R-:W-:Y:S01]  /*3350*/  FFMA.FTZ R166, R166, UR6, -R117.reuse ;  /* 0x00000006a6a67c23 */ /* 0x100fe20008010875 */
[----:B-1----:R-:W-:Y:S01]  /*3360*/  F2FP.BF16.F32.PACK_AB R66, R102, R109 ;  /* 0x0000006d6642723e */ /* 0x002fe200000010ff */
[----:B------:R-:W1:Y:S01]  /*3370*/  MUFU.EX2 R115, R115 ;  /* 0x0000007300737308 */ /* 0x000e620000000800 */
[----:B------:R-:W3:Y:S01]  /*3380*/  LDSM.16.MT88.4 R48, [R138+0xa000] ;  /* 0x00a000008a30783b */ /* 0x000ee20000004200 */
[--C-:B------:R-:W-:Y:S01]  /*3390*/  FFMA.FTZ R128, R128, UR6, -R117.reuse ;  /* 0x0000000680807c23 */ /* 0x100fe20008010875 */
[----:B------:R-:W-:Y:S01]  /*33a0*/  FFMA.FTZ R116, R116, UR6, -R117 ;  /* 0x0000000674747c23 */ /* 0x000fe20008010875 */
[----:B------:R-:W-:Y:S01]  /*33b0*/  FADD.FTZ R109, R109, R112 ;  /* 0x000000706d6d7221 */ /* 0x000fe20000010000 */
[----:B------:R-:W4:Y:S03]  /*33c0*/  LDSM.16.MT88.4 R12, [R140+0xa800] ;  /* 0x00a800008c0c783b */ /* 0x000f260000004200 */
[----:B------:R-:W-:Y:S01]  /*33d0*/  MUFU.EX2 R111, R111 ;  /* 0x0000006f006f7308 */ /* 0x000fe20000000800 */
[----:B------:R-:W-:Y:S01]  /*33e0*/  LDSM.16.MT88.4 R16, [R136+0x8800] ;  /* 0x008800008810783b */ /* 0x000fe20000004200 */
[----:B------:R-:W-:-:S06]  /*33f0*/  FADD.FTZ R102, R102, R109 ;  /* 0x0000006d66667221 */ /* 0x000fcc0000010000 */
[----:B------:R-:W5:Y:S01]  /*3400*/  MUFU.EX2 R108, R108 ;  /* 0x0000006c006c7308 */ /* 0x000f620000000800 */
[----:B-1----:R-:W-:Y:S01]  /*3410*/  F2FP.BF16.F32.PACK_AB R65, R115, R110 ;  /* 0x0000006e7341723e */ /* 0x002fe200000010ff */
[----:B------:R-:W-:-:S06]  /*3420*/  FADD.FTZ R110, R110, R115 ;  /* 0x000000736e6e7221 */ /* 0x000fcc0000010000 */
[----:B------:R-:W-:Y:S08]  /*3430*/  MUFU.EX2 R101, R101 ;  /* 0x0000006500657308 */ /* 0x000ff00000000800 */
[----:B------:R-:W1:Y:S01]  /*3440*/  MUFU.EX2 R34, R34 ;  /* 0x0000002200227308 */ /* 0x000e620000000800 */
[----:B-----5:R-:W-:Y:S01]  /*3450*/  F2FP.BF16.F32.PACK_AB R67, R108, R111 ;  /* 0x0000006f6c43723e */ /* 0x020fe200000010ff */
[----:B------:R-:W-:-:S04]  /*3460*/  FADD.FTZ R111, R111, R110 ;  /* 0x0000006e6f6f7221 */ /* 0x000fc80000010000 */
[----:B------:R-:W-:Y:S02]  /*3470*/  FADD.FTZ R108, R108, R111 ;  /* 0x0000006f6c6c7221 */ /* 0x000fe40000010000 */
[C---:B------:R-:W-:Y:S01]  /*3480*/  HMMA.16816.F32.BF16 R96, R64.reuse, R92, RZ ;  /* 0x0000005c4060723c */ /* 0x040fe200000418ff */
[----:B------:R-:W-:Y:S05]  /*3490*/  MUFU.EX2 R33, R33 ;  /* 0x0000002100217308 */ /* 0x000fea0000000800 */
[C---:B------:R-:W-:Y:S03]  /*34a0*/  HMMA.16816.F32.BF16 R92, R64.reuse, R94, RZ ;  /* 0x0000005e405c723c */ /* 0x040fe600000418ff */
[----:B------:R-:W5:Y:S01]  /*34b0*/  MUFU.EX2 R0, R0 ;  /* 0x0000000000007308 */ /* 0x000f620000000800 */
[C---:B-1----:R-:W-:Y:S01]  /*34c0*/  F2FP.BF16.F32.PACK_AB R4, R34.reuse, R101 ;  /* 0x000000652204723e */ /* 0x042fe200000010ff */
[----:B------:R-:W-:Y:S01]  /*34d0*/  FADD.FTZ R101, R101, R102 ;  /* 0x0000006665657221 */ /* 0x000fe20000010000 */
[----:B--2---:R-:W-:Y:S03]  /*34e0*/  HMMA.16816.F32.BF16 R36, R64, R40, RZ ;  /* 0x000000284024723c */ /* 0x004fe600000418ff */
[----:B------:R-:W-:-:S02]  /*34f0*/  FADD.FTZ R34, R34, R101 ;  /* 0x0000006522227221 */ /* 0x000fc40000010000 */
[----:B------:R-:W-:Y:S01]  /*3500*/  MUFU.EX2 R103, R103 ;  /* 0x0000006700677308 */ /* 0x000fe20000000800 */
[C---:B---3--:R-:W-:Y:S06]  /*3510*/  HMMA.16816.F32.BF16 R44, R64.reuse, R48, RZ ;  /* 0x00000030402c723c */ /* 0x048fec00000418ff */
[----:B------:R-:W-:Y:S01]  /*3520*/  HMMA.16816.F32.BF16 R40, R64, R42, RZ ;  /* 0x0000002a4028723c */ /* 0x000fe200000418ff */
[----:B------:R-:W1:Y:S01]  /*3530*/  MUFU.EX2 R100, R100 ;  /* 0x0000006400647308 */ /* 0x000e620000000800 */
[----:B-----5:R-:W-:Y:S01]  /*3540*/  F2FP.BF16.F32.PACK_AB R6, R0, R33 ;  /* 0x000000210006723e */ /* 0x020fe200000010ff */
[----:B------:R-:W-:-:S03]  /*3550*/  FADD.FTZ R33, R33, R34 ;  /* 0x0000002221217221 */ /* 0x000fc60000010000 */
[C---:B------:R-:W-:Y:S01]  /*3560*/  HMMA.16816.F32.BF16 R48, R64.reuse, R50, RZ ;  /* 0x000000324030723c */ /* 0x040fe200000418ff */
[----:B------:R-:W-:Y:S01]  /*3570*/  FADD.FTZ R33, R0, R33 ;  /* 0x0000002100217221 */ /* 0x000fe20000010000 */
[----:B------:R-:W-:Y:S01]  /*3580*/  MOV R0, R127 ;  /* 0x0000007f00007202 */ /* 0x000fe20000000f00 */
[----:B------:R-:W-:Y:S03]  /*3590*/  MUFU.EX2 R35, R35 ;  /* 0x0000002300237308 */ /* 0x000fe60000000800 */
[C---:B------:R-:W-:Y:S05]  /*35a0*/  HMMA.16816.F32.BF16 R88, R64.reuse, R84, RZ ;  /* 0x000000544058723c */ /* 0x040fea00000418ff */
[----:B------:R-:W2:Y:S01]  /*35b0*/  MUFU.EX2 R32, R32 ;  /* 0x0000002000207308 */ /* 0x000ea20000000800 */
[----:B-1----:R-:W-:Y:S01]  /*35c0*/  F2FP.BF16.F32.PACK_AB R5, R100, R103 ;  /* 0x000000676405723e */ /* 0x002fe200000010ff */
[----:B------:R-:W-:Y:S01]  /*35d0*/  HMMA.16816.F32.BF16 R80, R64, R76, RZ ;  /* 0x0000004c4050723c */ /* 0x000fe200000418ff */
[----:B------:R-:W-:-:S04]  /*35e0*/  FADD.FTZ R103, R103, R108 ;  /* 0x0000006c67677221 */ /* 0x000fc80000010000 */
[----:B------:R-:W-:Y:S01]  /*35f0*/  FADD.FTZ R100, R100, R103 ;  /* 0x0000006764647221 */ /* 0x000fe20000010000 */
[C---:B------:R-:W-:Y:S01]  /*3600*/  HMMA.16816.F32.BF16 R72, R64.reuse, R68, RZ ;  /* 0x000000444048723c */ /* 0x040fe200000418ff */
[----:B------:R-:W-:Y:S05]  /*3610*/  MUFU.EX2 R119, R119 ;  /* 0x0000007700777308 */ /* 0x000fea0000000800 */
[----:B------:R-:W-:Y:S01]  /*3620*/  HMMA.16816.F32.BF16 R52, R64, R56, RZ ;  /* 0x000000384034723c */ /* 0x000fe200000418ff */
[----:B--2---:R-:W-:Y:S02]  /*3630*/  F2FP.BF16.F32.PACK_AB R7, R32, R35 ;  /* 0x000000232007723e */ /* 0x004fe400000010ff */
[----:B------:R-:W-:Y:S01]  /*3640*/  MUFU.EX2 R134, R134 ;  /* 0x0000008600867308 */ /* 0x000fe20000000800 */
[----:B------:R-:W-:-:S02]  /*3650*/  FADD.FTZ R35, R35, R100 ;  /* 0x0000006423237221 */ /* 0x000fc40000010000 */
[----:B------:R-:W-:Y:S02]  /*3660*/  HMMA.16816.F32.BF16 R84, R64, R86, RZ ;  /* 0x000000564054723c */ /* 0x000fe400000418ff */
[----:B------:R-:W-:-:S04]  /*3670*/  FADD.FTZ R35, R32, R35 ;  /* 0x0000002320237221 */ /* 0x000fc80000010000 */
[C---:B------:R-:W-:Y:S01]  /*3680*/  HMMA.16816.F32.BF16 R96, R4.reuse, R8, R96 ;  /* 0x000000080460723c */ /* 0x040fe20000041860 */
[----:B------:R-:W1:Y:S05]  /*3690*/  MUFU.EX2 R129, R129 ;  /* 0x0000008100817308 */ /* 0x000e6a0000000800 */
[C---:B------:R-:W-:Y:S01]  /*36a0*/  HMMA.16816.F32.BF16 R92, R4.reuse, R10, R92 ;  /* 0x0000000a045c723c */ /* 0x040fe2000004185c */
[----:B------:R-:W2:Y:S02]  /*36b0*/  LDSM.16.MT88.4 R8, [R138+0xa800] ;  /* 0x00a800008a08783b */ /* 0x000ea40000004200 */
[----:B------:R-:W-:Y:S03]  /*36c0*/  MUFU.EX2 R128, R128 ;  /* 0x0000008000807308 */ /* 0x000fe60000000800 */
[C---:B----4-:R-:W-:Y:S05]  /*36d0*/  HMMA.16816.F32.BF16 R36, R4.reuse, R12, R36 ;  /* 0x0000000c0424723c */ /* 0x050fea0000041824 */
[----:B------:R-:W-:Y:S01]  /*36e0*/  MUFU.EX2 R116, R116 ;  /* 0x0000007400747308 */ /* 0x000fe20000000800 */
[----:B------:R-:W-:Y:S01]  /*36f0*/  HMMA.16816.F32.BF16 R40, R4, R14, R40 ;  /* 0x0000000e0428723c */ /* 0x000fe20000041828 */
[----:B------:R-:W3:Y:S05]  /*3700*/  LDSM.16.MT88.4 R12, [R137+0xa800] ;  /* 0x00a80000890c783b */ /* 0x000eea0000004200 */
[C---:B------:R-:W-:Y:S06]  /*3710*/  HMMA.16816.F32.BF16 R76, R64.reuse, R78, RZ ;  /* 0x0000004e404c723c */ /* 0x040fec00000418ff */
[C---:B------:R-:W-:Y:S06]  /*3720*/  HMMA.16816.F32.BF16 R68, R64.reuse, R70, RZ ;  /* 0x000000464044723c */ /* 0x040fec00000418ff */
[C---:B------:R-:W-:Y:S06]  /*3730*/  HMMA.16816.F32.BF16 R56, R64.reuse, R58, RZ ;  /* 0x0000003a4038723c */ /* 0x040fec00000418ff */
[----:B------:R-:W-:Y:S06]  /*3740*/  HMMA.16816.F32.BF16 R60, R64, R24, RZ ;  /* 0x00000018403c723c */ /* 0x000fec00000418ff */
[C---:B--2---:R-:W-:Y:S06]  /*3750*/  HMMA.16816.F32.BF16 R44, R4.reuse, R8, R44 ;  /* 0x00000008042c723c */ /* 0x044fec000004182c */
[----:B------:R-:W-:Y:S01]  /*3760*/  HMMA.16816.F32.BF16 R48, R4, R10, R48 ;  /* 0x0000000a0430723c */ /* 0x000fe20000041830 */
[----:B------:R-:W2:Y:S05]  /*3770*/  LDSM.16.MT88.4 R8, [R136+0xa800] ;  /* 0x00a800008808783b */ /* 0x000eaa0000004200 */
[----:B------:R-:W-:Y:S01]  /*3780*/  HMMA.16816.F32.BF16 R64, R64, R26, RZ ;  /* 0x0000001a4040723c */ /* 0x000fe200000418ff */
[----:B------:R-:W-:Y:S05]  /*3790*/  LDSM.16.MT88.4 R24, [R140+0x9000] ;  /* 0x009000008c18783b */ /* 0x000fea0000004200 */
[C---:B------:R-:W-:Y:S06]  /*37a0*/  HMMA.16816.F32.BF16 R72, R4.reuse, R16, R72 ;  /* 0x000000100448723c */ /* 0x040fec0000041848 */
[C---:B------:R-:W-:Y:S01]  /*37b0*/  HMMA.16816.F32.BF16 R68, R4.reuse, R18, R68 ;  /* 0x000000120444723c */ /* 0x040fe20000041844 */
[----:B------:R-:W4:Y:S05]  /*37c0*/  LDSM.16.MT88.4 R16, [R137+0x9000] ;  /* 0x009000008910783b */ /* 0x000f2a0000004200 */
[C---:B---3--:R-:W-:Y:S06]  /*37d0*/  HMMA.16816.F32.BF16 R52, R4.reuse, R12, R52 ;  /* 0x0000000c0434723c */ /* 0x048fec0000041834 */
[C---:B------:R-:W-:Y:S01]  /*37e0*/  HMMA.16816.F32.BF16 R56, R4.reuse, R14, R56 ;  /* 0x0000000e0438723c */ /* 0x040fe20000041838 */
[----:B------:R-:W3:Y:S05]  /*37f0*/  LDSM.16.MT88.4 R12, [R136+0x9000] ;  /* 0x00900000880c783b */ /* 0x000eea0000004200 */
[C---:B------:R-:W-:Y:S06]  /*3800*/  HMMA.16816.F32.BF16 R88, R4.reuse, R28, R88 ;  /* 0x0000001c0458723c */ /* 0x040fec0000041858 */
[----:B--2---:R-:W-:Y:S01]  /*3810*/  HMMA.16816.F32.BF16 R60, R4, R8, R60 ;  /* 0x00000008043c723c */ /* 0x004fe2000004183c */
[--C-:B------:R-:W-:Y:S01]  /*3820*/  FFMA.FTZ R28, R167, UR6, -R164.reuse ;  /* 0x00000006a71c7c23 */ /* 0x100fe200080108a4 */
[----:B------:R-:W-:Y:S01]  /*3830*/  FFMA.FTZ R29, R165, UR6, -R164 ;  /* 0x00000006a51d7c23 */ /* 0x000fe200080108a4 */
[----:B------:R-:W-:-:S03]  /*3840*/  FFMA.FTZ R167, R114, UR6, -R117 ;  /* 0x0000000672a77c23 */ /* 0x000fc60008010875 */
[C---:B------:R-:W-:Y:S01]  /*3850*/  HMMA.16816.F32.BF16 R64, R4.reuse, R10, R64 ;  /* 0x0000000a0440723c */ /* 0x040fe20000041840 */
[----:B------:R-:W2:Y:S01]  /*3860*/  LDSM.16.MT88.4 R8, [R140+0xb000] ;  /* 0x00b000008c08783b */ /* 0x000ea20000004200 */
[----:B------:R-:W-:Y:S04]  /*3870*/  MUFU.EX2 R28, R28 ;  /* 0x0000001c001c7308 */ /* 0x000fe80000000800 */
[C---:B------:R-:W-:Y:S04]  /*3880*/  HMMA.16816.F32.BF16 R84, R4.reuse, R30, R84 ;  /* 0x0000001e0454723c */ /* 0x040fe80000041854 */
[----:B------:R-:W5:Y:S02]  /*3890*/  MUFU.EX2 R29, R29 ;  /* 0x0000001d001d7308 */ /* 0x000f640000000800 */
[----:B------:R-:W-:Y:S01]  /*38a0*/  HMMA.16816.F32.BF16 R80, R4, R20, R80 ;  /* 0x000000140450723c */ /* 0x000fe20000041850 */
[----:B------:R-:W-:Y:S01]  /*38b0*/  FFMA.FTZ R30, R163, UR6, -R164 ;  /* 0x00000006a31e7c23 */ /* 0x000fe200080108a4 */
[----:B------:R-:W-:-:S04]  /*38c0*/  FFMA.FTZ R31, R130, UR6, -R117 ;  /* 0x00000006821f7c23 */ /* 0x000fc80008010875 */
[----:B------:R-:W-:Y:S01]  /*38d0*/  HMMA.16816.F32.BF16 R76, R4, R22, R76 ;  /* 0x00000016044c723c */ /* 0x000fe2000004184c */
[----:B------:R-:W4:Y:S01]  /*38e0*/  MUFU.EX2 R30, R30 ;  /* 0x0000001e001e7308 */ /* 0x000f220000000800 */
[----:B------:R-:W2:Y:S05]  /*38f0*/  LDSM.16.MT88.4 R20, [R138+0x9000] ;  /* 0x009000008a14783b */ /* 0x000eaa0000004200 */
[----:B-1----:R-:W-:Y:S01]  /*3900*/  F2FP.BF16.F32.PACK_AB R5, R129, R134 ;  /* 0x000000868105723e */ /* 0x002fe200000010ff */
[----:B------:R-:W-:Y:S01]  /*3910*/  FADD.FTZ R134, R134, R35 ;  /* 0x0000002386867221 */ /* 0x000fe20000010000 */
[----:B------:R-:W-:Y:S01]  /*3920*/  MUFU.EX2 R130, R166 ;  /* 0x000000a600827308 */ /* 0x000fe20000000800 */
[----:B-----5:R-:W-:Y:S01]  /*3930*/  F2FP.BF16.F32.PACK_AB R4, R29, R28 ;  /* 0x0000001c1d04723e */ /* 0x020fe200000010ff */
[----:B------:R-:W-:Y:S01]  /*3940*/  FADD.FTZ R28, R28, R33 ;  /* 0x000000211c1c7221 */ /* 0x000fe20000010000 */
[----:B------:R-:W-:Y:S01]  /*3950*/  FADD.FTZ R129, R129, R134 ;  /* 0x0000008681817221 */ /* 0x000fe20000010000 */
[----:B------:R-:W-:-:S02]  /*3960*/  IADD3 R134, R143, 0x1000, RZ ;  /* 0x000010008f867810 */ /* 0x000fc40007ffe0ff */
[----:B------:R-:W-:Y:S02]  /*3970*/  FADD.FTZ R29, R29, R28 ;  /* 0x0000001c1d1d7221 */ /* 0x000fe40000010000 */
[----:B------:R-:W1:Y:S01]  /*3980*/  MUFU.EX2 R31, R31 ;  /* 0x0000001f001f7308 */ /* 0x000e620000000800 */
[----:B----4-:R-:W-:Y:S01]  /*3990*/  F2FP.BF16.F32.PACK_AB R6, R119, R30 ;  /* 0x0000001e7706723e */ /* 0x010fe200000010ff */
[----:B------:R-:W-:-:S04]  /*39a0*/  FADD.FTZ R30, R30, R29 ;  /* 0x0000001d1e1e7221 */ /* 0x000fc80000010000 */
[----:B------:R-:W-:Y:S02]  /*39b0*/  FADD.FTZ R30, R119, R30 ;  /* 0x0000001e771e7221 */ /* 0x000fe40000010000 */
[----:B------:R-:W4:Y:S01]  /*39c0*/  MUFU.EX2 R167, R167 ;  /* 0x000000a700a77308 */ /* 0x000f220000000800 */
[----:B-1----:R-:W-:Y:S01]  /*39d0*/  F2FP.BF16.F32.PACK_AB R7, R31, R130 ;  /* 0x000000821f07723e */ /* 0x002fe200000010ff */
[----:B------:R-:W-:Y:S01]  /*39e0*/  FADD.FTZ R130, R130, R129 ;  /* 0x0000008182827221 */ /* 0x000fe20000010000 */
[----:B------:R-:W-:-:S03]  /*39f0*/  IADD3 R129, R143, 0x3000, RZ ;  /* 0x000030008f817810 */ /* 0x000fc60007ffe0ff */
[----:B------:R-:W-:Y:S01]  /*3a00*/  FADD.FTZ R31, R31, R130 ;  /* 0x000000821f1f7221 */ /* 0x000fe20000010000 */
[----:B------:R-:W-:Y:S01]  /*3a10*/  IADD3 R130, R143, 0x2800, RZ ;  /* 0x000028008f827810 */ /* 0x000fe20007ffe0ff */
[C---:B------:R-:W-:Y:S06]  /*3a20*/  HMMA.16816.F32.BF16 R80, R4.reuse, R16, R80 ;  /* 0x000000100450723c */ /* 0x040fec0000041850 */
[C---:B------:R-:W-:Y:S01]  /*3a30*/  HMMA.16816.F32.BF16 R76, R4.reuse, R18, R76 ;  /* 0x00000012044c723c */ /* 0x040fe2000004184c */
[----:B------:R-:W1:Y:S05]  /*3a40*/  LDSM.16.MT88.4 R16, [R138+0xb000] ;  /* 0x00b000008a10783b */ /* 0x000e6a0000004200 */
[C---:B---3--:R-:W-:Y:S06]  /*3a50*/  HMMA.16816.F32.BF16 R72, R4.reuse, R12, R72 ;  /* 0x0000000c0448723c */ /* 0x048fec0000041848 */
[C---:B------:R-:W-:Y:S01]  /*3a60*/  HMMA.16816.F32.BF16 R68, R4.reuse, R14, R68 ;  /* 0x0000000e0444723c */ /* 0x040fe20000041844 */
[----:B------:R-:W3:Y:S05]  /*3a70*/  LDSM.16.MT88.4 R12, [R137+0xb000] ;  /* 0x00b00000890c783b */ /* 0x000eea0000004200 */
[C---:B--2---:R-:W-:Y:S06]  /*3a80*/  HMMA.16816.F32.BF16 R36, R4.reuse, R8, R36 ;  /* 0x000000080424723c */ /* 0x044fec0000041824 */
[C---:B------:R-:W-:Y:S01]  /*3a90*/  HMMA.16816.F32.BF16 R40, R4.reuse, R10, R40 ;  /* 0x0000000a0428723c */ /* 0x040fe20000041828 */
[----:B------:R-:W2:Y:S05]  /*3aa0*/  LDSM.16.MT88.4 R8, [R136+0xb000] ;  /* 0x00b000008808783b */ /* 0x000eaa0000004200 */
[C---:B------:R-:W-:Y:S06]  /*3ab0*/  HMMA.16816.F32.BF16 R88, R4.reuse, R20, R88 ;  /* 0x000000140458723c */ /* 0x040fec0000041858 */
[C---:B------:R-:W-:Y:S01]  /*3ac0*/  HMMA.16816.F32.BF16 R84, R4.reuse, R22, R84 ;  /* 0x000000160454723c */ /* 0x040fe20000041854 */
[----:B------:R-:W5:Y:S05]  /*3ad0*/  LDSM.16.MT88.4 R20, [R140+0x9800] ;  /* 0x009800008c14783b */ /* 0x000f6a0000004200 */
[C---:B-1----:R-:W-:Y:S06]  /*3ae0*/  HMMA.16816.F32.BF16 R44, R4.reuse, R16, R44 ;  /* 0x00000010042c723c */ /* 0x042fec000004182c */
        /* <DEDUP_REMOVED lines=9> */
[----:B------:R-:W-:Y:S01]  /*3b80*/  HMMA.16816.F32.BF16 R96, R4, R24, R96 ;  /* 0x000000180460723c */ /* 0x000fe20000041860 */
[--C-:B------:R-:W-:Y:S01]  /*3b90*/  FFMA.FTZ R26, R131, UR6, -R164.reuse ;  /* 0x00000006831a7c23 */ /* 0x100fe200080108a4 */
[----:B------:R-:W-:Y:S01]  /*3ba0*/  FFMA.FTZ R27, R162, UR6, -R164 ;  /* 0x00000006a21b7c23 */ /* 0x000fe200080108a4 */
[----:B------:R-:W-:-:S04]  /*3bb0*/  FFMA.FTZ R131, R118, UR6, -R117 ;  /* 0x0000000676837c23 */ /* 0x000fc80008010875 */
[--C-:B------:R-:W-:Y:S01]  /*3bc0*/  FFMA.FTZ R24, R135, UR6, -R164.reuse ;  /* 0x0000000687187c23 */ /* 0x100fe200080108a4 */
[----:B------:R-:W-:Y:S01]  /*3bd0*/  FFMA.FTZ R25, R133, UR6, -R164 ;  /* 0x0000000685197c23 */ /* 0x000fe200080108a4 */
[----:B------:R-:W-:Y:S01]  /*3be0*/  MUFU.EX2 R27, R27 ;  /* 0x0000001b001b7308 */ /* 0x000fe20000000800 */
[----:B----4-:R-:W-:Y:S02]  /*3bf0*/  F2FP.BF16.F32.PACK_AB R7, R167, R116 ;  /* 0x00000074a707723e */ /* 0x010fe400000010ff */
[C---:B------:R-:W-:Y:S02]  /*3c00*/  IADD3 R135, R143.reuse, 0x800, RZ ;  /* 0x000008008f877810 */ /* 0x040fe40007ffe0ff */
[----:B------:R-:W-:-:S03]  /*3c10*/  IADD3 R133, R143, 0x1800, RZ ;  /* 0x000018008f857810 */ /* 0x000fc60007ffe0ff */
[----:B------:R-:W4:Y:S08]  /*3c20*/  MUFU.EX2 R24, R24 ;  /* 0x0000001800187308 */ /* 0x000f300000000800 */
[----:B------:R-:W-:Y:S08]  /*3c30*/  MUFU.EX2 R25, R25 ;  /* 0x0000001900197308 */ /* 0x000ff00000000800 */
[----:B------:R-:W5:Y:S01]  /*3c40*/  MUFU.EX2 R26, R26 ;  /* 0x0000001a001a7308 */ /* 0x000f620000000800 */
[----:B----4-:R-:W-:Y:S01]  /*3c50*/  F2FP.BF16.F32.PACK_AB R4, R24, R27 ;  /* 0x0000001b1804723e */ /* 0x010fe200000010ff */
[----:B------:R-:W-:-:S04]  /*3c60*/  FADD.FTZ R27, R27, R30 ;  /* 0x0000001e1b1b7221 */ /* 0x000fc80000010000 */
[----:B------:R-:W-:Y:S02]  /*3c70*/  FADD.FTZ R24, R24, R27 ;  /* 0x0000001b18187221 */ /* 0x000fe40000010000 */
[----:B------:R-:W4:Y:S01]  /*3c80*/  MUFU.EX2 R131, R131 ;  /* 0x0000008300837308 */ /* 0x000f220000000800 */
[----:B-----5:R-:W-:Y:S01]  /*3c90*/  F2FP.BF16.F32.PACK_AB R6, R26, R25 ;  /* 0x000000191a06723e */ /* 0x020fe200000010ff */
[----:B------:R-:W-:-:S04]  /*3ca0*/  FADD.FTZ R25, R25, R24 ;  /* 0x0000001819197221 */ /* 0x000fc80000010000 */
[----:B------:R-:W-:Y:S01]  /*3cb0*/  FADD.FTZ R171, R26, R25 ;  /* 0x000000191aab7221 */ /* 0x000fe20000010000 */
[----:B----4-:R-:W-:Y:S01]  /*3cc0*/  F2FP.BF16.F32.PACK_AB R5, R131, R128 ;  /* 0x000000808305723e */ /* 0x010fe200000010ff */
[----:B------:R-:W-:-:S04]  /*3cd0*/  FADD.FTZ R128, R128, R31 ;  /* 0x0000001f80807221 */ /* 0x000fc80000010000 */
[----:B------:R-:W-:Y:S01]  /*3ce0*/  FADD.FTZ R131, R131, R128 ;  /* 0x0000008083837221 */ /* 0x000fe20000010000 */
[C---:B------:R-:W-:Y:S01]  /*3cf0*/  IADD3 R128, R143.reuse, 0x3800, RZ ;  /* 0x000038008f807810 */ /* 0x040fe20007ffe0ff */
[----:B------:R-:W-:Y:S02]  /*3d00*/  HMMA.16816.F32.BF16 R96, R4, R20, R96 ;  /* 0x000000140460723c */ /* 0x000fe40000041860 */
[----:B------:R-:W-:Y:S01]  /*3d10*/  FADD.FTZ R116, R116, R131 ;  /* 0x0000008374747221 */ /* 0x000fe20000010000 */
[----:B------:R-:W-:-:S03]  /*3d20*/  IADD3 R131, R143, 0x2000, RZ ;  /* 0x000020008f837810 */ /* 0x000fc60007ffe0ff */
[----:B------:R-:W-:Y:S01]  /*3d30*/  HMMA.16816.F32.BF16 R92, R4, R22, R92 ;  /* 0x00000016045c723c */ /* 0x000fe2000004185c */
[----:B------:R-:W4:Y:S01]  /*3d40*/  LDSM.16.MT88.4 R20, [R140+0xb800] ;  /* 0x00b800008c14783b */ /* 0x000f220000004200 */
[----:B------:R-:W-:-:S04]  /*3d50*/  FADD.FTZ R167, R167, R116 ;  /* 0x00000074a7a77221 */ /* 0x000fc80000010000 */
        /* <DEDUP_REMOVED lines=9> */
[C---:B----4-:R-:W-:Y:S06]  /*3df0*/  HMMA.16816.F32.BF16 R36, R4.reuse, R20, R36 ;  /* 0x000000140424723c */ /* 0x050fec0000041824 */
[C---:B------:R-:W-:Y:S06]  /*3e00*/  HMMA.16816.F32.BF16 R40, R4.reuse, R22, R40 ;  /* 0x000000160428723c */ /* 0x040fec0000041828 */
[C---:B-1----:R-:W-:Y:S06]  /*3e10*/  HMMA.16816.F32.BF16 R44, R4.reuse, R16, R44 ;  /* 0x00000010042c723c */ /* 0x042fec000004182c */
[C---:B------:R-:W-:Y:S06]  /*3e20*/  HMMA.16816.F32.BF16 R48, R4.reuse, R18, R48 ;  /* 0x000000120430723c */ /* 0x040fec0000041830 */
[C---:B---3--:R-:W-:Y:S06]  /*3e30*/  HMMA.16816.F32.BF16 R52, R4.reuse, R12, R52 ;  /* 0x0000000c0434723c */ /* 0x048fec0000041834 */
[C---:B------:R-:W-:Y:S06]  /*3e40*/  HMMA.16816.F32.BF16 R56, R4.reuse, R14, R56 ;  /* 0x0000000e0438723c */ /* 0x040fec0000041838 */
[C---:B--2---:R-:W-:Y:S06]  /*3e50*/  HMMA.16816.F32.BF16 R60, R4.reuse, R8, R60 ;  /* 0x00000008043c723c */ /* 0x044fec000004183c */
        /* <DEDUP_REMOVED lines=28> */
[----:B------:R1:W-:Y:S04]  /*4020*/  LDGSTS.E.BYPASS.LTC128B.128 [R151+0xa000], desc[UR12][R10.64+0x80] ;  /* 0x0a0000800a977fae */ /* 0x0003e8000b901d4c */
[----:B------:R-:W-:Y:S04]  /*4030*/  LDGSTS.E.BYPASS.LTC128B.128 [R151+0x8800], desc[UR12][R16.64] ;  /* 0x0880000010977fae */ /* 0x000fe8000b901d4c */
[----:B------:R-:W-:Y:S04]  /*4040*/  LDGSTS.E.BYPASS.LTC128B.128 [R151+0xa800], desc[UR12][R16.64+0x80] ;  /* 0x0a80008010977fae */ /* 0x000fe8000b901d4c */
[----:B------:R-:W-:Y:S04]  /*4050*/  LDGSTS.E.BYPASS.LTC128B.128 [R151+0x9000], desc[UR12][R18.64] ;  /* 0x0900000012977fae */ /* 0x000fe8000b901d4c */
[----:B------:R-:W-:Y:S04]  /*4060*/  LDGSTS.E.BYPASS.LTC128B.128 [R151+0xb000], desc[UR12][R18.64+0x80] ;  /* 0x0b00008012977fae */ /* 0x000fe8000b901d4c */
[----:B------:R-:W-:Y:S04]  /*4070*/  LDGSTS.E.BYPASS.LTC128B.128 [R151+0x9800], desc[UR12][R24.64] ;  /* 0x0980000018977fae */ /* 0x000fe8000b901d4c */
[----:B------:R2:W-:Y:S04]  /*4080*/  LDGSTS.E.BYPASS.LTC128B.128 [R151+0xb800], desc[UR12][R24.64+0x80] ;  /* 0x0b80008018977fae */ /* 0x0005e8000b901d4c */
[----:B------:R-:W-:Y:S04]  /*4090*/  LDSM.16.M88.4 R12, [R146] ;  /* 0x00000000920c783b */ /* 0x000fe80000000200 */
[----:B------:R-:W1:Y:S04]  /*40a0*/  LDSM.16.M88.4 R4, [R145+0x4000] ;  /* 0x004000009104783b */ /* 0x000e680000000200 */
[----:B------:R-:W3:Y:S04]  /*40b0*/  LDSM.16.M88.4 R28, [R145+0x4800] ;  /* 0x00480000911c783b */ /* 0x000ee80000000200 */
[----:B------:R-:W2:Y:S04]  /*40c0*/  LDSM.16.M88.4 R20, [R145+0x5000] ;  /* 0x005000009114783b */ /* 0x000ea80000000200 */
[----:B------:R-:W4:Y:S04]  /*40d0*/  LDSM.16.M88.4 R112, [R145+0x5800] ;  /* 0x005800009170783b */ /* 0x000f280000000200 */
[----:B------:R-:W-:Y:S04]  /*40e0*/  LDSM.16.M88.4 R100, [R144] ;  /* 0x000000009064783b */ /* 0x000fe80000000200 */
[----:B------:R-:W5:Y:S04]  /*40f0*/  LDSM.16.M88.4 R108, [R143] ;  /* 0x000000008f6c783b */ /* 0x000f680000000200 */
[----:B------:R-:W5:Y:S04]  /*4100*/  LDSM.16.M88.4 R116, [R135] ;  /* 0x000000008774783b */ /* 0x000f680000000200 */
[----:B------:R-:W0:Y:S01]  /*4110*/  LDGDEPBAR ;  /* 0x00000000000079af */ /* 0x000e220000000000 */
[C---:B-1----:R-:W-:Y:S06]  /*4120*/  HMMA.16816.F32.BF16 R8, R12.reuse, R4, RZ ;  /* 0x000000040c08723c */ /* 0x042fec00000418ff */
[C---:B------:R-:W-:Y:S06]  /*4130*/  HMMA.16816.F32.BF16 R4, R12.reuse, R6, RZ ;  /* 0x000000060c04723c */ /* 0x040fec00000418ff */
[C---:B---3--:R-:W-:Y:S06]  /*4140*/  HMMA.16816.F32.BF16 R32, R12.reuse, R28, RZ ;  /* 0x0000001c0c20723c */ /* 0x048fec00000418ff */
[C---:B--2---:R-:W-:Y:S06]  /*4150*/  HMMA.16816.F32.BF16 R24, R12.reuse, R20, RZ ;  /* 0x000000140c18723c */ /* 0x044fec00000418ff */
[C---:B------:R-:W-:Y:S06]  /*4160*/  HMMA.16816.F32.BF16 R28, R12.reuse, R30, RZ ;  /* 0x0000001e0c1c723c */ /* 0x040fec00000418ff */
[C---:B------:R-:W-:Y:S06]  /*4170*/  HMMA.16816.F32.BF16 R20, R12.reuse, R22, RZ ;  /* 0x000000160c14723c */ /* 0x040fec00000418ff */
[C---:B----4-:R-:W-:Y:S06]  /*4180*/  HMMA.16816.F32.BF16 R16, R12.reuse, R112, RZ ;  /* 0x000000700c10723c */ /* 0x050fec00000418ff */
[----:B------:R-:W-:Y:S01]  /*4190*/  HMMA.16816.F32.BF16 R12, R12, R114, RZ ;  /* 0x000000720c0c723c */ /* 0x000fe200000418ff */
[----:B------:R-:W1:Y:S05]  /*41a0*/  LDSM.16.M88.4 R112, [R134] ;  /* 0x000000008670783b */ /* 0x000e6a0000000200 */
[C---:B-----5:R-:W-:Y:S06]  /*41b0*/  HMMA.16816.F32.BF16 R8, R100.reuse, R108, R8 ;  /* 0x0000006c6408723c */ /* 0x060fec0000041808 */
[C---:B------:R-:W-:Y:S01]  /*41c0*/  HMMA.16816.F32.BF16 R4, R100.reuse, R110, R4 ;  /* 0x0000006e6404723c */ /* 0x040fe20000041804 */
[----:B------:R-:W2:Y:S05]  /*41d0*/  LDSM.16.M88.4 R108, [R133] ;  /* 0x00000000856c783b */ /* 0x000eaa0000000200 */
[C---:B------:R-:W-:Y:S06]  /*41e0*/  HMMA.16816.F32.BF16 R32, R100.reuse, R116, R32 ;  /* 0x000000746420723c */ /* 0x040fec0000041820 */
[C---:B------:R-:W-:Y:S01]  /*41f0*/  HMMA.16816.F32.BF16 R28, R100.reuse, R118, R28 ;  /* 0x00000076641c723c */ /* 0x040fe2000004181c */
[----:B------:R-:W-:Y:S05]  /*4200*/  LDSM.16.M88.4 R116, [R139+0x4000] ;  /* 0x004000008b74783b */ /* 0x000fea0000000200 */
[C---:B-1----:R-:W-:Y:S06]  /*4210*/  HMMA.16816.F32.BF16 R24, R100.reuse, R112, R24 ;  /* 0x000000706418723c */ /* 0x042fec0000041818 */
        /* <DEDUP_REMOVED lines=11> */
[----:B------:R-:W-:Y:S05]  /*42d0*/  LDSM.16.M88.4 R108, [R132] ;  /* 0x00000000846c783b */ /* 0x000fea0000000200 */
[C---:B---3--:R-:W-:Y:S06]  /*42e0*/  HMMA.16816.F32.BF16 R24, R112.reuse, R100, R24 ;  /* 0x000000647018723c */ /* 0x048fec0000041818 */
[C---:B------:R-:W-:Y:S01]  /*42f0*/  HMMA.16816.F32.BF16 R20, R112.reuse, R102, R20 ;  /* 0x000000667014723c */ /* 0x040fe20000041814 */
[----:B------:R-:W2:Y:S05]  /*4300*/  LDSM.16.M88.4 R100, [R141] ;  /* 0x000000008d64783b */ /* 0x000eaa0000000200 */
        /* <DEDUP_REMOVED lines=12> */
[----:B------:R-:W1:Y:S05]  /*43d0*/  LDSM.16.M88.4 R112, [R146+0x2000] ;  /* 0x002000009270783b */ /* 0x000e6a0000000200 */
        /* <DEDUP_REMOVED lines=12> */
[----:B------:R-:W2:Y:S05]  /*44a0*/  LDSM.16.M88.4 R100, [R144+0x2000] ;  /* 0x002000009064783b */ /* 0x000eaa0000000200 */
[C---:B-1----:R-:W-:Y:S06]  /*44b0*/  HMMA.16816.F32.BF16 R16, R112.reuse, R116, R16 ;  /* 0x000000747010723c */ /* 0x042fec0000041810 */
[----:B------:R-:W-:Y:S01]  /*44c0*/  HMMA.16816.F32.BF16 R12, R112, R118, R12 ;  /* 0x00000076700c723c */ /* 0x000fe2000004180c */
[----:B------:R-:W1:Y:S04]  /*44d0*/  LDSM.16.M88.4 R116, [R130] ;  /* 0x000000008274783b */ /* 0x000e680000000200 */
[----:B------:R-:W3:Y:S01]  /*44e0*/  LDSM.16.M88.4 R112, [R129] ;  /* 0x000000008170783b */ /* 0x000ee20000000200 */
[C---:B--2---:R-:W-:Y:S06]  /*44f0*/  HMMA.16816.F32.BF16 R8, R100.reuse, R108, R8 ;  /* 0x0000006c6408723c */ /* 0x044fec0000041808 */
[C---:B------:R-:W-:Y:S01]  /*4500*/  HMMA.16816.F32.BF16 R4, R100.reuse, R110, R4 ;  /* 0x0000006e6404723c */ /* 0x040fe20000041804 */
[----:B------:R-:W2:Y:S05]  /*4510*/  LDSM.16.M88.4 R108, [R128] ;  /* 0x00000000806c783b */ /* 0x000eaa0000000200 */
        /* <DEDUP_REMOVED lines=11> */
[C---:B------:R-:W-:Y:S01]  /*45d0*/  HMMA.16816.F32.BF16 R4, R108.reuse, R118, R4 ;  /* 0x000000766c04723c */ /* 0x040fe20000041804 */
[----:B------:R-:W-:Y:S05]  /*45e0*/  LDSM.16.M88.4 R116, [R141+0x2000] ;  /* 0x002000008d74783b */ /* 0x000fea0000000200 */
[C---:B--2---:R-:W-:Y:S06]  /*45f0*/  HMMA.16816.F32.BF16 R24, R108.reuse, R100, R24 ;  /* 0x000000646c18723c */ /* 0x044fec0000041818 */
[C---:B------:R-:W-:Y:S01]  /*4600*/  HMMA.16816.F32.BF16 R20, R108.reuse, R102, R20 ;  /* 0x000000666c14723c */ /* 0x040fe20000041814 */
[----:B------:R-:W1:Y:S05]  /*4610*/  LDSM.16.M88.4 R100, [R132+0x2000] ;  /* 0x002000008464783b */ /* 0x000e6a0000000200 */
[C---:B------:R-:W-:Y:S06]  /*4620*/  HMMA.16816.F32.BF16 R32, R108.reuse, R112, R32 ;  /* 0x000000706c20723c */ /* 0x040fec0000041820 */
[----:B------:R-:W-:Y:S01]  /*4630*/  HMMA.16816.F32.BF16 R28, R108, R114, R28 ;  /* 0x000000726c1c723c */ /* 0x000fe2000004181c */
[----:B------:R-:W2:Y:S05]  /*4640*/  LDSM.16.M88.4 R112, [R139+0x7800] ;  /* 0x007800008b70783b */ /* 0x000eaa0000000200 */
[C---:B-1----:R-:W-:Y:S06]  /*4650*/  HMMA.16816.F32.BF16 R8, R116.reuse, R100, R8 ;  /* 0x000000647408723c */ /* 0x042fec0000041808 */
[----:B------:R-:W-:Y:S01]  /*4660*/  HMMA.16816.F32.BF16 R4, R116, R102, R4 ;  /* 0x000000667404723c */ /* 0x000fe20000041804 */
[----:B------:R-:W1:Y:S05]  /*4670*/  LDSM.16.M88.4 R100, [R132+0x3800] ;  /* 0x003800008464783b */ /* 0x000e6a0000000200 */
[C---:B--2---:R-:W-:Y:S06]  /*4680*/  HMMA.16816.F32.BF16 R16, R108.reuse, R112, R16 ;  /* 0x000000706c10723c */ /* 0x044fec0000041810 */
[----:B------:R-:W-:Y:S01]  /*4690*/  HMMA.16816.F32.BF16 R12, R108, R114, R12 ;  /* 0x000000726c0c723c */ /* 0x000fe2000004180c */
[----:B------:R-:W2:Y:S04]  /*46a0*/  LDSM.16.M88.4 R112, [R132+0x2800] ;  /* 0x002800008470783b */ /* 0x000ea80000000200 */
[----:B------:R-:W3:Y:S01]  /*46b0*/  LDSM.16.M88.4 R108, [R132+0x3000] ;  /* 0x00300000846c783b */ /* 0x000ee20000000200 */
[----:B------:R-:W-:Y:S01]  /*46c0*/  FMUL.FTZ R9, R9, UR8 ;  /* 0x0000000809097c20 */ /* 0x000fe20008410000 */
[----:B------:R-:W-:-:S05]  /*46d0*/  DEPBAR.LE SB0, 0x0 ;  /* 0x000080000000791a */ /* 0x000fca0000000000 */
[----:B------:R-:W4:Y:S01]  /*46e0*/  MUFU.TANH R9, R9 ;  /* 0x0000000900097308 */ /* 0x000f220000002400 */
[----:B------:R-:W-:Y:S01]  /*46f0*/  FMUL.FTZ R6, R6, UR8 ;  /* 0x0000000806067c20 */ /* 0x000fe20008410000 */
[----:B------:R-:W-:-:S06]  /*4700*/  FMUL.FTZ R5, R5, UR8 ;  /* 0x0000000805057c20 */ /* 0x000fcc0008410000 */
[----:B------:R-:W-:Y:S08]  /*4710*/  MUFU.TANH R6, R6 ;  /* 0x0000000600067308 */ /* 0x000ff00000002400 */
[----:B------:R-:W-:Y:S01]  /*4720*/  MUFU.TANH R5, R5 ;  /* 0x0000000500057308 */ /* 0x000fe20000002400 */
[C---:B-1----:R-:W-:Y:S06]  /*4730*/  HMMA.16816.F32.BF16 R16, R116.reuse, R100, R16 ;  /* 0x000000647410723c */ /* 0x042fec0000041810 */
[C---:B------:R-:W-:Y:S01]  /*4740*/  HMMA.16816.F32.BF16 R12, R116.reuse, R102, R12 ;  /* 0x00000066740c723c */ /* 0x040fe2000004180c */
[----:B------:R-:W-:Y:S01]  /*4750*/  FMUL.FTZ R100, R8, UR8 ;  /* 0x0000000808647c20 */ /* 0x000fe20008410000 */
[----:B------:R-:W-:Y:S01]  /*4760*/  FMUL.FTZ R8, R10, UR8 ;  /* 0x000000080a087c20 */ /* 0x000fe20008410000 */
[----:B------:R-:W-:Y:S01]  /*4770*/  FMUL.FTZ R10, R11, UR8 ;  /* 0x000000080b0a7c20 */ /* 0x000fe20008410000 */
[----:B------:R-:W-:Y:S01]  /*4780*/  FMUL.FTZ R11, R4, UR8 ;  /* 0x00000008040b7c20 */ /* 0x000fe20008410000 */
[----:B------:R-:W-:Y:S01]  /*4790*/  FMUL.FTZ R4, R7, UR8 ;  /* 0x0000000807047c20 */ /* 0x000fe20008410000 */
[C---:B--2---:R-:W-:Y:S01]  /*47a0*/  HMMA.16816.F32.BF16 R28, R116.reuse, R114, R28 ;  /* 0x00000072741c723c */ /* 0x044fe2000004181c */
[----:B------:R-:W1:Y:S01]  /*47b0*/  S2R R7, SR_TID.X ;  /* 0x0000000000077919 */ /* 0x000e620000002100 */
[----:B------:R-:W-:Y:S04]  /*47c0*/  MUFU.TANH R100, R100 ;  /* 0x0000006400647308 */ /* 0x000fe80000002400 */
[C---:B------:R-:W-:Y:S04]  /*47d0*/  HMMA.16816.F32.BF16 R32, R116.reuse, R112, R32 ;  /* 0x000000707420723c */ /* 0x040fe80000041820 */
[----:B------:R-:W2:Y:S02]  /*47e0*/  MUFU.TANH R10, R10 ;  /* 0x0000000a000a7308 */ /* 0x000ea40000002400 */
[----:B---3--:R-:W-:Y:S01]  /*47f0*/  HMMA.16816.F32.BF16 R24, R116, R108, R24 ;  /* 0x0000006c7418723c */ /* 0x008fe20000041818 */
[----:B------:R-:W-:Y:S01]  /*4800*/  FMUL.FTZ R17, R17, UR8 ;  /* 0x0000000811117c20 */ /* 0x000fe20008410000 */
[----:B------:R-:W-:-:S04]  /*4810*/  FMUL.FTZ R18, R18, UR8 ;  /* 0x0000000812127c20 */ /* 0x000fc80008410000 */
[----:B------:R-:W-:Y:S01]  /*4820*/  HMMA.16816.F32.BF16 R20, R116, R110, R20 ;  /* 0x0000006e7414723c */ /* 0x000fe20000041814 */
[----:B------:R-:W3:Y:S01]  /*4830*/  MUFU.TANH R11, R11 ;  /* 0x0000000b000b7308 */ /* 0x000ee20000002400 */
[----:B------:R-:W-:Y:S01]  /*4840*/  FMUL.FTZ R127, R12, UR8 ;  /* 0x000000080c7f7c20 */ /* 0x000fe20008410000 */
[----:B------:R-:W-:Y:S01]  /*4850*/  FMUL.FTZ R114, R15, UR8 ;  /* 0x000000080f727c20 */ /* 0x000fe20008410000 */
[----:B------:R-:W-:Y:S02]  /*4860*/  FMUL.FTZ R14, R14, UR8 ;  /* 0x000000080e0e7c20 */ /* 0x000fe40008410000 */
[----:B------:R-:W-:Y:S01]  /*4870*/  FMUL.FTZ R165, R28, UR8 ;  /* 0x000000081ca57c20 */ /* 0x000fe20008410000 */
[----:B------:R-:W-:Y:S02]  /*4880*/  VIADD R28, R124, 0xfffffffe ;  /* 0xfffffffe7c1c7836 */ /* 0x000fe40000000000 */
[----:B------:R-:W-:Y:S01]  /*4890*/  FMUL.FTZ R31, R31, UR8 ;  /* 0x000000081f1f7c20 */ /* 0x000fe20008410000 */
[----:B------:R-:W5:Y:S01]  /*48a0*/  MUFU.TANH R4, R4 ;  /* 0x0000000400047308 */ /* 0x000f620000002400 */
[----:B------:R-:W-:Y:S01]  /*48b0*/  FMUL.FTZ R29, R29, UR8 ;  /* 0x000000081d1d7c20 */ /* 0x000fe20008410000 */
[----:B------:R-:W-:Y:S01]  /*48c0*/  FMUL.FTZ R30, R30, UR8 ;  /* 0x000000081e1e7c20 */ /* 0x000fe20008410000 */
[----:B------:R-:W-:Y:S01]  /*48d0*/  FMUL.FTZ R32, R32, UR8 ;  /* 0x0000000820207c20 */ /* 0x000fe20008410000 */
[----:B------:R-:W-:Y:S01]  /*48e0*/  FMUL.FTZ R33, R33, UR8 ;  /* 0x0000000821217c20 */ /* 0x000fe20008410000 */
[----:B------:R-:W-:Y:S01]  /*48f0*/  FMUL.FTZ R34, R34, UR8 ;  /* 0x0000000822227c20 */ /* 0x000fe20008410000 */
[----:B-1----:R-:W-:-:S02]  /*4900*/  IMAD.SHL.U32 R7, R7, 0x2, RZ ;  /* 0x0000000207077824 */ /* 0x002fc400078e00ff */
[----:B------:R-:W-:Y:S01]  /*4910*/  FMUL.FTZ R35, R35, UR8 ;  /* 0x0000000823237c20 */ /* 0x000fe20008410000 */
[----:B------:R-:W1:Y:S01]  /*4920*/  MUFU.TANH R181, R32 ;  /* 0x0000002000b57308 */ /* 0x000e620000002400 */
[----:B------:R-:W-:Y:S01]  /*4930*/  FMUL.FTZ R173, R24, UR8 ;  /* 0x0000000818ad7c20 */ /* 0x000fe20008410000 */
[----:B------:R-:W-:Y:S01]  /*4940*/  FMUL.FTZ R176, R26, UR8 ;  /* 0x000000081ab07c20 */ /* 0x000fe20008410000 */
[----:B------:R-:W-:Y:S01]  /*4950*/  LOP3.LUT R7, R7, 0x6, RZ, 0xc0, !PT ;  /* 0x0000000607077812 */ /* 0x000fe200078ec0ff */
[----:B------:R-:W-:Y:S01]  /*4960*/  FMUL.FTZ R175, R25, UR8 ;  /* 0x0000000819af7c20 */ /* 0x000fe20008410000 */
[----:B------:R-:W-:Y:S01]  /*4970*/  FMUL.FTZ R117, R16, UR8 ;  /* 0x0000000810757c20 */ /* 0x000fe20008410000 */
[----:B------:R-:W-:Y:S01]  /*4980*/  FMUL.FTZ R116, R19, UR8 ;  /* 0x0000000813747c20 */ /* 0x000fe20008410000 */
[----:B------:R-:W-:Y:S01]  /*4990*/  FMUL.FTZ R179, R20, UR8 ;  /* 0x0000000814b37c20 */ /* 0x000fe20008410000 */
[----:B------:R-:W-:Y:S01]  /*49a0*/  IMAD R24, R28, 0x40, R7 ;  /* 0x000000401c187824 */ /* 0x000fe200078e0207 */
[----:B------:R-:W-:Y:S01]  /*49b0*/  MUFU.TANH R169, R33 ;  /* 0x0000002100a97308 */ /* 0x000fe20000002400 */
[----:B------:R-:W-:Y:S01]  /*49c0*/  FMUL.FTZ R21, R21, UR8 ;  /* 0x0000000815157c20 */ /* 0x000fe20008410000 */
[----:B------:R-:W-:Y:S01]  /*49d0*/  FMUL.FTZ R119, R13, UR8 ;  /* 0x000000080d777c20 */ /* 0x000fe20008410000 */
[----:B------:R-:W-:-:S02]  /*49e0*/  VIADD R7, R24, 0x8 ;  /* 0x0000000818077836 */ /* 0x000fc40000000000 */
[----:B------:R-:W-:Y:S01]  /*49f0*/  FMUL.FTZ R27, R27, UR8 ;  /* 0x000000081b1b7c20 */ /* 0x000fe20008410000 */
[----:B------:R-:W-:Y:S02]  /*4a00*/  VIADD R28, R24, 0x1 ;  /* 0x00000001181c7836 */ /* 0x000fe40000000000 */
[----:B------:R-:W-:Y:S01]  /*4a10*/  FMUL.FTZ R22, R22, UR8 ;  /* 0x0000000816167c20 */ /* 0x000fe20008410000 */
[C---:B------:R-:W-:Y:S01]  /*4a20*/  VIADD R25, R24.reuse, 0x9 ;  /* 0x0000000918197836 */ /* 0x040fe20000000000 */
[----:B------:R-:W1:Y:S01]  /*4a30*/  MUFU.TANH R170, R34 ;  /* 0x0000002200aa7308 */ /* 0x000e620000002400 */
[CC--:B------:R-:W-:Y:S01]  /*4a40*/  ISETP.GE.AND P1, PT, R7.reuse, R126.reuse, PT ;  /* 0x0000007e0700720c */ /* 0x0c0fe20003f26270 */
[C---:B------:R-:W-:Y:S01]  /*4a50*/  VIADD R26, R24.reuse, 0x11 ;  /* 0x00000011181a7836 */ /* 0x040fe20000000000 */
[-C--:B------:R-:W-:Y:S01]  /*4a60*/  ISETP.GE.AND P4, PT, R7, R125.reuse, PT ;  /* 0x0000007d0700720c */ /* 0x080fe20003f86270 */
[----:B------:R-:W-:Y:S01]  /*4a70*/  VIADD R7, R24, 0x10 ;  /* 0x0000001018077836 */ /* 0x000fe20000000000 */
[-C--:B------:R-:W-:Y:S01]  /*4a80*/  ISETP.GE.AND P0, PT, R28, R126.reuse, PT ;  /* 0x0000007e1c00720c */ /* 0x080fe20003f06270 */
[----:B------:R-:W-:Y:S01]  /*4a90*/  VIADD R20, R24, 0x19 ;  /* 0x0000001918147836 */ /* 0x000fe20000000000 */
[-C--:B------:R-:W-:Y:S01]  /*4aa0*/  ISETP.GE.AND P2, PT, R28, R125.reuse, PT ;  /* 0x0000007d1c00720c */ /* 0x080fe20003f46270 */
[----:B------:R-:W1:Y:S01]  /*4ab0*/  MUFU.TANH R182, R31 ;  /* 0x0000001f00b67308 */ /* 0x000e620000002400 */
[----:B----4-:R-:W-:Y:S01]  /*4ac0*/  FSEL R9, R9, -INF , !P0 ;  /* 0xff80000009097808 */ /* 0x010fe20004000000 */
[C---:B------:R-:W-:Y:S01]  /*4ad0*/  VIADD R16, R24.reuse, 0x30 ;  /* 0x0000003018107836 */ /* 0x040fe20000000000 */
[-C--:B------:R-:W-:Y:S01]  /*4ae0*/  ISETP.GE.AND P6, PT, R25, R126.reuse, PT ;  /* 0x0000007e1900720c */ /* 0x080fe20003fc6270 */
[----:B------:R-:W-:Y:S01]  /*4af0*/  FMUL.FTZ R23, R23, UR8 ;  /* 0x0000000817177c20 */ /* 0x000fe20008410000 */
[-C--:B------:R-:W-:Y:S01]  /*4b00*/  ISETP.GE.AND P3, PT, R25, R125.reuse, PT ;  /* 0x0000007d1900720c */ /* 0x080fe20003f66270 */
[----:B------:R-:W-:Y:S01]  /*4b10*/  VIADD R25, R24, 0x18 ;  /* 0x0000001818197836 */ /* 0x000fe20000000000 */
[C---:B------:R-:W-:Y:S01]  /*4b20*/  ISETP.GE.AND P5, PT, R7.reuse, R126, PT ;  /* 0x0000007e0700720c */ /* 0x040fe20003fa6270 */
[----:B------:R-:W4:Y:S01]  /*4b30*/  MUFU.TANH R184, R35 ;  /* 0x0000002300b87308 */ /* 0x000f220000002400 */
[----:B------:R-:W-:-:S02]  /*4b40*/  ISETP.GE.AND P0, PT, R7, R125, PT ;  /* 0x0000007d0700720c */ /* 0x000fc40003f06270 */
[----:B--2---:R-:W-:Y:S02]  /*4b50*/  FSEL R10, R10, -INF , !P2 ;  /* 0xff8000000a0a7808 */ /* 0x004fe40005000000 */
[----:B---3--:R-:W-:Y:S01]  /*4b60*/  FSEL R7, R11, -INF , !P1 ;  /* 0xff8000000b077808 */ /* 0x008fe20004800000 */
[----:B------:R-:W-:Y:S01]  /*4b70*/  VIADD R11, R24, 0x20 ;  /* 0x00000020180b7836 */ /* 0x000fe20000000000 */
[----:B------:R-:W-:Y:S01]  /*4b80*/  ISETP.GE.AND P2, PT, R26, R126, PT ;  /* 0x0000007e1a00720c */ /* 0x000fe20003f46270 */
[----:B------:R-:W2:Y:S01]  /*4b90*/  MUFU.TANH R165, R165 ;  /* 0x000000a500a57308 */ /* 0x000ea20000002400 */
[----:B-----5:R-:W-:Y:S02]  /*4ba0*/  FSEL R4, R4, -INF , !P3 ;  /* 0xff80000004047808 */ /* 0x020fe40005800000 */
[----:B-1----:R-:W-:Y:S02]  /*4bb0*/  FSEL R181, R181, -INF , !P5 ;  /* 0xff800000b5b57808 */ /* 0x002fe40006800000 */
[----:B------:R-:W-:-:S02]  /*4bc0*/  FSEL R6, R6, -INF , !P4 ;  /* 0xff80000006067808 */ /* 0x000fc40006000000 */
[CC--:B------:R-:W-:Y:S01]  /*4bd0*/  ISETP.GE.AND P3, PT, R20.reuse, R126.reuse, PT ;  /* 0x0000007e1400720c */ /* 0x0c0fe20003f66270 */
[----:B------:R-:W-:Y:S01]  /*4be0*/  MUFU.TANH R163, R29 ;  /* 0x0000001d00a37308 */ /* 0x000fe20000002400 */
[-C--:B------:R-:W-:Y:S01]  /*4bf0*/  ISETP.GE.AND P5, PT, R20, R125.reuse, PT ;  /* 0x0000007d1400720c */ /* 0x080fe20003fa6270 */
[----:B------:R-:W-:Y:S01]  /*4c00*/  VIADD R20, R24, 0x21 ;  /* 0x0000002118147836 */ /* 0x000fe20000000000 */
[----:B------:R-:W-:Y:S02]  /*4c10*/  ISETP.GE.AND P1, PT, R26, R125, PT ;  /* 0x0000007d1a00720c */ /* 0x000fe40003f26270 */
[----:B------:R-:W-:Y:S02]  /*4c20*/  ISETP.GE.AND P4, PT, R25, R126, PT ;  /* 0x0000007e1900720c */ /* 0x000fe40003f86270 */
[----:B------:R-:W-:Y:S01]  /*4c30*/  FSEL R170, R170, -INF , !P0 ;  /* 0xff800000aaaa7808 */ /* 0x000fe20004000000 */
[----:B------:R-:W1:Y:S01]  /*4c40*/  MUFU.TANH R166, R30 ;  /* 0x0000001e00a67308 */ /* 0x000e620000002400 */
[----:B------:R-:W-:-:S02]  /*4c50*/  FSEL R169, R169, -INF , !P2 ;  /* 0xff800000a9a97808 */ /* 0x000fc40005000000 */
[----:B------:R-:W-:Y:S02]  /*4c60*/  FSEL R5, R5, -INF , !P6 ;  /* 0xff80000005057808 */ /* 0x000fe40007000000 */
[C---:B------:R-:W-:Y:S02]  /*4c70*/  ISETP.GE.AND P0, PT, R11.reuse, R126, PT ;  /* 0x0000007e0b00720c */ /* 0x040fe40003f06270 */
[-C--:B------:R-:W-:Y:S01]  /*4c80*/  ISETP.GE.AND P2, PT, R11, R125.reuse, PT ;  /* 0x0000007d0b00720c */ /* 0x080fe20003f46270 */
[----:B------:R-:W3:Y:S01]  /*4c90*/  MUFU.TANH R173, R173 ;  /* 0x000000ad00ad7308 */ /* 0x000ee20000002400 */
[----:B------:R-:W-:Y:S01]  /*4ca0*/  ISETP.GE.AND P6, PT, R25, R125, PT ;  /* 0x0000007d1900720c */ /* 0x000fe20003fc6270 */
[----:B------:R-:W-:Y:S01]  /*4cb0*/  VIADD R11, R24, 0x28 ;  /* 0x00000028180b7836 */ /* 0x000fe20000000000 */
[----:B------:R-:W-:Y:S02]  /*4cc0*/  FSEL R182, R182, -INF , !P5 ;  /* 0xff800000b6b67808 */ /* 0x000fe40006800000 */
[----:B----4-:R-:W-:-:S02]  /*4cd0*/  FSEL R184, R184, -INF , !P1 ;  /* 0xff800000b8b87808 */ /* 0x010fc40004800000 */
[----:B--2---:R-:W-:Y:S01]  /*4ce0*/  FSEL R165, R165, -INF , !P4 ;  /* 0xff800000a5a57808 */ /* 0x004fe20006000000 */
[----:B------:R-:W2:Y:S01]  /*4cf0*/  MUFU.TANH R176, R176 ;  /* 0x000000b000b07308 */ /* 0x000ea20000002400 */
[-C--:B------:R-:W-:Y:S02]  /*4d00*/  ISETP.GE.AND P5, PT, R24, R126.reuse, PT ;  /* 0x0000007e1800720c */ /* 0x080fe40003fa6270 */
[C---:B------:R-:W-:Y:S02]  /*4d10*/  ISETP.GE.AND P1, PT, R20.reuse, R126, PT ;  /* 0x0000007e1400720c */ /* 0x040fe40003f26270 */
[----:B------:R-:W-:Y:S01]  /*4d20*/  ISETP.GE.AND P4, PT, R20, R125, PT ;  /* 0x0000007d1400720c */ /* 0x000fe20003f86270 */
[----:B------:R-:W-:Y:S01]  /*4d30*/  VIADD R20, R24, 0x29 ;  /* 0x0000002918147836 */ /* 0x000fe20000000000 */
[----:B-1----:R-:W-:Y:S01]  /*4d40*/  FSEL R166, R166, -INF , !P6 ;  /* 0xff800000a6a67808 */ /* 0x002fe20007000000 */
[----:B------:R-:W1:Y:S01]  /*4d50*/  MUFU.TANH R179, R179 ;  /* 0x000000b300b37308 */ /* 0x000e620000002400 */
[----:B------:R-:W-:-:S02]  /*4d60*/  FSEL R163, R163, -INF , !P3 ;  /* 0xff800000a3a37808 */ /* 0x000fc40005800000 */
[CC--:B------:R-:W-:Y:S02]  /*4d70*/  ISETP.GE.AND P6, PT, R11.reuse, R126.reuse, PT ;  /* 0x0000007e0b00720c */ /* 0x0c0fe40003fc6270 */
[----:B------:R-:W-:Y:S02]  /*4d80*/  ISETP.GE.AND P3, PT, R11, R125, PT ;  /* 0x0000007d0b00720c */ /* 0x000fe40003f66270 */
[----:B------:R-:W-:Y:S01]  /*4d90*/  FSEL R11, R100, -INF , !P5 ;  /* 0xff800000640b7808 */ /* 0x000fe20006800000 */
[----:B------:R-:W4:Y:S01]  /*4da0*/  MUFU.TANH R8, R8 ;  /* 0x0000000800087308 */ /* 0x000f220000002400 */
[----:B---3--:R-:W-:Y:S02]  /*4db0*/  FSEL R173, R173, -INF , !P0 ;  /* 0xff800000adad7808 */ /* 0x008fe40004000000 */
[----:B--2---:R-:W-:Y:S02]  /*4dc0*/  FSEL R176, R176, -INF , !P2 ;  /* 0xff800000b0b07808 */ /* 0x004fe40005000000 */
[----:B------:R-:W-:-:S02]  /*4dd0*/  ISETP.GE.AND P0, PT, R20, R126, PT ;  /* 0x0000007e1400720c */ /* 0x000fc40003f06270 */
[----:B------:R-:W-:Y:S01]  /*4de0*/  ISETP.GE.AND P2, PT, R20, R125, PT ;  /* 0x0000007d1400720c */ /* 0x000fe20003f46270 */
[----:B------:R-:W2:Y:S01]  /*4df0*/  MUFU.TANH R175, R175 ;  /* 0x000000af00af7308 */ /* 0x000ea20000002400 */
[----:B------:R-:W-:Y:S02]  /*4e00*/  FMNMX.FTZ R20, R3, R11, !PT ;  /* 0x0000000b03147209 */ /* 0x000fe40007810000 */
[----:B-1----:R-:W-:Y:S02]  /*4e10*/  FSEL R179, R179, -INF , !P6 ;  /* 0xff800000b3b37808 */ /* 0x002fe40007000000 */
[----:B------:R-:W-:Y:S02]  /*4e20*/  FMNMX.FTZ R20, R9, R20, !PT ;  /* 0x0000001409147209 */ /* 0x000fe40007810000 */
[----:B------:R-:W-:Y:S01]  /*4e30*/  ISETP.GE.AND P6, PT, R24, R125, PT ;  /* 0x0000007d1800720c */ /* 0x000fe20003fc6270 */
[----:B------:R-:W1:Y:S01]  /*4e40*/  MUFU.TANH R177, R21 ;  /* 0x0000001500b17308 */ /* 0x000e620000002400 */
[----:B------:R-:W-:-:S02]  /*4e50*/  FMNMX.FTZ R20, R7, R20, !PT ;  /* 0x0000001407147209 */ /* 0x000fc40007810000 */
[----:B----4-:R-:W-:Y:S02]  /*4e60*/  FSEL R8, R8, -INF , !P6 ;  /* 0xff80000008087808 */ /* 0x010fe40007000000 */
[----:B------:R-:W-:Y:S02]  /*4e70*/  FMNMX.FTZ R20, R5, R20, !PT ;  /* 0x0000001405147209 */ /* 0x000fe40007810000 */
[----:B------:R-:W-:Y:S01]  /*4e80*/  FMNMX.FTZ R19, R2, R8, !PT ;  /* 0x0000000802137209 */ /* 0x000fe20007810000 */
[----:B------:R-:W3:Y:S01]  /*4e90*/  MUFU.TANH R117, R117 ;  /* 0x0000007500757308 */ /* 0x000ee20000002400 */
[----:B------:R-:W-:Y:S02]  /*4ea0*/  FMNMX.FTZ R20, R181, R20, !PT ;  /* 0x00000014b5147209 */ /* 0x000fe40007810000 */
[----:B------:R-:W-:Y:S02]  /*4eb0*/  FMNMX.FTZ R19, R10, R19, !PT ;  /* 0x000000130a137209 */ /* 0x000fe40007810000 */
[----:B------:R-:W-:-:S02]  /*4ec0*/  FMNMX.FTZ R20, R169, R20, !PT ;  /* 0x00000014a9147209 */ /* 0x000fc40007810000 */
[----:B------:R-:W-:Y:S01]  /*4ed0*/  FMNMX.FTZ R13, R6, R19, !PT ;  /* 0x00000013060d7209 */ /* 0x000fe20007810000 */
[----:B------:R4:W5:Y:S01]  /*4ee0*/  MUFU.TANH R162, R17 ;  /* 0x0000001100a27308 */ /* 0x0009620000002400 */
[----:B------:R-:W-:Y:S02]  /*4ef0*/  FMNMX.FTZ R12, R165, R20, !PT ;  /* 0x00000014a50c7209 */ /* 0x000fe40007810000 */
[----:B--2---:R-:W-:Y:S02]  /*4f00*/  FSEL R175, R175, -INF , !P1 ;  /* 0xff800000afaf7808 */ /* 0x004fe40004800000 */
[----:B------:R-:W-:Y:S02]  /*4f10*/  FMNMX.FTZ R12, R163, R12, !PT ;  /* 0x0000000ca30c7209 */ /* 0x000fe40007810000 */
[----:B------:R-:W-:Y:S01]  /*4f20*/  FMNMX.FTZ R13, R4, R13, !PT ;  /* 0x0000000d040d7209 */ /* 0x000fe20007810000 */
[----:B------:R-:W2:Y:S01]  /*4f30*/  MUFU.TANH R127, R127 ;  /* 0x0000007f007f7308 */ /* 0x000ea20000002400 */
[----:B------:R-:W-:-:S02]  /*4f40*/  FMNMX.FTZ R12, R173, R12, !PT ;  /* 0x0000000cad0c7209 */ /* 0x000fc40007810000 */
[----:B-1----:R-:W-:Y:S02]  /*4f50*/  FSEL R177, R177, -INF , !P0 ;  /* 0xff800000b1b17808 */ /* 0x002fe40004000000 */
[----:B------:R-:W-:Y:S02]  /*4f60*/  FMNMX.FTZ R12, R175, R12, !PT ;  /* 0x0000000caf0c7209 */ /* 0x000fe40007810000 */
[----:B------:R-:W-:Y:S01]  /*4f70*/  FMNMX.FTZ R13, R170, R13, !PT ;  /* 0x0000000daa0d7209 */ /* 0x000fe20007810000 */
[----:B------:R-:W1:Y:S01]  /*4f80*/  MUFU.TANH R180, R27 ;  /* 0x0000001b00b47308 */ /* 0x000e620000002400 */
[----:B----4-:R-:W-:Y:S01]  /*4f90*/  VIADD R17, R24, 0x31 ;  /* 0x0000003118117836 */ /* 0x010fe20000000000 */
[----:B------:R-:W-:Y:S02]  /*4fa0*/  ISETP.GE.AND P5, PT, R16, R126, PT ;  /* 0x0000007e1000720c */ /* 0x000fe40003fa6270 */
[----:B------:R-:W-:Y:S02]  /*4fb0*/  FMNMX.FTZ R12, R179, R12, !PT ;  /* 0x0000000cb30c7209 */ /* 0x000fe40007810000 */
[----:B------:R-:W-:-:S02]  /*4fc0*/  ISETP.GE.AND P0, PT, R17, R126, PT ;  /* 0x0000007e1100720c */ /* 0x000fc40003f06270 */
[----:B------:R-:W4:Y:S01]  /*4fd0*/  MUFU.TANH R119, R119 ;  /* 0x0000007700777308 */ /* 0x000f220000002400 */
[----:B------:R-:W-:Y:S01]  /*4fe0*/  ISETP.GE.AND P1, PT, R16, R125, PT ;  /* 0x0000007d1000720c */ /* 0x000fe20003f26270 */
[----:B------:R-:W-:Y:S01]  /*4ff0*/  VIADD R16, R24, 0x38 ;  /* 0x0000003818107836 */ /* 0x000fe20000000000 */
[----:B------:R-:W-:Y:S01]  /*5000*/  FMNMX.FTZ R13, R184, R13, !PT ;  /* 0x0000000db80d7209 */ /* 0x000fe20007810000 */
[----:B------:R-:W-:Y:S01]  /*5010*/  VIADD R24, R24, 0x39 ;  /* 0x0000003918187836 */ /* 0x000fe20000000000 */
[----:B---3--:R-:W-:Y:S02]  /*5020*/  FSEL R117, R117, -INF , !P5 ;  /* 0xff80000075757808 */ /* 0x008fe40006800000 */
[----:B-----5:R-:W-:Y:S01]  /*5030*/  FSEL R162, R162, -INF , !P0 ;  /* 0xff800000a2a27808 */ /* 0x020fe20004000000 */
[----:B------:R-:W3:Y:S01]  /*5040*/  MUFU.TANH R178, R22 ;  /* 0x0000001600b27308 */ /* 0x000ee20000002400 */
[----:B------:R-:W-:Y:S02]  /*5050*/  FMNMX.FTZ R12, R177, R12, !PT ;  /* 0x0000000cb10c7209 */ /* 0x000fe40007810000 */
[----:B------:R-:W-:-:S02]  /*5060*/  ISETP.NE.AND P0, PT, R124, 0x2, PT ;  /* 0x000000027c00780c */ /* 0x000fc40003f05270 */
[----:B------:R-:W-:Y:S02]  /*5070*/  FMNMX.FTZ R15, R166, R13, !PT ;  /* 0x0000000da60f7209 */ /* 0x000fe40007810000 */
[----:B------:R-:W-:Y:S01]  /*5080*/  ISETP.GE.AND P6, PT, R16, R126, PT ;  /* 0x0000007e1000720c */ /* 0x000fe20003fc6270 */
[----:B------:R-:W5:Y:S01]  /*5090*/  MUFU.TANH R174, R23 ;  /* 0x0000001700ae7308 */ /* 0x000f620000002400 */
[----:B------:R-:W-:Y:S02]  /*50a0*/  FMNMX.FTZ R13, R117, R12, !PT ;  /* 0x0000000c750d7209 */ /* 0x000fe40007810000 */
[----:B------:R-:W-:Y:S02]  /*50b0*/  ISETP.GE.AND P5, PT, R24, R126, PT ;  /* 0x0000007e1800720c */ /* 0x000fe40003fa6270 */
[----:B--2---:R-:W-:Y:S02]  /*50c0*/  FSEL R127, R127, -INF , !P6 ;  /* 0xff8000007f7f7808 */ /* 0x004fe40007000000 */
[----:B------:R-:W-:Y:S01]  /*50d0*/  FMNMX.FTZ R15, R182, R15, !PT ;  /* 0x0000000fb60f7209 */ /* 0x000fe20007810000 */
[----:B------:R-:W2:Y:S01]  /*50e0*/  MUFU.TANH R18, R18 ;  /* 0x0000001200127308 */ /* 0x000ea20000002400 */
[----:B------:R-:W-:-:S02]  /*50f0*/  FMNMX.FTZ R12, R162, R13, !PT ;  /* 0x0000000da20c7209 */ /* 0x000fc40007810000 */
[----:B-1----:R-:W-:Y:S02]  /*5100*/  FSEL R180, R180, -INF , !P4 ;  /* 0xff800000b4b47808 */ /* 0x002fe40006000000 */
[----:B----4-:R-:W-:Y:S02]  /*5110*/  FSEL R119, R119, -INF , !P5 ;  /* 0xff80000077777808 */ /* 0x010fe40006800000 */
[----:B------:R-:W-:Y:S01]  /*5120*/  FMNMX.FTZ R15, R176, R15, !PT ;  /* 0x0000000fb00f7209 */ /* 0x000fe20007810000 */
[----:B------:R-:W1:Y:S01]  /*5130*/  MUFU.TANH R116, R116 ;  /* 0x0000007400747308 */ /* 0x000e620000002400 */
[----:B------:R-:W-:Y:S02]  /*5140*/  FMNMX.FTZ R12, R127, R12, !PT ;  /* 0x0000000c7f0c7209 */ /* 0x000fe40007810000 */
[----:B---3--:R-:W-:Y:S02]  /*5150*/  FSEL R178, R178, -INF , !P3 ;  /* 0xff800000b2b27808 */ /* 0x008fe40005800000 */
[----:B-----5:R-:W-:-:S02]  /*5160*/  FSEL R174, R174, -INF , !P2 ;  /* 0xff800000aeae7808 */ /* 0x020fc40005000000 */
[----:B------:R-:W-:Y:S01]  /*5170*/  FMNMX.FTZ R15, R180, R15, !PT ;  /* 0x0000000fb40f7209 */ /* 0x000fe20007810000 */
[----:B------:R3:W4:Y:S01]  /*5180*/  MUFU.TANH R118, R14 ;  /* 0x0000000e00767308 */ /* 0x0007220000002400 */
[----:B------:R-:W-:-:S07]  /*5190*/  FMNMX.FTZ R13, R119, R12, !PT ;  /* 0x0000000c770d7209 */ /* 0x000fce0007810000 */
[----:B------:R-:W1:Y:S01]  /*51a0*/  MUFU.TANH R114, R114 ;  /* 0x0000007200727308 */ /* 0x000e620000002400 */
[----:B------:R-:W-:Y:S06]  /*51b0*/  BAR.SYNC.DEFER_BLOCKING 0x0 ;  /* 0x0000000000007b1d */ /* 0x000fec0000010000 */
[----:B--2---:R-:W-:Y:S05]  /*51c0*/  @!P0 BRA `(.L_x_657) ;  /* 0x00000000007c8947 */ /* 0x004fea0003800000 */
[----:B---3--:R-:W-:Y:S01]  /*51d0*/  VIADD R14, R124, 0xfffffffd ;  /* 0xfffffffd7c0e7836 */ /* 0x008fe20000000000 */
[----:B------:R-:W-:-:S03]  /*51e0*/  ULDC.64 UR4, c[0x0][0x218] ;  /* 0x0000860000047ab9 */ /* 0x000fc60000000a00 */
[----:B------:R-:W-:Y:S01]  /*51f0*/  IMAD.WIDE.U32 R20, R14, R104, RZ ;  /* 0x000000680e147225 */ /* 0x000fe200078e00ff */
[----:B------:R-:W-:-:S05]  /*5200*/  SHF.R.S32.HI R19, RZ, 0x1f, R14 ;  /* 0x0000001fff137819 */ /* 0x000fca000001140e */
[----:B------:R-:W-:-:S04]  /*5210*/  IMAD R12, R19, R104, RZ ;  /* 0x00000068130c7224 */ /* 0x000fc800078e02ff */
        /* <DEDUP_REMOVED lines=26> */
.L_x_657:
[----:B------:R-:W-:Y:S01]  /*53c0*/  FMNMX.FTZ R15, R178, R15, !PT ;  /* 0x0000000fb20f7209 */ /* 0x000fe20007810000 */
[----:B------:R-:W5:Y:S01]  /*53d0*/  SHFL.BFLY PT, R12, R13, 0x2, 0x1f ;  /* 0x0c401f000d0c7f89 */ /* 0x000f6200000e0000 */
[----:B------:R-:W-:Y:S02]  /*53e0*/  ISETP.GE.AND P0, PT, R17, R125, PT ;  /* 0x0000007d1100720c */ /* 0x000fe40003f06270 */
[----:B------:R-:W-:Y:S01]  /*53f0*/  FSEL R126, R18, -INF , !P1 ;  /* 0xff800000127e7808 */ /* 0x000fe20004800000 */
[----:B------:R-:W-:Y:S01]  /*5400*/  LDSM.16.MT88.4 R32, [R136+0x8000] ;  /* 0x008000008820783b */ /* 0x000fe20000004200 */
[----:B------:R-:W-:Y:S02]  /*5410*/  FMNMX.FTZ R15, R174, R15, !PT ;  /* 0x0000000fae0f7209 */ /* 0x000fe40007810000 */
[----:B------:R-:W-:Y:S02]  /*5420*/  ISETP.GE.AND P1, PT, R16, R125, PT ;  /* 0x0000007d1000720c */ /* 0x000fe40003f26270 */
[----:B-1----:R-:W-:Y:S01]  /*5430*/  FSEL R116, R116, -INF , !P0 ;  /* 0xff80000074747808 */ /* 0x002fe20004000000 */
[----:B------:R-:W-:Y:S01]  /*5440*/  LDSM.16.MT88.4 R16, [R138+0x8000] ;  /* 0x008000008a10783b */ /* 0x000fe20000004200 */
[----:B------:R-:W-:-:S02]  /*5450*/  FMNMX.FTZ R15, R126, R15, !PT ;  /* 0x0000000f7e0f7209 */ /* 0x000fc40007810000 */
[----:B------:R-:W-:Y:S02]  /*5460*/  ISETP.GE.AND P0, PT, R24, R125, PT ;  /* 0x0000007d1800720c */ /* 0x000fe40003f06270 */
[----:B----4-:R-:W-:Y:S01]  /*5470*/  FSEL R118, R118, -INF , !P1 ;  /* 0xff80000076767808 */ /* 0x010fe20004800000 */
[----:B--2---:R-:W-:Y:S01]  /*5480*/  LDSM.16.MT88.4 R24, [R137+0x8000] ;  /* 0x008000008918783b */ /* 0x004fe20000004200 */
[----:B------:R-:W-:Y:S02]  /*5490*/  FMNMX.FTZ R15, R116, R15, !PT ;  /* 0x0000000f740f7209 */ /* 0x000fe40007810000 */
[----:B------:R-:W-:Y:S02]  /*54a0*/  FSEL R114, R114, -INF , !P0 ;  /* 0xff80000072727808 */ /* 0x000fe40004000000 */
[----:B------:R-:W-:Y:S02]  /*54b0*/  FMNMX.FTZ R15, R118, R15, !PT ;  /* 0x0000000f760f7209 */ /* 0x000fe40007810000 */
[----:B-----5:R-:W-:-:S02]  /*54c0*/  FMNMX.FTZ R12, R13, R12, !PT ;  /* 0x0000000c0d0c7209 */ /* 0x020fc40007810000 */
[----:B---3--:R-:W-:-:S03]  /*54d0*/  FMNMX.FTZ R14, R114, R15, !PT ;  /* 0x0000000f720e7209 */ /* 0x008fc60007810000 */
        /* <DEDUP_REMOVED lines=12> */
[--C-:B------:R-:W-:Y:S01]  /*55a0*/  FFMA.FTZ R111, R7, UR6, -R164.reuse ;  /* 0x00000006076f7c23 */ /* 0x100fe200080108a4 */
[--C-:B------:R-:W-:Y:S01]  /*55b0*/  FFMA.FTZ R110, R5, UR6, -R164.reuse ;  /* 0x00000006056e7c23 */ /* 0x100fe200080108a4 */
[----:B------:R-:W-:Y:S01]  /*55c0*/  FMUL.FTZ R12, R12, UR6 ;  /* 0x000000060c0c7c20 */ /* 0x000fe20008410000 */
[--C-:B------:R-:W-:Y:S01]  /*55d0*/  FFMA.FTZ R168, R165, UR6, -R164.reuse ;  /* 0x00000006a5a87c23 */ /* 0x100fe200080108a4 */
[----:B------:R-:W-:Y:S01]  /*55e0*/  MUFU.EX2 R102, R102 ;  /* 0x0000006600667308 */ /* 0x000fe20000000800 */
[--C-:B------:R-:W-:Y:S01]  /*55f0*/  FFMA.FTZ R172, R181, UR6, -R164.reuse ;  /* 0x00000006b5ac7c23 */ /* 0x100fe200080108a4 */
[--C-:B------:R-:W-:Y:S01]  /*5600*/  FFMA.FTZ R169, R169, UR6, -R164.reuse ;  /* 0x00000006a9a97c23 */ /* 0x100fe200080108a4 */
[--C-:B------:R-:W-:Y:S01]  /*5610*/  FFMA.FTZ R163, R163, UR6, -R164.reuse ;  /* 0x00000006a3a37c23 */ /* 0x100fe200080108a4 */
[--C-:B------:R-:W-:Y:S01]  /*5620*/  FFMA.FTZ R175, R175, UR6, -R164.reuse ;  /* 0x00000006afaf7c23 */ /* 0x100fe200080108a4 */
[--C-:B------:R-:W-:Y:S01]  /*5630*/  FFMA.FTZ R181, R162, UR6, -R164.reuse ;  /* 0x00000006a2b57c23 */ /* 0x100fe200080108a4 */
[----:B------:R-:W-:-:S02]  /*5640*/  FFMA.FTZ R162, R119, UR6, -R164 ;  /* 0x0000000677a27c23 */ /* 0x000fc400080108a4 */
[----:B------:R-:W2:Y:S01]  /*5650*/  MUFU.EX2 R103, R12 ;  /* 0x0000000c00677308 */ /* 0x000ea20000000800 */
[----:B-1----:R-:W-:-:S04]  /*5660*/  FMNMX.FTZ R108, R13, R108, !PT ;  /* 0x0000006c0d6c7209 */ /* 0x002fc80007810000 */
[C---:B------:R-:W-:Y:S01]  /*5670*/  FSETP.NEU.FTZ.AND P0, PT, R108.reuse, -INF , PT ;  /* 0xff8000006c00780b */ /* 0x040fe20003f1d000 */
[C---:B------:R-:W-:Y:S02]  /*5680*/  FMUL.FTZ R115, R108.reuse, UR6 ;  /* 0x000000066c737c20 */ /* 0x040fe40008410000 */
[----:B------:R-:W1:Y:S01]  /*5690*/  MUFU.EX2 R112, R112 ;  /* 0x0000007000707308 */ /* 0x000e620000000800 */
[----:B------:R-:W-:Y:S02]  /*56a0*/  FSEL R3, R108, RZ, P0 ;  /* 0x000000ff6c037208 */ /* 0x000fe40000000000 */
[----:B------:R-:W-:Y:S02]  /*56b0*/  FSEL R115, R115, RZ, P0 ;  /* 0x000000ff73737208 */ /* 0x000fe40000000000 */
[----:B------:R-:W-:Y:S01]  /*56c0*/  ISETP.GE.AND P0, PT, R124, 0x3, PT ;  /* 0x000000037c00780c */ /* 0x000fe20003f06270 */
[----:B------:R-:W-:Y:S02]  /*56d0*/  FADD.FTZ R3, R2, -R3 ;  /* 0x8000000302037221 */ /* 0x000fe40000010000 */
[----:B------:R-:W-:Y:S01]  /*56e0*/  MUFU.EX2 R111, R111 ;  /* 0x0000006f006f7308 */ /* 0x000fe20000000800 */
[--C-:B------:R-:W-:Y:S01]  /*56f0*/  FFMA.FTZ R100, R8, UR6, -R115.reuse ;  /* 0x0000000608647c23 */ /* 0x100fe20008010873 */
[--C-:B------:R-:W-:Y:S01]  /*5700*/  FFMA.FTZ R113, R10, UR6, -R115.reuse ;  /* 0x000000060a717c23 */ /* 0x100fe20008010873 */
[----:B------:R-:W-:Y:S01]  /*5710*/  FMUL.FTZ R101, R3, UR6 ;  /* 0x0000000603657c20 */ /* 0x000fe20008410000 */
[--C-:B------:R-:W-:Y:S01]  /*5720*/  FFMA.FTZ R3, R6, UR6, -R115.reuse ;  /* 0x0000000606037c23 */ /* 0x100fe20008010873 */
[--C-:B------:R-:W-:Y:S01]  /*5730*/  FFMA.FTZ R2, R4, UR6, -R115.reuse ;  /* 0x0000000604027c23 */ /* 0x100fe20008010873 */
[-C--:B--2---:R-:W-:Y:S01]  /*5740*/  FMUL.FTZ R4, R96, R103.reuse ;  /* 0x0000006760047220 */ /* 0x084fe20000410000 */
[-C--:B------:R-:W-:Y:S01]  /*5750*/  FMUL.FTZ R5, R97, R103.reuse ;  /* 0x0000006761057220 */ /* 0x080fe20000410000 */
[----:B------:R-:W-:Y:S01]  /*5760*/  MUFU.EX2 R110, R110 ;  /* 0x0000006e006e7308 */ /* 0x000fe20000000800 */
[----:B-1----:R-:W-:Y:S01]  /*5770*/  F2FP.BF16.F32.PACK_AB R96, R112, R102 ;  /* 0x000000667060723e */ /* 0x002fe200000010ff */
[-C--:B------:R-:W-:Y:S01]  /*5780*/  FMUL.FTZ R28, R72, R103.reuse ;  /* 0x00000067481c7220 */ /* 0x080fe20000410000 */
[-C--:B------:R-:W-:Y:S01]  /*5790*/  FMUL.FTZ R29, R73, R103.reuse ;  /* 0x00000067491d7220 */ /* 0x080fe20000410000 */
[-C--:B------:R-:W-:Y:S01]  /*57a0*/  FMUL.FTZ R68, R68, R103.reuse ;  /* 0x0000006744447220 */ /* 0x080fe20000410000 */
[-C--:B------:R-:W-:Y:S01]  /*57b0*/  FMUL.FTZ R69, R69, R103.reuse ;  /* 0x0000006745457220 */ /* 0x080fe20000410000 */
[----:B------:R-:W1:Y:S01]  /*57c0*/  LDSM.16.MT88.4 R8, [R140+0x8000] ;  /* 0x008000008c08783b */ /* 0x000e620000004200 */
[-C--:B------:R-:W-:Y:S01]  /*57d0*/  FMUL.FTZ R44, R44, R103.reuse ;  /* 0x000000672c2c7220 */ /* 0x080fe20000410000 */
        /* <DEDUP_REMOVED lines=11> */
[--C-:B------:R-:W-:Y:S01]  /*5890*/  FFMA.FTZ R170, R170, UR6, -R115.reuse ;  /* 0x00000006aaaa7c23 */ /* 0x100fe20008010873 */
[--C-:B------:R-:W-:Y:S01]  /*58a0*/  FFMA.FTZ R165, R184, UR6, -R115.reuse ;  /* 0x00000006b8a57c23 */ /* 0x100fe20008010873 */
[--C-:B------:R-:W-:Y:S01]  /*58b0*/  FFMA.FTZ R166, R166, UR6, -R115.reuse ;  /* 0x00000006a6a67c23 */ /* 0x100fe20008010873 */
[--C-:B------:R-:W-:Y:S01]  /*58c0*/  FFMA.FTZ R125, R182, UR6, -R115.reuse ;  /* 0x00000006b67d7c23 */ /* 0x100fe20008010873 */
[----:B------:R-:W-:Y:S01]  /*58d0*/  FMUL.FTZ R36, R36, R103 ;  /* 0x0000006724247220 */ /* 0x000fe20000410000 */
[----:B------:R-:W3:Y:S01]  /*58e0*/  MUFU.EX2 R113, R113 ;  /* 0x0000007100717308 */ /* 0x000ee20000000800 */
[-C--:B--2---:R-:W-:Y:S01]  /*58f0*/  FMUL.FTZ R6, R98, R101.reuse ;  /* 0x0000006562067220 */ /* 0x084fe20000410000 */
[----:B------:R-:W-:Y:S01]  /*5900*/  FMUL.FTZ R7, R99, R101 ;  /* 0x0000006563077220 */ /* 0x000fe20000410000 */
        /* <DEDUP_REMOVED lines=13> */
[----:B------:R-:W2:Y:S01]  /*59e0*/  MUFU.EX2 R2, R2 ;  /* 0x0000000200027308 */ /* 0x000ea20000000800 */
[----:B---3--:R-:W-:Y:S01]  /*59f0*/  F2FP.BF16.F32.PACK_AB R97, R113, R100 ;  /* 0x000000647161723e */ /* 0x008fe200000010ff */
[-C--:B------:R-:W-:Y:S01]  /*5a00*/  FMUL.FTZ R79, R79, R101.reuse ;  /* 0x000000654f4f7220 */ /* 0x080fe20000410000 */
[----:B------:R-:W3:Y:S01]  /*5a10*/  LDSM.16.MT88.4 R72, [R140+0xa000] ;  /* 0x00a000008c48783b */ /* 0x000ee20000004200 */
[-C--:B------:R-:W-:Y:S01]  /*5a20*/  FMUL.FTZ R94, R94, R101.reuse ;  /* 0x000000655e5e7220 */ /* 0x080fe20000410000 */
[----:B------:R-:W-:Y:S01]  /*5a30*/  FMUL.FTZ R95, R95, R101 ;  /* 0x000000655f5f7220 */ /* 0x000fe20000410000 */
[----:B------:R-:W-:Y:S01]  /*5a40*/  FMUL.FTZ R37, R37, R103 ;  /* 0x0000006725257220 */ /* 0x000fe20000410000 */
[-C--:B------:R-:W-:Y:S01]  /*5a50*/  FMUL.FTZ R38, R38, R101.reuse ;  /* 0x0000006526267220 */ /* 0x080fe20000410000 */
[----:B------:R-:W-:Y:S01]  /*5a60*/  MUFU.EX2 R172, R172 ;  /* 0x000000ac00ac7308 */ /* 0x000fe20000000800 */
[----:B------:R-:W-:Y:S01]  /*5a70*/  FMUL.FTZ R39, R39, R101 ;  /* 0x0000006527277220 */ /* 0x000fe20000410000 */
[-C--:B------:R-:W-:Y:S01]  /*5a80*/  FMUL.FTZ R40, R40, R103.reuse ;  /* 0x0000006728287220 */ /* 0x080fe20000410000 */
[----:B------:R-:W-:Y:S01]  /*5a90*/  FMUL.FTZ R41, R41, R103 ;  /* 0x0000006729297220 */ /* 0x000fe20000410000 */
[-C--:B------:R-:W-:Y:S01]  /*5aa0*/  FMUL.FTZ R42, R42, R101.reuse ;  /* 0x000000652a2a7220 */ /* 0x080fe20000410000 */
[----:B------:R-:W-:Y:S01]  /*5ab0*/  FMUL.FTZ R43, R43, R101 ;  /* 0x000000652b2b7220 */ /* 0x000fe20000410000 */
[-C--:B------:R-:W-:Y:S01]  /*5ac0*/  FMUL.FTZ R60, R60, R103.reuse ;  /* 0x000000673c3c7220 */ /* 0x080fe20000410000 */
[----:B------:R-:W-:Y:S01]  /*5ad0*/  FMUL.FTZ R61, R61, R103 ;  /* 0x000000673d3d7220 */ /* 0x000fe20000410000 */
[----:B------:R-:W4:Y:S01]  /*5ae0*/  MUFU.EX2 R169, R169 ;  /* 0x000000a900a97308 */ /* 0x000f220000000800 */
        /* <DEDUP_REMOVED lines=8> */
[----:B------:R-:W-:Y:S01]  /*5b70*/  MUFU.EX2 R168, R168 ;  /* 0x000000a800a87308 */ /* 0x000fe20000000800 */
[----:B------:R-:W-:Y:S01]  /*5b80*/  LDSM.16.MT88.4 R80, [R137+0x8800] ;  /* 0x008800008950783b */ /* 0x000fe20000004200 */
[-C--:B------:R-:W-:Y:S01]  /*5b90*/  FMUL.FTZ R52, R52, R103.reuse ;  /* 0x0000006734347220 */ /* 0x080fe20000410000 */
[----:B------:R-:W-:Y:S01]  /*5ba0*/  FMUL.FTZ R53, R53, R103 ;  /* 0x0000006735357220 */ /* 0x000fe20000410000 */
[-C--:B------:R-:W-:Y:S01]  /*5bb0*/  FMUL.FTZ R54, R54, R101.reuse ;  /* 0x0000006536367220 */ /* 0x080fe20000410000 */
[C---:B------:R-:W-:Y:S01]  /*5bc0*/  HMMA.16816.F32.BF16 R32, R96.reuse, R34, R68 ;  /* 0x000000226020723c */ /* 0x040fe20000041844 */
[----:B------:R-:W2:Y:S01]  /*5bd0*/  LDSM.16.MT88.4 R68, [R138+0xa000] ;  /* 0x00a000008a44783b */ /* 0x000ea20000004200 */
[----:B------:R-:W-:Y:S01]  /*5be0*/  FMUL.FTZ R55, R55, R101 ;  /* 0x0000006537377220 */ /* 0x000fe20000410000 */
[----:B------:R-:W-:Y:S01]  /*5bf0*/  MUFU.EX2 R163, R163 ;  /* 0x000000a300a37308 */ /* 0x000fe20000000800 */
[-C--:B------:R-:W-:Y:S01]  /*5c00*/  FMUL.FTZ R56, R56, R103.reuse ;  /* 0x0000006738387220 */ /* 0x080fe20000410000 */
[----:B------:R-:W-:Y:S01]  /*5c10*/  FMUL.FTZ R57, R57, R103 ;  /* 0x0000006739397220 */ /* 0x000fe20000410000 */
[C---:B------:R-:W-:Y:S01]  /*5c20*/  HMMA.16816.F32.BF16 R20, R96.reuse, R24, R20 ;  /* 0x000000186014723c */ /* 0x040fe20000041814 */
[-C--:B------:R-:W-:Y:S01]  /*5c30*/  FMUL.FTZ R58, R58, R101.reuse ;  /* 0x000000653a3a7220 */ /* 0x080fe20000410000 */
[----:B------:R-:W-:Y:S01]  /*5c40*/  FMUL.FTZ R59, R59, R101 ;  /* 0x000000653b3b7220 */ /* 0x000fe20000410000 */
[-C--:B------:R-:W-:Y:S01]  /*5c50*/  FMUL.FTZ R12, R88, R103.reuse ;  /* 0x00000067580c7220 */ /* 0x080fe20000410000 */
[----:B------:R-:W-:Y:S01]  /*5c60*/  FMUL.FTZ R13, R89, R103 ;  /* 0x00000067590d7220 */ /* 0x000fe20000410000 */
[----:B------:R-:W-:Y:S01]  /*5c70*/  MUFU.EX2 R170, R170 ;  /* 0x000000aa00aa7308 */ /* 0x000fe20000000800 */
[C---:B------:R-:W-:Y:S01]  /*5c80*/  HMMA.16816.F32.BF16 R24, R96.reuse, R26, R76 ;  /* 0x0000001a6018723c */ /* 0x040fe2000004184c */
[----:B------:R-:W-:Y:S01]  /*5c90*/  LDSM.16.MT88.4 R76, [R140+0x8800] ;  /* 0x008800008c4c783b */ /* 0x000fe20000004200 */
[-C--:B------:R-:W-:Y:S01]  /*5ca0*/  FMUL.FTZ R14, R90, R101.reuse ;  /* 0x000000655a0e7220 */ /* 0x080fe20000410000 */
[----:B------:R-:W-:Y:S01]  /*5cb0*/  FMUL.FTZ R15, R91, R101 ;  /* 0x000000655b0f7220 */ /* 0x000fe20000410000 */
[-C--:B------:R-:W-:Y:S01]  /*5cc0*/  FMUL.FTZ R84, R84, R103.reuse ;  /* 0x0000006754547220 */ /* 0x080fe20000410000 */
[----:B------:R-:W-:Y:S01]  /*5cd0*/  FMUL.FTZ R85, R85, R103 ;  /* 0x0000006755557220 */ /* 0x000fe20000410000 */
[C---:B-1----:R-:W-:Y:S01]  /*5ce0*/  HMMA.16816.F32.BF16 R4, R96.reuse, R8, R4 ;  /* 0x000000086004723c */ /* 0x042fe20000041804 */
[----:B------:R-:W1:Y:S01]  /*5cf0*/  MUFU.EX2 R165, R165 ;  /* 0x000000a500a57308 */ /* 0x000e620000000800 */
[-C--:B------:R-:W-:Y:S01]  /*5d00*/  FMUL.FTZ R86, R86, R101.reuse ;  /* 0x0000006556567220 */ /* 0x080fe20000410000 */
[----:B------:R-:W-:Y:S01]  /*5d10*/  FMUL.FTZ R87, R87, R101 ;  /* 0x0000006557577220 */ /* 0x000fe20000410000 */
[--C-:B------:R-:W-:Y:S01]  /*5d20*/  FFMA.FTZ R184, R173, UR6, -R164.reuse ;  /* 0x00000006adb87c23 */ /* 0x100fe200080108a4 */
[--C-:B------:R-:W-:Y:S01]  /*5d30*/  FFMA.FTZ R182, R179, UR6, -R164.reuse ;  /* 0x00000006b3b67c23 */ /* 0x100fe200080108a4 */
[C---:B------:R-:W-:Y:S01]  /*5d40*/  HMMA.16816.F32.BF16 R8, R96.reuse, R10, R92 ;  /* 0x0000000a6008723c */ /* 0x040fe2000004185c */
[--C-:B------:R-:W-:Y:S01]  /*5d50*/  FFMA.FTZ R173, R177, UR6, -R164.reuse ;  /* 0x00000006b1ad7c23 */ /* 0x100fe200080108a4 */
[--C-:B------:R-:W-:Y:S01]  /*5d60*/  FFMA.FTZ R179, R176, UR6, -R115.reuse ;  /* 0x00000006b0b37c23 */ /* 0x100fe20008010873 */
[----:B------:R-:W-:Y:S01]  /*5d70*/  MUFU.EX2 R166, R166 ;  /* 0x000000a600a67308 */ /* 0x000fe20000000800 */
[--C-:B------:R-:W-:Y:S01]  /*5d80*/  FFMA.FTZ R176, R180, UR6, -R115.reuse ;  /* 0x00000006b4b07c23 */ /* 0x100fe20008010873 */
[--C-:B------:R-:W-:Y:S01]  /*5d90*/  FFMA.FTZ R177, R178, UR6, -R115.reuse ;  /* 0x00000006b2b17c23 */ /* 0x100fe20008010873 */
[C---:B---3--:R-:W-:Y:S01]  /*5da0*/  HMMA.16816.F32.BF16 R36, R96.reuse, R72, R36 ;  /* 0x000000486024723c */ /* 0x048fe20000041824 */
[--C-:B------:R-:W-:Y:S01]  /*5db0*/  FFMA.FTZ R174, R174, UR6, -R115.reuse ;  /* 0x00000006aeae7c23 */ /* 0x100fe20008010873 */
[--C-:B------:R-:W-:Y:S01]  /*5dc0*/  FFMA.FTZ R178, R117, UR6, -R164.reuse ;  /* 0x0000000675b27c23 */ /* 0x100fe200080108a4 */
[----:B------:R-:W-:Y:S01]  /*5dd0*/  FFMA.FTZ R119, R126, UR6, -R115 ;  /* 0x000000067e777c23 */ /* 0x000fe20008010873 */
[----:B------:R-:W-:Y:S01]  /*5de0*/  LDSM.16.MT88.4 R92, [R140+0x9800] ;  /* 0x009800008c5c783b */ /* 0x000fe20000004200 */
[----:B------:R-:W3:Y:S01]  /*5df0*/  MUFU.EX2 R125, R125 ;  /* 0x0000007d007d7308 */ /* 0x000ee20000000800 */
[----:B------:R-:W-:Y:S01]  /*5e00*/  HMMA.16816.F32.BF16 R40, R96, R74, R40 ;  /* 0x0000004a6028723c */ /* 0x000fe20000041828 */
[----:B------:R-:W-:Y:S01]  /*5e10*/  FFMA.FTZ R117, R127, UR6, -R164 ;  /* 0x000000067f757c23 */ /* 0x000fe200080108a4 */
[----:B------:R-:W5:Y:S01]  /*5e20*/  LDSM.16.MT88.4 R72, [R137+0xa000] ;  /* 0x00a000008948783b */ /* 0x000f620000004200 */
[----:B------:R-:W-:-:S03]  /*5e30*/  FFMA.FTZ R171, R171, R103, R102 ;  /* 0x00000067abab7223 */ /* 0x000fc60000010066 */
[----:B--2---:R-:W-:Y:S01]  /*5e40*/  HMMA.16816.F32.BF16 R44, R96, R68, R44 ;  /* 0x00000044602c723c */ /* 0x004fe2000004182c */
[----:B------:R-:W-:Y:S01]  /*5e50*/  MUFU.EX2 R184, R184 ;  /* 0x000000b800b87308 */ /* 0x000fe20000000800 */
[----:B------:R-:W-:-:S04]  /*5e60*/  FADD.FTZ R112, R112, R171 ;  /* 0x000000ab70707221 */ /* 0x000fc80000010000 */
[C---:B------:R-:W-:Y:S01]  /*5e70*/  HMMA.16816.F32.BF16 R48, R96.reuse, R70, R48 ;  /* 0x000000466030723c */ /* 0x040fe20000041830 */
[----:B------:R-:W2:Y:S01]  /*5e80*/  LDSM.16.MT88.4 R68, [R136+0xa000] ;  /* 0x00a000008844783b */ /* 0x000ea20000004200 */
[----:B------:R-:W-:Y:S01]  /*5e90*/  FADD.FTZ R111, R111, R112 ;  /* 0x000000706f6f7221 */ /* 0x000fe20000010000 */
[----:B------:R-:W-:Y:S03]  /*5ea0*/  MUFU.EX2 R175, R175 ;  /* 0x000000af00af7308 */ /* 0x000fe60000000800 */
[C---:B------:R-:W-:Y:S05]  /*5eb0*/  HMMA.16816.F32.BF16 R12, R96.reuse, R16, R12 ;  /* 0x00000010600c723c */ /* 0x040fea000004180c */
[----:B------:R-:W-:Y:S01]  /*5ec0*/  MUFU.EX2 R182, R182 ;  /* 0x000000b600b67308 */ /* 0x000fe20000000800 */
[C---:B------:R-:W-:Y:S01]  /*5ed0*/  HMMA.16816.F32.BF16 R16, R96.reuse, R18, R84 ;  /* 0x000000126010723c */ /* 0x040fe20000041854 */
[----:B------:R-:W-:Y:S06]  /*5ee0*/  LDSM.16.MT88.4 R84, [R138+0x9800] ;  /* 0x009800008a54783b */ /* 0x000fec0000004200 */
[----:B------:R-:W-:Y:S08]  /*5ef0*/  MUFU.EX2 R173, R173 ;  /* 0x000000ad00ad7308 */ /* 0x000ff00000000800 */
[----:B------:R-:W-:Y:S01]  /*5f00*/  MUFU.EX2 R179, R179 ;  /* 0x000000b300b37308 */ /* 0x000fe20000000800 */
[C---:B-----5:R-:W-:Y:S07]  /*5f10*/  HMMA.16816.F32.BF16 R52, R96.reuse, R72, R52 ;  /* 0x000000486034723c */ /* 0x060fee0000041834 */
[----:B------:R-:W-:Y:S01]  /*5f20*/  MUFU.EX2 R176, R176 ;  /* 0x000000b000b07308 */ /* 0x000fe20000000800 */
[C---:B------:R-:W-:Y:S01]  /*5f30*/  HMMA.16816.F32.BF16 R56, R96.reuse, R74, R56 ;  /* 0x0000004a6038723c */ /* 0x040fe20000041838 */
[----:B------:R-:W5:Y:S05]  /*5f40*/  LDSM.16.MT88.4 R72, [R138+0x8800] ;  /* 0x008800008a48783b */ /* 0x000f6a0000004200 */
[C---:B--2---:R-:W-:Y:S01]  /*5f50*/  HMMA.16816.F32.BF16 R60, R96.reuse, R68, R60 ;  /* 0x00000044603c723c */ /* 0x044fe2000004183c */
[----:B------:R-:W-:Y:S05]  /*5f60*/  MUFU.EX2 R177, R177 ;  /* 0x000000b100b17308 */ /* 0x000fea0000000800 */
[----:B------:R-:W-:Y:S01]  /*5f70*/  HMMA.16816.F32.BF16 R64, R96, R70, R64 ;  /* 0x000000466040723c */ /* 0x000fe20000041840 */
[----:B----4-:R-:W-:-:S02]  /*5f80*/  F2FP.BF16.F32.PACK_AB R68, R169, R172 ;  /* 0x000000aca944723e */ /* 0x010fc400000010ff */
[----:B-1----:R-:W-:Y:S01]  /*5f90*/  F2FP.BF16.F32.PACK_AB R69, R165, R170 ;  /* 0x000000aaa545723e */ /* 0x002fe200000010ff */
[----:B------:R-:W-:Y:S03]  /*5fa0*/  MUFU.EX2 R174, R174 ;  /* 0x000000ae00ae7308 */ /* 0x000fe60000000800 */
[----:B------:R-:W-:Y:S02]  /*5fb0*/  F2FP.BF16.F32.PACK_AB R70, R163, R168 ;  /* 0x000000a8a346723e */ /* 0x000fe400000010ff */
[----:B---3--:R-:W-:-:S03]  /*5fc0*/  F2FP.BF16.F32.PACK_AB R71, R125, R166 ;  /* 0x000000a67d47723e */ /* 0x008fc600000010ff */
[----:B------:R-:W-:Y:S04]  /*5fd0*/  MUFU.EX2 R178, R178 ;  /* 0x000000b200b27308 */ /* 0x000fe80000000800 */
[C---:B------:R-:W-:Y:S04]  /*5fe0*/  HMMA.16816.F32.BF16 R4, R68.reuse, R76, R4 ;  /* 0x0000004c4404723c */ /* 0x040fe80000041804 */
[----:B------:R-:W-:Y:S02]  /*5ff0*/  MUFU.EX2 R181, R181 ;  /* 0x000000b500b57308 */ /* 0x000fe40000000800 */
[C---:B------:R-:W-:Y:S01]  /*6000*/  HMMA.16816.F32.BF16 R8, R68.reuse, R78, R8 ;  /* 0x0000004e4408723c */ /* 0x040fe20000041808 */
[----:B------:R-:W1:Y:S05]  /*6010*/  LDSM.16.MT88.4 R76, [R136+0x8800] ;  /* 0x00880000884c783b */ /* 0x000e6a0000004200 */
[C---:B------:R-:W-:Y:S01]  /*6020*/  HMMA.16816.F32.BF16 R20, R68.reuse, R80, R20 ;  /* 0x000000504414723c */ /* 0x040fe20000041814 */
[----:B------:R-:W-:Y:S05]  /*6030*/  MUFU.EX2 R117, R117 ;  /* 0x0000007500757308 */ /* 0x000fea0000000800 */
[C---:B------:R-:W-:Y:S01]  /*6040*/  HMMA.16816.F32.BF16 R24, R68.reuse, R82, R24 ;  /* 0x000000524418723c */ /* 0x040fe20000041818 */
[----:B------:R-:W2:Y:S02]  /*6050*/  LDSM.16.MT88.4 R80, [R140+0xa800] ;  /* 0x00a800008c50783b */ /* 0x000ea40000004200 */
[----:B------:R-:W3:Y:S03]  /*6060*/  MUFU.EX2 R162, R162 ;  /* 0x000000a200a27308 */ /* 0x000ee60000000800 */
[C---:B-----5:R-:W-:Y:S05]  /*6070*/  HMMA.16816.F32.BF16 R12, R68.reuse, R72, R12 ;  /* 0x00000048440c723c */ /* 0x060fea000004180c */
[----:B------:R-:W-:Y:S01]  /*6080*/  MUFU.EX2 R119, R119 ;  /* 0x0000007700777308 */ /* 0x000fe20000000800 */
[----:B------:R-:W-:Y:S01]  /*6090*/  HMMA.16816.F32.BF16 R16, R68, R74, R16 ;  /* 0x0000004a4410723c */ /* 0x000fe20000041810 */
[----:B------:R-:W4:Y:S01]  /*60a0*/  LDSM.16.MT88.4 R72, [R138+0xa800] ;  /* 0x00a800008a48783b */ /* 0x000f220000004200 */
[----:B---3--:R-:W-:-:S04]  /*60b0*/  F2FP.BF16.F32.PACK_AB R102, R162, R117 ;  /* 0x00000075a266723e */ /* 0x008fc800000010ff */
[C---:B-1----:R-:W-:Y:S06]  /*60c0*/  HMMA.16816.F32.BF16 R28, R68.reuse, R76, R28 ;  /* 0x0000004c441c723c */ /* 0x042fec000004181c */
[C---:B------:R-:W-:Y:S01]  /*60d0*/  HMMA.16816.F32.BF16 R32, R68.reuse, R78, R32 ;  /* 0x0000004e4420723c */ /* 0x040fe20000041820 */
[----:B------:R-:W1:Y:S05]  /*60e0*/  LDSM.16.MT88.4 R76, [R136+0xa800] ;  /* 0x00a80000884c783b */ /* 0x000e6a0000004200 */
[C---:B--2---:R-:W-:Y:S06]  /*60f0*/  HMMA.16816.F32.BF16 R36, R68.reuse, R80, R36 ;  /* 0x000000504424723c */ /* 0x044fec0000041824 */
[C---:B------:R-:W-:Y:S01]  /*6100*/  HMMA.16816.F32.BF16 R40, R68.reuse, R82, R40 ;  /* 0x000000524428723c */ /* 0x040fe20000041828 */
[----:B------:R-:W2:Y:S05]  /*6110*/  LDSM.16.MT88.4 R80, [R137+0xa800] ;  /* 0x00a800008950783b */ /* 0x000eaa0000004200 */
[C---:B----4-:R-:W-:Y:S06]  /*6120*/  HMMA.16816.F32.BF16 R44, R68.reuse, R72, R44 ;  /* 0x00000048442c723c */ /* 0x050fec000004182c */
[C---:B------:R-:W-:Y:S01]  /*6130*/  HMMA.16816.F32.BF16 R48, R68.reuse, R74, R48 ;  /* 0x0000004a4430723c */ /* 0x040fe20000041830 */
[----:B------:R-:W3:Y:S05]  /*6140*/  LDSM.16.MT88.4 R72, [R137+0x9000] ;  /* 0x009000008948783b */ /* 0x000eea0000004200 */
[C---:B-1----:R-:W-:Y:S06]  /*6150*/  HMMA.16816.F32.BF16 R60, R68.reuse, R76, R60 ;  /* 0x0000004c443c723c */ /* 0x042fec000004183c */
[C---:B------:R-:W-:Y:S01]  /*6160*/  HMMA.16816.F32.BF16 R64, R68.reuse, R78, R64 ;  /* 0x0000004e4440723c */ /* 0x040fe20000041840 */
[----:B------:R-:W1:Y:S05]  /*6170*/  LDSM.16.MT88.4 R76, [R140+0x9000] ;  /* 0x009000008c4c783b */ /* 0x000e6a0000004200 */
[C---:B--2---:R-:W-:Y:S06]  /*6180*/  HMMA.16816.F32.BF16 R52, R68.reuse, R80, R52 ;  /* 0x000000504434723c */ /* 0x044fec0000041834 */
[----:B------:R-:W-:Y:S01]  /*6190*/  HMMA.16816.F32.BF16 R56, R68, R82, R56 ;  /* 0x000000524438723c */ /* 0x000fe20000041838 */
[----:B------:R-:W2:Y:S06]  /*61a0*/  LDSM.16.MT88.4 R80, [R138+0x9000] ;  /* 0x009000008a50783b */ /* 0x000eac0000004200 */
[----:B------:R-:W-:-:S02]  /*61b0*/  F2FP.BF16.F32.PACK_AB R68, R175, R184 ;  /* 0x000000b8af44723e */ /* 0x000fc400000010ff */
[----:B------:R-:W-:Y:S02]  /*61c0*/  F2FP.BF16.F32.PACK_AB R69, R176, R179 ;  /* 0x000000b3b045723e */ /* 0x000fe400000010ff */
[----:B------:R-:W-:Y:S02]  /*61d0*/  F2FP.BF16.F32.PACK_AB R70, R173, R182 ;  /* 0x000000b6ad46723e */ /* 0x000fe400000010ff */
[----:B------:R-:W-:-:S07]  /*61e0*/  F2FP.BF16.F32.PACK_AB R71, R174, R177 ;  /* 0x000000b1ae47723e */ /* 0x000fce00000010ff */
        /* <DEDUP_REMOVED lines=12> */
[C---:B-1----:R-:W-:Y:S06]  /*62b0*/  HMMA.16816.F32.BF16 R28, R68.reuse, R76, R28 ;  /* 0x0000004c441c723c */ /* 0x042fec000004181c */
[C---:B------:R-:W-:Y:S01]  /*62c0*/  HMMA.16816.F32.BF16 R32, R68.reuse, R78, R32 ;  /* 0x0000004e4420723c */ /* 0x040fe20000041820 */
[----:B------:R-:W1:Y:S05]  /*62d0*/  LDSM.16.MT88.4 R76, [R137+0xb000] ;  /* 0x00b00000894c783b */ /* 0x000e6a0000004200 */
[C---:B--2---:R-:W-:Y:S06]  /*62e0*/  HMMA.16816.F32.BF16 R36, R68.reuse, R80, R36 ;  /* 0x000000504424723c */ /* 0x044fec0000041824 */
[C---:B------:R-:W-:Y:S06]  /*62f0*/  HMMA.16816.F32.BF16 R40, R68.reuse, R82, R40 ;  /* 0x000000524428723c */ /* 0x040fec0000041828 */
[C---:B---3--:R-:W-:Y:S06]  /*6300*/  HMMA.16816.F32.BF16 R60, R68.reuse, R72, R60 ;  /* 0x00000048443c723c */ /* 0x048fec000004183c */
[C---:B------:R-:W-:Y:S06]  /*6310*/  HMMA.16816.F32.BF16 R64, R68.reuse, R74, R64 ;  /* 0x0000004a4440723c */ /* 0x040fec0000041840 */
[C---:B-1----:R-:W-:Y:S06]  /*6320*/  HMMA.16816.F32.BF16 R52, R68.reuse, R76, R52 ;  /* 0x0000004c4434723c */ /* 0x042fec0000041834 */
[----:B------:R-:W-:Y:S01]  /*6330*/  HMMA.16816.F32.BF16 R56, R68, R78, R56 ;  /* 0x0000004e4438723c */ /* 0x000fe20000041838 */
[--C-:B------:R-:W-:Y:S01]  /*6340*/  FFMA.FTZ R76, R116, UR6, -R115.reuse ;  /* 0x00000006744c7c23 */ /* 0x100fe20008010873 */
[--C-:B------:R-:W-:Y:S01]  /*6350*/  FFMA.FTZ R116, R118, UR6, -R115.reuse ;  /* 0x0000000676747c23 */ /* 0x100fe20008010873 */
[----:B------:R-:W-:Y:S01]  /*6360*/  FFMA.FTZ R115, R114, UR6, -R115 ;  /* 0x0000000672737c23 */ /* 0x000fe20008010873 */
[----:B------:R-:W-:Y:S01]  /*6370*/  FFMA.FTZ R114, R167, R101, R100 ;  /* 0x00000065a7727223 */ /* 0x000fe20000010064 */
[----:B------:R-:W1:Y:S01]  /*6380*/  MUFU.EX2 R118, R76 ;  /* 0x0000004c00767308 */ /* 0x000e620000000800 */
[----:B------:R-:W-:Y:S01]  /*6390*/  F2FP.BF16.F32.PACK_AB R100, R181, R178 ;  /* 0x000000b2b564723e */ /* 0x000fe200000010ff */
[----:B------:R-:W-:Y:S01]  /*63a0*/  LDSM.16.MT88.4 R68, [R136+0x9800] ;  /* 0x009800008844783b */ /* 0x000fe20000004200 */
[----:B------:R-:W-:-:S05]  /*63b0*/  FADD.FTZ R114, R113, R114 ;  /* 0x0000007271727221 */ /* 0x000fca0000010000 */
[----:B------:R-:W-:Y:S08]  /*63c0*/  MUFU.EX2 R116, R116 ;  /* 0x0000007400747308 */ /* 0x000ff00000000800 */
[----:B------:R-:W2:Y:S01]  /*63d0*/  MUFU.EX2 R115, R115 ;  /* 0x0000007300737308 */ /* 0x000ea20000000800 */
[----:B-1----:R-:W-:Y:S01]  /*63e0*/  F2FP.BF16.F32.PACK_AB R101, R118, R119 ;  /* 0x000000777665723e */ /* 0x002fe200000010ff */
[----:B------:R-:W1:Y:S01]  /*63f0*/  LDSM.16.MT88.4 R76, [R137+0x9800] ;  /* 0x00980000894c783b */ /* 0x000e620000004200 */
[----:B--2---:R-:W-:-:S07]  /*6400*/  F2FP.BF16.F32.PACK_AB R103, R115, R116 ;  /* 0x000000747367723e */ /* 0x004fce00000010ff */
[C---:B------:R-:W-:Y:S01]  /*6410*/  HMMA.16816.F32.BF16 R88, R100.reuse, R84, R12 ;  /* 0x000000546458723c */ /* 0x040fe2000004180c */
[----:B------:R-:W2:Y:S05]  /*6420*/  LDSM.16.MT88.4 R12, [R138+0xb800] ;  /* 0x00b800008a0c783b */ /* 0x000eaa0000004200 */
[C---:B------:R-:W-:Y:S01]  /*6430*/  HMMA.16816.F32.BF16 R96, R100.reuse, R92, R4 ;  /* 0x0000005c6460723c */ /* 0x040fe20000041804 */
[----:B------:R-:W3:Y:S05]  /*6440*/  LDSM.16.MT88.4 R4, [R140+0xb800] ;  /* 0x00b800008c04783b */ /* 0x000eea0000004200 */
[C---:B------:R-:W-:Y:S01]  /*6450*/  HMMA.16816.F32.BF16 R92, R100.reuse, R94, R8 ;  /* 0x0000005e645c723c */ /* 0x040fe20000041808 */
[----:B------:R-:W4:Y:S05]  /*6460*/  LDSM.16.MT88.4 R8, [R137+0xb800] ;  /* 0x00b800008908783b */ /* 0x000f2a0000004200 */
[C---:B-1----:R-:W-:Y:S06]  /*6470*/  HMMA.16816.F32.BF16 R80, R100.reuse, R76, R20 ;  /* 0x0000004c6450723c */ /* 0x042fec0000041814 */
[C---:B------:R-:W-:Y:S06]  /*6480*/  HMMA.16816.F32.BF16 R72, R100.reuse, R68, R28 ;  /* 0x000000446448723c */ /* 0x040fec000004181c */
[C---:B------:R-:W-:Y:S06]  /*6490*/  HMMA.16816.F32.BF16 R84, R100.reuse, R86, R16 ;  /* 0x000000566454723c */ /* 0x040fec0000041810 */
[C---:B------:R-:W-:Y:S06]  /*64a0*/  HMMA.16816.F32.BF16 R76, R100.reuse, R78, R24 ;  /* 0x0000004e644c723c */ /* 0x040fec0000041818 */
[C---:B--2---:R-:W-:Y:S06]  /*64b0*/  HMMA.16816.F32.BF16 R44, R100.reuse, R12, R44 ;  /* 0x0000000c642c723c */ /* 0x044fec000004182c */
[----:B---3--:R-:W-:Y:S01]  /*64c0*/  HMMA.16816.F32.BF16 R36, R100, R4, R36 ;  /* 0x000000046424723c */ /* 0x008fe20000041824 */
[----:B------:R-:W-:Y:S01]  /*64d0*/  FADD.FTZ R13, R3, R114 ;  /* 0x00000072030d7221 */ /* 0x000fe20000010000 */
[----:B------:R-:W-:-:S03]  /*64e0*/  FADD.FTZ R3, R110, R111 ;  /* 0x0000006f6e037221 */ /* 0x000fc60000010000 */
[----:B------:R-:W-:Y:S01]  /*64f0*/  FADD.FTZ R13, R2, R13 ;  /* 0x0000000d020d7221 */ /* 0x000fe20000010000 */
[C---:B------:R-:W-:Y:S01]  /*6500*/  HMMA.16816.F32.BF16 R40, R100.reuse, R6, R40 ;  /* 0x000000066428723c */ /* 0x040fe20000041828 */
[----:B------:R-:W-:Y:S01]  /*6510*/  FADD.FTZ R172, R172, R3 ;  /* 0x00000003acac7221 */ /* 0x000fe20000010000 */
[----:B------:R-:W1:Y:S01]  /*6520*/  LDSM.16.MT88.4 R4, [R136+0xb800] ;  /* 0x00b800008804783b */ /* 0x000e620000004200 */
[----:B------:R-:W-:Y:S01]  /*6530*/  FADD.FTZ R170, R170, R13 ;  /* 0x0000000daaaa7221 */ /* 0x000fe20000010000 */
[-C--:B------:R-:W-:Y:S01]  /*6540*/  MOV R2, R108.reuse ;  /* 0x0000006c00027202 */ /* 0x080fe20000000f00 */
[----:B------:R-:W-:Y:S01]  /*6550*/  FADD.FTZ R169, R169, R172 ;  /* 0x000000aca9a97221 */ /* 0x000fe20000010000 */
[C---:B------:R-:W-:Y:S01]  /*6560*/  HMMA.16816.F32.BF16 R68, R100.reuse, R70, R32 ;  /* 0x000000466444723c */ /* 0x040fe20000041820 */
[----:B------:R-:W-:Y:S01]  /*6570*/  FADD.FTZ R165, R165, R170 ;  /* 0x000000aaa5a57221 */ /* 0x000fe20000010000 */
[-C--:B------:R-:W-:Y:S01]  /*6580*/  MOV R3, R109.reuse ;  /* 0x0000006d00037202 */ /* 0x080fe20000000f00 */
[----:B------:R-:W-:Y:S01]  /*6590*/  FADD.FTZ R168, R168, R169 ;  /* 0x000000a9a8a87221 */ /* 0x000fe20000010000 */
[----:B------:R-:W-:Y:S01]  /*65a0*/  @P0 MOV R2, R108 ;  /* 0x0000006c00020202 */ /* 0x000fe20000000f00 */
[----:B------:R-:W-:Y:S01]  /*65b0*/  FADD.FTZ R166, R166, R165 ;  /* 0x000000a5a6a67221 */ /* 0x000fe20000010000 */
[----:B------:R-:W-:Y:S01]  /*65c0*/  HMMA.16816.F32.BF16 R48, R100, R14, R48 ;  /* 0x0000000e6430723c */ /* 0x000fe20000041830 */
[----:B------:R-:W-:Y:S01]  /*65d0*/  FADD.FTZ R163, R163, R168 ;  /* 0x000000a8a3a37221 */ /* 0x000fe20000010000 */
[----:B------:R-:W-:Y:S01]  /*65e0*/  @P0 MOV R3, R109 ;  /* 0x0000006d00030202 */ /* 0x000fe20000000f00 */
[----:B------:R-:W-:-:S02]  /*65f0*/  FADD.FTZ R166, R125, R166 ;  /* 0x000000a67da67221 */ /* 0x000fc40000010000 */
[----:B------:R-:W-:Y:S01]  /*6600*/  FADD.FTZ R184, R184, R163 ;  /* 0x000000a3b8b87221 */ /* 0x000fe20000010000 */
[C---:B----4-:R-:W-:Y:S01]  /*6610*/  HMMA.16816.F32.BF16 R52, R100.reuse, R8, R52 ;  /* 0x000000086434723c */ /* 0x050fe20000041834 */
[----:B------:R-:W-:Y:S01]  /*6620*/  FADD.FTZ R179, R179, R166 ;  /* 0x000000a6b3b37221 */ /* 0x000fe20000010000 */
[----:B------:R-:W-:Y:S01]  /*6630*/  @P0 IADD3 R166, R124, -0x3, RZ ;  /* 0xfffffffd7ca60810 */ /* 0x000fe20007ffe0ff */
[----:B------:R-:W-:Y:S02]  /*6640*/  FADD.FTZ R175, R175, R184 ;  /* 0x000000b8afaf7221 */ /* 0x000fe40000010000 */
[----:B------:R-:W-:Y:S01]  /*6650*/  FADD.FTZ R176, R176, R179 ;  /* 0x000000b3b0b07221 */ /* 0x000fe20000010000 */
[----:B------:R-:W-:Y:S01]  /*6660*/  HMMA.16816.F32.BF16 R56, R100, R10, R56 ;  /* 0x0000000a6438723c */ /* 0x000fe20000041838 */
[----:B------:R-:W-:Y:S02]  /*6670*/  FADD.FTZ R182, R182, R175 ;  /* 0x000000afb6b67221 */ /* 0x000fe40000010000 */
[----:B------:R-:W-:-:S02]  /*6680*/  FADD.FTZ R177, R177, R176 ;  /* 0x000000b0b1b17221 */ /* 0x000fc40000010000 */
[----:B------:R-:W-:Y:S02]  /*6690*/  FADD.FTZ R173, R173, R182 ;  /* 0x000000b6adad7221 */ /* 0x000fe40000010000 */
[----:B------:R-:W-:Y:S02]  /*66a0*/  FADD.FTZ R174, R174, R177 ;  /* 0x000000b1aeae7221 */ /* 0x000fe40000010000 */
[----:B------:R-:W-:Y:S02]  /*66b0*/  FADD.FTZ R178, R178, R173 ;  /* 0x000000adb2b27221 */ /* 0x000fe40000010000 */
[----:B------:R-:W-:Y:S02]  /*66c0*/  FADD.FTZ R119, R119, R174 ;  /* 0x000000ae77777221 */ /* 0x000fe40000010000 */
[----:B------:R-:W-:Y:S02]  /*66d0*/  FADD.FTZ R178, R181, R178 ;  /* 0x000000b2b5b27221 */ /* 0x000fe40000010000 */
[----:B------:R-:W-:-:S02]  /*66e0*/  FADD.FTZ R119, R118, R119 ;  /* 0x0000007776777221 */ /* 0x000fc40000010000 */
[----:B------:R-:W-:Y:S01]  /*66f0*/  FADD.FTZ R117, R117, R178 ;  /* 0x000000b275757221 */ /* 0x000fe20000010000 */
[C---:B-1----:R-:W-:Y:S01]  /*6700*/  HMMA.16816.F32.BF16 R60, R100.reuse, R4, R60 ;  /* 0x00000004643c723c */ /* 0x042fe2000004183c */
[----:B------:R-:W-:Y:S02]  /*6710*/  FADD.FTZ R116, R116, R119 ;  /* 0x0000007774747221 */ /* 0x000fe40000010000 */
[----:B------:R-:W-:Y:S02]  /*6720*/  FADD.FTZ R171, R162, R117 ;  /* 0x00000075a2ab7221 */ /* 0x000fe40000010000 */
[----:B------:R-:W-:Y:S01]  /*6730*/  FADD.FTZ R167, R115, R116 ;  /* 0x0000007473a77221 */ /* 0x000fe20000010000 */
[----:B------:R-:W-:Y:S01]  /*6740*/  HMMA.16816.F32.BF16 R64, R100, R6, R64 ;  /* 0x000000066440723c */ /* 0x000fe20000041840 */
[----:B------:R-:W-:-:S08]  /*6750*/  NOP ;  /* 0x0000000000007918 */ /* 0x000fd00000000000 */
[----:B------:R-:W-:-:S15]  /*6760*/  @P0 BRA `(.L_x_658) ;  /* 0x0000000000040947 */ /* 0x000fde0003800000 */
.L_x_656:
[----:B------:R-:W-:-:S07]  /*6770*/  IADD3 R166, R0, -0x1, RZ ;  /* 0xffffffff00a67810 */ /* 0x000fce0007ffe0ff */
.L_x_658:
[----:B------:R-:W-:-:S13]  /*6780*/  ISETP.GE.AND P0, PT, R166, RZ, PT ;  /* 0x000000ffa600720c */ /* 0x000fda0003f06270 */
[----:B------:R-:W-:Y:S05]  /*6790*/  @!P0 BRA `(.L_x_659) ;  /* 0x0000002000ec8947 */ /* 0x000fea0003800000 */
[C---:B------:R-:W-:Y:S01]  /*67a0*/  SHF.L.U64.HI R165, R106.reuse, 0x5, R107 ;  /* 0x000000056aa57819 */ /* 0x040fe2000001026b */
[----:B------:R-:W-:Y:S01]  /*67b0*/  IMAD.SHL.U32 R164, R106, 0x20, RZ ;  /* 0x000000206aa47824 */ /* 0x000fe200078e00ff */
[C---:B------:R-:W-:Y:S01]  /*67c0*/  SHF.L.U64.HI R163, R104.reuse, 0x5, R105 ;  /* 0x0000000568a37819 */ /* 0x040fe20000010269 */
[----:B------:R-:W-:Y:S01]  /*67d0*/  IMAD.SHL.U32 R162, R104, 0x20, RZ ;  /* 0x0000002068a27824 */ /* 0x000fe200078e00ff */
[----:B------:R-:W-:Y:S01]  /*67e0*/  MOV R103, R2 ;  /* 0x0000000200677202 */ /* 0x000fe20000000f00 */
[----:B------:R-:W-:Y:S01]  /*67f0*/  IMAD.MOV.U32 R0, RZ, RZ, R3 ;  /* 0x000000ffff007224 */ /* 0x000fe200078e0003 */
[----:B------:R-:W-:Y:S01]  /*6800*/  MOV R168, R120 ;  /* 0x0000007800a87202 */ /* 0x000fe20000000f00 */
[----:B------:R-:W-:Y:S01]  /*6810*/  IMAD.MOV.U32 R169, RZ, RZ, R123 ;  /* 0x000000ffffa97224 */ /* 0x000fe200078e007b */
[----:B------:R-:W-:Y:S01]  /*6820*/  ULDC UR5, c[0x0][0x39c] ;  /* 0x0000e70000057ab9 */ /* 0x000fe20000000800 */
[----:B------:R-:W-:Y:S01]  /*6830*/  ULDC UR4, c[0x0][0x2ec] ;  /* 0x0000bb0000047ab9 */ /* 0x000fe20000000800 */
[----:B------:R-:W-:Y:S01]  /*6840*/  ULDC.64 UR6, c[0x0][0x218] ;  /* 0x0000860000067ab9 */ /* 0x000fe20000000a00 */
[----:B------:R-:W-:Y:S01]  /*6850*/  ULDC.64 UR10, c[0x0][0x220] ;  /* 0x00008800000a7ab9 */ /* 0x000fe20000000a00 */
[----:B------:R-:W-:Y:S01]  /*6860*/  ULDC.64 UR8, c[0x0][0x248] ;  /* 0x0000920000087ab9 */ /* 0x000fe20000000a00 */
[----:B------:R-:W-:Y:S05]  /*6870*/  BRA `(.L_x_660) ;  /* 0x0000000000747947 */ /* 0x000fea0003800000 */
.L_x_662:
        /* <DEDUP_REMOVED lines=29> */
.L_x_660:
        /* <DEDUP_REMOVED lines=16> */
[----:B------:R-:W-:Y:S03]  /*6b50*/  LDGSTS.E.BYPASS.LTC128B.128 [R151+0x8000], desc[UR12][R172.64] ;  /* 0x08000000ac977fae */ /* 0x000fe6000b901d4c */
[----:B------:R-:W-:Y:S03]  /*6b60*/  IADD3.X R3, R175, R165, RZ, P1, !PT ;  /* 0x000000a5af037210 */ /* 0x000fe60000ffe4ff */
[----:B------:R-:W-:Y:S06]  /*6b70*/  LDGSTS.E.BYPASS.LTC128B.128 [R151+0xa000], desc[UR12][R172.64+0x80] ;  /* 0x0a000080ac977fae */ /* 0x000fec000b901d4c */
[----:B------:R-:W-:Y:S01]  /*6b80*/  LDGSTS.E.BYPASS.LTC128B.128 [R151+0x8800], desc[UR12][R174.64] ;  /* 0x08800000ae977fae */ /* 0x000fe2000b901d4c */
[----:B------:R-:W-:Y:S01]  /*6b90*/  IMAD.X R101, R3, 0x1, R165, P0 ;  /* 0x0000000103657824 */ /* 0x000fe200000e06a5 */
[----:B------:R-:W-:Y:S04]  /*6ba0*/  ISETP.GT.AND P0, PT, R166, RZ, PT ;  /* 0x000000ffa600720c */ /* 0x000fe80003f04270 */
[----:B------:R-:W-:Y:S06]  /*6bb0*/  LDGSTS.E.BYPASS.LTC128B.128 [R151+0xa800], desc[UR12][R174.64+0x80] ;  /* 0x0a800080ae977fae */ /* 0x000fec000b901d4c */
[----:B------:R-:W-:Y:S06]  /*6bc0*/  LDGSTS.E.BYPASS.LTC128B.128 [R151+0x9000], desc[UR12][R2.64] ;  /* 0x0900000002977fae */ /* 0x000fec000b901d4c */
[----:B------:R1:W-:Y:S06]  /*6bd0*/  LDGSTS.E.BYPASS.LTC128B.128 [R151+0xb000], desc[UR12][R2.64+0x80] ;  /* 0x0b00008002977fae */ /* 0x0003ec000b901d4c */
[----:B------:R-:W-:Y:S06]  /*6be0*/  LDGSTS.E.BYPASS.LTC128B.128 [R151+0x9800], desc[UR12][R100.64] ;  /* 0x0980000064977fae */ /* 0x000fec000b901d4c */
[----:B------:R2:W-:Y:S06]  /*6bf0*/  LDGSTS.E.BYPASS.LTC128B.128 [R151+0xb800], desc[UR12][R100.64+0x80] ;  /* 0x0b80008064977fae */ /* 0x0005ec000b901d4c */
[----:B------:R-:W-:Y:S06]  /*6c00*/  LDSM.16.M88.4 R104, [R146] ;  /* 0x000000009268783b */ /* 0x000fec0000000200 */
[----:B------:R-:W3:Y:S06]  /*6c10*/  LDSM.16.M88.4 R108, [R145+0x4000] ;  /* 0x00400000916c783b */ /* 0x000eec0000000200 */
[----:B------:R-:W4:Y:S06]  /*6c20*/  LDSM.16.M88.4 R112, [R145+0x4800] ;  /* 0x004800009170783b */ /* 0x000f2c0000000200 */
[----:B------:R-:W5:Y:S06]  /*6c30*/  LDSM.16.M88.4 R116, [R145+0x5000] ;  /* 0x005000009174783b */ /* 0x000f6c0000000200 */
[----:B------:R-:W0:Y:S06]  /*6c40*/  LDGDEPBAR ;  /* 0x00000000000079af */ /* 0x000e2c0000000000 */
[----:B------:R-:W1:Y:S06]  /*6c50*/  LDSM.16.M88.4 R120, [R145+0x5800] ;  /* 0x005800009178783b */ /* 0x000e6c0000000200 */
[----:B------:R-:W-:Y:S01]  /*6c60*/  LDSM.16.M88.4 R124, [R134] ;  /* 0x00000000867c783b */ /* 0x000fe20000000200 */
[C---:B---3--:R-:W-:Y:S06]  /*6c70*/  HMMA.16816.F32.BF16 R4, R104.reuse, R108, RZ ;  /* 0x0000006c6804723c */ /* 0x048fec00000418ff */
[C---:B------:R-:W-:Y:S01]  /*6c80*/  HMMA.16816.F32.BF16 R8, R104.reuse, R110, RZ ;  /* 0x0000006e6808723c */ /* 0x040fe200000418ff */
[----:B------:R-:W-:Y:S05]  /*6c90*/  LDSM.16.M88.4 R108, [R144] ;  /* 0x00000000906c783b */ /* 0x000fea0000000200 */
[C---:B----4-:R-:W-:Y:S06]  /*6ca0*/  HMMA.16816.F32.BF16 R12, R104.reuse, R112, RZ ;  /* 0x00000070680c723c */ /* 0x050fec00000418ff */
[C---:B------:R-:W-:Y:S01]  /*6cb0*/  HMMA.16816.F32.BF16 R16, R104.reuse, R114, RZ ;  /* 0x000000726810723c */ /* 0x040fe200000418ff */
[----:B------:R-:W3:Y:S05]  /*6cc0*/  LDSM.16.M88.4 R112, [R143] ;  /* 0x000000008f70783b */ /* 0x000eea0000000200 */
[C---:B-----5:R-:W-:Y:S06]  /*6cd0*/  HMMA.16816.F32.BF16 R20, R104.reuse, R116, RZ ;  /* 0x000000746814723c */ /* 0x060fec00000418ff */
[C---:B------:R-:W-:Y:S01]  /*6ce0*/  HMMA.16816.F32.BF16 R24, R104.reuse, R118, RZ ;  /* 0x000000766818723c */ /* 0x040fe200000418ff */
[----:B------:R-:W4:Y:S05]  /*6cf0*/  LDSM.16.M88.4 R116, [R135] ;  /* 0x000000008774783b */ /* 0x000f2a0000000200 */
[C---:B-1----:R-:W-:Y:S06]  /*6d00*/  HMMA.16816.F32.BF16 R28, R104.reuse, R120, RZ ;  /* 0x00000078681c723c */ /* 0x042fec00000418ff */
[----:B------:R-:W-:Y:S01]  /*6d10*/  HMMA.16816.F32.BF16 R32, R104, R122, RZ ;  /* 0x0000007a6820723c */ /* 0x000fe200000418ff */
[----:B------:R-:W1:Y:S06]  /*6d20*/  LDSM.16.M88.4 R104, [R133] ;  /* 0x000000008568783b */ /* 0x000e6c0000000200 */
[----:B------:R-:W-:Y:S01]  /*6d30*/  LDSM.16.M88.4 R120, [R139+0x4800] ;  /* 0x004800008b78783b */ /* 0x000fe20000000200 */
[C---:B---3--:R-:W-:Y:S06]  /*6d40*/  HMMA.16816.F32.BF16 R4, R108.reuse, R112, R4 ;  /* 0x000000706c04723c */ /* 0x048fec0000041804 */
[C---:B------:R-:W-:Y:S01]  /*6d50*/  HMMA.16816.F32.BF16 R8, R108.reuse, R114, R8 ;  /* 0x000000726c08723c */ /* 0x040fe20000041808 */
[----:B------:R-:W-:Y:S05]  /*6d60*/  LDSM.16.M88.4 R112, [R142] ;  /* 0x000000008e70783b */ /* 0x000fea0000000200 */
[C---:B----4-:R-:W-:Y:S06]  /*6d70*/  HMMA.16816.F32.BF16 R12, R108.reuse, R116, R12 ;  /* 0x000000746c0c723c */ /* 0x050fec000004180c */
[C---:B------:R-:W-:Y:S01]  /*6d80*/  HMMA.16816.F32.BF16 R16, R108.reuse, R118, R16 ;  /* 0x000000766c10723c */ /* 0x040fe20000041810 */
[----:B------:R-:W3:Y:S05]  /*6d90*/  LDSM.16.M88.4 R116, [R139+0x4000] ;  /* 0x004000008b74783b */ /* 0x000eea0000000200 */
[C---:B------:R-:W-:Y:S06]  /*6da0*/  HMMA.16816.F32.BF16 R20, R108.reuse, R124, R20 ;  /* 0x0000007c6c14723c */ /* 0x040fec0000041814 */
[C---:B------:R-:W-:Y:S06]  /*6db0*/  HMMA.16816.F32.BF16 R24, R108.reuse, R126, R24 ;  /* 0x0000007e6c18723c */ /* 0x040fec0000041818 */
[C---:B-1----:R-:W-:Y:S06]  /*6dc0*/  HMMA.16816.F32.BF16 R28, R108.reuse, R104, R28 ;  /* 0x000000686c1c723c */ /* 0x042fec000004181c */
[----:B------:R-:W-:Y:S01]  /*6dd0*/  HMMA.16816.F32.BF16 R32, R108, R106, R32 ;  /* 0x0000006a6c20723c */ /* 0x000fe20000041820 */
[----:B------:R-:W1:Y:S06]  /*6de0*/  LDSM.16.M88.4 R104, [R139+0x5000] ;  /* 0x005000008b68783b */ /* 0x000e6c0000000200 */
[----:B------:R-:W4:Y:S01]  /*6df0*/  LDSM.16.M88.4 R108, [R139+0x5800] ;  /* 0x005800008b6c783b */ /* 0x000f220000000200 */
[C---:B---3--:R-:W-:Y:S06]  /*6e00*/  HMMA.16816.F32.BF16 R4, R112.reuse, R116, R4 ;  /* 0x000000747004723c */ /* 0x048fec0000041804 */
[C---:B------:R-:W-:Y:S01]  /*6e10*/  HMMA.16816.F32.BF16 R8, R112.reuse, R118, R8 ;  /* 0x000000767008723c */ /* 0x040fe20000041808 */
[----:B------:R-:W-:Y:S05]  /*6e20*/  LDSM.16.M88.4 R116, [R132] ;  /* 0x000000008474783b */ /* 0x000fea0000000200 */
[C---:B------:R-:W-:Y:S06]  /*6e30*/  HMMA.16816.F32.BF16 R12, R112.reuse, R120, R12 ;  /* 0x00000078700c723c */ /* 0x040fec000004180c */
[C---:B------:R-:W-:Y:S01]  /*6e40*/  HMMA.16816.F32.BF16 R16, R112.reuse, R122, R16 ;  /* 0x0000007a7010723c */ /* 0x040fe20000041810 */
[----:B------:R-:W-:Y:S05]  /*6e50*/  LDSM.16.M88.4 R120, [R132+0x800] ;  /* 0x000800008478783b */ /* 0x000fea0000000200 */
[C---:B-1----:R-:W-:Y:S06]  /*6e60*/  HMMA.16816.F32.BF16 R20, R112.reuse, R104, R20 ;  /* 0x000000687014723c */ /* 0x042fec0000041814 */
[C---:B------:R-:W-:Y:S01]  /*6e70*/  HMMA.16816.F32.BF16 R24, R112.reuse, R106, R24 ;  /* 0x0000006a7018723c */ /* 0x040fe20000041818 */
[----:B------:R-:W1:Y:S05]  /*6e80*/  LDSM.16.M88.4 R104, [R141] ;  /* 0x000000008d68783b */ /* 0x000e6a0000000200 */
[C---:B----4-:R-:W-:Y:S06]  /*6e90*/  HMMA.16816.F32.BF16 R28, R112.reuse, R108, R28 ;  /* 0x0000006c701c723c */ /* 0x050fec000004181c */
[----:B------:R-:W-:Y:S01]  /*6ea0*/  HMMA.16816.F32.BF16 R32, R112, R110, R32 ;  /* 0x0000006e7020723c */ /* 0x000fe20000041820 */
[----:B------:R-:W3:Y:S06]  /*6eb0*/  LDSM.16.M88.4 R108, [R132+0x1000] ;  /* 0x00100000846c783b */ /* 0x000eec0000000200 */
[----:B------:R-:W4:Y:S01]  /*6ec0*/  LDSM.16.M88.4 R112, [R132+0x1800] ;  /* 0x001800008470783b */ /* 0x000f220000000200 */
[C---:B-1----:R-:W-:Y:S06]  /*6ed0*/  HMMA.16816.F32.BF16 R4, R104.reuse, R116, R4 ;  /* 0x000000746804723c */ /* 0x042fec0000041804 */
[C---:B------:R-:W-:Y:S01]  /*6ee0*/  HMMA.16816.F32.BF16 R8, R104.reuse, R118, R8 ;  /* 0x000000766808723c */ /* 0x040fe20000041808 */
[----:B------:R-:W-:Y:S05]  /*6ef0*/  LDSM.16.M88.4 R116, [R145+0x6000] ;  /* 0x006000009174783b */ /* 0x000fea0000000200 */
[C---:B------:R-:W-:Y:S06]  /*6f00*/  HMMA.16816.F32.BF16 R12, R104.reuse, R120, R12 ;  /* 0x00000078680c723c */ /* 0x040fec000004180c */
[C---:B------:R-:W-:Y:S01]  /*6f10*/  HMMA.16816.F32.BF16 R16, R104.reuse, R122, R16 ;  /* 0x0000007a6810723c */ /* 0x040fe20000041810 */
[----:B------:R-:W-:Y:S05]  /*6f20*/  LDSM.16.M88.4 R120, [R145+0x6800] ;  /* 0x006800009178783b */ /* 0x000fea0000000200 */
[C---:B---3--:R-:W-:Y:S06]  /*6f30*/  HMMA.16816.F32.BF16 R20, R104.reuse, R108, R20 ;  /* 0x0000006c6814723c */ /* 0x048fec0000041814 */
[C---:B------:R-:W-:Y:S01]  /*6f40*/  HMMA.16816.F32.BF16 R24, R104.reuse, R110, R24 ;  /* 0x0000006e6818723c */ /* 0x040fe20000041818 */
[----:B------:R-:W1:Y:S05]  /*6f50*/  LDSM.16.M88.4 R108, [R146+0x2000] ;  /* 0x00200000926c783b */ /* 0x000e6a0000000200 */
[C---:B----4-:R-:W-:Y:S06]  /*6f60*/  HMMA.16816.F32.BF16 R28, R104.reuse, R112, R28 ;  /* 0x00000070681c723c */ /* 0x050fec000004181c */
[----:B------:R-:W-:Y:S01]  /*6f70*/  HMMA.16816.F32.BF16 R32, R104, R114, R32 ;  /* 0x000000726820723c */ /* 0x000fe20000041820 */
[----:B------:R-:W3:Y:S06]  /*6f80*/  LDSM.16.M88.4 R104, [R145+0x7000] ;  /* 0x007000009168783b */ /* 0x000eec0000000200 */
[----:B------:R-:W4:Y:S01]  /*6f90*/  LDSM.16.M88.4 R112, [R145+0x7800] ;  /* 0x007800009170783b */ /* 0x000f220000000200 */
[C---:B-1----:R-:W-:Y:S06]  /*6fa0*/  HMMA.16816.F32.BF16 R4, R108.reuse, R116, R4 ;  /* 0x000000746c04723c */ /* 0x042fec0000041804 */
[C---:B------:R-:W-:Y:S01]  /*6fb0*/  HMMA.16816.F32.BF16 R8, R108.reuse, R118, R8 ;  /* 0x000000766c08723c */ /* 0x040fe20000041808 */
[----:B------:R-:W-:Y:S05]  /*6fc0*/  LDSM.16.M88.4 R116, [R131] ;  /* 0x000000008374783b */ /* 0x000fea0000000200 */
[C---:B------:R-:W-:Y:S06]  /*6fd0*/  HMMA.16816.F32.BF16 R12, R108.reuse, R120, R12 ;  /* 0x000000786c0c723c */ /* 0x040fec000004180c */
[C---:B------:R-:W-:Y:S01]  /*6fe0*/  HMMA.16816.F32.BF16 R16, R108.reuse, R122, R16 ;  /* 0x0000007a6c10723c */ /* 0x040fe20000041810 */
[----:B------:R-:W-:Y:S05]  /*6ff0*/  LDSM.16.M88.4 R120, [R130] ;  /* 0x000000008278783b */ /* 0x000fea0000000200 */
[C---:B---3--:R-:W-:Y:S06]  /*7000*/  HMMA.16816.F32.BF16 R20, R108.reuse, R104, R20 ;  /* 0x000000686c14723c */ /* 0x048fec0000041814 */
[C---:B------:R-:W-:Y:S01]  /*7010*/  HMMA.16816.F32.BF16 R24, R108.reuse, R106, R24 ;  /* 0x0000006a6c18723c */ /* 0x040fe20000041818 */
[----:B------:R-:W1:Y:S05]  /*7020*/  LDSM.16.M88.4 R104, [R144+0x2000] ;  /* 0x002000009068783b */ /* 0x000e6a0000000200 */
[C---:B----4-:R-:W-:Y:S06]  /*7030*/  HMMA.16816.F32.BF16 R28, R108.reuse, R112, R28 ;  /* 0x000000706c1c723c */ /* 0x050fec000004181c */
[----:B------:R-:W-:Y:S01]  /*7040*/  HMMA.16816.F32.BF16 R32, R108, R114, R32 ;  /* 0x000000726c20723c */ /* 0x000fe20000041820 */
[----:B------:R-:W3:Y:S06]  /*7050*/  LDSM.16.M88.4 R108, [R129] ;  /* 0x00000000816c783b */ /* 0x000eec0000000200 */
[----:B------:R-:W4:Y:S01]  /*7060*/  LDSM.16.M88.4 R112, [R128] ;  /* 0x000000008070783b */ /* 0x000f220000000200 */
[C---:B-1----:R-:W-:Y:S06]  /*7070*/  HMMA.16816.F32.BF16 R4, R104.reuse, R116, R4 ;  /* 0x000000746804723c */ /* 0x042fec0000041804 */
[C---:B------:R-:W-:Y:S01]  /*7080*/  HMMA.16816.F32.BF16 R8, R104.reuse, R118, R8 ;  /* 0x000000766808723c */ /* 0x040fe20000041808 */
[----:B------:R-:W-:Y:S05]  /*7090*/  LDSM.16.M88.4 R116, [R142+0x2000] ;  /* 0x002000008e74783b */ /* 0x000fea0000000200 */
[C---:B------:R-:W-:Y:S06]  /*70a0*/  HMMA.16816.F32.BF16 R12, R104.reuse, R120, R12 ;  /* 0x00000078680c723c */ /* 0x040fec000004180c */
[C---:B------:R-:W-:Y:S01]  /*70b0*/  HMMA.16816.F32.BF16 R16, R104.reuse, R122, R16 ;  /* 0x0000007a6810723c */ /* 0x040fe20000041810 */
[----:B------:R-:W1:Y:S05]  /*70c0*/  LDSM.16.M88.4 R120, [R139+0x6000] ;  /* 0x006000008b78783b */ /* 0x000e6a0000000200 */
[C---:B---3--:R-:W-:Y:S06]  /*70d0*/  HMMA.16816.F32.BF16 R20, R104.reuse, R108, R20 ;  /* 0x0000006c6814723c */ /* 0x048fec0000041814 */
[C---:B------:R-:W-:Y:S01]  /*70e0*/  HMMA.16816.F32.BF16 R24, R104.reuse, R110, R24 ;  /* 0x0000006e6818723c */ /* 0x040fe20000041818 */
[----:B------:R-:W3:Y:S05]  /*70f0*/  LDSM.16.M88.4 R108, [R139+0x6800] ;  /* 0x006800008b6c783b */ /* 0x000eea0000000200 */
[C---:B----4-:R-:W-:Y:S06]  /*7100*/  HMMA.16816.F32.BF16 R28, R104.reuse, R112, R28 ;  /* 0x00000070681c723c */ /* 0x050fec000004181c */
[----:B------:R-:W-:Y:S01]  /*7110*/  HMMA.16816.F32.BF16 R32, R104, R114, R32 ;  /* 0x000000726820723c */ /* 0x000fe20000041820 */
[----:B------:R-:W4:Y:S06]  /*7120*/  LDSM.16.M88.4 R104, [R139+0x7000] ;  /* 0x007000008b68783b */ /* 0x000f2c0000000200 */
[----:B------:R-:W5:Y:S01]  /*7130*/  LDSM.16.M88.4 R112, [R139+0x7800] ;  /* 0x007800008b70783b */ /* 0x000f620000000200 */
[C---:B-1----:R-:W-:Y:S06]  /*7140*/  HMMA.16816.F32.BF16 R4, R116.reuse, R120, R4 ;  /* 0x000000787404723c */ /* 0x042fec0000041804 */
[C---:B------:R-:W-:Y:S01]  /*7150*/  HMMA.16816.F32.BF16 R8, R116.reuse, R122, R8 ;  /* 0x0000007a7408723c */ /* 0x040fe20000041808 */
[----:B------:R-:W-:Y:S05]  /*7160*/  LDSM.16.M88.4 R120, [R132+0x2000] ;  /* 0x002000008478783b */ /* 0x000fea0000000200 */
[C---:B---3--:R-:W-:Y:S06]  /*7170*/  HMMA.16816.F32.BF16 R12, R116.reuse, R108, R12 ;  /* 0x0000006c740c723c */ /* 0x048fec000004180c */
[C---:B------:R-:W-:Y:S01]  /*7180*/  HMMA.16816.F32.BF16 R16, R116.reuse, R110, R16 ;  /* 0x0000006e7410723c */ /* 0x040fe20000041810 */
[----:B------:R-:W1:Y:S05]  /*7190*/  LDSM.16.M88.4 R108, [R141+0x2000] ;  /* 0x002000008d6c783b */ /* 0x000e6a0000000200 */
[C---:B----4-:R-:W-:Y:S06]  /*71a0*/  HMMA.16816.F32.BF16 R20, R116.reuse, R104, R20 ;  /* 0x000000687414723c */ /* 0x050fec0000041814 */
[C---:B------:R-:W-:Y:S01]  /*71b0*/  HMMA.16816.F32.BF16 R24, R116.reuse, R106, R24 ;  /* 0x0000006a7418723c */ /* 0x040fe20000041818 */
[----:B------:R-:W3:Y:S05]  /*71c0*/  LDSM.16.M88.4 R104, [R132+0x2800] ;  /* 0x002800008468783b */ /* 0x000eea0000000200 */
[C---:B-----5:R-:W-:Y:S06]  /*71d0*/  HMMA.16816.F32.BF16 R28, R116.reuse, R112, R28 ;  /* 0x00000070741c723c */ /* 0x060fec000004181c */
[----:B------:R-:W-:Y:S01]  /*71e0*/  HMMA.16816.F32.BF16 R32, R116, R114, R32 ;  /* 0x000000727420723c */ /* 0x000fe20000041820 */
[----:B------:R-:W4:Y:S05]  /*71f0*/  LDSM.16.M88.4 R112, [R132+0x3000] ;  /* 0x003000008470783b */ /* 0x000f2a0000000200 */
[C---:B-1----:R-:W-:Y:S06]  /*7200*/  HMMA.16816.F32.BF16 R4, R108.reuse, R120, R4 ;  /* 0x000000786c04723c */ /* 0x042fec0000041804 */
[C---:B------:R-:W-:Y:S06]  /*7210*/  HMMA.16816.F32.BF16 R8, R108.reuse, R122, R8 ;  /* 0x0000007a6c08723c */ /* 0x040fec0000041808 */
[C---:B---3--:R-:W-:Y:S06]  /*7220*/  HMMA.16816.F32.BF16 R12, R108.reuse, R104, R12 ;  /* 0x000000686c0c723c */ /* 0x048fec000004180c */
[C---:B------:R-:W-:Y:S01]  /*7230*/  HMMA.16816.F32.BF16 R16, R108.reuse, R106, R16 ;  /* 0x0000006a6c10723c */ /* 0x040fe20000041810 */
[----:B------:R-:W1:Y:S01]  /*7240*/  LDSM.16.M88.4 R104, [R132+0x3800] ;  /* 0x003800008468783b */ /* 0x000e620000000200 */
[----:B------:R-:W-:Y:S04]  /*7250*/  DEPBAR.LE SB0, 0x0 ;  /* 0x000080000000791a */ /* 0x000fe80000000000 */
[C---:B----4-:R-:W-:Y:S01]  /*7260*/  HMMA.16816.F32.BF16 R20, R108.reuse, R112, R20 ;  /* 0x000000706c14723c */ /* 0x050fe20000041814 */
[----:B------:R-:W-:Y:S04]  /*7270*/  BAR.SYNC.DEFER_BLOCKING 0x0 ;  /* 0x0000000000007b1d */ /* 0x000fe80000010000 */
[----:B------:R-:W-:Y:S01]  /*7280*/  FMUL.FTZ R196, R4, UR5 ;  /* 0x0000000504c47c20 */ /* 0x000fe20008410000 */
[----:B------:R-:W-:Y:S01]  /*7290*/  FMUL.FTZ R193, R6, UR5 ;  /* 0x0000000506c17c20 */ /* 0x000fe20008410000 */
[----:B------:R-:W-:Y:S01]  /*72a0*/  FMUL.FTZ R194, R5, UR5 ;  /* 0x0000000505c27c20 */ /* 0x000fe20008410000 */
[----:B------:R-:W-:Y:S01]  /*72b0*/  FMUL.FTZ R195, R7, UR5 ;  /* 0x0000000507c37c20 */ /* 0x000fe20008410000 */
[C---:B------:R-:W-:Y:S02]  /*72c0*/  HMMA.16816.F32.BF16 R24, R108.reuse, R114, R24 ;  /* 0x000000726c18723c */ /* 0x040fe40000041818 */
[----:B------:R-:W3:Y:S01]  /*72d0*/  MUFU.TANH R196, R196 ;  /* 0x000000c400c47308 */ /* 0x000ee20000002400 */
[----:B------:R-:W-:Y:S01]  /*72e0*/  FMUL.FTZ R200, R8, UR5 ;  /* 0x0000000508c87c20 */ /* 0x000fe20008410000 */
[----:B------:R-:W-:Y:S01]  /*72f0*/  FMUL.FTZ R197, R10, UR5 ;  /* 0x000000050ac57c20 */ /* 0x000fe20008410000 */
[----:B------:R-:W-:Y:S01]  /*7300*/  FMUL.FTZ R198, R9, UR5 ;  /* 0x0000000509c67c20 */ /* 0x000fe20008410000 */
[----:B------:R-:W-:Y:S01]  /*7310*/  FMUL.FTZ R199, R11, UR5 ;  /* 0x000000050bc77c20 */ /* 0x000fe20008410000 */
[----:B------:R-:W-:Y:S01]  /*7320*/  FMUL.FTZ R192, R12, UR5 ;  /* 0x000000050cc07c20 */ /* 0x000fe20008410000 */
[----:B------:R-:W-:Y:S04]  /*7330*/  FMUL.FTZ R191, R14, UR5 ;  /* 0x000000050ebf7c20 */ /* 0x000fe80008410000 */
[----:B------:R-:W4:Y:S01]  /*7340*/  MUFU.TANH R193, R193 ;  /* 0x000000c100c17308 */ /* 0x000f220000002400 */
[----:B------:R-:W-:Y:S01]  /*7350*/  FMUL.FTZ R190, R13, UR5 ;  /* 0x000000050dbe7c20 */ /* 0x000fe20008410000 */
[----:B------:R-:W-:Y:S01]  /*7360*/  FMUL.FTZ R189, R15, UR5 ;  /* 0x000000050fbd7c20 */ /* 0x000fe20008410000 */
[----:B------:R-:W-:Y:S01]  /*7370*/  FMUL.FTZ R188, R16, UR5 ;  /* 0x0000000510bc7c20 */ /* 0x000fe20008410000 */
[----:B------:R-:W-:Y:S01]  /*7380*/  FMUL.FTZ R187, R18, UR5 ;  /* 0x0000000512bb7c20 */ /* 0x000fe20008410000 */
[----:B------:R-:W-:Y:S01]  /*7390*/  FMUL.FTZ R186, R17, UR5 ;  /* 0x0000000511ba7c20 */ /* 0x000fe20008410000 */
[----:B------:R-:W-:Y:S01]  /*73a0*/  FMUL.FTZ R185, R19, UR5 ;  /* 0x0000000513b97c20 */ /* 0x000fe20008410000 */
[----:B------:R-:W-:Y:S03]  /*73b0*/  FMUL.FTZ R184, R20, UR5 ;  /* 0x0000000514b87c20 */ /* 0x000fe60008410000 */
[----:B------:R-:W5:Y:S01]  /*73c0*/  MUFU.TANH R194, R194 ;  /* 0x000000c200c27308 */ /* 0x000f620000002400 */
[----:B---3--:R-:W-:Y:S01]  /*73d0*/  FMNMX.FTZ R3, R196, R0, !PT ;  /* 0x00000000c4037209 */ /* 0x008fe20007810000 */
[----:B------:R-:W-:Y:S01]  /*73e0*/  FMUL.FTZ R181, R22, UR5 ;  /* 0x0000000516b57c20 */ /* 0x000fe20008410000 */
[----:B------:R-:W-:Y:S01]  /*73f0*/  FMUL.FTZ R182, R21, UR5 ;  /* 0x0000000515b67c20 */ /* 0x000fe20008410000 */
[----:B------:R-:W-:Y:S01]  /*7400*/  FMUL.FTZ R183, R23, UR5 ;  /* 0x0000000517b77c20 */ /* 0x000fe20008410000 */
[----:B------:R-:W-:Y:S01]  /*7410*/  FMUL.FTZ R180, R24, UR5 ;  /* 0x0000000518b47c20 */ /* 0x000fe20008410000 */
[----:B------:R-:W-:Y:S04]  /*7420*/  FMUL.FTZ R179, R26, UR5 ;  /* 0x000000051ab37c20 */ /* 0x000fe80008410000 */
[----:B------:R-:W3:Y:S01]  /*7430*/  MUFU.TANH R195, R195 ;  /* 0x000000c300c37308 */ /* 0x000ee20000002400 */
[C---:B-1----:R-:W-:Y:S03]  /*7440*/  HMMA.16816.F32.BF16 R28, R108.reuse, R104, R28 ;  /* 0x000000686c1c723c */ /* 0x042fe6000004181c */
[----:B----4-:R-:W-:Y:S01]  /*7450*/  FMNMX.FTZ R2, R193, R103, !PT ;  /* 0x00000067c1027209 */ /* 0x010fe20007810000 */
[----:B------:R-:W-:Y:S01]  /*7460*/  FMUL.FTZ R178, R25, UR5 ;  /* 0x0000000519b27c20 */ /* 0x000fe20008410000 */
[----:B------:R-:W-:Y:S01]  /*7470*/  FMUL.FTZ R177, R27, UR5 ;  /* 0x000000051bb17c20 */ /* 0x000fe20008410000 */
[----:B------:R-:W-:Y:S03]  /*7480*/  HMMA.16816.F32.BF16 R32, R108, R106, R32 ;  /* 0x0000006a6c20723c */ /* 0x000fe60000041820 */
[----:B------:R-:W1:Y:S02]  /*7490*/  MUFU.TANH R200, R200 ;  /* 0x000000c800c87308 */ /* 0x000e640000002400 */
[----:B-----5:R-:W-:Y:S08]  /*74a0*/  FMNMX.FTZ R3, R194, R3, !PT ;  /* 0x00000003c2037209 */ /* 0x020ff00007810000 */
[----:B------:R-:W4:Y:S01]  /*74b0*/  MUFU.TANH R197, R197 ;  /* 0x000000c500c57308 */ /* 0x000f220000002400 */
[----:B---3--:R-:W-:Y:S09]  /*74c0*/  FMNMX.FTZ R2, R195, R2, !PT ;  /* 0x00000002c3027209 */ /* 0x008ff20007810000 */
[----:B------:R-:W3:Y:S01]  /*74d0*/  MUFU.TANH R198, R198 ;  /* 0x000000c600c67308 */ /* 0x000ee20000002400 */
[----:B-1----:R-:W-:Y:S01]  /*74e0*/  FMNMX.FTZ R3, R200, R3, !PT ;  /* 0x00000003c8037209 */ /* 0x002fe20007810000 */
[----:B------:R-:W-:Y:S01]  /*74f0*/  FMUL.FTZ R174, R28, UR5 ;  /* 0x000000051cae7c20 */ /* 0x000fe20008410000 */
[----:B------:R-:W-:Y:S01]  /*7500*/  FMUL.FTZ R175, R30, UR5 ;  /* 0x000000051eaf7c20 */ /* 0x000fe20008410000 */
[----:B------:R-:W-:Y:S01]  /*7510*/  FMUL.FTZ R176, R29, UR5 ;  /* 0x000000051db07c20 */ /* 0x000fe20008410000 */
[----:B------:R-:W-:Y:S01]  /*7520*/  FMUL.FTZ R173, R31, UR5 ;  /* 0x000000051fad7c20 */ /* 0x000fe20008410000 */
[----:B------:R-:W-:Y:S04]  /*7530*/  FMUL.FTZ R172, R32, UR5 ;  /* 0x0000000520ac7c20 */ /* 0x000fe80008410000 */
[----:B------:R-:W1:Y:S01]  /*7540*/  MUFU.TANH R199, R199 ;  /* 0x000000c700c77308 */ /* 0x000e620000002400 */
[----:B----4-:R-:W-:Y:S01]  /*7550*/  FMNMX.FTZ R2, R197, R2, !PT ;  /* 0x00000002c5027209 */ /* 0x010fe20007810000 */
[----:B------:R-:W-:Y:S01]  /*7560*/  FMUL.FTZ R102, R34, UR5 ;  /* 0x0000000522667c20 */ /* 0x000fe20008410000 */
[----:B------:R-:W-:Y:S01]  /*7570*/  FMUL.FTZ R170, R33, UR5 ;  /* 0x0000000521aa7c20 */ /* 0x000fe20008410000 */
[----:B------:R-:W-:Y:S06]  /*7580*/  FMUL.FTZ R35, R35, UR5 ;  /* 0x0000000523237c20 */ /* 0x000fec0008410000 */
[----:B------:R-:W4:Y:S01]  /*7590*/  MUFU.TANH R192, R192 ;  /* 0x000000c000c07308 */ /* 0x000f220000002400 */
[----:B---3--:R-:W-:Y:S09]  /*75a0*/  FMNMX.FTZ R3, R198, R3, !PT ;  /* 0x00000003c6037209 */ /* 0x008ff20007810000 */
[----:B------:R-:W3:Y:S01]  /*75b0*/  MUFU.TANH R191, R191 ;  /* 0x000000bf00bf7308 */ /* 0x000ee20000002400 */
[----:B-1----:R-:W-:Y:S09]  /*75c0*/  FMNMX.FTZ R2, R199, R2, !PT ;  /* 0x00000002c7027209 */ /* 0x002ff20007810000 */
[----:B------:R-:W1:Y:S01]  /*75d0*/  MUFU.TANH R190, R190 ;  /* 0x000000be00be7308 */ /* 0x000e620000002400 */
[----:B----4-:R-:W-:Y:S09]  /*75e0*/  FMNMX.FTZ R3, R192, R3, !PT ;  /* 0x00000003c0037209 */ /* 0x010ff20007810000 */
        /* <DEDUP_REMOVED lines=40> */
[----:B--2---:R1:W2:Y:S01]  /*7870*/  MUFU.TANH R101, R35 ;  /* 0x0000002300657308 */ /* 0x0042a20000002400 */
[----:B----4-:R-:W-:Y:S02]  /*7880*/  FMNMX.FTZ R2, R102, R3, !PT ;  /* 0x0000000366027209 */ /* 0x010fe40007810000 */
[----:B---3--:R-:W-:Y:S01]  /*7890*/  FMNMX.FTZ R202, R170, R201, !PT ;  /* 0x000000c9aaca7209 */ /* 0x008fe20007810000 */
[----:B------:R-:W-:Y:S06]  /*78a0*/  @P0 BRA `(.L_x_662) ;  /* 0xffffffec00f40947 */ /* 0x000fec000383ffff */
.L_x_661:
[----:B--23--:R-:W-:Y:S01]  /*78b0*/  FMNMX.FTZ R7, R101, R2, !PT ;  /* 0x0000000265077209 */ /* 0x00cfe20007810000 */
[----:B------:R-:W2:Y:S01]  /*78c0*/  SHFL.BFLY PT, R3, R202, 0x2, 0x1f ;  /* 0x0c401f00ca037f89 */ /* 0x000ea200000e0000 */
[----:B------:R-:W-:Y:S07]  /*78d0*/  IADD3 R166, R166, -0x1, RZ ;  /* 0xffffffffa6a67810 */ /* 0x000fee0007ffe0ff */
[----:B------:R-:W3:Y:S08]  /*78e0*/  SHFL.BFLY PT, R2, R7, 0x2, 0x1f ;  /* 0x0c401f0007027f89 */ /* 0x000ef000000e0000 */
[----:B------:R-:W-:Y:S08]  /*78f0*/  LDSM.16.MT88.4 R12, [R140+0x8000] ;  /* 0x008000008c0c783b */ /* 0x000ff00000004200 */
[----:B------:R-:W-:Y:S08]  /*7900*/  LDSM.16.MT88.4 R20, [R138+0x8000] ;  /* 0x008000008a14783b */ /* 0x000ff00000004200 */
[----:B------:R-:W-:Y:S01]  /*7910*/  LDSM.16.MT88.4 R28, [R137+0x8000] ;  /* 0x00800000891c783b */ /* 0x000fe20000004200 */
[----:B--2---:R-:W-:Y:S02]  /*7920*/  FMNMX.FTZ R4, R202, R3, !PT ;  /* 0x00000003ca047209 */ /* 0x004fe40007810000 */
[----:B---3--:R-:W-:Y:S05]  /*7930*/  FMNMX.FTZ R5, R7, R2, !PT ;  /* 0x0000000207057209 */ /* 0x008fea0007810000 */
[----:B------:R-:W2:Y:S08]  /*7940*/  SHFL.BFLY PT, R3, R4, 0x1, 0x1f ;  /* 0x0c201f0004037f89 */ /* 0x000eb000000e0000 */
[----:B------:R-:W3:Y:S01]  /*7950*/  SHFL.BFLY PT, R2, R5, 0x1, 0x1f ;  /* 0x0c201f0005027f89 */ /* 0x000ee200000e0000 */
[----:B--2---:R-:W-:Y:S02]  /*7960*/  FMNMX.FTZ R3, R4, R3, !PT ;  /* 0x0000000304037209 */ /* 0x004fe40007810000 */
[----:B---3--:R-:W-:Y:S03]  /*7970*/  FMNMX.FTZ R2, R5, R2, !PT ;  /* 0x0000000205027209 */ /* 0x008fe60007810000 */
[C---:B------:R-:W-:Y:S01]  /*7980*/  FMUL.FTZ R113, R3.reuse, UR4 ;  /* 0x0000000403717c20 */ /* 0x040fe20008410000 */
[C---:B------:R-:W-:Y:S01]  /*7990*/  FSETP.NEU.FTZ.AND P1, PT, R3.reuse, -INF , PT ;  /* 0xff8000000300780b */ /* 0x040fe20003f3d000 */
[----:B------:R-:W-:Y:S01]  /*79a0*/  FADD.FTZ R0, -R3, R0 ;  /* 0x0000000003007221 */ /* 0x000fe20000010100 */
[----:B------:R-:W-:Y:S02]  /*79b0*/  FMUL.FTZ R110, R2, UR4 ;  /* 0x00000004026e7c20 */ /* 0x000fe40008410000 */
[----:B------:R-:W-:Y:S01]  /*79c0*/  FSEL R113, R113, RZ, P1 ;  /* 0x000000ff71717208 */ /* 0x000fe20000800000 */
[----:B------:R-:W-:Y:S01]  /*79d0*/  FMUL.FTZ R100, R0, UR4 ;  /* 0x0000000400647c20 */ /* 0x000fe20008410000 */
[C---:B------:R-:W-:Y:S01]  /*79e0*/  FSETP.NEU.FTZ.AND P1, PT, R2.reuse, -INF , PT ;  /* 0xff8000000200780b */ /* 0x040fe20003f3d000 */
[----:B------:R-:W-:Y:S02]  /*79f0*/  FADD.FTZ R0, -R2, R103 ;  /* 0x0000006702007221 */ /* 0x000fe40000010100 */
        /* <DEDUP_REMOVED lines=18> */
[----:B------:R3:W4:Y:S01]  /*7b20*/  MUFU.EX2 R0, R4 ;  /* 0x0000000400007308 */ /* 0x0007220000000800 */
[--C-:B------:R-:W-:Y:S01]  /*7b30*/  FFMA.FTZ R121, R185, UR4, -R110.reuse ;  /* 0x00000004b9797c23 */ /* 0x100fe2000801086e */
[--C-:B------:R-:W-:Y:S01]  /*7b40*/  FFMA.FTZ R120, R184, UR4, -R113.reuse ;  /* 0x00000004b8787c23 */ /* 0x100fe20008010871 */
[--C-:B------:R-:W-:Y:S01]  /*7b50*/  FFMA.FTZ R123, R182, UR4, -R113.reuse ;  /* 0x00000004b67b7c23 */ /* 0x100fe20008010871 */
[--C-:B------:R-:W-:Y:S01]  /*7b60*/  FFMA.FTZ R122, R181, UR4, -R110.reuse ;  /* 0x00000004b57a7c23 */ /* 0x100fe2000801086e */
[--C-:B------:R-:W-:Y:S01]  /*7b70*/  FFMA.FTZ R125, R183, UR4, -R110.reuse ;  /* 0x00000004b77d7c23 */ /* 0x100fe2000801086e */
[--C-:B------:R-:W-:Y:S01]  /*7b80*/  FFMA.FTZ R124, R180, UR4, -R113.reuse ;  /* 0x00000004b47c7c23 */ /* 0x100fe20008010871 */
[----:B------:R-:W-:Y:S03]  /*7b90*/  FFMA.FTZ R127, R178, UR4, -R113 ;  /* 0x00000004b27f7c23 */ /* 0x000fe60008010871 */
[----:B------:R-:W-:Y:S01]  /*7ba0*/  MUFU.EX2 R103, R103 ;  /* 0x0000006700677308 */ /* 0x000fe20000000800 */
[C---:B--2---:R-:W-:Y:S01]  /*7bb0*/  FMUL.FTZ R5, R100.reuse, R97 ;  /* 0x0000006164057220 */ /* 0x044fe20000410000 */
[C---:B------:R-:W-:Y:S01]  /*7bc0*/  FMUL.FTZ R8, R100.reuse, R92 ;  /* 0x0000005c64087220 */ /* 0x040fe20000410000 */
[C---:B------:R-:W-:Y:S01]  /*7bd0*/  FMUL.FTZ R9, R100.reuse, R93 ;  /* 0x0000005d64097220 */ /* 0x040fe20000410000 */
[C---:B------:R-:W-:Y:S01]  /*7be0*/  FMUL.FTZ R16, R100.reuse, R84 ;  /* 0x0000005464107220 */ /* 0x040fe20000410000 */
[C---:B------:R-:W-:Y:S01]  /*7bf0*/  FMUL.FTZ R17, R100.reuse, R85 ;  /* 0x0000005564117220 */ /* 0x040fe20000410000 */
[C---:B------:R-:W-:Y:S01]  /*7c00*/  FMUL.FTZ R24, R100.reuse, R76 ;  /* 0x0000004c64187220 */ /* 0x040fe20000410000 */
[C---:B------:R-:W-:Y:S03]  /*7c10*/  FMUL.FTZ R25, R100.reuse, R77 ;  /* 0x0000004d64197220 */ /* 0x040fe60000410000 */
[----:B------:R-:W2:Y:S01]  /*7c20*/  MUFU.EX2 R109, R109 ;  /* 0x0000006d006d7308 */ /* 0x000ea20000000800 */
[----:B---3--:R-:W-:Y:S01]  /*7c30*/  FMUL.FTZ R4, R100, R96 ;  /* 0x0000006064047220 */ /* 0x008fe20000410000 */
[C---:B----4-:R-:W-:Y:S01]  /*7c40*/  FMUL.FTZ R6, R0.reuse, R98 ;  /* 0x0000006200067220 */ /* 0x050fe20000410000 */
[C---:B------:R-:W-:Y:S01]  /*7c50*/  FMUL.FTZ R7, R0.reuse, R99 ;  /* 0x0000006300077220 */ /* 0x040fe20000410000 */
[C---:B------:R-:W-:Y:S01]  /*7c60*/  FMUL.FTZ R10, R0.reuse, R94 ;  /* 0x0000005e000a7220 */ /* 0x040fe20000410000 */
[C---:B------:R-:W-:Y:S01]  /*7c70*/  FMUL.FTZ R11, R0.reuse, R95 ;  /* 0x0000005f000b7220 */ /* 0x040fe20000410000 */
[C---:B------:R-:W-:Y:S01]  /*7c80*/  FMUL.FTZ R18, R0.reuse, R86 ;  /* 0x0000005600127220 */ /* 0x040fe20000410000 */
[C---:B------:R-:W-:Y:S03]  /*7c90*/  FMUL.FTZ R19, R0.reuse, R87 ;  /* 0x0000005700137220 */ /* 0x040fe60000410000 */
[----:B------:R-:W-:Y:S01]  /*7ca0*/  MUFU.EX2 R111, R111 ;  /* 0x0000006f006f7308 */ /* 0x000fe20000000800 */
[----:B------:R-:W3:Y:S01]  /*7cb0*/  LDSM.16.MT88.4 R92, [R136+0x8000] ;  /* 0x00800000885c783b */ /* 0x000ee20000004200 */
[C---:B------:R-:W-:Y:S01]  /*7cc0*/  FMUL.FTZ R26, R0.reuse, R78 ;  /* 0x0000004e001a7220 */ /* 0x040fe20000410000 */
[----:B------:R-:W-:Y:S01]  /*7cd0*/  FMUL.FTZ R27, R0, R79 ;  /* 0x0000004f001b7220 */ /* 0x000fe20000410000 */
[C---:B------:R-:W-:Y:S01]  /*7ce0*/  FMUL.FTZ R32, R100.reuse, R68 ;  /* 0x0000004464207220 */ /* 0x040fe20000410000 */
[----:B------:R-:W-:Y:S01]  /*7cf0*/  FMUL.FTZ R33, R100, R69 ;  /* 0x0000004564217220 */ /* 0x000fe20000410000 */
[C---:B------:R-:W-:Y:S01]  /*7d00*/  FMUL.FTZ R34, R0.reuse, R70 ;  /* 0x0000004600227220 */ /* 0x040fe20000410000 */
[----:B-1----:R-:W-:Y:S03]  /*7d10*/  FMUL.FTZ R35, R0, R71 ;  /* 0x0000004700237220 */ /* 0x002fe60000410000 */
[----:B------:R-:W1:Y:S01]  /*7d20*/  MUFU.EX2 R106, R106 ;  /* 0x0000006a006a7308 */ /* 0x000e620000000800 */
[----:B--2---:R-:W-:Y:S01]  /*7d30*/  F2FP.BF16.F32.PACK_AB R96, R109, R103 ;  /* 0x000000676d60723e */ /* 0x004fe200000010ff */
[----:B------:R-:W2:Y:S01]  /*7d40*/  LDSM.16.MT88.4 R84, [R140+0xa000] ;  /* 0x00a000008c54783b */ /* 0x000ea20000004200 */
[C---:B------:R-:W-:Y:S01]  /*7d50*/  FMUL.FTZ R36, R100.reuse, R36 ;  /* 0x0000002464247220 */ /* 0x040fe20000410000 */
[----:B------:R-:W-:Y:S01]  /*7d60*/  FMUL.FTZ R37, R100, R37 ;  /* 0x0000002564257220 */ /* 0x000fe20000410000 */
[C---:B------:R-:W-:Y:S01]  /*7d70*/  FMUL.FTZ R38, R0.reuse, R38 ;  /* 0x0000002600267220 */ /* 0x040fe20000410000 */
[----:B------:R-:W-:Y:S01]  /*7d80*/  FMUL.FTZ R39, R0, R39 ;  /* 0x0000002700277220 */ /* 0x000fe20000410000 */
[C---:B------:R-:W-:Y:S03]  /*7d90*/  FMUL.FTZ R40, R100.reuse, R40 ;  /* 0x0000002864287220 */ /* 0x040fe60000410000 */
[----:B------:R-:W-:Y:S01]  /*7da0*/  MUFU.EX2 R108, R108 ;  /* 0x0000006c006c7308 */ /* 0x000fe20000000800 */
[----:B------:R-:W-:Y:S01]  /*7db0*/  FMUL.FTZ R41, R100, R41 ;  /* 0x0000002964297220 */ /* 0x000fe20000410000 */
[----:B------:R-:W-:Y:S01]  /*7dc0*/  LDSM.16.MT88.4 R68, [R137+0xa000] ;  /* 0x00a000008944783b */ /* 0x000fe20000004200 */
[C---:B------:R-:W-:Y:S01]  /*7dd0*/  FMUL.FTZ R42, R0.reuse, R42 ;  /* 0x0000002a002a7220 */ /* 0x040fe20000410000 */
[----:B------:R-:W-:Y:S01]  /*7de0*/  FMUL.FTZ R43, R0, R43 ;  /* 0x0000002b002b7220 */ /* 0x000fe20000410000 */
[C---:B------:R-:W-:Y:S01]  /*7df0*/  FMUL.FTZ R44, R100.reuse, R44 ;  /* 0x0000002c642c7220 */ /* 0x040fe20000410000 */
[----:B------:R-:W-:Y:S01]  /*7e00*/  FMUL.FTZ R45, R100, R45 ;  /* 0x0000002d642d7220 */ /* 0x000fe20000410000 */
[----:B------:R-:W-:Y:S03]  /*7e10*/  FMUL.FTZ R46, R0, R46 ;  /* 0x0000002e002e7220 */ /* 0x000fe60000410000 */
[----:B------:R-:W4:Y:S01]  /*7e20*/  MUFU.EX2 R107, R107 ;  /* 0x0000006b006b7308 */ /* 0x000f220000000800 */
[----:B-1----:R-:W-:Y:S01]  /*7e30*/  F2FP.BF16.F32.PACK_AB R97, R106, R111 ;  /* 0x0000006f6a61723e */ /* 0x002fe200000010ff */
[----:B------:R-:W-:Y:S01]  /*7e40*/  FMUL.FTZ R47, R0, R47 ;  /* 0x0000002f002f7220 */ /* 0x000fe20000410000 */
[----:B------:R-:W-:Y:S01]  /*7e50*/  LDSM.16.MT88.4 R76, [R136+0xa000] ;  /* 0x00a00000884c783b */ /* 0x000fe20000004200 */
        /* <DEDUP_REMOVED lines=24> */
[--C-:B------:R-:W-:Y:S01]  /*7fe0*/  FFMA.FTZ R126, R179, UR4, -R110.reuse ;  /* 0x00000004b37e7c23 */ /* 0x100fe2000801086e */
[--C-:B------:R-:W-:Y:S01]  /*7ff0*/  FFMA.FTZ R177, R177, UR4, -R110.reuse ;  /* 0x00000004b1b17c23 */ /* 0x100fe2000801086e */
[----:B------:R-:W-:Y:S01]  /*8000*/  FFMA.FTZ R178, R100, R171, R103 ;  /* 0x000000ab64b27223 */ /* 0x000fe20000010067 */
[--C-:B------:R-:W-:Y:S03]  /*8010*/  FFMA.FTZ R174, R174, UR4, -R113.reuse ;  /* 0x00000004aeae7c23 */ /* 0x100fe60008010871 */
[----:B------:R-:W-:Y:S01]  /*8020*/  MUFU.EX2 R123, R123 ;  /* 0x0000007b007b7308 */ /* 0x000fe20000000800 */
[----:B-1----:R-:W-:Y:S01]  /*8030*/  F2FP.BF16.F32.PACK_AB R99, R104, R105 ;  /* 0x000000696863723e */ /* 0x002fe200000010ff */
[--C-:B------:R-:W-:Y:S01]  /*8040*/  FFMA.FTZ R179, R176, UR4, -R113.reuse ;  /* 0x00000004b0b37c23 */ /* 0x100fe20008010871 */
[--C-:B------:R-:W-:Y:S01]  /*8050*/  FFMA.FTZ R172, R172, UR4, -R113.reuse ;  /* 0x00000004acac7c23 */ /* 0x100fe20008010871 */
[----:B------:R-:W-:Y:S01]  /*8060*/  FFMA.FTZ R113, R170, UR4, -R113 ;  /* 0x00000004aa717c23 */ /* 0x000fe20008010871 */
[--C-:B------:R-:W-:Y:S01]  /*8070*/  FFMA.FTZ R170, R102, UR4, -R110.reuse ;  /* 0x0000000466aa7c23 */ /* 0x100fe2000801086e */
[--C-:B------:R-:W-:Y:S01]  /*8080*/  FFMA.FTZ R175, R175, UR4, -R110.reuse ;  /* 0x00000004afaf7c23 */ /* 0x100fe2000801086e */
[--C-:B------:R-:W-:Y:S01]  /*8090*/  FFMA.FTZ R176, R173, UR4, -R110.reuse ;  /* 0x00000004adb07c23 */ /* 0x100fe2000801086e */
[C---:B------:R-:W-:Y:S02]  /*80a0*/  HMMA.16816.F32.BF16 R4, R96.reuse, R12, R4 ;  /* 0x0000000c6004723c */ /* 0x040fe40000041804 */
[----:B------:R-:W-:Y:S03]  /*80b0*/  MUFU.EX2 R122, R122 ;  /* 0x0000007a007a7308 */ /* 0x000fe60000000800 */
[----:B------:R-:W-:Y:S01]  /*80c0*/  FFMA.FTZ R110, R101, UR4, -R110 ;  /* 0x00000004656e7c23 */ /* 0x000fe2000801086e */
[C---:B------:R-:W-:Y:S06]  /*80d0*/  HMMA.16816.F32.BF16 R8, R96.reuse, R14, R8 ;  /* 0x0000000e6008723c */ /* 0x040fec0000041808 */
[----:B------:R-:W-:Y:S01]  /*80e0*/  MUFU.EX2 R112, R112 ;  /* 0x0000007000707308 */ /* 0x000fe20000000800 */
[C---:B------:R-:W-:Y:S01]  /*80f0*/  FMUL.FTZ R12, R100.reuse, R88 ;  /* 0x00000058640c7220 */ /* 0x040fe20000410000 */
[----:B------:R-:W-:Y:S03]  /*8100*/  FMUL.FTZ R13, R100, R89 ;  /* 0x00000059640d7220 */ /* 0x000fe60000410000 */
[C---:B------:R-:W-:Y:S01]  /*8110*/  FMUL.FTZ R14, R0.reuse, R90 ;  /* 0x0000005a000e7220 */ /* 0x040fe20000410000 */
[C---:B------:R-:W-:Y:S04]  /*8120*/  FMUL.FTZ R15, R0.reuse, R91 ;  /* 0x0000005b000f7220 */ /* 0x040fe80000410000 */
[----:B------:R-:W-:Y:S01]  /*8130*/  MUFU.EX2 R125, R125 ;  /* 0x0000007d007d7308 */ /* 0x000fe20000000800 */
[----:B------:R-:W-:Y:S01]  /*8140*/  FFMA.FTZ R111, R0, R167, R111 ;  /* 0x000000a7006f7223 */ /* 0x000fe2000001006f */
[----:B------:R-:W-:Y:S01]  /*8150*/  FADD.FTZ R109, R109, R178 ;  /* 0x000000b26d6d7221 */ /* 0x000fe20000010000 */
[C---:B------:R-:W-:Y:S03]  /*8160*/  HMMA.16816.F32.BF16 R12, R96.reuse, R20, R12 ;  /* 0x00000014600c723c */ /* 0x040fe6000004180c */
[----:B------:R-:W-:Y:S04]  /*8170*/  FADD.FTZ R106, R106, R111 ;  /* 0x0000006f6a6a7221 */ /* 0x000fe80000010000 */
[----:B------:R-:W-:Y:S01]  /*8180*/  MUFU.EX2 R124, R124 ;  /* 0x0000007c007c7308 */ /* 0x000fe20000000800 */
[----:B------:R-:W-:Y:S01]  /*8190*/  FADD.FTZ R108, R108, R109 ;  /* 0x0000006d6c6c7221 */ /* 0x000fe20000010000 */
[C---:B------:R-:W-:Y:S03]  /*81a0*/  HMMA.16816.F32.BF16 R16, R96.reuse, R22, R16 ;  /* 0x000000166010723c */ /* 0x040fe60000041810 */
[C---:B------:R-:W-:Y:S01]  /*81b0*/  FMUL.FTZ R20, R100.reuse, R80 ;  /* 0x0000005064147220 */ /* 0x040fe20000410000 */
[----:B------:R-:W-:Y:S03]  /*81c0*/  FMUL.FTZ R21, R100, R81 ;  /* 0x0000005164157220 */ /* 0x000fe60000410000 */
[C---:B------:R-:W-:Y:S01]  /*81d0*/  FMUL.FTZ R22, R0.reuse, R82 ;  /* 0x0000005200167220 */ /* 0x040fe20000410000 */
[----:B------:R-:W-:Y:S01]  /*81e0*/  FMUL.FTZ R23, R0, R83 ;  /* 0x0000005300177220 */ /* 0x000fe20000410000 */
[----:B------:R-:W-:Y:S01]  /*81f0*/  MUFU.EX2 R127, R127 ;  /* 0x0000007f007f7308 */ /* 0x000fe20000000800 */
[----:B------:R-:W-:Y:S01]  /*8200*/  LDSM.16.MT88.4 R80, [R138+0x8800] ;  /* 0x008800008a50783b */ /* 0x000fe20000004200 */
[----:B------:R-:W-:Y:S01]  /*8210*/  FADD.FTZ R105, R105, R106 ;  /* 0x0000006a69697221 */ /* 0x000fe20000010000 */
[----:B------:R-:W-:Y:S03]  /*8220*/  FADD.FTZ R107, R107, R108 ;  /* 0x0000006c6b6b7221 */ /* 0x000fe60000010000 */
[C---:B------:R-:W-:Y:S04]  /*8230*/  HMMA.16816.F32.BF16 R20, R96.reuse, R28, R20 ;  /* 0x0000001c6014723c */ /* 0x040fe80000041814 */
[----:B------:R-:W-:Y:S01]  /*8240*/  MUFU.EX2 R126, R126 ;  /* 0x0000007e007e7308 */ /* 0x000fe20000000800 */
[----:B------:R-:W-:Y:S01]  /*8250*/  FADD.FTZ R105, R104, R105 ;  /* 0x0000006968697221 */ /* 0x000fe20000010000 */
[C---:B------:R-:W-:Y:S08]  /*8260*/  HMMA.16816.F32.BF16 R24, R96.reuse, R30, R24 ;  /* 0x0000001e6018723c */ /* 0x040ff00000041818 */
[----:B------:R-:W1:Y:S03]  /*8270*/  MUFU.EX2 R115, R115 ;  /* 0x0000007300737308 */ /* 0x000e660000000800 */
[C---:B------:R-:W-:Y:S01]  /*8280*/  FMUL.FTZ R28, R100.reuse, R72 ;  /* 0x00000048641c7220 */ /* 0x040fe20000410000 */
[----:B------:R-:W-:Y:S01]  /*8290*/  FMUL.FTZ R29, R100, R73 ;  /* 0x00000049641d7220 */ /* 0x000fe20000410000 */
[C---:B------:R-:W-:Y:S01]  /*82a0*/  FMUL.FTZ R30, R0.reuse, R74 ;  /* 0x0000004a001e7220 */ /* 0x040fe20000410000 */
[----:B------:R-:W-:Y:S02]  /*82b0*/  FMUL.FTZ R31, R0, R75 ;  /* 0x0000004b001f7220 */ /* 0x000fe40000410000 */
[----:B------:R-:W4:Y:S01]  /*82c0*/  LDSM.16.MT88.4 R72, [R138+0xa000] ;  /* 0x00a000008a48783b */ /* 0x000f220000004200 */
[----:B------:R-:W-:Y:S01]  /*82d0*/  MOV R0, R3 ;  /* 0x0000000300007202 */ /* 0x000fe20000000f00 */
[----:B------:R-:W-:Y:S03]  /*82e0*/  MUFU.EX2 R177, R177 ;  /* 0x000000b100b17308 */ /* 0x000fe60000000800 */
[C---:B---3--:R-:W-:Y:S07]  /*82f0*/  HMMA.16816.F32.BF16 R28, R96.reuse, R92, R28 ;  /* 0x0000005c601c723c */ /* 0x048fee000004181c */
[----:B------:R-:W-:Y:S01]  /*8300*/  MUFU.EX2 R114, R114 ;  /* 0x0000007200727308 */ /* 0x000fe20000000800 */
[C---:B------:R-:W-:Y:S01]  /*8310*/  HMMA.16816.F32.BF16 R32, R96.reuse, R94, R32 ;  /* 0x0000005e6020723c */ /* 0x040fe20000041820 */
[----:B------:R-:W-:Y:S05]  /*8320*/  LDSM.16.MT88.4 R92, [R140+0x9800] ;  /* 0x009800008c5c783b */ /* 0x000fea0000004200 */
[C---:B--2---:R-:W-:Y:S03]  /*8330*/  HMMA.16816.F32.BF16 R36, R96.reuse, R84, R36 ;  /* 0x000000546024723c */ /* 0x044fe60000041824 */
[----:B------:R-:W2:Y:S03]  /*8340*/  MUFU.EX2 R117, R117 ;  /* 0x0000007500757308 */ /* 0x000ea60000000800 */
[C---:B------:R-:W-:Y:S01]  /*8350*/  HMMA.16816.F32.BF16 R40, R96.reuse, R86, R40 ;  /* 0x000000566028723c */ /* 0x040fe20000041828 */
[----:B------:R-:W-:Y:S06]  /*8360*/  LDSM.16.MT88.4 R84, [R138+0x9800] ;  /* 0x009800008a54783b */ /* 0x000fec0000004200 */
[----:B------:R-:W-:Y:S10]  /*8370*/  MUFU.EX2 R116, R116 ;  /* 0x0000007400747308 */ /* 0x000ff40000000800 */
[----:B------:R-:W3:Y:S01]  /*8380*/  MUFU.EX2 R119, R119 ;  /* 0x0000007700777308 */ /* 0x000ee20000000800 */
[C---:B----4-:R-:W-:Y:S09]  /*8390*/  HMMA.16816.F32.BF16 R44, R96.reuse, R72, R44 ;  /* 0x00000048602c723c */ /* 0x050ff2000004182c */
[----:B------:R-:W-:Y:S01]  /*83a0*/  MUFU.EX2 R118, R118 ;  /* 0x0000007600767308 */ /* 0x000fe20000000800 */
[C---:B------:R-:W-:Y:S01]  /*83b0*/  HMMA.16816.F32.BF16 R48, R96.reuse, R74, R48 ;  /* 0x0000004a6030723c */ /* 0x040fe20000041830 */
[----:B------:R-:W4:Y:S08]  /*83c0*/  LDSM.16.MT88.4 R72, [R140+0x8800] ;  /* 0x008800008c48783b */ /* 0x000f300000004200 */
[----:B------:R-:W5:Y:S01]  /*83d0*/  MUFU.EX2 R121, R121 ;  /* 0x0000007900797308 */ /* 0x000f620000000800 */
[C---:B------:R-:W-:Y:S06]  /*83e0*/  HMMA.16816.F32.BF16 R52, R96.reuse, R68, R52 ;  /* 0x000000446034723c */ /* 0x040fec0000041834 */
[C---:B------:R-:W-:Y:S03]  /*83f0*/  HMMA.16816.F32.BF16 R56, R96.reuse, R70, R56 ;  /* 0x000000466038723c */ /* 0x040fe60000041838 */
[----:B------:R-:W-:Y:S02]  /*8400*/  MUFU.EX2 R174, R174 ;  /* 0x000000ae00ae7308 */ /* 0x000fe40000000800 */
[----:B-1----:R-:W-:Y:S01]  /*8410*/  F2FP.BF16.F32.PACK_AB R68, R115, R112 ;  /* 0x000000707344723e */ /* 0x002fe200000010ff */
[C---:B------:R-:W-:Y:S07]  /*8420*/  HMMA.16816.F32.BF16 R60, R96.reuse, R76, R60 ;  /* 0x0000004c603c723c */ /* 0x040fee000004183c */
[----:B------:R-:W1:Y:S01]  /*8430*/  MUFU.EX2 R179, R179 ;  /* 0x000000b300b37308 */ /* 0x000e620000000800 */
[----:B--2---:R-:W-:Y:S01]  /*8440*/  F2FP.BF16.F32.PACK_AB R69, R117, R114 ;  /* 0x000000727545723e */ /* 0x004fe200000010ff */
[----:B------:R-:W-:Y:S01]  /*8450*/  HMMA.16816.F32.BF16 R64, R96, R78, R64 ;  /* 0x0000004e6040723c */ /* 0x000fe20000041840 */
[----:B------:R-:W2:Y:S02]  /*8460*/  LDSM.16.MT88.4 R76, [R137+0x8800] ;  /* 0x00880000894c783b */ /* 0x000ea40000004200 */
[----:B---3--:R-:W-:Y:S05]  /*8470*/  F2FP.BF16.F32.PACK_AB R70, R119, R116 ;  /* 0x000000747746723e */ /* 0x008fea00000010ff */
[----:B------:R-:W-:Y:S03]  /*8480*/  MUFU.EX2 R175, R175 ;  /* 0x000000af00af7308 */ /* 0x000fe60000000800 */
[----:B-----5:R-:W-:Y:S01]  /*8490*/  F2FP.BF16.F32.PACK_AB R71, R121, R118 ;  /* 0x000000767947723e */ /* 0x020fe200000010ff */
[----:B------:R-:W-:Y:S01]  /*84a0*/  FADD.FTZ R112, R112, R107 ;  /* 0x0000006b70707221 */ /* 0x000fe20000010000 */
[----:B------:R-:W-:Y:S03]  /*84b0*/  FADD.FTZ R114, R114, R105 ;  /* 0x0000006972727221 */ /* 0x000fe60000010000 */
[----:B------:R-:W-:Y:S01]  /*84c0*/  FADD.FTZ R115, R115, R112 ;  /* 0x0000007073737221 */ /* 0x000fe20000010000 */
[----:B-1----:R-:W-:Y:S01]  /*84d0*/  F2FP.BF16.F32.PACK_AB R100, R179, R174 ;  /* 0x000000aeb364723e */ /* 0x002fe200000010ff */
[----:B------:R-:W1:Y:S01]  /*84e0*/  MUFU.EX2 R176, R176 ;  /* 0x000000b000b07308 */ /* 0x000e620000000800 */
[----:B------:R-:W-:Y:S01]  /*84f0*/  FADD.FTZ R117, R117, R114 ;  /* 0x0000007275757221 */ /* 0x000fe20000010000 */
[C---:B----4-:R-:W-:Y:S05]  /*8500*/  HMMA.16816.F32.BF16 R4, R68.reuse, R72, R4 ;  /* 0x000000484404723c */ /* 0x050fea0000041804 */
[----:B------:R-:W-:Y:S01]  /*8510*/  FADD.FTZ R116, R116, R115 ;  /* 0x0000007374747221 */ /* 0x000fe20000010000 */
[C---:B------:R-:W-:Y:S01]  /*8520*/  HMMA.16816.F32.BF16 R8, R68.reuse, R74, R8 ;  /* 0x0000004a4408723c */ /* 0x040fe20000041808 */
[----:B------:R-:W3:Y:S01]  /*8530*/  LDSM.16.MT88.4 R72, [R136+0x8800] ;  /* 0x008800008848783b */ /* 0x000ee20000004200 */
[----:B------:R-:W-:Y:S03]  /*8540*/  MUFU.EX2 R172, R172 ;  /* 0x000000ac00ac7308 */ /* 0x000fe60000000800 */
[----:B------:R-:W-:Y:S01]  /*8550*/  FADD.FTZ R118, R118, R117 ;  /* 0x0000007576767221 */ /* 0x000fe20000010000 */
[C---:B------:R-:W-:Y:S06]  /*8560*/  HMMA.16816.F32.BF16 R12, R68.reuse, R80, R12 ;  /* 0x00000050440c723c */ /* 0x040fec000004180c */
[----:B------:R-:W4:Y:S01]  /*8570*/  MUFU.EX2 R113, R113 ;  /* 0x0000007100717308 */ /* 0x000f220000000800 */
[----:B-1----:R-:W-:Y:S01]  /*8580*/  F2FP.BF16.F32.PACK_AB R101, R176, R175 ;  /* 0x000000afb065723e */ /* 0x002fe200000010ff */
[C---:B------:R-:W-:Y:S01]  /*8590*/  HMMA.16816.F32.BF16 R16, R68.reuse, R82, R16 ;  /* 0x000000524410723c */ /* 0x040fe20000041810 */
[----:B------:R-:W1:Y:S02]  /*85a0*/  LDSM.16.MT88.4 R80, [R140+0xa800] ;  /* 0x00a800008c50783b */ /* 0x000e640000004200 */
[----:B------:R-:W-:Y:S03]  /*85b0*/  FADD.FTZ R119, R119, R116 ;  /* 0x0000007477777221 */ /* 0x000fe60000010000 */
[C---:B--2---:R-:W-:Y:S02]  /*85c0*/  HMMA.16816.F32.BF16 R20, R68.reuse, R76, R20 ;  /* 0x0000004c4414723c */ /* 0x044fe40000041814 */
[----:B------:R-:W-:Y:S03]  /*85d0*/  MUFU.EX2 R170, R170 ;  /* 0x000000aa00aa7308 */ /* 0x000fe60000000800 */
[----:B------:R-:W-:Y:S01]  /*85e0*/  FADD.FTZ R121, R121, R118 ;  /* 0x0000007679797221 */ /* 0x000fe20000010000 */
[C---:B------:R-:W-:Y:S01]  /*85f0*/  HMMA.16816.F32.BF16 R24, R68.reuse, R78, R24 ;  /* 0x0000004e4418723c */ /* 0x040fe20000041818 */
[----:B------:R-:W2:Y:S05]  /*8600*/  LDSM.16.MT88.4 R76, [R138+0xa800] ;  /* 0x00a800008a4c783b */ /* 0x000eaa0000004200 */
[----:B------:R-:W5:Y:S01]  /*8610*/  MUFU.EX2 R173, R110 ;  /* 0x0000006e00ad7308 */ /* 0x000f620000000800 */
[----:B----4-:R-:W-:Y:S01]  /*8620*/  F2FP.BF16.F32.PACK_AB R102, R113, R172 ;  /* 0x000000ac7166723e */ /* 0x010fe200000010ff */
[C---:B---3--:R-:W-:Y:S03]  /*8630*/  HMMA.16816.F32.BF16 R28, R68.reuse, R72, R28 ;  /* 0x00000048441c723c */ /* 0x048fe6000004181c */
[----:B-----5:R-:W-:Y:S03]  /*8640*/  F2FP.BF16.F32.PACK_AB R103, R173, R170 ;  /* 0x000000aaad67723e */ /* 0x020fe600000010ff */
        /* <DEDUP_REMOVED lines=12> */
[----:B------:R-:W-:Y:S01]  /*8710*/  HMMA.16816.F32.BF16 R64, R68, R82, R64 ;  /* 0x000000524440723c */ /* 0x000fe20000041840 */
[----:B------:R-:W1:Y:S06]  /*8720*/  LDSM.16.MT88.4 R80, [R137+0x9000] ;  /* 0x009000008950783b */ /* 0x000e6c0000004200 */
[----:B------:R-:W-:Y:S01]  /*8730*/  F2FP.BF16.F32.PACK_AB R68, R123, R120 ;  /* 0x000000787b44723e */ /* 0x000fe200000010ff */
[----:B------:R-:W-:Y:S03]  /*8740*/  FADD.FTZ R120, R120, R119 ;  /* 0x0000007778787221 */ /* 0x000fe60000010000 */
[----:B------:R-:W-:Y:S01]  /*8750*/  F2FP.BF16.F32.PACK_AB R69, R125, R122 ;  /* 0x0000007a7d45723e */ /* 0x000fe200000010ff */
[----:B------:R-:W-:Y:S01]  /*8760*/  FADD.FTZ R122, R122, R121 ;  /* 0x000000797a7a7221 */ /* 0x000fe20000010000 */
[----:B------:R-:W-:Y:S01]  /*8770*/  F2FP.BF16.F32.PACK_AB R70, R127, R124 ;  /* 0x0000007c7f46723e */ /* 0x000fe200000010ff */
[----:B------:R-:W-:Y:S01]  /*8780*/  FADD.FTZ R123, R123, R120 ;  /* 0x000000787b7b7221 */ /* 0x000fe20000010000 */
[----:B------:R-:W-:Y:S01]  /*8790*/  F2FP.BF16.F32.PACK_AB R71, R177, R126 ;  /* 0x0000007eb147723e */ /* 0x000fe200000010ff */
[----:B------:R-:W-:Y:S02]  /*87a0*/  FADD.FTZ R125, R125, R122 ;  /* 0x0000007a7d7d7221 */ /* 0x000fe40000010000 */
[----:B------:R-:W-:Y:S02]  /*87b0*/  FADD.FTZ R124, R124, R123 ;  /* 0x0000007b7c7c7221 */ /* 0x000fe40000010000 */
[----:B------:R-:W-:Y:S02]  /*87c0*/  FADD.FTZ R126, R126, R125 ;  /* 0x0000007d7e7e7221 */ /* 0x000fe40000010000 */
[C---:B--2---:R-:W-:Y:S03]  /*87d0*/  HMMA.16816.F32.BF16 R4, R68.reuse, R76, R4 ;  /* 0x0000004c4404723c */ /* 0x044fe60000041804 */
[----:B------:R-:W-:Y:S01]  /*87e0*/  FADD.FTZ R127, R127, R124 ;  /* 0x0000007c7f7f7221 */ /* 0x000fe20000010000 */
[----:B------:R-:W-:Y:S02]  /*87f0*/  FADD.FTZ R126, R177, R126 ;  /* 0x0000007eb17e7221 */ /* 0x000fe40000010000 */
[C---:B------:R-:W-:Y:S01]  /*8800*/  HMMA.16816.F32.BF16 R8, R68.reuse, R78, R8 ;  /* 0x0000004e4408723c */ /* 0x040fe20000041808 */
[----:B------:R-:W2:Y:S04]  /*8810*/  LDSM.16.MT88.4 R76, [R136+0x9000] ;  /* 0x00900000884c783b */ /* 0x000ea80000004200 */
[----:B------:R-:W-:Y:S01]  /*8820*/  FADD.FTZ R174, R174, R127 ;  /* 0x0000007faeae7221 */ /* 0x000fe20000010000 */
[C---:B---3--:R-:W-:Y:S05]  /*8830*/  HMMA.16816.F32.BF16 R12, R68.reuse, R72, R12 ;  /* 0x00000048440c723c */ /* 0x048fea000004180c */
[----:B------:R-:W-:Y:S01]  /*8840*/  FADD.FTZ R175, R175, R126 ;  /* 0x0000007eafaf7221 */ /* 0x000fe20000010000 */
[C---:B------:R-:W-:Y:S01]  /*8850*/  HMMA.16816.F32.BF16 R16, R68.reuse, R74, R16 ;  /* 0x0000004a4410723c */ /* 0x040fe20000041810 */
[----:B------:R-:W3:Y:S04]  /*8860*/  LDSM.16.MT88.4 R72, [R140+0xb000] ;  /* 0x00b000008c48783b */ /* 0x000ee80000004200 */
[----:B------:R-:W-:Y:S01]  /*8870*/  FADD.FTZ R179, R179, R174 ;  /* 0x000000aeb3b37221 */ /* 0x000fe20000010000 */
[C---:B-1----:R-:W-:Y:S05]  /*8880*/  HMMA.16816.F32.BF16 R20, R68.reuse, R80, R20 ;  /* 0x000000504414723c */ /* 0x042fea0000041814 */
[----:B------:R-:W-:Y:S01]  /*8890*/  FADD.FTZ R175, R176, R175 ;  /* 0x000000afb0af7221 */ /* 0x000fe20000010000 */
[C---:B------:R-:W-:Y:S01]  /*88a0*/  HMMA.16816.F32.BF16 R24, R68.reuse, R82, R24 ;  /* 0x000000524418723c */ /* 0x040fe20000041818 */
[----:B------:R-:W1:Y:S04]  /*88b0*/  LDSM.16.MT88.4 R80, [R138+0xb000] ;  /* 0x00b000008a50783b */ /* 0x000e680000004200 */
[----:B------:R-:W-:Y:S01]  /*88c0*/  FADD.FTZ R172, R172, R179 ;  /* 0x000000b3acac7221 */ /* 0x000fe20000010000 */
[----:B------:R-:W-:Y:S05]  /*88d0*/  FADD.FTZ R170, R170, R175 ;  /* 0x000000afaaaa7221 */ /* 0x000fea0000010000 */
[----:B------:R-:W-:Y:S01]  /*88e0*/  FADD.FTZ R171, R113, R172 ;  /* 0x000000ac71ab7221 */ /* 0x000fe20000010000 */
[----:B------:R-:W-:Y:S01]  /*88f0*/  FADD.FTZ R167, R173, R170 ;  /* 0x000000aaada77221 */ /* 0x000fe20000010000 */
[C---:B--2---:R-:W-:Y:S06]  /*8900*/  HMMA.16816.F32.BF16 R28, R68.reuse, R76, R28 ;  /* 0x0000004c441c723c */ /* 0x044fec000004181c */
[C---:B------:R-:W-:Y:S01]  /*8910*/  HMMA.16816.F32.BF16 R32, R68.reuse, R78, R32 ;  /* 0x0000004e4420723c */ /* 0x040fe20000041820 */
[----:B------:R-:W2:Y:S05]  /*8920*/  LDSM.16.MT88.4 R76, [R137+0xb000] ;  /* 0x00b00000894c783b */ /* 0x000eaa0000004200 */
[C---:B---3--:R-:W-:Y:S06]  /*8930*/  HMMA.16816.F32.BF16 R36, R68.reuse, R72, R36 ;  /* 0x000000484424723c */ /* 0x048fec0000041824 */
[C---:B------:R-:W-:Y:S01]  /*8940*/  HMMA.16816.F32.BF16 R40, R68.reuse, R74, R40 ;  /* 0x0000004a4428723c */ /* 0x040fe20000041828 */
[----:B------:R-:W3:Y:S05]  /*8950*/  LDSM.16.MT88.4 R72, [R136+0xb000] ;  /* 0x00b000008848783b */ /* 0x000eea0000004200 */
[C---:B-1----:R-:W-:Y:S06]  /*8960*/  HMMA.16816.F32.BF16 R44, R68.reuse, R80, R44 ;  /* 0x00000050442c723c */ /* 0x042fec000004182c */
[C---:B------:R-:W-:Y:S06]  /*8970*/  HMMA.16816.F32.BF16 R48, R68.reuse, R82, R48 ;  /* 0x000000524430723c */ /* 0x040fec0000041830 */
[C---:B--2---:R-:W-:Y:S06]  /*8980*/  HMMA.16816.F32.BF16 R52, R68.reuse, R76, R52 ;  /* 0x0000004c4434723c */ /* 0x044fec0000041834 */
[C---:B------:R-:W-:Y:S01]  /*8990*/  HMMA.16816.F32.BF16 R56, R68.reuse, R78, R56 ;  /* 0x0000004e4438723c */ /* 0x040fe20000041838 */
[----:B------:R-:W1:Y:S05]  /*89a0*/  LDSM.16.MT88.4 R76, [R137+0x9800] ;  /* 0x00980000894c783b */ /* 0x000e6a0000004200 */
[C---:B---3--:R-:W-:Y:S06]  /*89b0*/  HMMA.16816.F32.BF16 R60, R68.reuse, R72, R60 ;  /* 0x00000048443c723c */ /* 0x048fec000004183c */
[----:B------:R-:W-:Y:S01]  /*89c0*/  HMMA.16816.F32.BF16 R64, R68, R74, R64 ;  /* 0x0000004a4440723c */ /* 0x000fe20000041840 */
[----:B------:R-:W2:Y:S05]  /*89d0*/  LDSM.16.MT88.4 R68, [R136+0x9800] ;  /* 0x009800008844783b */ /* 0x000eaa0000004200 */
[C---:B------:R-:W-:Y:S03]  /*89e0*/  HMMA.16816.F32.BF16 R96, R100.reuse, R92, R4 ;  /* 0x0000005c6460723c */ /* 0x040fe60000041804 */
[----:B------:R-:W3:Y:S03]  /*89f0*/  LDSM.16.MT88.4 R4, [R140+0xb800] ;  /* 0x00b800008c04783b */ /* 0x000ee60000004200 */
[C---:B------:R-:W-:Y:S05]  /*8a00*/  HMMA.16816.F32.BF16 R92, R100.reuse, R94, R8 ;  /* 0x0000005e645c723c */ /* 0x040fea0000041808 */
[----:B------:R-:W4:Y:S01]  /*8a10*/  LDSM.16.MT88.4 R8, [R138+0xb800] ;  /* 0x00b800008a08783b */ /* 0x000f220000004200 */
[C---:B------:R-:W-:Y:S06]  /*8a20*/  HMMA.16816.F32.BF16 R88, R100.reuse, R84, R12 ;  /* 0x000000546458723c */ /* 0x040fec000004180c */
[C---:B------:R-:W-:Y:S01]  /*8a30*/  HMMA.16816.F32.BF16 R84, R100.reuse, R86, R16 ;  /* 0x000000566454723c */ /* 0x040fe20000041810 */
[----:B------:R-:W5:Y:S05]  /*8a40*/  LDSM.16.MT88.4 R12, [R137+0xb800] ;  /* 0x00b80000890c783b */ /* 0x000f6a0000004200 */
[C---:B-1----:R-:W-:Y:S03]  /*8a50*/  HMMA.16816.F32.BF16 R80, R100.reuse, R76, R20 ;  /* 0x0000004c6450723c */ /* 0x042fe60000041814 */
[----:B------:R-:W1:Y:S03]  /*8a60*/  LDSM.16.MT88.4 R16, [R136+0xb800] ;  /* 0x00b800008810783b */ /* 0x000e660000004200 */
[C---:B------:R-:W-:Y:S06]  /*8a70*/  HMMA.16816.F32.BF16 R76, R100.reuse, R78, R24 ;  /* 0x0000004e644c723c */ /* 0x040fec0000041818 */
[C---:B--2---:R-:W-:Y:S06]  /*8a80*/  HMMA.16816.F32.BF16 R72, R100.reuse, R68, R28 ;  /* 0x000000446448723c */ /* 0x044fec000004181c */
[C---:B------:R-:W-:Y:S06]  /*8a90*/  HMMA.16816.F32.BF16 R68, R100.reuse, R70, R32 ;  /* 0x000000466444723c */ /* 0x040fec0000041820 */
[C---:B---3--:R-:W-:Y:S06]  /*8aa0*/  HMMA.16816.F32.BF16 R36, R100.reuse, R4, R36 ;  /* 0x000000046424723c */ /* 0x048fec0000041824 */
[C---:B------:R-:W-:Y:S06]  /*8ab0*/  HMMA.16816.F32.BF16 R40, R100.reuse, R6, R40 ;  /* 0x000000066428723c */ /* 0x040fec0000041828 */
[C---:B----4-:R-:W-:Y:S06]  /*8ac0*/  HMMA.16816.F32.BF16 R44, R100.reuse, R8, R44 ;  /* 0x00000008642c723c */ /* 0x050fec000004182c */
[C---:B------:R-:W-:Y:S06]  /*8ad0*/  HMMA.16816.F32.BF16 R48, R100.reuse, R10, R48 ;  /* 0x0000000a6430723c */ /* 0x040fec0000041830 */
[C---:B-----5:R-:W-:Y:S06]  /*8ae0*/  HMMA.16816.F32.BF16 R52, R100.reuse, R12, R52 ;  /* 0x0000000c6434723c */ /* 0x060fec0000041834 */
[C---:B------:R-:W-:Y:S06]  /*8af0*/  HMMA.16816.F32.BF16 R56, R100.reuse, R14, R56 ;  /* 0x0000000e6438723c */ /* 0x040fec0000041838 */
[C---:B-1----:R-:W-:Y:S06]  /*8b00*/  HMMA.16816.F32.BF16 R60, R100.reuse, R16, R60 ;  /* 0x00000010643c723c */ /* 0x042fec000004183c */
[----:B------:R-:W-:Y:S07]  /*8b10*/  HMMA.16816.F32.BF16 R64, R100, R18, R64 ;  /* 0x000000126440723c */ /* 0x000fee0000041840 */
[----:B------:R-:W-:Y:S01]  /*8b20*/  MOV R103, R2 ;  /* 0x0000000200677202 */ /* 0x000fe20000000f00 */
[----:B------:R-:W-:Y:S05]  /*8b30*/  @!UPT UIADD3 URZ, URZ, URZ, URZ ;  /* 0x0000003f3f3ff290 */ /* 0x000fea000fffe03f */
[----:B------:R-:W-:Y:S11]  /*8b40*/  @P0 BRA `(.L_x_660) ;  /* 0xffffffdc00c00947 */ /* 0x000ff6000383ffff */
.L_x_659:
[----:B------:R-:W1:Y:S01]  /*8b50*/  SHFL.BFLY PT, R8, R171, 0x2, 0x1f ;  /* 0x0c401f00ab087f89 */ /* 0x000e6200000e0000 */
[----:B------:R-:W-:Y:S01]  /*8b60*/  MOV R6, 0x3f800000 ;  /* 0x3f80000000067802 */ /* 0x000fe20000000f00 */
[----:B------:R-:W2:Y:S01]  /*8b70*/  S2UR UR4, SR_CgaCtaId ;  /* 0x00000000000479c3 */ /* 0x000ea20000008800 */
[----:B------:R-:W-:Y:S01]  /*8b80*/  MOV R7, 0x3f800000 ;  /* 0x3f80000000077802 */ /* 0x000fe20000000f00 */
[----:B------:R-:W3:Y:S01]  /*8b90*/  SHFL.BFLY PT, R0, R167, 0x2, 0x1f ;  /* 0x0c401f00a7007f89 */ /* 0x000ee200000e0000 */
[----:B------:R-:W-:Y:S01]  /*8ba0*/  ISETP.NE.AND P0, PT, R150, -0x1, PT ;  /* 0xffffffff9600780c */ /* 0x000fe20003f05270 */
[----:B------:R-:W-:Y:S01]  /*8bb0*/  UMOV UR5, 0x400 ;  /* 0x0000040000057882 */ /* 0x000fe20000000000 */
[----:B------:R-:W-:Y:S02]  /*8bc0*/  MOV R14, 0x20 ;  /* 0x00000020000e7802 */ /* 0x000fe40000000f00 */
[----:B------:R-:W-:Y:S01]  /*8bd0*/  MOV R13, 0x40 ;  /* 0x00000040000d7802 */ /* 0x000fe20000000f00 */
[----:B-1----:R-:W-:Y:S01]  /*8be0*/  FADD.FTZ R8, R8, R171 ;  /* 0x000000ab08087221 */ /* 0x002fe20000010000 */
[----:B--2---:R-:W-:Y:S01]  /*8bf0*/  ULEA UR4, UR4, UR5, 0x18 ;  /* 0x0000000504047291 */ /* 0x004fe2000f8ec03f */
[----:B---3--:R-:W-:-:S03]  /*8c00*/  FADD.FTZ R9, R0, R167 ;  /* 0x000000a700097221 */ /* 0x008fc60000010000 */
[----:B------:R-:W1:Y:S01]  /*8c10*/  SHFL.BFLY PT, R5, R8, 0x1, 0x1f ;  /* 0x0c201f0008057f89 */ /* 0x000e6200000e0000 */
[----:B------:R-:W2:Y:S03]  /*8c20*/  S2R R0, SR_TID.X ;  /* 0x0000000000007919 */ /* 0x000ea60000002100 */
[----:B------:R-:W3:Y:S01]  /*8c30*/  SHFL.BFLY PT, R4, R9, 0x1, 0x1f ;  /* 0x0c201f0009047f89 */ /* 0x000ee200000e0000 */
[----:B-1----:R-:W-:-:S05]  /*8c40*/  FADD.FTZ R5, R8, R5 ;  /* 0x0000000508057221 */ /* 0x002fca0000010000 */
[----:B------:R-:W-:Y:S01]  /*8c50*/  FSETP.NE.FTZ.AND P4, PT, R5, RZ, PT ;  /* 0x000000ff0500720b */ /* 0x000fe20003f95000 */
[----:B---3--:R-:W-:Y:S01]  /*8c60*/  FADD.FTZ R4, R9, R4 ;  /* 0x0000000409047221 */ /* 0x008fe20000010000 */
[----:B--2---:R-:W-:-:S04]  /*8c70*/  SHF.R.S32.HI R9, RZ, 0x1f, R0 ;  /* 0x0000001fff097819 */ /* 0x004fc80000011400 */
[----:B------:R-:W-:-:S07]  /*8c80*/  FSETP.NE.FTZ.AND P3, PT, R4, RZ, PT ;  /* 0x000000ff0400720b */ /* 0x000fce0003f75000 */
        /* <DEDUP_REMOVED lines=123> */
.L_x_663:
        /* <DEDUP_REMOVED lines=23> */
.L_x_664:
        /* <DEDUP_REMOVED lines=25> */
[----:B------:R-:W4:Y:S02]  /*9740*/  @P0 LDC R16, c[0x0][0x2c0] ;  /* 0x0000b000ff100b82 */ /* 0x000f240000000800 */
[----:B------:R-:W-:Y:S04]  /*9750*/  STS [R23+0x400], R86 ;  /* 0x0004005617007388 */ /* 0x000fe80000000800 */
[----:B------:R-:W-:Y:S02]  /*9760*/  STS [R25], R80 ;  /* 0x0000005019007388 */ /* 0x000fe40000000800 */
[----:B-1----:R-:W1:Y:S01]  /*9770*/  @P2 LDC R6, c[0x0][0x2e4] ;  /* 0x0000b900ff062b82 */ /* 0x002e620000000800 */
[----:B------:R-:W-:Y:S01]  /*9780*/  LOP3.LUT P2, RZ, R9, 0x3, RZ, 0xc0, !PT ;  /* 0x0000000309ff7812 */ /* 0x000fe2000784c0ff */
[----:B------:R-:W-:Y:S01]  /*9790*/  STS [R25+0x400], R82 ;  /* 0x0004005219007388 */ /* 0x000fe20000000800 */
[----:B------:R-:W-:-:S03]  /*97a0*/  IMAD.MOV.U32 R9, RZ, RZ, 0x7f800000 ;  /* 0x7f800000ff097424 */ /* 0x000fc600078e00ff */
[----:B------:R-:W-:Y:S02]  /*97b0*/  STS [R27], R76 ;  /* 0x0000004c1b007388 */ /* 0x000fe40000000800 */
[----:B------:R-:W5:Y:S02]  /*97c0*/  @P0 LDC.64 R18, c[0x0][0x2c0] ;  /* 0x0000b000ff120b82 */ /* 0x000f640000000a00 */
[----:B------:R-:W-:Y:S04]  /*97d0*/  STS [R27+0x400], R78 ;  /* 0x0004004e1b007388 */ /* 0x000fe80000000800 */
[----:B------:R-:W-:Y:S02]  /*97e0*/  STS [R29], R72 ;  /* 0x000000481d007388 */ /* 0x000fe40000000800 */
[----:B------:R-:W4:Y:S01]  /*97f0*/  @P4 LDC R0, c[0x0][0x2e8] ;  /* 0x0000ba00ff004b82 */ /* 0x000f220000000800 */
[----:B------:R-:W-:Y:S01]  /*9800*/  @!P0 IMAD.MOV.U32 R16, RZ, RZ, 0x1 ;  /* 0x00000001ff108424 */ /* 0x000fe200078e00ff */
[----:B------:R-:W-:Y:S04]  /*9810*/  STS [R29+0x400], R74 ;  /* 0x0004004a1d007388 */ /* 0x000fe80000000800 */
[----:B------:R-:W-:Y:S04]  /*9820*/  STS [R13], R68 ;  /* 0x000000440d007388 */ /* 0x000fe80000000800 */
[----:B------:R-:W-:Y:S04]  /*9830*/  STS [R13+0x400], R70 ;  /* 0x000400460d007388 */ /* 0x000fe80000000800 */
[----:B------:R-:W-:Y:S01]  /*9840*/  STS [R15+0x2000], R36 ;  /* 0x002000240f007388 */ /* 0x000fe20000000800 */
[----:B-----5:R-:W-:Y:S01]  /*9850*/  @P0 IMAD R18, R19, R18, RZ ;  /* 0x0000001213120224 */ /* 0x020fe200078e02ff */
[----:B------:R-:W-:-:S02]  /*9860*/  SHF.R.S32.HI R19, RZ, 0x1f, R12 ;  /* 0x0000001fff137819 */ /* 0x000fc4000001140c */
[----:B------:R-:W-:Y:S01]  /*9870*/  STS [R15+0x2400], R38 ;  /* 0x002400260f007388 */ /* 0x000fe20000000800 */
[----:B-1----:R-:W-:Y:S01]  /*9880*/  @!P0 IMAD.MOV.U32 R18, RZ, RZ, R6 ;  /* 0x000000ffff128224 */ /* 0x002fe200078e0006 */
[----:B------:R-:W-:Y:S02]  /*9890*/  LEA.HI R19, R19, R12, RZ, 0x2 ;  /* 0x0000000c13137211 */ /* 0x000fe400078f10ff */
[----:B------:R-:W-:Y:S02]  /*98a0*/  STS [R17+0x2000], R40 ;  /* 0x0020002811007388 */ /* 0x000fe40000000800 */
[----:B------:R-:W-:Y:S02]  /*98b0*/  LOP3.LUT R19, R19, 0xffffffc, RZ, 0xc0, !PT ;  /* 0x0ffffffc13137812 */ /* 0x000fe400078ec0ff */
[----:B------:R1:W-:Y:S02]  /*98c0*/  STS [R17+0x2400], R42 ;  /* 0x0024002a11007388 */ /* 0x0003e40000000800 */
[----:B------:R-:W-:-:S02]  /*98d0*/  IADD3 R12, R12, -R19, RZ ;  /* 0x800000130c0c7210 */ /* 0x000fc40007ffe0ff */
[----:B------:R-:W-:Y:S01]  /*98e0*/  STS [R11+0x2000], R44 ;  /* 0x0020002c0b007388 */ /* 0x000fe20000000800 */
[----:B--2---:R-:W-:Y:S01]  /*98f0*/  @P3 FMUL.FTZ R19, R4, 0.69314718246459960938 ;  /* 0x3f31721804133820 */ /* 0x004fe20000410000 */
[----:B------:R-:W-:Y:S02]  /*9900*/  LEA R153, R12, R153, 0x4 ;  /* 0x000000990c997211 */ /* 0x000fe400078e20ff */
[----:B------:R2:W-:Y:S04]  /*9910*/  STS [R11+0x2400], R46 ;  /* 0x0024002e0b007388 */ /* 0x0005e80000000800 */
[----:B------:R-:W-:Y:S04]  /*9920*/  STS [R23+0x2000], R48 ;  /* 0x0020003017007388 */ /* 0x000fe80000000800 */
[----:B------:R-:W-:Y:S04]  /*9930*/  STS [R23+0x2400], R50 ;  /* 0x0024003217007388 */ /* 0x000fe80000000800 */
[----:B------:R-:W-:Y:S04]  /*9940*/  STS [R25+0x2000], R52 ;  /* 0x0020003419007388 */ /* 0x000fe80000000800 */
[----:B------:R-:W-:Y:S01]  /*9950*/  STS [R25+0x2400], R54 ;  /* 0x0024003619007388 */ /* 0x000fe20000000800 */
[----:B-1----:R-:W-:-:S02]  /*9960*/  @P0 IMAD.MOV.U32 R17, RZ, RZ, 0x1 ;  /* 0x00000001ff110424 */ /* 0x002fc400078e00ff */
[----:B---3--:R-:W-:Y:S01]  /*9970*/  @!P0 IMAD R17, R6, R31, RZ ;  /* 0x0000001f06118224 */ /* 0x008fe200078e02ff */
[----:B------:R-:W-:Y:S04]  /*9980*/  STS [R27+0x2000], R56 ;  /* 0x002000381b007388 */ /* 0x000fe80000000800 */
[----:B------:R-:W-:Y:S04]  /*9990*/  STS [R27+0x2400], R58 ;  /* 0x0024003a1b007388 */ /* 0x000fe80000000800 */
[----:B------:R-:W-:Y:S04]  /*99a0*/  STS [R29+0x2000], R60 ;  /* 0x0020003c1d007388 */ /* 0x000fe80000000800 */
[----:B------:R-:W-:Y:S04]  /*99b0*/  STS [R29+0x2400], R62 ;  /* 0x0024003e1d007388 */ /* 0x000fe80000000800 */
[----:B------:R-:W-:Y:S04]  /*99c0*/  STS [R13+0x2000], R64 ;  /* 0x002000400d007388 */ /* 0x000fe80000000800 */
[----:B------:R1:W-:Y:S01]  /*99d0*/  STS [R13+0x2400], R66 ;  /* 0x002400420d007388 */ /* 0x0003e20000000800 */
[----:B------:R-:W-:Y:S06]  /*99e0*/  BAR.SYNC.DEFER_BLOCKING 0x0 ;  /* 0x0000000000007b1d */ /* 0x000fec0000010000 */
[----:B------:R-:W3:Y:S01]  /*99f0*/  S2R R14, SR_CTAID.Y ;  /* 0x00000000000e7919 */ /* 0x000ee20000002600 */
[----:B------:R-:W5:Y:S01]  /*9a00*/  S2R R8, SR_TID.X ;  /* 0x0000000000087919 */ /* 0x000f620000002100 */
[----:B------:R-:W4:Y:S01]  /*9a10*/  S2R R15, SR_CTAID.X ;  /* 0x00000000000f7919 */ /* 0x000f220000002500 */
[----:B--2---:R-:W2:Y:S01]  /*9a20*/  S2R R11, SR_CTAID.Z ;  /* 0x00000000000b7919 */ /* 0x004ea20000002700 */
[----:B-1----:R-:W1:Y:S01]  /*9a30*/  @P3 LDC R13, c[0x0][0x2e8] ;  /* 0x0000ba00ff0d3b82 */ /* 0x002e620000000800 */
[----:B------:R1:W1:Y:S04]  /*9a40*/  LDS.128 R36, [R151+0x1800] ;  /* 0x0018000097247984 */ /* 0x0002680000000c00 */
[----:B------:R1:W1:Y:S01]  /*9a50*/  LDS.128 R32, [R151+0x3800] ;  /* 0x0038000097207984 */ /* 0x0002620000000c00 */
[----:B---3--:R-:W-:Y:S01]  /*9a60*/  IMAD R14, R14, R17, RZ ;  /* 0x000000110e0e7224 */ /* 0x008fe200078e02ff */
[----:B-----5:R-:W-:-:S04]  /*9a70*/  SHF.R.S32.HI R17, RZ, 0x1f, R8 ;  /* 0x0000001fff117819 */ /* 0x020fc80000011408 */
[----:B------:R-:W-:Y:S01]  /*9a80*/  SEL R14, R14, RZ, !P5 ;  /* 0x000000ff0e0e7207 */ /* 0x000fe20006800000 */
[----:B----4-:R-:W-:Y:S01]  /*9a90*/  IMAD R6, R15, R16, RZ ;  /* 0x000000100f067224 */ /* 0x010fe200078e02ff */
[----:B------:R-:W-:-:S03]  /*9aa0*/  LEA.HI R8, R17, R8, RZ, 0x3 ;  /* 0x0000000811087211 */ /* 0x000fc600078f18ff */
[----:B--2---:R-:W-:Y:S01]  /*9ab0*/  IMAD R17, R11, R18, R14 ;  /* 0x000000120b117224 */ /* 0x004fe200078e020e */
[----:B------:R-:W-:Y:S01]  /*9ac0*/  SHF.L.U32 R14, R6, 0x6, RZ ;  /* 0x00000006060e7819 */ /* 0x000fe200000006ff */
[----:B------:R-:W-:Y:S01]  /*9ad0*/  @P4 FMUL.FTZ R18, R5, 0.69314718246459960938 ;  /* 0x3f31721805124820 */ /* 0x000fe20000410000 */
[----:B------:R-:W-:Y:S02]  /*9ae0*/  IMAD.MOV.U32 R6, RZ, RZ, 0x7f800000 ;  /* 0x7f800000ff067424 */ /* 0x000fe400078e00ff */
[----:B-1----:R-:W-:Y:S01]  /*9af0*/  @P3 FFMA.FTZ R6, R2, R13, R19 ;  /* 0x0000000d02063223 */ /* 0x002fe20000010013 */
        /* <DEDUP_REMOVED lines=24> */
.L_x_666:
[----:B------:R-:W-:Y:S05]  /*9c80*/  BSYNC B0 ;  /* 0x0000000000007941 */ /* 0x000fea0003800000 */
.L_x_665:
[----:B------:R-:W-:Y:S01]  /*9c90*/  SHF.R.S32.HI R8, RZ, 0x3, R8 ;  /* 0x00000003ff087819 */ /* 0x000fe20000011408 */
[----:B------:R-:W-:Y:S01]  /*9ca0*/  ULDC.64 UR4, c[0x0][0x2a0] ;  /* 0x0000a80000047ab9 */ /* 0x000fe20000000a00 */
[----:B------:R-:W-:Y:S01]  /*9cb0*/  IADD3 R12, P0, R158, R10, RZ ;  /* 0x0000000a9e0c7210 */ /* 0x000fe20007f1e0ff */
[----:B------:R-:W-:Y:S01]  /*9cc0*/  BSSY B0, `(.L_x_667) ;  /* 0x000001c000007945 */ /* 0x000fe20003800000 */
[----:B-1----:R-:W-:Y:S01]  /*9cd0*/  SHF.R.S32.HI R3, RZ, 0x1f, R11 ;  /* 0x0000001fff037819 */ /* 0x002fe2000001140b */
[C---:B------:R-:W-:Y:S01]  /*9ce0*/  VIADD R2, R8.reuse, 0x10 ;  /* 0x0000001008027836 */ /* 0x040fe20000000000 */
[CC--:B------:R-:W-:Y:S01]  /*9cf0*/  ISETP.GE.AND P3, PT, R8.reuse, R147.reuse, PT ;  /* 0x000000930800720c */ /* 0x0c0fe20003f66270 */
[----:B------:R-:W-:Y:S01]  /*9d00*/  IMAD.X R13, R159, 0x1, R7, P0 ;  /* 0x000000019f0d7824 */ /* 0x000fe200000e0607 */
[C---:B------:R-:W-:Y:S01]  /*9d10*/  IADD3 R0, R8.reuse, 0x20, RZ ;  /* 0x0000002008007810 */ /* 0x040fe20007ffe0ff */
[----:B------:R-:W-:Y:S01]  /*9d20*/  VIADD R8, R8, 0x30 ;  /* 0x0000003008087836 */ /* 0x000fe20000000000 */
[-C--:B------:R-:W-:Y:S01]  /*9d30*/  ISETP.GE.AND P2, PT, R2, R147.reuse, PT ;  /* 0x000000930200720c */ /* 0x080fe20003f46270 */
[----:B------:R-:W-:Y:S01]  /*9d40*/  IMAD R2, R3, UR4, RZ ;  /* 0x0000000403027c24 */ /* 0x000fe2000f8e02ff */
[----:B------:R1:W2:Y:S01]  /*9d50*/  LDS.128 R4, [R151+0x2000] ;  /* 0x0020000097047984 */ /* 0x0002a20000000c00 */
[----:B------:R-:W-:Y:S01]  /*9d60*/  IMAD.WIDE.U32 R12, R11, UR4, R12 ;  /* 0x000000040b0c7c25 */ /* 0x000fe2000f8e000c */
[----:B------:R-:W-:-:S02]  /*9d70*/  ISETP.GE.AND P0, PT, R8, R147, PT ;  /* 0x000000930800720c */ /* 0x000fc40003f06270 */
[----:B------:R-:W-:Y:S01]  /*9d80*/  ISETP.GE.AND P1, PT, R0, R147, PT ;  /* 0x000000930000720c */ /* 0x000fe20003f26270 */
[----:B------:R-:W-:Y:S02]  /*9d90*/  IMAD R15, R11, UR5, R2 ;  /* 0x000000050b0f7c24 */ /* 0x000fe4000f8e0202 */
[----:B------:R1:W3:Y:S03]  /*9da0*/  LDS.128 R8, [R151] ;  /* 0x0000000097087984 */ /* 0x0002e60000000c00 */
[----:B------:R-:W-:Y:S01]  /*9db0*/  IADD3 R15, R13, R15, RZ ;  /* 0x0000000f0d0f7210 */ /* 0x000fe20007ffe0ff */
        /* <DEDUP_REMOVED lines=12> */
.L_x_668:
[----:B------:R-:W-:Y:S05]  /*9e80*/  BSYNC B0 ;  /* 0x0000000000007941 */ /* 0x000fea0003800000 */
.L_x_667:
        /* <DEDUP_REMOVED lines=18> */
.L_x_670:
[----:B------:R-:W-:Y:S05]  /*9fb0*/  BSYNC B0 ;  /* 0x0000000000007941 */ /* 0x000fea0003800000 */
.L_x_669:
        /* <DEDUP_REMOVED lines=18> */
.L_x_672:
[----:B------:R-:W-:Y:S05]  /*a0e0*/  BSYNC B0 ;  /* 0x0000000000007941 */ /* 0x000fea0003800000 */
.L_x_671:
        /* <DEDUP_REMOVED lines=16> */
.L_x_652:
        /* <DEDUP_REMOVED lines=24> */
[----:B-1----:R-:W-:Y:S01]  /*a370*/  @P4 IMAD.WIDE.U32 R14, R150, R6, RZ ;  /* 0x00000006960e4225 */ /* 0x002fe200078e00ff */
[----:B------:R-:W-:Y:S02]  /*a380*/  SHF.R.S32.HI R6, RZ, 0x1f, R32 ;  /* 0x0000001fff067819 */ /* 0x000fe40000011420 */
[----:B------:R-:W1:Y:S01]  /*a390*/  @P1 LDC.64 R2, c[0x0][0x2c0] ;  /* 0x0000b000ff021b82 */ /* 0x000e620000000a00 */
[----:B------:R-:W-:Y:S02]  /*a3a0*/  IMAD.SHL.U32 R13, R13, 0x8, RZ ;  /* 0x000000080d0d7824 */ /* 0x000fe400078e00ff */
[----:B------:R-:W-:-:S02]  /*a3b0*/  @!P4 IMAD.MOV.U32 R14, RZ, RZ, R16 ;  /* 0x000000ffff0ec224 */ /* 0x000fc400078e0010 */
[----:B------:R-:W-:Y:S02]  /*a3c0*/  @P4 IMAD R7, R150, R7, R15 ;  /* 0x0000000796074224 */ /* 0x000fe400078e020f */
[----:B------:R-:W-:Y:S01]  /*a3d0*/  @!P4 IMAD.IADD R7, R17, 0x1, R5 ;  /* 0x000000011107c824 */ /* 0x000fe200078e0205 */
[----:B--2---:R-:W3:Y:S01]  /*a3e0*/  @P2 LDC R10, c[0x0][0x2e4] ;  /* 0x0000b900ff0a2b82 */ /* 0x004ee20000000800 */
[C---:B------:R-:W-:Y:S01]  /*a3f0*/  IADD3 R14, P2, R13.reuse, R14, RZ ;  /* 0x0000000e0d0e7210 */ /* 0x040fe20007f5e0ff */
[----:B------:R-:W-:Y:S01]  /*a400*/  @P1 IMAD.MOV.U32 R5, RZ, RZ, 0x1 ;  /* 0x00000001ff051424 */ /* 0x000fe200078e00ff */
[----:B------:R-:W-:Y:S02]  /*a410*/  ISETP.GE.AND P4, PT, R12, R152, PT ;  /* 0x000000980c00720c */ /* 0x000fe40003f86270 */
[----:B------:R-:W-:Y:S02]  /*a420*/  CS2R R16, SRZ ;  /* 0x0000000000107805 */ /* 0x000fe4000001ff00 */
[----:B------:R-:W-:Y:S01]  /*a430*/  LEA.HI.X.SX32 R15, R13, R7, 0x1, P2 ;  /* 0x000000070d0f7211 */ /* 0x000fe200010f0eff */
[----:B------:R-:W-:Y:S01]  /*a440*/  IMAD R7, R6, UR4, RZ ;  /* 0x0000000406077c24 */ /* 0x000fe2000f8e02ff */
[----:B------:R-:W-:Y:S01]  /*a450*/  SHF.R.S32.HI R13, RZ, 0x1f, R12 ;  /* 0x0000001fff0d7819 */ /* 0x000fe2000001140c */
[----:B------:R-:W2:Y:S02]  /*a460*/  @!P0 LDC R11, c[0x0][0x2c4] ;  /* 0x0000b100ff0b8b82 */ /* 0x000ea40000000800 */
[----:B------:R-:W-:-:S02]  /*a470*/  IMAD R0, R32, UR5, R7 ;  /* 0x0000000520007c24 */ /* 0x000fc4000f8e0207 */
[----:B------:R-:W-:Y:S02]  /*a480*/  VIADD R7, R12, 0x20 ;  /* 0x000000200c077836 */ /* 0x000fe40000000000 */
[----:B------:R-:W-:Y:S02]  /*a490*/  IMAD.WIDE.U32 R14, R32, UR4, R14 ;  /* 0x00000004200e7c25 */ /* 0x000fe4000f8e000e */
[----:B------:R-:W4:Y:S01]  /*a4a0*/  @P1 LDC R4, c[0x0][0x2c0] ;  /* 0x0000b000ff041b82 */ /* 0x000f220000000800 */
[----:B------:R-:W-:Y:S01]  /*a4b0*/  ISETP.GE.AND P2, PT, R7, R152, PT ;  /* 0x000000980700720c */ /* 0x000fe20003f46270 */
[----:B-1----:R-:W-:Y:S02]  /*a4c0*/  @P1 IMAD R3, R3, R2, RZ ;  /* 0x0000000203031224 */ /* 0x002fe400078e02ff */
[----:B------:R-:W-:Y:S02]  /*a4d0*/  IMAD.IADD R19, R0, 0x1, R15 ;  /* 0x0000000100137824 */ /* 0x000fe400078e020f */
[----:B---3--:R-:W-:-:S02]  /*a4e0*/  @!P1 IMAD R5, R10, R9, RZ ;  /* 0x000000090a059224 */ /* 0x008fc400078e02ff */
[----:B------:R-:W-:Y:S02]  /*a4f0*/  VIADD R9, R12, 0x10 ;  /* 0x000000100c097836 */ /* 0x000fe40000000000 */
[----:B------:R-:W-:Y:S01]  /*a500*/  IMAD R2, R8, R5, RZ ;  /* 0x0000000508027224 */ /* 0x000fe200078e02ff */
[----:B------:R-:W-:Y:S01]  /*a510*/  IADD3 R5, R12, 0x30, RZ ;  /* 0x000000300c057810 */ /* 0x000fe20007ffe0ff */
[----:B------:R-:W-:Y:S02]  /*a520*/  @!P1 IMAD.MOV.U32 R3, RZ, RZ, R10 ;  /* 0x000000ffff039224 */ /* 0x000fe400078e000a */
[----:B--2---:R-:W-:Y:S01]  /*a530*/  @!P3 IMAD R150, R8, R11, RZ ;  /* 0x0000000b0896b224 */ /* 0x004fe200078e02ff */
[----:B------:R-:W-:Y:S01]  /*a540*/  LOP3.LUT P3, RZ, R126, 0x7, RZ, 0xc0, !PT ;  /* 0x000000077eff7812 */ /* 0x000fe2000786c0ff */
[----:B------:R-:W-:Y:S01]  /*a550*/  IMAD.WIDE R10, R161, 0x40, R12 ;  /* 0x00000040a10a7825 */ /* 0x000fe200078e020c */
[----:B------:R-:W-:Y:S02]  /*a560*/  SEL R2, R2, RZ, P0 ;  /* 0x000000ff02027207 */ /* 0x000fe40000000000 */
[--C-:B------:R-:W-:Y:S01]  /*a570*/  @!P0 SHF.R.S32.HI R17, RZ, 0x1f, R150.reuse ;  /* 0x0000001fff118819 */ /* 0x100fe20000011496 */
[----:B------:R-:W-:Y:S01]  /*a580*/  @!P0 IMAD.MOV.U32 R16, RZ, RZ, R150 ;  /* 0x000000ffff108224 */ /* 0x000fe200078e0096 */
[-C--:B------:R-:W-:Y:S01]  /*a590*/  ISETP.GE.OR P6, PT, R12, R152.reuse, P3 ;  /* 0x000000980c00720c */ /* 0x080fe20001fc6670 */
[----:B------:R-:W-:Y:S01]  /*a5a0*/  @!P1 IMAD.MOV.U32 R4, RZ, RZ, 0x1 ;  /* 0x00000001ff049424 */ /* 0x000fe200078e00ff */
[----:B------:R-:W-:-:S02]  /*a5b0*/  ISETP.GE.AND P1, PT, R9, R152, PT ;  /* 0x000000980900720c */ /* 0x000fc40003f26270 */
[-C--:B------:R-:W-:Y:S02]  /*a5c0*/  ISETP.GE.AND P0, PT, R5, R152.reuse, PT ;  /* 0x000000980500720c */ /* 0x080fe40003f06270 */
[----:B------:R-:W-:Y:S01]  /*a5d0*/  ISETP.GE.OR P5, PT, R9, R152, P3 ;  /* 0x000000980900720c */ /* 0x000fe20001fa6670 */
[----:B----4-:R-:W-:-:S12]  /*a5e0*/  @P4 BRA `(.L_x_674) ;  /* 0x00000000002c4947 */ /* 0x010fd80003800000 */
        /* <DEDUP_REMOVED lines=11> */
.L_x_674:
[----:B------:R-:W-:Y:S05]  /*a6a0*/  BSYNC B0 ;  /* 0x0000000000007941 */ /* 0x000fea0003800000 */
.L_x_673:
        /* <DEDUP_REMOVED lines=8> */
[----:B-1----:R-:W-:Y:S01]  /*a730*/  MOV R23, R19 ;  /* 0x0000001300177202 */ /* 0x002fe20000000f00 */
        /* <DEDUP_REMOVED lines=11> */
.L_x_676:
[----:B------:R-:W-:Y:S05]  /*a7f0*/  BSYNC B0 ;  /* 0x0000000000007941 */ /* 0x000fea0003800000 */
.L_x_675:
[----:B------:R-:W-:Y:S04]  /*a800*/  BSSY B0, `(.L_x_677) ;  /* 0x0000010000007945 */ /* 0x000fe80003800000 */
[----:B------:R-:W-:Y:S05]  /*a810*/  @P2 BRA `(.L_x_678) ;  /* 0x0000000000382947 */ /* 0x000fea0003800000 */
[----:B--2---:R-:W-:Y:S01]  /*a820*/  IADD3 R21, P1, R10, 0x20, RZ ;  /* 0x000000200a157810 */ /* 0x004fe20007f3e0ff */
        /* <DEDUP_REMOVED lines=13> */
.L_x_678:
[----:B------:R-:W-:Y:S05]  /*a900*/  BSYNC B0 ;  /* 0x0000000000007941 */ /* 0x000fea0003800000 */
.L_x_677:
[----:B------:R-:W-:Y:S01]  /*a910*/  BSSY B0, `(.L_x_679) ;  /* 0x0000012000007945 */ /* 0x000fe20003800000 */
[----:B------:R-:W-:Y:S02]  /*a920*/  IADD3 R0, P2, P1, R131, R16, R3 ;  /* 0x0000001083007210 */ /* 0x000fe4000795e003 */
[----:B------:R-:W-:Y:S02]  /*a930*/  SHF.R.S32.HI R131, RZ, 0x1f, R131 ;  /* 0x0000001fff837819 */ /* 0x000fe40000011483 */
[----:B------:R-:W-:Y:S01]  /*a940*/  SHF.R.S32.HI R3, RZ, 0x1f, R3 ;  /* 0x0000001fff037819 */ /* 0x000fe20000011403 */
[----:B------:R-:W-:Y:S05]  /*a950*/  @P0 BRA `(.L_x_680) ;  /* 0x0000000000340947 */ /* 0x000fea0003800000 */
[----:B------:R-:W-:Y:S01]  /*a960*/  IADD3 R2, P0, R10, 0x30, RZ ;  /* 0x000000300a027810 */ /* 0x000fe20007f1e0ff */
[----:B------:R-:W-:Y:S01]  /*a970*/  ULDC.64 UR4, c[0x0][0x298] ;  /* 0x0000a60000047ab9 */ /* 0x000fe20000000a00 */
[----:B------:R-:W-:Y:S02]  /*a980*/  MOV R15, R19 ;  /* 0x00000013000f7202 */ /* 0x000fe40000000f00 */
[----:B------:R-:W-:Y:S01]  /*a990*/  IADD3.X R11, RZ, R11, RZ, P0, !PT ;  /* 0x0000000bff0b7210 */ /* 0x000fe200007fe4ff */
        /* <DEDUP_REMOVED lines=9> */
.L_x_680:
[----:B------:R-:W-:Y:S05]  /*aa30*/  BSYNC B0 ;  /* 0x0000000000007941 */ /* 0x000fea0003800000 */
.L_x_679:
[----:B------:R-:W-:Y:S01]  /*aa40*/  BSSY B0, `(.L_x_681) ;  /* 0x000000b000007945 */ /* 0x000fe20003800000 */
[----:B------:R-:W-:-:S03]  /*aa50*/  IADD3.X R3, R131, R17, R3, P2, P1 ;  /* 0x0000001183037210 */ /* 0x000fc600017e2403 */
[----:B------:R-:W-:Y:S05]  /*aa60*/  @P6 BRA `(.L_x_682) ;  /* 0x0000000000206947 */ /* 0x000fea0003800000 */
[----:B------:R-:W-:Y:S01]  /*aa70*/  IMAD R2, R12, R4, RZ ;  /* 0x000000040c027224 */ /* 0x000fe200078e02ff */
[----:B------:R-:W-:Y:S01]  /*aa80*/  ULDC.64 UR4, c[0x0][0x2b0] ;  /* 0x0000ac0000047ab9 */ /* 0x000fe20000000a00 */
[----:B------:R-:W-:-:S03]  /*aa90*/  IMAD.MOV.U32 R13, RZ, RZ, 0x7f800000 ;  /* 0x7f800000ff0d7424 */ /* 0x000fc600078e00ff */
[----:B----4-:R-:W-:-:S04]  /*aaa0*/  IADD3 R11, P0, R2, R0, RZ ;  /* 0x00000000020b7210 */ /* 0x010fc80007f1e0ff */
[----:B------:R-:W-:Y:S02]  /*aab0*/  LEA.HI.X.SX32 R2, R2, R3, 0x1, P0 ;  /* 0x0000000302027211 */ /* 0x000fe400000f0eff */
[----:B------:R-:W-:-:S04]  /*aac0*/  LEA R10, P0, R11, UR4, 0x2 ;  /* 0x000000040b0a7c11 */ /* 0x000fc8000f8010ff */
[----:B------:R-:W-:-:S05]  /*aad0*/  LEA.HI.X R11, R11, UR5, R2, 0x2, P0 ;  /* 0x000000050b0b7c11 */ /* 0x000fca00080f1402 */
[----:B------:R4:W-:Y:S04]  /*aae0*/  STG.E desc[UR12][R10.64], R13 ;  /* 0x0000000d0a007986 */ /* 0x0009e8000c10190c */
.L_x_682:
[----:B------:R-:W-:Y:S05]  /*aaf0*/  BSYNC B0 ;  /* 0x0000000000007941 */ /* 0x000fea0003800000 */
.L_x_681:
[----:B------:R-:W-:Y:S04]  /*ab00*/  BSSY B0, `(.L_x_683) ;  /* 0x000000a000007945 */ /* 0x000fe80003800000 */
[----:B------:R-:W-:Y:S05]  /*ab10*/  @P5 BRA `(.L_x_684) ;  /* 0x0000000000205947 */ /* 0x000fea0003800000 */
[----:B------:R-:W-:Y:S01]  /*ab20*/  IMAD R2, R9, R4, RZ ;  /* 0x0000000409027224 */ /* 0x000fe200078e02ff */
[----:B------:R-:W-:Y:S01]  /*ab30*/  ULDC.64 UR4, c[0x0][0x2b0] ;  /* 0x0000ac0000047ab9 */ /* 0x000fe20000000a00 */
[----:B----4-:R-:W-:-:S03]  /*ab40*/  IMAD.MOV.U32 R11, RZ, RZ, 0x7f800000 ;  /* 0x7f800000ff0b7424 */ /* 0x010fc600078e00ff */
[----:B------:R-:W-:-:S04]  /*ab50*/  IADD3 R9, P0, R2, R0, RZ ;  /* 0x0000000002097210 */ /* 0x000fc80007f1e0ff */
[----:B------:R-:W-:Y:S02]  /*ab60*/  LEA.HI.X.SX32 R2, R2, R3, 0x1, P0 ;  /* 0x0000000302027211 */ /* 0x000fe400000f0eff */
[----:B------:R-:W-:-:S04]  /*ab70*/  LEA R8, P0, R9, UR4, 0x2 ;  /* 0x0000000409087c11 */ /* 0x000fc8000f8010ff */
[----:B------:R-:W-:-:S05]  /*ab80*/  LEA.HI.X R9, R9, UR5, R2, 0x2, P0 ;  /* 0x0000000509097c11 */ /* 0x000fca00080f1402 */
[----:B------:R4:W-:Y:S04]  /*ab90*/  STG.E desc[UR12][R8.64], R11 ;  /* 0x0000000b08007986 */ /* 0x0009e8000c10190c */
.L_x_684:
[----:B------:R-:W-:Y:S05]  /*aba0*/  BSYNC B0 ;  /* 0x0000000000007941 */ /* 0x000fea0003800000 */
.L_x_683:
        /* <DEDUP_REMOVED lines=10> */
.L_x_686:
[----:B------:R-:W-:Y:S05]  /*ac50*/  BSYNC B0 ;  /* 0x0000000000007941 */ /* 0x000fea0003800000 */
.L_x_685:
[----:B------:R-:W-:Y:S05]  /*ac60*/  @P3 EXIT ;  /* 0x000000000000394d */ /* 0x000fea0003800000 */
[----:B------:R-:W-:Y:S01]  /*ac70*/  IMAD R4, R5, R4, RZ ;  /* 0x0000000405047224 */ /* 0x000fe200078e02ff */
        /* <DEDUP_REMOVED lines=8> */
.L_x_687:
        /* <DEDUP_REMOVED lines=16> */
.L_x_1748:


//--------------------- .text._ZN5flash16flash_fwd_kernelI23Flash_fwd_kernel_traitsILi128ELi64ELi64ELi4ELb0ELb0EN7cutlass10bfloat16_tE19Flash_kernel_traitsILi128ELi64ELi64ELi4ES3_EELb0ELb1ELb0ELb0ELb0ELb0ELb0ELb0EEEvNS_16Flash_fwd_paramsE --------------------------
	.section	.text._ZN5flash16flash_fwd_kernelI23Flash_fwd_kernel_traitsILi128ELi64ELi64ELi4ELb0ELb0EN7cutlass10bfloat16_tE19Flash_kernel_traitsILi128ELi64ELi64ELi4ES3_EELb0ELb1ELb0ELb0ELb0ELb0ELb0ELb0EEEvNS_16Flash_fwd_paramsE,"ax",@progbits
	.align	128
        .global         _ZN5flash16flash_fwd_kernelI23Flash_fwd_kernel_traitsILi128ELi64ELi64ELi4ELb0ELb0EN7cutlass10bfloat16_tE19Flash_kernel_traitsILi128ELi64ELi64ELi4ES3_EELb0ELb1ELb0ELb0ELb0ELb0ELb0ELb0EEEvNS_16Flash_fwd_paramsE
        .type           _ZN5flash16flash_fwd_kernelI23Flash_fwd_kernel_traitsILi128ELi64ELi64ELi4ELb0ELb0EN7cutlass10bfloat16_tE19Flash_kernel_traitsILi128ELi64ELi64ELi4ES3_EELb0ELb1ELb0ELb0ELb0ELb0ELb0ELb0EEEvNS_16Flash_fwd_paramsE,@function
        .size           _ZN5flash16flash_fwd_kernelI23Flash_fwd_kernel_traitsILi128ELi64ELi64ELi4ELb0ELb0EN7cutlass10bfloat16_tE19Flash_kernel_traitsILi128ELi64ELi64ELi4ES3_EELb0ELb1ELb0ELb0ELb0ELb0ELb0ELb0EEEvNS_16Flash_fwd_paramsE,(.L_x_1749 - _ZN5flash16flash_fwd_kernelI23Flash_fwd_kernel_traitsILi128ELi64ELi64ELi4ELb0ELb0EN7cutlass10bfloat16_tE19Flash_kernel_traitsILi128ELi64ELi64ELi4ES3_EELb0ELb1ELb0ELb0ELb0ELb0ELb0ELb0EEEvNS_16Flash_fwd_paramsE)
        .other          _ZN5flash16flash_fwd_kernelI23Flash_fwd_kernel_traitsILi128ELi64ELi64ELi4ELb0ELb0EN7cutlass10bfloat16_tE19Flash_kernel_traitsILi128ELi64ELi64ELi4ES3_EELb0ELb1ELb0ELb0ELb0ELb0ELb0ELb0EEEvNS_16Flash_fwd_paramsE,@"STO_CUDA_ENTRY STV_DEFAULT"
_ZN5flash16flash_fwd_kernelI23Flash_fwd_kernel_traitsILi128ELi64ELi64ELi4ELb0ELb0EN7cutlass10bfloat16_tE19Flash_kernel_traitsILi128ELi64ELi64ELi4ES3_EELb0ELb1ELb0ELb0ELb0ELb0ELb0ELb0EEEvNS_16Flash_fwd_paramsE:
.text._ZN5flash16flash_fwd_kernelI23Flash_fwd_kernel_traitsILi128ELi64ELi64ELi4ELb0ELb0EN7cutlass10bfloat16_tE19Flash_kernel_traitsILi128ELi64ELi64ELi4ES3_EELb0ELb1ELb0ELb0ELb0ELb0ELb0ELb0EEEvNS_16Flash_fwd_paramsE:
        /* <DEDUP_REMOVED lines=27> */
[----:B------:R-:W3:Y:S08]  /*01b0*/  S2R R27, SR_CTAID.Z ;  /* 0x00000000001b7919 */ /* 0x000ef00000002700 */
        /* <DEDUP_REMOVED lines=10> */
.L_x_688:
[----:B------:R-:W1:Y:S02]  /*0260*/  LDC R5, c[0x0][0x2c8] ;  /* 0x0000b200ff057b82 */ /* 0x000e640000000800 */
.L_x_689:
[----:B------:R-:W3:Y:S02]  /*0270*/  LDC.64 R2, c[0x0][0x308] ;  /* 0x0000c200ff027b82 */ /* 0x000ee40000000a00 */
[----:B---3--:R-:W-:-:S04]  /*0280*/  ISETP.NE.U32.AND P1, PT, R2, RZ, PT ;  /* 0x000000ff0200720c */ /* 0x008fc80003f25070 */
[----:B------:R-:W-:-:S13]  /*0290*/  ISETP.NE.AND.EX P1, PT, R3, RZ, PT, P1 ;  /* 0x000000ff0300720c */ /* 0x000fda0003f25310 */
[----:B------:R-:W2:Y:S01]  /*02a0*/  @P1 LDC.64 R2, c[0x0][0x308] ;  /* 0x0000c200ff021b82 */ /* 0x000ea20000000a00 */
[----:B------:R-:W-:-:S07]  /*02b0*/  IMAD.SHL.U32 R90, R177, 0x40, RZ ;  /* 0x00000040b15a7824 */ /* 0x000fce00078e00ff */
[----:B------:R-:W3:Y:S01]  /*02c0*/  @!P1 LDC R0, c[0x0][0x2cc] ;  /* 0x0000b300ff009b82 */ /* 0x000ee20000000800 */
[----:B--2---:R-:W-:-:S07]  /*02d0*/  @P1 IMAD.WIDE R8, R4, 0x4, R2 ;  /* 0x0000000404081825 */ /* 0x004fce00078e0202 */
[----:B------:R-:W2:Y:S01]  /*02e0*/  @!P1 LDC.64 R2, c[0x0][0x318] ;  /* 0x0000c600ff029b82 */ /* 0x000ea20000000a00 */
[----:B------:R1:W5:Y:S01]  /*02f0*/  @P1 LDG.E R9, desc[UR8][R8.64] ;  /* 0x0000000808091981 */ /* 0x000362000c1e1900 */
[----:B----4-:R-:W-:-:S13]  /*0300*/  ISETP.GT.AND P0, PT, R169, R90, PT ;  /* 0x0000005aa900720c */ /* 0x010fda0003f04270 */
[----:B---3--:R-:W-:Y:S05]  /*0310*/  @!P0 EXIT ;  /* 0x000000000000894d */ /* 0x008fea0003800000 */
[----:B------:R-:W3:Y:S01]  /*0320*/  LDC R91, c[0x0][0x398] ;  /* 0x0000e600ff5b7b82 */ /* 0x000ee20000000800 */
[----:B--2---:R-:W-:Y:S01]  /*0330*/  @!P1 ISETP.NE.U32.AND P0, PT, R2, RZ, PT ;  /* 0x000000ff0200920c */ /* 0x004fe20003f05070 */
[----:B-----5:R-:W-:Y:S01]  /*0340*/  @P1 IMAD.IADD R84, R9, 0x1, -R6 ;  /* 0x0000000109541824 */ /* 0x020fe200078e0a06 */
[----:B------:R-:W2:Y:S02]  /*0350*/  S2R R88, SR_TID.X ;  /* 0x0000000000587919 */ /* 0x000ea40000002100 */
[----:B------:R-:W-:Y:S02]  /*0360*/  @!P1 ISETP.NE.AND.EX P0, PT, R3, RZ, PT, P0 ;  /* 0x000000ff0300920c */ /* 0x000fe40003f05300 */
[----:B------:R-:W-:Y:S02]  /*0370*/  IADD3 R3, -R169, 0x7f, R90 ;  /* 0x0000007fa9037810 */ /* 0x000fe40007ffe15a */
[----:B------:R-:W-:-:S04]  /*0380*/  @!P1 SEL R0, R0, RZ, P0 ;  /* 0x000000ff00009207 */ /* 0x000fc80000000000 */
[----:B-1----:R-:W-:-:S05]  /*0390*/  @!P1 IADD3 R84, R0, R5, -R6 ;  /* 0x0000000500549210 */ /* 0x002fca0007ffe806 */
[----:B------:R-:W-:-:S05]  /*03a0*/  VIADD R5, R84, 0x3f ;  /* 0x0000003f54057836 */ /* 0x000fca0000000000 */
[----:B------:R-:W-:Y:S02]  /*03b0*/  SHF.R.S32.HI R2, RZ, 0x1f, R5 ;  /* 0x0000001fff027819 */ /* 0x000fe40000011405 */
[----:B---3--:R-:W-:Y:S02]  /*03c0*/  IADD3 R3, R3, R91, R84 ;  /* 0x0000005b03037210 */ /* 0x008fe40007ffe054 */
[----:B------:R-:W-:Y:S02]  /*03d0*/  LEA.HI R2, R2, R5, RZ, 0x6 ;  /* 0x0000000502027211 */ /* 0x000fe400078f30ff */
[----:B------:R-:W-:Y:S02]  /*03e0*/  SHF.R.S32.HI R0, RZ, 0x1f, R3 ;  /* 0x0000001fff007819 */ /* 0x000fe40000011403 */
[----:B------:R-:W-:Y:S02]  /*03f0*/  SHF.R.S32.HI R2, RZ, 0x6, R2 ;  /* 0x00000006ff027819 */ /* 0x000fe40000011402 */
[----:B------:R-:W-:-:S04]  /*0400*/  LEA.HI R0, R0, R3, RZ, 0x6 ;  /* 0x0000000300007211 */ /* 0x000fc800078f30ff */
[----:B------:R-:W-:-:S04]  /*0410*/  SHF.R.S32.HI R3, RZ, 0x6, R0 ;  /* 0x00000006ff037819 */ /* 0x000fc80000011400 */
[----:B------:R-:W-:-:S04]  /*0420*/  VIMNMX R130, R2, R3, PT ;  /* 0x0000000302827248 */ /* 0x000fc80003fe0100 */
[----:B------:R-:W-:-:S13]  /*0430*/  ISETP.GE.AND P0, PT, R130, 0x1, PT ;  /* 0x000000018200780c */ /* 0x000fda0003f06270 */
[----:B--2---:R-:W-:Y:S05]  /*0440*/  @!P0 BRA `(.L_x_690) ;  /* 0x000000ac00448947 */ /* 0x004fea0003800000 */
[----:B------:R-:W1:Y:S01]  /*0450*/  LDC R0, c[0x0][0x278] ;  /* 0x00009e00ff007b82 */ /* 0x000e620000000800 */
[----:B------:R-:W-:Y:S02]  /*0460*/  ISETP.NE.AND P2, PT, R166, -0x1, PT ;  /* 0xffffffffa600780c */ /* 0x000fe40003f45270 */
[----:B------:R-:W-:Y:S02]  /*0470*/  IABS R11, R27 ;  /* 0x0000001b000b7213 */ /* 0x000fe40000000000 */
[----:B------:R-:W-:-:S09]  /*0480*/  ISETP.NE.AND P1, PT, R7, -0x1, PT ;  /* 0xffffffff0700780c */ /* 0x000fd20003f25270 */
[----:B------:R-:W2:Y:S04]  /*0490*/  @!P2 LDC.64 R2, c[0x0][0x228] ;  /* 0x00008a00ff02ab82 */ /* 0x000ea80000000a00 */
[----:B------:R-:W-:-:S04]  /*04a0*/  @P1 IMAD.IADD R28, R6, 0x1, R7 ;  /* 0x00000001061c1824 */ /* 0x000fc800078e0207 */
[----:B------:R-:W3:Y:S01]  /*04b0*/  @P2 LDC.64 R8, c[0x0][0x240] ;  /* 0x00009000ff082b82 */ /* 0x000ee20000000a00 */
[----:B-1----:R-:W-:-:S04]  /*04c0*/  IABS R10, R0 ;  /* 0x00000000000a7213 */ /* 0x002fc80000000000 */
[----:B------:R-:W1:Y:S03]  /*04d0*/  I2F.RP R13, R10 ;  /* 0x0000000a000d7306 */ /* 0x000e660000209400 */
[----:B------:R-:W4:Y:S01]  /*04e0*/  @P1 LDC.64 R124, c[0x0][0x248] ;  /* 0x00009200ff7c1b82 */ /* 0x000f220000000a00 */
[----:B--2---:R-:W-:-:S04]  /*04f0*/  @!P2 IMAD.WIDE.U32 R16, R4, R2, RZ ;  /* 0x000000020410a225 */ /* 0x004fc800078e00ff */
[----:B-1----:R-:W1:Y:S01]  /*0500*/  MUFU.RCP R14, R13 ;  /* 0x0000000d000e7308 */ /* 0x002e620000001000 */
[----:B---3--:R-:W-:-:S04]  /*0510*/  @P2 IMAD.WIDE.U32 R24, R166, R8, RZ ;  /* 0x00000008a6182225 */ /* 0x008fc800078e00ff */
[----:B------:R-:W-:Y:S02]  /*0520*/  @!P2 IMAD.MOV.U32 R24, RZ, RZ, R16 ;  /* 0x000000ffff18a224 */ /* 0x000fe400078e0010 */
[----:B-1----:R-:W-:-:S04]  /*0530*/  VIADD R14, R14, 0xffffffe ;  /* 0x0ffffffe0e0e7836 */ /* 0x002fc80000000000 */
[----:B------:R-:W1:Y:S02]  /*0540*/  F2I.FTZ.U32.TRUNC.NTZ R15, R14 ;  /* 0x0000000e000f7305 */ /* 0x000e64000021f000 */
[----:B-1----:R-:W-:Y:S02]  /*0550*/  IMAD.MOV R5, RZ, RZ, -R15 ;  /* 0x000000ffff057224 */ /* 0x002fe400078e0a0f */
[----:B------:R-:W-:Y:S02]  /*0560*/  IMAD.MOV.U32 R14, RZ, RZ, RZ ;  /* 0x000000ffff0e7224 */ /* 0x000fe400078e00ff */
[----:B------:R-:W-:Y:S01]  /*0570*/  IMAD R12, R5, R10, RZ ;  /* 0x0000000a050c7224 */ /* 0x000fe200078e02ff */
[----:B------:R-:W-:-:S03]  /*0580*/  @!P2 SHF.R.S32.HI R5, RZ, 0x1f, R4 ;  /* 0x0000001fff05a819 */ /* 0x000fc60000011404 */
[----:B------:R-:W-:Y:S01]  /*0590*/  IMAD.HI.U32 R12, R15, R12, R14 ;  /* 0x0000000c0f0c7227 */ /* 0x000fe200078e000e */
[----:B------:R-:W-:-:S03]  /*05a0*/  SHF.R.S32.HI R15, RZ, 0x1f, R88 ;  /* 0x0000001fff0f7819 */ /* 0x000fc60000011458 */
[----:B------:R-:W-:Y:S01]  /*05b0*/  @!P2 IMAD R5, R5, R2, RZ ;  /* 0x000000020505a224 */ /* 0x000fe200078e02ff */
[CC--:B------:R-:W-:Y:S01]  /*05c0*/  LEA.HI R20, R15.reuse, R88.reuse, RZ, 0x6 ;  /* 0x000000580f147211 */ /* 0x0c0fe200078f30ff */
[----:B------:R-:W-:Y:S01]  /*05d0*/  IMAD.HI.U32 R129, R12, R11, RZ ;  /* 0x0000000b0c817227 */ /* 0x000fe200078e00ff */
[----:B------:R-:W-:-:S03]  /*05e0*/  LEA.HI R12, R15, R88, RZ, 0x3 ;  /* 0x000000580f0c7211 */ /* 0x000fc600078f18ff */
[----:B------:R-:W-:Y:S01]  /*05f0*/  IMAD.MOV R13, RZ, RZ, -R129 ;  /* 0x000000ffff0d7224 */ /* 0x000fe200078e0a81 */
[----:B------:R-:W-:Y:S01]  /*0600*/  SHF.R.S32.HI R18, RZ, 0x3, R12 ;  /* 0x00000003ff127819 */ /* 0x000fe2000001140c */
[----:B------:R-:W-:Y:S02]  /*0610*/  @!P2 IMAD R8, R4, R3, R5 ;  /* 0x000000030408a224 */ /* 0x000fe400078e0205 */
[----:B------:R-:W-:Y:S01]  /*0620*/  IMAD R3, R10, R13, R11 ;  /* 0x0000000d0a037224 */ /* 0x000fe200078e020b */
[----:B------:R-:W-:Y:S01]  /*0630*/  SHF.L.U32 R167, R18, 0x6, RZ ;  /* 0x0000000612a77819 */ /* 0x000fe200000006ff */
[----:B------:R-:W-:Y:S01]  /*0640*/  @P2 IMAD R5, R166, R9, R25 ;  /* 0x00000009a6052224 */ /* 0x000fe200078e0219 */
[----:B------:R-:W-:Y:S01]  /*0650*/  LOP3.LUT R9, R12, 0xfffffff8, RZ, 0xc0, !PT ;  /* 0xfffffff80c097812 */ /* 0x000fe200078ec0ff */
[----:B------:R-:W-:Y:S01]  /*0660*/  @!P2 IMAD.IADD R5, R17, 0x1, R8 ;  /* 0x000000011105a824 */ /* 0x000fe200078e0208 */
[----:B------:R-:W-:Y:S01]  /*0670*/  ISETP.GT.U32.AND P6, PT, R10, R3, PT ;  /* 0x000000030a00720c */ /* 0x000fe20003fc4070 */
[----:B------:R-:W-:Y:S01]  /*0680*/  IMAD.IADD R2, R169, 0x1, -R90 ;  /* 0x00000001a9027824 */ /* 0x000fe200078e0a5a */
[----:B------:R-:W-:Y:S01]  /*0690*/  LOP3.LUT R167, R167, 0x1c0, RZ, 0xc0, !PT ;  /* 0x000001c0a7a77812 */ /* 0x000fe200078ec0ff */
[----:B------:R-:W-:Y:S01]  /*06a0*/  IMAD.IADD R12, R88, 0x1, -R9 ;  /* 0x00000001580c7824 */ /* 0x000fe200078e0a09 */
[----:B------:R-:W-:Y:S01]  /*06b0*/  LEA.HI R17, R15, R88, RZ, 0x4 ;  /* 0x000000580f117211 */ /* 0x000fe200078f20ff */
[----:B------:R-:W1:Y:S01]  /*06c0*/  @P1 LDC.64 R8, c[0x0][0x250] ;  /* 0x00009400ff081b82 */ /* 0x000e620000000a00 */
[C---:B------:R-:W-:Y:S01]  /*06d0*/  VIADD R21, R18.reuse, 0x20 ;  /* 0x0000002012157836 */ /* 0x040fe20000000000 */
[----:B------:R-:W-:Y:S01]  /*06e0*/  IADD3 R23, R18, 0x10, RZ ;  /* 0x0000001012177810 */ /* 0x000fe20007ffe0ff */
[----:B------:R-:W-:Y:S01]  /*06f0*/  IMAD.SHL.U32 R174, R12, 0x8, RZ ;  /* 0x000000080cae7824 */ /* 0x000fe200078e00ff */
[CC--:B------:R-:W-:Y:S01]  /*0700*/  ISETP.GE.AND P5, PT, R18.reuse, R2.reuse, PT ;  /* 0x000000021200720c */ /* 0x0c0fe20003fa6270 */
[----:B------:R-:W-:Y:S01]  /*0710*/  VIADD R11, R18, 0x30 ;  /* 0x00000030120b7836 */ /* 0x000fe20000000000 */
[-C--:B------:R-:W-:Y:S01]  /*0720*/  ISETP.GE.AND P4, PT, R23, R2.reuse, PT ;  /* 0x000000021700720c */ /* 0x080fe20003f86270 */
[----:B------:R-:W-:Y:S01]  /*0730*/  IMAD.SHL.U32 R20, R20, 0x8, RZ ;  /* 0x0000000814147824 */ /* 0x000fe200078e00ff */
[-C--:B------:R-:W-:Y:S01]  /*0740*/  ISETP.GE.AND P3, PT, R21, R2.reuse, PT ;  /* 0x000000021500720c */ /* 0x080fe20003f66270 */
[----:B------:R-:W-:Y:S01]  /*0750*/  @!P6 IMAD.IADD R3, R3, 0x1, -R10 ;  /* 0x000000010303e824 */ /* 0x000fe200078e0a0a */
[----:B------:R-:W-:Y:S01]  /*0760*/  ISETP.GE.AND P0, PT, R11, R2, PT ;  /* 0x000000020b00720c */ /* 0x000fe20003f06270 */
[----:B------:R-:W-:Y:S01]  /*0770*/  @!P6 VIADD R129, R129, 0x1 ;  /* 0x000000018181e836 */ /* 0x000fe20000000000 */
[----:B------:R-:W-:-:S02]  /*0780*/  LOP3.LUT R2, R27, R0, RZ, 0x3c, !PT ;  /* 0x000000001b027212 */ /* 0x000fc400078e3cff */
[----:B------:R-:W-:Y:S02]  /*0790*/  ISETP.GE.U32.AND P2, PT, R3, R10, PT ;  /* 0x0000000a0300720c */ /* 0x000fe40003f46070 */
[----:B------:R-:W-:Y:S02]  /*07a0*/  LOP3.LUT R10, R167, 0x38, R174, 0xf8, !PT ;  /* 0x00000038a70a7812 */ /* 0x000fe400078ef8ae */
[----:B------:R-:W-:Y:S02]  /*07b0*/  SHF.R.U32.HI R167, RZ, 0x3, R167 ;  /* 0x00000003ffa77819 */ /* 0x000fe400000116a7 */
[----:B------:R-:W-:Y:S02]  /*07c0*/  LOP3.LUT R3, R17, 0xfffffff0, RZ, 0xc0, !PT ;  /* 0xfffffff011037812 */ /* 0x000fe400078ec0ff */
[----:B------:R-:W-:Y:S02]  /*07d0*/  LOP3.LUT R167, R10, R167, RZ, 0x3c, !PT ;  /* 0x000000a70aa77212 */ /* 0x000fe400078e3cff */
[----:B------:R-:W-:Y:S01]  /*07e0*/  IADD3 R10, -R3, R88, RZ ;  /* 0x00000058030a7210 */ /* 0x000fe20007ffe1ff */
[----:B-1----:R-:W-:Y:S01]  /*07f0*/  @P1 IMAD R16, R28, R9, RZ ;  /* 0x000000091c101224 */ /* 0x002fe200078e02ff */
[----:B------:R-:W-:Y:S01]  /*0800*/  ISETP.GE.AND P6, PT, R2, RZ, PT ;  /* 0x000000ff0200720c */ /* 0x000fe20003fc6270 */
[----:B------:R-:W-:Y:S01]  /*0810*/  @P1 IMAD.IADD R2, R6, 0x1, R7 ;  /* 0x0000000106021824 */ /* 0x000fe200078e0207 */
[----:B------:R-:W-:Y:S01]  /*0820*/  SHF.R.S32.HI R3, RZ, 0x1f, R10 ;  /* 0x0000001fff037819 */ /* 0x000fe2000001140a */
[----:B------:R-:W-:Y:S01]  /*0830*/  @P1 IMAD.WIDE.U32 R28, R28, R8, RZ ;  /* 0x000000081c1c1225 */ /* 0x000fe200078e00ff */
[----:B------:R-:W-:-:S02]  /*0840*/  @P2 IADD3 R129, R129, 0x1, RZ ;  /* 0x0000000181812810 */ /* 0x000fc40007ffe0ff */
[----:B------:R-:W-:Y:S01]  /*0850*/  LEA.HI R14, R3, R10, RZ, 0x3 ;  /* 0x0000000a030e7211 */ /* 0x000fe200078f18ff */
[----:B----4-:R-:W-:Y:S01]  /*0860*/  @P1 IMAD R7, R2, R125, RZ ;  /* 0x0000007d02071224 */ /* 0x010fe200078e02ff */
[----:B------:R-:W-:Y:S01]  /*0870*/  ISETP.NE.AND P2, PT, R0, RZ, PT ;  /* 0x000000ff0000720c */ /* 0x000fe20003f45270 */
[----:B------:R-:W-:Y:S01]  /*0880*/  @P1 IMAD.IADD R16, R29, 0x1, R16 ;  /* 0x000000011d101824 */ /* 0x000fe200078e0210 */
[----:B------:R-:W-:Y:S02]  /*0890*/  LOP3.LUT R13, R14, 0xfffffff8, RZ, 0xc0, !PT ;  /* 0xfffffff80e0d7812 */ /* 0x000fe400078ec0ff */
[----:B------:R-:W-:Y:S02]  /*08a0*/  SHF.R.S32.HI R19, RZ, 0x1f, R18 ;  /* 0x0000001fff137819 */ /* 0x000fe40000011412 */
[----:B------:R-:W-:Y:S01]  /*08b0*/  P2R R3, PR, RZ, 0x4 ;  /* 0x00000004ff037803 */ /* 0x000fe20000000000 */
[----:B------:R-:W-:Y:S01]  /*08c0*/  @P1 IMAD.WIDE.U32 R2, R2, R124, RZ ;  /* 0x0000007c02021225 */ /* 0x000fe200078e00ff */
[----:B------:R-:W-:-:S02]  /*08d0*/  LOP3.LUT R167, R167, 0xfffffe00, R20, 0xf8, !PT ;  /* 0xfffffe00a7a77812 */ /* 0x000fc400078ef814 */
[----:B------:R-:W-:Y:S01]  /*08e0*/  @P1 MOV R20, R28 ;  /* 0x0000001c00141202 */ /* 0x000fe20000000f00 */
[----:B------:R-:W-:Y:S01]  /*08f0*/  IMAD.IADD R13, R10, 0x1, -R13 ;  /* 0x000000010a0d7824 */ /* 0x000fe200078e0a0d */
[----:B------:R-:W-:Y:S01]  /*0900*/  SHF.R.S32.HI R175, RZ, 0x1f, R174 ;  /* 0x0000001fffaf7819 */ /* 0x000fe200000114ae */
[----:B------:R-:W-:-:S04]  /*0910*/  IMAD.WIDE R176, R177, 0x40, R18 ;  /* 0x00000040b1b07825 */ /* 0x000fc800078e0212 */
[----:B------:R-:W-:Y:S02]  /*0920*/  @P1 IMAD.IADD R7, R3, 0x1, R7 ;  /* 0x0000000103071824 */ /* 0x000fe400078e0207 */
[----:B------:R-:W-:Y:S01]  /*0930*/  @P1 IMAD.MOV.U32 R10, RZ, RZ, R2 ;  /* 0x000000ffff0a1224 */ /* 0x000fe200078e0002 */
[----:B------:R-:W-:Y:S06]  /*0940*/  @P1 BRA `(.L_x_691) ;  /* 0x0000000000341947 */ /* 0x000fec0003800000 */
        /* <DEDUP_REMOVED lines=12> */
[----:B------:R-:W-:Y:S02]  /*0a10*/  MOV R10, R2 ;  /* 0x00000002000a7202 */ /* 0x000fe40000000f00 */
.L_x_691:
[----:B------:R-:W-:Y:S01]  /*0a20*/  IADD3 R24, P2, R174, R24, RZ ;  /* 0x00000018ae187210 */ /* 0x000fe20007f5e0ff */
[----:B------:R-:W-:-:S12]  /*0a30*/  @P1 BRA `(.L_x_692) ;  /* 0x0000000000341947 */ /* 0x000fd80003800000 */
        /* <DEDUP_REMOVED lines=13> */
.L_x_692:
[----:B------:R-:W-:Y:S01]  /*0b10*/  ISETP.NE.AND P1, PT, R0, RZ, PT ;  /* 0x000000ff0000720c */ /* 0x000fe20003f25270 */
[-C--:B------:R-:W-:Y:S01]  /*0b20*/  IMAD R2, R19, R124.reuse, RZ ;  /* 0x0000007c13027224 */ /* 0x080fe200078e02ff */
[----:B------:R-:W1:Y:S01]  /*0b30*/  S2UR UR10, SR_CgaCtaId ;  /* 0x00000000000a79c3 */ /* 0x000e620000008800 */
[C-C-:B------:R-:W-:Y:S01]  /*0b40*/  IMAD.WIDE.U32 R28, R18.reuse, R124, R174.reuse ;  /* 0x0000007c121c7225 */ /* 0x140fe200078e00ae */
[----:B------:R-:W-:Y:S01]  /*0b50*/  @!P6 IADD3 R129, -R129, RZ, RZ ;  /* 0x000000ff8181e210 */ /* 0x000fe20007ffe1ff */
[----:B------:R-:W-:Y:S01]  /*0b60*/  ULDC.64 UR4, c[0x0][0x258] ;  /* 0x0000960000047ab9 */ /* 0x000fe20000000a00 */
[----:B------:R-:W-:Y:S01]  /*0b70*/  IADD3.X R25, R175, R5, RZ, P2, !PT ;  /* 0x00000005af197210 */ /* 0x000fe200017fe4ff */
[----:B------:R-:W-:Y:S01]  /*0b80*/  IMAD.WIDE.U32 R4, R18, R8, R174 ;  /* 0x0000000812047225 */ /* 0x000fe200078e00ae */
[----:B------:R-:W-:Y:S01]  /*0b90*/  IADD3 R170, P2, R10, R28, RZ ;  /* 0x0000001c0aaa7210 */ /* 0x000fe20007f5e0ff */
[----:B------:R-:W-:Y:S01]  /*0ba0*/  ULDC.64 UR6, c[0x0][0x260] ;  /* 0x0000980000067ab9 */ /* 0x000fe20000000a00 */
[----:B------:R-:W-:Y:S01]  /*0bb0*/  BSSY B0, `(.L_x_693) ;  /* 0x000003c000007945 */ /* 0x000fe20003800000 */
[----:B------:R-:W-:Y:S01]  /*0bc0*/  IMAD R3, R19, R8, RZ ;  /* 0x0000000813037224 */ /* 0x000fe200078e02ff */
[----:B------:R-:W-:Y:S01]  /*0bd0*/  IADD3 R168, R174, 0x40, RZ ;  /* 0x00000040aea87810 */ /* 0x000fe20007ffe0ff */
[----:B------:R-:W-:Y:S01]  /*0be0*/  VIADD R87, R130, 0xffffffff ;  /* 0xffffffff82577836 */ /* 0x000fe20000000000 */
[----:B------:R-:W-:Y:S01]  /*0bf0*/  @!P1 LOP3.LUT R129, RZ, R0, RZ, 0x33, !PT ;  /* 0x00000000ff819212 */ /* 0x000fe200078e33ff */
[----:B------:R-:W-:Y:S01]  /*0c00*/  IMAD R0, R18, R125, R2 ;  /* 0x0000007d12007224 */ /* 0x000fe200078e0202 */
[----:B------:R-:W-:Y:S01]  /*0c10*/  SHF.R.S32.HI R2, RZ, 0x1f, R27 ;  /* 0x0000001fff027819 */ /* 0x000fe2000001141b */
[----:B------:R-:W-:Y:S01]  /*0c20*/  IMAD.WIDE.U32 R24, R27, UR4, R24 ;  /* 0x000000041b187c25 */ /* 0x000fe2000f8e0018 */
[----:B------:R-:W-:-:S02]  /*0c30*/  IADD3 R126, P1, R20, R4, RZ ;  /* 0x00000004147e7210 */ /* 0x000fc40007f3e0ff */
[----:B------:R-:W-:Y:S01]  /*0c40*/  IADD3.X R171, R7, R29, R0, P2, !PT ;  /* 0x0000001d07ab7210 */ /* 0x000fe200017fe400 */
[----:B------:R-:W-:Y:S01]  /*0c50*/  IMAD R0, R2, UR4, RZ ;  /* 0x0000000402007c24 */ /* 0x000fe2000f8e02ff */
[----:B------:R-:W-:Y:S01]  /*0c60*/  SHF.R.S32.HI R2, RZ, 0x1f, R129 ;  /* 0x0000001fff027819 */ /* 0x000fe20000011481 */
[----:B------:R-:W-:Y:S01]  /*0c70*/  IMAD R3, R18, R9, R3 ;  /* 0x0000000912037224 */ /* 0x000fe200078e0203 */
[----:B------:R-:W-:Y:S01]  /*0c80*/  UMOV UR4, 0x400 ;  /* 0x0000040000047882 */ /* 0x000fe20000000000 */
[----:B------:R-:W-:Y:S01]  /*0c90*/  IMAD R27, R27, UR5, R0 ;  /* 0x000000051b1b7c24 */ /* 0x000fe2000f8e0200 */
[----:B-1----:R-:W-:Y:S01]  /*0ca0*/  ULEA UR4, UR10, UR4, 0x18 ;  /* 0x000000040a047291 */ /* 0x002fe2000f8ec03f */
[----:B------:R-:W-:Y:S01]  /*0cb0*/  IMAD R0, R2, UR6, RZ ;  /* 0x0000000602007c24 */ /* 0x000fe2000f8e02ff */
[----:B------:R-:W-:Y:S01]  /*0cc0*/  IADD3.X R127, R16, R5, R3, P1, !PT ;  /* 0x00000005107f7210 */ /* 0x000fe20000ffe403 */
[----:B------:R-:W-:Y:S01]  /*0cd0*/  IMAD R10, R87, -0x40, R84 ;  /* 0xffffffc0570a7824 */ /* 0x000fe200078e0254 */
[----:B------:R-:W-:Y:S01]  /*0ce0*/  IADD3 R27, R25, R27, RZ ;  /* 0x0000001b191b7210 */ /* 0x000fe20007ffe0ff */
[----:B------:R-:W-:Y:S01]  /*0cf0*/  IMAD.WIDE.U32 R170, R129, UR6, R170 ;  /* 0x0000000681aa7c25 */ /* 0x000fe2000f8e00aa */
[----:B------:R-:W-:-:S02]  /*0d00*/  LEA R167, R167, UR4, 0x1 ;  /* 0x00000004a7a77c11 */ /* 0x000fc4000f8e08ff */
[----:B------:R-:W-:Y:S01]  /*0d10*/  ISETP.GE.AND P6, PT, R23, R10, PT ;  /* 0x0000000a1700720c */ /* 0x000fe20003fc6270 */
[----:B------:R-:W-:Y:S01]  /*0d20*/  IMAD R173, R129, UR7, R0 ;  /* 0x0000000781ad7c24 */ /* 0x000fe2000f8e0200 */
[----:B------:R-:W-:Y:S01]  /*0d30*/  ULDC.64 UR6, c[0x0][0x268] ;  /* 0x00009a0000067ab9 */ /* 0x000fe20000000a00 */
[----:B------:R-:W-:Y:S01]  /*0d40*/  IMAD.MOV.U32 R5, RZ, RZ, 0x20 ;  /* 0x00000020ff057424 */ /* 0x000fe200078e00ff */
[----:B------:R-:W-:Y:S01]  /*0d50*/  R2P PR, R13, 0x6 ;  /* 0x000000060d007804 */ /* 0x000fe20000000000 */
[----:B------:R-:W-:Y:S01]  /*0d60*/  IMAD R2, R2, UR6, RZ ;  /* 0x0000000602027c24 */ /* 0x000fe2000f8e02ff */
[----:B------:R-:W-:Y:S01]  /*0d70*/  MOV R0, 0x10 ;  /* 0x0000001000007802 */ /* 0x000fe20000000f00 */
[----:B------:R-:W-:Y:S02]  /*0d80*/  IMAD.WIDE.U32 R126, R129, UR6, R126 ;  /* 0x00000006817e7c25 */ /* 0x000fe4000f8e007e */
[----:B------:R-:W-:Y:S02]  /*0d90*/  SEL R3, R5, 0xffffffe0, !P2 ;  /* 0xffffffe005037807 */ /* 0x000fe40005000000 */
[----:B------:R-:W-:Y:S01]  /*0da0*/  IMAD R129, R129, UR7, R2 ;  /* 0x0000000781817c24 */ /* 0x000fe2000f8e0202 */
        /* <DEDUP_REMOVED lines=28> */
.L_x_694:
[----:B------:R-:W-:Y:S05]  /*0f70*/  BSYNC B0 ;  /* 0x0000000000007941 */ /* 0x000fea0003800000 */
.L_x_693:
[----:B------:R-:W-:Y:S01]  /*0f80*/  BSSY B0, `(.L_x_695) ;  /* 0x0000020000007945 */ /* 0x000fe20003800000 */
[----:B------:R-:W-:-:S03]  /*0f90*/  ISETP.GE.AND P1, PT, R23, R10, PT ;  /* 0x0000000a1700720c */ /* 0x000fc60003f26270 */
        /* <DEDUP_REMOVED lines=11> */
[----:B-12---:R-:W1:Y:S01]  /*1050*/  @!P4 LDC.64 R6, c[0x0][0x210] ;  /* 0x00008400ff06cb82 */ /* 0x006e620000000a00 */
        /* <DEDUP_REMOVED lines=18> */
.L_x_696:
[----:B------:R-:W-:Y:S05]  /*1180*/  BSYNC B0 ;  /* 0x0000000000007941 */ /* 0x000fea0003800000 */
.L_x_695:
        /* <DEDUP_REMOVED lines=13> */
[----:B-1234-:R-:W1:Y:S01]  /*1260*/  @!P4 LDC.64 R6, c[0x0][0x210] ;  /* 0x00008400ff06cb82 */ /* 0x01ee620000000a00 */
        /* <DEDUP_REMOVED lines=18> */
.L_x_698:
[----:B------:R-:W-:Y:S05]  /*1390*/  BSYNC B0 ;  /* 0x0000000000007941 */ /* 0x000fea0003800000 */
.L_x_697:
        /* <DEDUP_REMOVED lines=32> */
.L_x_700:
[----:B------:R-:W-:Y:S05]  /*15a0*/  BSYNC B0 ;  /* 0x0000000000007941 */ /* 0x000fea0003800000 */
.L_x_699:
[----:B------:R-:W-:Y:S01]  /*15b0*/  ISETP.GE.AND P0, PT, R18, R10, PT ;  /* 0x0000000a1200720c */ /* 0x000fe20003f06270 */
[----:B------:R-:W-:Y:S01]  /*15c0*/  IMAD.IADD R173, R171, 0x1, R173 ;  /* 0x00000001abad7824 */ /* 0x000fe200078e02ad */
[C---:B------:R-:W-:Y:S01]  /*15d0*/  SHF.L.U64.HI R2, R124.reuse, 0x6, R125 ;  /* 0x000000067c027819 */ /* 0x040fe2000001027d */
[----:B------:R-:W-:Y:S01]  /*15e0*/  IMAD.SHL.U32 R85, R124, 0x40, RZ ;  /* 0x000000407c557824 */ /* 0x000fe200078e00ff */
[----:B------:R-:W-:Y:S01]  /*15f0*/  SHF.R.S32.HI R16, RZ, 0x1f, R87 ;  /* 0x0000001fff107819 */ /* 0x000fe20000011457 */
[----:B------:R-:W-:Y:S01]  /*1600*/  BSSY B0, `(.L_x_701) ;  /* 0x000001d000007945 */ /* 0x000fe20003800000 */
[----:B------:R-:W-:Y:S01]  /*1610*/  MOV R172, R170 ;  /* 0x000000aa00ac7202 */ /* 0x000fe20000000f00 */
[----:B------:R-:W-:Y:S01]  /*1620*/  IMAD R25, R2, R87, RZ ;  /* 0x0000005702197224 */ /* 0x000fe200078e02ff */
[----:B------:R-:W-:-:S03]  /*1630*/  SHF.R.S32.HI R150, RZ, 0x4, R17 ;  /* 0x00000004ff967819 */ /* 0x000fc60000011411 */
[----:B------:R-:W-:Y:S01]  /*1640*/  IMAD.WIDE.U32 R20, R87, R85, R172 ;  /* 0x0000005557147225 */ /* 0x000fe200078e00ac */
[----:B------:R-:W-:-:S03]  /*1650*/  LEA.HI R17, R17, R150, RZ, 0x1 ;  /* 0x0000009611117211 */ /* 0x000fc600078f08ff */
[----:B------:R-:W-:-:S04]  /*1660*/  IMAD R25, R16, R85, R25 ;  /* 0x0000005510197224 */ /* 0x000fc800078e0219 */
[----:B------:R-:W-:Y:S01]  /*1670*/  IMAD.IADD R25, R21, 0x1, R25 ;  /* 0x0000000115197824 */ /* 0x000fe200078e0219 */
[----:B------:R-:W-:Y:S06]  /*1680*/  @P0 BRA `(.L_x_702) ;  /* 0x0000000000500947 */ /* 0x000fec0003800000 */
[----:B------:R-:W-:Y:S02]  /*1690*/  ULDC UR5, c[0x0][0x2d0] ;  /* 0x0000b40000057ab9 */ /* 0x000fe40000000800 */
[----:B------:R-:W-:Y:S02]  /*16a0*/  ISETP.GE.AND P4, PT, R174, UR5, PT ;  /* 0x00000005ae007c0c */ /* 0x000fe4000bf86270 */
[----:B------:R-:W-:-:S11]  /*16b0*/  ISETP.GE.AND P0, PT, R168, UR5, PT ;  /* 0x00000005a8007c0c */ /* 0x000fd6000bf06270 */
[----:B-1234-:R-:W1:Y:S01]  /*16c0*/  @!P4 LDC.64 R6, c[0x0][0x218] ;  /* 0x00008600ff06cb82 */ /* 0x01ee620000000a00 */
        /* <DEDUP_REMOVED lines=16> */
.L_x_702:
[----:B------:R-:W-:Y:S05]  /*17d0*/  BSYNC B0 ;  /* 0x0000000000007941 */ /* 0x000fea0003800000 */
.L_x_701:
[----:B------:R-:W-:Y:S01]  /*17e0*/  BSSY B0, `(.L_x_703) ;  /* 0x000001a000007945 */ /* 0x000fe20003800000 */
[C---:B------:R-:W-:Y:S02]  /*17f0*/  SHF.L.U64.HI R160, R124.reuse, 0x4, R125 ;  /* 0x000000047ca07819 */ /* 0x040fe4000001027d */
[----:B------:R-:W-:Y:S01]  /*1800*/  SHF.L.U32 R161, R124, 0x4, RZ ;  /* 0x000000047ca17819 */ /* 0x000fe200000006ff */
[----:B------:R-:W-:Y:S06]  /*1810*/  @P6 BRA `(.L_x_704) ;  /* 0x0000000000586947 */ /* 0x000fec0003800000 */
[----:B------:R-:W-:Y:S01]  /*1820*/  ULDC UR5, c[0x0][0x2d0] ;  /* 0x0000b40000057ab9 */ /* 0x000fe20000000800 */
[----:B------:R-:W-:Y:S02]  /*1830*/  IADD3 R23, P5, R161, R20, RZ ;  /* 0x00000014a1177210 */ /* 0x000fe40007fbe0ff */
[----:B------:R-:W-:Y:S02]  /*1840*/  ISETP.GE.AND P4, PT, R174, UR5, PT ;  /* 0x00000005ae007c0c */ /* 0x000fe4000bf86270 */
[----:B------:R-:W-:Y:S01]  /*1850*/  ISETP.GE.AND P0, PT, R168, UR5, PT ;  /* 0x00000005a8007c0c */ /* 0x000fe2000bf06270 */
[----:B------:R-:W-:-:S10]  /*1860*/  IMAD.X R22, R160, 0x1, R25, P5 ;  /* 0x00000001a0167824 */ /* 0x000fd400028e0619 */
        /* <DEDUP_REMOVED lines=17> */
.L_x_704:
[----:B------:R-:W-:Y:S05]  /*1980*/  BSYNC B0 ;  /* 0x0000000000007941 */ /* 0x000fea0003800000 */
.L_x_703:
[----:B------:R-:W-:Y:S01]  /*1990*/  LOP3.LUT R17, R17, 0xfffffffe, RZ, 0xc0, !PT ;  /* 0xfffffffe11117812 */ /* 0x000fe200078ec0ff */
[----:B------:R-:W-:Y:S01]  /*19a0*/  BSSY B0, `(.L_x_705) ;  /* 0x000001b000007945 */ /* 0x000fe20003800000 */
[----:B------:R-:W-:Y:S02]  /*19b0*/  ISETP.GE.AND P0, PT, R11, R10, PT ;  /* 0x0000000a0b00720c */ /* 0x000fe40003f06270 */
[----:B------:R-:W-:Y:S01]  /*19c0*/  LEA.HI R92, R15, R88, RZ, 0x5 ;  /* 0x000000580f5c7211 */ /* 0x000fe200078f28ff */
[----:B------:R-:W-:Y:S01]  /*19d0*/  IMAD.IADD R150, R150, 0x1, -R17 ;  /* 0x0000000196967824 */ /* 0x000fe200078e0a11 */
[----:B------:R-:W-:Y:S09]  /*19e0*/  @P2 BRA `(.L_x_706) ;  /* 0x0000000000582947 */ /* 0x000ff20003800000 */
[----:B------:R-:W-:Y:S01]  /*19f0*/  ULDC UR5, c[0x0][0x2d0] ;  /* 0x0000b40000057ab9 */ /* 0x000fe20000000800 */
[----:B------:R-:W-:Y:S02]  /*1a00*/  LEA R15, P5, R124, R20, 0x5 ;  /* 0x000000147c0f7211 */ /* 0x000fe400078a28ff */
[----:B------:R-:W-:Y:S02]  /*1a10*/  ISETP.GE.AND P4, PT, R174, UR5, PT ;  /* 0x00000005ae007c0c */ /* 0x000fe4000bf86270 */
[----:B------:R-:W-:Y:S02]  /*1a20*/  ISETP.GE.AND P2, PT, R168, UR5, PT ;  /* 0x00000005a8007c0c */ /* 0x000fe4000bf46270 */
[----:B------:R-:W-:-:S09]  /*1a30*/  LEA.HI.X R22, R124, R25, R125, 0x5, P5 ;  /* 0x000000197c167211 */ /* 0x000fd200028f2c7d */
        /* <DEDUP_REMOVED lines=17> */
.L_x_706:
[----:B------:R-:W-:Y:S05]  /*1b50*/  BSYNC B0 ;  /* 0x0000000000007941 */ /* 0x000fea0003800000 */
.L_x_705:
[----:B------:R-:W-:Y:S04]  /*1b60*/  BSSY B0, `(.L_x_707) ;  /* 0x000001a000007945 */ /* 0x000fe80003800000 */
[----:B------:R-:W-:Y:S05]  /*1b70*/  @P0 BRA `(.L_x_708) ;  /* 0x0000000000600947 */ /* 0x000fea0003800000 */
[----:B------:R-:W-:Y:S01]  /*1b80*/  ULDC UR5, c[0x0][0x2d0] ;  /* 0x0000b40000057ab9 */ /* 0x000fe20000000800 */
[----:B------:R-:W-:Y:S01]  /*1b90*/  IMAD.MOV.U32 R24, RZ, RZ, R20 ;  /* 0x000000ffff187224 */ /* 0x000fe200078e0014 */
[----:B------:R-:W-:Y:S01]  /*1ba0*/  ISETP.GE.AND P2, PT, R174, UR5, PT ;  /* 0x00000005ae007c0c */ /* 0x000fe2000bf46270 */
[----:B------:R-:W-:Y:S01]  /*1bb0*/  IMAD R15, R125, 0x30, RZ ;  /* 0x000000307d0f7824 */ /* 0x000fe200078e02ff */
[----:B------:R-:W-:Y:S01]  /*1bc0*/  ISETP.GE.AND P0, PT, R168, UR5, PT ;  /* 0x00000005a8007c0c */ /* 0x000fe2000bf06270 */
[----:B------:R-:W-:-:S04]  /*1bd0*/  IMAD.WIDE.U32 R24, R124, 0x30, R24 ;  /* 0x000000307c187825 */ /* 0x000fc800078e0018 */
[----:B------:R-:W-:-:S06]  /*1be0*/  IMAD.IADD R20, R25, 0x1, R15 ;  /* 0x0000000119147824 */ /* 0x000fcc00078e020f */
        /* <DEDUP_REMOVED lines=17> */
.L_x_708:
[----:B------:R-:W-:Y:S05]  /*1d00*/  BSYNC B0 ;  /* 0x0000000000007941 */ /* 0x000fea0003800000 */
.L_x_707:
[----:B------:R-:W0:Y:S01]  /*1d10*/  LDGDEPBAR ;  /* 0x00000000000079af */ /* 0x000e220000000000 */
[----:B------:R-:W-:Y:S01]  /*1d20*/  ISETP.GE.AND P2, PT, R18, R10, PT ;  /* 0x0000000a1200720c */ /* 0x000fe20003f46270 */
[----:B-1234-:R-:W-:Y:S01]  /*1d30*/  IMAD.SHL.U32 R6, R12, 0x40, RZ ;  /* 0x000000400c067824 */ /* 0x01efe200078e00ff */
[----:B------:R-:W-:Y:S01]  /*1d40*/  SHF.L.U64.HI R162, R8, 0x6, R9 ;  /* 0x0000000608a27819 */ /* 0x000fe20000010209 */
[----:B------:R-:W-:Y:S01]  /*1d50*/  IMAD.SHL.U32 R15, R13, 0x40, RZ ;  /* 0x000000400d0f7824 */ /* 0x000fe200078e00ff */
[----:B------:R-:W-:Y:S01]  /*1d60*/  SHF.R.S32.HI R86, RZ, 0x5, R92 ;  /* 0x00000005ff567819 */ /* 0x000fe2000001145c */
[----:B------:R-:W-:Y:S01]  /*1d70*/  IMAD.SHL.U32 R7, R150, 0x8, RZ ;  /* 0x0000000896077824 */ /* 0x000fe200078e00ff */
[----:B------:R-:W-:Y:S01]  /*1d80*/  LOP3.LUT R13, R6, 0x1c0, RZ, 0xc0, !PT ;  /* 0x000001c0060d7812 */ /* 0x000fe200078ec0ff */
[----:B------:R-:W-:Y:S01]  /*1d90*/  IMAD.SHL.U32 R18, R18, 0x8, RZ ;  /* 0x0000000812127824 */ /* 0x000fe200078e00ff */
[----:B------:R-:W-:Y:S01]  /*1da0*/  LOP3.LUT R6, R15, 0x1c0, RZ, 0xc0, !PT ;  /* 0x000001c00f067812 */ /* 0x000fe200078ec0ff */
[----:B------:R-:W-:Y:S01]  /*1db0*/  IMAD.SHL.U32 R89, R14, 0x40, RZ ;  /* 0x000000400e597824 */ /* 0x000fe200078e00ff */
[----:B------:R-:W-:Y:S01]  /*1dc0*/  SHF.L.U32 R163, R8, 0x6, RZ ;  /* 0x0000000608a37819 */ /* 0x000fe200000006ff */
[----:B------:R-:W-:Y:S01]  /*1dd0*/  IMAD.IADD R129, R127, 0x1, R129 ;  /* 0x000000017f817824 */ /* 0x000fe200078e0281 */
[----:B------:R-:W-:Y:S01]  /*1de0*/  LOP3.LUT R7, R6, 0x8, R7, 0xf8, !PT ;  /* 0x0000000806077812 */ /* 0x000fe200078ef807 */
[----:B------:R-:W-:Y:S01]  /*1df0*/  BSSY B0, `(.L_x_709) ;  /* 0x0000029000007945 */ /* 0x000fe20003800000 */
[----:B------:R-:W-:-:S02]  /*1e00*/  SHF.R.U32.HI R6, RZ, 0x3, R6 ;  /* 0x00000003ff067819 */ /* 0x000fc40000011606 */
[----:B------:R-:W-:Y:S02]  /*1e10*/  LOP3.LUT R14, R13, 0x8, R18, 0xf8, !PT ;  /* 0x000000080d0e7812 */ /* 0x000fe400078ef812 */
[----:B------:R-:W-:Y:S02]  /*1e20*/  SHF.R.U32.HI R13, RZ, 0x3, R13 ;  /* 0x00000003ff0d7819 */ /* 0x000fe4000001160d */
[----:B------:R-:W-:Y:S02]  /*1e30*/  LOP3.LUT R89, R89, 0xfffffe00, RZ, 0xc0, !PT ;  /* 0xfffffe0059597812 */ /* 0x000fe400078ec0ff */
[----:B------:R-:W-:Y:S01]  /*1e40*/  LOP3.LUT R6, R7, R6, RZ, 0x3c, !PT ;  /* 0x0000000607067212 */ /* 0x000fe200078e3cff */
[----:B------:R-:W-:-:S04]  /*1e50*/  DEPBAR.LE SB0, 0x0 ;  /* 0x000080000000791a */ /* 0x000fc80000000000 */
[----:B------:R-:W-:Y:S01]  /*1e60*/  BAR.SYNC.DEFER_BLOCKING 0x0 ;  /* 0x0000000000007b1d */ /* 0x000fe20000010000 */
[----:B------:R-:W-:Y:S01]  /*1e70*/  MOV R128, R126 ;  /* 0x0000007e00807202 */ /* 0x000fe20000000f00 */
[----:B------:R-:W-:Y:S01]  /*1e80*/  IMAD R7, R162, R87, RZ ;  /* 0x00000057a2077224 */ /* 0x000fe200078e02ff */
[----:B------:R-:W-:Y:S01]  /*1e90*/  LOP3.LUT R13, R14, R13, RZ, 0x3c, !PT ;  /* 0x0000000d0e0d7212 */ /* 0x000fe200078e3cff */
[----:B------:R-:W-:Y:S01]  /*1ea0*/  IMAD R151, R86, 0x400, R89 ;  /* 0x0000040056977824 */ /* 0x000fe200078e0259 */
[----:B------:R-:W-:Y:S01]  /*1eb0*/  ISETP.GE.AND P0, PT, R11, R10, PT ;  /* 0x0000000a0b00720c */ /* 0x000fe20003f06270 */
[-C--:B------:R-:W-:Y:S02]  /*1ec0*/  IMAD R7, R16, R163.reuse, R7 ;  /* 0x000000a310077224 */ /* 0x080fe400078e0207 */
[----:B------:R-:W-:-:S04]  /*1ed0*/  IMAD.WIDE.U32 R14, R87, R163, R128 ;  /* 0x000000a3570e7225 */ /* 0x000fc800078e0080 */
[----:B------:R-:W-:Y:S02]  /*1ee0*/  IMAD R150, R150, 0x200, R13 ;  /* 0x0000020096967824 */ /* 0x000fe400078e020d */
[----:B------:R-:W-:Y:S02]  /*1ef0*/  IMAD.IADD R151, R6, 0x1, R151 ;  /* 0x0000000106977824 */ /* 0x000fe400078e0297 */
[----:B------:R-:W-:Y:S01]  /*1f00*/  IMAD.IADD R13, R15, 0x1, R7 ;  /* 0x000000010f0d7824 */ /* 0x000fe200078e0207 */
[----:B------:R1:W-:Y:S04]  /*1f10*/  @P2 STS.128 [R167+0x8000], RZ ;  /* 0x008000ffa7002388 */ /* 0x0003e80000000c00 */
[----:B------:R1:W-:Y:S01]  /*1f20*/  @P2 STS.128 [R167+0xa000], RZ ;  /* 0x00a000ffa7002388 */ /* 0x0003e20000000c00 */
[----:B------:R-:W-:Y:S05]  /*1f30*/  @P2 BRA `(.L_x_710) ;  /* 0x0000000000502947 */ /* 0x000fea0003800000 */
[----:B------:R-:W-:Y:S02]  /*1f40*/  ULDC UR5, c[0x0][0x2d0] ;  /* 0x0000b40000057ab9 */ /* 0x000fe40000000800 */
[----:B------:R-:W-:Y:S02]  /*1f50*/  ISETP.GE.AND P4, PT, R174, UR5, PT ;  /* 0x00000005ae007c0c */ /* 0x000fe4000bf86270 */
[----:B------:R-:W-:-:S11]  /*1f60*/  ISETP.GE.AND P2, PT, R168, UR5, PT ;  /* 0x00000005a8007c0c */ /* 0x000fd6000bf46270 */
[----:B------:R-:W2:Y:S01]  /*1f70*/  @!P4 LDC.64 R10, c[0x0][0x220] ;  /* 0x00008800ff0acb82 */ /* 0x000ea20000000a00 */
[----:B------:R3:W-:Y:S01]  /*1f80*/  @P4 STS.128 [R167+0x8000], RZ ;  /* 0x008000ffa7004388 */ /* 0x0007e20000000c00 */
[----:B--2---:R-:W-:-:S04]  /*1f90*/  @!P4 LEA R10, P5, R14, R10, 0x1 ;  /* 0x0000000a0e0ac211 */ /* 0x004fc800078a08ff */
        /* <DEDUP_REMOVED lines=14> */
.L_x_710:
[----:B------:R-:W-:Y:S05]  /*2080*/  BSYNC B0 ;  /* 0x0000000000007941 */ /* 0x000fea0003800000 */
.L_x_709:
[----:B------:R4:W-:Y:S01]  /*2090*/  @P1 STS.128 [R167+0x8800], RZ ;  /* 0x008800ffa7001388 */ /* 0x0009e20000000c00 */
[----:B------:R-:W-:Y:S01]  /*20a0*/  BSSY B0, `(.L_x_711) ;  /* 0x000001b000007945 */ /* 0x000fe20003800000 */
[C---:B------:R-:W-:Y:S02]  /*20b0*/  SHF.L.U64.HI R164, R8.reuse, 0x4, R9 ;  /* 0x0000000408a47819 */ /* 0x040fe40000010209 */
[----:B------:R4:W-:Y:S01]  /*20c0*/  @P1 STS.128 [R167+0xa800], RZ ;  /* 0x00a800ffa7001388 */ /* 0x0009e20000000c00 */
[----:B------:R-:W-:Y:S01]  /*20d0*/  SHF.L.U32 R165, R8, 0x4, RZ ;  /* 0x0000000408a57819 */ /* 0x000fe200000006ff */
[----:B------:R-:W-:Y:S06]  /*20e0*/  @P1 BRA `(.L_x_712) ;  /* 0x0000000000581947 */ /* 0x000fec0003800000 */
[----:B------:R-:W-:Y:S01]  /*20f0*/  ULDC UR5, c[0x0][0x2d0] ;  /* 0x0000b40000057ab9 */ /* 0x000fe20000000800 */
[----:B------:R-:W-:Y:S02]  /*2100*/  IADD3 R7, P4, R165, R14, RZ ;  /* 0x0000000ea5077210 */ /* 0x000fe40007f9e0ff */
[----:B------:R-:W-:Y:S02]  /*2110*/  ISETP.GE.AND P2, PT, R174, UR5, PT ;  /* 0x00000005ae007c0c */ /* 0x000fe4000bf46270 */
[----:B------:R-:W-:Y:S01]  /*2120*/  ISETP.GE.AND P1, PT, R168, UR5, PT ;  /* 0x00000005a8007c0c */ /* 0x000fe2000bf26270 */
[----:B------:R-:W-:-:S10]  /*2130*/  IMAD.X R16, R164, 0x1, R13, P4 ;  /* 0x00000001a4107824 */ /* 0x000fd400020e060d */
[----:B--23--:R-:W2:Y:S01]  /*2140*/  @!P2 LDC.64 R10, c[0x0][0x220] ;  /* 0x00008800ff0aab82 */ /* 0x00cea20000000a00 */
        /* <DEDUP_REMOVED lines=16> */
.L_x_712:
[----:B------:R-:W-:Y:S05]  /*2250*/  BSYNC B0 ;  /* 0x0000000000007941 */ /* 0x000fea0003800000 */
.L_x_711:
[----:B------:R1:W-:Y:S01]  /*2260*/  @P3 STS.128 [R167+0x9000], RZ ;  /* 0x009000ffa7003388 */ /* 0x0003e20000000c00 */
[----:B------:R-:W-:Y:S03]  /*2270*/  BSSY B0, `(.L_x_713) ;  /* 0x0000019000007945 */ /* 0x000fe60003800000 */
[----:B------:R1:W-:Y:S01]  /*2280*/  @P3 STS.128 [R167+0xb000], RZ ;  /* 0x00b000ffa7003388 */ /* 0x0003e20000000c00 */
[----:B------:R-:W-:Y:S05]  /*2290*/  @P3 BRA `(.L_x_714) ;  /* 0x0000000000583947 */ /* 0x000fea0003800000 */
[----:B------:R-:W-:Y:S01]  /*22a0*/  ULDC UR5, c[0x0][0x2d0] ;  /* 0x0000b40000057ab9 */ /* 0x000fe20000000800 */
[----:B------:R-:W-:Y:S02]  /*22b0*/  LEA R7, P3, R8, R14, 0x5 ;  /* 0x0000000e08077211 */ /* 0x000fe400078628ff */
[----:B------:R-:W-:Y:S02]  /*22c0*/  ISETP.GE.AND P2, PT, R174, UR5, PT ;  /* 0x00000005ae007c0c */ /* 0x000fe4000bf46270 */
[----:B------:R-:W-:Y:S02]  /*22d0*/  ISETP.GE.AND P1, PT, R168, UR5, PT ;  /* 0x00000005a8007c0c */ /* 0x000fe4000bf26270 */
[----:B------:R-:W-:-:S09]  /*22e0*/  LEA.HI.X R16, R8, R13, R9, 0x5, P3 ;  /* 0x0000000d08107211 */ /* 0x000fd200018f2c09 */
        /* <DEDUP_REMOVED lines=17> */
.L_x_714:
[----:B------:R-:W-:Y:S05]  /*2400*/  BSYNC B0 ;  /* 0x0000000000007941 */ /* 0x000fea0003800000 */
.L_x_713:
        /* <DEDUP_REMOVED lines=10> */
[----:B------:R-:W-:Y:S01]  /*24b0*/  IMAD.MOV.U32 R12, RZ, RZ, R14 ;  /* 0x000000ffff0c7224 */ /* 0x000fe200078e000e */
[----:B------:R-:W-:Y:S01]  /*24c0*/  ISETP.GE.AND P1, PT, R174, UR5, PT ;  /* 0x00000005ae007c0c */ /* 0x000fe2000bf26270 */
[----:B------:R-:W-:Y:S01]  /*24d0*/  IMAD R9, R9, 0x30, RZ ;  /* 0x0000003009097824 */ /* 0x000fe200078e02ff */
[----:B------:R-:W-:Y:S01]  /*24e0*/  ISETP.GE.AND P0, PT, R168, UR5, PT ;  /* 0x00000005a8007c0c */ /* 0x000fe2000bf06270 */
[----:B------:R-:W-:-:S04]  /*24f0*/  IMAD.WIDE.U32 R12, R8, 0x30, R12 ;  /* 0x00000030080c7825 */ /* 0x000fc800078e000c */
[----:B------:R-:W-:-:S06]  /*2500*/  IMAD.IADD R0, R13, 0x1, R9 ;  /* 0x000000010d007824 */ /* 0x000fcc00078e0209 */
        /* <DEDUP_REMOVED lines=17> */
.L_x_716:
[----:B------:R-:W-:Y:S05]  /*2620*/  BSYNC B0 ;  /* 0x0000000000007941 */ /* 0x000fea0003800000 */
.L_x_715:
[----:B------:R-:W-:Y:S01]  /*2630*/  LDSM.16.M88.4 R64, [R151] ;  /* 0x000000009740783b */ /* 0x000fe20000000200 */
[--C-:B------:R-:W-:Y:S02]  /*2640*/  IMAD R149, R4, 0x2, R151.reuse ;  /* 0x0000000204957824 */ /* 0x100fe400078e0297 */
[--C-:B------:R-:W-:Y:S01]  /*2650*/  IMAD R93, R7, 0x2, R150.reuse ;  /* 0x00000002075d7824 */ /* 0x100fe200078e0296 */
[----:B------:R-:W5:Y:S01]  /*2660*/  LDSM.16.M88.4 R36, [R150+0x4000] ;  /* 0x004000009624783b */ /* 0x000f620000000200 */
[----:B------:R-:W-:Y:S02]  /*2670*/  IMAD R147, R3, 0x2, R151 ;  /* 0x0000000203937824 */ /* 0x000fe400078e0297 */
[----:B------:R-:W-:Y:S01]  /*2680*/  IMAD R143, R5, 0x2, R150 ;  /* 0x00000002058f7824 */ /* 0x000fe200078e0296 */
[----:B------:R-:W4:Y:S01]  /*2690*/  LDSM.16.M88.4 R16, [R150+0x4800] ;  /* 0x004800009610783b */ /* 0x000f220000000200 */
[----:B------:R-:W-:Y:S02]  /*26a0*/  VIADD R0, R150, 0x4000 ;  /* 0x0000400096007836 */ /* 0x000fe40000000000 */
[----:B------:R-:W-:Y:S01]  /*26b0*/  IMAD R146, R3, 0x2, R149 ;  /* 0x0000000203927824 */ /* 0x000fe200078e0295 */
[----:B------:R-:W1:Y:S01]  /*26c0*/  LDSM.16.M88.4 R72, [R150+0x5000] ;  /* 0x005000009648783b */ /* 0x000e620000000200 */
[----:B------:R-:W-:-:S02]  /*26d0*/  IMAD R148, R7, 0x2, R0 ;  /* 0x0000000207947824 */ /* 0x000fc400078e0200 */
[----:B------:R-:W-:Y:S01]  /*26e0*/  IMAD R90, R86, 0x10, R90 ;  /* 0x00000010565a7824 */ /* 0x000fe200078e025a */
[----:B--23--:R-:W2:Y:S01]  /*26f0*/  LDSM.16.M88.4 R8, [R150+0x5800] ;  /* 0x005800009608783b */ /* 0x00cea20000000200 */
[----:B------:R-:W-:Y:S01]  /*2700*/  IMAD R145, R5, 0x2, R148 ;  /* 0x0000000205917824 */ /* 0x000fe200078e0294 */
[----:B------:R-:W-:Y:S02]  /*2710*/  LOP3.LUT R5, R92, 0xffffffe0, RZ, 0xc0, !PT ;  /* 0xffffffe05c057812 */ /* 0x000fe400078ec0ff */
[----:B------:R-:W-:Y:S03]  /*2720*/  LDSM.16.M88.4 R24, [R149] ;  /* 0x000000009518783b */ /* 0x000fe60000000200 */
[----:B------:R-:W-:Y:S01]  /*2730*/  IMAD.IADD R5, R88, 0x1, -R5 ;  /* 0x0000000158057824 */ /* 0x000fe200078e0a05 */
[----:B------:R-:W3:Y:S04]  /*2740*/  LDSM.16.M88.4 R12, [R93+0x4000] ;  /* 0x004000005d0c783b */ /* 0x000ee80000000200 */
[----:B------:R-:W3:Y:S01]  /*2750*/  LDSM.16.M88.4 R48, [R93+0x5000] ;  /* 0x005000005d30783b */ /* 0x000ee20000000200 */
[----:B------:R-:W-:-:S03]  /*2760*/  SHF.R.S32.HI R0, RZ, 0x1f, R5 ;  /* 0x0000001fff007819 */ /* 0x000fc60000011405 */
[----:B------:R-:W3:Y:S01]  /*2770*/  LDSM.16.M88.4 R52, [R93+0x4800] ;  /* 0x004800005d34783b */ /* 0x000ee20000000200 */
[----:B------:R-:W-:Y:S01]  /*2780*/  LEA.HI R179, R0, R5, RZ, 0x2 ;  /* 0x0000000500b37211 */ /* 0x000fe200078f10ff */
[----:B------:R-:W-:Y:S01]  /*2790*/  IMAD.SHL.U32 R0, R88, 0x2, RZ ;  /* 0x0000000258007824 */ /* 0x000fe200078e00ff */
[----:B------:R-:W-:Y:S01]  /*27a0*/  SHF.R.S32.HI R5, RZ, 0x1f, R86 ;  /* 0x0000001fff057819 */ /* 0x000fe20000011456 */
[----:B------:R-:W3:Y:S01]  /*27b0*/  LDSM.16.M88.4 R44, [R93+0x5800] ;  /* 0x005800005d2c783b */ /* 0x000ee20000000200 */
[----:B------:R-:W-:Y:S02]  /*27c0*/  SHF.R.S32.HI R179, RZ, 0x2, R179 ;  /* 0x00000002ffb37819 */ /* 0x000fe400000114b3 */
[----:B------:R-:W-:Y:S01]  /*27d0*/  LOP3.LUT R0, R0, 0x6, RZ, 0xc0, !PT ;  /* 0x0000000600007812 */ /* 0x000fe200078ec0ff */
[----:B------:R-:W-:Y:S01]  /*27e0*/  LDSM.16.M88.4 R20, [R143+0x4000] ;  /* 0x004000008f14783b */ /* 0x000fe20000000200 */
[----:B------:R-:W-:Y:S01]  /*27f0*/  LEA.HI R5, R5, R86, RZ, 0x2 ;  /* 0x0000005605057211 */ /* 0x000fe200078f10ff */
[----:B-----5:R-:W-:Y:S02]  /*2800*/  HMMA.16816.F32.BF16 R40, R64, R36, RZ ;  /* 0x000000244028723c */ /* 0x020fe400000418ff */
[----:B------:R-:W-:Y:S01]  /*2810*/  LDSM.16.M88.4 R28, [R143+0x4800] ;  /* 0x004800008f1c783b */ /* 0x000fe20000000200 */
[----:B------:R-:W-:Y:S01]  /*2820*/  IMAD R0, R87, 0x40, R0 ;  /* 0x0000004057007824 */ /* 0x000fe200078e0200 */
[----:B------:R-:W-:-:S02]  /*2830*/  LOP3.LUT R5, R5, 0xfffffffc, RZ, 0xc0, !PT ;  /* 0xfffffffc05057812 */ /* 0x000fc400078ec0ff */
[----:B------:R-:W-:Y:S01]  /*2840*/  LDSM.16.M88.4 R80, [R143+0x5800] ;  /* 0x005800008f50783b */ /* 0x000fe20000000200 */
[C---:B------:R-:W-:Y:S01]  /*2850*/  HMMA.16816.F32.BF16 R36, R64.reuse, R38, RZ ;  /* 0x000000264024723c */ /* 0x040fe200000418ff */
[----:B------:R-:W-:Y:S02]  /*2860*/  VIADD R7, R0, 0x9 ;  /* 0x0000000900077836 */ /* 0x000fe40000000000 */
[----:B------:R-:W-:Y:S01]  /*2870*/  LDSM.16.M88.4 R60, [R146] ;  /* 0x00000000923c783b */ /* 0x000fe20000000200 */
[----:B------:R-:W-:Y:S02]  /*2880*/  IMAD.IADD R178, R86, 0x1, -R5 ;  /* 0x0000000156b27824 */ /* 0x000fe400078e0a05 */
[----:B----4-:R-:W-:Y:S01]  /*2890*/  HMMA.16816.F32.BF16 R32, R64, R16, RZ ;  /* 0x000000104020723c */ /* 0x010fe200000418ff */
[----:B------:R-:W-:Y:S01]  /*28a0*/  LDSM.16.M88.4 R56, [R145] ;  /* 0x000000009138783b */ /* 0x000fe20000000200 */
[----:B------:R-:W-:-:S03]  /*28b0*/  VIADD R5, R0, 0x1 ;  /* 0x0000000100057836 */ /* 0x000fc60000000000 */
[----:B------:R-:W0:Y:S01]  /*28c0*/  LDGDEPBAR ;  /* 0x00000000000079af */ /* 0x000e220000000000 */
[C---:B-1----:R-:W-:Y:S06]  /*28d0*/  HMMA.16816.F32.BF16 R76, R64.reuse, R72, RZ ;  /* 0x00000048404c723c */ /* 0x042fec00000418ff */
[C---:B------:R-:W-:Y:S06]  /*28e0*/  HMMA.16816.F32.BF16 R16, R64.reuse, R18, RZ ;  /* 0x000000124010723c */ /* 0x040fec00000418ff */
[C---:B------:R-:W-:Y:S06]  /*28f0*/  HMMA.16816.F32.BF16 R72, R64.reuse, R74, RZ ;  /* 0x0000004a4048723c */ /* 0x040fec00000418ff */
[C---:B--2---:R-:W-:Y:S06]  /*2900*/  HMMA.16816.F32.BF16 R68, R64.reuse, R8, RZ ;  /* 0x000000084044723c */ /* 0x044fec00000418ff */
[----:B------:R-:W-:Y:S01]  /*2910*/  HMMA.16816.F32.BF16 R64, R64, R10, RZ ;  /* 0x0000000a4040723c */ /* 0x000fe200000418ff */
[----:B------:R-:W1:Y:S05]  /*2920*/  LDSM.16.M88.4 R8, [R147] ;  /* 0x000000009308783b */ /* 0x000e6a0000000200 */
[C---:B---3--:R-:W-:Y:S06]  /*2930*/  HMMA.16816.F32.BF16 R40, R24.reuse, R12, R40 ;  /* 0x0000000c1828723c */ /* 0x048fec0000041828 */
[C---:B------:R-:W-:Y:S01]  /*2940*/  HMMA.16816.F32.BF16 R36, R24.reuse, R14, R36 ;  /* 0x0000000e1824723c */ /* 0x040fe20000041824 */
[----:B------:R-:W2:Y:S05]  /*2950*/  LDSM.16.M88.4 R12, [R143+0x5000] ;  /* 0x005000008f0c783b */ /* 0x000eaa0000000200 */
[C---:B------:R-:W-:Y:S06]  /*2960*/  HMMA.16816.F32.BF16 R76, R24.reuse, R48, R76 ;  /* 0x00000030184c723c */ /* 0x040fec000004184c */
[C---:B------:R-:W-:Y:S06]  /*2970*/  HMMA.16816.F32.BF16 R32, R24.reuse, R52, R32 ;  /* 0x000000341820723c */ /* 0x040fec0000041820 */
[C---:B------:R-:W-:Y:S01]  /*2980*/  HMMA.16816.F32.BF16 R16, R24.reuse, R54, R16 ;  /* 0x000000361810723c */ /* 0x040fe20000041810 */
[----:B------:R-:W-:Y:S05]  /*2990*/  LDSM.16.M88.4 R52, [R145+0x800] ;  /* 0x000800009134783b */ /* 0x000fea0000000200 */
[C---:B------:R-:W-:Y:S01]  /*29a0*/  HMMA.16816.F32.BF16 R72, R24.reuse, R50, R72 ;  /* 0x000000321848723c */ /* 0x040fe20000041848 */
[----:B------:R-:W3:Y:S05]  /*29b0*/  LDSM.16.M88.4 R48, [R145+0x1000] ;  /* 0x001000009130783b */ /* 0x000eea0000000200 */
[C---:B------:R-:W-:Y:S06]  /*29c0*/  HMMA.16816.F32.BF16 R68, R24.reuse, R44, R68 ;  /* 0x0000002c1844723c */ /* 0x040fec0000041844 */
[----:B------:R-:W-:Y:S01]  /*29d0*/  HMMA.16816.F32.BF16 R64, R24, R46, R64 ;  /* 0x0000002e1840723c */ /* 0x000fe20000041840 */
[----:B------:R-:W-:Y:S04]  /*29e0*/  LDSM.16.M88.4 R24, [R151+0x2000] ;  /* 0x002000009718783b */ /* 0x000fe80000000200 */
[----:B------:R-:W-:Y:S01]  /*29f0*/  LDSM.16.M88.4 R44, [R145+0x1800] ;  /* 0x00180000912c783b */ /* 0x000fe20000000200 */
[C---:B-1----:R-:W-:Y:S06]  /*2a00*/  HMMA.16816.F32.BF16 R40, R8.reuse, R20, R40 ;  /* 0x000000140828723c */ /* 0x042fec0000041828 */
[C---:B------:R-:W-:Y:S01]  /*2a10*/  HMMA.16816.F32.BF16 R36, R8.reuse, R22, R36 ;  /* 0x000000160824723c */ /* 0x040fe20000041824 */
[----:B------:R-:W1:Y:S05]  /*2a20*/  LDSM.16.M88.4 R20, [R150+0x6000] ;  /* 0x006000009614783b */ /* 0x000e6a0000000200 */
[C---:B--2---:R-:W-:Y:S06]  /*2a30*/  HMMA.16816.F32.BF16 R76, R8.reuse, R12, R76 ;  /* 0x0000000c084c723c */ /* 0x044fec000004184c */
[C---:B------:R-:W-:Y:S06]  /*2a40*/  HMMA.16816.F32.BF16 R32, R8.reuse, R28, R32 ;  /* 0x0000001c0820723c */ /* 0x040fec0000041820 */
[C---:B------:R-:W-:Y:S01]  /*2a50*/  HMMA.16816.F32.BF16 R28, R8.reuse, R30, R16 ;  /* 0x0000001e081c723c */ /* 0x040fe20000041810 */
[----:B------:R-:W-:Y:S05]  /*2a60*/  LDSM.16.M88.4 R16, [R150+0x6800] ;  /* 0x006800009610783b */ /* 0x000fea0000000200 */
[C---:B------:R-:W-:Y:S01]  /*2a70*/  HMMA.16816.F32.BF16 R72, R8.reuse, R14, R72 ;  /* 0x0000000e0848723c */ /* 0x040fe20000041848 */
[----:B------:R-:W-:Y:S05]  /*2a80*/  LDSM.16.M88.4 R12, [R93+0x6000] ;  /* 0x006000005d0c783b */ /* 0x000fea0000000200 */
[C---:B------:R-:W-:Y:S06]  /*2a90*/  HMMA.16816.F32.BF16 R68, R8.reuse, R80, R68 ;  /* 0x000000500844723c */ /* 0x040fec0000041844 */
[----:B------:R-:W-:Y:S01]  /*2aa0*/  HMMA.16816.F32.BF16 R64, R8, R82, R64 ;  /* 0x000000520840723c */ /* 0x000fe20000041840 */
[----:B------:R-:W2:Y:S05]  /*2ab0*/  LDSM.16.M88.4 R8, [R150+0x7000] ;  /* 0x007000009608783b */ /* 0x000eaa0000000200 */
[C---:B------:R-:W-:Y:S06]  /*2ac0*/  HMMA.16816.F32.BF16 R40, R60.reuse, R56, R40 ;  /* 0x000000383c28723c */ /* 0x040fec0000041828 */
[C---:B------:R-:W-:Y:S01]  /*2ad0*/  HMMA.16816.F32.BF16 R36, R60.reuse, R58, R36 ;  /* 0x0000003a3c24723c */ /* 0x040fe20000041824 */
[----:B------:R-:W4:Y:S05]  /*2ae0*/  LDSM.16.M88.4 R56, [R150+0x7800] ;  /* 0x007800009638783b */ /* 0x000f2a0000000200 */
[C---:B---3--:R-:W-:Y:S01]  /*2af0*/  HMMA.16816.F32.BF16 R80, R60.reuse, R48, R76 ;  /* 0x000000303c50723c */ /* 0x048fe2000004184c */
[----:B------:R-:W-:Y:S05]  /*2b00*/  LDSM.16.M88.4 R76, [R93+0x6800] ;  /* 0x006800005d4c783b */ /* 0x000fea0000000200 */
[C---:B------:R-:W-:Y:S06]  /*2b10*/  HMMA.16816.F32.BF16 R32, R60.reuse, R52, R32 ;  /* 0x000000343c20723c */ /* 0x040fec0000041820 */
[C---:B------:R-:W-:Y:S01]  /*2b20*/  HMMA.16816.F32.BF16 R52, R60.reuse, R54, R28 ;  /* 0x000000363c34723c */ /* 0x040fe2000004181c */
[----:B------:R-:W-:Y:S05]  /*2b30*/  LDSM.16.M88.4 R28, [R149+0x2000] ;  /* 0x00200000951c783b */ /* 0x000fea0000000200 */
[----:B------:R-:W-:Y:S01]  /*2b40*/  HMMA.16816.F32.BF16 R72, R60, R50, R72 ;  /* 0x000000323c48723c */ /* 0x000fe20000041848 */
[----:B------:R-:W-:Y:S05]  /*2b50*/  LDSM.16.M88.4 R48, [R93+0x7800] ;  /* 0x007800005d30783b */ /* 0x000fea0000000200 */
[C---:B-1----:R-:W-:Y:S06]  /*2b60*/  HMMA.16816.F32.BF16 R40, R24.reuse, R20, R40 ;  /* 0x000000141828723c */ /* 0x042fec0000041828 */
[----:B------:R-:W-:Y:S01]  /*2b70*/  HMMA.16816.F32.BF16 R36, R24, R22, R36 ;  /* 0x000000161824723c */ /* 0x000fe20000041824 */
[----:B------:R-:W1:Y:S05]  /*2b80*/  LDSM.16.M88.4 R20, [R93+0x7000] ;  /* 0x007000005d14783b */ /* 0x000e6a0000000200 */
[C---:B------:R-:W-:Y:S06]  /*2b90*/  HMMA.16816.F32.BF16 R68, R60.reuse, R44, R68 ;  /* 0x0000002c3c44723c */ /* 0x040fec0000041844 */
[----:B------:R-:W-:Y:S01]  /*2ba0*/  HMMA.16816.F32.BF16 R64, R60, R46, R64 ;  /* 0x0000002e3c40723c */ /* 0x000fe20000041840 */
[----:B------:R-:W-:Y:S04]  /*2bb0*/  LDSM.16.M88.4 R44, [R143+0x6000] ;  /* 0x006000008f2c783b */ /* 0x000fe80000000200 */
[----:B------:R-:W-:Y:S01]  /*2bc0*/  LDSM.16.M88.4 R60, [R143+0x6800] ;  /* 0x006800008f3c783b */ /* 0x000fe20000000200 */
[C---:B--2---:R-:W-:Y:S06]  /*2bd0*/  HMMA.16816.F32.BF16 R80, R24.reuse, R8, R80 ;  /* 0x000000081850723c */ /* 0x044fec0000041850 */
[C---:B------:R-:W-:Y:S06]  /*2be0*/  HMMA.16816.F32.BF16 R32, R24.reuse, R16, R32 ;  /* 0x000000101820723c */ /* 0x040fec0000041820 */
[C---:B------:R-:W-:Y:S01]  /*2bf0*/  HMMA.16816.F32.BF16 R52, R24.reuse, R18, R52 ;  /* 0x000000121834723c */ /* 0x040fe20000041834 */
[----:B------:R-:W-:Y:S05]  /*2c00*/  LDSM.16.M88.4 R16, [R147+0x2000] ;  /* 0x002000009310783b */ /* 0x000fea0000000200 */
[C---:B------:R-:W-:Y:S01]  /*2c10*/  HMMA.16816.F32.BF16 R72, R24.reuse, R10, R72 ;  /* 0x0000000a1848723c */ /* 0x040fe20000041848 */
[----:B------:R-:W2:Y:S05]  /*2c20*/  LDSM.16.M88.4 R8, [R143+0x7000] ;  /* 0x007000008f08783b */ /* 0x000eaa0000000200 */
[C---:B----4-:R-:W-:Y:S06]  /*2c30*/  HMMA.16816.F32.BF16 R68, R24.reuse, R56, R68 ;  /* 0x000000381844723c */ /* 0x050fec0000041844 */
[----:B------:R-:W-:Y:S01]  /*2c40*/  HMMA.16816.F32.BF16 R64, R24, R58, R64 ;  /* 0x0000003a1840723c */ /* 0x000fe20000041840 */
[----:B------:R-:W-:Y:S05]  /*2c50*/  LDSM.16.M88.4 R24, [R145+0x2000] ;  /* 0x002000009118783b */ /* 0x000fea0000000200 */
[C---:B-1----:R-:W-:Y:S06]  /*2c60*/  HMMA.16816.F32.BF16 R80, R28.reuse, R20, R80 ;  /* 0x000000141c50723c */ /* 0x042fec0000041850 */
[C---:B------:R-:W-:Y:S06]  /*2c70*/  HMMA.16816.F32.BF16 R40, R28.reuse, R12, R40 ;  /* 0x0000000c1c28723c */ /* 0x040fec0000041828 */
[C---:B------:R-:W-:Y:S01]  /*2c80*/  HMMA.16816.F32.BF16 R36, R28.reuse, R14, R36 ;  /* 0x0000000e1c24723c */ /* 0x040fe20000041824 */
[----:B------:R-:W1:Y:S05]  /*2c90*/  LDSM.16.M88.4 R12, [R146+0x2000] ;  /* 0x00200000920c783b */ /* 0x000e6a0000000200 */
[C---:B------:R-:W-:Y:S06]  /*2ca0*/  HMMA.16816.F32.BF16 R32, R28.reuse, R76, R32 ;  /* 0x0000004c1c20723c */ /* 0x040fec0000041820 */
[C---:B------:R-:W-:Y:S06]  /*2cb0*/  HMMA.16816.F32.BF16 R52, R28.reuse, R78, R52 ;  /* 0x0000004e1c34723c */ /* 0x040fec0000041834 */
[C---:B------:R-:W-:Y:S01]  /*2cc0*/  HMMA.16816.F32.BF16 R72, R28.reuse, R22, R72 ;  /* 0x000000161c48723c */ /* 0x040fe20000041848 */
[----:B------:R-:W-:Y:S05]  /*2cd0*/  LDSM.16.M88.4 R20, [R145+0x2800] ;  /* 0x002800009114783b */ /* 0x000fea0000000200 */
[C---:B------:R-:W-:Y:S06]  /*2ce0*/  HMMA.16816.F32.BF16 R68, R28.reuse, R48, R68 ;  /* 0x000000301c44723c */ /* 0x040fec0000041844 */
[----:B------:R-:W-:Y:S01]  /*2cf0*/  HMMA.16816.F32.BF16 R64, R28, R50, R64 ;  /* 0x000000321c40723c */ /* 0x000fe20000041840 */
[----:B------:R-:W3:Y:S05]  /*2d00*/  LDSM.16.M88.4 R28, [R143+0x7800] ;  /* 0x007800008f1c783b */ /* 0x000eea0000000200 */
[C---:B--2---:R-:W-:Y:S06]  /*2d10*/  HMMA.16816.F32.BF16 R80, R16.reuse, R8, R80 ;  /* 0x000000081050723c */ /* 0x044fec0000041850 */
[----:B------:R-:W-:Y:S01]  /*2d20*/  HMMA.16816.F32.BF16 R40, R16, R44, R40 ;  /* 0x0000002c1028723c */ /* 0x000fe20000041828 */
[----:B------:R-:W-:-:S04]  /*2d30*/  IADD3 R8, R90, 0x1, R179 ;  /* 0x000000015a087810 */ /* 0x000fc80007ffe0b3 */
[----:B------:R-:W-:Y:S01]  /*2d40*/  IADD3 R8, R84, R8, -R169 ;  /* 0x0000000854087210 */ /* 0x000fe20007ffe8a9 */
[C---:B------:R-:W-:Y:S01]  /*2d50*/  HMMA.16816.F32.BF16 R36, R16.reuse, R46, R36 ;  /* 0x0000002e1024723c */ /* 0x040fe20000041824 */
[----:B------:R-:W2:Y:S03]  /*2d60*/  LDSM.16.M88.4 R44, [R145+0x3000] ;  /* 0x00300000912c783b */ /* 0x000ea60000000200 */
[----:B------:R-:W-:Y:S02]  /*2d70*/  IMAD.IADD R91, R8, 0x1, R91 ;  /* 0x00000001085b7824 */ /* 0x000fe400078e025b */
[----:B------:R-:W-:Y:S01]  /*2d80*/  HMMA.16816.F32.BF16 R32, R16, R60, R32 ;  /* 0x0000003c1020723c */ /* 0x000fe20000041820 */
[----:B------:R-:W-:Y:S02]  /*2d90*/  VIADD R8, R0, 0x8 ;  /* 0x0000000800087836 */ /* 0x000fe40000000000 */
[----:B------:R-:W-:-:S02]  /*2da0*/  VIMNMX R132, R91, R84, PT ;  /* 0x000000545b847248 */ /* 0x000fc40003fe0100 */
[----:B------:R-:W-:Y:S01]  /*2db0*/  VIADDMNMX R131, R91, 0x8, R84, PT ;  /* 0x000000085b837846 */ /* 0x000fe20003800154 */
[C---:B------:R-:W-:Y:S01]  /*2dc0*/  HMMA.16816.F32.BF16 R52, R16.reuse, R62, R52 ;  /* 0x0000003e1034723c */ /* 0x040fe20000041834 */
[CC--:B------:R-:W-:Y:S02]  /*2dd0*/  ISETP.GE.AND P4, PT, R8.reuse, R132.reuse, PT ;  /* 0x000000840800720c */ /* 0x0c0fe40003f86270 */
[-C--:B------:R-:W-:Y:S02]  /*2de0*/  ISETP.GE.AND P6, PT, R8, R131.reuse, PT ;  /* 0x000000830800720c */ /* 0x080fe40003fc6270 */
[CC--:B------:R-:W-:Y:S01]  /*2df0*/  ISETP.GE.AND P0, PT, R5.reuse, R132.reuse, PT ;  /* 0x000000840500720c */ /* 0x0c0fe20003f06270 */
[----:B------:R-:W-:Y:S01]  /*2e00*/  HMMA.16816.F32.BF16 R72, R16, R10, R72 ;  /* 0x0000000a1048723c */ /* 0x000fe20000041848 */
[----:B------:R-:W4:Y:S01]  /*2e10*/  LDSM.16.M88.4 R8, [R145+0x3800] ;  /* 0x003800009108783b */ /* 0x000f220000000200 */
[----:B------:R-:W-:Y:S01]  /*2e20*/  ISETP.GE.AND P3, PT, R5, R131, PT ;  /* 0x000000830500720c */ /* 0x000fe20003f66270 */
[----:B------:R-:W-:Y:S01]  /*2e30*/  VIADD R5, R0, 0x10 ;  /* 0x0000001000057836 */ /* 0x000fe20000000000 */
[----:B------:R-:W-:Y:S01]  /*2e40*/  ISETP.GE.AND P2, PT, R7, R132, PT ;  /* 0x000000840700720c */ /* 0x000fe20003f46270 */
[----:B------:R-:W-:-:S04]  /*2e50*/  DEPBAR.LE SB0, 0x0 ;  /* 0x000080000000791a */ /* 0x000fc80000000000 */
[----:B-1----:R-:W-:Y:S01]  /*2e60*/  HMMA.16816.F32.BF16 R40, R12, R24, R40 ;  /* 0x000000180c28723c */ /* 0x002fe20000041828 */
[----:B------:R-:W-:Y:S01]  /*2e70*/  ISETP.GE.AND P5, PT, R7, R131, PT ;  /* 0x000000830700720c */ /* 0x000fe20003fa6270 */
[----:B------:R-:W-:Y:S01]  /*2e80*/  VIADD R7, R0, 0x11 ;  /* 0x0000001100077836 */ /* 0x000fe20000000000 */
[----:B------:R-:W-:-:S03]  /*2e90*/  ISETP.GE.AND P1, PT, R5, R132, PT ;  /* 0x000000840500720c */ /* 0x000fc60003f26270 */
[----:B------:R-:W-:Y:S06]  /*2ea0*/  HMMA.16816.F32.BF16 R36, R12, R26, R36 ;  /* 0x0000001a0c24723c */ /* 0x000fec0000041824 */
[----:B---3--:R-:W-:Y:S06]  /*2eb0*/  HMMA.16816.F32.BF16 R68, R16, R28, R68 ;  /* 0x0000001c1044723c */ /* 0x008fec0000041844 */
[----:B------:R-:W-:Y:S01]  /*2ec0*/  HMMA.16816.F32.BF16 R32, R12, R20, R32 ;  /* 0x000000140c20723c */ /* 0x000fe20000041820 */
[----:B------:R-:W-:-:S05]  /*2ed0*/  IMAD.MOV.U32 R28, RZ, RZ, R87 ;  /* 0x000000ffff1c7224 */ /* 0x000fca00078e0057 */
[C---:B------:R-:W-:Y:S01]  /*2ee0*/  HMMA.16816.F32.BF16 R52, R12.reuse, R22, R52 ;  /* 0x000000160c34723c */ /* 0x040fe20000041834 */
[----:B------:R-:W-:Y:S01]  /*2ef0*/  FSEL R20, R41, -INF , !P0 ;  /* 0xff80000029147808 */ /* 0x000fe20004000000 */
[C---:B------:R-:W-:Y:S01]  /*2f00*/  VIADD R21, R0.reuse, 0x20 ;  /* 0x0000002000157836 */ /* 0x040fe20000000000 */
[-C--:B------:R-:W-:Y:S01]  /*2f10*/  ISETP.GE.AND P0, PT, R5, R131.reuse, PT ;  /* 0x000000830500720c */ /* 0x080fe20003f06270 */
[----:B------:R-:W-:Y:S01]  /*2f20*/  VIADD R5, R0, 0x18 ;  /* 0x0000001800057836 */ /* 0x000fe20000000000 */
[----:B------:R-:W-:Y:S01]  /*2f30*/  FSEL R43, R43, -INF , !P3 ;  /* 0xff8000002b2b7808 */ /* 0x000fe20005800000 */
[----:B--2---:R-:W-:Y:S01]  /*2f40*/  HMMA.16816.F32.BF16 R80, R12, R44, R80 ;  /* 0x0000002c0c50723c */ /* 0x004fe20000041850 */
[----:B------:R-:W-:Y:S02]  /*2f50*/  FSEL R36, R36, -INF , !P4 ;  /* 0xff80000024247808 */ /* 0x000fe40006000000 */
[C---:B------:R-:W-:Y:S01]  /*2f60*/  ISETP.GE.AND P3, PT, R7.reuse, R132, PT ;  /* 0x000000840700720c */ /* 0x040fe20003f66270 */
[----:B------:R-:W-:Y:S01]  /*2f70*/  BAR.SYNC.DEFER_BLOCKING 0x0 ;  /* 0x0000000000007b1d */ /* 0x000fe20000010000 */
[----:B------:R-:W-:Y:S01]  /*2f80*/  ISETP.GE.AND P4, PT, R7, R131, PT ;  /* 0x000000830700720c */ /* 0x000fe20003f86270 */
[----:B------:R-:W-:Y:S01]  /*2f90*/  HMMA.16816.F32.BF16 R64, R16, R30, R64 ;  /* 0x0000001e1040723c */ /* 0x000fe20000041840 */
[----:B------:R-:W-:-:S02]  /*2fa0*/  FSEL R7, R38, -INF , !P6 ;  /* 0xff80000026077808 */ /* 0x000fc40007000000 */
[----:B------:R-:W-:Y:S02]  /*2fb0*/  FSEL R26, R37, -INF , !P2 ;  /* 0xff800000251a7808 */ /* 0x000fe40005000000 */
[CC--:B------:R-:W-:Y:S01]  /*2fc0*/  ISETP.GE.AND P6, PT, R5.reuse, R132.reuse, PT ;  /* 0x000000840500720c */ /* 0x0c0fe20003fc6270 */
[C---:B----4-:R-:W-:Y:S01]  /*2fd0*/  HMMA.16816.F32.BF16 R68, R12.reuse, R8, R68 ;  /* 0x000000080c44723c */ /* 0x050fe20000041844 */
[-C--:B------:R-:W-:Y:S01]  /*2fe0*/  ISETP.GE.AND P2, PT, R5, R131.reuse, PT ;  /* 0x000000830500720c */ /* 0x080fe20003f46270 */
[C---:B------:R-:W-:Y:S01]  /*2ff0*/  VIADD R5, R0.reuse, 0x19 ;  /* 0x0000001900057836 */ /* 0x040fe20000000000 */
[----:B------:R-:W-:Y:S01]  /*3000*/  FSEL R39, R39, -INF , !P5 ;  /* 0xff80000027277808 */ /* 0x000fe20006800000 */
[----:B------:R-:W-:Y:S01]  /*3010*/  VIADD R18, R0, 0x28 ;  /* 0x0000002800127836 */ /* 0x000fe20000000000 */
[----:B------:R-:W-:Y:S01]  /*3020*/  FSEL R32, R32, -INF , !P1 ;  /* 0xff80000020207808 */ /* 0x000fe20004800000 */
[----:B------:R-:W-:Y:S01]  /*3030*/  HMMA.16816.F32.BF16 R72, R12, R46, R72 ;  /* 0x0000002e0c48723c */ /* 0x000fe20000041848 */
[C---:B------:R-:W-:Y:S01]  /*3040*/  ISETP.GE.AND P5, PT, R5.reuse, R132, PT ;  /* 0x000000840500720c */ /* 0x040fe20003fa6270 */
[C---:B------:R-:W-:Y:S01]  /*3050*/  VIADD R8, R0.reuse, 0x31 ;  /* 0x0000003100087836 */ /* 0x040fe20000000000 */
[----:B------:R-:W-:Y:S01]  /*3060*/  ISETP.GE.AND P1, PT, R5, R131, PT ;  /* 0x000000830500720c */ /* 0x000fe20003f26270 */
[----:B------:R-:W-:Y:S01]  /*3070*/  VIADD R5, R0, 0x21 ;  /* 0x0000002100057836 */ /* 0x000fe20000000000 */
[----:B------:R-:W-:-:S02]  /*3080*/  FSEL R27, R35, -INF , !P4 ;  /* 0xff800000231b7808 */ /* 0x000fc40006000000 */
[----:B------:R-:W-:Y:S02]  /*3090*/  FSEL R52, R52, -INF , !P6 ;  /* 0xff80000034347808 */ /* 0x000fe40007000000 */
[----:B------:R-:W-:Y:S02]  /*30a0*/  FSEL R17, R34, -INF , !P0 ;  /* 0xff80000022117808 */ /* 0x000fe40004000000 */
[CC--:B------:R-:W-:Y:S01]  /*30b0*/  ISETP.GE.AND P4, PT, R5.reuse, R132.reuse, PT ;  /* 0x000000840500720c */ /* 0x0c0fe20003f86270 */
[----:B------:R-:W-:Y:S01]  /*30c0*/  HMMA.16816.F32.BF16 R64, R12, R10, R64 ;  /* 0x0000000a0c40723c */ /* 0x000fe20000041840 */
[----:B------:R-:W-:Y:S01]  /*30d0*/  ISETP.GE.AND P6, PT, R5, R131, PT ;  /* 0x000000830500720c */ /* 0x000fe20003fc6270 */
[----:B------:R-:W-:Y:S01]  /*30e0*/  VIADD R5, R0, 0x29 ;  /* 0x0000002900057836 */ /* 0x000fe20000000000 */
[----:B------:R-:W-:Y:S02]  /*30f0*/  ISETP.GE.AND P0, PT, R21, R132, PT ;  /* 0x000000841500720c */ /* 0x000fe40003f06270 */
[----:B------:R-:W-:-:S02]  /*3100*/  FSEL R55, R55, -INF , !P1 ;  /* 0xff80000037377808 */ /* 0x000fc40004800000 */
[----:B------:R-:W-:Y:S02]  /*3110*/  FSEL R134, R80, -INF , !P0 ;  /* 0xff80000050867808 */ /* 0x000fe40004000000 */
[----:B------:R-:W-:Y:S02]  /*3120*/  FSEL R16, R33, -INF , !P3 ;  /* 0xff80000021107808 */ /* 0x000fe40005800000 */
[C---:B------:R-:W-:Y:S02]  /*3130*/  ISETP.GE.AND P1, PT, R5.reuse, R132, PT ;  /* 0x000000840500720c */ /* 0x040fe40003f26270 */
[-C--:B------:R-:W-:Y:S01]  /*3140*/  ISETP.GE.AND P0, PT, R5, R131.reuse, PT ;  /* 0x000000830500720c */ /* 0x080fe20003f06270 */
[----:B------:R-:W-:Y:S01]  /*3150*/  VIADD R5, R0, 0x30 ;  /* 0x0000003000057836 */ /* 0x000fe20000000000 */
[----:B------:R-:W-:Y:S02]  /*3160*/  ISETP.GE.AND P3, PT, R21, R131, PT ;  /* 0x000000831500720c */ /* 0x000fe40003f66270 */
[----:B------:R-:W-:-:S02]  /*3170*/  FSEL R136, R81, -INF , !P4 ;  /* 0xff80000051887808 */ /* 0x000fc40006000000 */
[----:B------:R-:W-:Y:S02]  /*3180*/  FSEL R119, R82, -INF , !P3 ;  /* 0xff80000052777808 */ /* 0x000fe40005800000 */
[----:B------:R-:W-:Y:S02]  /*3190*/  ISETP.GE.AND P3, PT, R5, R132, PT ;  /* 0x000000840500720c */ /* 0x000fe40003f66270 */
[----:B------:R-:W-:Y:S02]  /*31a0*/  FSEL R30, R53, -INF , !P5 ;  /* 0xff800000351e7808 */ /* 0x000fe40006800000 */
[----:B------:R-:W-:Y:S02]  /*31b0*/  FSEL R118, R68, -INF , !P3 ;  /* 0xff80000044767808 */ /* 0x000fe40005800000 */
[CC--:B------:R-:W-:Y:S02]  /*31c0*/  ISETP.GE.AND P3, PT, R0.reuse, R131.reuse, PT ;  /* 0x000000830000720c */ /* 0x0c0fe40003f66270 */
[----:B------:R-:W-:Y:S01]  /*31d0*/  ISETP.GE.AND P4, PT, R5, R131, PT ;  /* 0x000000830500720c */ /* 0x000fe20003f86270 */
[----:B------:R-:W-:Y:S01]  /*31e0*/  VIADD R5, R0, 0x38 ;  /* 0x0000003800057836 */ /* 0x000fe20000000000 */
[----:B------:R-:W-:-:S02]  /*31f0*/  FSEL R33, R42, -INF , !P3 ;  /* 0xff8000002a217808 */ /* 0x000fc40005800000 */
[----:B------:R-:W-:Y:S02]  /*3200*/  ISETP.GE.AND P5, PT, R18, R131, PT ;  /* 0x000000831200720c */ /* 0x000fe40003fa6270 */
[----:B------:R-:W-:Y:S02]  /*3210*/  ISETP.GE.AND P3, PT, R130, 0x2, PT ;  /* 0x000000028200780c */ /* 0x000fe40003f66270 */
[----:B------:R-:W-:Y:S02]  /*3220*/  FSEL R123, R74, -INF , !P5 ;  /* 0xff8000004a7b7808 */ /* 0x000fe40006800000 */
[----:B------:R-:W-:Y:S02]  /*3230*/  FSEL R138, R73, -INF , !P1 ;  /* 0xff800000498a7808 */ /* 0x000fe40004800000 */
[----:B------:R-:W-:Y:S02]  /*3240*/  FSEL R21, R54, -INF , !P2 ;  /* 0xff80000036157808 */ /* 0x000fe40005000000 */
[----:B------:R-:W-:-:S02]  /*3250*/  ISETP.GE.AND P5, PT, R5, R132, PT ;  /* 0x000000840500720c */ /* 0x000fc40003fa6270 */
[----:B------:R-:W-:Y:S01]  /*3260*/  ISETP.GE.AND P1, PT, R5, R131, PT ;  /* 0x000000830500720c */ /* 0x000fe20003f26270 */
[----:B------:R-:W-:Y:S01]  /*3270*/  VIADD R5, R0, 0x39 ;  /* 0x0000003900057836 */ /* 0x000fe20000000000 */
[----:B------:R-:W-:Y:S02]  /*3280*/  FSEL R121, R75, -INF , !P0 ;  /* 0xff8000004b797808 */ /* 0x000fe40004000000 */
[-C--:B------:R-:W-:Y:S02]  /*3290*/  ISETP.GE.AND P2, PT, R18, R132.reuse, PT ;  /* 0x000000841200720c */ /* 0x080fe40003f46270 */
[----:B------:R-:W-:Y:S02]  /*32a0*/  ISETP.GE.AND P0, PT, R0, R132, PT ;  /* 0x000000840000720c */ /* 0x000fe40003f06270 */
[----:B------:R-:W-:Y:S02]  /*32b0*/  FSEL R117, R83, -INF , !P6 ;  /* 0xff80000053757808 */ /* 0x000fe40007000000 */
[----:B------:R-:W-:-:S02]  /*32c0*/  FSEL R120, R72, -INF , !P2 ;  /* 0xff80000048787808 */ /* 0x000fc40005000000 */
[----:B------:R-:W-:Y:S02]  /*32d0*/  FSEL R113, R70, -INF , !P4 ;  /* 0xff80000046717808 */ /* 0x000fe40006000000 */
[----:B------:R-:W-:Y:S02]  /*32e0*/  FSEL R40, R40, -INF , !P0 ;  /* 0xff80000028287808 */ /* 0x000fe40004000000 */
[CC--:B------:R-:W-:Y:S02]  /*32f0*/  ISETP.GE.AND P6, PT, R8.reuse, R132.reuse, PT ;  /* 0x000000840800720c */ /* 0x0c0fe40003fc6270 */
[-C--:B------:R-:W-:Y:S02]  /*3300*/  ISETP.GE.AND P2, PT, R8, R131.reuse, PT ;  /* 0x000000830800720c */ /* 0x080fe40003f46270 */
[C---:B------:R-:W-:Y:S02]  /*3310*/  ISETP.GE.AND P4, PT, R5.reuse, R132, PT ;  /* 0x000000840500720c */ /* 0x040fe40003f86270 */
[----:B------:R-:W-:-:S02]  /*3320*/  ISETP.GE.AND P0, PT, R5, R131, PT ;  /* 0x000000830500720c */ /* 0x000fc40003f06270 */
[----:B------:R-:W-:Y:S02]  /*3330*/  LOP3.LUT R5, R6, R89, RZ, 0xfc, !PT ;  /* 0x0000005906057212 */ /* 0x000fe400078efcff */
        /* <DEDUP_REMOVED lines=8> */
[----:B------:R-:W-:Y:S01]  /*33c0*/  VIADD R35, R130, 0xfffffffe ;  /* 0xfffffffe82237836 */ /* 0x000fe20000000000 */
[----:B------:R-:W-:Y:S01]  /*33d0*/  ISETP.GE.AND P2, PT, R174, UR5, PT ;  /* 0x00000005ae007c0c */ /* 0x000fe2000bf46270 */
[----:B------:R-:W-:Y:S01]  /*33e0*/  BSSY B0, `(.L_x_718) ;  /* 0x000004e000007945 */ /* 0x000fe20003800000 */
[----:B------:R-:W-:Y:S01]  /*33f0*/  ISETP.GE.AND P1, PT, R168, UR5, PT ;  /* 0x00000005a8007c0c */ /* 0x000fe2000bf26270 */
[----:B------:R-:W-:Y:S01]  /*3400*/  IMAD R0, R2, R35, RZ ;  /* 0x0000002302007224 */ /* 0x000fe200078e02ff */
[----:B------:R-:W-:Y:S01]  /*3410*/  SHF.R.S32.HI R2, RZ, 0x1f, R35 ;  /* 0x0000001fff027819 */ /* 0x000fe20000011423 */
[----:B------:R-:W-:-:S04]  /*3420*/  IMAD.WIDE.U32 R34, R35, R85, R172 ;  /* 0x0000005523227225 */ /* 0x000fc800078e00ac */
[----:B------:R-:W-:Y:S01]  /*3430*/  IMAD R0, R2, R85, R0 ;  /* 0x0000005502007224 */ /* 0x000fe200078e0200 */
[----:B------:R-:W-:-:S03]  /*3440*/  IADD3 R2, P6, R161, R34, RZ ;  /* 0x00000022a1027210 */ /* 0x000fc60007fde0ff */
[----:B------:R-:W1:Y:S01]  /*3450*/  @!P2 LDC.64 R10, c[0x0][0x218] ;  /* 0x00008600ff0aab82 */ /* 0x000e620000000a00 */
[----:B------:R-:W-:Y:S01]  /*3460*/  IMAD.IADD R0, R35, 0x1, R0 ;  /* 0x0000000123007824 */ /* 0x000fe200078e0200 */
[----:B------:R2:W-:Y:S06]  /*3470*/  @P2 STS.128 [R167+0x4000], RZ ;  /* 0x004000ffa7002388 */ /* 0x0005ec0000000c00 */
        /* <DEDUP_REMOVED lines=11> */
[--C-:B------:R-:W-:Y:S01]  /*3530*/  @!P1 LEA.HI.X R11, R34, R9, R0.reuse, 0x1, P0 ;  /* 0x00000009220b9211 */ /* 0x100fe200000f0c00 */
[----:B------:R-:W-:Y:S01]  /*3540*/  IMAD.X R9, R160, 0x1, R0, P6 ;  /* 0x00000001a0097824 */ /* 0x000fe200030e0600 */
[C---:B------:R-:W-:Y:S01]  /*3550*/  IADD3 R6, P0, R161.reuse, R2, RZ ;  /* 0x00000002a1067210 */ /* 0x040fe20007f1e0ff */
[----:B------:R-:W3:Y:S01]  /*3560*/  @!P1 LDC.64 R18, c[0x0][0x218] ;  /* 0x00008600ff129b82 */ /* 0x000ee20000000a00 */
[C---:B----4-:R-:W-:Y:S01]  /*3570*/  @!P2 LEA R14, P5, R2.reuse, R14, 0x1 ;  /* 0x0000000e020ea211 */ /* 0x050fe200078a08ff */
[----:B------:R2:W-:Y:S03]  /*3580*/  @P1 STS.128 [R167+0x6000], RZ ;  /* 0x006000ffa7001388 */ /* 0x0005e60000000c00 */
[C-C-:B------:R-:W-:Y:S01]  /*3590*/  @!P2 LEA.HI.X R15, R2.reuse, R15, R9.reuse, 0x1, P5 ;  /* 0x0000000f020fa211 */ /* 0x140fe200028f0c09 */
[----:B------:R-:W-:Y:S01]  /*35a0*/  @!PT LDS RZ, [RZ] ;  /* 0x00000000fffff984 */ /* 0x000fe20000000800 */
[----:B------:R-:W-:Y:S01]  /*35b0*/  @!PT LDS RZ, [RZ] ;  /* 0x00000000fffff984 */ /* 0x000fe20000000800 */
[----:B------:R-:W-:Y:S01]  /*35c0*/  @!PT LDS RZ, [RZ] ;  /* 0x00000000fffff984 */ /* 0x000fe20000000800 */
[----:B------:R2:W-:Y:S01]  /*35d0*/  @!P1 LDGSTS.E.BYPASS.LTC128B.128 [R167+0x6000], desc[UR8][R10.64+0x80] ;  /* 0x060000800aa79fae */ /* 0x0005e2000b901d48 */
[----:B------:R-:W-:Y:S01]  /*35e0*/  IADD3 R0, P5, R161, R6, RZ ;  /* 0x00000006a1007210 */ /* 0x000fe20007fbe0ff */
[----:B------:R-:W4:Y:S01]  /*35f0*/  @!P2 LDC.64 R24, c[0x0][0x218] ;  /* 0x00008600ff18ab82 */ /* 0x000f220000000a00 */
[C---:B-----5:R-:W-:Y:S01]  /*3600*/  @!P1 LEA R12, P4, R2.reuse, R12, 0x1 ;  /* 0x0000000c020c9211 */ /* 0x060fe200078808ff */
[----:B------:R2:W-:Y:S03]  /*3610*/  @P2 STS.128 [R167+0x4800], RZ ;  /* 0x004800ffa7002388 */ /* 0x0005e60000000c00 */
[--C-:B------:R-:W-:Y:S01]  /*3620*/  @!P1 LEA.HI.X R13, R2, R13, R9.reuse, 0x1, P4 ;  /* 0x0000000d020d9211 */ /* 0x100fe200020f0c09 */
[----:B------:R-:W-:Y:S01]  /*3630*/  IMAD.X R9, R160, 0x1, R9, P0 ;  /* 0x00000001a0097824 */ /* 0x000fe200000e0609 */
[----:B------:R-:W-:Y:S01]  /*3640*/  @!PT LDS RZ, [RZ] ;  /* 0x00000000fffff984 */ /* 0x000fe20000000800 */
[----:B------:R-:W-:Y:S01]  /*3650*/  @!PT LDS RZ, [RZ] ;  /* 0x00000000fffff984 */ /* 0x000fe20000000800 */
[----:B------:R-:W-:Y:S01]  /*3660*/  @!PT LDS RZ, [RZ] ;  /* 0x00000000fffff984 */ /* 0x000fe20000000800 */
[----:B------:R2:W-:Y:S01]  /*3670*/  @!P2 LDGSTS.E.BYPASS.LTC128B.128 [R167+0x4800], desc[UR8][R14.64] ;  /* 0x048000000ea7afae */ /* 0x0005e2000b901d48 */
[----:B-1----:R-:W-:-:S02]  /*3680*/  @!P2 LEA R22, P6, R6, R22, 0x1 ;  /* 0x000000160616a211 */ /* 0x002fc400078c08ff */
[--C-:B------:R-:W-:Y:S01]  /*3690*/  IMAD.X R29, R160, 0x1, R9.reuse, P5 ;  /* 0x00000001a01d7824 */ /* 0x100fe200028e0609 */
[----:B------:R2:W-:Y:S01]  /*36a0*/  @P1 STS.128 [R167+0x6800], RZ ;  /* 0x006800ffa7001388 */ /* 0x0005e20000000c00 */
[----:B------:R-:W-:-:S03]  /*36b0*/  @!P2 LEA.HI.X R23, R6, R23, R9, 0x1, P6 ;  /* 0x000000170617a211 */ /* 0x000fc600030f0c09 */
[----:B------:R-:W-:Y:S01]  /*36c0*/  @!PT LDS RZ, [RZ] ;  /* 0x00000000fffff984 */ /* 0x000fe20000000800 */
[----:B------:R-:W-:Y:S01]  /*36d0*/  @!PT LDS RZ, [RZ] ;  /* 0x00000000fffff984 */ /* 0x000fe20000000800 */
[----:B------:R-:W-:Y:S01]  /*36e0*/  @!PT LDS RZ, [RZ] ;  /* 0x00000000fffff984 */ /* 0x000fe20000000800 */
[----:B------:R2:W-:Y:S01]  /*36f0*/  @!P1 LDGSTS.E.BYPASS.LTC128B.128 [R167+0x6800], desc[UR8][R12.64+0x80] ;  /* 0x068000800ca79fae */ /* 0x0005e2000b901d48 */
[----:B---3--:R-:W-:-:S03]  /*3700*/  @!P1 LEA R18, P0, R6, R18, 0x1 ;  /* 0x0000001206129211 */ /* 0x008fc600078008ff */
[----:B------:R2:W-:Y:S01]  /*3710*/  @P2 STS.128 [R167+0x5000], RZ ;  /* 0x005000ffa7002388 */ /* 0x0005e20000000c00 */
[----:B------:R-:W-:-:S03]  /*3720*/  @!P1 LEA.HI.X R19, R6, R19, R9, 0x1, P0 ;  /* 0x0000001306139211 */ /* 0x000fc600000f0c09 */
[----:B------:R-:W-:Y:S01]  /*3730*/  @!PT LDS RZ, [RZ] ;  /* 0x00000000fffff984 */ /* 0x000fe20000000800 */
[----:B------:R-:W-:Y:S01]  /*3740*/  @!PT LDS RZ, [RZ] ;  /* 0x00000000fffff984 */ /* 0x000fe20000000800 */
[----:B------:R-:W-:Y:S01]  /*3750*/  @!PT LDS RZ, [RZ] ;  /* 0x00000000fffff984 */ /* 0x000fe20000000800 */
[----:B------:R2:W-:Y:S01]  /*3760*/  @!P2 LDGSTS.E.BYPASS.LTC128B.128 [R167+0x5000], desc[UR8][R22.64] ;  /* 0x0500000016a7afae */ /* 0x0005e2000b901d48 */
[----:B----4-:R-:W-:-:S03]  /*3770*/  @!P2 LEA R24, P4, R0, R24, 0x1 ;  /* 0x000000180018a211 */ /* 0x010fc600078808ff */
        /* <DEDUP_REMOVED lines=20> */
.L_x_719:
[----:B------:R-:W-:Y:S05]  /*38c0*/  BSYNC B0 ;  /* 0x0000000000007941 */ /* 0x000fea0003800000 */
.L_x_718:
[----:B------:R-:W0:Y:S02]  /*38d0*/  LDGDEPBAR ;  /* 0x00000000000079af */ /* 0x000e240000000000 */
.L_x_717:
[----:B-1----:R-:W-:Y:S01]  /*38e0*/  FMNMX.FTZ R9, R40, R20, !PT ;  /* 0x0000001428097209 */ /* 0x002fe20007810000 */
        /* <DEDUP_REMOVED lines=25> */
[----:B--2---:R-:W-:Y:S02]  /*3a80*/  FMNMX.FTZ R11, R111, R0, !PT ;  /* 0x000000006f0b7209 */ /* 0x004fe40007810000 */
[----:B------:R-:W-:Y:S02]  /*3a90*/  FMNMX.FTZ R9, R116, R9, !PT ;  /* 0x0000000974097209 */ /* 0x000fe40007810000 */
[----:B------:R-:W-:Y:S02]  /*3aa0*/  FMNMX.FTZ R0, R110, R11, !PT ;  /* 0x0000000b6e007209 */ /* 0x000fe40007810000 */
[----:B------:R-:W-:Y:S02]  /*3ab0*/  FMNMX.FTZ R6, R114, R9, !PT ;  /* 0x0000000972067209 */ /* 0x000fe40007810000 */
[----:B------:R-:W-:-:S02]  /*3ac0*/  FMNMX.FTZ R11, R109, R0, !PT ;  /* 0x000000006d0b7209 */ /* 0x000fc40007810000 */
[----:B------:R-:W-:Y:S01]  /*3ad0*/  LEA R144, R5, UR4, 0x1 ;  /* 0x0000000405907c11 */ /* 0x000fe2000f8e08ff */
[----:B------:R-:W1:Y:S03]  /*3ae0*/  SHFL.BFLY PT, R9, R6, 0x2, 0x1f ;  /* 0x0c401f0006097f89 */ /* 0x000e6600000e0000 */
[-C--:B------:R-:W-:Y:S01]  /*3af0*/  LEA R142, R4, R144.reuse, 0x1 ;  /* 0x00000090048e7211 */ /* 0x080fe200078e08ff */
[----:B------:R-:W-:Y:S01]  /*3b00*/  LDSM.16.MT88.4 R92, [R144+0x8000] ;  /* 0x00800000905c783b */ /* 0x000fe20000004200 */
[C---:B------:R-:W-:Y:S02]  /*3b10*/  LEA R141, R3.reuse, R144, 0x1 ;  /* 0x00000090038d7211 */ /* 0x040fe400078e08ff */
[----:B------:R-:W-:Y:S01]  /*3b20*/  LEA R140, R3, R142, 0x1 ;  /* 0x0000008e038c7211 */ /* 0x000fe200078e08ff */
[----:B------:R-:W-:Y:S04]  /*3b30*/  LDSM.16.MT88.4 R12, [R144+0x8800] ;  /* 0x00880000900c783b */ /* 0x000fe80000004200 */
[----:B------:R-:W-:Y:S04]  /*3b40*/  LDSM.16.MT88.4 R56, [R140+0x8000] ;  /* 0x008000008c38783b */ /* 0x000fe80000004200 */
[----:B------:R-:W-:Y:S04]  /*3b50*/  LDSM.16.MT88.4 R64, [R144+0xa000] ;  /* 0x00a000009040783b */ /* 0x000fe80000004200 */
[----:B------:R-:W-:Y:S01]  /*3b60*/  LDSM.16.MT88.4 R72, [R142+0xa000] ;  /* 0x00a000008e48783b */ /* 0x000fe20000004200 */
[----:B-1----:R-:W-:-:S03]  /*3b70*/  FMNMX.FTZ R9, R6, R9, !PT ;  /* 0x0000000906097209 */ /* 0x002fc60007810000 */
[----:B------:R-:W-:Y:S04]  /*3b80*/  LDSM.16.MT88.4 R48, [R141+0x8000] ;  /* 0x008000008d30783b */ /* 0x000fe80000004200 */
[----:B------:R-:W1:Y:S04]  /*3b90*/  SHFL.BFLY PT, R6, R11, 0x2, 0x1f ;  /* 0x0c401f000b067f89 */ /* 0x000e6800000e0000 */
[----:B------:R-:W2:Y:S04]  /*3ba0*/  SHFL.BFLY PT, R2, R9, 0x1, 0x1f ;  /* 0x0c201f0009027f89 */ /* 0x000ea800000e0000 */
[----:B------:R-:W-:Y:S01]  /*3bb0*/  LDSM.16.MT88.4 R88, [R141+0xa000] ;  /* 0x00a000008d58783b */ /* 0x000fe20000004200 */
[----:B-1----:R-:W-:-:S02]  /*3bc0*/  FMNMX.FTZ R6, R11, R6, !PT ;  /* 0x000000060b067209 */ /* 0x002fc40007810000 */
[----:B--2---:R-:W-:-:S03]  /*3bd0*/  FMNMX.FTZ R2, R9, R2, !PT ;  /* 0x0000000209027209 */ /* 0x004fc60007810000 */
[----:B------:R-:W1:Y:S01]  /*3be0*/  SHFL.BFLY PT, R9, R6, 0x1, 0x1f ;  /* 0x0c201f0006097f89 */ /* 0x000e6200000e0000 */
[C---:B------:R-:W-:Y:S01]  /*3bf0*/  FSETP.NEU.FTZ.AND P0, PT, R2.reuse, -INF , PT ;  /* 0xff8000000200780b */ /* 0x040fe20003f1d000 */
[----:B------:R-:W-:-:S05]  /*3c00*/  FMUL.FTZ R115, R2, UR6 ;  /* 0x0000000602737c20 */ /* 0x000fca0008410000 */
[----:B------:R-:W-:-:S05]  /*3c10*/  FSEL R115, R115, RZ, P0 ;  /* 0x000000ff73737208 */ /* 0x000fca0000000000 */
        /* <DEDUP_REMOVED lines=11> */
[----:B-1----:R-:W-:Y:S01]  /*3cd0*/  FMNMX.FTZ R0, R6, R9, !PT ;  /* 0x0000000906007209 */ /* 0x002fe20007810000 */
[--C-:B------:R-:W-:Y:S01]  /*3ce0*/  FFMA.FTZ R118, R118, UR6, -R115.reuse ;  /* 0x0000000676767c23 */ /* 0x100fe20008010873 */
[----:B------:R-:W-:Y:S01]  /*3cf0*/  LDSM.16.MT88.4 R8, [R142+0x8800] ;  /* 0x008800008e08783b */ /* 0x000fe20000004200 */
[----:B------:R-:W1:Y:S01]  /*3d00*/  MUFU.EX2 R103, R103 ;  /* 0x0000006700677308 */ /* 0x000e620000000800 */
[C---:B------:R-:W-:Y:S01]  /*3d10*/  FSETP.NEU.FTZ.AND P0, PT, R0.reuse, -INF , PT ;  /* 0xff8000000000780b */ /* 0x040fe20003f1d000 */
[----:B------:R-:W-:Y:S01]  /*3d20*/  FMUL.FTZ R112, R0, UR6 ;  /* 0x0000000600707c20 */ /* 0x000fe20008410000 */
[----:B------:R-:W-:-:S04]  /*3d30*/  FFMA.FTZ R116, R116, UR6, -R115 ;  /* 0x0000000674747c23 */ /* 0x000fc80008010873 */
[----:B------:R-:W-:Y:S01]  /*3d40*/  FSEL R112, R112, RZ, P0 ;  /* 0x000000ff70707208 */ /* 0x000fe20000000000 */
[----:B------:R-:W-:Y:S04]  /*3d50*/  MUFU.EX2 R104, R104 ;  /* 0x0000006800687308 */ /* 0x000fe80000000800 */
[--C-:B------:R-:W-:Y:S01]  /*3d60*/  FFMA.FTZ R105, R43, UR6, -R112.reuse ;  /* 0x000000062b697c23 */ /* 0x100fe20008010870 */
[--C-:B------:R-:W-:Y:S01]  /*3d70*/  FFMA.FTZ R108, R33, UR6, -R112.reuse ;  /* 0x00000006216c7c23 */ /* 0x100fe20008010870 */
[----:B------:R-:W2:Y:S01]  /*3d80*/  LDSM.16.MT88.4 R40, [R142+0x8000] ;  /* 0x008000008e28783b */ /* 0x000ea20000004200 */
[--C-:B------:R-:W-:Y:S01]  /*3d90*/  FFMA.FTZ R107, R7, UR6, -R112.reuse ;  /* 0x00000006076b7c23 */ /* 0x100fe20008010870 */
[--C-:B------:R-:W-:Y:S01]  /*3da0*/  FFMA.FTZ R102, R39, UR6, -R112.reuse ;  /* 0x0000000627667c23 */ /* 0x100fe20008010870 */
[----:B------:R-:W3:Y:S01]  /*3db0*/  MUFU.EX2 R101, R101 ;  /* 0x0000006500657308 */ /* 0x000ee20000000800 */
[----:B-1----:R-:W-:Y:S01]  /*3dc0*/  F2FP.BF16.F32.PACK_AB R84, R103, R106 ;  /* 0x0000006a6754723e */ /* 0x002fe200000010ff */
[--C-:B------:R-:W-:Y:S01]  /*3dd0*/  FFMA.FTZ R35, R17, UR6, -R112.reuse ;  /* 0x0000000611237c23 */ /* 0x100fe20008010870 */
[--C-:B------:R-:W-:Y:S01]  /*3de0*/  FFMA.FTZ R34, R27, UR6, -R112.reuse ;  /* 0x000000061b227c23 */ /* 0x100fe20008010870 */
[--C-:B------:R-:W-:Y:S01]  /*3df0*/  FFMA.FTZ R33, R21, UR6, -R112.reuse ;  /* 0x0000000615217c23 */ /* 0x100fe20008010870 */
[--C-:B------:R-:W-:Y:S01]  /*3e00*/  FFMA.FTZ R30, R55, UR6, -R112.reuse ;  /* 0x00000006371e7c23 */ /* 0x100fe20008010870 */
[----:B------:R-:W1:Y:S01]  /*3e10*/  LDSM.16.MT88.4 R16, [R140+0x8800] ;  /* 0x008800008c10783b */ /* 0x000e620000004200 */
[--C-:B------:R-:W-:Y:S01]  /*3e20*/  FFMA.FTZ R134, R119, UR6, -R112.reuse ;  /* 0x0000000677867c23 */ /* 0x100fe20008010870 */
[----:B------:R-:W-:Y:S01]  /*3e30*/  MUFU.EX2 R108, R108 ;  /* 0x0000006c006c7308 */ /* 0x000fe20000000800 */
[--C-:B------:R-:W-:Y:S01]  /*3e40*/  FFMA.FTZ R117, R117, UR6, -R112.reuse ;  /* 0x0000000675757c23 */ /* 0x100fe20008010870 */
[----:B------:R-:W-:Y:S01]  /*3e50*/  LDSM.16.MT88.4 R24, [R140+0xa000] ;  /* 0x00a000008c18783b */ /* 0x000fe20000004200 */
[----:B------:R-:W-:Y:S01]  /*3e60*/  FFMA.FTZ R119, R122, UR6, -R115 ;  /* 0x000000067a777c23 */ /* 0x000fe20008010873 */
[--C-:B------:R-:W-:Y:S01]  /*3e70*/  FFMA.FTZ R113, R113, UR6, -R112.reuse ;  /* 0x0000000671717c23 */ /* 0x100fe20008010870 */
[--C-:B------:R-:W-:Y:S01]  /*3e80*/  FFMA.FTZ R114, R111, UR6, -R112.reuse ;  /* 0x000000066f727c23 */ /* 0x100fe20008010870 */
[----:B------:R-:W-:Y:S01]  /*3e90*/  LDSM.16.MT88.4 R20, [R141+0x8800] ;  /* 0x008800008d14783b */ /* 0x000fe20000004200 */
[--C-:B------:R-:W-:Y:S01]  /*3ea0*/  FFMA.FTZ R110, R110, UR6, -R112.reuse ;  /* 0x000000066e6e7c23 */ /* 0x100fe20008010870 */
[----:B------:R-:W4:Y:S01]  /*3eb0*/  MUFU.EX2 R105, R105 ;  /* 0x0000006900697308 */ /* 0x000f220000000800 */
[----:B---3--:R-:W-:Y:S01]  /*3ec0*/  F2FP.BF16.F32.PACK_AB R86, R101, R104 ;  /* 0x000000686556723e */ /* 0x008fe200000010ff */
[----:B------:R-:W-:Y:S01]  /*3ed0*/  FFMA.FTZ R109, R109, UR6, -R112 ;  /* 0x000000066d6d7c23 */ /* 0x000fe20008010870 */
[----:B------:R-:W-:-:S04]  /*3ee0*/  FADD.FTZ R103, R106, R103 ;  /* 0x000000676a677221 */ /* 0x000fc80000010000 */
[----:B------:R-:W-:Y:S01]  /*3ef0*/  FADD.FTZ R104, R104, R103 ;  /* 0x0000006768687221 */ /* 0x000fe20000010000 */
[----:B------:R-:W-:Y:S03]  /*3f00*/  MUFU.EX2 R107, R107 ;  /* 0x0000006b006b7308 */ /* 0x000fe60000000800 */
[----:B------:R-:W-:-:S05]  /*3f10*/  FADD.FTZ R101, R101, R104 ;  /* 0x0000006865657221 */ /* 0x000fca0000010000 */
[----:B------:R-:W3:Y:S01]  /*3f20*/  MUFU.EX2 R102, R102 ;  /* 0x0000006600667308 */ /* 0x000ee20000000800 */
[----:B----4-:R-:W-:Y:S01]  /*3f30*/  F2FP.BF16.F32.PACK_AB R85, R105, R108 ;  /* 0x0000006c6955723e */ /* 0x010fe200000010ff */
[----:B------:R-:W-:-:S06]  /*3f40*/  FADD.FTZ R108, R108, R105 ;  /* 0x000000696c6c7221 */ /* 0x000fcc0000010000 */
[----:B------:R-:W-:Y:S08]  /*3f50*/  MUFU.EX2 R100, R100 ;  /* 0x0000006400647308 */ /* 0x000ff00000000800 */
[----:B------:R-:W4:Y:S01]  /*3f60*/  MUFU.EX2 R31, R31 ;  /* 0x0000001f001f7308 */ /* 0x000f220000000800 */
[----:B---3--:R-:W-:Y:S01]  /*3f70*/  F2FP.BF16.F32.PACK_AB R87, R102, R107 ;  /* 0x0000006b6657723e */ /* 0x008fe200000010ff */
[----:B------:R-:W-:-:S04]  /*3f80*/  FADD.FTZ R107, R107, R108 ;  /* 0x0000006c6b6b7221 */ /* 0x000fc80000010000 */
[----:B------:R-:W-:Y:S02]  /*3f90*/  FADD.FTZ R102, R102, R107 ;  /* 0x0000006b66667221 */ /* 0x000fe40000010000 */
[C---:B------:R-:W-:Y:S01]  /*3fa0*/  HMMA.16816.F32.BF16 R96, R84.reuse, R92, RZ ;  /* 0x0000005c5460723c */ /* 0x040fe200000418ff */
[----:B------:R-:W-:Y:S05]  /*3fb0*/  MUFU.EX2 R32, R32 ;  /* 0x0000002000207308 */ /* 0x000fea0000000800 */
[C---:B------:R-:W-:Y:S03]  /*3fc0*/  HMMA.16816.F32.BF16 R92, R84.reuse, R94, RZ ;  /* 0x0000005e545c723c */ /* 0x040fe600000418ff */
[----:B------:R-:W3:Y:S01]  /*3fd0*/  MUFU.EX2 R29, R29 ;  /* 0x0000001d001d7308 */ /* 0x000ee20000000800 */
[C---:B----4-:R-:W-:Y:S01]  /*3fe0*/  F2FP.BF16.F32.PACK_AB R4, R31.reuse, R100 ;  /* 0x000000641f04723e */ /* 0x050fe200000010ff */
[----:B------:R-:W-:Y:S01]  /*3ff0*/  FADD.FTZ R100, R100, R101 ;  /* 0x0000006564647221 */ /* 0x000fe20000010000 */
[----:B--2---:R-:W-:Y:S03]  /*4000*/  HMMA.16816.F32.BF16 R36, R84, R40, RZ ;  /* 0x000000285424723c */ /* 0x004fe600000418ff */
[----:B------:R-:W-:-:S02]  /*4010*/  FADD.FTZ R31, R31, R100 ;  /* 0x000000641f1f7221 */ /* 0x000fc40000010000 */
[----:B------:R-:W-:Y:S01]  /*4020*/  MUFU.EX2 R35, R35 ;  /* 0x0000002300237308 */ /* 0x000fe20000000800 */
[C---:B------:R-:W-:Y:S06]  /*4030*/  HMMA.16816.F32.BF16 R40, R84.reuse, R42, RZ ;  /* 0x0000002a5428723c */ /* 0x040fec00000418ff */
[----:B------:R-:W-:Y:S01]  /*4040*/  HMMA.16816.F32.BF16 R52, R84, R56, RZ ;  /* 0x000000385434723c */ /* 0x000fe200000418ff */
[----:B------:R-:W2:Y:S01]  /*4050*/  MUFU.EX2 R34, R34 ;  /* 0x0000002200227308 */ /* 0x000ea20000000800 */
[----:B---3--:R-:W-:Y:S01]  /*4060*/  F2FP.BF16.F32.PACK_AB R6, R29, R32 ;  /* 0x000000201d06723e */ /* 0x008fe200000010ff */
[----:B------:R-:W-:-:S03]  /*4070*/  FADD.FTZ R32, R32, R31 ;  /* 0x0000001f20207221 */ /* 0x000fc60000010000 */
[C---:B------:R-:W-:Y:S01]  /*4080*/  HMMA.16816.F32.BF16 R60, R84.reuse, R64, RZ ;  /* 0x00000040543c723c */ /* 0x040fe200000418ff */
[----:B------:R-:W-:Y:S02]  /*4090*/  FADD.FTZ R32, R29, R32 ;  /* 0x000000201d207221 */ /* 0x000fe40000010000 */
[----:B------:R-:W-:Y:S03]  /*40a0*/  MUFU.EX2 R33, R33 ;  /* 0x0000002100217308 */ /* 0x000fe60000000800 */
[C---:B------:R-:W-:Y:S05]  /*40b0*/  HMMA.16816.F32.BF16 R56, R84.reuse, R58, RZ ;  /* 0x0000003a5438723c */ /* 0x040fea00000418ff */
[----:B------:R-:W3:Y:S01]  /*40c0*/  MUFU.EX2 R30, R30 ;  /* 0x0000001e001e7308 */ /* 0x000ee20000000800 */
[----:B--2---:R-:W-:Y:S01]  /*40d0*/  F2FP.BF16.F32.PACK_AB R5, R34, R35 ;  /* 0x000000232205723e */ /* 0x004fe200000010ff */
[----:B------:R-:W-:Y:S01]  /*40e0*/  HMMA.16816.F32.BF16 R64, R84, R66, RZ ;  /* 0x000000425440723c */ /* 0x000fe200000418ff */
[----:B------:R-:W-:-:S04]  /*40f0*/  FADD.FTZ R35, R35, R102 ;  /* 0x0000006623237221 */ /* 0x000fc80000010000 */
[----:B------:R-:W-:Y:S01]  /*4100*/  FADD.FTZ R34, R34, R35 ;  /* 0x0000002322227221 */ /* 0x000fe20000010000 */
[C---:B------:R-:W-:Y:S01]  /*4110*/  HMMA.16816.F32.BF16 R68, R84.reuse, R72, RZ ;  /* 0x000000485444723c */ /* 0x040fe200000418ff */
[----:B------:R-:W-:Y:S05]  /*4120*/  MUFU.EX2 R3, R3 ;  /* 0x0000000300037308 */ /* 0x000fea0000000800 */
[----:B------:R-:W-:Y:S01]  /*4130*/  HMMA.16816.F32.BF16 R72, R84, R74, RZ ;  /* 0x0000004a5448723c */ /* 0x000fe200000418ff */
[----:B---3--:R-:W-:Y:S02]  /*4140*/  F2FP.BF16.F32.PACK_AB R7, R30, R33 ;  /* 0x000000211e07723e */ /* 0x008fe400000010ff */
[----:B------:R-:W-:Y:S01]  /*4150*/  MUFU.EX2 R134, R134 ;  /* 0x0000008600867308 */ /* 0x000fe20000000800 */
[----:B------:R-:W-:-:S02]  /*4160*/  FADD.FTZ R33, R33, R34 ;  /* 0x0000002221217221 */ /* 0x000fc40000010000 */
[----:B------:R-:W-:Y:S02]  /*4170*/  HMMA.16816.F32.BF16 R44, R84, R48, RZ ;  /* 0x00000030542c723c */ /* 0x000fe400000418ff */
[----:B------:R-:W-:-:S04]  /*4180*/  FADD.FTZ R33, R30, R33 ;  /* 0x000000211e217221 */ /* 0x000fc80000010000 */
[C---:B------:R-:W-:Y:S01]  /*4190*/  HMMA.16816.F32.BF16 R96, R4.reuse, R12, R96 ;  /* 0x0000000c0460723c */ /* 0x040fe20000041860 */
[----:B------:R-:W-:Y:S05]  /*41a0*/  MUFU.EX2 R117, R117 ;  /* 0x0000007500757308 */ /* 0x000fea0000000800 */
[C---:B------:R-:W-:Y:S01]  /*41b0*/  HMMA.16816.F32.BF16 R92, R4.reuse, R14, R92 ;  /* 0x0000000e045c723c */ /* 0x040fe2000004185c */
[----:B------:R-:W2:Y:S02]  /*41c0*/  LDSM.16.MT88.4 R12, [R144+0xa800] ;  /* 0x00a80000900c783b */ /* 0x000ea40000004200 */
[----:B------:R-:W-:Y:S03]  /*41d0*/  MUFU.EX2 R118, R118 ;  /* 0x0000007600767308 */ /* 0x000fe60000000800 */
[C---:B------:R-:W-:Y:S05]  /*41e0*/  HMMA.16816.F32.BF16 R36, R4.reuse, R8, R36 ;  /* 0x000000080424723c */ /* 0x040fea0000041824 */
[----:B------:R-:W-:Y:S01]  /*41f0*/  MUFU.EX2 R119, R119 ;  /* 0x0000007700777308 */ /* 0x000fe20000000800 */
[C---:B------:R-:W-:Y:S01]  /*4200*/  HMMA.16816.F32.BF16 R40, R4.reuse, R10, R40 ;  /* 0x0000000a0428723c */ /* 0x040fe20000041828 */
[----:B------:R-:W3:Y:S05]  /*4210*/  LDSM.16.MT88.4 R8, [R142+0xa800] ;  /* 0x00a800008e08783b */ /* 0x000eea0000004200 */
[C---:B-1----:R-:W-:Y:S01]  /*4220*/  HMMA.16816.F32.BF16 R52, R4.reuse, R16, R52 ;  /* 0x000000100434723c */ /* 0x042fe20000041834 */
[----:B------:R-:W-:Y:S05]  /*4230*/  MUFU.EX2 R116, R116 ;  /* 0x0000007400747308 */ /* 0x000fea0000000800 */
[----:B------:R-:W-:Y:S01]  /*4240*/  HMMA.16816.F32.BF16 R56, R4, R18, R56 ;  /* 0x000000120438723c */ /* 0x000fe20000041838 */
[----:B------:R-:W1:Y:S02]  /*4250*/  LDSM.16.MT88.4 R16, [R141+0xa800] ;  /* 0x00a800008d10783b */ /* 0x000e640000004200 */
[----:B------:R-:W-:Y:S03]  /*4260*/  MUFU.EX2 R181, R181 ;  /* 0x000000b500b57308 */ /* 0x000fe60000000800 */
[C---:B------:R-:W-:Y:S05]  /*4270*/  HMMA.16816.F32.BF16 R76, R84.reuse, R88, RZ ;  /* 0x00000058544c723c */ /* 0x040fea00000418ff */
[----:B------:R-:W-:Y:S01]  /*4280*/  MUFU.EX2 R113, R113 ;  /* 0x0000007100717308 */ /* 0x000fe20000000800 */
[----:B------:R-:W-:Y:S06]  /*4290*/  HMMA.16816.F32.BF16 R48, R84, R50, RZ ;  /* 0x000000325430723c */ /* 0x000fec00000418ff */
[C---:B--2---:R-:W-:Y:S01]  /*42a0*/  HMMA.16816.F32.BF16 R60, R4.reuse, R12, R60 ;  /* 0x0000000c043c723c */ /* 0x044fe2000004183c */
[----:B------:R-:W-:Y:S05]  /*42b0*/  MUFU.EX2 R114, R114 ;  /* 0x0000007200727308 */ /* 0x000fea0000000800 */
[C---:B------:R-:W-:Y:S01]  /*42c0*/  HMMA.16816.F32.BF16 R64, R4.reuse, R14, R64 ;  /* 0x0000000e0440723c */ /* 0x040fe20000041840 */
[----:B------:R-:W2:Y:S02]  /*42d0*/  LDSM.16.MT88.4 R12, [R140+0xa800] ;  /* 0x00a800008c0c783b */ /* 0x000ea40000004200 */
[----:B------:R-:W-:Y:S03]  /*42e0*/  MUFU.EX2 R110, R110 ;  /* 0x0000006e006e7308 */ /* 0x000fe60000000800 */
[C---:B---3--:R-:W-:Y:S05]  /*42f0*/  HMMA.16816.F32.BF16 R68, R4.reuse, R8, R68 ;  /* 0x000000080444723c */ /* 0x048fea0000041844 */
[----:B------:R-:W-:Y:S01]  /*4300*/  MUFU.EX2 R109, R109 ;  /* 0x0000006d006d7308 */ /* 0x000fe20000000800 */
[----:B------:R-:W-:Y:S01]  /*4310*/  HMMA.16816.F32.BF16 R72, R4, R10, R72 ;  /* 0x0000000a0448723c */ /* 0x000fe20000041848 */
[----:B------:R-:W3:Y:S05]  /*4320*/  LDSM.16.MT88.4 R8, [R144+0x9000] ;  /* 0x009000009008783b */ /* 0x000eea0000004200 */
[C---:B------:R-:W-:Y:S06]  /*4330*/  HMMA.16816.F32.BF16 R88, R84.reuse, R90, RZ ;  /* 0x0000005a5458723c */ /* 0x040fec00000418ff */
[C---:B------:R-:W-:Y:S06]  /*4340*/  HMMA.16816.F32.BF16 R80, R84.reuse, R24, RZ ;  /* 0x000000185450723c */ /* 0x040fec00000418ff */
[----:B------:R-:W-:Y:S01]  /*4350*/  HMMA.16816.F32.BF16 R84, R84, R26, RZ ;  /* 0x0000001a5454723c */ /* 0x000fe200000418ff */
[--C-:B------:R-:W-:Y:S01]  /*4360*/  FFMA.FTZ R25, R120, UR6, -R115.reuse ;  /* 0x0000000678197c23 */ /* 0x100fe20008010873 */
[--C-:B------:R-:W-:Y:S01]  /*4370*/  FFMA.FTZ R24, R136, UR6, -R115.reuse ;  /* 0x0000000688187c23 */ /* 0x100fe20008010873 */
[----:B------:R-:W-:-:S03]  /*4380*/  FFMA.FTZ R120, R138, UR6, -R115 ;  /* 0x000000068a787c23 */ /* 0x000fc60008010873 */
[C---:B------:R-:W-:Y:S01]  /*4390*/  HMMA.16816.F32.BF16 R44, R4.reuse, R20, R44 ;  /* 0x00000014042c723c */ /* 0x040fe2000004182c */
[--C-:B------:R-:W-:Y:S01]  /*43a0*/  FFMA.FTZ R27, R123, UR6, -R112.reuse ;  /* 0x000000067b1b7c23 */ /* 0x100fe20008010870 */
[----:B------:R-:W-:Y:S01]  /*43b0*/  FFMA.FTZ R26, R121, UR6, -R112 ;  /* 0x00000006791a7c23 */ /* 0x000fe20008010870 */
[----:B------:R-:W4:Y:S03]  /*43c0*/  MUFU.EX2 R24, R24 ;  /* 0x0000001800187308 */ /* 0x000f260000000800 */
[C---:B------:R-:W-:Y:S01]  /*43d0*/  HMMA.16816.F32.BF16 R48, R4.reuse, R22, R48 ;  /* 0x000000160430723c */ /* 0x040fe20000041830 */
[----:B------:R-:W-:Y:S04]  /*43e0*/  LDSM.16.MT88.4 R20, [R142+0x9000] ;  /* 0x009000008e14783b */ /* 0x000fe80000004200 */
[----:B------:R-:W-:Y:S01]  /*43f0*/  MUFU.EX2 R25, R25 ;  /* 0x0000001900197308 */ /* 0x000fe20000000800 */
[C---:B-1----:R-:W-:Y:S06]  /*4400*/  HMMA.16816.F32.BF16 R76, R4.reuse, R16, R76 ;  /* 0x00000010044c723c */ /* 0x042fec000004184c */
[C---:B------:R-:W-:Y:S01]  /*4410*/  HMMA.16816.F32.BF16 R88, R4.reuse, R18, R88 ;  /* 0x000000120458723c */ /* 0x040fe20000041858 */
[----:B------:R-:W1:Y:S01]  /*4420*/  MUFU.EX2 R120, R120 ;  /* 0x0000007800787308 */ /* 0x000e620000000800 */
[----:B------:R-:W5:Y:S04]  /*4430*/  LDSM.16.MT88.4 R16, [R141+0x9000] ;  /* 0x009000008d10783b */ /* 0x000f680000004200 */
[C---:B--2---:R-:W-:Y:S03]  /*4440*/  HMMA.16816.F32.BF16 R80, R4.reuse, R12, R80 ;  /* 0x0000000c0450723c */ /* 0x044fe60000041850 */
[----:B------:R-:W-:Y:S03]  /*4450*/  MUFU.EX2 R27, R27 ;  /* 0x0000001b001b7308 */ /* 0x000fe60000000800 */
[----:B------:R-:W-:Y:S01]  /*4460*/  HMMA.16816.F32.BF16 R84, R4, R14, R84 ;  /* 0x0000000e0454723c */ /* 0x000fe20000041854 */
[----:B------:R-:W2:Y:S04]  /*4470*/  LDSM.16.MT88.4 R12, [R140+0x9000] ;  /* 0x009000008c0c783b */ /* 0x000ea80000004200 */
[----:B------:R-:W3:Y:S02]  /*4480*/  MUFU.EX2 R26, R26 ;  /* 0x0000001a001a7308 */ /* 0x000ee40000000800 */
[----:B----4-:R-:W-:Y:S01]  /*4490*/  F2FP.BF16.F32.PACK_AB R4, R24, R3 ;  /* 0x000000031804723e */ /* 0x010fe200000010ff */
[----:B------:R-:W-:Y:S01]  /*44a0*/  FADD.FTZ R3, R3, R32 ;  /* 0x0000002003037221 */ /* 0x000fe20000010000 */
[----:B------:R-:W-:Y:S01]  /*44b0*/  F2FP.BF16.F32.PACK_AB R5, R117, R134 ;  /* 0x000000867505723e */ /* 0x000fe200000010ff */
[----:B------:R-:W-:Y:S01]  /*44c0*/  FADD.FTZ R134, R134, R33 ;  /* 0x0000002186867221 */ /* 0x000fe20000010000 */
[----:B-1----:R-:W-:Y:S01]  /*44d0*/  F2FP.BF16.F32.PACK_AB R6, R120, R25 ;  /* 0x000000197806723e */ /* 0x002fe200000010ff */
[----:B------:R-:W-:-:S02]  /*44e0*/  FADD.FTZ R24, R24, R3 ;  /* 0x0000000318187221 */ /* 0x000fc40000010000 */
[----:B------:R-:W-:Y:S02]  /*44f0*/  FADD.FTZ R134, R117, R134 ;  /* 0x0000008675867221 */ /* 0x000fe40000010000 */
[----:B------:R-:W-:-:S04]  /*4500*/  FADD.FTZ R25, R25, R24 ;  /* 0x0000001819197221 */ /* 0x000fc80000010000 */
[----:B------:R-:W-:Y:S01]  /*4510*/  FADD.FTZ R25, R120, R25 ;  /* 0x0000001978197221 */ /* 0x000fe20000010000 */
[----:B---3--:R-:W-:Y:S01]  /*4520*/  F2FP.BF16.F32.PACK_AB R7, R26, R27 ;  /* 0x0000001b1a07723e */ /* 0x008fe200000010ff */
[----:B------:R-:W-:-:S04]  /*4530*/  FADD.FTZ R27, R27, R134 ;  /* 0x000000861b1b7221 */ /* 0x000fc80000010000 */
[----:B------:R-:W-:Y:S02]  /*4540*/  FADD.FTZ R26, R26, R27 ;  /* 0x0000001b1a1a7221 */ /* 0x000fe40000010000 */
[C---:B------:R-:W-:Y:S06]  /*4550*/  HMMA.16816.F32.BF16 R96, R4.reuse, R8, R96 ;  /* 0x000000080460723c */ /* 0x040fec0000041860 */
[C---:B------:R-:W-:Y:S01]  /*4560*/  HMMA.16816.F32.BF16 R92, R4.reuse, R10, R92 ;  /* 0x0000000a045c723c */ /* 0x040fe2000004185c */
[----:B------:R-:W1:Y:S05]  /*4570*/  LDSM.16.MT88.4 R8, [R144+0xb000] ;  /* 0x00b000009008783b */ /* 0x000e6a0000004200 */
[C---:B-----5:R-:W-:Y:S06]  /*4580*/  HMMA.16816.F32.BF16 R44, R4.reuse, R16, R44 ;  /* 0x00000010042c723c */ /* 0x060fec000004182c */
[C---:B------:R-:W-:Y:S01]  /*4590*/  HMMA.16816.F32.BF16 R48, R4.reuse, R18, R48 ;  /* 0x000000120430723c */ /* 0x040fe20000041830 */
[----:B------:R-:W3:Y:S05]  /*45a0*/  LDSM.16.MT88.4 R16, [R142+0xb000] ;  /* 0x00b000008e10783b */ /* 0x000eea0000004200 */
[C---:B--2---:R-:W-:Y:S06]  /*45b0*/  HMMA.16816.F32.BF16 R52, R4.reuse, R12, R52 ;  /* 0x0000000c0434723c */ /* 0x044fec0000041834 */
[C---:B------:R-:W-:Y:S01]  /*45c0*/  HMMA.16816.F32.BF16 R56, R4.reuse, R14, R56 ;  /* 0x0000000e0438723c */ /* 0x040fe20000041838 */
[----:B------:R-:W2:Y:S05]  /*45d0*/  LDSM.16.MT88.4 R12, [R141+0xb000] ;  /* 0x00b000008d0c783b */ /* 0x000eaa0000004200 */
[C---:B------:R-:W-:Y:S06]  /*45e0*/  HMMA.16816.F32.BF16 R36, R4.reuse, R20, R36 ;  /* 0x000000140424723c */ /* 0x040fec0000041824 */
[C---:B------:R-:W-:Y:S01]  /*45f0*/  HMMA.16816.F32.BF16 R40, R4.reuse, R22, R40 ;  /* 0x000000160428723c */ /* 0x040fe20000041828 */
[----:B------:R-:W-:Y:S05]  /*4600*/  LDSM.16.MT88.4 R20, [R144+0x9800] ;  /* 0x009800009014783b */ /* 0x000fea0000004200 */
        /* <DEDUP_REMOVED lines=9> */
[C---:B-1----:R-:W-:Y:S06]  /*46a0*/  HMMA.16816.F32.BF16 R80, R4.reuse, R8, R80 ;  /* 0x000000080450723c */ /* 0x042fec0000041850 */
[----:B------:R-:W-:Y:S01]  /*46b0*/  HMMA.16816.F32.BF16 R84, R4, R10, R84 ;  /* 0x0000000a0454723c */ /* 0x000fe20000041854 */
[----:B------:R-:W1:Y:S06]  /*46c0*/  LDSM.16.MT88.4 R8, [R142+0x9800] ;  /* 0x009800008e08783b */ /* 0x000e6c0000004200 */
[----:B------:R-:W-:Y:S01]  /*46d0*/  F2FP.BF16.F32.PACK_AB R4, R119, R118 ;  /* 0x000000767704723e */ /* 0x000fe200000010ff */
[----:B------:R-:W-:Y:S01]  /*46e0*/  FADD.FTZ R118, R118, R25 ;  /* 0x0000001976767221 */ /* 0x000fe20000010000 */
[C---:B------:R-:W-:Y:S01]  /*46f0*/  F2FP.BF16.F32.PACK_AB R5, R114.reuse, R113 ;  /* 0x000000717205723e */ /* 0x040fe200000010ff */
[----:B------:R-:W-:Y:S01]  /*4700*/  FADD.FTZ R113, R113, R26 ;  /* 0x0000001a71717221 */ /* 0x000fe20000010000 */
[----:B------:R-:W-:Y:S01]  /*4710*/  F2FP.BF16.F32.PACK_AB R6, R181, R116 ;  /* 0x00000074b506723e */ /* 0x000fe200000010ff */
[----:B------:R-:W-:Y:S01]  /*4720*/  FADD.FTZ R119, R119, R118 ;  /* 0x0000007677777221 */ /* 0x000fe20000010000 */
[----:B------:R-:W-:Y:S01]  /*4730*/  F2FP.BF16.F32.PACK_AB R7, R109, R110 ;  /* 0x0000006e6d07723e */ /* 0x000fe200000010ff */
[----:B------:R-:W-:-:S02]  /*4740*/  FADD.FTZ R113, R114, R113 ;  /* 0x0000007172717221 */ /* 0x000fc40000010000 */
[----:B------:R-:W-:Y:S02]  /*4750*/  FADD.FTZ R116, R116, R119 ;  /* 0x0000007774747221 */ /* 0x000fe40000010000 */
[----:B------:R-:W-:Y:S02]  /*4760*/  FADD.FTZ R110, R110, R113 ;  /* 0x000000716e6e7221 */ /* 0x000fe40000010000 */
[----:B---3--:R-:W-:Y:S01]  /*4770*/  HMMA.16816.F32.BF16 R44, R4, R16, R44 ;  /* 0x00000010042c723c */ /* 0x008fe2000004182c */
[----:B------:R-:W-:Y:S01]  /*4780*/  FADD.FTZ R181, R181, R116 ;  /* 0x00000074b5b57221 */ /* 0x000fe20000010000 */
[----:B------:R-:W-:-:S04]  /*4790*/  FADD.FTZ R184, R109, R110 ;  /* 0x0000006e6db87221 */ /* 0x000fc80000010000 */
[C---:B------:R-:W-:Y:S01]  /*47a0*/  HMMA.16816.F32.BF16 R48, R4.reuse, R18, R48 ;  /* 0x000000120430723c */ /* 0x040fe20000041830 */
[----:B------:R-:W3:Y:S05]  /*47b0*/  LDSM.16.MT88.4 R16, [R142+0xb800] ;  /* 0x00b800008e10783b */ /* 0x000eea0000004200 */
[C---:B--2---:R-:W-:Y:S06]  /*47c0*/  HMMA.16816.F32.BF16 R52, R4.reuse, R12, R52 ;  /* 0x0000000c0434723c */ /* 0x044fec0000041834 */
[C---:B------:R-:W-:Y:S01]  /*47d0*/  HMMA.16816.F32.BF16 R56, R4.reuse, R14, R56 ;  /* 0x0000000e0438723c */ /* 0x040fe20000041838 */
[----:B------:R-:W2:Y:S05]  /*47e0*/  LDSM.16.MT88.4 R12, [R141+0xb800] ;  /* 0x00b800008d0c783b */ /* 0x000eaa0000004200 */
[C---:B-1----:R-:W-:Y:S06]  /*47f0*/  HMMA.16816.F32.BF16 R36, R4.reuse, R8, R36 ;  /* 0x000000080424723c */ /* 0x042fec0000041824 */
[C---:B------:R-:W-:Y:S01]  /*4800*/  HMMA.16816.F32.BF16 R40, R4.reuse, R10, R40 ;  /* 0x0000000a0428723c */ /* 0x040fe20000041828 */
[----:B------:R-:W1:Y:S05]  /*4810*/  LDSM.16.MT88.4 R8, [R144+0xb800] ;  /* 0x00b800009008783b */ /* 0x000e6a0000004200 */
[C---:B------:R-:W-:Y:S06]  /*4820*/  HMMA.16816.F32.BF16 R96, R4.reuse, R20, R96 ;  /* 0x000000140460723c */ /* 0x040fec0000041860 */
[C---:B------:R-:W-:Y:S06]  /*4830*/  HMMA.16816.F32.BF16 R92, R4.reuse, R22, R92 ;  /* 0x00000016045c723c */ /* 0x040fec000004185c */
[C---:B---3--:R-:W-:Y:S06]  /*4840*/  HMMA.16816.F32.BF16 R68, R4.reuse, R16, R68 ;  /* 0x000000100444723c */ /* 0x048fec0000041844 */
[C---:B------:R-:W-:Y:S06]  /*4850*/  HMMA.16816.F32.BF16 R72, R4.reuse, R18, R72 ;  /* 0x000000120448723c */ /* 0x040fec0000041848 */
[C---:B--2---:R-:W-:Y:S06]  /*4860*/  HMMA.16816.F32.BF16 R76, R4.reuse, R12, R76 ;  /* 0x0000000c044c723c */ /* 0x044fec000004184c */
[C---:B------:R-:W-:Y:S06]  /*4870*/  HMMA.16816.F32.BF16 R88, R4.reuse, R14, R88 ;  /* 0x0000000e0458723c */ /* 0x040fec0000041858 */
[C---:B-1----:R-:W-:Y:S06]  /*4880*/  HMMA.16816.F32.BF16 R60, R4.reuse, R8, R60 ;  /* 0x00000008043c723c */ /* 0x042fec000004183c */
[C---:B------:R-:W-:Y:S01]  /*4890*/  HMMA.16816.F32.BF16 R64, R4.reuse, R10, R64 ;  /* 0x0000000a0440723c */ /* 0x040fe20000041840 */
[----:B------:R-:W1:Y:S05]  /*48a0*/  LDSM.16.MT88.4 R8, [R140+0xb800] ;  /* 0x00b800008c08783b */ /* 0x000e6a0000004200 */
[C---:B-1----:R-:W-:Y:S06]  /*48b0*/  HMMA.16816.F32.BF16 R80, R4.reuse, R8, R80 ;  /* 0x000000080450723c */ /* 0x042fec0000041850 */
[----:B------:R-:W-:Y:S01]  /*48c0*/  HMMA.16816.F32.BF16 R84, R4, R10, R84 ;  /* 0x0000000a0454723c */ /* 0x000fe20000041854 */
[----:B------:R-:W-:-:S08]  /*48d0*/  NOP ;  /* 0x0000000000007918 */ /* 0x000fd00000000000 */
[----:B------:R-:W-:-:S15]  /*48e0*/  @!P3 BRA `(.L_x_720) ;  /* 0x0000002800d0b947 */ /* 0x000fde0003800000 */
[----:B------:R-:W-:Y:S01]  /*48f0*/  ULDC UR4, c[0x0][0x2d0] ;  /* 0x0000b40000047ab9 */ /* 0x000fe20000000800 */
[----:B------:R-:W-:Y:S01]  /*4900*/  VIADD R8, R130, 0xfffffffe ;  /* 0xfffffffe82087836 */ /* 0x000fe20000000000 */
[----:B------:R-:W-:Y:S01]  /*4910*/  ISETP.GE.AND P2, PT, R174, UR4, PT ;  /* 0x00000004ae007c0c */ /* 0x000fe2000bf46270 */
[----:B------:R-:W-:Y:S01]  /*4920*/  IMAD.MOV.U32 R10, RZ, RZ, R126 ;  /* 0x000000ffff0a7224 */ /* 0x000fe200078e007e */
[----:B------:R-:W-:Y:S01]  /*4930*/  ISETP.GE.AND P1, PT, R168, UR4, PT ;  /* 0x00000004a8007c0c */ /* 0x000fe2000bf26270 */
[----:B------:R-:W-:Y:S01]  /*4940*/  IMAD R16, R162, R8, RZ ;  /* 0x00000008a2107224 */ /* 0x000fe200078e02ff */
[----:B------:R-:W-:Y:S01]  /*4950*/  SHF.R.S32.HI R3, RZ, 0x1f, R8 ;  /* 0x0000001fff037819 */ /* 0x000fe20000011408 */
[----:B------:R-:W-:Y:S01]  /*4960*/  IMAD.MOV.U32 R11, RZ, RZ, R129 ;  /* 0x000000ffff0b7224 */ /* 0x000fe200078e0081 */
[----:B------:R-:W-:-:S04]  /*4970*/  DEPBAR.LE SB0, 0x0 ;  /* 0x000080000000791a */ /* 0x000fc80000000000 */
[-C--:B------:R-:W-:Y:S01]  /*4980*/  IMAD.WIDE.U32 R8, R8, R163.reuse, R10 ;  /* 0x000000a308087225 */ /* 0x080fe200078e000a */
[----:B------:R-:W-:Y:S03]  /*4990*/  BAR.SYNC.DEFER_BLOCKING 0x0 ;  /* 0x0000000000007b1d */ /* 0x000fe60000010000 */
[----:B------:R-:W-:-:S05]  /*49a0*/  IMAD R16, R3, R163, R16 ;  /* 0x000000a303107224 */ /* 0x000fca00078e0210 */
[----:B------:R-:W1:Y:S01]  /*49b0*/  @!P2 LDC.64 R6, c[0x0][0x220] ;  /* 0x00008800ff06ab82 */ /* 0x000e620000000a00 */
[----:B------:R-:W-:-:S07]  /*49c0*/  IMAD.IADD R16, R9, 0x1, R16 ;  /* 0x0000000109107824 */ /* 0x000fce00078e0210 */
[----:B------:R-:W2:Y:S08]  /*49d0*/  @!P1 LDC.64 R4, c[0x0][0x220] ;  /* 0x00008800ff049b82 */ /* 0x000eb00000000a00 */
[----:B------:R-:W3:Y:S01]  /*49e0*/  @!P2 LDC.64 R14, c[0x0][0x220] ;  /* 0x00008800ff0eab82 */ /* 0x000ee20000000a00 */
[----:B------:R-:W-:Y:S01]  /*49f0*/  @P2 STS.128 [R167+0x8000], RZ ;  /* 0x008000ffa7002388 */ /* 0x000fe20000000c00 */
[----:B-1----:R-:W-:-:S06]  /*4a00*/  @!P2 LEA R22, P3, R8, R6, 0x1 ;  /* 0x000000060816a211 */ /* 0x002fcc00078608ff */
[----:B------:R-:W1:Y:S01]  /*4a10*/  @!P2 LDC.64 R10, c[0x0][0x220] ;  /* 0x00008800ff0aab82 */ /* 0x000e620000000a00 */
[C---:B------:R-:W-:Y:S02]  /*4a20*/  @!P2 LEA.HI.X R23, R8.reuse, R7, R16, 0x1, P3 ;  /* 0x000000070817a211 */ /* 0x040fe400018f0c10 */
[----:B------:R-:W-:Y:S02]  /*4a30*/  IADD3 R18, P3, R165, R8, RZ ;  /* 0x00000008a5127210 */ /* 0x000fe40007f7e0ff */
[----:B--2---:R-:W-:-:S03]  /*4a40*/  @!P1 LEA R20, P0, R8, R4, 0x1 ;  /* 0x0000000408149211 */ /* 0x004fc600078008ff */
[----:B------:R-:W2:Y:S01]  /*4a50*/  @!P1 LDC.64 R12, c[0x0][0x220] ;  /* 0x00008800ff0c9b82 */ /* 0x000ea20000000a00 */
[----:B------:R-:W-:Y:S01]  /*4a60*/  @!PT LDS RZ, [RZ] ;  /* 0x00000000fffff984 */ /* 0x000fe20000000800 */
[----:B------:R-:W-:Y:S01]  /*4a70*/  @!PT LDS RZ, [RZ] ;  /* 0x00000000fffff984 */ /* 0x000fe20000000800 */
[----:B------:R-:W-:Y:S01]  /*4a80*/  @!PT LDS RZ, [RZ] ;  /* 0x00000000fffff984 */ /* 0x000fe20000000800 */
[----:B------:R4:W-:Y:S01]  /*4a90*/  @!P2 LDGSTS.E.BYPASS.LTC128B.128 [R167+0x8000], desc[UR8][R22.64] ;  /* 0x0800000016a7afae */ /* 0x0009e2000b901d48 */
[--C-:B------:R-:W-:Y:S01]  /*4aa0*/  IMAD.X R3, R164, 0x1, R16.reuse, P3 ;  /* 0x00000001a4037824 */ /* 0x100fe200018e0610 */
[----:B------:R-:W-:Y:S02]  /*4ab0*/  @!P1 LEA.HI.X R21, R8, R5, R16, 0x1, P0 ;  /* 0x0000000508159211 */ /* 0x000fe400000f0c10 */
[----:B------:R-:W-:Y:S01]  /*4ac0*/  @P1 STS.128 [R167+0xa000], RZ ;  /* 0x00a000ffa7001388 */ /* 0x000fe20000000c00 */
[C---:B---3--:R-:W-:Y:S02]  /*4ad0*/  @!P2 LEA R24, P0, R18.reuse, R14, 0x1 ;  /* 0x0000000e1218a211 */ /* 0x048fe400078008ff */
[----:B------:R-:W4:Y:S01]  /*4ae0*/  @!P1 LDC.64 R8, c[0x0][0x220] ;  /* 0x00008800ff089b82 */ /* 0x000f220000000a00 */
[----:B------:R-:W-:Y:S01]  /*4af0*/  IADD3 R14, P4, R165, R18, RZ ;  /* 0x00000012a50e7210 */ /* 0x000fe20007f9e0ff */
[----:B------:R-:W-:Y:S01]  /*4b00*/  @!PT LDS RZ, [RZ] ;  /* 0x00000000fffff984 */ /* 0x000fe20000000800 */
[----:B------:R-:W-:Y:S01]  /*4b10*/  @!PT LDS RZ, [RZ] ;  /* 0x00000000fffff984 */ /* 0x000fe20000000800 */
[----:B------:R-:W-:Y:S01]  /*4b20*/  @!PT LDS RZ, [RZ] ;  /* 0x00000000fffff984 */ /* 0x000fe20000000800 */
[----:B------:R-:W-:Y:S01]  /*4b30*/  @!P1 LDGSTS.E.BYPASS.LTC128B.128 [R167+0xa000], desc[UR8][R20.64+0x80] ;  /* 0x0a00008014a79fae */ /* 0x000fe2000b901d48 */
[----:B------:R-:W-:-:S03]  /*4b40*/  @!P2 LEA.HI.X R25, R18, R15, R3, 0x1, P0 ;  /* 0x0000000f1219a211 */ /* 0x000fc600000f0c03 */
[----:B------:R-:W-:Y:S01]  /*4b50*/  IMAD.X R15, R164, 0x1, R3, P4 ;  /* 0x00000001a40f7824 */ /* 0x000fe200020e0603 */
[----:B------:R-:W-:Y:S01]  /*4b60*/  @P2 STS.128 [R167+0x8800], RZ ;  /* 0x008800ffa7002388 */ /* 0x000fe20000000c00 */
[----:B------:R-:W3:Y:S01]  /*4b70*/  @!P2 LDC.64 R6, c[0x0][0x220] ;  /* 0x00008800ff06ab82 */ /* 0x000ee20000000a00 */
[C---:B-1----:R-:W-:Y:S02]  /*4b80*/  @!P2 LEA R28, P3, R14.reuse, R10, 0x1 ;  /* 0x0000000a0e1ca211 */ /* 0x042fe400078608ff */
[----:B------:R-:W-:Y:S01]  /*4b90*/  IADD3 R10, P5, R165, R14, RZ ;  /* 0x0000000ea50a7210 */ /* 0x000fe20007fbe0ff */
[----:B------:R-:W-:Y:S01]  /*4ba0*/  @!PT LDS RZ, [RZ] ;  /* 0x00000000fffff984 */ /* 0x000fe20000000800 */
[----:B------:R-:W-:Y:S01]  /*4bb0*/  @!PT LDS RZ, [RZ] ;  /* 0x00000000fffff984 */ /* 0x000fe20000000800 */
[----:B------:R-:W-:Y:S01]  /*4bc0*/  @!PT LDS RZ, [RZ] ;  /* 0x00000000fffff984 */ /* 0x000fe20000000800 */
[----:B------:R1:W-:Y:S01]  /*4bd0*/  @!P2 LDGSTS.E.BYPASS.LTC128B.128 [R167+0x8800], desc[UR8][R24.64] ;  /* 0x0880000018a7afae */ /* 0x0003e2000b901d48 */
[----:B------:R-:W-:-:S03]  /*4be0*/  @!P2 LEA.HI.X R29, R14, R11, R15, 0x1, P3 ;  /* 0x0000000b0e1da211 */ /* 0x000fc600018f0c0f */
[----:B------:R-:W5:Y:S01]  /*4bf0*/  @!P1 LDC.64 R4, c[0x0][0x220] ;  /* 0x00008800ff049b82 */ /* 0x000f620000000a00 */
[C---:B--2---:R-:W-:Y:S01]  /*4c00*/  @!P1 LEA R12, P0, R18.reuse, R12, 0x1 ;  /* 0x0000000c120c9211 */ /* 0x044fe200078008ff */
[----:B------:R-:W-:Y:S03]  /*4c10*/  @P1 STS.128 [R167+0xa800], RZ ;  /* 0x00a800ffa7001388 */ /* 0x000fe60000000c00 */
[----:B------:R-:W-:Y:S01]  /*4c20*/  @!P1 LEA.HI.X R13, R18, R13, R3, 0x1, P0 ;  /* 0x0000000d120d9211 */ /* 0x000fe200000f0c03 */
[----:B------:R-:W-:Y:S01]  /*4c30*/  IMAD.X R3, R164, 0x1, R15, P5 ;  /* 0x00000001a4037824 */ /* 0x000fe200028e060f */
[----:B----4-:R-:W-:-:S03]  /*4c40*/  @!P1 LEA R22, P3, R14, R8, 0x1 ;  /* 0x000000080e169211 */ /* 0x010fc600078608ff */
[----:B------:R-:W-:Y:S01]  /*4c50*/  @!PT LDS RZ, [RZ] ;  /* 0x00000000fffff984 */ /* 0x000fe20000000800 */
[----:B------:R-:W-:Y:S01]  /*4c60*/  @!PT LDS RZ, [RZ] ;  /* 0x00000000fffff984 */ /* 0x000fe20000000800 */
[----:B------:R-:W-:Y:S01]  /*4c70*/  @!PT LDS RZ, [RZ] ;  /* 0x00000000fffff984 */ /* 0x000fe20000000800 */
[----:B------:R-:W-:Y:S01]  /*4c80*/  @!P1 LDGSTS.E.BYPASS.LTC128B.128 [R167+0xa800], desc[UR8][R12.64+0x80] ;  /* 0x0a8000800ca79fae */ /* 0x000fe2000b901d48 */
[----:B------:R-:W-:-:S03]  /*4c90*/  @!P1 LEA.HI.X R23, R14, R9, R15, 0x1, P3 ;  /* 0x000000090e179211 */ /* 0x000fc600018f0c0f */
[----:B------:R-:W-:Y:S01]  /*4ca0*/  @P2 STS.128 [R167+0x9000], RZ ;  /* 0x009000ffa7002388 */ /* 0x000fe20000000c00 */
[----:B---3--:R-:W-:-:S03]  /*4cb0*/  @!P2 LEA R6, P4, R10, R6, 0x1 ;  /* 0x000000060a06a211 */ /* 0x008fc600078808ff */
[----:B------:R-:W-:Y:S01]  /*4cc0*/  @!PT LDS RZ, [RZ] ;  /* 0x00000000fffff984 */ /* 0x000fe20000000800 */
[----:B------:R-:W-:Y:S01]  /*4cd0*/  @!PT LDS RZ, [RZ] ;  /* 0x00000000fffff984 */ /* 0x000fe20000000800 */
[----:B------:R-:W-:Y:S01]  /*4ce0*/  @!PT LDS RZ, [RZ] ;  /* 0x00000000fffff984 */ /* 0x000fe20000000800 */
[----:B------:R2:W-:Y:S01]  /*4cf0*/  @!P2 LDGSTS.E.BYPASS.LTC128B.128 [R167+0x9000], desc[UR8][R28.64] ;  /* 0x090000001ca7afae */ /* 0x0005e2000b901d48 */
[----:B------:R-:W-:-:S03]  /*4d00*/  @!P2 LEA.HI.X R7, R10, R7, R3, 0x1, P4 ;  /* 0x000000070a07a211 */ /* 0x000fc600020f0c03 */
[----:B------:R-:W-:Y:S01]  /*4d10*/  @P1 STS.128 [R167+0xb000], RZ ;  /* 0x00b000ffa7001388 */ /* 0x000fe20000000c00 */
[----:B-----5:R-:W-:-:S03]  /*4d20*/  @!P1 LEA R4, P0, R10, R4, 0x1 ;  /* 0x000000040a049211 */ /* 0x020fc600078008ff */
        /* <DEDUP_REMOVED lines=15> */
[----:B------:R-:W-:Y:S04]  /*4e20*/  LDSM.16.M88.4 R116, [R151] ;  /* 0x000000009774783b */ /* 0x000fe80000000200 */
[----:B-1----:R-:W2:Y:S04]  /*4e30*/  LDSM.16.M88.4 R24, [R150+0x4000] ;  /* 0x004000009618783b */ /* 0x002ea80000000200 */
[----:B------:R-:W3:Y:S04]  /*4e40*/  LDSM.16.M88.4 R16, [R150+0x4800] ;  /* 0x004800009610783b */ /* 0x000ee80000000200 */
[----:B------:R-:W1:Y:S04]  /*4e50*/  LDSM.16.M88.4 R8, [R150+0x5000] ;  /* 0x005000009608783b */ /* 0x000e680000000200 */
[----:B------:R-:W4:Y:S04]  /*4e60*/  LDSM.16.M88.4 R120, [R150+0x5800] ;  /* 0x005800009678783b */ /* 0x000f280000000200 */
[----:B------:R-:W-:Y:S04]  /*4e70*/  LDSM.16.M88.4 R112, [R149] ;  /* 0x000000009570783b */ /* 0x000fe80000000200 */
[----:B------:R-:W5:Y:S04]  /*4e80*/  LDSM.16.M88.4 R108, [R148] ;  /* 0x00000000946c783b */ /* 0x000f680000000200 */
[----:B------:R-:W5:Y:S04]  /*4e90*/  LDSM.16.M88.4 R104, [R148+0x800] ;  /* 0x000800009468783b */ /* 0x000f680000000200 */
[----:B------:R-:W5:Y:S04]  /*4ea0*/  LDSM.16.M88.4 R100, [R148+0x1000] ;  /* 0x001000009464783b */ /* 0x000f680000000200 */
[----:B------:R-:W5:Y:S01]  /*4eb0*/  LDSM.16.M88.4 R32, [R148+0x1800] ;  /* 0x001800009420783b */ /* 0x000f620000000200 */
[----:B------:R-:W5:Y:S01]  /*4ec0*/  S2R R3, SR_TID.X ;  /* 0x0000000000037919 */ /* 0x000f620000002100 */
[C---:B--2---:R-:W-:Y:S02]  /*4ed0*/  HMMA.16816.F32.BF16 R28, R116.reuse, R24, RZ ;  /* 0x00000018741c723c */ /* 0x044fe400000418ff */
[----:B------:R-:W0:Y:S04]  /*4ee0*/  LDGDEPBAR ;  /* 0x00000000000079af */ /* 0x000e280000000000 */
[C---:B---3--:R-:W-:Y:S06]  /*4ef0*/  HMMA.16816.F32.BF16 R20, R116.reuse, R16, RZ ;  /* 0x000000107414723c */ /* 0x048fec00000418ff */
[C---:B-1----:R-:W-:Y:S06]  /*4f00*/  HMMA.16816.F32.BF16 R12, R116.reuse, R8, RZ ;  /* 0x00000008740c723c */ /* 0x042fec00000418ff */
[C---:B------:R-:W-:Y:S06]  /*4f10*/  HMMA.16816.F32.BF16 R24, R116.reuse, R26, RZ ;  /* 0x0000001a7418723c */ /* 0x040fec00000418ff */
[C---:B------:R-:W-:Y:S06]  /*4f20*/  HMMA.16816.F32.BF16 R16, R116.reuse, R18, RZ ;  /* 0x000000127410723c */ /* 0x040fec00000418ff */
[C---:B------:R-:W-:Y:S06]  /*4f30*/  HMMA.16816.F32.BF16 R8, R116.reuse, R10, RZ ;  /* 0x0000000a7408723c */ /* 0x040fec00000418ff */
[C---:B----4-:R-:W-:Y:S06]  /*4f40*/  HMMA.16816.F32.BF16 R4, R116.reuse, R120, RZ ;  /* 0x000000787404723c */ /* 0x050fec00000418ff */
[----:B------:R-:W-:Y:S06]  /*4f50*/  HMMA.16816.F32.BF16 R116, R116, R122, RZ ;  /* 0x0000007a7474723c */ /* 0x000fec00000418ff */
[C---:B-----5:R-:W-:Y:S06]  /*4f60*/  HMMA.16816.F32.BF16 R28, R112.reuse, R108, R28 ;  /* 0x0000006c701c723c */ /* 0x060fec000004181c */
        /* <DEDUP_REMOVED lines=8> */
[C---:B------:R-:W-:Y:S06]  /*4ff0*/  HMMA.16816.F32.BF16 R4, R112.reuse, R32, R4 ;  /* 0x000000207004723c */ /* 0x040fec0000041804 */
[----:B------:R-:W-:Y:S01]  /*5000*/  HMMA.16816.F32.BF16 R116, R112, R34, R116 ;  /* 0x000000227074723c */ /* 0x000fe20000041874 */
[----:B------:R-:W1:Y:S04]  /*5010*/  LDSM.16.M88.4 R112, [R147] ;  /* 0x000000009370783b */ /* 0x000e680000000200 */
[----:B------:R-:W2:Y:S01]  /*5020*/  LDSM.16.M88.4 R32, [R143+0x5800] ;  /* 0x005800008f20783b */ /* 0x000ea20000000200 */
[C---:B-1----:R-:W-:Y:S06]  /*5030*/  HMMA.16816.F32.BF16 R28, R112.reuse, R108, R28 ;  /* 0x0000006c701c723c */ /* 0x042fec000004181c */
[C---:B------:R-:W-:Y:S01]  /*5040*/  HMMA.16816.F32.BF16 R24, R112.reuse, R110, R24 ;  /* 0x0000006e7018723c */ /* 0x040fe20000041818 */
[----:B------:R-:W-:Y:S05]  /*5050*/  LDSM.16.M88.4 R108, [R145] ;  /* 0x00000000916c783b */ /* 0x000fea0000000200 */
[C---:B------:R-:W-:Y:S06]  /*5060*/  HMMA.16816.F32.BF16 R20, R112.reuse, R104, R20 ;  /* 0x000000687014723c */ /* 0x040fec0000041814 */
[C---:B------:R-:W-:Y:S01]  /*5070*/  HMMA.16816.F32.BF16 R16, R112.reuse, R106, R16 ;  /* 0x0000006a7010723c */ /* 0x040fe20000041810 */
[----:B------:R-:W-:Y:S05]  /*5080*/  LDSM.16.M88.4 R104, [R145+0x800] ;  /* 0x000800009168783b */ /* 0x000fea0000000200 */
[C---:B------:R-:W-:Y:S06]  /*5090*/  HMMA.16816.F32.BF16 R12, R112.reuse, R100, R12 ;  /* 0x00000064700c723c */ /* 0x040fec000004180c */
[C---:B------:R-:W-:Y:S01]  /*50a0*/  HMMA.16816.F32.BF16 R8, R112.reuse, R102, R8 ;  /* 0x000000667008723c */ /* 0x040fe20000041808 */
[----:B------:R-:W-:Y:S05]  /*50b0*/  LDSM.16.M88.4 R100, [R145+0x1000] ;  /* 0x001000009164783b */ /* 0x000fea0000000200 */
[C---:B--2---:R-:W-:Y:S06]  /*50c0*/  HMMA.16816.F32.BF16 R4, R112.reuse, R32, R4 ;  /* 0x000000207004723c */ /* 0x044fec0000041804 */
[----:B------:R-:W-:Y:S01]  /*50d0*/  HMMA.16816.F32.BF16 R116, R112, R34, R116 ;  /* 0x000000227074723c */ /* 0x000fe20000041874 */
[----:B------:R-:W1:Y:S04]  /*50e0*/  LDSM.16.M88.4 R112, [R146] ;  /* 0x000000009270783b */ /* 0x000e680000000200 */
[----:B------:R-:W2:Y:S01]  /*50f0*/  LDSM.16.M88.4 R32, [R145+0x1800] ;  /* 0x001800009120783b */ /* 0x000ea20000000200 */
[C---:B-1----:R-:W-:Y:S06]  /*5100*/  HMMA.16816.F32.BF16 R28, R112.reuse, R108, R28 ;  /* 0x0000006c701c723c */ /* 0x042fec000004181c */
        /* <DEDUP_REMOVED lines=47> */
[C---:B------:R-:W-:Y:S06]  /*5400*/  HMMA.16816.F32.BF16 R20, R112.reuse, R104, R20 ;  /* 0x000000687014723c */ /* 0x040fec0000041814 */
[----:B------:R-:W-:Y:S01]  /*5410*/  HMMA.16816.F32.BF16 R16, R112, R106, R16 ;  /* 0x0000006a7010723c */ /* 0x000fe20000041810 */
[----:B------:R-:W3:-:S15]  /*5420*/  LDSM.16.M88.4 R104, [R145+0x2000] ;  /* 0x002000009168783b */ /* 0x000ede0000000200 */
[----:B------:R-:W-:-:S02]  /*5430*/  NOP ;  /* 0x0000000000007918 */ /* 0x000fc40000000000 */
[C---:B-1----:R-:W-:Y:S06]  /*5440*/  HMMA.16816.F32.BF16 R20, R108.reuse, R100, R20 ;  /* 0x000000646c14723c */ /* 0x042fec0000041814 */
[----:B------:R-:W-:Y:S01]  /*5450*/  HMMA.16816.F32.BF16 R16, R108, R102, R16 ;  /* 0x000000666c10723c */ /* 0x000fe20000041810 */
[----:B------:R-:W-:Y:S02]  /*5460*/  IMAD.SHL.U32 R100, R3, 0x2, RZ ;  /* 0x0000000203647824 */ /* 0x000fe400078e00ff */
[----:B------:R-:W-:-:S03]  /*5470*/  VIADD R3, R130, 0xfffffffe ;  /* 0xfffffffe82037836 */ /* 0x000fc60000000000 */
[----:B------:R-:W-:Y:S01]  /*5480*/  LOP3.LUT R100, R100, 0x6, RZ, 0xc0, !PT ;  /* 0x0000000664647812 */ /* 0x000fe200078ec0ff */
[C---:B--2---:R-:W-:Y:S04]  /*5490*/  HMMA.16816.F32.BF16 R12, R108.reuse, R32, R12 ;  /* 0x000000206c0c723c */ /* 0x044fe8000004180c */
[----:B------:R-:W-:Y:S02]  /*54a0*/  IMAD R101, R3, 0x40, R100 ;  /* 0x0000004003657824 */ /* 0x000fe400078e0264 */
[----:B------:R-:W-:Y:S02]  /*54b0*/  HMMA.16816.F32.BF16 R8, R108, R34, R8 ;  /* 0x000000226c08723c */ /* 0x000fe40000041808 */
[C---:B------:R-:W-:Y:S02]  /*54c0*/  VIADD R32, R101.reuse, 0x1 ;  /* 0x0000000165207836 */ /* 0x040fe40000000000 */
[----:B------:R-:W-:-:S02]  /*54d0*/  VIADD R100, R101, 0x8 ;  /* 0x0000000865647836 */ /* 0x000fc40000000000 */
[C---:B---3--:R-:W-:Y:S01]  /*54e0*/  HMMA.16816.F32.BF16 R28, R108.reuse, R104, R28 ;  /* 0x000000686c1c723c */ /* 0x048fe2000004181c */
[CC--:B------:R-:W-:Y:S01]  /*54f0*/  ISETP.GE.AND P6, PT, R32.reuse, R132.reuse, PT ;  /* 0x000000842000720c */ /* 0x0c0fe20003fc6270 */
[----:B------:R-:W-:Y:S01]  /*5500*/  VIADD R102, R101, 0x9 ;  /* 0x0000000965667836 */ /* 0x000fe20000000000 */
[----:B------:R-:W-:Y:S02]  /*5510*/  ISETP.GE.AND P3, PT, R32, R131, PT ;  /* 0x000000832000720c */ /* 0x000fe40003f66270 */
[----:B------:R-:W1:Y:S01]  /*5520*/  LDSM.16.M88.4 R32, [R145+0x3800] ;  /* 0x003800009120783b */ /* 0x000e620000000200 */
[----:B------:R-:W-:Y:S01]  /*5530*/  HMMA.16816.F32.BF16 R24, R108, R106, R24 ;  /* 0x0000006a6c18723c */ /* 0x000fe20000041818 */
[----:B------:R-:W-:Y:S01]  /*5540*/  ISETP.GE.AND P5, PT, R100, R132, PT ;  /* 0x000000846400720c */ /* 0x000fe20003fa6270 */
[----:B------:R-:W-:-:S04]  /*5550*/  DEPBAR.LE SB0, 0x0 ;  /* 0x000080000000791a */ /* 0x000fc80000000000 */
[----:B------:R-:W-:Y:S01]  /*5560*/  BAR.SYNC.DEFER_BLOCKING 0x0 ;  /* 0x0000000000007b1d */ /* 0x000fe20000010000 */
[----:B------:R-:W-:Y:S01]  /*5570*/  ISETP.GE.AND P0, PT, R100, R131, PT ;  /* 0x000000836400720c */ /* 0x000fe20003f06270 */
[----:B------:R-:W-:Y:S01]  /*5580*/  VIADD R100, R101, 0x10 ;  /* 0x0000001065647836 */ /* 0x000fe20000000000 */
[----:B------:R-:W-:-:S09]  /*5590*/  ISETP.GE.AND P4, PT, R102, R132, PT ;  /* 0x000000846600720c */ /* 0x000fd20003f86270 */
[----:B------:R-:W-:Y:S01]  /*55a0*/  FSEL R105, R31, -INF , !P3 ;  /* 0xff8000001f697808 */ /* 0x000fe20005800000 */
[----:B------:R-:W-:Y:S01]  /*55b0*/  VIADD R31, R101, 0x11 ;  /* 0x00000011651f7836 */ /* 0x000fe20000000000 */
[----:B------:R-:W-:Y:S01]  /*55c0*/  FSEL R122, R29, -INF , !P6 ;  /* 0xff8000001d7a7808 */ /* 0x000fe20007000000 */
[C---:B------:R-:W-:Y:S01]  /*55d0*/  VIADD R29, R101.reuse, 0x18 ;  /* 0x00000018651d7836 */ /* 0x040fe20000000000 */
[----:B------:R-:W-:Y:S02]  /*55e0*/  ISETP.GE.AND P3, PT, R100, R132, PT ;  /* 0x000000846400720c */ /* 0x000fe40003f66270 */
[----:B------:R-:W-:Y:S01]  /*55f0*/  FSEL R134, R24, -INF , !P5 ;  /* 0xff80000018867808 */ /* 0x000fe20006800000 */
[----:B------:R-:W-:Y:S01]  /*5600*/  VIADD R24, R101, 0x19 ;  /* 0x0000001965187836 */ /* 0x000fe20000000000 */
[----:B------:R-:W-:Y:S02]  /*5610*/  FSEL R107, R26, -INF , !P0 ;  /* 0xff8000001a6b7808 */ /* 0x000fe40004000000 */
[----:B------:R-:W-:-:S02]  /*5620*/  ISETP.GE.AND P6, PT, R102, R131, PT ;  /* 0x000000836600720c */ /* 0x000fc40003fc6270 */
[-C--:B------:R-:W-:Y:S02]  /*5630*/  ISETP.GE.AND P5, PT, R100, R131.reuse, PT ;  /* 0x000000836400720c */ /* 0x080fe40003fa6270 */
[----:B------:R-:W-:Y:S02]  /*5640*/  FSEL R26, R25, -INF , !P4 ;  /* 0xff800000191a7808 */ /* 0x000fe40006000000 */
[-C--:B------:R-:W-:Y:S02]  /*5650*/  ISETP.GE.AND P4, PT, R31, R131.reuse, PT ;  /* 0x000000831f00720c */ /* 0x080fe40003f86270 */
[----:B------:R-:W-:Y:S01]  /*5660*/  FSEL R104, R20, -INF , !P3 ;  /* 0xff80000014687808 */ /* 0x000fe20005800000 */
[----:B------:R-:W-:Y:S01]  /*5670*/  VIADD R20, R101, 0x21 ;  /* 0x0000002165147836 */ /* 0x000fe20000000000 */
[----:B------:R-:W-:Y:S01]  /*5680*/  ISETP.GE.AND P3, PT, R29, R131, PT ;  /* 0x000000831d00720c */ /* 0x000fe20003f66270 */
[----:B-1----:R-:W-:Y:S01]  /*5690*/  HMMA.16816.F32.BF16 R4, R108, R32, R4 ;  /* 0x000000206c04723c */ /* 0x002fe20000041804 */
[----:B------:R-:W-:-:S02]  /*56a0*/  ISETP.GE.AND P0, PT, R31, R132, PT ;  /* 0x000000841f00720c */ /* 0x000fc40003f06270 */
[----:B------:R-:W-:Y:S02]  /*56b0*/  FSEL R31, R27, -INF , !P6 ;  /* 0xff8000001b1f7808 */ /* 0x000fe40007000000 */
[----:B------:R-:W-:Y:S01]  /*56c0*/  FSEL R135, R22, -INF , !P5 ;  /* 0xff80000016877808 */ /* 0x000fe20006800000 */
[----:B------:R-:W-:Y:S01]  /*56d0*/  VIADD R22, R101, 0x20 ;  /* 0x0000002065167836 */ /* 0x000fe20000000000 */
[-C--:B------:R-:W-:Y:S01]  /*56e0*/  ISETP.GE.AND P6, PT, R29, R132.reuse, PT ;  /* 0x000000841d00720c */ /* 0x080fe20003fc6270 */
[----:B------:R-:W-:Y:S01]  /*56f0*/  HMMA.16816.F32.BF16 R116, R108, R34, R116 ;  /* 0x000000226c74723c */ /* 0x000fe20000041874 */
[----:B------:R-:W-:Y:S02]  /*5700*/  FSEL R133, R23, -INF , !P4 ;  /* 0xff80000017857808 */ /* 0x000fe40006000000 */
[----:B------:R-:W-:Y:S01]  /*5710*/  FSEL R23, R18, -INF , !P3 ;  /* 0xff80000012177808 */ /* 0x000fe20005800000 */
[----:B------:R-:W-:Y:S01]  /*5720*/  VIADD R18, R101, 0x29 ;  /* 0x0000002965127836 */ /* 0x000fe20000000000 */
[----:B------:R-:W-:-:S02]  /*5730*/  ISETP.GE.AND P3, PT, R20, R132, PT ;  /* 0x000000841400720c */ /* 0x000fc40003f66270 */
[-C--:B------:R-:W-:Y:S02]  /*5740*/  ISETP.GE.AND P5, PT, R24, R132.reuse, PT ;  /* 0x000000841800720c */ /* 0x080fe40003fa6270 */
[----:B------:R-:W-:Y:S02]  /*5750*/  FSEL R120, R16, -INF , !P6 ;  /* 0xff80000010787808 */ /* 0x000fe40007000000 */
[C---:B------:R-:W-:Y:S02]  /*5760*/  ISETP.GE.AND P4, PT, R22.reuse, R132, PT ;  /* 0x000000841600720c */ /* 0x040fe40003f86270 */
[----:B------:R-:W-:Y:S02]  /*5770*/  ISETP.GE.AND P6, PT, R22, R131, PT ;  /* 0x000000831600720c */ /* 0x000fe40003fc6270 */
[----:B------:R-:W-:Y:S01]  /*5780*/  FSEL R22, R13, -INF , !P3 ;  /* 0xff8000000d167808 */ /* 0x000fe20005800000 */
[----:B------:R-:W-:Y:S01]  /*5790*/  VIADD R13, R101, 0x31 ;  /* 0x00000031650d7836 */ /* 0x000fe20000000000 */
[----:B------:R-:W-:-:S02]  /*57a0*/  FSEL R106, R21, -INF , !P0 ;  /* 0xff800000156a7808 */ /* 0x000fc40004000000 */
[----:B------:R-:W-:Y:S01]  /*57b0*/  FSEL R16, R17, -INF , !P5 ;  /* 0xff80000011107808 */ /* 0x000fe20006800000 */
[C---:B------:R-:W-:Y:S01]  /*57c0*/  VIADD R17, R101.reuse, 0x28 ;  /* 0x0000002865117836 */ /* 0x040fe20000000000 */
[-C--:B------:R-:W-:Y:S02]  /*57d0*/  ISETP.GE.AND P3, PT, R18, R131.reuse, PT ;  /* 0x000000831200720c */ /* 0x080fe40003f66270 */
[-C--:B------:R-:W-:Y:S02]  /*57e0*/  ISETP.GE.AND P0, PT, R24, R131.reuse, PT ;  /* 0x000000831800720c */ /* 0x080fe40003f06270 */
[----:B------:R-:W-:Y:S02]  /*57f0*/  ISETP.GE.AND P5, PT, R20, R131, PT ;  /* 0x000000831400720c */ /* 0x000fe40003fa6270 */
[----:B------:R-:W-:Y:S01]  /*5800*/  FSEL R20, R12, -INF , !P4 ;  /* 0xff8000000c147808 */ /* 0x000fe20006000000 */
[----:B------:R-:W-:Y:S01]  /*5810*/  VIADD R12, R101, 0x30 ;  /* 0x00000030650c7836 */ /* 0x000fe20000000000 */
[----:B------:R-:W-:-:S02]  /*5820*/  FSEL R113, R11, -INF , !P3 ;  /* 0xff8000000b717808 */ /* 0x000fc40005800000 */
[----:B------:R-:W-:Y:S02]  /*5830*/  FSEL R123, R19, -INF , !P0 ;  /* 0xff800000137b7808 */ /* 0x000fe40004000000 */
[-C--:B------:R-:W-:Y:S02]  /*5840*/  ISETP.GE.AND P3, PT, R101, R132.reuse, PT ;  /* 0x000000846500720c */ /* 0x080fe40003f66270 */
[-C--:B------:R-:W-:Y:S02]  /*5850*/  ISETP.GE.AND P0, PT, R17, R132.reuse, PT ;  /* 0x000000841100720c */ /* 0x080fe40003f06270 */
[----:B------:R-:W-:Y:S02]  /*5860*/  FSEL R121, R15, -INF , !P5 ;  /* 0xff8000000f797808 */ /* 0x000fe40006800000 */
[----:B------:R-:W-:Y:S02]  /*5870*/  ISETP.GE.AND P5, PT, R12, R132, PT ;  /* 0x000000840c00720c */ /* 0x000fe40003fa6270 */
[----:B------:R-:W-:-:S02]  /*5880*/  FSEL R28, R28, -INF , !P3 ;  /* 0xff8000001c1c7808 */ /* 0x000fc40005800000 */
[----:B------:R-:W-:Y:S02]  /*5890*/  FSEL R21, R14, -INF , !P6 ;  /* 0xff8000000e157808 */ /* 0x000fe40007000000 */
[----:B------:R-:W-:Y:S01]  /*58a0*/  FSEL R114, R8, -INF , !P0 ;  /* 0xff80000008727808 */ /* 0x000fe20004000000 */
[----:B------:R-:W-:Y:S01]  /*58b0*/  VIADD R8, R101, 0x38 ;  /* 0x0000003865087836 */ /* 0x000fe20000000000 */
[----:B------:R-:W-:Y:S02]  /*58c0*/  ISETP.GE.AND P3, PT, R130, 0x3, PT ;  /* 0x000000038200780c */ /* 0x000fe40003f66270 */
[-C--:B------:R-:W-:Y:S02]  /*58d0*/  ISETP.GE.AND P4, PT, R17, R131.reuse, PT ;  /* 0x000000831100720c */ /* 0x080fe40003f86270 */
[----:B------:R-:W-:Y:S02]  /*58e0*/  ISETP.GE.AND P6, PT, R18, R132, PT ;  /* 0x000000841200720c */ /* 0x000fe40003fc6270 */
[----:B------:R-:W-:-:S02]  /*58f0*/  ISETP.GE.AND P0, PT, R12, R131, PT ;  /* 0x000000830c00720c */ /* 0x000fc40003f06270 */
[----:B------:R-:W-:Y:S01]  /*5900*/  FSEL R100, R4, -INF , !P5 ;  /* 0xff80000004647808 */ /* 0x000fe20006800000 */
[C---:B------:R-:W-:Y:S01]  /*5910*/  VIADD R4, R101.reuse, 0x39 ;  /* 0x0000003965047836 */ /* 0x040fe20000000000 */
[----:B------:R-:W-:Y:S02]  /*5920*/  ISETP.GE.AND P5, PT, R101, R131, PT ;  /* 0x000000836500720c */ /* 0x000fe40003fa6270 */
[----:B------:R-:W-:Y:S02]  /*5930*/  FSEL R115, R10, -INF , !P4 ;  /* 0xff8000000a737808 */ /* 0x000fe40006000000 */
[----:B------:R-:W-:Y:S02]  /*5940*/  FSEL R112, R9, -INF , !P6 ;  /* 0xff80000009707808 */ /* 0x000fe40007000000 */
[----:B------:R-:W-:Y:S02]  /*5950*/  FSEL R101, R6, -INF , !P0 ;  /* 0xff80000006657808 */ /* 0x000fe40004000000 */
[----:B------:R-:W-:-:S02]  /*5960*/  ISETP.GE.AND P4, PT, R13, R132, PT ;  /* 0x000000840d00720c */ /* 0x000fc40003f86270 */
[-C--:B------:R-:W-:Y:S02]  /*5970*/  ISETP.GE.AND P6, PT, R13, R131.reuse, PT ;  /* 0x000000830d00720c */ /* 0x080fe40003fc6270 */
[----:B------:R-:W-:Y:S02]  /*5980*/  ISETP.GE.AND P0, PT, R8, R132, PT ;  /* 0x000000840800720c */ /* 0x000fe40003f06270 */
[----:B------:R-:W-:Y:S02]  /*5990*/  FSEL R102, R5, -INF , !P4 ;  /* 0xff80000005667808 */ /* 0x000fe40006000000 */
[----:B------:R-:W-:Y:S02]  /*59a0*/  FSEL R35, R7, -INF , !P6 ;  /* 0xff80000007237808 */ /* 0x000fe40007000000 */
[----:B------:R-:W-:Y:S02]  /*59b0*/  FSEL R116, R116, -INF , !P0 ;  /* 0xff80000074747808 */ /* 0x000fe40004000000 */
[----:B------:R-:W-:-:S02]  /*59c0*/  ISETP.GE.AND P4, PT, R8, R131, PT ;  /* 0x000000830800720c */ /* 0x000fc40003f86270 */
[C---:B------:R-:W-:Y:S02]  /*59d0*/  ISETP.GE.AND P6, PT, R4.reuse, R132, PT ;  /* 0x000000840400720c */ /* 0x040fe40003fc6270 */
[----:B------:R-:W-:Y:S02]  /*59e0*/  ISETP.GE.AND P0, PT, R4, R131, PT ;  /* 0x000000830400720c */ /* 0x000fe40003f06270 */
[----:B------:R-:W-:Y:S02]  /*59f0*/  FSEL R17, R30, -INF , !P5 ;  /* 0xff8000001e117808 */ /* 0x000fe40006800000 */
[----:B------:R-:W-:Y:S02]  /*5a00*/  FSEL R118, R118, -INF , !P4 ;  /* 0xff80000076767808 */ /* 0x000fe40006000000 */
[----:B------:R-:W-:Y:S02]  /*5a10*/  FSEL R117, R117, -INF , !P6 ;  /* 0xff80000075757808 */ /* 0x000fe40007000000 */
[----:B------:R-:W-:Y:S01]  /*5a20*/  FSEL R119, R119, -INF , !P0 ;  /* 0xff80000077777808 */ /* 0x000fe20004000000 */
[----:B------:R-:W-:Y:S06]  /*5a30*/  @!P3 BRA `(.L_x_721) ;  /* 0x000000040048b947 */ /* 0x000fec0003800000 */
[----:B------:R-:W1:Y:S01]  /*5a40*/  @!P2 LDC.64 R4, c[0x0][0x218] ;  /* 0x00008600ff04ab82 */ /* 0x000e620000000a00 */
[----:B------:R-:W-:Y:S01]  /*5a50*/  VIADD R7, R130, 0xfffffffd ;  /* 0xfffffffd82077836 */ /* 0x000fe20000000000 */
[----:B------:R2:W-:Y:S01]  /*5a60*/  @P2 STS.128 [R167+0x4000], RZ ;  /* 0x004000ffa7002388 */ /* 0x0005e20000000c00 */
[----:B------:R-:W-:Y:S03]  /*5a70*/  BSSY B0, `(.L_x_722) ;  /* 0x000004d000007945 */ /* 0x000fe60003800000 */
[----:B------:R-:W-:Y:S02]  /*5a80*/  SHF.R.S32.HI R9, RZ, 0x1f, R7 ;  /* 0x0000001fff097819 */ /* 0x000fe40000011407 */
[----:B------:R-:W3:Y:S03]  /*5a90*/  @!P1 LDC.64 R14, c[0x0][0x218] ;  /* 0x00008600ff0e9b82 */ /* 0x000ee60000000a00 */
[----:B------:R-:W-:-:S02]  /*5aa0*/  IMAD R6, R9, R124, RZ ;  /* 0x0000007c09067224 */ /* 0x000fc400078e02ff */
[----:B------:R-:W-:-:S03]  /*5ab0*/  IMAD.WIDE.U32 R8, R7, R124, RZ ;  /* 0x0000007c07087225 */ /* 0x000fc600078e00ff */
[----:B------:R-:W4:Y:S01]  /*5ac0*/  @!P2 LDC.64 R12, c[0x0][0x218] ;  /* 0x00008600ff0cab82 */ /* 0x000f220000000a00 */
[----:B------:R-:W-:Y:S01]  /*5ad0*/  IMAD R125, R7, R125, R6 ;  /* 0x0000007d077d7224 */ /* 0x000fe200078e0206 */
[----:B------:R-:W-:-:S03]  /*5ae0*/  LEA R18, P4, R8, R170, 0x6 ;  /* 0x000000aa08127211 */ /* 0x000fc600078830ff */
[----:B------:R-:W-:-:S03]  /*5af0*/  IMAD.IADD R19, R9, 0x1, R125 ;  /* 0x0000000109137824 */ /* 0x000fc600078e027d */
[----:B------:R-:W5:Y:S01]  /*5b00*/  @!P1 LDC.64 R10, c[0x0][0x218] ;  /* 0x00008600ff0a9b82 */ /* 0x000f620000000a00 */
[----:B-1----:R-:W-:Y:S02]  /*5b10*/  @!P2 LEA R32, P0, R18, R4, 0x1 ;  /* 0x000000041220a211 */ /* 0x002fe400078008ff */
[----:B------:R-:W-:-:S04]  /*5b20*/  LEA.HI.X R19, R8, R173, R19, 0x6, P4 ;  /* 0x000000ad08137211 */ /* 0x000fc800020f3413 */
[C---:B------:R-:W-:Y:S01]  /*5b30*/  @!P2 LEA.HI.X R33, R18.reuse, R5, R19, 0x1, P0 ;  /* 0x000000051221a211 */ /* 0x040fe200000f0c13 */
[----:B------:R-:W1:Y:S01]  /*5b40*/  @!P2 LDC.64 R8, c[0x0][0x218] ;  /* 0x00008600ff08ab82 */ /* 0x000e620000000a00 */
[----:B---3--:R-:W-:-:S03]  /*5b50*/  @!P1 LEA R24, P0, R18, R14, 0x1 ;  /* 0x0000000e12189211 */ /* 0x008fc600078008ff */
[----:B------:R-:W-:Y:S01]  /*5b60*/  @!PT LDS RZ, [RZ] ;  /* 0x00000000fffff984 */ /* 0x000fe20000000800 */
[----:B------:R-:W-:Y:S01]  /*5b70*/  @!PT LDS RZ, [RZ] ;  /* 0x00000000fffff984 */ /* 0x000fe20000000800 */
[----:B------:R-:W-:Y:S01]  /*5b80*/  @!PT LDS RZ, [RZ] ;  /* 0x00000000fffff984 */ /* 0x000fe20000000800 */
[----:B------:R2:W-:Y:S01]  /*5b90*/  @!P2 LDGSTS.E.BYPASS.LTC128B.128 [R167+0x4000], desc[UR8][R32.64] ;  /* 0x0400000020a7afae */ /* 0x0005e2000b901d48 */
[--C-:B------:R-:W-:Y:S02]  /*5ba0*/  @!P1 LEA.HI.X R25, R18, R15, R19.reuse, 0x1, P0 ;  /* 0x0000000f12199211 */ /* 0x100fe400000f0c13 */
[C---:B------:R-:W-:Y:S01]  /*5bb0*/  IADD3 R18, P0, R161.reuse, R18, RZ ;  /* 0x00000012a1127210 */ /* 0x040fe20007f1e0ff */
[----:B------:R-:W3:Y:S01]  /*5bc0*/  @!P1 LDC.64 R6, c[0x0][0x218] ;  /* 0x00008600ff069b82 */ /* 0x000ee20000000a00 */
[----:B------:R2:W-:Y:S02]  /*5bd0*/  @P1 STS.128 [R167+0x6000], RZ ;  /* 0x006000ffa7001388 */ /* 0x0005e40000000c00 */
[----:B----4-:R-:W-:Y:S01]  /*5be0*/  @!P2 LEA R12, P5, R18, R12, 0x1 ;  /* 0x0000000c120ca211 */ /* 0x010fe200078a08ff */
[----:B------:R-:W-:Y:S01]  /*5bf0*/  IMAD.X R19, R160, 0x1, R19, P0 ;  /* 0x00000001a0137824 */ /* 0x000fe200000e0613 */
[----:B------:R-:W-:Y:S01]  /*5c00*/  @!PT LDS RZ, [RZ] ;  /* 0x00000000fffff984 */ /* 0x000fe20000000800 */
[----:B------:R-:W-:Y:S01]  /*5c10*/  @!PT LDS RZ, [RZ] ;  /* 0x00000000fffff984 */ /* 0x000fe20000000800 */
[----:B------:R-:W-:Y:S01]  /*5c20*/  @!PT LDS RZ, [RZ] ;  /* 0x00000000fffff984 */ /* 0x000fe20000000800 */
[----:B------:R2:W-:Y:S03]  /*5c30*/  @!P1 LDGSTS.E.BYPASS.LTC128B.128 [R167+0x6000], desc[UR8][R24.64+0x80] ;  /* 0x0600008018a79fae */ /* 0x0005e6000b901d48 */
[----:B------:R-:W4:Y:S01]  /*5c40*/  @!P2 LDC.64 R4, c[0x0][0x218] ;  /* 0x00008600ff04ab82 */ /* 0x000f220000000a00 */
[----:B-----5:R-:W-:Y:S01]  /*5c50*/  @!P1 LEA R14, P4, R18, R10, 0x1 ;  /* 0x0000000a120e9211 */ /* 0x020fe200078808ff */
[----:B------:R2:W-:Y:S01]  /*5c60*/  @P2 STS.128 [R167+0x4800], RZ ;  /* 0x004800ffa7002388 */ /* 0x0005e20000000c00 */
[----:B------:R-:W-:-:S02]  /*5c70*/  IADD3 R10, P0, R161, R18, RZ ;  /* 0x00000012a10a7210 */ /* 0x000fc40007f1e0ff */
[C-C-:B------:R-:W-:Y:S02]  /*5c80*/  @!P2 LEA.HI.X R13, R18.reuse, R13, R19.reuse, 0x1, P5 ;  /* 0x0000000d120da211 */ /* 0x140fe400028f0c13 */
[--C-:B------:R-:W-:Y:S01]  /*5c90*/  @!P1 LEA.HI.X R15, R18, R11, R19.reuse, 0x1, P4 ;  /* 0x0000000b120f9211 */ /* 0x100fe200020f0c13 */
[----:B------:R-:W-:Y:S01]  /*5ca0*/  IMAD.X R19, R160, 0x1, R19, P0 ;  /* 0x00000001a0137824 */ /* 0x000fe200000e0613 */
[----:B------:R-:W-:Y:S01]  /*5cb0*/  IADD3 R11, P5, R161, R10, RZ ;  /* 0x0000000aa10b7210 */ /* 0x000fe20007fbe0ff */
[----:B------:R-:W-:Y:S01]  /*5cc0*/  @!PT LDS RZ, [RZ] ;  /* 0x00000000fffff984 */ /* 0x000fe20000000800 */
[----:B------:R-:W-:Y:S01]  /*5cd0*/  @!PT LDS RZ, [RZ] ;  /* 0x00000000fffff984 */ /* 0x000fe20000000800 */
[----:B------:R-:W-:Y:S01]  /*5ce0*/  @!PT LDS RZ, [RZ] ;  /* 0x00000000fffff984 */ /* 0x000fe20000000800 */
[----:B------:R2:W-:Y:S01]  /*5cf0*/  @!P2 LDGSTS.E.BYPASS.LTC128B.128 [R167+0x4800], desc[UR8][R12.64] ;  /* 0x048000000ca7afae */ /* 0x0005e2000b901d48 */
[----:B-1----:R-:W-:-:S03]  /*5d00*/  @!P2 LEA R8, P6, R10, R8, 0x1 ;  /* 0x000000080a08a211 */ /* 0x002fc600078c08ff */
[----:B------:R2:W-:Y:S01]  /*5d10*/  @P1 STS.128 [R167+0x6800], RZ ;  /* 0x006800ffa7001388 */ /* 0x0005e20000000c00 */
[C-C-:B------:R-:W-:Y:S02]  /*5d20*/  @!P2 LEA.HI.X R9, R10.reuse, R9, R19.reuse, 0x1, P6 ;  /* 0x000000090a09a211 */ /* 0x140fe400030f0c13 */
[C---:B---3--:R-:W-:Y:S01]  /*5d30*/  @!P1 LEA R6, P0, R10.reuse, R6, 0x1 ;  /* 0x000000060a069211 */ /* 0x048fe200078008ff */
[----:B------:R-:W-:Y:S01]  /*5d40*/  @!PT LDS RZ, [RZ] ;  /* 0x00000000fffff984 */ /* 0x000fe20000000800 */
[----:B------:R-:W-:Y:S01]  /*5d50*/  @!PT LDS RZ, [RZ] ;  /* 0x00000000fffff984 */ /* 0x000fe20000000800 */
[----:B------:R-:W-:Y:S01]  /*5d60*/  @!PT LDS RZ, [RZ] ;  /* 0x00000000fffff984 */ /* 0x000fe20000000800 */
[----:B------:R2:W-:Y:S03]  /*5d70*/  @!P1 LDGSTS.E.BYPASS.LTC128B.128 [R167+0x6800], desc[UR8][R14.64+0x80] ;  /* 0x068000800ea79fae */ /* 0x0005e6000b901d48 */
[--C-:B------:R-:W-:Y:S01]  /*5d80*/  @!P1 LEA.HI.X R7, R10, R7, R19.reuse, 0x1, P0 ;  /* 0x000000070a079211 */ /* 0x100fe200000f0c13 */
[----:B------:R2:W-:Y:S01]  /*5d90*/  @P2 STS.128 [R167+0x5000], RZ ;  /* 0x005000ffa7002388 */ /* 0x0005e20000000c00 */
[----:B----4-:R-:W-:Y:S01]  /*5da0*/  @!P2 LEA R18, P4, R11, R4, 0x1 ;  /* 0x000000040b12a211 */ /* 0x010fe200078808ff */
[----:B------:R-:W-:-:S02]  /*5db0*/  IMAD.X R4, R160, 0x1, R19, P5 ;  /* 0x00000001a0047824 */ /* 0x000fc400028e0613 */
        /* <DEDUP_REMOVED lines=24> */
.L_x_723:
[----:B------:R-:W-:Y:S05]  /*5f40*/  BSYNC B0 ;  /* 0x0000000000007941 */ /* 0x000fea0003800000 */
.L_x_722:
[----:B------:R-:W0:Y:S02]  /*5f50*/  LDGDEPBAR ;  /* 0x00000000000079af */ /* 0x000e240000000000 */
.L_x_721:
[----:B------:R-:W-:Y:S01]  /*5f60*/  FMNMX.FTZ R5, R2, R28, !PT ;  /* 0x0000001c02057209 */ /* 0x000fe20007810000 */
[----:B--2---:R-:W-:Y:S01]  /*5f70*/  LDSM.16.MT88.4 R12, [R142+0x8000] ;  /* 0x008000008e0c783b */ /* 0x004fe20000004200 */
[----:B-1----:R-:W-:Y:S02]  /*5f80*/  FMNMX.FTZ R6, R0, R17, !PT ;  /* 0x0000001100067209 */ /* 0x002fe40007810000 */
[----:B------:R-:W-:Y:S01]  /*5f90*/  FMNMX.FTZ R5, R122, R5, !PT ;  /* 0x000000057a057209 */ /* 0x000fe20007810000 */
[----:B------:R-:W-:Y:S01]  /*5fa0*/  LDSM.16.MT88.4 R8, [R144+0x8000] ;  /* 0x008000009008783b */ /* 0x000fe20000004200 */
        /* <DEDUP_REMOVED lines=24> */
[----:B------:R-:W-:Y:S02]  /*6130*/  @P3 IADD3 R180, R130, -0x3, RZ ;  /* 0xfffffffd82b43810 */ /* 0x000fe40007ffe0ff */
[----:B------:R-:W-:Y:S02]  /*6140*/  FMNMX.FTZ R4, R116, R5, !PT ;  /* 0x0000000574047209 */ /* 0x000fe40007810000 */
[----:B------:R-:W-:-:S02]  /*6150*/  FMNMX.FTZ R5, R35, R6, !PT ;  /* 0x0000000623057209 */ /* 0x000fc40007810000 */
[----:B------:R-:W-:Y:S02]  /*6160*/  FMNMX.FTZ R7, R117, R4, !PT ;  /* 0x0000000475077209 */ /* 0x000fe40007810000 */
[----:B------:R-:W-:-:S03]  /*6170*/  FMNMX.FTZ R6, R118, R5, !PT ;  /* 0x0000000576067209 */ /* 0x000fc60007810000 */
[----:B------:R-:W1:Y:S01]  /*6180*/  SHFL.BFLY PT, R4, R7, 0x2, 0x1f ;  /* 0x0c401f0007047f89 */ /* 0x000e6200000e0000 */
[----:B------:R-:W-:-:S05]  /*6190*/  FMNMX.FTZ R6, R119, R6, !PT ;  /* 0x0000000677067209 */ /* 0x000fca0007810000 */
[----:B------:R-:W2:Y:S01]  /*61a0*/  SHFL.BFLY PT, R5, R6, 0x2, 0x1f ;  /* 0x0c401f0006057f89 */ /* 0x000ea200000e0000 */
[----:B-1----:R-:W-:-:S05]  /*61b0*/  FMNMX.FTZ R4, R7, R4, !PT ;  /* 0x0000000407047209 */ /* 0x002fca0007810000 */
[----:B------:R-:W1:Y:S01]  /*61c0*/  SHFL.BFLY PT, R25, R4, 0x1, 0x1f ;  /* 0x0c201f0004197f89 */ /* 0x000e6200000e0000 */
[----:B--2---:R-:W-:-:S05]  /*61d0*/  FMNMX.FTZ R5, R6, R5, !PT ;  /* 0x0000000506057209 */ /* 0x004fca0007810000 */
[----:B------:R-:W2:Y:S01]  /*61e0*/  SHFL.BFLY PT, R24, R5, 0x1, 0x1f ;  /* 0x0c201f0005187f89 */ /* 0x000ea200000e0000 */
[----:B-1----:R-:W-:-:S04]  /*61f0*/  FMNMX.FTZ R25, R4, R25, !PT ;  /* 0x0000001904197209 */ /* 0x002fc80007810000 */
[C---:B------:R-:W-:Y:S01]  /*6200*/  FSETP.NEU.FTZ.AND P1, PT, R25.reuse, -INF , PT ;  /* 0xff8000001900780b */ /* 0x040fe20003f3d000 */
[----:B------:R-:W-:Y:S01]  /*6210*/  FMUL.FTZ R103, R25, UR6 ;  /* 0x0000000619677c20 */ /* 0x000fe20008410000 */
[----:B--2---:R-:W-:Y:S02]  /*6220*/  FMNMX.FTZ R24, R5, R24, !PT ;  /* 0x0000001805187209 */ /* 0x004fe40007810000 */
[----:B------:R-:W-:Y:S02]  /*6230*/  FSEL R5, R25, RZ, P1 ;  /* 0x000000ff19057208 */ /* 0x000fe40000800000 */
[C---:B------:R-:W-:Y:S01]  /*6240*/  FSETP.NEU.FTZ.AND P0, PT, R24.reuse, -INF , PT ;  /* 0xff8000001800780b */ /* 0x040fe20003f1d000 */
[----:B------:R-:W-:Y:S01]  /*6250*/  FMUL.FTZ R34, R24, UR6 ;  /* 0x0000000618227c20 */ /* 0x000fe20008410000 */
[----:B------:R-:W-:Y:S01]  /*6260*/  FSEL R103, R103, RZ, P1 ;  /* 0x000000ff67677208 */ /* 0x000fe20000800000 */
[----:B------:R-:W-:Y:S01]  /*6270*/  FADD.FTZ R32, R2, -R5 ;  /* 0x8000000502207221 */ /* 0x000fe20000010000 */
[----:B------:R-:W-:-:S02]  /*6280*/  FSEL R5, R24, RZ, P0 ;  /* 0x000000ff18057208 */ /* 0x000fc40000000000 */
[----:B------:R-:W-:Y:S01]  /*6290*/  FSEL R34, R34, RZ, P0 ;  /* 0x000000ff22227208 */ /* 0x000fe20000000000 */
[--C-:B------:R-:W-:Y:S01]  /*62a0*/  FFMA.FTZ R30, R28, UR6, -R103.reuse ;  /* 0x000000061c1e7c23 */ /* 0x100fe20008010867 */
[----:B------:R-:W-:Y:S01]  /*62b0*/  FFMA.FTZ R27, R26, UR6, -R103 ;  /* 0x000000061a1b7c23 */ /* 0x000fe20008010867 */
[----:B------:R-:W-:Y:S01]  /*62c0*/  FADD.FTZ R0, R0, -R5 ;  /* 0x8000000500007221 */ /* 0x000fe20000010000 */
[--C-:B------:R-:W-:Y:S01]  /*62d0*/  FFMA.FTZ R29, R122, UR6, -R103.reuse ;  /* 0x000000067a1d7c23 */ /* 0x100fe20008010867 */
[--C-:B------:R-:W-:Y:S01]  /*62e0*/  FFMA.FTZ R28, R134, UR6, -R103.reuse ;  /* 0x00000006861c7c23 */ /* 0x100fe20008010867 */
[--C-:B------:R-:W-:Y:S01]  /*62f0*/  FFMA.FTZ R33, R17, UR6, -R34.reuse ;  /* 0x0000000611217c23 */ /* 0x100fe20008010822 */
[--C-:B------:R-:W-:Y:S01]  /*6300*/  FFMA.FTZ R26, R105, UR6, -R34.reuse ;  /* 0x00000006691a7c23 */ /* 0x100fe20008010822 */
[----:B------:R-:W-:Y:S01]  /*6310*/  FMUL.FTZ R32, R32, UR6 ;  /* 0x0000000620207c20 */ /* 0x000fe20008410000 */
[----:B------:R-:W-:Y:S01]  /*6320*/  FMUL.FTZ R0, R0, UR6 ;  /* 0x0000000600007c20 */ /* 0x000fe20008410000 */
        /* <DEDUP_REMOVED lines=14> */
[----:B------:R-:W-:Y:S01]  /*6410*/  LDSM.16.MT88.4 R20, [R141+0xa800] ;  /* 0x00a800008d14783b */ /* 0x000fe20000004200 */
        /* <DEDUP_REMOVED lines=8> */
[----:B------:R-:W-:Y:S01]  /*64a0*/  FFMA.FTZ R102, R102, UR6, -R103 ;  /* 0x0000000666667c23 */ /* 0x000fe20008010867 */
[--C-:B------:R-:W-:Y:S01]  /*64b0*/  FFMA.FTZ R101, R101, UR6, -R34.reuse ;  /* 0x0000000665657c23 */ /* 0x100fe20008010822 */
[--C-:B------:R-:W-:Y:S01]  /*64c0*/  FFMA.FTZ R35, R118, UR6, -R34.reuse ;  /* 0x0000000676237c23 */ /* 0x100fe20008010822 */
[----:B------:R-:W2:Y:S01]  /*64d0*/  MUFU.EX2 R27, R27 ;  /* 0x0000001b001b7308 */ /* 0x000ea20000000800 */
[----:B-1----:R-:W-:Y:S01]  /*64e0*/  F2FP.BF16.F32.PACK_AB R4, R29, R30 ;  /* 0x0000001e1d04723e */ /* 0x002fe200000010ff */
[----:B------:R-:W-:-:S06]  /*64f0*/  FFMA.FTZ R34, R119, UR6, -R34 ;  /* 0x0000000677227c23 */ /* 0x000fcc0008010822 */
[----:B------:R-:W-:Y:S08]  /*6500*/  MUFU.EX2 R33, R33 ;  /* 0x0000002100217308 */ /* 0x000ff00000000800 */
[----:B------:R-:W1:Y:S01]  /*6510*/  MUFU.EX2 R26, R26 ;  /* 0x0000001a001a7308 */ /* 0x000e620000000800 */
[----:B--2---:R-:W-:-:S07]  /*6520*/  F2FP.BF16.F32.PACK_AB R6, R27, R28 ;  /* 0x0000001c1b06723e */ /* 0x004fce00000010ff */
[----:B------:R2:W-:Y:S08]  /*6530*/  MUFU.EX2 R2, R107 ;  /* 0x0000006b00027308 */ /* 0x0005f00000000800 */
[----:B------:R-:W3:Y:S01]  /*6540*/  MUFU.EX2 R32, R32 ;  /* 0x0000002000207308 */ /* 0x000ee20000000800 */
[----:B-1----:R-:W-:-:S07]  /*6550*/  F2FP.BF16.F32.PACK_AB R5, R26, R33 ;  /* 0x000000211a05723e */ /* 0x002fce00000010ff */
[----:B------:R-:W1:Y:S01]  /*6560*/  MUFU.EX2 R0, R0 ;  /* 0x0000000000007308 */ /* 0x000e620000000800 */
[--C-:B--2---:R-:W-:Y:S01]  /*6570*/  FFMA.FTZ R107, R106, UR6, -R103.reuse ;  /* 0x000000066a6b7c23 */ /* 0x104fe20008010867 */
[--C-:B------:R-:W-:Y:S01]  /*6580*/  FFMA.FTZ R106, R16, UR6, -R103.reuse ;  /* 0x00000006106a7c23 */ /* 0x100fe20008010867 */
[----:B------:R-:W-:Y:S01]  /*6590*/  FFMA.FTZ R103, R117, UR6, -R103 ;  /* 0x0000000675677c23 */ /* 0x000fe20008010867 */
[----:B------:R-:W-:Y:S04]  /*65a0*/  LDSM.16.MT88.4 R16, [R144+0x8800] ;  /* 0x008800009010783b */ /* 0x000fe80000004200 */
[----:B------:R-:W2:Y:S01]  /*65b0*/  MUFU.EX2 R31, R31 ;  /* 0x0000001f001f7308 */ /* 0x000ea20000000800 */
        /* <DEDUP_REMOVED lines=25> */
[----:B------:R-:W-:Y:S01]  /*6750*/  FMUL.FTZ R59, R59, R0 ;  /* 0x000000003b3b7220 */ /* 0x000fe20000410000 */
        /* <DEDUP_REMOVED lines=15> */
[C---:B------:R-:W-:Y:S01]  /*6850*/  HMMA.16816.F32.BF16 R92, R4.reuse, R10, R92 ;  /* 0x0000000a045c723c */ /* 0x040fe2000004185c */
        /* <DEDUP_REMOVED lines=21> */
[----:B------:R-:W3:Y:S01]  /*69b0*/  MUFU.EX2 R104, R104 ;  /* 0x0000006800687308 */ /* 0x000ee20000000800 */
[-C--:B------:R-:W-:Y:S01]  /*69c0*/  FMUL.FTZ R76, R76, R32.reuse ;  /* 0x000000204c4c7220 */ /* 0x080fe20000410000 */
[----:B------:R-:W-:Y:S01]  /*69d0*/  FMUL.FTZ R77, R77, R32 ;  /* 0x000000204d4d7220 */ /* 0x000fe20000410000 */
        /* <DEDUP_REMOVED lines=8> */
[----:B------:R-:W-:Y:S01]  /*6a60*/  FFMA.FTZ R30, R181, R32, R30 ;  /* 0x00000020b51e7223 */ /* 0x000fe2000001001e */
[----:B------:R-:W-:Y:S01]  /*6a70*/  FFMA.FTZ R33, R184, R0, R33 ;  /* 0x00000000b8217223 */ /* 0x000fe20000010021 */
[----:B------:R-:W-:Y:S01]  /*6a80*/  HMMA.16816.F32.BF16 R56, R4, R14, R56 ;  /* 0x0000000e0438723c */ /* 0x000fe20000041838 */
[----:B------:R-:W4:Y:S01]  /*6a90*/  LDSM.16.MT88.4 R12, [R142+0xa000] ;  /* 0x00a000008e0c783b */ /* 0x000f220000004200 */
[----:B------:R-:W-:Y:S01]  /*6aa0*/  FADD.FTZ R29, R29, R30 ;  /* 0x0000001e1d1d7221 */ /* 0x000fe20000010000 */
[----:B------:R-:W-:Y:S01]  /*6ab0*/  MUFU.EX2 R105, R105 ;  /* 0x0000006900697308 */ /* 0x000fe20000000800 */
[----:B------:R-:W-:-:S02]  /*6ac0*/  FADD.FTZ R33, R26, R33 ;  /* 0x000000211a217221 */ /* 0x000fc40000010000 */
[----:B--2---:R-:W-:Y:S01]  /*6ad0*/  HMMA.16816.F32.BF16 R44, R4, R8, R44 ;  /* 0x00000008042c723c */ /* 0x004fe2000004182c */
[----:B------:R-:W-:Y:S01]  /*6ae0*/  FADD.FTZ R28, R28, R29 ;  /* 0x0000001d1c1c7221 */ /* 0x000fe20000010000 */
[----:B------:R-:W-:-:S03]  /*6af0*/  FADD.FTZ R2, R2, R33 ;  /* 0x0000002102027221 */ /* 0x000fc60000010000 */
[----:B------:R-:W-:Y:S01]  /*6b00*/  MUFU.EX2 R106, R106 ;  /* 0x0000006a006a7308 */ /* 0x000fe20000000800 */
[----:B------:R-:W-:Y:S01]  /*6b10*/  HMMA.16816.F32.BF16 R48, R4, R10, R48 ;  /* 0x0000000a0430723c */ /* 0x000fe20000041830 */
[----:B------:R-:W2:Y:S01]  /*6b20*/  LDSM.16.MT88.4 R8, [R144+0xa000] ;  /* 0x00a000009008783b */ /* 0x000ea20000004200 */
[----:B------:R-:W-:Y:S01]  /*6b30*/  FADD.FTZ R27, R27, R28 ;  /* 0x0000001c1b1b7221 */ /* 0x000fe20000010000 */
[----:B------:R-:W-:Y:S01]  /*6b40*/  FADD.FTZ R31, R31, R2 ;  /* 0x000000021f1f7221 */ /* 0x000fe20000010000 */
[----:B------:R-:W-:Y:S02]  /*6b50*/  MOV R28, R3 ;  /* 0x00000003001c7202 */ /* 0x000fe40000000f00 */
[----:B---3--:R-:W-:Y:S01]  /*6b60*/  FADD.FTZ R0, R104, R27 ;  /* 0x0000001b68007221 */ /* 0x008fe20000010000 */
[----:B------:R-:W-:Y:S03]  /*6b70*/  MUFU.EX2 R108, R108 ;  /* 0x0000006c006c7308 */ /* 0x000fe60000000800 */
[----:B-1----:R-:W-:-:S05]  /*6b80*/  FADD.FTZ R0, R107, R0 ;  /* 0x000000006b007221 */ /* 0x002fca0000010000 */
[----:B------:R-:W1:Y:S08]  /*6b90*/  MUFU.EX2 R111, R111 ;  /* 0x0000006f006f7308 */ /* 0x000e700000000800 */
[----:B------:R-:W-:Y:S01]  /*6ba0*/  MUFU.EX2 R110, R110 ;  /* 0x0000006e006e7308 */ /* 0x000fe20000000800 */
[C---:B----4-:R-:W-:Y:S07]  /*6bb0*/  HMMA.16816.F32.BF16 R68, R4.reuse, R12, R68 ;  /* 0x0000000c0444723c */ /* 0x050fee0000041844 */
[----:B------:R-:W3:Y:S01]  /*6bc0*/  MUFU.EX2 R109, R109 ;  /* 0x0000006d006d7308 */ /* 0x000ee20000000800 */
[C---:B------:R-:W-:Y:S01]  /*6bd0*/  HMMA.16816.F32.BF16 R72, R4.reuse, R14, R72 ;  /* 0x0000000e0448723c */ /* 0x040fe20000041848 */
[----:B------:R-:W4:Y:S06]  /*6be0*/  LDSM.16.MT88.4 R12, [R140+0xa000] ;  /* 0x00a000008c0c783b */ /* 0x000f2c0000004200 */
[----:B------:R-:W-:Y:S01]  /*6bf0*/  MUFU.EX2 R120, R120 ;  /* 0x0000007800787308 */ /* 0x000fe20000000800 */
[C---:B--2---:R-:W-:Y:S06]  /*6c00*/  HMMA.16816.F32.BF16 R60, R4.reuse, R8, R60 ;  /* 0x00000008043c723c */ /* 0x044fec000004183c */
[C---:B------:R-:W-:Y:S01]  /*6c10*/  HMMA.16816.F32.BF16 R64, R4.reuse, R10, R64 ;  /* 0x0000000a0440723c */ /* 0x040fe20000041840 */
[----:B------:R-:W2:Y:S01]  /*6c20*/  LDSM.16.MT88.4 R8, [R141+0xa000] ;  /* 0x00a000008d08783b */ /* 0x000ea20000004200 */
[----:B------:R-:W5:Y:S08]  /*6c30*/  MUFU.EX2 R123, R123 ;  /* 0x0000007b007b7308 */ /* 0x000f700000000800 */
[----:B------:R-:W-:Y:S08]  /*6c40*/  MUFU.EX2 R114, R114 ;  /* 0x0000007200727308 */ /* 0x000ff00000000800 */
[----:B------:R-:W-:Y:S08]  /*6c50*/  MUFU.EX2 R125, R125 ;  /* 0x0000007d007d7308 */ /* 0x000ff00000000800 */
[----:B------:R-:W-:Y:S01]  /*6c60*/  MUFU.EX2 R122, R122 ;  /* 0x0000007a007a7308 */ /* 0x000fe20000000800 */
[C---:B----4-:R-:W-:Y:S07]  /*6c70*/  HMMA.16816.F32.BF16 R80, R4.reuse, R12, R80 ;  /* 0x0000000c0450723c */ /* 0x050fee0000041850 */
[----:B------:R-:W4:Y:S01]  /*6c80*/  MUFU.EX2 R121, R121 ;  /* 0x0000007900797308 */ /* 0x000f220000000800 */
[C---:B------:R-:W-:Y:S01]  /*6c90*/  HMMA.16816.F32.BF16 R84, R4.reuse, R14, R84 ;  /* 0x0000000e0454723c */ /* 0x040fe20000041854 */
[----:B------:R-:W5:Y:S05]  /*6ca0*/  LDSM.16.MT88.4 R12, [R142+0x8800] ;  /* 0x008800008e0c783b */ /* 0x000f6a0000004200 */
[C---:B--2---:R-:W-:Y:S01]  /*6cb0*/  HMMA.16816.F32.BF16 R76, R4.reuse, R8, R76 ;  /* 0x00000008044c723c */ /* 0x044fe2000004184c */
[----:B------:R-:W-:Y:S05]  /*6cc0*/  MUFU.EX2 R112, R112 ;  /* 0x0000007000707308 */ /* 0x000fea0000000800 */
[----:B------:R-:W-:Y:S01]  /*6cd0*/  HMMA.16816.F32.BF16 R88, R4, R10, R88 ;  /* 0x0000000a0458723c */ /* 0x000fe20000041858 */
[----:B------:R-:W2:Y:S02]  /*6ce0*/  LDSM.16.MT88.4 R8, [R141+0x8800] ;  /* 0x008800008d08783b */ /* 0x000ea40000004200 */
[----:B------:R-:W4:Y:S04]  /*6cf0*/  MUFU.EX2 R113, R113 ;  /* 0x0000007100717308 */ /* 0x000f280000000800 */
[----:B------:R-:W-:-:S02]  /*6d00*/  F2FP.BF16.F32.PACK_AB R4, R107, R104 ;  /* 0x000000686b04723e */ /* 0x000fc400000010ff */
[----:B-1----:R-:W-:Y:S01]  /*6d10*/  F2FP.BF16.F32.PACK_AB R5, R111, R108 ;  /* 0x0000006c6f05723e */ /* 0x002fe200000010ff */
[----:B------:R-:W-:Y:S01]  /*6d20*/  FADD.FTZ R108, R108, R31 ;  /* 0x0000001f6c6c7221 */ /* 0x000fe20000010000 */
[----:B------:R-:W-:Y:S01]  /*6d30*/  F2FP.BF16.F32.PACK_AB R6, R106, R105 ;  /* 0x000000696a06723e */ /* 0x000fe200000010ff */
[----:B------:R-:W-:Y:S01]  /*6d40*/  MUFU.EX2 R115, R115 ;  /* 0x0000007300737308 */ /* 0x000fe20000000800 */
[----:B---3--:R-:W-:Y:S01]  /*6d50*/  F2FP.BF16.F32.PACK_AB R7, R109, R110 ;  /* 0x0000006e6d07723e */ /* 0x008fe200000010ff */
[----:B------:R-:W-:-:S04]  /*6d60*/  FADD.FTZ R111, R111, R108 ;  /* 0x0000006c6f6f7221 */ /* 0x000fc80000010000 */
[----:B------:R-:W-:Y:S02]  /*6d70*/  FADD.FTZ R110, R110, R111 ;  /* 0x0000006f6e6e7221 */ /* 0x000fe40000010000 */
[----:B------:R-:W-:Y:S01]  /*6d80*/  HMMA.16816.F32.BF16 R96, R4, R16, R96 ;  /* 0x000000100460723c */ /* 0x000fe20000041860 */
[----:B------:R-:W1:Y:S01]  /*6d90*/  MUFU.EX2 R102, R102 ;  /* 0x0000006600667308 */ /* 0x000e620000000800 */
[----:B------:R-:W-:-:S04]  /*6da0*/  FADD.FTZ R109, R109, R110 ;  /* 0x0000006e6d6d7221 */ /* 0x000fc80000010000 */
[C---:B------:R-:W-:Y:S01]  /*6db0*/  HMMA.16816.F32.BF16 R92, R4.reuse, R18, R92 ;  /* 0x00000012045c723c */ /* 0x040fe2000004185c */
[----:B------:R-:W3:Y:S02]  /*6dc0*/  LDSM.16.MT88.4 R16, [R140+0x8800] ;  /* 0x008800008c10783b */ /* 0x000ee40000004200 */
[----:B------:R-:W-:Y:S03]  /*6dd0*/  MUFU.EX2 R100, R100 ;  /* 0x0000006400647308 */ /* 0x000fe60000000800 */
[C---:B-----5:R-:W-:Y:S05]  /*6de0*/  HMMA.16816.F32.BF16 R36, R4.reuse, R12, R36 ;  /* 0x0000000c0424723c */ /* 0x060fea0000041824 */
[----:B------:R-:W-:Y:S01]  /*6df0*/  MUFU.EX2 R103, R103 ;  /* 0x0000006700677308 */ /* 0x000fe20000000800 */
[C---:B------:R-:W-:Y:S01]  /*6e00*/  HMMA.16816.F32.BF16 R40, R4.reuse, R14, R40 ;  /* 0x0000000e0428723c */ /* 0x040fe20000041828 */
[----:B------:R-:W5:Y:S05]  /*6e10*/  LDSM.16.MT88.4 R12, [R144+0xa800] ;  /* 0x00a80000900c783b */ /* 0x000f6a0000004200 */
[C---:B--2---:R-:W-:Y:S01]  /*6e20*/  HMMA.16816.F32.BF16 R44, R4.reuse, R8, R44 ;  /* 0x00000008042c723c */ /* 0x044fe2000004182c */
[----:B------:R-:W-:Y:S05]  /*6e30*/  MUFU.EX2 R101, R101 ;  /* 0x0000006500657308 */ /* 0x000fea0000000800 */
[C---:B------:R-:W-:Y:S01]  /*6e40*/  HMMA.16816.F32.BF16 R48, R4.reuse, R10, R48 ;  /* 0x0000000a0430723c */ /* 0x040fe20000041830 */
[----:B------:R-:W2:Y:S02]  /*6e50*/  LDSM.16.MT88.4 R8, [R142+0xa800] ;  /* 0x00a800008e08783b */ /* 0x000ea40000004200 */
[----:B------:R-:W1:Y:S03]  /*6e60*/  MUFU.EX2 R116, R116 ;  /* 0x0000007400747308 */ /* 0x000e660000000800 */
[C---:B------:R-:W-:Y:S05]  /*6e70*/  HMMA.16816.F32.BF16 R76, R4.reuse, R20, R76 ;  /* 0x00000014044c723c */ /* 0x040fea000004184c */
[----:B------:R-:W-:Y:S01]  /*6e80*/  MUFU.EX2 R35, R35 ;  /* 0x0000002300237308 */ /* 0x000fe20000000800 */
[C---:B------:R-:W-:Y:S01]  /*6e90*/  HMMA.16816.F32.BF16 R88, R4.reuse, R22, R88 ;  /* 0x000000160458723c */ /* 0x040fe20000041858 */
[----:B------:R-:W-:Y:S05]  /*6ea0*/  LDSM.16.MT88.4 R20, [R141+0x9000] ;  /* 0x009000008d14783b */ /* 0x000fea0000004200 */
[C---:B---3--:R-:W-:Y:S01]  /*6eb0*/  HMMA.16816.F32.BF16 R52, R4.reuse, R16, R52 ;  /* 0x000000100434723c */ /* 0x048fe20000041834 */
[----:B------:R-:W3:Y:S05]  /*6ec0*/  MUFU.EX2 R34, R34 ;  /* 0x0000002200227308 */ /* 0x000eea0000000800 */
[C---:B------:R-:W-:Y:S01]  /*6ed0*/  HMMA.16816.F32.BF16 R56, R4.reuse, R18, R56 ;  /* 0x000000120438723c */ /* 0x040fe20000041838 */
[----:B------:R-:W4:Y:S05]  /*6ee0*/  LDSM.16.MT88.4 R16, [R140+0xa800] ;  /* 0x00a800008c10783b */ /* 0x000f2a0000004200 */
[C---:B-----5:R-:W-:Y:S06]  /*6ef0*/  HMMA.16816.F32.BF16 R60, R4.reuse, R12, R60 ;  /* 0x0000000c043c723c */ /* 0x060fec000004183c */
[C---:B------:R-:W-:Y:S01]  /*6f00*/  HMMA.16816.F32.BF16 R64, R4.reuse, R14, R64 ;  /* 0x0000000e0440723c */ /* 0x040fe20000041840 */
[----:B------:R-:W5:Y:S05]  /*6f10*/  LDSM.16.MT88.4 R12, [R144+0x9000] ;  /* 0x00900000900c783b */ /* 0x000f6a0000004200 */
[C---:B--2---:R-:W-:Y:S06]  /*6f20*/  HMMA.16816.F32.BF16 R68, R4.reuse, R8, R68 ;  /* 0x000000080444723c */ /* 0x044fec0000041844 */
[C---:B------:R-:W-:Y:S01]  /*6f30*/  HMMA.16816.F32.BF16 R72, R4.reuse, R10, R72 ;  /* 0x0000000a0448723c */ /* 0x040fe20000041848 */
[----:B------:R-:W2:Y:S05]  /*6f40*/  LDSM.16.MT88.4 R8, [R142+0x9000] ;  /* 0x009000008e08783b */ /* 0x000eaa0000004200 */
[C---:B----4-:R-:W-:Y:S06]  /*6f50*/  HMMA.16816.F32.BF16 R80, R4.reuse, R16, R80 ;  /* 0x000000100450723c */ /* 0x050fec0000041850 */
[----:B------:R-:W-:Y:S01]  /*6f60*/  HMMA.16816.F32.BF16 R84, R4, R18, R84 ;  /* 0x000000120454723c */ /* 0x000fe20000041854 */
[----:B------:R-:W4:Y:S06]  /*6f70*/  LDSM.16.MT88.4 R16, [R140+0x9000] ;  /* 0x009000008c10783b */ /* 0x000f2c0000004200 */
[----:B------:R-:W-:-:S02]  /*6f80*/  F2FP.BF16.F32.PACK_AB R4, R123, R120 ;  /* 0x000000787b04723e */ /* 0x000fc400000010ff */
[----:B------:R-:W-:Y:S01]  /*6f90*/  F2FP.BF16.F32.PACK_AB R5, R121, R122 ;  /* 0x0000007a7905723e */ /* 0x000fe200000010ff */
[----:B------:R-:W-:Y:S01]  /*6fa0*/  FADD.FTZ R122, R122, R109 ;  /* 0x0000006d7a7a7221 */ /* 0x000fe20000010000 */
[----:B------:R-:W-:Y:S02]  /*6fb0*/  F2FP.BF16.F32.PACK_AB R6, R125, R114 ;  /* 0x000000727d06723e */ /* 0x000fe400000010ff */
[----:B------:R-:W-:Y:S01]  /*6fc0*/  F2FP.BF16.F32.PACK_AB R7, R113, R112 ;  /* 0x000000707107723e */ /* 0x000fe200000010ff */
[----:B------:R-:W-:-:S04]  /*6fd0*/  FADD.FTZ R121, R121, R122 ;  /* 0x0000007a79797221 */ /* 0x000fc80000010000 */
[----:B------:R-:W-:Y:S02]  /*6fe0*/  FADD.FTZ R2, R112, R121 ;  /* 0x0000007970027221 */ /* 0x000fe40000010000 */
[----:B-----5:R-:W-:Y:S02]  /*6ff0*/  HMMA.16816.F32.BF16 R96, R4, R12, R96 ;  /* 0x0000000c0460723c */ /* 0x020fe40000041860 */
[----:B------:R-:W-:-:S04]  /*7000*/  FADD.FTZ R2, R113, R2 ;  /* 0x0000000271027221 */ /* 0x000fc80000010000 */
[C---:B------:R-:W-:Y:S01]  /*7010*/  HMMA.16816.F32.BF16 R92, R4.reuse, R14, R92 ;  /* 0x0000000e045c723c */ /* 0x040fe2000004185c */
[----:B------:R-:W5:Y:S05]  /*7020*/  LDSM.16.MT88.4 R12, [R144+0xb000] ;  /* 0x00b00000900c783b */ /* 0x000f6a0000004200 */
[C---:B--2---:R-:W-:Y:S06]  /*7030*/  HMMA.16816.F32.BF16 R36, R4.reuse, R8, R36 ;  /* 0x000000080424723c */ /* 0x044fec0000041824 */
[C---:B------:R-:W-:Y:S01]  /*7040*/  HMMA.16816.F32.BF16 R40, R4.reuse, R10, R40 ;  /* 0x0000000a0428723c */ /* 0x040fe20000041828 */
[----:B------:R-:W2:Y:S05]  /*7050*/  LDSM.16.MT88.4 R8, [R142+0xb000] ;  /* 0x00b000008e08783b */ /* 0x000eaa0000004200 */
[C---:B----4-:R-:W-:Y:S06]  /*7060*/  HMMA.16816.F32.BF16 R52, R4.reuse, R16, R52 ;  /* 0x000000100434723c */ /* 0x050fec0000041834 */
[C---:B------:R-:W-:Y:S01]  /*7070*/  HMMA.16816.F32.BF16 R56, R4.reuse, R18, R56 ;  /* 0x000000120438723c */ /* 0x040fe20000041838 */
[----:B------:R-:W4:Y:S05]  /*7080*/  LDSM.16.MT88.4 R16, [R141+0xb000] ;  /* 0x00b000008d10783b */ /* 0x000f2a0000004200 */
[C---:B------:R-:W-:Y:S06]  /*7090*/  HMMA.16816.F32.BF16 R44, R4.reuse, R20, R44 ;  /* 0x00000014042c723c */ /* 0x040fec000004182c */
[C---:B------:R-:W-:Y:S01]  /*70a0*/  HMMA.16816.F32.BF16 R48, R4.reuse, R22, R48 ;  /* 0x000000160430723c */ /* 0x040fe20000041830 */
[----:B------:R-:W-:Y:S05]  /*70b0*/  LDSM.16.MT88.4 R20, [R144+0x9800] ;  /* 0x009800009014783b */ /* 0x000fea0000004200 */
[C---:B-----5:R-:W-:Y:S06]  /*70c0*/  HMMA.16816.F32.BF16 R60, R4.reuse, R12, R60 ;  /* 0x0000000c043c723c */ /* 0x060fec000004183c */
[C---:B------:R-:W-:Y:S01]  /*70d0*/  HMMA.16816.F32.BF16 R64, R4.reuse, R14, R64 ;  /* 0x0000000e0440723c */ /* 0x040fe20000041840 */
[----:B------:R-:W5:Y:S05]  /*70e0*/  LDSM.16.MT88.4 R12, [R140+0xb000] ;  /* 0x00b000008c0c783b */ /* 0x000f6a0000004200 */
[C---:B--2---:R-:W-:Y:S06]  /*70f0*/  HMMA.16816.F32.BF16 R68, R4.reuse, R8, R68 ;  /* 0x000000080444723c */ /* 0x044fec0000041844 */
[C---:B------:R-:W-:Y:S01]  /*7100*/  HMMA.16816.F32.BF16 R72, R4.reuse, R10, R72 ;  /* 0x0000000a0448723c */ /* 0x040fe20000041848 */
[----:B------:R-:W-:Y:S05]  /*7110*/  LDSM.16.MT88.4 R8, [R140+0x9800] ;  /* 0x009800008c08783b */ /* 0x000fea0000004200 */
[C---:B----4-:R-:W-:Y:S06]  /*7120*/  HMMA.16816.F32.BF16 R76, R4.reuse, R16, R76 ;  /* 0x00000010044c723c */ /* 0x050fec000004184c */
[C---:B------:R-:W-:Y:S01]  /*7130*/  HMMA.16816.F32.BF16 R88, R4.reuse, R18, R88 ;  /* 0x000000120458723c */ /* 0x040fe20000041858 */
[----:B------:R-:W2:Y:S05]  /*7140*/  LDSM.16.MT88.4 R16, [R142+0x9800] ;  /* 0x009800008e10783b */ /* 0x000eaa0000004200 */
[C---:B-----5:R-:W-:Y:S06]  /*7150*/  HMMA.16816.F32.BF16 R80, R4.reuse, R12, R80 ;  /* 0x0000000c0450723c */ /* 0x060fec0000041850 */
[----:B------:R-:W-:Y:S01]  /*7160*/  HMMA.16816.F32.BF16 R84, R4, R14, R84 ;  /* 0x0000000e0454723c */ /* 0x000fe20000041854 */
[----:B------:R-:W4:Y:S06]  /*7170*/  LDSM.16.MT88.4 R12, [R141+0x9800] ;  /* 0x009800008d0c783b */ /* 0x000f2c0000004200 */
[----:B-1----:R-:W-:-:S02]  /*7180*/  F2FP.BF16.F32.PACK_AB R4, R102, R115 ;  /* 0x000000736604723e */ /* 0x002fc400000010ff */
[----:B------:R-:W-:Y:S01]  /*7190*/  F2FP.BF16.F32.PACK_AB R5, R116, R101 ;  /* 0x000000657405723e */ /* 0x000fe200000010ff */
[----:B------:R-:W-:Y:S01]  /*71a0*/  FADD.FTZ R101, R101, R2 ;  /* 0x0000000265657221 */ /* 0x000fe20000010000 */
[----:B------:R-:W-:Y:S02]  /*71b0*/  F2FP.BF16.F32.PACK_AB R6, R103, R100 ;  /* 0x000000646706723e */ /* 0x000fe400000010ff */
[----:B---3--:R-:W-:Y:S01]  /*71c0*/  F2FP.BF16.F32.PACK_AB R7, R34, R35 ;  /* 0x000000232207723e */ /* 0x008fe200000010ff */
[----:B------:R-:W-:Y:S01]  /*71d0*/  FADD.FTZ R116, R116, R101 ;  /* 0x0000006574747221 */ /* 0x000fe20000010000 */
[-C--:B------:R-:W-:Y:S02]  /*71e0*/  MOV R2, R25.reuse ;  /* 0x0000001900027202 */ /* 0x080fe40000000f00 */
[----:B------:R-:W-:Y:S01]  /*71f0*/  @P3 MOV R2, R25 ;  /* 0x0000001900023202 */ /* 0x000fe20000000f00 */
[----:B------:R-:W-:Y:S02]  /*7200*/  FADD.FTZ R35, R35, R116 ;  /* 0x0000007423237221 */ /* 0x000fe40000010000 */
[----:B------:R-:W-:Y:S02]  /*7210*/  HMMA.16816.F32.BF16 R96, R4, R20, R96 ;  /* 0x000000140460723c */ /* 0x000fe40000041860 */
[----:B------:R-:W-:-:S04]  /*7220*/  FADD.FTZ R184, R34, R35 ;  /* 0x0000002322b87221 */ /* 0x000fc80000010000 */
        /* <DEDUP_REMOVED lines=8> */
[C---:B------:R-:W-:Y:S06]  /*72b0*/  HMMA.16816.F32.BF16 R52, R4.reuse, R8, R52 ;  /* 0x000000080434723c */ /* 0x040fec0000041834 */
[C---:B------:R-:W-:Y:S01]  /*72c0*/  HMMA.16816.F32.BF16 R56, R4.reuse, R10, R56 ;  /* 0x0000000a0438723c */ /* 0x040fe20000041838 */
[----:B------:R-:W4:Y:S05]  /*72d0*/  LDSM.16.MT88.4 R8, [R140+0xb800] ;  /* 0x00b800008c08783b */ /* 0x000f2a0000004200 */
[C---:B-1----:R-:W-:Y:S06]  /*72e0*/  HMMA.16816.F32.BF16 R60, R4.reuse, R20, R60 ;  /* 0x00000014043c723c */ /* 0x042fec000004183c */
[C---:B------:R-:W-:Y:S06]  /*72f0*/  HMMA.16816.F32.BF16 R64, R4.reuse, R22, R64 ;  /* 0x000000160440723c */ /* 0x040fec0000041840 */
[C---:B--2---:R-:W-:Y:S06]  /*7300*/  HMMA.16816.F32.BF16 R68, R4.reuse, R16, R68 ;  /* 0x000000100444723c */ /* 0x044fec0000041844 */
[C---:B------:R-:W-:Y:S06]  /*7310*/  HMMA.16816.F32.BF16 R72, R4.reuse, R18, R72 ;  /* 0x000000120448723c */ /* 0x040fec0000041848 */
[C---:B---3--:R-:W-:Y:S06]  /*7320*/  HMMA.16816.F32.BF16 R76, R4.reuse, R12, R76 ;  /* 0x0000000c044c723c */ /* 0x048fec000004184c */
[----:B------:R-:W-:Y:S01]  /*7330*/  HMMA.16816.F32.BF16 R88, R4, R14, R88 ;  /* 0x0000000e0458723c */ /* 0x000fe20000041858 */
[----:B------:R-:W-:-:S04]  /*7340*/  FADD.FTZ R13, R105, R0 ;  /* 0x00000000690d7221 */ /* 0x000fc80000010000 */
[----:B------:R-:W-:Y:S01]  /*7350*/  FADD.FTZ R13, R106, R13 ;  /* 0x0000000d6a0d7221 */ /* 0x000fe20000010000 */
[----:B----4-:R-:W-:Y:S03]  /*7360*/  HMMA.16816.F32.BF16 R80, R4, R8, R80 ;  /* 0x000000080450723c */ /* 0x010fe60000041850 */
[----:B------:R-:W-:-:S03]  /*7370*/  FADD.FTZ R120, R120, R13 ;  /* 0x0000000d78787221 */ /* 0x000fc60000010000 */
[----:B------:R-:W-:Y:S01]  /*7380*/  HMMA.16816.F32.BF16 R84, R4, R10, R84 ;  /* 0x0000000a0454723c */ /* 0x000fe20000041854 */
[----:B------:R-:W-:-:S04]  /*7390*/  FADD.FTZ R123, R123, R120 ;  /* 0x000000787b7b7221 */ /* 0x000fc80000010000 */
[----:B------:R-:W-:-:S04]  /*73a0*/  FADD.FTZ R0, R114, R123 ;  /* 0x0000007b72007221 */ /* 0x000fc80000010000 */
[----:B------:R-:W-:-:S04]  /*73b0*/  FADD.FTZ R0, R125, R0 ;  /* 0x000000007d007221 */ /* 0x000fc80000010000 */
[----:B------:R-:W-:Y:S01]  /*73c0*/  FADD.FTZ R115, R115, R0 ;  /* 0x0000000073737221 */ /* 0x000fe20000010000 */
[-C--:B------:R-:W-:Y:S02]  /*73d0*/  MOV R0, R24.reuse ;  /* 0x0000001800007202 */ /* 0x080fe40000000f00 */
[----:B------:R-:W-:Y:S01]  /*73e0*/  @P3 MOV R0, R24 ;  /* 0x0000001800003202 */ /* 0x000fe20000000f00 */
[----:B------:R-:W-:-:S04]  /*73f0*/  FADD.FTZ R115, R102, R115 ;  /* 0x0000007366737221 */ /* 0x000fc80000010000 */
[----:B------:R-:W-:-:S04]  /*7400*/  FADD.FTZ R100, R100, R115 ;  /* 0x0000007364647221 */ /* 0x000fc80000010000 */
[----:B------:R-:W-:Y:S01]  /*7410*/  FADD.FTZ R181, R103, R100 ;  /* 0x0000006467b57221 */ /* 0x000fe20000010000 */
[----:B------:R-:W-:Y:S06]  /*7420*/  @P3 BRA `(.L_x_724) ;  /* 0x0000000000043947 */ /* 0x000fec0003800000 */
.L_x_720:
[----:B------:R-:W-:-:S07]  /*7430*/  IADD3 R180, R28, -0x1, RZ ;  /* 0xffffffff1cb47810 */ /* 0x000fce0007ffe0ff */
.L_x_724:
[----:B------:R-:W-:-:S13]  /*7440*/  ISETP.GE.AND P0, PT, R180, RZ, PT ;  /* 0x000000ffb400720c */ /* 0x000fda0003f06270 */
[----:B------:R-:W-:Y:S05]  /*7450*/  @!P0 BRA `(.L_x_725) ;  /* 0x0000002400748947 */ /* 0x000fea0003800000 */
[----:B------:R-:W-:Y:S01]  /*7460*/  ULDC UR4, c[0x0][0x2d0] ;  /* 0x0000b40000047ab9 */ /* 0x000fe20000000800 */
[----:B------:R-:W-:Y:S01]  /*7470*/  IMAD.MOV.U32 R3, RZ, RZ, R0 ;  /* 0x000000ffff037224 */ /* 0x000fe200078e0000 */
[----:B------:R-:W-:Y:S01]  /*7480*/  ISETP.GE.AND P3, PT, R174, UR4, PT ;  /* 0x00000004ae007c0c */ /* 0x000fe2000bf66270 */
[----:B------:R-:W-:Y:S01]  /*7490*/  IMAD.MOV.U32 R101, RZ, RZ, R2 ;  /* 0x000000ffff657224 */ /* 0x000fe200078e0002 */
[----:B------:R-:W-:Y:S01]  /*74a0*/  MOV R182, R126 ;  /* 0x0000007e00b67202 */ /* 0x000fe20000000f00 */
[----:B------:R-:W-:Y:S01]  /*74b0*/  ULDC UR5, c[0x0][0x2d0] ;  /* 0x0000b40000057ab9 */ /* 0x000fe20000000800 */
[----:B------:R-:W-:Y:S01]  /*74c0*/  MOV R183, R129 ;  /* 0x0000008100b77202 */ /* 0x000fe20000000f00 */
[----:B------:R-:W-:Y:S01]  /*74d0*/  ULDC UR4, c[0x0][0x2ec] ;  /* 0x0000bb0000047ab9 */ /* 0x000fe20000000800 */
[----:B------:R-:W-:-:S07]  /*74e0*/  ULDC.64 UR6, c[0x0][0x248] ;  /* 0x0000920000067ab9 */ /* 0x000fce0000000a00 */
[----:B------:R-:W1:Y:S08]  /*74f0*/  @!P3 LDC.64 R158, c[0x0][0x220] ;  /* 0x00008800ff9ebb82 */ /* 0x000e700000000a00 */
[----:B------:R-:W2:Y:S08]  /*7500*/  @!P3 LDC.64 R156, c[0x0][0x220] ;  /* 0x00008800ff9cbb82 */ /* 0x000eb00000000a00 */
[----:B------:R-:W3:Y:S08]  /*7510*/  @!P3 LDC.64 R154, c[0x0][0x220] ;  /* 0x00008800ff9abb82 */ /* 0x000ef00000000a00 */
[----:B------:R-:W4:Y:S01]  /*7520*/  @!P3 LDC.64 R152, c[0x0][0x220] ;  /* 0x00008800ff98bb82 */ /* 0x000f220000000a00 */
[----:B------:R-:W-:Y:S05]  /*7530*/  BRA `(.L_x_726) ;  /* 0x0000000400407947 */ /* 0x000fea0003800000 */
.L_x_728:
[----:B------:R1:W-:Y:S01]  /*7540*/  @P3 STS.128 [R167+0x4000], RZ ;  /* 0x004000ffa7003388 */ /* 0x0003e20000000c00 */
[----:B------:R-:W2:Y:S01]  /*7550*/  @!P3 LDC.64 R102, c[0x0][0x218] ;  /* 0x00008600ff66bb82 */ /* 0x000ea20000000a00 */
[----:B------:R-:W-:Y:S04]  /*7560*/  VIADD R107, R180, 0xffffffff ;  /* 0xffffffffb46b7836 */ /* 0x000fe80000000000 */
[----:B------:R-:W-:Y:S01]  /*7570*/  IMAD.WIDE.U32 R104, R107, UR6, RZ ;  /* 0x000000066b687c25 */ /* 0x000fe2000f8e00ff */
[----:B------:R-:W-:Y:S02]  /*7580*/  SHF.R.S32.HI R2, RZ, 0x1f, R107 ;  /* 0x0000001fff027819 */ /* 0x000fe4000001146b */
[----:B------:R-:W3:Y:S01]  /*7590*/  @!P2 LDC.64 R114, c[0x0][0x218] ;  /* 0x00008600ff72ab82 */ /* 0x000ee20000000a00 */
[----:B------:R-:W-:Y:S02]  /*75a0*/  LEA R117, P0, R104, R170, 0x6 ;  /* 0x000000aa68757211 */ /* 0x000fe400078030ff */
[----:B------:R-:W-:Y:S02]  /*75b0*/  IMAD R2, R2, UR6, RZ ;  /* 0x0000000602027c24 */ /* 0x000fe4000f8e02ff */
[----:B------:R-:W-:Y:S02]  /*75c0*/  IADD3 R100, P1, R161, R117, RZ ;  /* 0x00000075a1647210 */ /* 0x000fe40007f3e0ff */
[----:B------:R-:W-:Y:S01]  /*75d0*/  IMAD R2, R107, UR7, R2 ;  /* 0x000000076b027c24 */ /* 0x000fe2000f8e0202 */
[----:B------:R-:W4:Y:S03]  /*75e0*/  @!P3 LDC.64 R112, c[0x0][0x218] ;  /* 0x00008600ff70bb82 */ /* 0x000f260000000a00 */
[----:B------:R-:W-:Y:S05]  /*75f0*/  IMAD.IADD R105, R105, 0x1, R2 ;  /* 0x0000000169697824 */ /* 0x000fea00078e0202 */
[----:B------:R-:W-:Y:S01]  /*7600*/  LEA.HI.X R2, R104, R173, R105, 0x6, P0 ;  /* 0x000000ad68027211 */ /* 0x000fe200000f3469 */
[----:B------:R-:W5:Y:S08]  /*7610*/  @!P2 LDC.64 R110, c[0x0][0x218] ;  /* 0x00008600ff6eab82 */ /* 0x000f700000000a00 */
[----:B------:R-:W1:Y:S08]  /*7620*/  @!P3 LDC.64 R108, c[0x0][0x218] ;  /* 0x00008600ff6cbb82 */ /* 0x000e700000000a00 */
[----:B------:R-:W1:Y:S08]  /*7630*/  @!P2 LDC.64 R106, c[0x0][0x218] ;  /* 0x00008600ff6aab82 */ /* 0x000e700000000a00 */
[----:B------:R-:W1:Y:S01]  /*7640*/  @!P3 LDC.64 R104, c[0x0][0x218] ;  /* 0x00008600ff68bb82 */ /* 0x000e620000000a00 */
[C---:B--2---:R-:W-:Y:S04]  /*7650*/  @!P3 LEA R120, P0, R117.reuse, R102, 0x1 ;  /* 0x000000667578b211 */ /* 0x044fe800078008ff */
[C-C-:B------:R-:W-:Y:S02]  /*7660*/  @!P3 LEA.HI.X R121, R117.reuse, R103, R2.reuse, 0x1, P0 ;  /* 0x000000677579b211 */ /* 0x140fe400000f0c02 */
[C---:B---3--:R-:W-:Y:S01]  /*7670*/  @!P2 LEA R116, P0, R117.reuse, R114, 0x1 ;  /* 0x000000727574a211 */ /* 0x048fe200078008ff */
[----:B------:R-:W2:Y:S02]  /*7680*/  @!P2 LDC.64 R102, c[0x0][0x218] ;  /* 0x00008600ff66ab82 */ /* 0x000ea40000000a00 */
[----:B------:R-:W-:Y:S01]  /*7690*/  @!PT LDS RZ, [RZ] ;  /* 0x00000000fffff984 */ /* 0x000fe20000000800 */
[----:B------:R-:W-:Y:S01]  /*76a0*/  @!PT LDS RZ, [RZ] ;  /* 0x00000000fffff984 */ /* 0x000fe20000000800 */
[----:B------:R-:W-:Y:S01]  /*76b0*/  @!PT LDS RZ, [RZ] ;  /* 0x00000000fffff984 */ /* 0x000fe20000000800 */
[----:B------:R3:W-:Y:S01]  /*76c0*/  @!P3 LDGSTS.E.BYPASS.LTC128B.128 [R167+0x4000], desc[UR8][R120.64] ;  /* 0x0400000078a7bfae */ /* 0x0007e2000b901d48 */
[--C-:B------:R-:W-:Y:S01]  /*76d0*/  @!P2 LEA.HI.X R117, R117, R115, R2.reuse, 0x1, P0 ;  /* 0x000000737575a211 */ /* 0x100fe200000f0c02 */
[----:B------:R-:W-:Y:S01]  /*76e0*/  IMAD.X R115, R160, 0x1, R2, P1 ;  /* 0x00000001a0737824 */ /* 0x000fe200008e0602 */
[C---:B----4-:R-:W-:Y:S01]  /*76f0*/  @!P3 LEA R118, P0, R100.reuse, R112, 0x1 ;  /* 0x000000706476b211 */ /* 0x050fe200078008ff */
[----:B------:R3:W-:Y:S01]  /*7700*/  @P2 STS.128 [R167+0x6000], RZ ;  /* 0x006000ffa7002388 */ /* 0x0007e20000000c00 */
[C---:B------:R-:W-:Y:S02]  /*7710*/  IADD3 R2, P5, R161.reuse, R100, RZ ;  /* 0x00000064a1027210 */ /* 0x040fe40007fbe0ff */
[C-C-:B------:R-:W-:Y:S01]  /*7720*/  @!P3 LEA.HI.X R119, R100.reuse, R113, R115.reuse, 0x1, P0 ;  /* 0x000000716477b211 */ /* 0x140fe200000f0c73 */
[----:B------:R-:W-:Y:S01]  /*7730*/  @!PT LDS RZ, [RZ] ;  /* 0x00000000fffff984 */ /* 0x000fe20000000800 */
[----:B------:R-:W-:Y:S01]  /*7740*/  @!PT LDS RZ, [RZ] ;  /* 0x00000000fffff984 */ /* 0x000fe20000000800 */
[----:B------:R-:W-:Y:S01]  /*7750*/  @!PT LDS RZ, [RZ] ;  /* 0x00000000fffff984 */ /* 0x000fe20000000800 */
[----:B------:R3:W-:Y:S01]  /*7760*/  @!P2 LDGSTS.E.BYPASS.LTC128B.128 [R167+0x6000], desc[UR8][R116.64+0x80] ;  /* 0x0600008074a7afae */ /* 0x0007e2000b901d48 */
[----:B-----5:R-:W-:Y:S01]  /*7770*/  @!P2 LEA R110, P0, R100, R110, 0x1 ;  /* 0x0000006e646ea211 */ /* 0x020fe200078008ff */
[--C-:B------:R-:W-:Y:S01]  /*7780*/  IMAD.X R113, R160, 0x1, R115.reuse, P5 ;  /* 0x00000001a0717824 */ /* 0x100fe200028e0673 */
[----:B-1----:R-:W-:Y:S01]  /*7790*/  @!P3 LEA R114, P1, R2, R108, 0x1 ;  /* 0x0000006c0272b211 */ /* 0x002fe200078208ff */
[----:B------:R3:W-:Y:S01]  /*77a0*/  @P3 STS.128 [R167+0x4800], RZ ;  /* 0x004800ffa7003388 */ /* 0x0007e20000000c00 */
[----:B------:R-:W-:Y:S02]  /*77b0*/  @!P2 LEA.HI.X R111, R100, R111, R115, 0x1, P0 ;  /* 0x0000006f646fa211 */ /* 0x000fe400000f0c73 */
[C-C-:B------:R-:W-:Y:S01]  /*77c0*/  @!P3 LEA.HI.X R115, R2.reuse, R109, R113.reuse, 0x1, P1 ;  /* 0x0000006d0273b211 */ /* 0x140fe200008f0c71 */
[----:B------:R-:W-:Y:S01]  /*77d0*/  @!PT LDS RZ, [RZ] ;  /* 0x00000000fffff984 */ /* 0x000fe20000000800 */
[----:B------:R-:W-:Y:S01]  /*77e0*/  @!PT LDS RZ, [RZ] ;  /* 0x00000000fffff984 */ /* 0x000fe20000000800 */
[----:B------:R-:W-:Y:S01]  /*77f0*/  @!PT LDS RZ, [RZ] ;  /* 0x00000000fffff984 */ /* 0x000fe20000000800 */
[----:B------:R3:W-:Y:S01]  /*7800*/  @!P3 LDGSTS.E.BYPASS.LTC128B.128 [R167+0x4800], desc[UR8][R118.64] ;  /* 0x0480000076a7bfae */ /* 0x0007e2000b901d48 */
[C---:B------:R-:W-:Y:S02]  /*7810*/  @!P2 LEA R106, P1, R2.reuse, R106, 0x1 ;  /* 0x0000006a026aa211 */ /* 0x040fe400078208ff */
[----:B------:R-:W-:Y:S01]  /*7820*/  IADD3 R108, P6, R161, R2, RZ ;  /* 0x00000002a16c7210 */ /* 0x000fe20007fde0ff */
[----:B------:R3:W-:Y:S01]  /*7830*/  @P2 STS.128 [R167+0x6800], RZ ;  /* 0x006800ffa7002388 */ /* 0x0007e20000000c00 */
[--C-:B------:R-:W-:Y:S02]  /*7840*/  @!P2 LEA.HI.X R107, R2, R107, R113.reuse, 0x1, P1 ;  /* 0x0000006b026ba211 */ /* 0x100fe400008f0c71 */
[C---:B------:R-:W-:Y:S01]  /*7850*/  @!P3 LEA R104, P5, R108.reuse, R104, 0x1 ;  /* 0x000000686c68b211 */ /* 0x040fe200078a08ff */
[----:B------:R-:W-:Y:S01]  /*7860*/  @!PT LDS RZ, [RZ] ;  /* 0x00000000fffff984 */ /* 0x000fe20000000800 */
[----:B------:R-:W-:Y:S01]  /*7870*/  @!PT LDS RZ, [RZ] ;  /* 0x00000000fffff984 */ /* 0x000fe20000000800 */
[----:B------:R-:W-:Y:S01]  /*7880*/  @!PT LDS RZ, [RZ] ;  /* 0x00000000fffff984 */ /* 0x000fe20000000800 */
[----:B------:R3:W-:Y:S01]  /*7890*/  @!P2 LDGSTS.E.BYPASS.LTC128B.128 [R167+0x6800], desc[UR8][R110.64+0x80] ;  /* 0x068000806ea7afae */ /* 0x0007e2000b901d48 */
[----:B--2---:R-:W-:Y:S01]  /*78a0*/  @!P2 LEA R102, P0, R108, R102, 0x1 ;  /* 0x000000666c66a211 */ /* 0x004fe200078008ff */
[----:B------:R-:W-:Y:S02]  /*78b0*/  IMAD.X R100, R160, 0x1, R113, P6 ;  /* 0x00000001a0647824 */ /* 0x000fe400030e0671 */
        /* <DEDUP_REMOVED lines=24> */
.L_x_726:
[----:B------:R-:W-:Y:S01]  /*7a40*/  ISETP.GE.AND P2, PT, R168, UR5, PT ;  /* 0x00000005a8007c0c */ /* 0x000fe2000bf46270 */
[----:B------:R-:W-:Y:S04]  /*7a50*/  DEPBAR.LE SB0, 0x0 ;  /* 0x000080000000791a */ /* 0x000fe80000000000 */
[----:B------:R-:W-:Y:S01]  /*7a60*/  BAR.SYNC.DEFER_BLOCKING 0x0 ;  /* 0x0000000000007b1d */ /* 0x000fe20000010000 */
[----:B------:R-:W-:Y:S01]  /*7a70*/  SHF.R.S32.HI R2, RZ, 0x1f, R180 ;  /* 0x0000001fff027819 */ /* 0x000fe200000114b4 */
[----:B------:R-:W-:Y:S02]  /*7a80*/  IMAD R0, R162, R180, RZ ;  /* 0x000000b4a2007224 */ /* 0x000fe400078e02ff */
[-C--:B------:R-:W-:Y:S04]  /*7a90*/  IMAD.WIDE.U32 R186, R180, R163.reuse, R182 ;  /* 0x000000a3b4ba7225 */ /* 0x080fe800078e00b6 */
[----:B------:R-:W-:Y:S01]  /*7aa0*/  IMAD R0, R2, R163, R0 ;  /* 0x000000a302007224 */ /* 0x000fe200078e0200 */
[----:B-1----:R-:W-:Y:S02]  /*7ab0*/  @!P3 LEA R190, P4, R186, R158, 0x1 ;  /* 0x0000009ebabeb211 */ /* 0x002fe400078808ff */
[----:B------:R-:W-:Y:S01]  /*7ac0*/  IADD3 R2, P1, R165, R186, RZ ;  /* 0x000000baa5027210 */ /* 0x000fe20007f3e0ff */
[----:B------:R-:W-:Y:S04]  /*7ad0*/  IMAD.IADD R0, R187, 0x1, R0 ;  /* 0x00000001bb007824 */ /* 0x000fe800078e0200 */
[--C-:B------:R-:W-:Y:S01]  /*7ae0*/  IMAD.X R185, R164, 0x1, R0.reuse, P1 ;  /* 0x00000001a4b97824 */ /* 0x100fe200008e0600 */
[--C-:B------:R-:W-:Y:S01]  /*7af0*/  @!P3 LEA.HI.X R191, R186, R159, R0.reuse, 0x1, P4 ;  /* 0x0000009fbabfb211 */ /* 0x100fe200020f0c00 */
[----:B------:R-:W-:Y:S01]  /*7b00*/  @P3 STS.128 [R167+0x8000], RZ ;  /* 0x008000ffa7003388 */ /* 0x000fe20000000c00 */
[----:B------:R-:W1:Y:S03]  /*7b10*/  @!P2 LDC.64 R102, c[0x0][0x220] ;  /* 0x00008800ff66ab82 */ /* 0x000e660000000a00 */
[----:B------:R-:W-:Y:S01]  /*7b20*/  @!PT LDS RZ, [RZ] ;  /* 0x00000000fffff984 */ /* 0x000fe20000000800 */
[----:B------:R-:W-:Y:S01]  /*7b30*/  @!PT LDS RZ, [RZ] ;  /* 0x00000000fffff984 */ /* 0x000fe20000000800 */
[----:B------:R-:W-:Y:S01]  /*7b40*/  @!PT LDS RZ, [RZ] ;  /* 0x00000000fffff984 */ /* 0x000fe20000000800 */
[----:B------:R4:W-:Y:S04]  /*7b50*/  @!P3 LDGSTS.E.BYPASS.LTC128B.128 [R167+0x8000], desc[UR8][R190.64] ;  /* 0x08000000bea7bfae */ /* 0x0009e8000b901d48 */
[----:B------:R-:W-:Y:S01]  /*7b60*/  @P2 STS.128 [R167+0xa000], RZ ;  /* 0x00a000ffa7002388 */ /* 0x000fe20000000c00 */
[----:B------:R-:W5:Y:S02]  /*7b70*/  @!P2 LDC.64 R188, c[0x0][0x220] ;  /* 0x00008800ffbcab82 */ /* 0x000f640000000a00 */
[----:B-----5:R-:W-:Y:S02]  /*7b80*/  @!P2 LEA R188, P1, R2, R188, 0x1 ;  /* 0x000000bc02bca211 */ /* 0x020fe400078208ff */
[----:B-1----:R-:W-:Y:S02]  /*7b90*/  @!P2 LEA R192, P0, R186, R102, 0x1 ;  /* 0x00000066bac0a211 */ /* 0x002fe400078008ff */
[--C-:B------:R-:W-:Y:S02]  /*7ba0*/  @!P2 LEA.HI.X R189, R2, R189, R185.reuse, 0x1, P1 ;  /* 0x000000bd02bda211 */ /* 0x100fe400008f0cb9 */
[----:B------:R-:W-:Y:S02]  /*7bb0*/  @!P2 LEA.HI.X R193, R186, R103, R0, 0x1, P0 ;  /* 0x00000067bac1a211 */ /* 0x000fe400000f0c00 */
[----:B------:R-:W1:Y:S01]  /*7bc0*/  @!P2 LDC.64 R186, c[0x0][0x220] ;  /* 0x00008800ffbaab82 */ /* 0x000e620000000a00 */
[C---:B--2---:R-:W-:Y:S02]  /*7bd0*/  @!P3 LEA R194, P0, R2.reuse, R156, 0x1 ;  /* 0x0000009c02c2b211 */ /* 0x044fe400078008ff */
[----:B------:R-:W-:Y:S01]  /*7be0*/  @!PT LDS RZ, [RZ] ;  /* 0x00000000fffff984 */ /* 0x000fe20000000800 */
[----:B------:R-:W-:Y:S01]  /*7bf0*/  @!PT LDS RZ, [RZ] ;  /* 0x00000000fffff984 */ /* 0x000fe20000000800 */
[----:B------:R-:W-:Y:S01]  /*7c00*/  @!PT LDS RZ, [RZ] ;  /* 0x00000000fffff984 */ /* 0x000fe20000000800 */
[----:B------:R-:W-:Y:S02]  /*7c10*/  @!P2 LDGSTS.E.BYPASS.LTC128B.128 [R167+0xa000], desc[UR8][R192.64+0x80] ;  /* 0x0a000080c0a7afae */ /* 0x000fe4000b901d48 */
[--C-:B------:R-:W-:Y:S02]  /*7c20*/  @!P3 LEA.HI.X R195, R2, R157, R185.reuse, 0x1, P0 ;  /* 0x0000009d02c3b211 */ /* 0x100fe400000f0cb9 */
[----:B------:R-:W-:Y:S01]  /*7c30*/  @P3 STS.128 [R167+0x8800], RZ ;  /* 0x008800ffa7003388 */ /* 0x000fe20000000c00 */
[C---:B------:R-:W-:Y:S01]  /*7c40*/  IADD3 R0, P0, R165.reuse, R2, RZ ;  /* 0x00000002a5007210 */ /* 0x040fe20007f1e0ff */
[----:B------:R-:W2:Y:S02]  /*7c50*/  @!P2 LDC.64 R102, c[0x0][0x220] ;  /* 0x00008800ff66ab82 */ /* 0x000ea40000000a00 */
[----:B------:R-:W-:Y:S01]  /*7c60*/  @!PT LDS RZ, [RZ] ;  /* 0x00000000fffff984 */ /* 0x000fe20000000800 */
[----:B------:R-:W-:Y:S01]  /*7c70*/  @!PT LDS RZ, [RZ] ;  /* 0x00000000fffff984 */ /* 0x000fe20000000800 */
[----:B------:R-:W-:Y:S01]  /*7c80*/  @!PT LDS RZ, [RZ] ;  /* 0x00000000fffff984 */ /* 0x000fe20000000800 */
[----:B------:R-:W-:Y:S01]  /*7c90*/  @!P3 LDGSTS.E.BYPASS.LTC128B.128 [R167+0x8800], desc[UR8][R194.64] ;  /* 0x08800000c2a7bfae */ /* 0x000fe2000b901d48 */
[----:B---3--:R-:W-:Y:S01]  /*7ca0*/  @!P3 LEA R196, P6, R0, R154, 0x1 ;  /* 0x0000009a00c4b211 */ /* 0x008fe200078c08ff */
[----:B------:R-:W-:Y:S01]  /*7cb0*/  IMAD.X R185, R164, 0x1, R185, P0 ;  /* 0x00000001a4b97824 */ /* 0x000fe200000e06b9 */
[----:B------:R-:W-:Y:S01]  /*7cc0*/  IADD3 R2, P5, R165, R0, RZ ;  /* 0x00000000a5027210 */ /* 0x000fe20007fbe0ff */
[----:B------:R-:W-:Y:S03]  /*7cd0*/  @P2 STS.128 [R167+0xa800], RZ ;  /* 0x00a800ffa7002388 */ /* 0x000fe60000000c00 */
[--C-:B------:R-:W-:Y:S01]  /*7ce0*/  @!P3 LEA.HI.X R197, R0, R155, R185.reuse, 0x1, P6 ;  /* 0x0000009b00c5b211 */ /* 0x100fe200030f0cb9 */
[----:B------:R-:W-:Y:S01]  /*7cf0*/  @!PT LDS RZ, [RZ] ;  /* 0x00000000fffff984 */ /* 0x000fe20000000800 */
[----:B------:R-:W-:Y:S01]  /*7d00*/  @!PT LDS RZ, [RZ] ;  /* 0x00000000fffff984 */ /* 0x000fe20000000800 */
[----:B------:R-:W-:Y:S01]  /*7d10*/  @!PT LDS RZ, [RZ] ;  /* 0x00000000fffff984 */ /* 0x000fe20000000800 */
[----:B------:R-:W-:Y:S01]  /*7d20*/  @!P2 LDGSTS.E.BYPASS.LTC128B.128 [R167+0xa800], desc[UR8][R188.64+0x80] ;  /* 0x0a800080bca7afae */ /* 0x000fe2000b901d48 */
[--C-:B------:R-:W-:Y:S01]  /*7d30*/  IMAD.X R100, R164, 0x1, R185.reuse, P5 ;  /* 0x00000001a4647824 */ /* 0x100fe200028e06b9 */
[----:B----4-:R-:W-:Y:S02]  /*7d40*/  @!P3 LEA R190, P4, R2, R152, 0x1 ;  /* 0x0000009802beb211 */ /* 0x010fe400078808ff */
[----:B------:R-:W-:Y:S01]  /*7d50*/  @P3 STS.128 [R167+0x9000], RZ ;  /* 0x009000ffa7003388 */ /* 0x000fe20000000c00 */
[----:B-1----:R-:W-:Y:S02]  /*7d60*/  @!P2 LEA R186, P1, R0, R186, 0x1 ;  /* 0x000000ba00baa211 */ /* 0x002fe400078208ff */
[--C-:B------:R-:W-:Y:S01]  /*7d70*/  @!P3 LEA.HI.X R191, R2, R153, R100.reuse, 0x1, P4 ;  /* 0x0000009902bfb211 */ /* 0x100fe200020f0c64 */
[----:B------:R-:W-:Y:S01]  /*7d80*/  @!PT LDS RZ, [RZ] ;  /* 0x00000000fffff984 */ /* 0x000fe20000000800 */
[----:B------:R-:W-:Y:S01]  /*7d90*/  @!PT LDS RZ, [RZ] ;  /* 0x00000000fffff984 */ /* 0x000fe20000000800 */
[----:B------:R-:W-:Y:S01]  /*7da0*/  @!PT LDS RZ, [RZ] ;  /* 0x00000000fffff984 */ /* 0x000fe20000000800 */
[----:B------:R-:W-:Y:S01]  /*7db0*/  @!P3 LDGSTS.E.BYPASS.LTC128B.128 [R167+0x9000], desc[UR8][R196.64] ;  /* 0x09000000c4a7bfae */ /* 0x000fe2000b901d48 */
[----:B------:R-:W-:Y:S02]  /*7dc0*/  @!P2 LEA.HI.X R187, R0, R187, R185, 0x1, P1 ;  /* 0x000000bb00bba211 */ /* 0x000fe400008f0cb9 */
[----:B------:R-:W-:Y:S01]  /*7dd0*/  ISETP.GT.AND P4, PT, R180, RZ, PT ;  /* 0x000000ffb400720c */ /* 0x000fe20003f84270 */
[----:B------:R-:W-:Y:S01]  /*7de0*/  @P2 STS.128 [R167+0xb000], RZ ;  /* 0x00b000ffa7002388 */ /* 0x000fe20000000c00 */
[C---:B--2---:R-:W-:Y:S03]  /*7df0*/  @!P2 LEA R102, P0, R2.reuse, R102, 0x1 ;  /* 0x000000660266a211 */ /* 0x044fe600078008ff */
[----:B------:R-:W-:Y:S01]  /*7e00*/  @!PT LDS RZ, [RZ] ;  /* 0x00000000fffff984 */ /* 0x000fe20000000800 */
[----:B------:R-:W-:Y:S01]  /*7e10*/  @!PT LDS RZ, [RZ] ;  /* 0x00000000fffff984 */ /* 0x000fe20000000800 */
[----:B------:R-:W-:Y:S01]  /*7e20*/  @!PT LDS RZ, [RZ] ;  /* 0x00000000fffff984 */ /* 0x000fe20000000800 */
[----:B------:R-:W-:Y:S01]  /*7e30*/  @!P2 LDGSTS.E.BYPASS.LTC128B.128 [R167+0xb000], desc[UR8][R186.64+0x80] ;  /* 0x0b000080baa7afae */ /* 0x000fe2000b901d48 */
[----:B------:R-:W-:Y:S03]  /*7e40*/  @!P2 LEA.HI.X R103, R2, R103, R100, 0x1, P0 ;  /* 0x000000670267a211 */ /* 0x000fe600000f0c64 */
        /* <DEDUP_REMOVED lines=11> */
[----:B------:R-:W2:Y:S04]  /*7f00*/  LDSM.16.M88.4 R108, [R150+0x4000] ;  /* 0x00400000966c783b */ /* 0x000ea80000000200 */
[----:B------:R-:W3:Y:S04]  /*7f10*/  LDSM.16.M88.4 R112, [R150+0x4800] ;  /* 0x004800009670783b */ /* 0x000ee80000000200 */
[----:B------:R-:W4:Y:S04]  /*7f20*/  LDSM.16.M88.4 R116, [R150+0x5000] ;  /* 0x005000009674783b */ /* 0x000f280000000200 */
[----:B------:R-:W5:Y:S04]  /*7f30*/  LDSM.16.M88.4 R120, [R150+0x5800] ;  /* 0x005800009678783b */ /* 0x000f680000000200 */
[----:B------:R-:W0:Y:S04]  /*7f40*/  LDGDEPBAR ;  /* 0x00000000000079af */ /* 0x000e280000000000 */
[----:B------:R-:W-:Y:S04]  /*7f50*/  LDSM.16.M88.4 R124, [R149] ;  /* 0x00000000957c783b */ /* 0x000fe80000000200 */
[----:B------:R-:W1:Y:S04]  /*7f60*/  LDSM.16.M88.4 R128, [R148] ;  /* 0x000000009480783b */ /* 0x000e680000000200 */
[----:B------:R-:W1:Y:S04]  /*7f70*/  LDSM.16.M88.4 R132, [R148+0x800] ;  /* 0x000800009484783b */ /* 0x000e680000000200 */
[----:B------:R-:W1:Y:S01]  /*7f80*/  LDSM.16.M88.4 R136, [R148+0x1000] ;  /* 0x001000009488783b */ /* 0x000e620000000200 */
[C---:B--2---:R-:W-:Y:S06]  /*7f90*/  HMMA.16816.F32.BF16 R4, R104.reuse, R108, RZ ;  /* 0x0000006c6804723c */ /* 0x044fec00000418ff */
[C---:B------:R-:W-:Y:S01]  /*7fa0*/  HMMA.16816.F32.BF16 R8, R104.reuse, R110, RZ ;  /* 0x0000006e6808723c */ /* 0x040fe200000418ff */
[----:B------:R-:W-:Y:S05]  /*7fb0*/  LDSM.16.M88.4 R108, [R147] ;  /* 0x00000000936c783b */ /* 0x000fea0000000200 */
[C---:B---3--:R-:W-:Y:S06]  /*7fc0*/  HMMA.16816.F32.BF16 R12, R104.reuse, R112, RZ ;  /* 0x00000070680c723c */ /* 0x048fec00000418ff */
[C---:B------:R-:W-:Y:S01]  /*7fd0*/  HMMA.16816.F32.BF16 R16, R104.reuse, R114, RZ ;  /* 0x000000726810723c */ /* 0x040fe200000418ff */
[----:B------:R-:W-:Y:S05]  /*7fe0*/  LDSM.16.M88.4 R112, [R143+0x4000] ;  /* 0x004000008f70783b */ /* 0x000fea0000000200 */
[C---:B----4-:R-:W-:Y:S06]  /*7ff0*/  HMMA.16816.F32.BF16 R20, R104.reuse, R116, RZ ;  /* 0x000000746814723c */ /* 0x050fec00000418ff */
[C---:B------:R-:W-:Y:S01]  /*8000*/  HMMA.16816.F32.BF16 R24, R104.reuse, R118, RZ ;  /* 0x000000766818723c */ /* 0x040fe200000418ff */
[----:B------:R-:W-:Y:S05]  /*8010*/  LDSM.16.M88.4 R116, [R143+0x4800] ;  /* 0x004800008f74783b */ /* 0x000fea0000000200 */
[C---:B-----5:R-:W-:Y:S06]  /*8020*/  HMMA.16816.F32.BF16 R28, R104.reuse, R120, RZ ;  /* 0x00000078681c723c */ /* 0x060fec00000418ff */
[----:B------:R-:W-:Y:S01]  /*8030*/  HMMA.16816.F32.BF16 R32, R104, R122, RZ ;  /* 0x0000007a6820723c */ /* 0x000fe200000418ff */
[----:B------:R-:W2:Y:S04]  /*8040*/  LDSM.16.M88.4 R104, [R148+0x1800] ;  /* 0x001800009468783b */ /* 0x000ea80000000200 */
[----:B------:R-:W-:Y:S01]  /*8050*/  LDSM.16.M88.4 R120, [R143+0x5800] ;  /* 0x005800008f78783b */ /* 0x000fe20000000200 */
[C---:B-1----:R-:W-:Y:S06]  /*8060*/  HMMA.16816.F32.BF16 R4, R124.reuse, R128, R4 ;  /* 0x000000807c04723c */ /* 0x042fec0000041804 */
[C---:B------:R-:W-:Y:S06]  /*8070*/  HMMA.16816.F32.BF16 R8, R124.reuse, R130, R8 ;  /* 0x000000827c08723c */ /* 0x040fec0000041808 */
[C---:B------:R-:W-:Y:S06]  /*8080*/  HMMA.16816.F32.BF16 R12, R124.reuse, R132, R12 ;  /* 0x000000847c0c723c */ /* 0x040fec000004180c */
[C---:B------:R-:W-:Y:S06]  /*8090*/  HMMA.16816.F32.BF16 R16, R124.reuse, R134, R16 ;  /* 0x000000867c10723c */ /* 0x040fec0000041810 */
[C---:B------:R-:W-:Y:S06]  /*80a0*/  HMMA.16816.F32.BF16 R20, R124.reuse, R136, R20 ;  /* 0x000000887c14723c */ /* 0x040fec0000041814 */
[C---:B------:R-:W-:Y:S06]  /*80b0*/  HMMA.16816.F32.BF16 R24, R124.reuse, R138, R24 ;  /* 0x0000008a7c18723c */ /* 0x040fec0000041818 */
[C---:B--2---:R-:W-:Y:S06]  /*80c0*/  HMMA.16816.F32.BF16 R28, R124.reuse, R104, R28 ;  /* 0x000000687c1c723c */ /* 0x044fec000004181c */
[----:B------:R-:W-:Y:S01]  /*80d0*/  HMMA.16816.F32.BF16 R32, R124, R106, R32 ;  /* 0x0000006a7c20723c */ /* 0x000fe20000041820 */
[----:B------:R-:W1:Y:S05]  /*80e0*/  LDSM.16.M88.4 R104, [R143+0x5000] ;  /* 0x005000008f68783b */ /* 0x000e6a0000000200 */
[C---:B------:R-:W-:Y:S06]  /*80f0*/  HMMA.16816.F32.BF16 R4, R108.reuse, R112, R4 ;  /* 0x000000706c04723c */ /* 0x040fec0000041804 */
[C---:B------:R-:W-:Y:S01]  /*8100*/  HMMA.16816.F32.BF16 R8, R108.reuse, R114, R8 ;  /* 0x000000726c08723c */ /* 0x040fe20000041808 */
[----:B------:R-:W-:Y:S05]  /*8110*/  LDSM.16.M88.4 R112, [R146] ;  /* 0x000000009270783b */ /* 0x000fea0000000200 */
[C---:B------:R-:W-:Y:S06]  /*8120*/  HMMA.16816.F32.BF16 R12, R108.reuse, R116, R12 ;  /* 0x000000746c0c723c */ /* 0x040fec000004180c */
[C---:B------:R-:W-:Y:S01]  /*8130*/  HMMA.16816.F32.BF16 R16, R108.reuse, R118, R16 ;  /* 0x000000766c10723c */ /* 0x040fe20000041810 */
[----:B------:R-:W2:Y:S05]  /*8140*/  LDSM.16.M88.4 R116, [R145] ;  /* 0x000000009174783b */ /* 0x000eaa0000000200 */
[C---:B-1----:R-:W-:Y:S06]  /*8150*/  HMMA.16816.F32.BF16 R20, R108.reuse, R104, R20 ;  /* 0x000000686c14723c */ /* 0x042fec0000041814 */
[C---:B------:R-:W-:Y:S01]  /*8160*/  HMMA.16816.F32.BF16 R24, R108.reuse, R106, R24 ;  /* 0x0000006a6c18723c */ /* 0x040fe20000041818 */
[----:B------:R-:W1:Y:S05]  /*8170*/  LDSM.16.M88.4 R104, [R145+0x800] ;  /* 0x000800009168783b */ /* 0x000e6a0000000200 */
[C---:B------:R-:W-:Y:S06]  /*8180*/  HMMA.16816.F32.BF16 R28, R108.reuse, R120, R28 ;  /* 0x000000786c1c723c */ /* 0x040fec000004181c */
[----:B------:R-:W-:Y:S01]  /*8190*/  HMMA.16816.F32.BF16 R32, R108, R122, R32 ;  /* 0x0000007a6c20723c */ /* 0x000fe20000041820 */
[----:B------:R-:W3:Y:S04]  /*81a0*/  LDSM.16.M88.4 R108, [R145+0x1000] ;  /* 0x00100000916c783b */ /* 0x000ee80000000200 */
[----:B------:R-:W4:Y:S01]  /*81b0*/  LDSM.16.M88.4 R120, [R145+0x1800] ;  /* 0x001800009178783b */ /* 0x000f220000000200 */
[C---:B--2---:R-:W-:Y:S06]  /*81c0*/  HMMA.16816.F32.BF16 R4, R112.reuse, R116, R4 ;  /* 0x000000747004723c */ /* 0x044fec0000041804 */
[C---:B------:R-:W-:Y:S01]  /*81d0*/  HMMA.16816.F32.BF16 R8, R112.reuse, R118, R8 ;  /* 0x000000767008723c */ /* 0x040fe20000041808 */
[----:B------:R-:W-:Y:S05]  /*81e0*/  LDSM.16.M88.4 R116, [R150+0x6000] ;  /* 0x006000009674783b */ /* 0x000fea0000000200 */
[C---:B-1----:R-:W-:Y:S06]  /*81f0*/  HMMA.16816.F32.BF16 R12, R112.reuse, R104, R12 ;  /* 0x00000068700c723c */ /* 0x042fec000004180c */
[C---:B------:R-:W-:Y:S01]  /*8200*/  HMMA.16816.F32.BF16 R16, R112.reuse, R106, R16 ;  /* 0x0000006a7010723c */ /* 0x040fe20000041810 */
[----:B------:R-:W1:Y:S05]  /*8210*/  LDSM.16.M88.4 R104, [R151+0x2000] ;  /* 0x002000009768783b */ /* 0x000e6a0000000200 */
[C---:B---3--:R-:W-:Y:S06]  /*8220*/  HMMA.16816.F32.BF16 R20, R112.reuse, R108, R20 ;  /* 0x0000006c7014723c */ /* 0x048fec0000041814 */
[C---:B------:R-:W-:Y:S01]  /*8230*/  HMMA.16816.F32.BF16 R24, R112.reuse, R110, R24 ;  /* 0x0000006e7018723c */ /* 0x040fe20000041818 */
[----:B------:R-:W2:Y:S05]  /*8240*/  LDSM.16.M88.4 R108, [R150+0x6800] ;  /* 0x00680000966c783b */ /* 0x000eaa0000000200 */
[C---:B----4-:R-:W-:Y:S06]  /*8250*/  HMMA.16816.F32.BF16 R28, R112.reuse, R120, R28 ;  /* 0x00000078701c723c */ /* 0x050fec000004181c */
[----:B------:R-:W-:Y:S01]  /*8260*/  HMMA.16816.F32.BF16 R32, R112, R122, R32 ;  /* 0x0000007a7020723c */ /* 0x000fe20000041820 */
[----:B------:R-:W3:Y:S04]  /*8270*/  LDSM.16.M88.4 R112, [R150+0x7000] ;  /* 0x007000009670783b */ /* 0x000ee80000000200 */
[----:B------:R-:W4:Y:S01]  /*8280*/  LDSM.16.M88.4 R120, [R150+0x7800] ;  /* 0x007800009678783b */ /* 0x000f220000000200 */
[C---:B-1----:R-:W-:Y:S06]  /*8290*/  HMMA.16816.F32.BF16 R4, R104.reuse, R116, R4 ;  /* 0x000000746804723c */ /* 0x042fec0000041804 */
[C---:B------:R-:W-:Y:S01]  /*82a0*/  HMMA.16816.F32.BF16 R8, R104.reuse, R118, R8 ;  /* 0x000000766808723c */ /* 0x040fe20000041808 */
[----:B------:R-:W-:Y:S05]  /*82b0*/  LDSM.16.M88.4 R116, [R148+0x2000] ;  /* 0x002000009474783b */ /* 0x000fea0000000200 */
[C---:B--2---:R-:W-:Y:S06]  /*82c0*/  HMMA.16816.F32.BF16 R12, R104.reuse, R108, R12 ;  /* 0x0000006c680c723c */ /* 0x044fec000004180c */
        /* <DEDUP_REMOVED lines=35> */
[----:B------:R-:W-:Y:S04]  /*8500*/  DEPBAR.LE SB0, 0x0 ;  /* 0x000080000000791a */ /* 0x000fe80000000000 */
[----:B------:R-:W-:Y:S01]  /*8510*/  BAR.SYNC.DEFER_BLOCKING 0x0 ;  /* 0x0000000000007b1d */ /* 0x000fe20000010000 */
[C---:B-1----:R-:W-:Y:S06]  /*8520*/  HMMA.16816.F32.BF16 R4, R104.reuse, R116, R4 ;  /* 0x000000746804723c */ /* 0x042fec0000041804 */
[C---:B------:R-:W-:Y:S06]  /*8530*/  HMMA.16816.F32.BF16 R8, R104.reuse, R118, R8 ;  /* 0x000000766808723c */ /* 0x040fec0000041808 */
[C---:B--2---:R-:W-:Y:S06]  /*8540*/  HMMA.16816.F32.BF16 R12, R104.reuse, R108, R12 ;  /* 0x0000006c680c723c */ /* 0x044fec000004180c */
        /* <DEDUP_REMOVED lines=8> */
[C---:B----4-:R-:W-:Y:S04]  /*85d0*/  HMMA.16816.F32.BF16 R28, R104.reuse, R120, R28 ;  /* 0x00000078681c723c */ /* 0x050fe8000004181c */
        /* <DEDUP_REMOVED lines=28> */
.L_x_727:
[----:B---3--:R-:W-:Y:S01]  /*87a0*/  FMNMX.FTZ R105, R35, R0, !PT ;  /* 0x0000000023697209 */ /* 0x008fe20007810000 */
        /* <DEDUP_REMOVED lines=17> */
[C---:B------:R-:W-:Y:S01]  /*88c0*/  FADD.FTZ R3, -R0.reuse, R3 ;  /* 0x0000000300037221 */ /* 0x040fe20000010100 */
[----:B------:R-:W-:Y:S01]  /*88d0*/  FSETP.NEU.FTZ.AND P0, PT, R0, -INF , PT ;  /* 0xff8000000000780b */ /* 0x000fe20003f1d000 */
[----:B------:R-:W-:Y:S02]  /*88e0*/  FMUL.FTZ R101, R100, UR4 ;  /* 0x0000000464657c20 */ /* 0x000fe40008410000 */
[----:B------:R-:W-:Y:S01]  /*88f0*/  FMUL.FTZ R102, R3, UR4 ;  /* 0x0000000403667c20 */ /* 0x000fe20008410000 */
[----:B------:R-:W-:Y:S01]  /*8900*/  FSEL R121, R121, RZ, P0 ;  /* 0x000000ff79797208 */ /* 0x000fe20000000000 */
[--C-:B------:R-:W-:Y:S01]  /*8910*/  FFMA.FTZ R103, R8, UR4, -R122.reuse ;  /* 0x0000000408677c23 */ /* 0x100fe2000801087a */
[--C-:B------:R-:W-:Y:S01]  /*8920*/  FFMA.FTZ R116, R9, UR4, -R122.reuse ;  /* 0x0000000409747c23 */ /* 0x100fe2000801087a */
[--C-:B------:R-:W-:Y:S01]  /*8930*/  FFMA.FTZ R119, R4, UR4, -R122.reuse ;  /* 0x0000000404777c23 */ /* 0x100fe2000801087a */
[--C-:B------:R-:W-:Y:S01]  /*8940*/  FFMA.FTZ R5, R5, UR4, -R122.reuse ;  /* 0x0000000405057c23 */ /* 0x100fe2000801087a */
        /* <DEDUP_REMOVED lines=10> */
[----:B------:R-:W-:Y:S01]  /*89f0*/  LDSM.16.MT88.4 R24, [R142+0x9000] ;  /* 0x009000008e18783b */ /* 0x000fe20000004200 */
[--C-:B------:R-:W-:Y:S03]  /*8a00*/  FFMA.FTZ R130, R31, UR4, -R121.reuse ;  /* 0x000000041f827c23 */ /* 0x100fe60008010879 */
[----:B------:R-:W3:Y:S01]  /*8a10*/  MUFU.EX2 R3, R102 ;  /* 0x0000006600037308 */ /* 0x000ee20000000800 */
[--C-:B------:R-:W-:Y:S01]  /*8a20*/  FFMA.FTZ R127, R28, UR4, -R122.reuse ;  /* 0x000000041c7f7c23 */ /* 0x100fe2000801087a */
[--C-:B------:R-:W-:Y:S01]  /*8a30*/  FFMA.FTZ R128, R29, UR4, -R122.reuse ;  /* 0x000000041d807c23 */ /* 0x100fe2000801087a */
        /* <DEDUP_REMOVED lines=16> */
[----:B------:R-:W3:Y:S01]  /*8b40*/  LDSM.16.MT88.4 R92, [R140+0x8000] ;  /* 0x008000008c5c783b */ /* 0x000ee20000004200 */
[C---:B------:R-:W-:Y:S01]  /*8b50*/  FMUL.FTZ R39, R3.reuse, R39 ;  /* 0x0000002703277220 */ /* 0x040fe20000410000 */
[C---:B------:R-:W-:Y:S03]  /*8b60*/  FMUL.FTZ R42, R3.reuse, R42 ;  /* 0x0000002a032a7220 */ /* 0x040fe60000410000 */
[----:B------:R-:W5:Y:S01]  /*8b70*/  MUFU.EX2 R119, R119 ;  /* 0x0000007700777308 */ /* 0x000f620000000800 */
[C---:B----4-:R-:W-:Y:S01]  /*8b80*/  FMUL.FTZ R5, R100.reuse, R97 ;  /* 0x0000006164057220 */ /* 0x050fe20000410000 */
[C---:B------:R-:W-:Y:S01]  /*8b90*/  FMUL.FTZ R43, R3.reuse, R43 ;  /* 0x0000002b032b7220 */ /* 0x040fe20000410000 */
[C---:B------:R-:W-:Y:S01]  /*8ba0*/  FMUL.FTZ R44, R100.reuse, R44 ;  /* 0x0000002c642c7220 */ /* 0x040fe20000410000 */
[C---:B------:R-:W-:Y:S01]  /*8bb0*/  FMUL.FTZ R45, R100.reuse, R45 ;  /* 0x0000002d642d7220 */ /* 0x040fe20000410000 */
[C---:B------:R-:W-:Y:S01]  /*8bc0*/  FMUL.FTZ R46, R3.reuse, R46 ;  /* 0x0000002e032e7220 */ /* 0x040fe20000410000 */
[C---:B------:R-:W-:Y:S01]  /*8bd0*/  FMUL.FTZ R47, R3.reuse, R47 ;  /* 0x0000002f032f7220 */ /* 0x040fe20000410000 */
[C---:B------:R-:W-:Y:S03]  /*8be0*/  FMUL.FTZ R48, R100.reuse, R48 ;  /* 0x0000003064307220 */ /* 0x040fe60000410000 */
[----:B------:R-:W4:Y:S01]  /*8bf0*/  MUFU.EX2 R120, R120 ;  /* 0x0000007800787308 */ /* 0x000f220000000800 */
        /* <DEDUP_REMOVED lines=8> */
[----:B-----5:R-:W-:Y:S01]  /*8c80*/  F2FP.BF16.F32.PACK_AB R96, R101, R119 ;  /* 0x000000776560723e */ /* 0x020fe200000010ff */
[C---:B------:R-:W-:Y:S01]  /*8c90*/  FMUL.FTZ R55, R3.reuse, R55 ;  /* 0x0000003703377220 */ /* 0x040fe20000410000 */
[C---:B------:R-:W-:Y:S01]  /*8ca0*/  FMUL.FTZ R56, R100.reuse, R56 ;  /* 0x0000003864387220 */ /* 0x040fe20000410000 */
[C---:B------:R-:W-:Y:S01]  /*8cb0*/  FMUL.FTZ R57, R100.reuse, R57 ;  /* 0x0000003964397220 */ /* 0x040fe20000410000 */
[C---:B------:R-:W-:Y:S01]  /*8cc0*/  FMUL.FTZ R58, R3.reuse, R58 ;  /* 0x0000003a033a7220 */ /* 0x040fe20000410000 */
[C---:B------:R-:W-:Y:S01]  /*8cd0*/  FMUL.FTZ R59, R3.reuse, R59 ;  /* 0x0000003b033b7220 */ /* 0x040fe20000410000 */
[----:B------:R-:W-:Y:S03]  /*8ce0*/  FMUL.FTZ R60, R100, R60 ;  /* 0x0000003c643c7220 */ /* 0x000fe60000410000 */
[----:B------:R-:W2:Y:S01]  /*8cf0*/  MUFU.EX2 R116, R116 ;  /* 0x0000007400747308 */ /* 0x000ea20000000800 */
[----:B----4-:R-:W-:Y:S01]  /*8d00*/  F2FP.BF16.F32.PACK_AB R97, R102, R120 ;  /* 0x000000786661723e */ /* 0x010fe200000010ff */
[C---:B------:R-:W-:Y:S01]  /*8d10*/  FMUL.FTZ R61, R100.reuse, R61 ;  /* 0x0000003d643d7220 */ /* 0x040fe20000410000 */
[C---:B------:R-:W-:Y:S01]  /*8d20*/  FMUL.FTZ R62, R3.reuse, R62 ;  /* 0x0000003e033e7220 */ /* 0x040fe20000410000 */
[C---:B------:R-:W-:Y:S01]  /*8d30*/  FMUL.FTZ R63, R3.reuse, R63 ;  /* 0x0000003f033f7220 */ /* 0x040fe20000410000 */
[C---:B------:R-:W-:Y:S01]  /*8d40*/  FMUL.FTZ R64, R100.reuse, R64 ;  /* 0x0000004064407220 */ /* 0x040fe20000410000 */
[C---:B------:R-:W-:Y:S01]  /*8d50*/  FMUL.FTZ R65, R100.reuse, R65 ;  /* 0x0000004164417220 */ /* 0x040fe20000410000 */
[C---:B------:R-:W-:Y:S03]  /*8d60*/  FMUL.FTZ R66, R3.reuse, R66 ;  /* 0x0000004203427220 */ /* 0x040fe60000410000 */
[----:B------:R-:W-:Y:S01]  /*8d70*/  MUFU.EX2 R117, R117 ;  /* 0x0000007500757308 */ /* 0x000fe20000000800 */
[C---:B------:R-:W-:Y:S01]  /*8d80*/  FMUL.FTZ R67, R3.reuse, R67 ;  /* 0x0000004303437220 */ /* 0x040fe20000410000 */
[C---:B------:R-:W-:Y:S01]  /*8d90*/  FMUL.FTZ R68, R100.reuse, R68 ;  /* 0x0000004464447220 */ /* 0x040fe20000410000 */
[C---:B------:R-:W-:Y:S01]  /*8da0*/  FMUL.FTZ R69, R100.reuse, R69 ;  /* 0x0000004564457220 */ /* 0x040fe20000410000 */
[C---:B------:R-:W-:Y:S01]  /*8db0*/  FMUL.FTZ R70, R3.reuse, R70 ;  /* 0x0000004603467220 */ /* 0x040fe20000410000 */
[C---:B------:R-:W-:Y:S01]  /*8dc0*/  FMUL.FTZ R71, R3.reuse, R71 ;  /* 0x0000004703477220 */ /* 0x040fe20000410000 */
[C---:B------:R-:W-:Y:S01]  /*8dd0*/  FMUL.FTZ R72, R100.reuse, R72 ;  /* 0x0000004864487220 */ /* 0x040fe20000410000 */
[----:B------:R-:W-:Y:S03]  /*8de0*/  FMUL.FTZ R73, R100, R73 ;  /* 0x0000004964497220 */ /* 0x000fe60000410000 */
[----:B------:R-:W4:Y:S01]  /*8df0*/  MUFU.EX2 R118, R118 ;  /* 0x0000007600767308 */ /* 0x000f220000000800 */
[----:B--2---:R-:W-:Y:S01]  /*8e00*/  F2FP.BF16.F32.PACK_AB R98, R116, R103 ;  /* 0x000000677462723e */ /* 0x004fe200000010ff */
        /* <DEDUP_REMOVED lines=10> */
[----:B------:R-:W-:Y:S01]  /*8eb0*/  MUFU.EX2 R123, R123 ;  /* 0x0000007b007b7308 */ /* 0x000fe20000000800 */
[----:B------:R-:W-:Y:S01]  /*8ec0*/  FFMA.FTZ R119, R100, R181, R119 ;  /* 0x000000b564777223 */ /* 0x000fe20000010077 */
[----:B------:R-:W-:Y:S01]  /*8ed0*/  FFMA.FTZ R120, R3, R184, R120 ;  /* 0x000000b803787223 */ /* 0x000fe20000010078 */
[----:B----4-:R-:W-:Y:S03]  /*8ee0*/  F2FP.BF16.F32.PACK_AB R99, R118, R117 ;  /* 0x000000757663723e */ /* 0x010fe600000010ff */
[----:B------:R-:W-:Y:S04]  /*8ef0*/  FADD.FTZ R120, R102, R120 ;  /* 0x0000007866787221 */ /* 0x000fe80000010000 */
[----:B------:R-:W-:Y:S01]  /*8f00*/  MUFU.EX2 R124, R124 ;  /* 0x0000007c007c7308 */ /* 0x000fe20000000800 */
[----:B------:R-:W-:Y:S01]  /*8f10*/  FADD.FTZ R117, R117, R120 ;  /* 0x0000007875757221 */ /* 0x000fe20000010000 */
[C---:B-1----:R-:W-:Y:S08]  /*8f20*/  HMMA.16816.F32.BF16 R4, R96.reuse, R104, R4 ;  /* 0x000000686004723c */ /* 0x042ff00000041804 */
[----:B------:R-:W-:Y:S03]  /*8f30*/  MUFU.EX2 R125, R125 ;  /* 0x0000007d007d7308 */ /* 0x000fe60000000800 */
[----:B------:R-:W-:Y:S01]  /*8f40*/  FADD.FTZ R117, R118, R117 ;  /* 0x0000007576757221 */ /* 0x000fe20000010000 */
[C---:B------:R-:W-:Y:S01]  /*8f50*/  HMMA.16816.F32.BF16 R8, R96.reuse, R106, R8 ;  /* 0x0000006a6008723c */ /* 0x040fe20000041808 */
[----:B------:R-:W1:Y:S05]  /*8f60*/  LDSM.16.MT88.4 R104, [R144+0xa000] ;  /* 0x00a000009068783b */ /* 0x000e6a0000004200 */
[C---:B------:R-:W-:Y:S01]  /*8f70*/  HMMA.16816.F32.BF16 R36, R96.reuse, R108, R36 ;  /* 0x0000006c6024723c */ /* 0x040fe20000041824 */
[----:B------:R-:W-:Y:S05]  /*8f80*/  MUFU.EX2 R126, R126 ;  /* 0x0000007e007e7308 */ /* 0x000fea0000000800 */
[C---:B------:R-:W-:Y:S01]  /*8f90*/  HMMA.16816.F32.BF16 R40, R96.reuse, R110, R40 ;  /* 0x0000006e6028723c */ /* 0x040fe20000041828 */
[----:B------:R-:W2:Y:S04]  /*8fa0*/  LDSM.16.MT88.4 R108, [R142+0xa000] ;  /* 0x00a000008e6c783b */ /* 0x000ea80000004200 */
[----:B------:R-:W-:Y:S01]  /*8fb0*/  MUFU.EX2 R127, R127 ;  /* 0x0000007f007f7308 */ /* 0x000fe20000000800 */
[C---:B------:R-:W-:Y:S09]  /*8fc0*/  HMMA.16816.F32.BF16 R44, R96.reuse, R112, R44 ;  /* 0x00000070602c723c */ /* 0x040ff2000004182c */
[----:B------:R-:W-:Y:S01]  /*8fd0*/  MUFU.EX2 R128, R128 ;  /* 0x0000008000807308 */ /* 0x000fe20000000800 */
[C---:B------:R-:W-:Y:S03]  /*8fe0*/  HMMA.16816.F32.BF16 R48, R96.reuse, R114, R48 ;  /* 0x000000726030723c */ /* 0x040fe60000041830 */
[--C-:B------:R-:W-:Y:S03]  /*8ff0*/  FFMA.FTZ R112, R12, UR4, -R122.reuse ;  /* 0x000000040c707c23 */ /* 0x100fe6000801087a */
[C---:B---3--:R-:W-:Y:S03]  /*9000*/  HMMA.16816.F32.BF16 R52, R96.reuse, R92, R52 ;  /* 0x0000005c6034723c */ /* 0x048fe60000041834 */
[----:B------:R-:W-:Y:S02]  /*9010*/  MUFU.EX2 R129, R129 ;  /* 0x0000008100817308 */ /* 0x000fe40000000800 */
[C---:B------:R-:W-:Y:S01]  /*9020*/  FMUL.FTZ R12, R100.reuse, R88 ;  /* 0x00000058640c7220 */ /* 0x040fe20000410000 */
[C---:B------:R-:W-:Y:S01]  /*9030*/  HMMA.16816.F32.BF16 R56, R96.reuse, R94, R56 ;  /* 0x0000005e6038723c */ /* 0x040fe20000041838 */
[----:B------:R-:W3:Y:S06]  /*9040*/  LDSM.16.MT88.4 R92, [R141+0xa000] ;  /* 0x00a000008d5c783b */ /* 0x000eec0000004200 */
[----:B------:R-:W-:Y:S01]  /*9050*/  MUFU.EX2 R112, R112 ;  /* 0x0000007000707308 */ /* 0x000fe20000000800 */
[--C-:B------:R-:W-:Y:S01]  /*9060*/  FFMA.FTZ R113, R17, UR4, -R122.reuse ;  /* 0x0000000411717c23 */ /* 0x100fe2000801087a */
[C---:B-1----:R-:W-:Y:S08]  /*9070*/  HMMA.16816.F32.BF16 R60, R96.reuse, R104, R60 ;  /* 0x00000068603c723c */ /* 0x042ff0000004183c */
[----:B------:R-:W-:Y:S01]  /*9080*/  MUFU.EX2 R113, R113 ;  /* 0x0000007100717308 */ /* 0x000fe20000000800 */
[C---:B------:R-:W-:Y:S01]  /*9090*/  HMMA.16816.F32.BF16 R64, R96.reuse, R106, R64 ;  /* 0x0000006a6040723c */ /* 0x040fe20000041840 */
[----:B------:R-:W1:Y:S02]  /*90a0*/  LDSM.16.MT88.4 R104, [R140+0xa000] ;  /* 0x00a000008c68783b */ /* 0x000e640000004200 */
[----:B------:R-:W-:Y:S03]  /*90b0*/  FMUL.FTZ R17, R100, R85 ;  /* 0x0000005564117220 */ /* 0x000fe60000410000 */
[C---:B--2---:R-:W-:Y:S03]  /*90c0*/  HMMA.16816.F32.BF16 R68, R96.reuse, R108, R68 ;  /* 0x0000006c6044723c */ /* 0x044fe60000041844 */
[----:B------:R-:W-:Y:S02]  /*90d0*/  MUFU.EX2 R130, R130 ;  /* 0x0000008200827308 */ /* 0x000fe40000000800 */
[--C-:B------:R-:W-:Y:S01]  /*90e0*/  FFMA.FTZ R114, R18, UR4, -R121.reuse ;  /* 0x0000000412727c23 */ /* 0x100fe20008010879 */
[C---:B------:R-:W-:Y:S07]  /*90f0*/  HMMA.16816.F32.BF16 R72, R96.reuse, R110, R72 ;  /* 0x0000006e6048723c */ /* 0x040fee0000041848 */
[----:B------:R-:W-:Y:S01]  /*9100*/  MUFU.EX2 R32, R32 ;  /* 0x0000002000207308 */ /* 0x000fe20000000800 */
[--C-:B------:R-:W-:Y:S03]  /*9110*/  FFMA.FTZ R109, R13, UR4, -R122.reuse ;  /* 0x000000040d6d7c23 */ /* 0x100fe6000801087a */
[--C-:B------:R-:W-:Y:S01]  /*9120*/  FFMA.FTZ R108, R14, UR4, -R121.reuse ;  /* 0x000000040e6c7c23 */ /* 0x100fe20008010879 */
[--C-:B------:R-:W-:Y:S01]  /*9130*/  FFMA.FTZ R111, R15, UR4, -R121.reuse ;  /* 0x000000040f6f7c23 */ /* 0x100fe20008010879 */
[----:B------:R-:W-:Y:S01]  /*9140*/  FMUL.FTZ R13, R100, R89 ;  /* 0x00000059640d7220 */ /* 0x000fe20000410000 */
[C---:B------:R-:W-:Y:S01]  /*9150*/  FMUL.FTZ R14, R3.reuse, R90 ;  /* 0x0000005a030e7220 */ /* 0x040fe20000410000 */
[C---:B------:R-:W-:Y:S02]  /*9160*/  FMUL.FTZ R15, R3.reuse, R91 ;  /* 0x0000005b030f7220 */ /* 0x040fe40000410000 */
[----:B------:R-:W2:Y:S01]  /*9170*/  MUFU.EX2 R109, R109 ;  /* 0x0000006d006d7308 */ /* 0x000ea20000000800 */
[----:B------:R-:W4:Y:S01]  /*9180*/  LDSM.16.MT88.4 R88, [R144+0x8800] ;  /* 0x008800009058783b */ /* 0x000f220000004200 */
[----:B------:R-:W-:Y:S01]  /*9190*/  FMUL.FTZ R18, R3, R86 ;  /* 0x0000005603127220 */ /* 0x000fe20000410000 */
[--C-:B------:R-:W-:Y:S01]  /*91a0*/  FFMA.FTZ R110, R16, UR4, -R122.reuse ;  /* 0x00000004106e7c23 */ /* 0x100fe2000801087a */
[C---:B---3--:R-:W-:Y:S03]  /*91b0*/  HMMA.16816.F32.BF16 R76, R96.reuse, R92, R76 ;  /* 0x0000005c604c723c */ /* 0x048fe6000004184c */
[----:B------:R-:W-:Y:S03]  /*91c0*/  FMUL.FTZ R16, R100, R84 ;  /* 0x0000005464107220 */ /* 0x000fe60000410000 */
[----:B------:R-:W-:Y:S01]  /*91d0*/  MUFU.EX2 R108, R108 ;  /* 0x0000006c006c7308 */ /* 0x000fe20000000800 */
[--C-:B------:R-:W-:Y:S01]  /*91e0*/  FFMA.FTZ R115, R19, UR4, -R121.reuse ;  /* 0x0000000413737c23 */ /* 0x100fe20008010879 */
[C---:B------:R-:W-:Y:S01]  /*91f0*/  HMMA.16816.F32.BF16 R12, R96.reuse, R94, R12 ;  /* 0x0000005e600c723c */ /* 0x040fe2000004180c */
[----:B------:R-:W3:Y:S02]  /*9200*/  LDSM.16.MT88.4 R92, [R142+0x8800] ;  /* 0x008800008e5c783b */ /* 0x000ee40000004200 */
[----:B------:R-:W-:Y:S03]  /*9210*/  FMUL.FTZ R19, R3, R87 ;  /* 0x0000005703137220 */ /* 0x000fe60000410000 */
[C---:B-1----:R-:W-:Y:S02]  /*9220*/  HMMA.16816.F32.BF16 R80, R96.reuse, R104, R80 ;  /* 0x000000686050723c */ /* 0x042fe40000041850 */
[----:B------:R-:W1:Y:S03]  /*9230*/  MUFU.EX2 R111, R111 ;  /* 0x0000006f006f7308 */ /* 0x000e660000000800 */
[----:B--2---:R-:W-:Y:S01]  /*9240*/  F2FP.BF16.F32.PACK_AB R84, R109, R112 ;  /* 0x000000706d54723e */ /* 0x004fe200000010ff */
[----:B------:R-:W-:Y:S01]  /*9250*/  HMMA.16816.F32.BF16 R16, R96, R106, R16 ;  /* 0x0000006a6010723c */ /* 0x000fe20000041810 */
[----:B------:R-:W2:Y:S05]  /*9260*/  LDSM.16.MT88.4 R96, [R141+0x8800] ;  /* 0x008800008d60783b */ /* 0x000eaa0000004200 */
[----:B------:R-:W5:Y:S01]  /*9270*/  MUFU.EX2 R110, R110 ;  /* 0x0000006e006e7308 */ /* 0x000f620000000800 */
[----:B------:R-:W-:Y:S01]  /*9280*/  FFMA.FTZ R104, R23, UR4, -R121 ;  /* 0x0000000417687c23 */ /* 0x000fe20008010879 */
[----:B------:R-:W-:Y:S03]  /*9290*/  F2FP.BF16.F32.PACK_AB R23, R126, R125 ;  /* 0x0000007d7e17723e */ /* 0x000fe600000010ff */
[--C-:B------:R-:W-:Y:S01]  /*92a0*/  FFMA.FTZ R106, R20, UR4, -R122.reuse ;  /* 0x00000004146a7c23 */ /* 0x100fe2000801087a */
[--C-:B------:R-:W-:Y:S04]  /*92b0*/  FFMA.FTZ R107, R21, UR4, -R122.reuse ;  /* 0x00000004156b7c23 */ /* 0x100fe8000801087a */
[----:B------:R-:W-:Y:S01]  /*92c0*/  MUFU.EX2 R114, R114 ;  /* 0x0000007200727308 */ /* 0x000fe20000000800 */
[----:B-1----:R-:W-:Y:S01]  /*92d0*/  F2FP.BF16.F32.PACK_AB R85, R111, R108 ;  /* 0x0000006c6f55723e */ /* 0x002fe200000010ff */
[----:B------:R-:W-:Y:S01]  /*92e0*/  FFMA.FTZ R122, R33, UR4, -R122 ;  /* 0x00000004217a7c23 */ /* 0x000fe2000801087a */
[----:B------:R-:W-:Y:S04]  /*92f0*/  FADD.FTZ R108, R108, R117 ;  /* 0x000000756c6c7221 */ /* 0x000fe80000010000 */
[----:B------:R-:W-:Y:S03]  /*9300*/  FADD.FTZ R111, R111, R108 ;  /* 0x0000006c6f6f7221 */ /* 0x000fe60000010000 */
[----:B------:R-:W1:Y:S01]  /*9310*/  MUFU.EX2 R105, R115 ;  /* 0x0000007300697308 */ /* 0x000e620000000800 */
[----:B-----5:R-:W-:Y:S09]  /*9320*/  F2FP.BF16.F32.PACK_AB R86, R113, R110 ;  /* 0x0000006e7156723e */ /* 0x020ff200000010ff */
[----:B------:R-:W-:Y:S10]  /*9330*/  MUFU.EX2 R106, R106 ;  /* 0x0000006a006a7308 */ /* 0x000ff40000000800 */
[----:B------:R-:W5:Y:S01]  /*9340*/  MUFU.EX2 R107, R107 ;  /* 0x0000006b006b7308 */ /* 0x000f620000000800 */
[----:B-1----:R-:W-:Y:S01]  /*9350*/  F2FP.BF16.F32.PACK_AB R87, R105, R114 ;  /* 0x000000726957723e */ /* 0x002fe200000010ff */
[--C-:B------:R-:W-:Y:S01]  /*9360*/  FFMA.FTZ R115, R22, UR4, -R121.reuse ;  /* 0x0000000416737c23 */ /* 0x100fe20008010879 */
[----:B------:R-:W-:Y:S01]  /*9370*/  F2FP.BF16.F32.PACK_AB R22, R124, R123 ;  /* 0x0000007b7c16723e */ /* 0x000fe200000010ff */
[----:B------:R-:W-:Y:S04]  /*9380*/  FFMA.FTZ R121, R35, UR4, -R121 ;  /* 0x0000000423797c23 */ /* 0x000fe80008010879 */
[C---:B----4-:R-:W-:Y:S02]  /*9390*/  HMMA.16816.F32.BF16 R4, R84.reuse, R88, R4 ;  /* 0x000000585404723c */ /* 0x050fe40000041804 */
[----:B------:R-:W-:Y:S04]  /*93a0*/  MUFU.EX2 R115, R115 ;  /* 0x0000007300737308 */ /* 0x000fe80000000800 */
[C---:B------:R-:W-:Y:S01]  /*93b0*/  HMMA.16816.F32.BF16 R8, R84.reuse, R90, R8 ;  /* 0x0000005a5408723c */ /* 0x040fe20000041808 */
[----:B------:R-:W1:Y:S05]  /*93c0*/  LDSM.16.MT88.4 R88, [R140+0x8800] ;  /* 0x008800008c58783b */ /* 0x000e6a0000004200 */
[----:B------:R-:W4:Y:S01]  /*93d0*/  MUFU.EX2 R104, R104 ;  /* 0x0000006800687308 */ /* 0x000f220000000800 */
[----:B-----5:R-:W-:Y:S01]  /*93e0*/  F2FP.BF16.F32.PACK_AB R20, R107, R106 ;  /* 0x0000006a6b14723e */ /* 0x020fe200000010ff */
[C---:B---3--:R-:W-:Y:S08]  /*93f0*/  HMMA.16816.F32.BF16 R36, R84.reuse, R92, R36 ;  /* 0x0000005c5424723c */ /* 0x048ff00000041824 */
[----:B------:R-:W3:Y:S01]  /*9400*/  MUFU.EX2 R33, R122 ;  /* 0x0000007a00217308 */ /* 0x000ee20000000800 */
[C---:B------:R-:W-:Y:S01]  /*9410*/  HMMA.16816.F32.BF16 R40, R84.reuse, R94, R40 ;  /* 0x0000005e5428723c */ /* 0x040fe20000041828 */
[----:B------:R-:W5:Y:S05]  /*9420*/  LDSM.16.MT88.4 R92, [R144+0xa800] ;  /* 0x00a80000905c783b */ /* 0x000f6a0000004200 */
[C---:B--2---:R-:W-:Y:S03]  /*9430*/  HMMA.16816.F32.BF16 R44, R84.reuse, R96, R44 ;  /* 0x00000060542c723c */ /* 0x044fe6000004182c */
[----:B------:R-:W-:Y:S02]  /*9440*/  MUFU.EX2 R34, R34 ;  /* 0x0000002200227308 */ /* 0x000fe40000000800 */
[----:B----4-:R-:W-:Y:S01]  /*9450*/  F2FP.BF16.F32.PACK_AB R21, R104, R115 ;  /* 0x000000736815723e */ /* 0x010fe200000010ff */
[C---:B------:R-:W-:Y:S01]  /*9460*/  HMMA.16816.F32.BF16 R48, R84.reuse, R98, R48 ;  /* 0x000000625430723c */ /* 0x040fe20000041830 */
[----:B------:R-:W2:Y:S06]  /*9470*/  LDSM.16.MT88.4 R96, [R142+0xa800] ;  /* 0x00a800008e60783b */ /* 0x000eac0000004200 */
[----:B------:R-:W4:Y:S01]  /*9480*/  MUFU.EX2 R121, R121 ;  /* 0x0000007900797308 */ /* 0x000f220000000800 */
[C---:B-1----:R-:W-:Y:S06]  /*9490*/  HMMA.16816.F32.BF16 R52, R84.reuse, R88, R52 ;  /* 0x000000585434723c */ /* 0x042fec0000041834 */
[C---:B------:R-:W-:Y:S01]  /*94a0*/  HMMA.16816.F32.BF16 R56, R84.reuse, R90, R56 ;  /* 0x0000005a5438723c */ /* 0x040fe20000041838 */
[----:B------:R-:W1:Y:S05]  /*94b0*/  LDSM.16.MT88.4 R88, [R141+0xa800] ;  /* 0x00a800008d58783b */ /* 0x000e6a0000004200 */
[C---:B-----5:R-:W-:Y:S06]  /*94c0*/  HMMA.16816.F32.BF16 R60, R84.reuse, R92, R60 ;  /* 0x0000005c543c723c */ /* 0x060fec000004183c */
[C---:B------:R-:W-:Y:S01]  /*94d0*/  HMMA.16816.F32.BF16 R64, R84.reuse, R94, R64 ;  /* 0x0000005e5440723c */ /* 0x040fe20000041840 */
[----:B------:R-:W5:Y:S05]  /*94e0*/  LDSM.16.MT88.4 R92, [R140+0xa800] ;  /* 0x00a800008c5c783b */ /* 0x000f6a0000004200 */
[C---:B--2---:R-:W-:Y:S06]  /*94f0*/  HMMA.16816.F32.BF16 R68, R84.reuse, R96, R68 ;  /* 0x000000605444723c */ /* 0x044fec0000041844 */
[C---:B------:R-:W-:Y:S01]  /*9500*/  HMMA.16816.F32.BF16 R72, R84.reuse, R98, R72 ;  /* 0x000000625448723c */ /* 0x040fe20000041848 */
[----:B------:R-:W2:Y:S05]  /*9510*/  LDSM.16.MT88.4 R96, [R144+0x9000] ;  /* 0x009000009060783b */ /* 0x000eaa0000004200 */
[C---:B-1----:R-:W-:Y:S06]  /*9520*/  HMMA.16816.F32.BF16 R76, R84.reuse, R88, R76 ;  /* 0x00000058544c723c */ /* 0x042fec000004184c */
[C---:B------:R-:W-:Y:S01]  /*9530*/  HMMA.16816.F32.BF16 R12, R84.reuse, R90, R12 ;  /* 0x0000005a540c723c */ /* 0x040fe2000004180c */
[----:B------:R-:W-:Y:S05]  /*9540*/  LDSM.16.MT88.4 R88, [R140+0x9000] ;  /* 0x009000008c58783b */ /* 0x000fea0000004200 */
[C---:B-----5:R-:W-:Y:S06]  /*9550*/  HMMA.16816.F32.BF16 R80, R84.reuse, R92, R80 ;  /* 0x0000005c5450723c */ /* 0x060fec0000041850 */
[----:B------:R-:W-:Y:S01]  /*9560*/  HMMA.16816.F32.BF16 R16, R84, R94, R16 ;  /* 0x0000005e5410723c */ /* 0x000fe20000041810 */
[----:B------:R-:W1:Y:S05]  /*9570*/  LDSM.16.MT88.4 R84, [R141+0x9000] ;  /* 0x009000008d54783b */ /* 0x000e6a0000004200 */
[C---:B--2---:R-:W-:Y:S03]  /*9580*/  HMMA.16816.F32.BF16 R4, R20.reuse, R96, R4 ;  /* 0x000000601404723c */ /* 0x044fe60000041804 */
[----:B------:R-:W-:Y:S03]  /*9590*/  LDSM.16.MT88.4 R92, [R144+0x9800] ;  /* 0x00980000905c783b */ /* 0x000fe60000004200 */
[C---:B------:R-:W-:Y:S06]  /*95a0*/  HMMA.16816.F32.BF16 R8, R20.reuse, R98, R8 ;  /* 0x000000621408723c */ /* 0x040fec0000041808 */
[C---:B------:R-:W-:Y:S06]  /*95b0*/  HMMA.16816.F32.BF16 R36, R20.reuse, R24, R36 ;  /* 0x000000181424723c */ /* 0x040fec0000041824 */
[C---:B------:R-:W-:Y:S01]  /*95c0*/  HMMA.16816.F32.BF16 R40, R20.reuse, R26, R40 ;  /* 0x0000001a1428723c */ /* 0x040fe20000041828 */
[----:B------:R-:W2:Y:S05]  /*95d0*/  LDSM.16.MT88.4 R24, [R144+0xb000] ;  /* 0x00b000009018783b */ /* 0x000eaa0000004200 */
        /* <DEDUP_REMOVED lines=9> */
[C---:B-1----:R-:W-:Y:S06]  /*9670*/  HMMA.16816.F32.BF16 R68, R20.reuse, R84, R68 ;  /* 0x000000541444723c */ /* 0x042fec0000041844 */
[C---:B------:R-:W-:Y:S05]  /*9680*/  HMMA.16816.F32.BF16 R72, R20.reuse, R86, R72 ;  /* 0x000000561448723c */ /* 0x040fea0000041848 */
[----:B------:R-:W-:Y:S01]  /*9690*/  F2FP.BF16.F32.PACK_AB R84, R128, R127 ;  /* 0x0000007f8054723e */ /* 0x000fe200000010ff */
[C---:B-----5:R-:W-:Y:S05]  /*96a0*/  HMMA.16816.F32.BF16 R76, R20.reuse, R88, R76 ;  /* 0x00000058144c723c */ /* 0x060fea000004184c */
[----:B------:R-:W-:Y:S01]  /*96b0*/  F2FP.BF16.F32.PACK_AB R85, R130, R129 ;  /* 0x000000818255723e */ /* 0x000fe200000010ff */
[C---:B------:R-:W-:Y:S01]  /*96c0*/  HMMA.16816.F32.BF16 R12, R20.reuse, R90, R12 ;  /* 0x0000005a140c723c */ /* 0x040fe2000004180c */
[----:B------:R-:W-:Y:S04]  /*96d0*/  LDSM.16.MT88.4 R88, [R141+0xb800] ;  /* 0x00b800008d58783b */ /* 0x000fe80000004200 */
[----:B---3--:R-:W-:Y:S01]  /*96e0*/  F2FP.BF16.F32.PACK_AB R86, R33, R32 ;  /* 0x000000202156723e */ /* 0x008fe200000010ff */
[C---:B--2---:R-:W-:Y:S05]  /*96f0*/  HMMA.16816.F32.BF16 R80, R20.reuse, R24, R80 ;  /* 0x000000181450723c */ /* 0x044fea0000041850 */
[----:B----4-:R-:W-:Y:S01]  /*9700*/  F2FP.BF16.F32.PACK_AB R87, R121, R34 ;  /* 0x000000227957723e */ /* 0x010fe200000010ff */
[----:B------:R-:W-:Y:S01]  /*9710*/  HMMA.16816.F32.BF16 R16, R20, R26, R16 ;  /* 0x0000001a1410723c */ /* 0x000fe20000041810 */
[----:B------:R-:W1:Y:S05]  /*9720*/  LDSM.16.MT88.4 R20, [R141+0x9800] ;  /* 0x009800008d14783b */ /* 0x000e6a0000004200 */
[C---:B------:R-:W-:Y:S03]  /*9730*/  HMMA.16816.F32.BF16 R96, R84.reuse, R92, R4 ;  /* 0x0000005c5460723c */ /* 0x040fe60000041804 */
[----:B------:R-:W2:Y:S03]  /*9740*/  LDSM.16.MT88.4 R4, [R140+0x9800] ;  /* 0x009800008c04783b */ /* 0x000ea60000004200 */
[C---:B------:R-:W-:Y:S05]  /*9750*/  HMMA.16816.F32.BF16 R92, R84.reuse, R94, R8 ;  /* 0x0000005e545c723c */ /* 0x040fea0000041808 */
[----:B------:R-:W3:Y:S01]  /*9760*/  LDSM.16.MT88.4 R8, [R144+0xb800] ;  /* 0x00b800009008783b */ /* 0x000ee20000004200 */
[C---:B------:R-:W-:Y:S06]  /*9770*/  HMMA.16816.F32.BF16 R36, R84.reuse, R28, R36 ;  /* 0x0000001c5424723c */ /* 0x040fec0000041824 */
[C---:B------:R-:W-:Y:S01]  /*9780*/  HMMA.16816.F32.BF16 R40, R84.reuse, R30, R40 ;  /* 0x0000001e5428723c */ /* 0x040fe20000041828 */
[----:B------:R-:W4:Y:S05]  /*9790*/  LDSM.16.MT88.4 R24, [R142+0xb800] ;  /* 0x00b800008e18783b */ /* 0x000f2a0000004200 */
[C---:B-1----:R-:W-:Y:S06]  /*97a0*/  HMMA.16816.F32.BF16 R44, R84.reuse, R20, R44 ;  /* 0x00000014542c723c */ /* 0x042fec000004182c */
[C---:B------:R-:W-:Y:S05]  /*97b0*/  HMMA.16816.F32.BF16 R48, R84.reuse, R22, R48 ;  /* 0x000000165430723c */ /* 0x040fea0000041830 */
[----:B------:R-:W-:Y:S01]  /*97c0*/  FADD.FTZ R20, R101, R119 ;  /* 0x0000007765147221 */ /* 0x000fe20000010000 */
[C---:B--2---:R-:W-:Y:S05]  /*97d0*/  HMMA.16816.F32.BF16 R52, R84.reuse, R4, R52 ;  /* 0x000000045434723c */ /* 0x044fea0000041834 */
[----:B------:R-:W-:Y:S01]  /*97e0*/  MOV R101, R2 ;  /* 0x0000000200657202 */ /* 0x000fe20000000f00 */
[C---:B------:R-:W-:Y:S01]  /*97f0*/  HMMA.16816.F32.BF16 R56, R84.reuse, R6, R56 ;  /* 0x000000065438723c */ /* 0x040fe20000041838 */
[----:B------:R-:W1:Y:S04]  /*9800*/  LDSM.16.MT88.4 R4, [R140+0xb800] ;  /* 0x00b800008c04783b */ /* 0x000e680000004200 */
[----:B------:R-:W-:Y:S01]  /*9810*/  FADD.FTZ R3, R103, R20 ;  /* 0x0000001467037221 */ /* 0x000fe20000010000 */
[C---:B---3--:R-:W-:Y:S05]  /*9820*/  HMMA.16816.F32.BF16 R60, R84.reuse, R8, R60 ;  /* 0x00000008543c723c */ /* 0x048fea000004183c */
[----:B------:R-:W-:Y:S01]  /*9830*/  FADD.FTZ R3, R116, R3 ;  /* 0x0000000374037221 */ /* 0x000fe20000010000 */
[C---:B------:R-:W-:Y:S05]  /*9840*/  HMMA.16816.F32.BF16 R64, R84.reuse, R10, R64 ;  /* 0x0000000a5440723c */ /* 0x040fea0000041840 */
[----:B------:R-:W-:Y:S01]  /*9850*/  FADD.FTZ R112, R112, R3 ;  /* 0x0000000370707221 */ /* 0x000fe20000010000 */
[C---:B----4-:R-:W-:Y:S05]  /*9860*/  HMMA.16816.F32.BF16 R68, R84.reuse, R24, R68 ;  /* 0x000000185444723c */ /* 0x050fea0000041844 */
[----:B------:R-:W-:Y:S01]  /*9870*/  FADD.FTZ R109, R109, R112 ;  /* 0x000000706d6d7221 */ /* 0x000fe20000010000 */
[C---:B------:R-:W-:Y:S05]  /*9880*/  HMMA.16816.F32.BF16 R72, R84.reuse, R26, R72 ;  /* 0x0000001a5448723c */ /* 0x040fea0000041848 */
[----:B------:R-:W-:Y:S01]  /*9890*/  FADD.FTZ R110, R110, R109 ;  /* 0x0000006d6e6e7221 */ /* 0x000fe20000010000 */
[C---:B------:R-:W-:Y:S05]  /*98a0*/  HMMA.16816.F32.BF16 R76, R84.reuse, R88, R76 ;  /* 0x00000058544c723c */ /* 0x040fea000004184c */
[----:B------:R-:W-:Y:S01]  /*98b0*/  FADD.FTZ R8, R114, R111 ;  /* 0x0000006f72087221 */ /* 0x000fe20000010000 */
[----:B------:R-:W-:Y:S01]  /*98c0*/  FADD.FTZ R113, R113, R110 ;  /* 0x0000006e71717221 */ /* 0x000fe20000010000 */
[C---:B------:R-:W-:Y:S04]  /*98d0*/  HMMA.16816.F32.BF16 R88, R84.reuse, R90, R12 ;  /* 0x0000005a5458723c */ /* 0x040fe8000004180c */
[----:B------:R-:W-:Y:S01]  /*98e0*/  FADD.FTZ R8, R105, R8 ;  /* 0x0000000869087221 */ /* 0x000fe20000010000 */
[----:B------:R-:W-:Y:S01]  /*98f0*/  FADD.FTZ R106, R106, R113 ;  /* 0x000000716a6a7221 */ /* 0x000fe20000010000 */
[C---:B-1----:R-:W-:Y:S05]  /*9900*/  HMMA.16816.F32.BF16 R80, R84.reuse, R4, R80 ;  /* 0x000000045450723c */ /* 0x042fea0000041850 */
[----:B------:R-:W-:Y:S01]  /*9910*/  FADD.FTZ R115, R115, R8 ;  /* 0x0000000873737221 */ /* 0x000fe20000010000 */
[----:B------:R-:W-:Y:S01]  /*9920*/  FADD.FTZ R8, R107, R106 ;  /* 0x0000006a6b087221 */ /* 0x000fe20000010000 */
[----:B------:R-:W-:Y:S04]  /*9930*/  HMMA.16816.F32.BF16 R84, R84, R6, R16 ;  /* 0x000000065454723c */ /* 0x000fe80000041810 */
[----:B------:R-:W-:Y:S01]  /*9940*/  FADD.FTZ R104, R104, R115 ;  /* 0x0000007368687221 */ /* 0x000fe20000010000 */
[----:B------:R-:W-:Y:S01]  /*9950*/  FADD.FTZ R123, R123, R8 ;  /* 0x000000087b7b7221 */ /* 0x000fe20000010000 */
[----:B------:R-:W-:Y:S02]  /*9960*/  MOV R3, R0 ;  /* 0x0000000000037202 */ /* 0x000fe40000000f00 */
        /* <DEDUP_REMOVED lines=10> */
[----:B------:R-:W-:Y:S01]  /*9a10*/  FADD.FTZ R184, R121, R34 ;  /* 0x0000002279b87221 */ /* 0x000fe20000010000 */
[----:B------:R-:W-:Y:S06]  /*9a20*/  @P4 BRA `(.L_x_726) ;  /* 0xffffffe000044947 */ /* 0x000fec000383ffff */
.L_x_725:
        /* <DEDUP_REMOVED lines=9> */
[----:B-1----:R-:W-:Y:S01]  /*9ac0*/  FADD.FTZ R4, R4, R181 ;  /* 0x000000b504047221 */ /* 0x002fe20000010000 */
[----:B--2---:R-:W-:Y:S01]  /*9ad0*/  ULEA UR4, UR4, UR5, 0x18 ;  /* 0x0000000504047291 */ /* 0x004fe2000f8ec03f */
[----:B---3--:R-:W-:-:S03]  /*9ae0*/  FADD.FTZ R8, R5, R184 ;  /* 0x000000b805087221 */ /* 0x008fc60000010000 */
[----:B------:R-:W1:Y:S04]  /*9af0*/  SHFL.BFLY PT, R7, R4, 0x1, 0x1f ;  /* 0x0c201f0004077f89 */ /* 0x000e6800000e0000 */
[----:B------:R-:W2:Y:S01]  /*9b00*/  SHFL.BFLY PT, R5, R8, 0x1, 0x1f ;  /* 0x0c201f0008057f89 */ /* 0x000ea200000e0000 */
[----:B----4-:R-:W-:-:S04]  /*9b10*/  SHF.R.S32.HI R6, RZ, 0x1f, R3 ;  /* 0x0000001fff067819 */ /* 0x010fc80000011403 */
[----:B------:R-:W-:-:S04]  /*9b20*/  LEA.HI R9, R6, R3, RZ, 0x2 ;  /* 0x0000000306097211 */ /* 0x000fc800078f10ff */
[----:B------:R-:W-:-:S04]  /*9b30*/  LOP3.LUT R12, R9, 0x3ffffffc, RZ, 0xc0, !PT ;  /* 0x3ffffffc090c7812 */ /* 0x000fc800078ec0ff */
[-C--:B------:R-:W-:Y:S01]  /*9b40*/  IADD3 R13, -R12, R3.reuse, RZ ;  /* 0x000000030c0d7210 */ /* 0x080fe20007ffe1ff */
[----:B-1----:R-:W-:Y:S01]  /*9b50*/  FADD.FTZ R7, R4, R7 ;  /* 0x0000000704077221 */ /* 0x002fe20000010000 */
[----:B------:R-:W-:Y:S01]  /*9b60*/  LEA.HI R4, R6, R3, RZ, 0x5 ;  /* 0x0000000306047211 */ /* 0x000fe200078f28ff */
[----:B--2---:R-:W-:-:S03]  /*9b70*/  FADD.FTZ R5, R8, R5 ;  /* 0x0000000508057221 */ /* 0x004fc60000010000 */
[----:B------:R-:W-:Y:S02]  /*9b80*/  FSETP.NE.FTZ.AND P4, PT, R7, RZ, PT ;  /* 0x000000ff0700720b */ /* 0x000fe40003f95000 */
[----:B------:R-:W-:Y:S02]  /*9b90*/  SHF.R.S32.HI R8, RZ, 0x5, R4 ;  /* 0x00000005ff087819 */ /* 0x000fe40000011404 */
[----:B------:R-:W-:Y:S02]  /*9ba0*/  FSETP.NE.FTZ.AND P3, PT, R5, RZ, PT ;  /* 0x000000ff0500720b */ /* 0x000fe40003f75000 */
[----:B------:R-:W-:-:S07]  /*9bb0*/  LEA R8, R8, R13, 0x9 ;  /* 0x0000000d08087211 */ /* 0x000fce00078e48ff */
        /* <DEDUP_REMOVED lines=39> */
[----:B------:R-:W-:Y:S01]  /*9e30*/  FMUL.FTZ R94, R11, R94 ;  /* 0x0000005e0b5e7220 */ /* 0x000fe20000410000 */
[----:B------:R-:W-:Y:S01]  /*9e40*/  LEA.HI R9, R9, R10, RZ, 0x3 ;  /* 0x0000000a09097211 */ /* 0x000fe200078f18ff */
[C---:B------:R-:W-:Y:S01]  /*9e50*/  FMUL.FTZ R39, R11.reuse, R39 ;  /* 0x000000270b277220 */ /* 0x040fe20000410000 */
[C---:B------:R-:W-:Y:S01]  /*9e60*/  FMUL.FTZ R38, R11.reuse, R38 ;  /* 0x000000260b267220 */ /* 0x040fe20000410000 */
[----:B------:R-:W-:Y:S01]  /*9e70*/  FMUL.FTZ R43, R11, R43 ;  /* 0x0000002b0b2b7220 */ /* 0x000fe20000410000 */
        /* <DEDUP_REMOVED lines=26> */
[----:B------:R-:W-:-:S02]  /*a020*/  IADD3 R9, R10, -R9, RZ ;  /* 0x800000090a097210 */ /* 0x000fc40007ffe0ff */
[----:B------:R-:W1:Y:S01]  /*a030*/  @P0 LDC.64 R10, c[0x0][0x298] ;  /* 0x0000a600ff0a0b82 */ /* 0x000e620000000a00 */
[----:B------:R-:W-:Y:S02]  /*a040*/  F2FP.BF16.F32.PACK_AB R96, R97, R96 ;  /* 0x000000606160723e */ /* 0x000fe400000010ff */
[C---:B------:R-:W-:Y:S02]  /*a050*/  SHF.L.U32 R12, R9.reuse, 0x6, RZ ;  /* 0x00000006090c7819 */ /* 0x040fe400000006ff */
[----:B------:R-:W-:Y:S02]  /*a060*/  R2P PR, R9, 0x6 ;  /* 0x0000000609007804 */ /* 0x000fe40000000000 */
[----:B------:R-:W-:Y:S02]  /*a070*/  LOP3.LUT R12, R12, 0x1c0, RZ, 0xc0, !PT ;  /* 0x000001c00c0c7812 */ /* 0x000fe400078ec0ff */
[----:B------:R-:W-:Y:S02]  /*a080*/  F2FP.BF16.F32.PACK_AB R98, R99, R98 ;  /* 0x000000626362723e */ /* 0x000fe400000010ff */
[----:B------:R-:W-:-:S02]  /*a090*/  LEA.HI R13, R12, R12, RZ, 0x1d ;  /* 0x0000000c0c0d7211 */ /* 0x000fc400078fe8ff */
[----:B------:R-:W-:Y:S02]  /*a0a0*/  MOV R12, 0x40 ;  /* 0x00000040000c7802 */ /* 0x000fe40000000f00 */
[----:B------:R-:W-:Y:S02]  /*a0b0*/  LEA R8, R8, R13, 0x1 ;  /* 0x0000000d08087211 */ /* 0x000fe400078e08ff */
[----:B------:R-:W-:Y:S02]  /*a0c0*/  F2FP.BF16.F32.PACK_AB R92, R93, R92 ;  /* 0x0000005c5d5c723e */ /* 0x000fe400000010ff */
[----:B------:R-:W-:Y:S02]  /*a0d0*/  LEA R15, R8, UR4, 0x1 ;  /* 0x00000004080f7c11 */ /* 0x000fe4000f8e08ff */
[----:B------:R-:W-:Y:S02]  /*a0e0*/  F2FP.BF16.F32.PACK_AB R94, R95, R94 ;  /* 0x0000005e5f5e723e */ /* 0x000fe400000010ff */
[----:B------:R-:W-:Y:S01]  /*a0f0*/  F2FP.BF16.F32.PACK_AB R36, R37, R36 ;  /* 0x000000242524723e */ /* 0x000fe200000010ff */
[----:B-1----:R-:W-:Y:S01]  /*a100*/  @P0 IMAD.WIDE.U32 R16, R166, R10, RZ ;  /* 0x0000000aa6100225 */ /* 0x002fe200078e00ff */
[----:B------:R-:W-:-:S02]  /*a110*/  F2FP.BF16.F32.PACK_AB R38, R39, R38 ;  /* 0x000000262726723e */ /* 0x000fc400000010ff */
[----:B------:R-:W-:Y:S01]  /*a120*/  F2FP.BF16.F32.PACK_AB R40, R41, R40 ;  /* 0x000000282928723e */ /* 0x000fe200000010ff */
[----:B------:R-:W-:Y:S01]  /*a130*/  @P0 IMAD R11, R166, R11, R17 ;  /* 0x0000000ba60b0224 */ /* 0x000fe200078e0211 */
        /* <DEDUP_REMOVED lines=14> */
[----:B------:R-:W-:Y:S02]  /*a220*/  @P0 MOV R10, R16 ;  /* 0x00000010000a0202 */ /* 0x000fe40000000f00 */
[----:B------:R-:W-:Y:S02]  /*a230*/  SEL R14, R14, 0xffffffe0, !P1 ;  /* 0xffffffe00e0e7807 */ /* 0x000fe40004800000 */
[----:B------:R-:W-:Y:S01]  /*a240*/  SEL R12, R12, 0xffffffc0, !P2 ;  /* 0xffffffc00c0c7807 */ /* 0x000fe20005000000 */
[----:B------:R-:W-:Y:S06]  /*a250*/  @P0 BRA `(.L_x_729) ;  /* 0x0000000000200947 */ /* 0x000fec0003800000 */
[----:B------:R-:W1:Y:S01]  /*a260*/  S2R R8, SR_CTAID.Y ;  /* 0x0000000000087919 */ /* 0x000e620000002600 */
[----:B------:R-:W2:Y:S01]  /*a270*/  LDC.64 R10, c[0x0][0x290] ;  /* 0x0000a400ff0a7b82 */ /* 0x000ea20000000a00 */
[----:B-1----:R-:W-:Y:S01]  /*a280*/  SHF.R.S32.HI R13, RZ, 0x1f, R8 ;  /* 0x0000001fff0d7819 */ /* 0x002fe20000011408 */
[----:B--2---:R-:W-:-:S04]  /*a290*/  IMAD.WIDE.U32 R16, R8, R10, RZ ;  /* 0x0000000a08107225 */ /* 0x004fc800078e00ff */
[----:B------:R-:W-:Y:S01]  /*a2a0*/  IMAD R13, R13, R10, RZ ;  /* 0x0000000a0d0d7224 */ /* 0x000fe200078e02ff */
[----:B------:R-:W-:-:S03]  /*a2b0*/  MOV R10, R16 ;  /* 0x00000010000a7202 */ /* 0x000fc60000000f00 */
[----:B------:R-:W-:-:S05]  /*a2c0*/  IMAD R11, R8, R11, R13 ;  /* 0x0000000b080b7224 */ /* 0x000fca00078e020d */
[----:B------:R-:W-:-:S07]  /*a2d0*/  IADD3 R11, R17, R11, RZ ;  /* 0x0000000b110b7210 */ /* 0x000fce0007ffe0ff */
.L_x_729:
[----:B------:R-:W-:Y:S01]  /*a2e0*/  ULDC.U8 UR4, c[0x0][0x3d8] ;  /* 0x0000f60000047ab9 */ /* 0x000fe20000000000 */
[----:B------:R-:W-:Y:S02]  /*a2f0*/  LOP3.LUT R9, R9, 0x1, RZ, 0xc0, !PT ;  /* 0x0000000109097812 */ /* 0x000fe400078ec0ff */
[----:B------:R-:W-:Y:S02]  /*a300*/  CS2R R16, SRZ ;  /* 0x0000000000107805 */ /* 0x000fe4000001ff00 */
[----:B------:R-:W-:Y:S01]  /*a310*/  ISETP.NE.AND P1, PT, RZ, UR4, PT ;  /* 0x00000004ff007c0c */ /* 0x000fe2000bf25270 */
[----:B------:R-:W-:Y:S01]  /*a320*/  ULDC.U8 UR4, c[0x0][0x3d9] ;  /* 0x0000f64000047ab9 */ /* 0x000fe20000000000 */
[----:B------:R-:W-:Y:S02]  /*a330*/  F2FP.BF16.F32.PACK_AB R70, R71, R70 ;  /* 0x000000464746723e */ /* 0x000fe400000010ff */
[----:B------:R-:W-:Y:S02]  /*a340*/  ISETP.NE.OR P6, PT, RZ, UR4, !P1 ;  /* 0x00000004ff007c0c */ /* 0x000fe4000cfc5670 */
[----:B------:R-:W-:-:S02]  /*a350*/  F2FP.BF16.F32.PACK_AB R72, R73, R72 ;  /* 0x000000484948723e */ /* 0x000fc400000010ff */
[----:B------:R-:W-:Y:S02]  /*a360*/  ISETP.NE.U32.AND P2, PT, R9, 0x1, PT ;  /* 0x000000010900780c */ /* 0x000fe40003f45070 */
[----:B------:R-:W-:Y:S02]  /*a370*/  F2FP.BF16.F32.PACK_AB R74, R75, R74 ;  /* 0x0000004a4b4a723e */ /* 0x000fe400000010ff */
[----:B------:R-:W-:Y:S02]  /*a380*/  F2FP.BF16.F32.PACK_AB R76, R77, R76 ;  /* 0x0000004c4d4c723e */ /* 0x000fe400000010ff */
[----:B------:R-:W-:Y:S02]  /*a390*/  F2FP.BF16.F32.PACK_AB R78, R79, R78 ;  /* 0x0000004e4f4e723e */ /* 0x000fe400000010ff */
[----:B------:R-:W-:Y:S02]  /*a3a0*/  F2FP.BF16.F32.PACK_AB R88, R89, R88 ;  /* 0x000000585958723e */ /* 0x000fe400000010ff */
[----:B------:R-:W-:-:S02]  /*a3b0*/  F2FP.BF16.F32.PACK_AB R90, R91, R90 ;  /* 0x0000005a5b5a723e */ /* 0x000fc400000010ff */
        /* <DEDUP_REMOVED lines=9> */
.L_x_730:
[----:B------:R-:W-:Y:S01]  /*a450*/  ISETP.NE.AND P0, PT, RZ, UR4, PT ;  /* 0x00000004ff007c0c */ /* 0x000fe2000bf05270 */
[C---:B------:R-:W-:Y:S01]  /*a460*/  VIADD R9, R15.reuse, 0xfffffff0 ;  /* 0xfffffff00f097836 */ /* 0x040fe20000000000 */
[C---:B------:R-:W-:Y:S01]  /*a470*/  IADD3 R23, R15.reuse, R14, RZ ;  /* 0x0000000e0f177210 */ /* 0x040fe20007ffe0ff */
[C---:B------:R-:W-:Y:S01]  /*a480*/  @P2 VIADD R9, R15.reuse, 0x10 ;  /* 0x000000100f092836 */ /* 0x040fe20000000000 */
[----:B------:R-:W-:Y:S01]  /*a490*/  STS [R15], R96 ;  /* 0x000000600f007388 */ /* 0x000fe20000000800 */
[--C-:B------:R-:W-:Y:S01]  /*a4a0*/  IMAD.IADD R19, R15, 0x1, R12.reuse ;  /* 0x000000010f137824 */ /* 0x100fe200078e020c */
[----:B------:R-:W-:Y:S01]  /*a4b0*/  F2FP.BF16.F32.PACK_AB R80, R81, R80 ;  /* 0x000000505150723e */ /* 0x000fe200000010ff */
[----:B------:R-:W-:Y:S01]  /*a4c0*/  IMAD.IADD R21, R14, 0x1, R9 ;  /* 0x000000010e157824 */ /* 0x000fe200078e0209 */
[----:B------:R-:W-:Y:S01]  /*a4d0*/  STS [R15+0x400], R98 ;  /* 0x000400620f007388 */ /* 0x000fe20000000800 */
[----:B------:R-:W-:Y:S01]  /*a4e0*/  IADD3 R27, R12, R9, RZ ;  /* 0x000000090c1b7210 */ /* 0x000fe20007ffe0ff */
[----:B------:R-:W-:Y:S01]  /*a4f0*/  IMAD.IADD R25, R23, 0x1, R12 ;  /* 0x0000000117197824 */ /* 0x000fe200078e020c */
[----:B------:R-:W-:Y:S01]  /*a500*/  F2FP.BF16.F32.PACK_AB R82, R83, R82 ;  /* 0x000000525352723e */ /* 0x000fe200000010ff */
[----:B------:R-:W-:Y:S01]  /*a510*/  STS [R9], R92 ;  /* 0x0000005c09007388 */ /* 0x000fe20000000800 */
[----:B------:R-:W-:Y:S01]  /*a520*/  IADD3 R29, R21, R12, RZ ;  /* 0x0000000c151d7210 */ /* 0x000fe20007ffe0ff */
[----:B------:R-:W1:Y:S01]  /*a530*/  @!P0 LDC R8, c[0x0][0x2c4] ;  /* 0x0000b100ff088b82 */ /* 0x000e620000000800 */
[----:B------:R-:W-:Y:S01]  /*a540*/  F2FP.BF16.F32.PACK_AB R84, R85, R84 ;  /* 0x000000545554723e */ /* 0x000fe200000010ff */
[----:B------:R-:W-:Y:S01]  /*a550*/  STS [R9+0x400], R94 ;  /* 0x0004005e09007388 */ /* 0x000fe20000000800 */
[----:B------:R-:W-:Y:S01]  /*a560*/  F2FP.BF16.F32.PACK_AB R86, R87, R86 ;  /* 0x000000565756723e */ /* 0x000fe200000010ff */
[----:B------:R-:W2:Y:S01]  /*a570*/  @P4 MUFU.LG2 R7, R7 ;  /* 0x0000000700074308 */ /* 0x000ea20000000c00 */
[----:B------:R-:W-:Y:S01]  /*a580*/  PLOP3.LUT P2, PT, PT, PT, PT, 0x8, 0x0 ;  /* 0x000000000000781c */ /* 0x000fe20003f4e170 */
[----:B------:R-:W-:Y:S01]  /*a590*/  STS [R23], R36 ;  /* 0x0000002417007388 */ /* 0x000fe20000000800 */
[----:B------:R-:W-:Y:S01]  /*a5a0*/  @!P0 PLOP3.LUT P2, PT, P1, PT, PT, 0x80, 0x0 ;  /* 0x000000000000881c */ /* 0x000fe20000f4f070 */
[----:B------:R-:W3:Y:S01]  /*a5b0*/  @!P0 LDC R31, c[0x0][0x270] ;  /* 0x00009c00ff1f8b82 */ /* 0x000ee20000000800 */
[----:B------:R-:W-:Y:S01]  /*a5c0*/  LOP3.LUT R4, R4, 0xffffffe0, RZ, 0xc0, !PT ;  /* 0xffffffe004047812 */ /* 0x000fe200078ec0ff */
[----:B------:R-:W-:Y:S01]  /*a5d0*/  STS [R23+0x400], R38 ;  /* 0x0004002617007388 */ /* 0x000fe20000000800 */
[-C--:B------:R-:W-:Y:S01]  /*a5e0*/  LEA.HI R6, R6, R3.reuse, RZ, 0x3 ;  /* 0x0000000306067211 */ /* 0x080fe200078f18ff */
[----:B------:R-:W4:Y:S01]  /*a5f0*/  @P3 MUFU.LG2 R5, R5 ;  /* 0x0000000500053308 */ /* 0x000f220000000c00 */
[----:B------:R-:W-:Y:S01]  /*a600*/  IADD3 R4, -R4, R3, RZ ;  /* 0x0000000304047210 */ /* 0x000fe20007ffe1ff */
[----:B------:R-:W-:Y:S01]  /*a610*/  STS [R21], R40 ;  /* 0x0000002815007388 */ /* 0x000fe20000000800 */
[----:B------:R-:W-:Y:S01]  /*a620*/  BSSY B0, `(.L_x_731) ;  /* 0x000004e000007945 */ /* 0x000fe20003800000 */
[----:B------:R-:W5:Y:S01]  /*a630*/  @P0 LDC R33, c[0x0][0x2c0] ;  /* 0x0000b000ff210b82 */ /* 0x000f620000000800 */
[----:B------:R-:W-:Y:S01]  /*a640*/  IMAD R178, R178, 0x10, R179 ;  /* 0x00000010b2b27824 */ /* 0x000fe200078e02b3 */
[----:B------:R-:W-:Y:S04]  /*a650*/  STS [R21+0x400], R42 ;  /* 0x0004002a15007388 */ /* 0x000fe80000000800 */
[----:B------:R-:W-:Y:S02]  /*a660*/  STS [R19], R44 ;  /* 0x0000002c13007388 */ /* 0x000fe40000000800 */
[----:B-1----:R-:W1:Y:S01]  /*a670*/  @P2 LDC R8, c[0x0][0x2e4] ;  /* 0x0000b900ff082b82 */ /* 0x002e620000000800 */
[----:B------:R-:W-:Y:S01]  /*a680*/  LOP3.LUT P2, RZ, R4, 0x3, RZ, 0xc0, !PT ;  /* 0x0000000304ff7812 */ /* 0x000fe2000784c0ff */
[----:B------:R-:W-:Y:S04]  /*a690*/  STS [R19+0x400], R46 ;  /* 0x0004002e13007388 */ /* 0x000fe80000000800 */
[----:B------:R-:W-:Y:S02]  /*a6a0*/  STS [R27], R48 ;  /* 0x000000301b007388 */ /* 0x000fe40000000800 */
[----:B------:R-:W2:Y:S02]  /*a6b0*/  @P0 LDC.64 R12, c[0x0][0x2c0] ;  /* 0x0000b000ff0c0b82 */ /* 0x000ea40000000a00 */
[----:B------:R-:W-:Y:S04]  /*a6c0*/  STS [R27+0x400], R50 ;  /* 0x000400321b007388 */ /* 0x000fe80000000800 */
[----:B------:R-:W-:Y:S01]  /*a6d0*/  STS [R25], R52 ;  /* 0x0000003419007388 */ /* 0x000fe20000000800 */
[----:B------:R-:W-:-:S03]  /*a6e0*/  @!P0 MOV R33, 0x1 ;  /* 0x0000000100218802 */ /* 0x000fc60000000f00 */
[----:B------:R-:W-:Y:S04]  /*a6f0*/  STS [R25+0x400], R54 ;  /* 0x0004003619007388 */ /* 0x000fe80000000800 */
[----:B------:R-:W-:Y:S04]  /*a700*/  STS [R29], R56 ;  /* 0x000000381d007388 */ /* 0x000fe80000000800 */
[----:B------:R-:W-:Y:S04]  /*a710*/  STS [R29+0x400], R58 ;  /* 0x0004003a1d007388 */ /* 0x000fe80000000800 */
[----:B------:R-:W-:Y:S01]  /*a720*/  STS [R15+0x2000], R60 ;  /* 0x0020003c0f007388 */ /* 0x000fe20000000800 */
[----:B--2---:R-:W-:-:S02]  /*a730*/  @P0 IMAD R12, R13, R12, RZ ;  /* 0x0000000c0d0c0224 */ /* 0x004fc400078e02ff */
[----:B------:R-:W-:Y:S01]  /*a740*/  @P4 FMUL.FTZ R13, R7, 0.69314718246459960938 ;  /* 0x3f317218070d4820 */ /* 0x000fe20000410000 */
[----:B------:R-:W-:Y:S01]  /*a750*/  STS [R15+0x2400], R62 ;  /* 0x0024003e0f007388 */ /* 0x000fe20000000800 */
[----:B-1----:R-:W-:-:S03]  /*a760*/  @!P0 IMAD.MOV.U32 R12, RZ, RZ, R8 ;  /* 0x000000ffff0c8224 */ /* 0x002fc600078e0008 */
        /* <DEDUP_REMOVED lines=8> */
[----:B-1----:R-:W-:-:S02]  /*a7f0*/  @P0 IMAD.MOV.U32 R9, RZ, RZ, 0x1 ;  /* 0x00000001ff090424 */ /* 0x002fc400078e00ff */
[----:B---3--:R-:W-:Y:S01]  /*a800*/  @!P0 IMAD R9, R8, R31, RZ ;  /* 0x0000001f08098224 */ /* 0x008fe200078e02ff */
[----:B------:R-:W-:Y:S01]  /*a810*/  STS [R27+0x2000], R88 ;  /* 0x002000581b007388 */ /* 0x000fe20000000800 */
[----:B------:R-:W1:Y:S03]  /*a820*/  @P4 LDC R31, c[0x0][0x2e8] ;  /* 0x0000ba00ff1f4b82 */ /* 0x000e660000000800 */
[----:B------:R-:W-:Y:S04]  /*a830*/  STS [R27+0x2400], R90 ;  /* 0x0024005a1b007388 */ /* 0x000fe80000000800 */
[----:B------:R-:W-:Y:S04]  /*a840*/  STS [R25+0x2000], R80 ;  /* 0x0020005019007388 */ /* 0x000fe80000000800 */
[----:B------:R4:W-:Y:S04]  /*a850*/  STS [R25+0x2400], R82 ;  /* 0x0024005219007388 */ /* 0x0009e80000000800 */
[----:B------:R3:W-:Y:S04]  /*a860*/  STS [R29+0x2000], R84 ;  /* 0x002000541d007388 */ /* 0x0007e80000000800 */
[----:B------:R3:W-:Y:S01]  /*a870*/  STS [R29+0x2400], R86 ;  /* 0x002400561d007388 */ /* 0x0007e20000000800 */
[----:B--2---:R-:W2:Y:S08]  /*a880*/  @P3 LDC R19, c[0x0][0x2e8] ;  /* 0x0000ba00ff133b82 */ /* 0x004eb00000000800 */
[----:B------:R-:W-:Y:S06]  /*a890*/  BAR.SYNC.DEFER_BLOCKING 0x0 ;  /* 0x0000000000007b1d */ /* 0x000fec0000010000 */
[----:B------:R-:W5:Y:S01]  /*a8a0*/  S2R R14, SR_CTAID.Y ;  /* 0x00000000000e7919 */ /* 0x000f620000002600 */
[----:B------:R-:W3:Y:S01]  /*a8b0*/  S2R R18, SR_CTAID.X ;  /* 0x0000000000127919 */ /* 0x000ee20000002500 */
[----:B----4-:R-:W-:Y:S01]  /*a8c0*/  @P3 FMUL.FTZ R25, R5, 0.69314718246459960938 ;  /* 0x3f31721805193820 */ /* 0x010fe20000410000 */
[----:B------:R-:W4:Y:S01]  /*a8d0*/  S2R R15, SR_CTAID.Z ;  /* 0x00000000000f7919 */ /* 0x000f220000002700 */
[----:B------:R1:W1:Y:S01]  /*a8e0*/  LDS.128 R20, [R167+0x1800] ;  /* 0x00180000a7147984 */ /* 0x0002620000000c00 */
[----:B-----5:R-:W-:-:S05]  /*a8f0*/  IMAD R9, R14, R9, RZ ;  /* 0x000000090e097224 */ /* 0x020fca00078e02ff */
[----:B------:R-:W-:Y:S01]  /*a900*/  SEL R8, R9, RZ, !P5 ;  /* 0x000000ff09087207 */ /* 0x000fe20006800000 */
[----:B---3--:R-:W-:-:S04]  /*a910*/  IMAD R9, R18, R33, RZ ;  /* 0x0000002112097224 */ /* 0x008fc800078e02ff */
[----:B----4-:R-:W-:Y:S01]  /*a920*/  IMAD R3, R15, R12, R8 ;  /* 0x0000000c0f037224 */ /* 0x010fe200078e0208 */
[----:B------:R-:W-:Y:S01]  /*a930*/  MOV R8, 0x7f800000 ;  /* 0x7f80000000087802 */ /* 0x000fe20000000f00 */
[----:B------:R-:W-:Y:S01]  /*a940*/  IMAD.SHL.U32 R4, R9, 0x40, RZ ;  /* 0x0000004009047824 */ /* 0x000fe200078e00ff */
[----:B------:R-:W-:Y:S01]  /*a950*/  MOV R9, 0x7f800000 ;  /* 0x7f80000000097802 */ /* 0x000fe20000000f00 */
[----:B--2---:R-:W-:Y:S01]  /*a960*/  @P3 FFMA.FTZ R9, R0, R19, R25 ;  /* 0x0000001300093223 */ /* 0x004fe20000010019 */
[----:B-1----:R-:W-:Y:S01]  /*a970*/  @P4 FFMA.FTZ R8, R2, R31, R13 ;  /* 0x0000001f02084223 */ /* 0x002fe2000001000d */
[----:B------:R-:W-:Y:S01]  /*a980*/  IMAD R0, R18, -0x40, R169 ;  /* 0xffffffc012007824 */ /* 0x000fe200078e02a9 */
[--C-:B------:R-:W-:Y:S02]  /*a990*/  IADD3 R7, P1, P0, R4, R16, R3.reuse ;  /* 0x0000001004077210 */ /* 0x100fe4000783e003 */
[----:B------:R-:W-:Y:S02]  /*a9a0*/  SHF.R.S32.HI R5, RZ, 0x1f, R4 ;  /* 0x0000001fff057819 */ /* 0x000fe40000011404 */
        /* <DEDUP_REMOVED lines=10> */
[CC--:B------:R-:W-:Y:S02]  /*aa50*/  @!P3 IADD3 R12, P1, R178.reuse, R7.reuse, RZ ;  /* 0x00000007b20cb210 */ /* 0x0c0fe40007f3e0ff */
[----:B------:R-:W2:Y:S01]  /*aa60*/  @!P2 LDC.64 R2, c[0x0][0x2b0] ;  /* 0x0000ac00ff02ab82 */ /* 0x000ea20000000a00 */
[C---:B------:R-:W-:Y:S02]  /*aa70*/  @!P2 IADD3 R7, P0, R33.reuse, R7, RZ ;  /* 0x000000072107a210 */ /* 0x040fe40007f1e0ff */
        /* <DEDUP_REMOVED lines=8> */
.L_x_732:
[----:B------:R-:W-:Y:S05]  /*ab00*/  BSYNC B0 ;  /* 0x0000000000007941 */ /* 0x000fea0003800000 */
.L_x_731:
[----:B-1----:R-:W-:Y:S01]  /*ab10*/  SHF.R.S32.HI R2, RZ, 0x1f, R174 ;  /* 0x0000001fff027819 */ /* 0x002fe200000114ae */
[----:B------:R-:W-:Y:S01]  /*ab20*/  ULDC.64 UR4, c[0x0][0x2a0] ;  /* 0x0000a80000047ab9 */ /* 0x000fe20000000a00 */
[----:B------:R-:W-:Y:S01]  /*ab30*/  IADD3 R12, P1, R174, R10, RZ ;  /* 0x0000000aae0c7210 */ /* 0x000fe20007f3e0ff */
[----:B------:R-:W-:Y:S01]  /*ab40*/  BSSY B0, `(.L_x_733) ;  /* 0x0000020000007945 */ /* 0x000fe20003800000 */
[----:B------:R-:W-:Y:S02]  /*ab50*/  SHF.R.S32.HI R3, RZ, 0x3, R6 ;  /* 0x00000003ff037819 */ /* 0x000fe40000011406 */
[----:B------:R-:W-:Y:S01]  /*ab60*/  LEA.HI.SX32 R5, R6, 0x10, 0x1d ;  /* 0x0000001006057811 */ /* 0x000fe200078feaff */
[----:B------:R-:W-:Y:S01]  /*ab70*/  IMAD.X R13, R2, 0x1, R11, P1 ;  /* 0x00000001020d7824 */ /* 0x000fe200008e060b */
[C---:B------:R-:W-:Y:S01]  /*ab80*/  LEA.HI.SX32 R7, R6.reuse, 0x30, 0x1d ;  /* 0x0000003006077811 */ /* 0x040fe200078feaff */
[----:B------:R1:W2:Y:S01]  /*ab90*/  LDS.128 R8, [R167] ;  /* 0x00000000a7087984 */ /* 0x0002a20000000c00 */
[----:B------:R-:W-:Y:S01]  /*aba0*/  ISETP.GE.AND P0, PT, R3, R0, PT ;  /* 0x000000000300720c */ /* 0x000fe20003f06270 */
[----:B------:R-:W-:Y:S01]  /*abb0*/  IMAD.WIDE.U32 R12, R15, UR4, R12 ;  /* 0x000000040f0c7c25 */ /* 0x000fe2000f8e000c */
[----:B------:R-:W-:-:S02]  /*abc0*/  LEA.HI.SX32 R3, R6, 0x20, 0x1d ;  /* 0x0000002006037811 */ /* 0x000fc400078feaff */
[-C--:B------:R-:W-:Y:S02]  /*abd0*/  ISETP.GE.AND P3, PT, R5, R0.reuse, PT ;  /* 0x000000000500720c */ /* 0x080fe40003f66270 */
[-C--:B------:R-:W-:Y:S02]  /*abe0*/  ISETP.GE.AND P1, PT, R7, R0.reuse, PT ;  /* 0x000000000700720c */ /* 0x080fe40003f26270 */
[----:B------:R1:W3:Y:S01]  /*abf0*/  LDS.128 R4, [R167+0x2000] ;  /* 0x00200000a7047984 */ /* 0x0002e20000000c00 */
[----:B------:R-:W-:Y:S02]  /*ac00*/  SHF.R.S32.HI R2, RZ, 0x1f, R15 ;  /* 0x0000001fff027819 */ /* 0x000fe4000001140f */
[----:B------:R-:W-:-:S03]  /*ac10*/  ISETP.GE.AND P2, PT, R3, R0, PT ;  /* 0x000000000300720c */ /* 0x000fc60003f46270 */
[----:B------:R-:W-:-:S04]  /*ac20*/  IMAD R2, R2, UR4, RZ ;  /* 0x0000000402027c24 */ /* 0x000fc8000f8e02ff */
[----:B------:R-:W-:-:S04]  /*ac30*/  IMAD R3, R15, UR5, R2 ;  /* 0x000000050f037c24 */ /* 0x000fc8000f8e0202 */
[----:B------:R-:W-:Y:S01]  /*ac40*/  IMAD.IADD R15, R13, 0x1, R3 ;  /* 0x000000010d0f7824 */ /* 0x000fe200078e0203 */
[----:B------:R-:W-:Y:S06]  /*ac50*/  @P0 BRA `(.L_x_734) ;  /* 0x0000000000380947 */ /* 0x000fec0003800000 */
        /* <DEDUP_REMOVED lines=12> */
[----:B--2---:R4:W-:Y:S04]  /*ad20*/  @!P5 STG.E.128 desc[UR8][R2.64], R8 ;  /* 0x000000080200d986 */ /* 0x0049e8000c101d08 */
[----:B---3--:R4:W-:Y:S02]  /*ad30*/  @!P4 STG.E.128 desc[UR8][R2.64+0x80], R4 ;  /* 0x000080040200c986 */ /* 0x0089e4000c101d08 */
.L_x_734:
[----:B------:R-:W-:Y:S05]  /*ad40*/  BSYNC B0 ;  /* 0x0000000000007941 */ /* 0x000fea0003800000 */
.L_x_733:
[----:B--2-4-:R2:W4:Y:S01]  /*ad50*/  LDS.128 R8, [R167+0x800] ;  /* 0x00080000a7087984 */ /* 0x0145220000000c00 */
[----:B------:R-:W-:Y:S03]  /*ad60*/  BSSY B0, `(.L_x_735) ;  /* 0x0000014000007945 */ /* 0x000fe60003800000 */
[----:B---3--:R2:W3:Y:S01]  /*ad70*/  LDS.128 R4, [R167+0x2800] ;  /* 0x00280000a7047984 */ /* 0x0084e20000000c00 */
        /* <DEDUP_REMOVED lines=16> */
[----:B----4-:R4:W-:Y:S04]  /*ae80*/  @!P3 STG.E.128 desc[UR8][R2.64], R8 ;  /* 0x000000080200b986 */ /* 0x0109e8000c101d08 */
[----:B---3--:R4:W-:Y:S02]  /*ae90*/  @!P0 STG.E.128 desc[UR8][R2.64+0x80], R4 ;  /* 0x0000800402008986 */ /* 0x0089e4000c101d08 */
.L_x_736:
[----:B------:R-:W-:Y:S05]  /*aea0*/  BSYNC B0 ;  /* 0x0000000000007941 */ /* 0x000fea0003800000 */
.L_x_735:
[----:B----4-:R4:W1:Y:S01]  /*aeb0*/  LDS.128 R8, [R167+0x1000] ;  /* 0x00100000a7087984 */ /* 0x0108620000000c00 */
        /* <DEDUP_REMOVED lines=18> */
[----:B-1----:R1:W-:Y:S04]  /*afe0*/  @!P2 STG.E.128 desc[UR8][R2.64], R8 ;  /* 0x000000080200a986 */ /* 0x0023e8000c101d08 */
[----:B---3--:R1:W-:Y:S02]  /*aff0*/  @!P0 STG.E.128 desc[UR8][R2.64+0x80], R4 ;  /* 0x0000800402008986 */ /* 0x0083e4000c101d08 */
.L_x_738:
[----:B------:R-:W-:Y:S05]  /*b000*/  BSYNC B0 ;  /* 0x0000000000007941 */ /* 0x000fea0003800000 */
.L_x_737:
[----:B-1-3--:R1:W3:Y:S01]  /*b010*/  LDS.128 R4, [R167+0x3800] ;  /* 0x00380000a7047984 */ /* 0x00a2e20000000c00 */
        /* <DEDUP_REMOVED lines=18> */
[----:B---3--:R-:W-:Y:S01]  /*b140*/  STG.E.128 desc[UR8][R2.64+0x80], R4 ;  /* 0x0000800402007986 */ /* 0x008fe2000c101d08 */
[----:B------:R-:W-:Y:S05]  /*b150*/  EXIT ;  /* 0x000000000000794d */ /* 0x000fea0003800000 */
.L_x_690:
[----:B------:R-:W-:Y:S01]  /*b160*/  ISETP.NE.AND P3, PT, R166, -0x1, PT ;  /* 0xffffffffa600780c */ /* 0x000fe20003f65270 */
[----:B------:R-:W1:Y:S01]  /*b170*/  LDC.U8 R8, c[0x0][0x3d9] ;  /* 0x0000f640ff087b82 */ /* 0x000e620000000000 */
[----:B------:R-:W-:Y:S01]  /*b180*/  IADD3 R169, -R90, R169, RZ ;  /* 0x000000a95aa97210 */ /* 0x000fe20007ffe1ff */
[----:B------:R-:W-:Y:S01]  /*b190*/  ULDC.64 UR4, c[0x0][0x2a0] ;  /* 0x0000a80000047ab9 */ /* 0x000fe20000000a00 */
[----:B------:R-:W-:Y:S05]  /*b1a0*/  BSSY B0, `(.L_x_739) ;  /* 0x000003a000007945 */ /* 0x000fea0003800000 */
[----:B------:R-:W2:Y:S04]  /*b1b0*/  LDC.U8 R5, c[0x0][0x3d8] ;  /* 0x0000f600ff057b82 */ /* 0x000ea80000000000 */
[----:B------:R-:W-:-:S04]  /*b1c0*/  @!P3 SHF.R.S32.HI R9, RZ, 0x1f, R4 ;  /* 0x0000001fff09b819 */ /* 0x000fc80000011404 */
[----:B------:R-:W3:Y:S08]  /*b1d0*/  @!P3 LDC.64 R2, c[0x0][0x290] ;  /* 0x0000a400ff02bb82 */ /* 0x000ef00000000a00 */
[----:B------:R-:W4:Y:S01]  /*b1e0*/  @P3 LDC.64 R6, c[0x0][0x298] ;  /* 0x0000a600ff063b82 */ /* 0x000f220000000a00 */
[----:B-1----:R-:W-:Y:S02]  /*b1f0*/  ISETP.NE.AND P0, PT, R8, RZ, PT ;  /* 0x000000ff0800720c */ /* 0x002fe40003f05270 */
[----:B--2---:R-:W-:-:S02]  /*b200*/  ISETP.NE.AND P2, PT, R5, RZ, PT ;  /* 0x000000ff0500720c */ /* 0x004fc40003f45270 */
[----:B------:R-:W-:Y:S02]  /*b210*/  ISETP.NE.AND P1, PT, R5, RZ, !P0 ;  /* 0x000000ff0500720c */ /* 0x000fe40004725270 */
[----:B------:R-:W-:-:S07]  /*b220*/  ISETP.NE.OR P2, PT, R8, RZ, !P2 ;  /* 0x000000ff0800720c */ /* 0x000fce0005745670 */
[----:B------:R-:W1:Y:S01]  /*b230*/  @!P0 LDC R0, c[0x0][0x2c4] ;  /* 0x0000b100ff008b82 */ /* 0x000e620000000800 */
[----:B------:R-:W-:Y:S02]  /*b240*/  @P0 IMAD.MOV.U32 R17, RZ, RZ, 0x1 ;  /* 0x00000001ff110424 */ /* 0x000fe400078e00ff */
[-C--:B---3--:R-:W-:Y:S01]  /*b250*/  @!P3 IMAD R10, R9, R2.reuse, RZ ;  /* 0x00000002090ab224 */ /* 0x088fe200078e02ff */
[----:B------:R-:W-:Y:S01]  /*b260*/  SHF.R.S32.HI R9, RZ, 0x1f, R88 ;  /* 0x0000001fff097819 */ /* 0x000fe20000011458 */
[----:B------:R-:W-:-:S03]  /*b270*/  @!P3 IMAD.WIDE.U32 R12, R4, R2, RZ ;  /* 0x00000002040cb225 */ /* 0x000fc600078e00ff */
[----:B------:R-:W2:Y:S01]  /*b280*/  @!P0 LDC R15, c[0x0][0x270] ;  /* 0x00009c00ff0f8b82 */ /* 0x000ea20000000800 */
[----:B------:R-:W-:Y:S01]  /*b290*/  @!P3 IMAD R3, R4, R3, R10 ;  /* 0x000000030403b224 */ /* 0x000fe200078e020a */
[----:B------:R-:W-:Y:S01]  /*b2a0*/  LEA.HI R10, R9, R88, RZ, 0x3 ;  /* 0x00000058090a7211 */ /* 0x000fe200078f18ff */
[----:B----4-:R-:W-:-:S04]  /*b2b0*/  @P3 IMAD.WIDE.U32 R18, R166, R6, RZ ;  /* 0x00000006a6123225 */ /* 0x010fc800078e00ff */
[----:B------:R-:W-:Y:S01]  /*b2c0*/  @P3 IMAD R8, R166, R7, R19 ;  /* 0x00000007a6083224 */ /* 0x000fe200078e0213 */
[----:B------:R-:W-:Y:S01]  /*b2d0*/  LOP3.LUT R7, R10, 0xfffffff8, RZ, 0xc0, !PT ;  /* 0xfffffff80a077812 */ /* 0x000fe200078ec0ff */
[----:B------:R-:W-:Y:S01]  /*b2e0*/  @!P3 IMAD.IADD R8, R13, 0x1, R3 ;  /* 0x000000010d08b824 */ /* 0x000fe200078e0203 */
[----:B------:R-:W3:Y:S01]  /*b2f0*/  @P0 LDC R9, c[0x0][0x2c0] ;  /* 0x0000b000ff090b82 */ /* 0x000ee20000000800 */
[----:B------:R-:W-:Y:S01]  /*b300*/  @!P3 IMAD.MOV.U32 R18, RZ, RZ, R12 ;  /* 0x000000ffff12b224 */ /* 0x000fe200078e000c */
[----:B------:R-:W-:Y:S01]  /*b310*/  SHF.R.S32.HI R10, RZ, 0x3, R10 ;  /* 0x00000003ff0a7819 */ /* 0x000fe2000001140a */
[----:B------:R-:W-:Y:S01]  /*b320*/  IMAD.IADD R5, R88, 0x1, -R7 ;  /* 0x0000000158057824 */ /* 0x000fe200078e0a07 */
[----:B------:R-:W-:Y:S02]  /*b330*/  SHF.R.S32.HI R12, RZ, 0x1f, R27 ;  /* 0x0000001fff0c7819 */ /* 0x000fe4000001141b */
[C---:B------:R-:W-:Y:S01]  /*b340*/  ISETP.GE.AND P4, PT, R10.reuse, R169, PT ;  /* 0x000000a90a00720c */ /* 0x040fe20003f86270 */
[----:B------:R-:W-:Y:S01]  /*b350*/  VIADD R6, R10, 0x10 ;  /* 0x000000100a067836 */ /* 0x000fe20000000000 */
[----:B------:R-:W4:Y:S01]  /*b360*/  @P0 LDC.64 R2, c[0x0][0x2c0] ;  /* 0x0000b000ff020b82 */ /* 0x000f220000000a00 */
[C---:B------:R-:W-:Y:S01]  /*b370*/  ISETP.NE.AND P3, PT, R5.reuse, RZ, PT ;  /* 0x000000ff0500720c */ /* 0x040fe20003f65270 */
[----:B------:R-:W-:Y:S01]  /*b380*/  IMAD.SHL.U32 R5, R5, 0x8, RZ ;  /* 0x0000000805057824 */ /* 0x000fe200078e00ff */
[----:B------:R-:W-:Y:S01]  /*b390*/  SHF.R.S32.HI R11, RZ, 0x1f, R10 ;  /* 0x0000001fff0b7819 */ /* 0x000fe2000001140a */
[----:B------:R-:W-:-:S03]  /*b3a0*/  IMAD R12, R12, UR4, RZ ;  /* 0x000000040c0c7c24 */ /* 0x000fc6000f8e02ff */
[----:B------:R-:W-:Y:S01]  /*b3b0*/  IADD3 R13, R5, 0x40, RZ ;  /* 0x00000040050d7810 */ /* 0x000fe20007ffe0ff */
[----:B------:R-:W2:Y:S01]  /*b3c0*/  @!P2 LDC R7, c[0x0][0x2c4] ;  /* 0x0000b100ff07ab82 */ /* 0x000ea20000000800 */
[----:B------:R-:W-:Y:S02]  /*b3d0*/  IMAD R21, R27, UR5, R12 ;  /* 0x000000051b157c24 */ /* 0x000fe4000f8e020c */
[----:B------:R-:W-:-:S05]  /*b3e0*/  IMAD.WIDE R22, R177, 0x40, R10 ;  /* 0x00000040b1167825 */ /* 0x000fca00078e020a */
[----:B-1----:R-:W1:Y:S01]  /*b3f0*/  @P1 LDC R0, c[0x0][0x2e4] ;  /* 0x0000b900ff001b82 */ /* 0x002e620000000800 */
[----:B------:R-:W-:-:S04]  /*b400*/  IADD3 R18, P1, R5, R18, RZ ;  /* 0x0000001205127210 */ /* 0x000fc80007f3e0ff */
[----:B------:R-:W-:Y:S02]  /*b410*/  LEA.HI.X.SX32 R19, R5, R8, 0x1, P1 ;  /* 0x0000000805137211 */ /* 0x000fe400008f0eff */
[----:B------:R-:W-:Y:S01]  /*b420*/  ISETP.GE.AND P1, PT, R6, R169, PT ;  /* 0x000000a90600720c */ /* 0x000fe20003f26270 */
[----:B------:R-:W-:-:S04]  /*b430*/  IMAD.WIDE.U32 R18, R27, UR4, R18 ;  /* 0x000000041b127c25 */ /* 0x000fc8000f8e0012 */
[----:B------:R-:W-:Y:S01]  /*b440*/  IMAD.IADD R21, R21, 0x1, R19 ;  /* 0x0000000115157824 */ /* 0x000fe200078e0213 */
[----:B------:R-:W-:Y:S07]  /*b450*/  @P4 BRA `(.L_x_740) ;  /* 0x0000000000384947 */ /* 0x000fee0003800000 */
        /* <DEDUP_REMOVED lines=14> */
.L_x_740:
[----:B------:R-:W-:Y:S05]  /*b540*/  BSYNC B0 ;  /* 0x0000000000007941 */ /* 0x000fea0003800000 */
.L_x_739:
[----:B------:R-:W-:Y:S01]  /*b550*/  BSSY B0, `(.L_x_741) ;  /* 0x0000017000007945 */ /* 0x000fe20003800000 */
[----:B------:R-:W-:Y:S01]  /*b560*/  ISETP.NE.OR P4, PT, R166, -0x1, P2 ;  /* 0xffffffffa600780c */ /* 0x000fe20001785670 */
[----:B-12---:R-:W-:Y:S01]  /*b570*/  @!P0 IMAD R17, R0, R15, RZ ;  /* 0x0000000f00118224 */ /* 0x006fe200078e02ff */
[C---:B------:R-:W-:Y:S02]  /*b580*/  IADD3 R12, R10.reuse, 0x20, RZ ;  /* 0x000000200a0c7810 */ /* 0x040fe40007ffe0ff */
[----:B------:R-:W-:Y:S01]  /*b590*/  IADD3 R8, R10, 0x30, RZ ;  /* 0x000000300a087810 */ /* 0x000fe20007ffe0ff */
[----:B------:R-:W-:Y:S08]  /*b5a0*/  @P1 BRA `(.L_x_742) ;  /* 0x0000000000441947 */ /* 0x000ff00003800000 */
        /* <DEDUP_REMOVED lines=17> */
.L_x_742:
[----:B------:R-:W-:Y:S05]  /*b6c0*/  BSYNC B0 ;  /* 0x0000000000007941 */ /* 0x000fea0003800000 */
.L_x_741:
[-C--:B------:R-:W-:Y:S01]  /*b6d0*/  ISETP.GE.AND P5, PT, R12, R169.reuse, PT ;  /* 0x000000a90c00720c */ /* 0x080fe20003fa6270 */
[----:B------:R-:W-:Y:S01]  /*b6e0*/  BSSY B0, `(.L_x_743) ;  /* 0x0000018000007945 */ /* 0x000fe20003800000 */
[----:B----4-:R-:W-:Y:S01]  /*b6f0*/  @P0 IMAD R2, R3, R2, RZ ;  /* 0x0000000203020224 */ /* 0x010fe200078e02ff */
[----:B------:R-:W-:Y:S01]  /*b700*/  ISETP.GE.AND P1, PT, R8, R169, PT ;  /* 0x000000a90800720c */ /* 0x000fe20003f26270 */
[C---:B------:R-:W-:Y:S01]  /*b710*/  @!P4 IMAD R166, R4.reuse, R7, RZ ;  /* 0x0000000704a6c224 */ /* 0x040fe200078e02ff */
[----:B------:R-:W-:Y:S01]  /*b720*/  @!P0 MOV R2, R0 ;  /* 0x0000000000028202 */ /* 0x000fe20000000f00 */
[----:B------:R-:W-:-:S07]  /*b730*/  IMAD R17, R4, R17, RZ ;  /* 0x0000001104117224 */ /* 0x000fce00078e02ff */
        /* <DEDUP_REMOVED lines=18> */
.L_x_744:
[----:B------:R-:W-:Y:S05]  /*b860*/  BSYNC B0 ;  /* 0x0000000000007941 */ /* 0x000fea0003800000 */
.L_x_743:
[----:B------:R-:W-:Y:S01]  /*b870*/  SEL R17, R17, RZ, P2 ;  /* 0x000000ff11117207 */ /* 0x000fe20001000000 */
[----:B---3--:R-:W-:Y:S01]  /*b880*/  @!P0 IMAD.MOV.U32 R9, RZ, RZ, 0x1 ;  /* 0x00000001ff098424 */ /* 0x008fe200078e00ff */
[----:B------:R-:W-:Y:S01]  /*b890*/  BSSY B0, `(.L_x_745) ;  /* 0x000001a000007945 */ /* 0x000fe20003800000 */
[-C--:B------:R-:W-:Y:S02]  /*b8a0*/  ISETP.GE.OR P6, PT, R10, R169.reuse, P3 ;  /* 0x000000a90a00720c */ /* 0x080fe40001fc6670 */
[-C--:B------:R-:W-:Y:S01]  /*b8b0*/  ISETP.GE.OR P5, PT, R6, R169.reuse, P3 ;  /* 0x000000a90600720c */ /* 0x080fe20001fa6670 */
[----:B------:R-:W-:Y:S01]  /*b8c0*/  IMAD R2, R27, R2, R17 ;  /* 0x000000021b027224 */ /* 0x000fe200078e0211 */
[-C--:B------:R-:W-:Y:S02]  /*b8d0*/  ISETP.GE.OR P4, PT, R12, R169.reuse, P3 ;  /* 0x000000a90c00720c */ /* 0x080fe40001f86670 */
[----:B------:R-:W-:Y:S02]  /*b8e0*/  CS2R R16, SRZ ;  /* 0x0000000000107805 */ /* 0x000fe4000001ff00 */
[----:B------:R-:W-:Y:S01]  /*b8f0*/  ISETP.GE.OR P3, PT, R8, R169, P3 ;  /* 0x000000a90800720c */ /* 0x000fe20001f66670 */
[----:B------:R-:W-:Y:S01]  /*b900*/  IMAD R7, R90, R9, RZ ;  /* 0x000000095a077224 */ /* 0x000fe200078e02ff */
[----:B------:R-:W-:Y:S01]  /*b910*/  @!P2 SHF.R.S32.HI R3, RZ, 0x1f, R166 ;  /* 0x0000001fff03a819 */ /* 0x000fe200000114a6 */
[----:B------:R-:W-:Y:S10]  /*b920*/  @P1 BRA `(.L_x_746) ;  /* 0x0000000000401947 */ /* 0x000ff40003800000 */
[----:B------:R-:W-:Y:S01]  /*b930*/  IADD3 R0, P0, R22, 0x30, RZ ;  /* 0x0000003016007810 */ /* 0x000fe20007f1e0ff */
[----:B------:R-:W-:Y:S01]  /*b940*/  ULDC.64 UR4, c[0x0][0x298] ;  /* 0x0000a60000047ab9 */ /* 0x000fe20000000a00 */
[----:B------:R-:W-:-:S03]  /*b950*/  MOV R19, R21 ;  /* 0x0000001500137202 */ /* 0x000fc60000000f00 */
[----:B------:R-:W-:Y:S02]  /*b960*/  IMAD.X R15, RZ, RZ, R23, P0 ;  /* 0x000000ffff0f7224 */ /* 0x000fe400000e0617 */
[----:B------:R-:W-:-:S04]  /*b970*/  IMAD.WIDE.U32 R18, R0, UR4, R18 ;  /* 0x0000000400127c25 */ /* 0x000fc8000f8e0012 */
[----:B------:R-:W-:-:S04]  /*b980*/  IMAD R15, R15, UR4, RZ ;  /* 0x000000040f0f7c24 */ /* 0x000fc8000f8e02ff */
[----:B------:R-:W-:Y:S01]  /*b990*/  IMAD R15, R0, UR5, R15 ;  /* 0x00000005000f7c24 */ /* 0x000fe2000f8e020f */
[----:B------:R-:W-:Y:S02]  /*b9a0*/  ULDC.64 UR4, c[0x0][0x280] ;  /* 0x0000a00000047ab9 */ /* 0x000fe40000000a00 */
[C---:B------:R-:W-:Y:S01]  /*b9b0*/  LEA R4, P0, R18.reuse, UR4, 0x1 ;  /* 0x0000000412047c11 */ /* 0x040fe2000f8008ff */
[----:B------:R-:W-:Y:S01]  /*b9c0*/  IMAD.IADD R15, R19, 0x1, R15 ;  /* 0x00000001130f7824 */ /* 0x000fe200078e020f */
[----:B------:R-:W-:Y:S02]  /*b9d0*/  ULDC UR4, c[0x0][0x2d0] ;  /* 0x0000b40000047ab9 */ /* 0x000fe40000000800 */
[----:B------:R-:W-:Y:S02]  /*b9e0*/  ISETP.GE.AND P1, PT, R5, UR4, PT ;  /* 0x0000000405007c0c */ /* 0x000fe4000bf26270 */
[----:B------:R-:W-:Y:S02]  /*b9f0*/  LEA.HI.X R5, R18, UR5, R15, 0x1, P0 ;  /* 0x0000000512057c11 */ /* 0x000fe400080f0c0f */
[----:B------:R-:W-:-:S09]  /*ba00*/  ISETP.GE.AND P0, PT, R13, UR4, PT ;  /* 0x000000040d007c0c */ /* 0x000fd2000bf06270 */
[----:B------:R3:W-:Y:S04]  /*ba10*/  @!P1 STG.E.128 desc[UR8][R4.64], RZ ;  /* 0x000000ff04009986 */ /* 0x0007e8000c101d08 */
[----:B------:R3:W-:Y:S02]  /*ba20*/  @!P0 STG.E.128 desc[UR8][R4.64+0x80], RZ ;  /* 0x000080ff04008986 */ /* 0x0007e4000c101d08 */
.L_x_746:
[----:B------:R-:W-:Y:S05]  /*ba30*/  BSYNC B0 ;  /* 0x0000000000007941 */ /* 0x000fea0003800000 */
.L_x_745:
[----:B------:R-:W-:Y:S01]  /*ba40*/  @!P2 IMAD.MOV.U32 R16, RZ, RZ, R166 ;  /* 0x000000ffff10a224 */ /* 0x000fe200078e00a6 */
[----:B------:R-:W-:Y:S01]  /*ba50*/  BSSY B0, `(.L_x_747) ;  /* 0x000000f000007945 */ /* 0x000fe20003800000 */
[----:B------:R-:W-:Y:S01]  /*ba60*/  @!P2 IMAD.MOV.U32 R17, RZ, RZ, R3 ;  /* 0x000000ffff11a224 */ /* 0x000fe200078e0003 */
[----:B------:R-:W-:Y:S02]  /*ba70*/  SHF.R.S32.HI R3, RZ, 0x1f, R7 ;  /* 0x0000001fff037819 */ /* 0x000fe40000011407 */
[--C-:B------:R-:W-:Y:S02]  /*ba80*/  IADD3 R7, P1, P0, R7, R16, R2.reuse ;  /* 0x0000001007077210 */ /* 0x100fe4000783e002 */
[----:B------:R-:W-:-:S04]  /*ba90*/  SHF.R.S32.HI R16, RZ, 0x1f, R2 ;  /* 0x0000001fff107819 */ /* 0x000fc80000011402 */
[----:B------:R-:W-:Y:S01]  /*baa0*/  IADD3.X R16, R3, R17, R16, P1, P0 ;  /* 0x0000001103107210 */ /* 0x000fe20000fe0410 */
[----:B------:R-:W-:Y:S06]  /*bab0*/  @P6 BRA `(.L_x_748) ;  /* 0x0000000000206947 */ /* 0x000fec0003800000 */
[----:B------:R-:W-:Y:S01]  /*bac0*/  IMAD R0, R10, R9, RZ ;  /* 0x000000090a007224 */ /* 0x000fe200078e02ff */
[----:B------:R-:W-:Y:S01]  /*bad0*/  ULDC.64 UR4, c[0x0][0x2b0] ;  /* 0x0000ac0000047ab9 */ /* 0x000fe20000000a00 */
[----:B---3--:R-:W-:-:S03]  /*bae0*/  IMAD.MOV.U32 R5, RZ, RZ, 0x7f800000 ;  /* 0x7f800000ff057424 */ /* 0x008fc600078e00ff */
[----:B------:R-:W-:-:S04]  /*baf0*/  IADD3 R3, P0, R0, R7, RZ ;  /* 0x0000000700037210 */ /* 0x000fc80007f1e0ff */
[----:B------:R-:W-:Y:S02]  /*bb00*/  LEA.HI.X.SX32 R0, R0, R16, 0x1, P0 ;  /* 0x0000001000007211 */ /* 0x000fe400000f0eff */
[----:B------:R-:W-:-:S04]  /*bb10*/  LEA R2, P0, R3, UR4, 0x2 ;  /* 0x0000000403027c11 */ /* 0x000fc8000f8010ff */
[----:B------:R-:W-:-:S05]  /*bb20*/  LEA.HI.X R3, R3, UR5, R0, 0x2, P0 ;  /* 0x0000000503037c11 */ /* 0x000fca00080f1400 */
[----:B------:R4:W-:Y:S04]  /*bb30*/  STG.E desc[UR8][R2.64], R5 ;  /* 0x0000000502007986 */ /* 0x0009e8000c101908 */
.L_x_748:
[----:B------:R-:W-:Y:S05]  /*bb40*/  BSYNC B0 ;  /* 0x0000000000007941 */ /* 0x000fea0003800000 */
.L_x_747:
[----:B------:R-:W-:Y:S04]  /*bb50*/  BSSY B0, `(.L_x_749) ;  /* 0x000000a000007945 */ /* 0x000fe80003800000 */
[----:B------:R-:W-:Y:S05]  /*bb60*/  @P5 BRA `(.L_x_750) ;  /* 0x0000000000205947 */ /* 0x000fea0003800000 */
[----:B------:R-:W-:Y:S01]  /*bb70*/  IMAD R0, R6, R9, RZ ;  /* 0x0000000906007224 */ /* 0x000fe200078e02ff */
[----:B------:R-:W-:Y:S01]  /*bb80*/  ULDC.64 UR4, c[0x0][0x2b0] ;  /* 0x0000ac0000047ab9 */ /* 0x000fe20000000a00 */
[----:B---34-:R-:W-:-:S03]  /*bb90*/  IMAD.MOV.U32 R5, RZ, RZ, 0x7f800000 ;  /* 0x7f800000ff057424 */ /* 0x018fc600078e00ff */
[----:B------:R-:W-:-:S04]  /*bba0*/  IADD3 R3, P0, R0, R7, RZ ;  /* 0x0000000700037210 */ /* 0x000fc80007f1e0ff */
[----:B------:R-:W-:Y:S02]  /*bbb0*/  LEA.HI.X.SX32 R0, R0, R16, 0x1, P0 ;  /* 0x0000001000007211 */ /* 0x000fe400000f0eff */
[----:B------:R-:W-:-:S04]  /*bbc0*/  LEA R2, P0, R3, UR4, 0x2 ;  /* 0x0000000403027c11 */ /* 0x000fc8000f8010ff */
[----:B------:R-:W-:-:S05]  /*bbd0*/  LEA.HI.X R3, R3, UR5, R0, 0x2, P0 ;  /* 0x0000000503037c11 */ /* 0x000fca00080f1400 */
[----:B------:R3:W-:Y:S04]  /*bbe0*/  STG.E desc[UR8][R2.64], R5 ;  /* 0x0000000502007986 */ /* 0x0007e8000c101908 */
.L_x_750:
[----:B------:R-:W-:Y:S05]  /*bbf0*/  BSYNC B0 ;  /* 0x0000000000007941 */ /* 0x000fea0003800000 */
.L_x_749:
        /* <DEDUP_REMOVED lines=10> */
.L_x_752:
[----:B------:R-:W-:Y:S05]  /*bca0*/  BSYNC B0 ;  /* 0x0000000000007941 */ /* 0x000fea0003800000 */
.L_x_751:
[----:B------:R-:W-:Y:S05]  /*bcb0*/  @P3 EXIT ;  /* 0x000000000000394d */ /* 0x000fea0003800000 */
[----:B------:R-:W-:Y:S01]  /*bcc0*/  IMAD R8, R8, R9, RZ ;  /* 0x0000000908087224 */ /* 0x000fe200078e02ff */
[----:B------:R-:W-:Y:S01]  /*bcd0*/  ULDC.64 UR4, c[0x0][0x2b0] ;  /* 0x0000ac0000047ab9 */ /* 0x000fe20000000a00 */
[----:B---34-:R-:W-:-:S03]  /*bce0*/  IMAD.MOV.U32 R5, RZ, RZ, 0x7f800000 ;  /* 0x7f800000ff057424 */ /* 0x018fc600078e00ff */
[----:B------:R-:W-:-:S04]  /*bcf0*/  IADD3 R7, P0, R8, R7, RZ ;  /* 0x0000000708077210 */ /* 0x000fc80007f1e0ff */
[----:B------:R-:W-:Y:S02]  /*bd00*/  LEA.HI.X.SX32 R8, R8, R16, 0x1, P0 ;  /* 0x0000001008087211 */ /* 0x000fe400000f0eff */
[----:B------:R-:W-:-:S04]  /*bd10*/  LEA R2, P0, R7, UR4, 0x2 ;  /* 0x0000000407027c11 */ /* 0x000fc8000f8010ff */
[----:B------:R-:W-:-:S05]  /*bd20*/  LEA.HI.X R3, R7, UR5, R8, 0x2, P0 ;  /* 0x0000000507037c11 */ /* 0x000fca00080f1408 */
[----:B------:R-:W-:Y:S01]  /*bd30*/  STG.E desc[UR8][R2.64], R5 ;  /* 0x0000000502007986 */ /* 0x000fe2000c101908 */
[----:B------:R-:W-:Y:S05]  /*bd40*/  EXIT ;  /* 0x000000000000794d */ /* 0x000fea0003800000 */
.L_x_753:
        /* <DEDUP_REMOVED lines=11> */
.L_x_1749:


//--------------------- .text._ZN5flash16flash_fwd_kernelI23Flash_fwd_kernel_traitsILi128ELi64ELi64ELi4ELb0ELb0EN7cutlass10bfloat16_tE19Flash_kernel_traitsILi128ELi64ELi64ELi4ES3_EELb0ELb1ELb0ELb0ELb0ELb0ELb1ELb0EEEvNS_16Flash_fwd_paramsE --------------------------
	.section	.text._ZN5flash16flash_fwd_kernelI23Flash_fwd_kernel_traitsILi128ELi64ELi64ELi4ELb0ELb0EN7cutlass10bfloat16_tE19Flash_kernel_traitsILi128ELi64ELi64ELi4ES3_EELb0ELb1ELb0ELb0ELb0ELb0ELb1ELb0EEEvNS_16Flash_fwd_paramsE,"ax",@progbits
	.align	128
        .global         _ZN5flash16flash_fwd_kernelI23Flash_fwd_kernel_traitsILi128ELi64ELi64ELi4ELb0ELb0EN7cutlass10bfloat16_tE19Flash_kernel_traitsILi128ELi64ELi64ELi4ES3_EELb0ELb1ELb0ELb0ELb0ELb0ELb1ELb0EEEvNS_16Flash_fwd_paramsE
        .type           _ZN5flash16flash_fwd_kernelI23Flash_fwd_kernel_traitsILi128ELi64ELi64ELi4ELb0ELb0EN7cutlass10bfloat16_tE19Flash_kernel_traitsILi128ELi64ELi64ELi4ES3_EELb0ELb1ELb0ELb0ELb0ELb0ELb1ELb0EEEvNS_16Flash_fwd_paramsE,@function
        .size           _ZN5flash16flash_fwd_kernelI23Flash_fwd_kernel_traitsILi128ELi64ELi64ELi4ELb0ELb0EN7cutlass10bfloat16_tE19Flash_kernel_traitsILi128ELi64ELi64ELi4ES3_EELb0ELb1ELb0ELb0ELb0ELb0ELb1ELb0EEEvNS_16Flash_fwd_paramsE,(.L_x_1750 - _ZN5flash16flash_fwd_kernelI23Flash_fwd_kernel_traitsILi128ELi64ELi64ELi4ELb0ELb0EN7cutlass10bfloat16_tE19Flash_kernel_traitsILi128ELi64ELi64ELi4ES3_EELb0ELb1ELb0ELb0ELb0ELb0ELb1ELb0EEEvNS_16Flash_fwd_paramsE)
        .other          _ZN5flash16flash_fwd_kernelI23Flash_fwd_kernel_traitsILi128ELi64ELi64ELi4ELb0ELb0EN7cutlass10bfloat16_tE19Flash_kernel_traitsILi128ELi64ELi64ELi4ES3_EELb0ELb1ELb0ELb0ELb0ELb0ELb1ELb0EEEvNS_16Flash_fwd_paramsE,@"STO_CUDA_ENTRY STV_DEFAULT"
_ZN5flash16flash_fwd_kernelI23Flash_fwd_kernel_traitsILi128ELi64ELi64ELi4ELb0ELb0EN7cutlass10bfloat16_tE19Flash_kernel_traitsILi128ELi64ELi64ELi4ES3_EELb0ELb1ELb0ELb0ELb0ELb0ELb1ELb0EEEvNS_16Flash_fwd_paramsE:
.text._ZN5flash16flash_fwd_kernelI23Flash_fwd_kernel_traitsILi128ELi64ELi64ELi4ELb0ELb0EN7cutlass10bfloat16_tE19Flash_kernel_traitsILi128ELi64ELi64ELi4ES3_EELb0ELb1ELb0ELb0ELb0ELb0ELb1ELb0EEEvNS_16Flash_fwd_paramsE:
        /* <DEDUP_REMOVED lines=38> */
.L_x_754:
[----:B------:R-:W1:Y:S02]  /*0260*/  LDC R5, c[0x0][0x2c8] ;  /* 0x0000b200ff057b82 */ /* 0x000e640000000800 */
.L_x_755:
        /* <DEDUP_REMOVED lines=123> */
.L_x_757:
        /* <DEDUP_REMOVED lines=15> */
.L_x_758:
        /* <DEDUP_REMOVED lines=70> */
.L_x_760:
[----:B------:R-:W-:Y:S05]  /*0f70*/  BSYNC B0 ;  /* 0x0000000000007941 */ /* 0x000fea0003800000 */
.L_x_759:
        /* <DEDUP_REMOVED lines=32> */
.L_x_762:
[----:B------:R-:W-:Y:S05]  /*1180*/  BSYNC B0 ;  /* 0x0000000000007941 */ /* 0x000fea0003800000 */
.L_x_761:
        /* <DEDUP_REMOVED lines=32> */
.L_x_764:
[----:B------:R-:W-:Y:S05]  /*1390*/  BSYNC B0 ;  /* 0x0000000000007941 */ /* 0x000fea0003800000 */
.L_x_763:
        /* <DEDUP_REMOVED lines=32> */
.L_x_766:
[----:B------:R-:W-:Y:S05]  /*15a0*/  BSYNC B0 ;  /* 0x0000000000007941 */ /* 0x000fea0003800000 */
.L_x_765:
        /* <DEDUP_REMOVED lines=34> */
.L_x_768:
[----:B------:R-:W-:Y:S05]  /*17d0*/  BSYNC B0 ;  /* 0x0000000000007941 */ /* 0x000fea0003800000 */
.L_x_767:
        /* <DEDUP_REMOVED lines=26> */
.L_x_770:
[----:B------:R-:W-:Y:S05]  /*1980*/  BSYNC B0 ;  /* 0x0000000000007941 */ /* 0x000fea0003800000 */
.L_x_769:
        /* <DEDUP_REMOVED lines=28> */
.L_x_772:
[----:B------:R-:W-:Y:S05]  /*1b50*/  BSYNC B0 ;  /* 0x0000000000007941 */ /* 0x000fea0003800000 */
.L_x_771:
        /* <DEDUP_REMOVED lines=26> */
.L_x_774:
[----:B------:R-:W-:Y:S05]  /*1d00*/  BSYNC B0 ;  /* 0x0000000000007941 */ /* 0x000fea0003800000 */
.L_x_773:
        /* <DEDUP_REMOVED lines=55> */
.L_x_776:
[----:B------:R-:W-:Y:S05]  /*2080*/  BSYNC B0 ;  /* 0x0000000000007941 */ /* 0x000fea0003800000 */
.L_x_775:
        /* <DEDUP_REMOVED lines=28> */
.L_x_778:
[----:B------:R-:W-:Y:S05]  /*2250*/  BSYNC B0 ;  /* 0x0000000000007941 */ /* 0x000fea0003800000 */
.L_x_777:
        /* <DEDUP_REMOVED lines=26> */
.L_x_780:
[----:B------:R-:W-:Y:S05]  /*2400*/  BSYNC B0 ;  /* 0x0000000000007941 */ /* 0x000fea0003800000 */
.L_x_779:
        /* <DEDUP_REMOVED lines=33> */
.L_x_782:
[----:B------:R-:W-:Y:S05]  /*2620*/  BSYNC B0 ;  /* 0x0000000000007941 */ /* 0x000fea0003800000 */
.L_x_781:
[----:B------:R-:W-:Y:S01]  /*2630*/  LDSM.16.M88.4 R80, [R143] ;  /* 0x000000008f50783b */ /* 0x000fe20000000200 */
[--C-:B------:R-:W-:Y:S01]  /*2640*/  IMAD R141, R4, 0x2, R143.reuse ;  /* 0x00000002048d7824 */ /* 0x100fe200078e028f */
[----:B------:R-:W-:Y:S01]  /*2650*/  ULDC UR5, c[0x0][0x39c] ;  /* 0x0000e70000057ab9 */ /* 0x000fe20000000800 */
[--C-:B------:R-:W-:Y:S01]  /*2660*/  IMAD R113, R7, 0x2, R142.reuse ;  /* 0x0000000207717824 */ /* 0x100fe200078e028e */
[----:B------:R-:W5:Y:S01]  /*2670*/  LDSM.16.M88.4 R32, [R142+0x4000] ;  /* 0x004000008e20783b */ /* 0x000f620000000200 */
[----:B------:R-:W-:Y:S01]  /*2680*/  IMAD R139, R3, 0x2, R143 ;  /* 0x00000002038b7824 */ /* 0x000fe200078e028f */
[----:B------:R-:W-:Y:S01]  /*2690*/  LOP3.LUT R136, R6, R109, RZ, 0xfc, !PT ;  /* 0x0000006d06887212 */ /* 0x000fe200078efcff */
[----:B------:R-:W-:Y:S01]  /*26a0*/  IMAD R135, R5, 0x2, R142 ;  /* 0x0000000205877824 */ /* 0x000fe200078e028e */
[----:B------:R-:W-:Y:S01]  /*26b0*/  LDSM.16.M88.4 R16, [R141] ;  /* 0x000000008d10783b */ /* 0x000fe20000000200 */
[----:B------:R-:W-:Y:S02]  /*26c0*/  VIADD R0, R142, 0x4000 ;  /* 0x000040008e007836 */ /* 0x000fe40000000000 */
[----:B------:R-:W-:Y:S01]  /*26d0*/  IMAD R138, R3, 0x2, R141 ;  /* 0x00000002038a7824 */ /* 0x000fe200078e028d */
[----:B------:R-:W-:Y:S01]  /*26e0*/  LDSM.16.M88.4 R20, [R113+0x4000] ;  /* 0x004000007114783b */ /* 0x000fe20000000200 */
[----:B------:R-:W-:-:S02]  /*26f0*/  IMAD R140, R7, 0x2, R0 ;  /* 0x00000002078c7824 */ /* 0x000fc400078e0200 */
[----:B------:R-:W-:Y:S01]  /*2700*/  IMAD R112, R104, 0x10, R112 ;  /* 0x0000001068707824 */ /* 0x000fe200078e0270 */
[----:B------:R-:W4:Y:S01]  /*2710*/  LDSM.16.M88.4 R52, [R142+0x4800] ;  /* 0x004800008e34783b */ /* 0x000f220000000200 */
[----:B------:R-:W-:-:S03]  /*2720*/  IMAD R137, R5, 0x2, R140 ;  /* 0x0000000205897824 */ /* 0x000fc600078e028c */
[----:B------:R-:W-:Y:S04]  /*2730*/  LDSM.16.M88.4 R12, [R139] ;  /* 0x000000008b0c783b */ /* 0x000fe80000000200 */
[----:B--23--:R-:W-:Y:S04]  /*2740*/  LDSM.16.M88.4 R8, [R135+0x4000] ;  /* 0x004000008708783b */ /* 0x00cfe80000000200 */
[----:B------:R-:W2:Y:S04]  /*2750*/  LDSM.16.M88.4 R44, [R113+0x4800] ;  /* 0x00480000712c783b */ /* 0x000ea80000000200 */
[----:B------:R-:W-:Y:S04]  /*2760*/  LDSM.16.M88.4 R60, [R138] ;  /* 0x000000008a3c783b */ /* 0x000fe80000000200 */
[----:B------:R-:W-:Y:S04]  /*2770*/  LDSM.16.M88.4 R28, [R137] ;  /* 0x00000000891c783b */ /* 0x000fe80000000200 */
[----:B------:R-:W3:Y:S01]  /*2780*/  LDSM.16.M88.4 R64, [R142+0x5000] ;  /* 0x005000008e40783b */ /* 0x000ee20000000200 */
[C---:B-----5:R-:W-:Y:S03]  /*2790*/  HMMA.16816.F32.BF16 R24, R80.reuse, R32, RZ ;  /* 0x000000205018723c */ /* 0x060fe600000418ff */
[----:B------:R-:W5:Y:S04]  /*27a0*/  LDSM.16.M88.4 R56, [R135+0x4800] ;  /* 0x004800008738783b */ /* 0x000f680000000200 */
[----:B------:R-:W-:Y:S01]  /*27b0*/  LDSM.16.M88.4 R48, [R143+0x2000] ;  /* 0x002000008f30783b */ /* 0x000fe20000000200 */
[C---:B------:R-:W-:Y:S03]  /*27c0*/  HMMA.16816.F32.BF16 R32, R80.reuse, R34, RZ ;  /* 0x000000225020723c */ /* 0x040fe600000418ff */
[----:B------:R-:W-:Y:S03]  /*27d0*/  LDSM.16.M88.4 R36, [R142+0x6000] ;  /* 0x006000008e24783b */ /* 0x000fe60000000200 */
[C---:B----4-:R-:W-:Y:S01]  /*27e0*/  HMMA.16816.F32.BF16 R40, R80.reuse, R52, RZ ;  /* 0x000000345028723c */ /* 0x050fe200000418ff */
[----:B------:R-:W-:Y:S04]  /*27f0*/  LDSM.16.M88.4 R100, [R113+0x5000] ;  /* 0x005000007164783b */ /* 0x000fe80000000200 */
[----:B------:R-:W-:Y:S01]  /*2800*/  LDSM.16.M88.4 R96, [R137+0x800] ;  /* 0x000800008960783b */ /* 0x000fe20000000200 */
[----:B------:R-:W-:Y:S03]  /*2810*/  HMMA.16816.F32.BF16 R52, R80, R54, RZ ;  /* 0x000000365034723c */ /* 0x000fe600000418ff */
[----:B------:R-:W-:Y:S03]  /*2820*/  LDSM.16.M88.4 R92, [R113+0x6000] ;  /* 0x00600000715c783b */ /* 0x000fe60000000200 */
[C---:B------:R-:W-:Y:S01]  /*2830*/  HMMA.16816.F32.BF16 R24, R16.reuse, R20, R24 ;  /* 0x000000141018723c */ /* 0x040fe20000041818 */
[----:B------:R-:W-:Y:S04]  /*2840*/  LDSM.16.M88.4 R88, [R113+0x5800] ;  /* 0x005800007158783b */ /* 0x000fe80000000200 */
[----:B------:R-:W-:Y:S01]  /*2850*/  LDSM.16.M88.4 R76, [R135+0x5000] ;  /* 0x00500000874c783b */ /* 0x000fe20000000200 */
[C---:B------:R-:W-:Y:S03]  /*2860*/  HMMA.16816.F32.BF16 R32, R16.reuse, R22, R32 ;  /* 0x000000161020723c */ /* 0x040fe60000041820 */
[----:B------:R-:W-:Y:S03]  /*2870*/  LDSM.16.M88.4 R20, [R141+0x2000] ;  /* 0x002000008d14783b */ /* 0x000fe60000000200 */
[C---:B--2---:R-:W-:Y:S01]  /*2880*/  HMMA.16816.F32.BF16 R40, R16.reuse, R44, R40 ;  /* 0x0000002c1028723c */ /* 0x044fe20000041828 */
[----:B------:R-:W-:Y:S04]  /*2890*/  LDSM.16.M88.4 R72, [R135+0x5800] ;  /* 0x005800008748783b */ /* 0x000fe80000000200 */
[----:B------:R-:W0:Y:S01]  /*28a0*/  LDGDEPBAR ;  /* 0x00000000000079af */ /* 0x000e220000000000 */
[----:B------:R-:W-:Y:S03]  /*28b0*/  HMMA.16816.F32.BF16 R52, R16, R46, R52 ;  /* 0x0000002e1034723c */ /* 0x000fe60000041834 */
[----:B------:R-:W-:Y:S03]  /*28c0*/  LDSM.16.M88.4 R44, [R142+0x6800] ;  /* 0x006800008e2c783b */ /* 0x000fe60000000200 */
[C---:B------:R-:W-:Y:S06]  /*28d0*/  HMMA.16816.F32.BF16 R24, R12.reuse, R8, R24 ;  /* 0x000000080c18723c */ /* 0x040fec0000041818 */
[----:B------:R-:W-:Y:S01]  /*28e0*/  HMMA.16816.F32.BF16 R32, R12, R10, R32 ;  /* 0x0000000a0c20723c */ /* 0x000fe20000041820 */
[----:B------:R-:W2:Y:S05]  /*28f0*/  LDSM.16.M88.4 R8, [R142+0x5800] ;  /* 0x005800008e08783b */ /* 0x000eaa0000000200 */
[----:B---3--:R-:W-:Y:S06]  /*2900*/  HMMA.16816.F32.BF16 R68, R80, R64, RZ ;  /* 0x000000405044723c */ /* 0x008fec00000418ff */
[----:B-----5:R-:W-:Y:S06]  /*2910*/  HMMA.16816.F32.BF16 R40, R12, R56, R40 ;  /* 0x000000380c28723c */ /* 0x020fec0000041828 */
[----:B------:R-:W-:Y:S06]  /*2920*/  HMMA.16816.F32.BF16 R24, R60, R28, R24 ;  /* 0x0000001c3c18723c */ /* 0x000fec0000041818 */
[----:B------:R-:W-:Y:S06]  /*2930*/  HMMA.16816.F32.BF16 R64, R80, R66, RZ ;  /* 0x000000425040723c */ /* 0x000fec00000418ff */
[----:B------:R-:W-:Y:S01]  /*2940*/  HMMA.16816.F32.BF16 R52, R12, R58, R52 ;  /* 0x0000003a0c34723c */ /* 0x000fe20000041834 */
[----:B------:R-:W-:Y:S05]  /*2950*/  LDSM.16.M88.4 R56, [R137+0x1000] ;  /* 0x001000008938783b */ /* 0x000fea0000000200 */
[----:B------:R-:W-:Y:S01]  /*2960*/  HMMA.16816.F32.BF16 R32, R60, R30, R32 ;  /* 0x0000001e3c20723c */ /* 0x000fe20000041820 */
[----:B------:R-:W-:Y:S05]  /*2970*/  LDSM.16.M88.4 R28, [R135+0x6000] ;  /* 0x00600000871c783b */ /* 0x000fea0000000200 */
[----:B--2---:R-:W-:Y:S06]  /*2980*/  HMMA.16816.F32.BF16 R84, R80, R8, RZ ;  /* 0x000000085054723c */ /* 0x004fec00000418ff */
[----:B------:R-:W-:Y:S06]  /*2990*/  HMMA.16816.F32.BF16 R24, R48, R36, R24 ;  /* 0x000000243018723c */ /* 0x000fec0000041818 */
[----:B------:R-:W-:Y:S01]  /*29a0*/  HMMA.16816.F32.BF16 R80, R80, R10, RZ ;  /* 0x0000000a5050723c */ /* 0x000fe200000418ff */
[----:B------:R-:W2:Y:S05]  /*29b0*/  LDSM.16.M88.4 R8, [R139+0x2000] ;  /* 0x002000008b08783b */ /* 0x000eaa0000000200 */
[----:B------:R-:W-:Y:S06]  /*29c0*/  HMMA.16816.F32.BF16 R68, R16, R100, R68 ;  /* 0x000000641044723c */ /* 0x000fec0000041844 */
[----:B------:R-:W-:Y:S06]  /*29d0*/  HMMA.16816.F32.BF16 R40, R60, R96, R40 ;  /* 0x000000603c28723c */ /* 0x000fec0000041828 */
[----:B------:R-:W-:Y:S06]  /*29e0*/  HMMA.16816.F32.BF16 R24, R20, R92, R24 ;  /* 0x0000005c1418723c */ /* 0x000fec0000041818 */
[C---:B------:R-:W-:Y:S06]  /*29f0*/  HMMA.16816.F32.BF16 R64, R16.reuse, R102, R64 ;  /* 0x000000661040723c */ /* 0x040fec0000041840 */
[C---:B------:R-:W-:Y:S06]  /*2a00*/  HMMA.16816.F32.BF16 R84, R16.reuse, R88, R84 ;  /* 0x000000581054723c */ /* 0x040fec0000041854 */
[----:B------:R-:W-:Y:S01]  /*2a10*/  HMMA.16816.F32.BF16 R80, R16, R90, R80 ;  /* 0x0000005a1050723c */ /* 0x000fe20000041850 */
[----:B------:R-:W-:Y:S04]  /*2a20*/  LDSM.16.M88.4 R16, [R138+0x2000] ;  /* 0x002000008a10783b */ /* 0x000fe80000000200 */
[----:B------:R-:W-:Y:S01]  /*2a30*/  LDSM.16.M88.4 R88, [R142+0x7000] ;  /* 0x007000008e58783b */ /* 0x000fe20000000200 */
[----:B------:R-:W-:Y:S03]  /*2a40*/  HMMA.16816.F32.BF16 R96, R60, R98, R52 ;  /* 0x000000623c60723c */ /* 0x000fe60000041834 */
[----:B------:R-:W-:Y:S03]  /*2a50*/  LDSM.16.M88.4 R52, [R137+0x2000] ;  /* 0x002000008934783b */ /* 0x000fe60000000200 */
[----:B------:R-:W-:Y:S01]  /*2a60*/  HMMA.16816.F32.BF16 R32, R48, R38, R32 ;  /* 0x000000263020723c */ /* 0x000fe20000041820 */
[----:B------:R-:W3:Y:S05]  /*2a70*/  LDSM.16.M88.4 R36, [R113+0x6800] ;  /* 0x006800007124783b */ /* 0x000eea0000000200 */
[----:B------:R-:W-:Y:S06]  /*2a80*/  HMMA.16816.F32.BF16 R68, R12, R76, R68 ;  /* 0x0000004c0c44723c */ /* 0x000fec0000041844 */
[----:B------:R-:W-:Y:S06]  /*2a90*/  HMMA.16816.F32.BF16 R40, R48, R44, R40 ;  /* 0x0000002c3028723c */ /* 0x000fec0000041828 */
[----:B--2---:R-:W-:Y:S06]  /*2aa0*/  HMMA.16816.F32.BF16 R24, R8, R28, R24 ;  /* 0x0000001c0818723c */ /* 0x004fec0000041818 */
[C---:B------:R-:W-:Y:S01]  /*2ab0*/  HMMA.16816.F32.BF16 R76, R12.reuse, R78, R64 ;  /* 0x0000004e0c4c723c */ /* 0x040fe20000041840 */
[----:B------:R-:W-:Y:S05]  /*2ac0*/  LDSM.16.M88.4 R64, [R135+0x6800] ;  /* 0x006800008740783b */ /* 0x000fea0000000200 */
[C---:B------:R-:W-:Y:S06]  /*2ad0*/  HMMA.16816.F32.BF16 R84, R12.reuse, R72, R84 ;  /* 0x000000480c54723c */ /* 0x040fec0000041854 */
[----:B------:R-:W-:Y:S01]  /*2ae0*/  HMMA.16816.F32.BF16 R80, R12, R74, R80 ;  /* 0x0000004a0c50723c */ /* 0x000fe20000041850 */
[----:B------:R-:W2:Y:S05]  /*2af0*/  LDSM.16.M88.4 R12, [R137+0x1800] ;  /* 0x00180000890c783b */ /* 0x000eaa0000000200 */
[----:B------:R-:W-:Y:S01]  /*2b00*/  HMMA.16816.F32.BF16 R96, R48, R46, R96 ;  /* 0x0000002e3060723c */ /* 0x000fe20000041860 */
[----:B------:R-:W-:Y:S05]  /*2b10*/  LDSM.16.M88.4 R44, [R137+0x2800] ;  /* 0x00280000892c783b */ /* 0x000fea0000000200 */
[C---:B------:R-:W-:Y:S06]  /*2b20*/  HMMA.16816.F32.BF16 R32, R20.reuse, R94, R32 ;  /* 0x0000005e1420723c */ /* 0x040fec0000041820 */
[----:B---3--:R-:W-:Y:S06]  /*2b30*/  HMMA.16816.F32.BF16 R40, R20, R36, R40 ;  /* 0x000000241428723c */ /* 0x008fec0000041828 */
[----:B------:R-:W-:Y:S06]  /*2b40*/  HMMA.16816.F32.BF16 R68, R60, R56, R68 ;  /* 0x000000383c44723c */ /* 0x000fec0000041844 */
[----:B------:R-:W-:Y:S06]  /*2b50*/  HMMA.16816.F32.BF16 R24, R16, R52, R24 ;  /* 0x000000341018723c */ /* 0x000fec0000041818 */
[----:B------:R-:W-:Y:S01]  /*2b60*/  HMMA.16816.F32.BF16 R76, R60, R58, R76 ;  /* 0x0000003a3c4c723c */ /* 0x000fe2000004184c */
[----:B------:R-:W-:Y:S05]  /*2b70*/  LDSM.16.M88.4 R56, [R137+0x3000] ;  /* 0x003000008938783b */ /* 0x000fea0000000200 */
[----:B------:R-:W-:Y:S01]  /*2b80*/  HMMA.16816.F32.BF16 R96, R20, R38, R96 ;  /* 0x000000261460723c */ /* 0x000fe20000041860 */
[----:B------:R-:W3:Y:S05]  /*2b90*/  LDSM.16.M88.4 R36, [R142+0x7800] ;  /* 0x007800008e24783b */ /* 0x000eea0000000200 */
[----:B------:R-:W-:Y:S01]  /*2ba0*/  HMMA.16816.F32.BF16 R32, R8, R30, R32 ;  /* 0x0000001e0820723c */ /* 0x000fe20000041820 */
[----:B------:R-:W4:Y:S05]  /*2bb0*/  LDSM.16.M88.4 R28, [R113+0x7000] ;  /* 0x00700000711c783b */ /* 0x000f2a0000000200 */
[----:B--2---:R-:W-:Y:S01]  /*2bc0*/  HMMA.16816.F32.BF16 R84, R60, R12, R84 ;  /* 0x0000000c3c54723c */ /* 0x004fe20000041854 */
[----:B------:R-:W-:Y:S01]  /*2bd0*/  FMUL.FTZ R0, R24, UR5 ;  /* 0x0000000518007c20 */ /* 0x000fe20008410000 */
[----:B------:R-:W-:Y:S01]  /*2be0*/  FMUL.FTZ R7, R25, UR5 ;  /* 0x0000000519077c20 */ /* 0x000fe20008410000 */
[----:B------:R-:W-:-:S03]  /*2bf0*/  FMUL.FTZ R5, R26, UR5 ;  /* 0x000000051a057c20 */ /* 0x000fc60008410000 */
[----:B------:R-:W-:Y:S01]  /*2c00*/  HMMA.16816.F32.BF16 R40, R8, R64, R40 ;  /* 0x000000400828723c */ /* 0x000fe20000041828 */
[----:B------:R-:W-:Y:S05]  /*2c10*/  MUFU.TANH R0, R0 ;  /* 0x0000000000007308 */ /* 0x000fea0000002400 */
[C---:B------:R-:W-:Y:S01]  /*2c20*/  HMMA.16816.F32.BF16 R68, R48.reuse, R88, R68 ;  /* 0x000000583044723c */ /* 0x040fe20000041844 */
[----:B------:R-:W-:Y:S02]  /*2c30*/  FMUL.FTZ R64, R27, UR5 ;  /* 0x000000051b407c20 */ /* 0x000fe40008410000 */
[----:B------:R-:W2:Y:S01]  /*2c40*/  LDSM.16.M88.4 R24, [R113+0x7800] ;  /* 0x007800007118783b */ /* 0x000ea20000000200 */
[----:B------:R-:W5:Y:S02]  /*2c50*/  MUFU.TANH R7, R7 ;  /* 0x0000000700077308 */ /* 0x000f640000002400 */
[----:B------:R-:W-:Y:S06]  /*2c60*/  HMMA.16816.F32.BF16 R76, R48, R90, R76 ;  /* 0x0000005a304c723c */ /* 0x000fec000004184c */
[----:B------:R-:W-:Y:S01]  /*2c70*/  HMMA.16816.F32.BF16 R80, R60, R14, R80 ;  /* 0x0000000e3c50723c */ /* 0x000fe20000041850 */
[----:B------:R-:W-:Y:S01]  /*2c80*/  LDSM.16.M88.4 R12, [R137+0x3800] ;  /* 0x00380000890c783b */ /* 0x000fe20000000200 */
[----:B------:R-:W1:Y:S04]  /*2c90*/  MUFU.TANH R64, R64 ;  /* 0x0000004000407308 */ /* 0x000e680000002400 */
[----:B---3--:R-:W-:Y:S04]  /*2ca0*/  HMMA.16816.F32.BF16 R84, R48, R36, R84 ;  /* 0x000000243054723c */ /* 0x008fe80000041854 */
[----:B------:R-:W-:Y:S02]  /*2cb0*/  MUFU.TANH R5, R5 ;  /* 0x0000000500057308 */ /* 0x000fe40000002400 */
[----:B------:R-:W-:Y:S01]  /*2cc0*/  HMMA.16816.F32.BF16 R32, R16, R54, R32 ;  /* 0x000000361020723c */ /* 0x000fe20000041820 */
[----:B------:R-:W3:Y:S05]  /*2cd0*/  LDSM.16.M88.4 R52, [R135+0x7000] ;  /* 0x007000008734783b */ /* 0x000eea0000000200 */
[C---:B----4-:R-:W-:Y:S06]  /*2ce0*/  HMMA.16816.F32.BF16 R68, R20.reuse, R28, R68 ;  /* 0x0000001c1444723c */ /* 0x050fec0000041844 */
[----:B------:R-:W-:Y:S01]  /*2cf0*/  HMMA.16816.F32.BF16 R76, R20, R30, R76 ;  /* 0x0000001e144c723c */ /* 0x000fe2000004184c */
[----:B------:R-:W4:Y:S01]  /*2d00*/  LDSM.16.M88.4 R28, [R135+0x7800] ;  /* 0x00780000871c783b */ /* 0x000f220000000200 */
[----:B------:R-:W-:-:S04]  /*2d10*/  DEPBAR.LE SB0, 0x0 ;  /* 0x000080000000791a */ /* 0x000fc80000000000 */
[----:B------:R-:W-:Y:S06]  /*2d20*/  HMMA.16816.F32.BF16 R40, R16, R44, R40 ;  /* 0x0000002c1028723c */ /* 0x000fec0000041828 */
[----:B------:R-:W-:Y:S01]  /*2d30*/  HMMA.16816.F32.BF16 R80, R48, R38, R80 ;  /* 0x000000263050723c */ /* 0x000fe20000041850 */
[----:B------:R-:W-:Y:S01]  /*2d40*/  FMUL.FTZ R32, R32, UR5 ;  /* 0x0000000520207c20 */ /* 0x000fe20008410000 */
[----:B------:R-:W-:Y:S01]  /*2d50*/  FMUL.FTZ R35, R35, UR5 ;  /* 0x0000000523237c20 */ /* 0x000fe20008410000 */
[----:B------:R-:W-:Y:S01]  /*2d60*/  FMUL.FTZ R34, R34, UR5 ;  /* 0x0000000522227c20 */ /* 0x000fe20008410000 */
[----:B------:R-:W-:-:S02]  /*2d70*/  FMUL.FTZ R33, R33, UR5 ;  /* 0x0000000521217c20 */ /* 0x000fc40008410000 */
[----:B------:R-:W-:Y:S01]  /*2d80*/  HMMA.16816.F32.BF16 R96, R8, R66, R96 ;  /* 0x000000420860723c */ /* 0x000fe20000041860 */
[----:B------:R-:W1:Y:S05]  /*2d90*/  MUFU.TANH R32, R32 ;  /* 0x0000002000207308 */ /* 0x000e6a0000002400 */
[----:B--2---:R-:W-:Y:S03]  /*2da0*/  HMMA.16816.F32.BF16 R84, R20, R24, R84 ;  /* 0x000000181454723c */ /* 0x004fe60000041854 */
[----:B------:R-:W2:Y:S03]  /*2db0*/  MUFU.TANH R35, R35 ;  /* 0x0000002300237308 */ /* 0x000ea60000002400 */
[----:B------:R-:W-:Y:S01]  /*2dc0*/  FMUL.FTZ R36, R40, UR5 ;  /* 0x0000000528247c20 */ /* 0x000fe20008410000 */
[----:B------:R-:W-:Y:S01]  /*2dd0*/  FMUL.FTZ R24, R43, UR5 ;  /* 0x000000052b187c20 */ /* 0x000fe20008410000 */
[----:B------:R-:W-:Y:S01]  /*2de0*/  LOP3.LUT R43, R110, 0xffffffe0, RZ, 0xc0, !PT ;  /* 0xffffffe06e2b7812 */ /* 0x000fe200078ec0ff */
[----:B------:R-:W-:Y:S01]  /*2df0*/  FMUL.FTZ R40, R42, UR5 ;  /* 0x000000052a287c20 */ /* 0x000fe20008410000 */
[----:B---3--:R-:W-:Y:S01]  /*2e00*/  HMMA.16816.F32.BF16 R68, R8, R52, R68 ;  /* 0x000000340844723c */ /* 0x008fe20000041844 */
[----:B------:R-:W3:Y:S01]  /*2e10*/  MUFU.TANH R34, R34 ;  /* 0x0000002200227308 */ /* 0x000ee20000002400 */
[----:B------:R-:W-:Y:S01]  /*2e20*/  FMUL.FTZ R37, R41, UR5 ;  /* 0x0000000529257c20 */ /* 0x000fe20008410000 */
[----:B------:R-:W-:-:S02]  /*2e30*/  IMAD.IADD R42, R108, 0x1, -R43 ;  /* 0x000000016c2a7824 */ /* 0x000fc400078e0a2b */
[----:B------:R-:W-:Y:S01]  /*2e40*/  IMAD.SHL.U32 R108, R108, 0x2, RZ ;  /* 0x000000026c6c7824 */ /* 0x000fe200078e00ff */
[----:B------:R-:W-:Y:S02]  /*2e50*/  HMMA.16816.F32.BF16 R80, R20, R26, R80 ;  /* 0x0000001a1450723c */ /* 0x000fe40000041850 */
[----:B------:R-:W-:Y:S01]  /*2e60*/  SHF.R.S32.HI R171, RZ, 0x1f, R42 ;  /* 0x0000001fffab7819 */ /* 0x000fe2000001142a */
[----:B------:R-:W3:Y:S03]  /*2e70*/  MUFU.TANH R36, R36 ;  /* 0x0000002400247308 */ /* 0x000ee60000002400 */
[----:B------:R-:W-:Y:S01]  /*2e80*/  HMMA.16816.F32.BF16 R76, R8, R54, R76 ;  /* 0x00000036084c723c */ /* 0x000fe2000004184c */
[----:B------:R-:W-:Y:S02]  /*2e90*/  LEA.HI R171, R171, R42, RZ, 0x2 ;  /* 0x0000002aabab7211 */ /* 0x000fe400078f10ff */
[----:B------:R-:W-:-:S02]  /*2ea0*/  LOP3.LUT R22, R108, 0x6, RZ, 0xc0, !PT ;  /* 0x000000066c167812 */ /* 0x000fc400078ec0ff */
[----:B------:R-:W-:Y:S01]  /*2eb0*/  SHF.R.S32.HI R171, RZ, 0x2, R171 ;  /* 0x00000002ffab7819 */ /* 0x000fe200000114ab */
[----:B------:R-:W-:Y:S01]  /*2ec0*/  HMMA.16816.F32.BF16 R96, R16, R46, R96 ;  /* 0x0000002e1060723c */ /* 0x000fe20000041860 */
[----:B------:R-:W3:Y:S01]  /*2ed0*/  MUFU.TANH R33, R33 ;  /* 0x0000002100217308 */ /* 0x000ee20000002400 */
[----:B------:R-:W-:Y:S01]  /*2ee0*/  IMAD R22, R107, 0x40, R22 ;  /* 0x000000406b167824 */ /* 0x000fe200078e0216 */
[----:B------:R-:W-:Y:S02]  /*2ef0*/  IADD3 R20, R112, 0x1, R171 ;  /* 0x0000000170147810 */ /* 0x000fe40007ffe0ab */
[----:B------:R-:W-:Y:S01]  /*2f00*/  SHF.R.S32.HI R21, RZ, 0x1f, R104 ;  /* 0x0000001fff157819 */ /* 0x000fe20000011468 */
[----:B----4-:R-:W-:Y:S01]  /*2f10*/  HMMA.16816.F32.BF16 R84, R8, R28, R84 ;  /* 0x0000001c0854723c */ /* 0x010fe20000041854 */
[----:B------:R-:W-:Y:S02]  /*2f20*/  IADD3 R20, R106, R20, -R161 ;  /* 0x000000146a147210 */ /* 0x000fe40007ffe8a1 */
[----:B------:R-:W4:Y:S01]  /*2f30*/  MUFU.TANH R24, R24 ;  /* 0x0000001800187308 */ /* 0x000f220000002400 */
[----:B------:R-:W-:-:S02]  /*2f40*/  LEA.HI R21, R21, R104, RZ, 0x2 ;  /* 0x0000006815157211 */ /* 0x000fc400078f10ff */
[----:B------:R-:W-:Y:S01]  /*2f50*/  IMAD.IADD R111, R20, 0x1, R111 ;  /* 0x00000001146f7824 */ /* 0x000fe200078e026f */
[----:B------:R-:W-:Y:S01]  /*2f60*/  HMMA.16816.F32.BF16 R80, R8, R30, R80 ;  /* 0x0000001e0850723c */ /* 0x000fe20000041850 */
[C---:B------:R-:W-:Y:S01]  /*2f70*/  VIADD R20, R22.reuse, 0x1 ;  /* 0x0000000116147836 */ /* 0x040fe20000000000 */
[----:B------:R-:W-:Y:S01]  /*2f80*/  LOP3.LUT R21, R21, 0xfffffffc, RZ, 0xc0, !PT ;  /* 0xfffffffc15157812 */ /* 0x000fe200078ec0ff */
[----:B------:R-:W-:Y:S01]  /*2f90*/  IMAD.MOV.U32 R28, RZ, RZ, R107 ;  /* 0x000000ffff1c7224 */ /* 0x000fe200078e006b */
[C---:B------:R-:W-:Y:S01]  /*2fa0*/  VIMNMX R144, R111.reuse, R106, PT ;  /* 0x0000006a6f907248 */ /* 0x040fe20003fe0100 */
[----:B------:R-:W-:Y:S01]  /*2fb0*/  MUFU.TANH R37, R37 ;  /* 0x0000002500257308 */ /* 0x000fe20000002400 */
[----:B------:R-:W-:Y:S01]  /*2fc0*/  HMMA.16816.F32.BF16 R68, R16, R56, R68 ;  /* 0x000000381044723c */ /* 0x000fe20000041844 */
[----:B------:R-:W-:Y:S01]  /*2fd0*/  VIADDMNMX R131, R111, 0x8, R106, PT ;  /* 0x000000086f837846 */ /* 0x000fe2000380016a */
[----:B------:R-:W-:Y:S01]  /*2fe0*/  VIADD R8, R22, 0x11 ;  /* 0x0000001116087836 */ /* 0x000fe20000000000 */
[----:B------:R-:W-:Y:S01]  /*2ff0*/  ISETP.GE.AND P6, PT, R20, R144, PT ;  /* 0x000000901400720c */ /* 0x000fe20003fc6270 */
[----:B------:R-:W-:-:S02]  /*3000*/  IMAD.IADD R170, R104, 0x1, -R21 ;  /* 0x0000000168aa7824 */ /* 0x000fc400078e0a15 */
[----:B------:R-:W-:Y:S01]  /*3010*/  FMUL.FTZ R25, R96, UR5 ;  /* 0x0000000560197c20 */ /* 0x000fe20008410000 */
[C---:B------:R-:W-:Y:S01]  /*3020*/  HMMA.16816.F32.BF16 R76, R16.reuse, R58, R76 ;  /* 0x0000003a104c723c */ /* 0x040fe2000004184c */
[-C--:B------:R-:W-:Y:S01]  /*3030*/  ISETP.GE.AND P2, PT, R20, R131.reuse, PT ;  /* 0x000000831400720c */ /* 0x080fe20003f46270 */
[----:B------:R-:W-:Y:S02]  /*3040*/  VIADD R20, R22, 0x8 ;  /* 0x0000000816147836 */ /* 0x000fe40000000000 */
[----:B------:R-:W-:Y:S01]  /*3050*/  FMUL.FTZ R41, R97, UR5 ;  /* 0x0000000561297c20 */ /* 0x000fe20008410000 */
[----:B------:R-:W-:Y:S01]  /*3060*/  FMUL.FTZ R98, R98, UR5 ;  /* 0x0000000562627c20 */ /* 0x000fe20008410000 */
[----:B------:R-:W4:Y:S01]  /*3070*/  MUFU.TANH R25, R25 ;  /* 0x0000001900197308 */ /* 0x000f220000002400 */
[C---:B------:R-:W-:Y:S01]  /*3080*/  HMMA.16816.F32.BF16 R84, R16.reuse, R12, R84 ;  /* 0x0000000c1054723c */ /* 0x040fe20000041854 */
[CC--:B------:R-:W-:Y:S01]  /*3090*/  ISETP.GE.AND P4, PT, R20.reuse, R144.reuse, PT ;  /* 0x000000901400720c */ /* 0x0c0fe20003f86270 */
[----:B------:R-:W-:Y:S01]  /*30a0*/  FMUL.FTZ R39, R99, UR5 ;  /* 0x0000000563277c20 */ /* 0x000fe20008410000 */
[-C--:B------:R-:W-:Y:S01]  /*30b0*/  ISETP.GE.AND P0, PT, R20, R131.reuse, PT ;  /* 0x000000831400720c */ /* 0x080fe20003f06270 */
[C---:B------:R-:W-:Y:S01]  /*30c0*/  VIADD R9, R22.reuse, 0x28 ;  /* 0x0000002816097836 */ /* 0x040fe20000000000 */
[----:B-----5:R-:W-:Y:S01]  /*30d0*/  FSEL R20, R7, -INF , !P6 ;  /* 0xff80000007147808 */ /* 0x020fe20007000000 */
[----:B------:R-:W-:Y:S01]  /*30e0*/  VIADD R7, R22, 0x19 ;  /* 0x0000001916077836 */ /* 0x000fe20000000000 */
[----:B-1----:R-:W-:Y:S01]  /*30f0*/  FSEL R23, R64, -INF , !P2 ;  /* 0xff80000040177808 */ /* 0x002fe20005000000 */
[----:B------:R-:W-:Y:S01]  /*3100*/  VIADD R12, R22, 0x9 ;  /* 0x00000009160c7836 */ /* 0x000fe20000000000 */
[----:B------:R-:W-:Y:S01]  /*3110*/  FSEL R32, R32, -INF , !P4 ;  /* 0xff80000020207808 */ /* 0x000fe20006000000 */
[----:B------:R-:W1:Y:S01]  /*3120*/  MUFU.TANH R40, R40 ;  /* 0x0000002800287308 */ /* 0x000e620000002400 */
[-C--:B------:R-:W-:Y:S01]  /*3130*/  ISETP.GE.AND P2, PT, R8, R144.reuse, PT ;  /* 0x000000900800720c */ /* 0x080fe20003f46270 */
[----:B------:R-:W-:Y:S01]  /*3140*/  HMMA.16816.F32.BF16 R80, R16, R14, R80 ;  /* 0x0000000e1050723c */ /* 0x000fe20000041850 */
[-C--:B------:R-:W-:Y:S01]  /*3150*/  ISETP.GE.AND P3, PT, R12, R144.reuse, PT ;  /* 0x000000900c00720c */ /* 0x080fe20003f66270 */
[----:B------:R-:W-:Y:S01]  /*3160*/  FMUL.FTZ R68, R68, UR5 ;  /* 0x0000000544447c20 */ /* 0x000fe20008410000 */
[-C--:B------:R-:W-:Y:S01]  /*3170*/  ISETP.GE.AND P5, PT, R12, R131.reuse, PT ;  /* 0x000000830c00720c */ /* 0x080fe20003fa6270 */
[----:B------:R-:W-:Y:S01]  /*3180*/  VIADD R12, R22, 0x10 ;  /* 0x00000010160c7836 */ /* 0x000fe20000000000 */
[-C--:B------:R-:W-:Y:S01]  /*3190*/  ISETP.GE.AND P4, PT, R8, R131.reuse, PT ;  /* 0x000000830800720c */ /* 0x080fe20003f86270 */
[----:B------:R-:W-:Y:S01]  /*31a0*/  VIADD R8, R22, 0x18 ;  /* 0x0000001816087836 */ /* 0x000fe20000000000 */
[----:B--2---:R-:W-:Y:S01]  /*31b0*/  FSEL R35, R35, -INF , !P5 ;  /* 0xff80000023237808 */ /* 0x004fe20006800000 */
[----:B------:R-:W-:Y:S01]  /*31c0*/  MUFU.TANH R41, R41 ;  /* 0x0000002900297308 */ /* 0x000fe20000002400 */
[-C--:B------:R-:W-:Y:S01]  /*31d0*/  ISETP.GE.AND P1, PT, R12, R144.reuse, PT ;  /* 0x000000900c00720c */ /* 0x080fe20003f26270 */
[----:B------:R-:W-:Y:S01]  /*31e0*/  FMUL.FTZ R76, R76, UR5 ;  /* 0x000000054c4c7c20 */ /* 0x000fe20008410000 */
[----:B---3--:R-:W-:Y:S01]  /*31f0*/  FSEL R21, R34, -INF , !P0 ;  /* 0xff80000022157808 */ /* 0x008fe20004000000 */
[----:B------:R-:W-:Y:S01]  /*3200*/  FMUL.FTZ R69, R69, UR5 ;  /* 0x0000000545457c20 */ /* 0x000fe20008410000 */
[----:B------:R-:W-:Y:S01]  /*3210*/  FSEL R36, R36, -INF , !P1 ;  /* 0xff80000024247808 */ /* 0x000fe20004800000 */
[----:B------:R-:W-:Y:S01]  /*3220*/  FMUL.FTZ R70, R70, UR5 ;  /* 0x0000000546467c20 */ /* 0x000fe20008410000 */
[CC--:B------:R-:W-:Y:S01]  /*3230*/  ISETP.GE.AND P5, PT, R7.reuse, R144.reuse, PT ;  /* 0x000000900700720c */ /* 0x0c0fe20003fa6270 */
[----:B------:R-:W2:Y:S01]  /*3240*/  MUFU.TANH R38, R98 ;  /* 0x0000006200267308 */ /* 0x000ea20000002400 */
[-C--:B------:R-:W-:Y:S01]  /*3250*/  ISETP.GE.AND P1, PT, R7, R131.reuse, PT ;  /* 0x000000830700720c */ /* 0x080fe20003f26270 */
[----:B------:R-:W-:Y:S01]  /*3260*/  VIADD R7, R22, 0x21 ;  /* 0x0000002116077836 */ /* 0x000fe20000000000 */
[-C--:B------:R-:W-:Y:S01]  /*3270*/  ISETP.GE.AND P0, PT, R8, R144.reuse, PT ;  /* 0x000000900800720c */ /* 0x080fe20003f06270 */
[----:B------:R-:W-:Y:S01]  /*3280*/  FMUL.FTZ R77, R77, UR5 ;  /* 0x000000054d4d7c20 */ /* 0x000fe20008410000 */
[----:B------:R-:W-:Y:S01]  /*3290*/  FSEL R26, R33, -INF , !P3 ;  /* 0xff800000211a7808 */ /* 0x000fe20005800000 */
[----:B------:R-:W-:Y:S01]  /*32a0*/  FMUL.FTZ R78, R78, UR5 ;  /* 0x000000054e4e7c20 */ /* 0x000fe20008410000 */
[----:B----4-:R-:W-:Y:S01]  /*32b0*/  FSEL R33, R24, -INF , !P4 ;  /* 0xff80000018217808 */ /* 0x010fe20006000000 */
[----:B------:R-:W3:Y:S01]  /*32c0*/  MUFU.TANH R39, R39 ;  /* 0x0000002700277308 */ /* 0x000ee20000002400 */
[----:B------:R-:W-:Y:S01]  /*32d0*/  FSEL R24, R25, -INF , !P0 ;  /* 0xff80000019187808 */ /* 0x000fe20004000000 */
[----:B------:R-:W-:Y:S01]  /*32e0*/  FMUL.FTZ R71, R71, UR5 ;  /* 0x0000000547477c20 */ /* 0x000fe20008410000 */
[-C--:B------:R-:W-:Y:S01]  /*32f0*/  ISETP.GE.AND P4, PT, R7, R144.reuse, PT ;  /* 0x000000900700720c */ /* 0x080fe20003f86270 */
[----:B------:R-:W-:Y:S01]  /*3300*/  FMUL.FTZ R79, R79, UR5 ;  /* 0x000000054f4f7c20 */ /* 0x000fe20008410000 */
[-C--:B------:R-:W-:Y:S01]  /*3310*/  ISETP.GE.AND P0, PT, R7, R131.reuse, PT ;  /* 0x000000830700720c */ /* 0x080fe20003f06270 */
[----:B------:R-:W-:Y:S01]  /*3320*/  FMUL.FTZ R7, R87, UR5 ;  /* 0x0000000557077c20 */ /* 0x000fe20008410000 */
[-C--:B------:R-:W-:Y:S01]  /*3330*/  ISETP.GE.AND P3, PT, R8, R131.reuse, PT ;  /* 0x000000830800720c */ /* 0x080fe20003f66270 */
[----:B------:R-:W4:Y:S01]  /*3340*/  MUFU.TANH R150, R68 ;  /* 0x0000004400967308 */ /* 0x000f220000002400 */
[-C--:B------:R-:W-:Y:S01]  /*3350*/  ISETP.GE.AND P6, PT, R12, R131.reuse, PT ;  /* 0x000000830c00720c */ /* 0x080fe20003fc6270 */
[----:B------:R-:W-:Y:S01]  /*3360*/  VIADD R8, R22, 0x20 ;  /* 0x0000002016087836 */ /* 0x000fe20000000000 */
[----:B------:R-:W-:Y:S01]  /*3370*/  FSEL R30, R37, -INF , !P2 ;  /* 0xff800000251e7808 */ /* 0x000fe20005000000 */
[----:B------:R-:W-:Y:S01]  /*3380*/  FMUL.FTZ R84, R84, UR5 ;  /* 0x0000000554547c20 */ /* 0x000fe20008410000 */
[----:B-1----:R-:W-:Y:S01]  /*3390*/  FSEL R27, R40, -INF , !P6 ;  /* 0xff800000281b7808 */ /* 0x002fe20007000000 */
[----:B------:R-:W-:Y:S01]  /*33a0*/  FMUL.FTZ R85, R85, UR5 ;  /* 0x0000000555557c20 */ /* 0x000fe20008410000 */
[CC--:B------:R-:W-:Y:S01]  /*33b0*/  ISETP.GE.AND P6, PT, R8.reuse, R144.reuse, PT ;  /* 0x000000900800720c */ /* 0x0c0fe20003fc6270 */
[----:B------:R-:W1:Y:S01]  /*33c0*/  MUFU.TANH R146, R76 ;  /* 0x0000004c00927308 */ /* 0x000e620000002400 */
[-C--:B------:R-:W-:Y:S01]  /*33d0*/  ISETP.GE.AND P2, PT, R8, R131.reuse, PT ;  /* 0x000000830800720c */ /* 0x080fe20003f46270 */
[----:B------:R-:W-:Y:S01]  /*33e0*/  VIADD R8, R22, 0x29 ;  /* 0x0000002916087836 */ /* 0x000fe20000000000 */
[----:B--2---:R-:W-:Y:S01]  /*33f0*/  FSEL R25, R38, -INF , !P3 ;  /* 0xff80000026197808 */ /* 0x004fe20005800000 */
[----:B------:R-:W-:Y:S01]  /*3400*/  FMUL.FTZ R86, R86, UR5 ;  /* 0x0000000556567c20 */ /* 0x000fe20008410000 */
[----:B------:R-:W-:Y:S01]  /*3410*/  FSEL R34, R41, -INF , !P5 ;  /* 0xff80000029227808 */ /* 0x000fe20006800000 */
[----:B------:R-:W-:Y:S01]  /*3420*/  FMUL.FTZ R80, R80, UR5 ;  /* 0x0000000550507c20 */ /* 0x000fe20008410000 */
[CC--:B------:R-:W-:Y:S01]  /*3430*/  ISETP.GE.AND P3, PT, R9.reuse, R144.reuse, PT ;  /* 0x000000900900720c */ /* 0x0c0fe20003f66270 */
[----:B------:R-:W2:Y:S01]  /*3440*/  MUFU.TANH R148, R69 ;  /* 0x0000004500947308 */ /* 0x000ea20000002400 */
[-C--:B------:R-:W-:Y:S01]  /*3450*/  ISETP.GE.AND P5, PT, R9, R131.reuse, PT ;  /* 0x000000830900720c */ /* 0x080fe20003fa6270 */
[----:B------:R-:W-:Y:S01]  /*3460*/  VIADD R9, R22, 0x31 ;  /* 0x0000003116097836 */ /* 0x000fe20000000000 */
[----:B---3--:R-:W-:Y:S01]  /*3470*/  FSEL R39, R39, -INF , !P1 ;  /* 0xff80000027277808 */ /* 0x008fe20004800000 */
[----:B------:R-:W-:Y:S01]  /*3480*/  FMUL.FTZ R81, R81, UR5 ;  /* 0x0000000551517c20 */ /* 0x000fe20008410000 */
[----:B----4-:R-:W-:Y:S01]  /*3490*/  FSEL R150, R150, -INF , !P6 ;  /* 0xff80000096967808 */ /* 0x010fe20007000000 */
[----:B------:R-:W-:Y:S01]  /*34a0*/  FMUL.FTZ R82, R82, UR5 ;  /* 0x0000000552527c20 */ /* 0x000fe20008410000 */
[C---:B------:R-:W-:Y:S01]  /*34b0*/  ISETP.GE.AND P1, PT, R8.reuse, R144, PT ;  /* 0x000000900800720c */ /* 0x040fe20003f26270 */
[----:B------:R-:W3:Y:S01]  /*34c0*/  MUFU.TANH R123, R70 ;  /* 0x00000046007b7308 */ /* 0x000ee20000002400 */
[-C--:B------:R-:W-:Y:S01]  /*34d0*/  ISETP.GE.AND P6, PT, R8, R131.reuse, PT ;  /* 0x000000830800720c */ /* 0x080fe20003fc6270 */
[----:B------:R-:W-:Y:S01]  /*34e0*/  VIADD R8, R22, 0x30 ;  /* 0x0000003016087836 */ /* 0x000fe20000000000 */
[----:B-1----:R-:W-:Y:S01]  /*34f0*/  FSEL R146, R146, -INF , !P3 ;  /* 0xff80000092927808 */ /* 0x002fe20005800000 */
[----:B------:R-:W-:Y:S01]  /*3500*/  FMUL.FTZ R83, R83, UR5 ;  /* 0x0000000553537c20 */ /* 0x000fe20008410000 */
[----:B------:R-:W-:-:S03]  /*3510*/  ISETP.GE.AND P3, PT, R9, R131, PT ;  /* 0x000000830900720c */ /* 0x000fc60003f66270 */
[----:B------:R-:W1:Y:S01]  /*3520*/  MUFU.TANH R7, R7 ;  /* 0x0000000700077308 */ /* 0x000e620000002400 */
[----:B--2---:R-:W-:Y:S02]  /*3530*/  FSEL R148, R148, -INF , !P4 ;  /* 0xff80000094947808 */ /* 0x004fe40006000000 */
[----:B------:R-:W-:-:S05]  /*3540*/  ISETP.GE.AND P4, PT, R8, R131, PT ;  /* 0x000000830800720c */ /* 0x000fca0003f86270 */
[----:B------:R-:W2:Y:S01]  /*3550*/  MUFU.TANH R122, R77 ;  /* 0x0000004d007a7308 */ /* 0x000ea20000002400 */
[----:B---3--:R-:W-:Y:S02]  /*3560*/  FSEL R123, R123, -INF , !P2 ;  /* 0xff8000007b7b7808 */ /* 0x008fe40005000000 */
[----:B------:R-:W-:Y:S01]  /*3570*/  ISETP.GE.AND P2, PT, R8, R144, PT ;  /* 0x000000900800720c */ /* 0x000fe20003f46270 */
[----:B------:R-:W-:-:S04]  /*3580*/  VIADD R8, R22, 0x38 ;  /* 0x0000003816087836 */ /* 0x000fc80000000000 */
[----:B------:R-:W3:Y:S01]  /*3590*/  MUFU.TANH R117, R78 ;  /* 0x0000004e00757308 */ /* 0x000ee20000002400 */
[----:B-1----:R-:W-:Y:S02]  /*35a0*/  FSEL R109, R7, -INF , !P3 ;  /* 0xff800000076d7808 */ /* 0x002fe40005800000 */
[----:B------:R-:W-:-:S05]  /*35b0*/  ISETP.GE.AND P3, PT, R130, 0x2, PT ;  /* 0x000000028200780c */ /* 0x000fca0003f66270 */
        /* <DEDUP_REMOVED lines=9> */
[----:B------:R-:W-:-:S05]  /*3650*/  ISETP.GE.AND P0, PT, R9, R144, PT ;  /* 0x000000900900720c */ /* 0x000fca0003f06270 */
[----:B------:R-:W1:Y:S01]  /*3660*/  MUFU.TANH R118, R85 ;  /* 0x0000005500767308 */ /* 0x000e620000002400 */
[----:B--2---:R-:W-:Y:S02]  /*3670*/  FSEL R119, R119, -INF , !P6 ;  /* 0xff80000077777808 */ /* 0x004fe40007000000 */
[----:B------:R-:W-:-:S04]  /*3680*/  ISETP.GE.AND P6, PT, R22, R144, PT ;  /* 0x000000901600720c */ /* 0x000fc80003fc6270 */
[----:B------:R-:W-:Y:S01]  /*3690*/  FSEL R0, R0, -INF , !P6 ;  /* 0xff80000000007808 */ /* 0x000fe20007000000 */
[----:B------:R-:W2:Y:S01]  /*36a0*/  MUFU.TANH R113, R86 ;  /* 0x0000005600717308 */ /* 0x000ea20000002400 */
[----:B---3--:R-:W-:Y:S01]  /*36b0*/  FSEL R120, R120, -INF , !P2 ;  /* 0xff80000078787808 */ /* 0x008fe20005000000 */
[----:B------:R-:W-:Y:S01]  /*36c0*/  BAR.SYNC.DEFER_BLOCKING 0x0 ;  /* 0x0000000000007b1d */ /* 0x000fe20000010000 */
[----:B------:R-:W-:-:S04]  /*36d0*/  ISETP.GE.AND P2, PT, R22, R131, PT ;  /* 0x000000831600720c */ /* 0x000fc80003f46270 */
[----:B------:R-:W-:Y:S01]  /*36e0*/  FSEL R5, R5, -INF , !P2 ;  /* 0xff80000005057808 */ /* 0x000fe20005000000 */
[----:B------:R-:W3:Y:S01]  /*36f0*/  MUFU.TANH R116, R80 ;  /* 0x0000005000747308 */ /* 0x000ee20000002400 */
[----:B-1----:R-:W-:Y:S02]  /*3700*/  FSEL R118, R118, -INF , !P0 ;  /* 0xff80000076767808 */ /* 0x002fe40004000000 */
[----:B------:R-:W-:-:S05]  /*3710*/  ISETP.GE.AND P0, PT, R8, R131, PT ;  /* 0x000000830800720c */ /* 0x000fca0003f06270 */
[----:B------:R-:W1:Y:S01]  /*3720*/  MUFU.TANH R114, R81 ;  /* 0x0000005100727308 */ /* 0x000e620000002400 */
[----:B--2---:R-:W-:Y:S02]  /*3730*/  FSEL R113, R113, -INF , !P4 ;  /* 0xff80000071717808 */ /* 0x004fe40006000000 */
[----:B------:R-:W-:-:S05]  /*3740*/  ISETP.GE.AND P4, PT, R8, R144, PT ;  /* 0x000000900800720c */ /* 0x000fca0003f86270 */
[----:B------:R-:W2:Y:S01]  /*3750*/  MUFU.TANH R111, R82 ;  /* 0x00000052006f7308 */ /* 0x000ea20000002400 */
[----:B---3--:R-:W-:-:S07]  /*3760*/  FSEL R116, R116, -INF , !P5 ;  /* 0xff80000074747808 */ /* 0x008fce0006800000 */
[----:B------:R-:W3:Y:S01]  /*3770*/  MUFU.TANH R110, R83 ;  /* 0x00000053006e7308 */ /* 0x000ee20000002400 */
[----:B-1----:R-:W-:Y:S02]  /*3780*/  FSEL R114, R114, -INF , !P4 ;  /* 0xff80000072727808 */ /* 0x002fe40006000000 */
[----:B--2---:R-:W-:Y:S02]  /*3790*/  FSEL R111, R111, -INF , !P1 ;  /* 0xff8000006f6f7808 */ /* 0x004fe40004800000 */
[----:B---3--:R-:W-:Y:S01]  /*37a0*/  FSEL R110, R110, -INF , !P0 ;  /* 0xff8000006e6e7808 */ /* 0x008fe20004000000 */
        /* <DEDUP_REMOVED lines=9> */
[----:B------:R-:W-:-:S04]  /*3840*/  IMAD R2, R14, R105, R2 ;  /* 0x000000690e027224 */ /* 0x000fc800078e0202 */
        /* <DEDUP_REMOVED lines=14> */
[C---:B------:R-:W-:Y:S02]  /*3930*/  IADD3 R6, P6, R153.reuse, R40, RZ ;  /* 0x0000002899067210 */ /* 0x040fe40007fde0ff */
[--C-:B------:R-:W-:Y:S01]  /*3940*/  @!P1 LEA.HI.X R43, R40, R7, R2.reuse, 0x1, P0 ;  /* 0x00000007282b9211 */ /* 0x100fe200000f0c02 */
[----:B------:R2:W-:Y:S01]  /*3950*/  @P1 STS.128 [R159+0x6000], RZ ;  /* 0x006000ff9f001388 */ /* 0x0005e20000000c00 */
[----:B------:R-:W-:Y:S01]  /*3960*/  IADD3 R8, P0, R153, R6, RZ ;  /* 0x0000000699087210 */ /* 0x000fe20007f1e0ff */
[----:B------:R-:W3:Y:S01]  /*3970*/  @!P1 LDC.64 R14, c[0x0][0x218] ;  /* 0x00008600ff0e9b82 */ /* 0x000ee20000000a00 */
[----:B------:R-:W-:Y:S01]  /*3980*/  IMAD.X R7, R152, 0x1, R2, P6 ;  /* 0x0000000198077824 */ /* 0x000fe200030e0602 */
[C---:B----4-:R-:W-:Y:S01]  /*3990*/  @!P2 LEA R12, P5, R6.reuse, R12, 0x1 ;  /* 0x0000000c060ca211 */ /* 0x050fe200078a08ff */
[----:B------:R-:W-:Y:S01]  /*39a0*/  @!PT LDS RZ, [RZ] ;  /* 0x00000000fffff984 */ /* 0x000fe20000000800 */
[----:B------:R-:W-:Y:S01]  /*39b0*/  @!PT LDS RZ, [RZ] ;  /* 0x00000000fffff984 */ /* 0x000fe20000000800 */
[----:B------:R-:W-:Y:S01]  /*39c0*/  @!PT LDS RZ, [RZ] ;  /* 0x00000000fffff984 */ /* 0x000fe20000000800 */
[----:B------:R2:W-:Y:S03]  /*39d0*/  @!P1 LDGSTS.E.BYPASS.LTC128B.128 [R159+0x6000], desc[UR8][R42.64+0x80] ;  /* 0x060000802a9f9fae */ /* 0x0005e6000b901d48 */
[C---:B------:R-:W-:Y:S01]  /*39e0*/  @!P2 LEA.HI.X R13, R6.reuse, R13, R7, 0x1, P5 ;  /* 0x0000000d060da211 */ /* 0x040fe200028f0c07 */
[----:B------:R2:W-:Y:S01]  /*39f0*/  @P2 STS.128 [R159+0x4800], RZ ;  /* 0x004800ff9f002388 */ /* 0x0005e20000000c00 */
[----:B------:R-:W4:Y:S01]  /*3a00*/  @!P2 LDC.64 R18, c[0x0][0x218] ;  /* 0x00008600ff12ab82 */ /* 0x000f220000000a00 */
[----:B-----5:R-:W-:-:S02]  /*3a10*/  @!P1 LEA R10, P4, R6, R10, 0x1 ;  /* 0x0000000a060a9211 */ /* 0x020fc400078808ff */
[----:B------:R-:W-:Y:S01]  /*3a20*/  IADD3 R2, P5, R153, R8, RZ ;  /* 0x0000000899027210 */ /* 0x000fe20007fbe0ff */
[----:B------:R-:W-:Y:S01]  /*3a30*/  @!PT LDS RZ, [RZ] ;  /* 0x00000000fffff984 */ /* 0x000fe20000000800 */
[----:B------:R-:W-:Y:S01]  /*3a40*/  @!PT LDS RZ, [RZ] ;  /* 0x00000000fffff984 */ /* 0x000fe20000000800 */
[----:B------:R-:W-:Y:S01]  /*3a50*/  @!PT LDS RZ, [RZ] ;  /* 0x00000000fffff984 */ /* 0x000fe20000000800 */
[----:B------:R2:W-:Y:S01]  /*3a60*/  @!P2 LDGSTS.E.BYPASS.LTC128B.128 [R159+0x4800], desc[UR8][R12.64] ;  /* 0x048000000c9fafae */ /* 0x0005e2000b901d48 */
[--C-:B------:R-:W-:Y:S01]  /*3a70*/  @!P1 LEA.HI.X R11, R6, R11, R7.reuse, 0x1, P4 ;  /* 0x0000000b060b9211 */ /* 0x100fe200020f0c07 */
[----:B------:R-:W-:Y:S01]  /*3a80*/  IMAD.X R7, R152, 0x1, R7, P0 ;  /* 0x0000000198077824 */ /* 0x000fe200000e0607 */
[----:B-1----:R-:W-:Y:S01]  /*3a90*/  @!P2 LEA R16, P6, R8, R16, 0x1 ;  /* 0x000000100810a211 */ /* 0x002fe200078c08ff */
[----:B------:R2:W-:Y:S02]  /*3aa0*/  @P1 STS.128 [R159+0x6800], RZ ;  /* 0x006800ff9f001388 */ /* 0x0005e40000000c00 */
[--C-:B------:R-:W-:Y:S01]  /*3ab0*/  IMAD.X R9, R152, 0x1, R7.reuse, P5 ;  /* 0x0000000198097824 */ /* 0x100fe200028e0607 */
[C---:B------:R-:W-:Y:S01]  /*3ac0*/  @!P2 LEA.HI.X R17, R8.reuse, R17, R7, 0x1, P6 ;  /* 0x000000110811a211 */ /* 0x040fe200030f0c07 */
        /* <DEDUP_REMOVED lines=32> */
.L_x_785:
[----:B------:R-:W-:Y:S05]  /*3cd0*/  BSYNC B0 ;  /* 0x0000000000007941 */ /* 0x000fea0003800000 */
.L_x_784:
[----:B------:R-:W0:Y:S02]  /*3ce0*/  LDGDEPBAR ;  /* 0x00000000000079af */ /* 0x000e240000000000 */
.L_x_783:
        /* <DEDUP_REMOVED lines=31> */
[----:B------:R-:W-:Y:S01]  /*3ee0*/  LEA R136, R136, UR4, 0x1 ;  /* 0x0000000488887c11 */ /* 0x000fe2000f8e08ff */
[----:B------:R-:W1:Y:S03]  /*3ef0*/  SHFL.BFLY PT, R7, R8, 0x2, 0x1f ;  /* 0x0c401f0008077f89 */ /* 0x000e6600000e0000 */
[-C--:B------:R-:W-:Y:S01]  /*3f00*/  LEA R134, R4, R136.reuse, 0x1 ;  /* 0x0000008804867211 */ /* 0x080fe200078e08ff */
[----:B------:R-:W3:Y:S01]  /*3f10*/  SHFL.BFLY PT, R6, R9, 0x2, 0x1f ;  /* 0x0c401f0009067f89 */ /* 0x000ee200000e0000 */
[C---:B------:R-:W-:Y:S02]  /*3f20*/  LEA R133, R3.reuse, R136, 0x1 ;  /* 0x0000008803857211 */ /* 0x040fe400078e08ff */
[----:B------:R-:W-:Y:S01]  /*3f30*/  LEA R132, R3, R134, 0x1 ;  /* 0x0000008603847211 */ /* 0x000fe200078e08ff */
[----:B------:R-:W-:Y:S04]  /*3f40*/  LDSM.16.MT88.4 R92, [R136+0x8000] ;  /* 0x00800000885c783b */ /* 0x000fe80000004200 */
[----:B------:R-:W-:Y:S04]  /*3f50*/  LDSM.16.MT88.4 R84, [R134+0x8000] ;  /* 0x008000008654783b */ /* 0x000fe80000004200 */
[----:B--2---:R-:W-:Y:S04]  /*3f60*/  LDSM.16.MT88.4 R12, [R136+0x8800] ;  /* 0x00880000880c783b */ /* 0x004fe80000004200 */
[----:B------:R-:W-:Y:S01]  /*3f70*/  LDSM.16.MT88.4 R68, [R132+0x8000] ;  /* 0x008000008444783b */ /* 0x000fe20000004200 */
[----:B-1----:R-:W-:-:S03]  /*3f80*/  FMNMX.FTZ R7, R8, R7, !PT ;  /* 0x0000000708077209 */ /* 0x002fc60007810000 */
[----:B------:R-:W-:Y:S01]  /*3f90*/  LDSM.16.MT88.4 R40, [R136+0xa000] ;  /* 0x00a000008828783b */ /* 0x000fe20000004200 */
[----:B---3--:R-:W-:-:S03]  /*3fa0*/  FMNMX.FTZ R6, R9, R6, !PT ;  /* 0x0000000609067209 */ /* 0x008fc60007810000 */
[----:B------:R-:W1:Y:S04]  /*3fb0*/  SHFL.BFLY PT, R2, R7, 0x1, 0x1f ;  /* 0x0c201f0007027f89 */ /* 0x000e6800000e0000 */
[----:B------:R-:W-:Y:S04]  /*3fc0*/  LDSM.16.MT88.4 R8, [R134+0x8800] ;  /* 0x008800008608783b */ /* 0x000fe80000004200 */
[----:B------:R-:W-:Y:S04]  /*3fd0*/  LDSM.16.MT88.4 R48, [R134+0xa000] ;  /* 0x00a000008630783b */ /* 0x000fe80000004200 */
[----:B------:R-:W-:Y:S04]  /*3fe0*/  LDSM.16.MT88.4 R16, [R132+0x8800] ;  /* 0x008800008410783b */ /* 0x000fe80000004200 */
[----:B------:R-:W-:Y:S04]  /*3ff0*/  LDSM.16.MT88.4 R76, [R133+0x8000] ;  /* 0x00800000854c783b */ /* 0x000fe80000004200 */
[----:B------:R-:W-:Y:S01]  /*4000*/  LDSM.16.MT88.4 R56, [R133+0xa000] ;  /* 0x00a000008538783b */ /* 0x000fe20000004200 */
[----:B-1----:R-:W-:-:S03]  /*4010*/  FMNMX.FTZ R2, R7, R2, !PT ;  /* 0x0000000207027209 */ /* 0x002fc60007810000 */
        /* <DEDUP_REMOVED lines=17> */
[--C-:B------:R-:W-:Y:S01]  /*4130*/  FFMA.FTZ R118, R118, UR6, -R115.reuse ;  /* 0x0000000676767c23 */ /* 0x100fe20008010873 */
        /* <DEDUP_REMOVED lines=8> */
[--C-:B------:R-:W-:Y:S01]  /*41c0*/  FFMA.FTZ R107, R21, UR6, -R112.reuse ;  /* 0x00000006156b7c23 */ /* 0x100fe20008010870 */
[--C-:B------:R-:W-:Y:S01]  /*41d0*/  FFMA.FTZ R102, R35, UR6, -R112.reuse ;  /* 0x0000000623667c23 */ /* 0x100fe20008010870 */
[----:B------:R-:W2:Y:S01]  /*41e0*/  MUFU.EX2 R101, R101 ;  /* 0x0000006500657308 */ /* 0x000ea20000000800 */
[----:B-1----:R-:W-:Y:S01]  /*41f0*/  F2FP.BF16.F32.PACK_AB R64, R103, R106 ;  /* 0x0000006a6740723e */ /* 0x002fe200000010ff */
[--C-:B------:R-:W-:Y:S01]  /*4200*/  FFMA.FTZ R34, R33, UR6, -R112.reuse ;  /* 0x0000000621227c23 */ /* 0x100fe20008010870 */
[--C-:B------:R-:W-:Y:S01]  /*4210*/  FFMA.FTZ R35, R27, UR6, -R112.reuse ;  /* 0x000000061b237c23 */ /* 0x100fe20008010870 */
[--C-:B------:R-:W-:Y:S01]  /*4220*/  FFMA.FTZ R33, R25, UR6, -R112.reuse ;  /* 0x0000000619217c23 */ /* 0x100fe20008010870 */
[--C-:B------:R-:W-:Y:S01]  /*4230*/  FFMA.FTZ R30, R39, UR6, -R112.reuse ;  /* 0x00000006271e7c23 */ /* 0x100fe20008010870 */
[----:B------:R-:W-:Y:S01]  /*4240*/  LDSM.16.MT88.4 R24, [R132+0xa000] ;  /* 0x00a000008418783b */ /* 0x000fe20000004200 */
[--C-:B------:R-:W-:Y:S01]  /*4250*/  FFMA.FTZ R121, R121, UR6, -R112.reuse ;  /* 0x0000000679797c23 */ /* 0x100fe20008010870 */
[----:B------:R-:W-:Y:S01]  /*4260*/  MUFU.EX2 R108, R108 ;  /* 0x0000006c006c7308 */ /* 0x000fe20000000800 */
[--C-:B------:R-:W-:Y:S01]  /*4270*/  FFMA.FTZ R114, R109, UR6, -R112.reuse ;  /* 0x000000066d727c23 */ /* 0x100fe20008010870 */
[----:B------:R-:W-:Y:S01]  /*4280*/  LDSM.16.MT88.4 R20, [R133+0x8800] ;  /* 0x008800008514783b */ /* 0x000fe20000004200 */
[--C-:B------:R-:W-:Y:S01]  /*4290*/  FFMA.FTZ R113, R113, UR6, -R112.reuse ;  /* 0x0000000671717c23 */ /* 0x100fe20008010870 */
[--C-:B------:R-:W-:Y:S01]  /*42a0*/  FFMA.FTZ R109, R111, UR6, -R112.reuse ;  /* 0x000000066f6d7c23 */ /* 0x100fe20008010870 */
[----:B------:R-:W-:Y:S01]  /*42b0*/  FFMA.FTZ R176, R110, UR6, -R112 ;  /* 0x000000066eb07c23 */ /* 0x000fe20008010870 */
[----:B------:R-:W-:-:S02]  /*42c0*/  FADD.FTZ R103, R106, R103 ;  /* 0x000000676a677221 */ /* 0x000fc40000010000 */
[----:B------:R-:W1:Y:S01]  /*42d0*/  MUFU.EX2 R105, R105 ;  /* 0x0000006900697308 */ /* 0x000e620000000800 */
[----:B--2---:R-:W-:Y:S01]  /*42e0*/  F2FP.BF16.F32.PACK_AB R66, R101, R104 ;  /* 0x000000686542723e */ /* 0x004fe200000010ff */
[----:B------:R-:W-:-:S04]  /*42f0*/  FADD.FTZ R104, R104, R103 ;  /* 0x0000006768687221 */ /* 0x000fc80000010000 */
[----:B------:R-:W-:Y:S02]  /*4300*/  FADD.FTZ R101, R101, R104 ;  /* 0x0000006865657221 */ /* 0x000fe40000010000 */
[----:B------:R-:W-:Y:S08]  /*4310*/  MUFU.EX2 R107, R107 ;  /* 0x0000006b006b7308 */ /* 0x000ff00000000800 */
[----:B------:R-:W2:Y:S01]  /*4320*/  MUFU.EX2 R102, R102 ;  /* 0x0000006600667308 */ /* 0x000ea20000000800 */
[----:B-1----:R-:W-:Y:S01]  /*4330*/  F2FP.BF16.F32.PACK_AB R65, R105, R108 ;  /* 0x0000006c6941723e */ /* 0x002fe200000010ff */
[----:B------:R-:W-:-:S06]  /*4340*/  FADD.FTZ R108, R108, R105 ;  /* 0x000000696c6c7221 */ /* 0x000fcc0000010000 */
[----:B------:R-:W-:Y:S08]  /*4350*/  MUFU.EX2 R100, R100 ;  /* 0x0000006400647308 */ /* 0x000ff00000000800 */
[----:B------:R-:W1:Y:S01]  /*4360*/  MUFU.EX2 R31, R31 ;  /* 0x0000001f001f7308 */ /* 0x000e620000000800 */
[----:B--2---:R-:W-:Y:S01]  /*4370*/  F2FP.BF16.F32.PACK_AB R67, R102, R107 ;  /* 0x0000006b6643723e */ /* 0x004fe200000010ff */
[----:B------:R-:W-:-:S04]  /*4380*/  FADD.FTZ R107, R107, R108 ;  /* 0x0000006c6b6b7221 */ /* 0x000fc80000010000 */
[----:B------:R-:W-:Y:S02]  /*4390*/  FADD.FTZ R102, R102, R107 ;  /* 0x0000006b66667221 */ /* 0x000fe40000010000 */
[C---:B------:R-:W-:Y:S01]  /*43a0*/  HMMA.16816.F32.BF16 R96, R64.reuse, R92, RZ ;  /* 0x0000005c4060723c */ /* 0x040fe200000418ff */
[----:B------:R-:W-:Y:S05]  /*43b0*/  MUFU.EX2 R32, R32 ;  /* 0x0000002000207308 */ /* 0x000fea0000000800 */
[C---:B------:R-:W-:Y:S03]  /*43c0*/  HMMA.16816.F32.BF16 R92, R64.reuse, R94, RZ ;  /* 0x0000005e405c723c */ /* 0x040fe600000418ff */
[----:B------:R-:W2:Y:S01]  /*43d0*/  MUFU.EX2 R29, R29 ;  /* 0x0000001d001d7308 */ /* 0x000ea20000000800 */
        /* <DEDUP_REMOVED lines=8> */
[----:B--2---:R-:W-:Y:S01]  /*4460*/  F2FP.BF16.F32.PACK_AB R6, R29, R32 ;  /* 0x000000201d06723e */ /* 0x004fe200000010ff */
[----:B------:R-:W-:-:S03]  /*4470*/  FADD.FTZ R32, R32, R31 ;  /* 0x0000001f20207221 */ /* 0x000fc60000010000 */
[C---:B------:R-:W-:Y:S01]  /*4480*/  HMMA.16816.F32.BF16 R36, R64.reuse, R40, RZ ;  /* 0x000000284024723c */ /* 0x040fe200000418ff */
[----:B------:R-:W-:Y:S02]  /*4490*/  FADD.FTZ R32, R29, R32 ;  /* 0x000000201d207221 */ /* 0x000fe40000010000 */
        /* <DEDUP_REMOVED lines=16> */
[----:B------:R-:W-:Y:S05]  /*45a0*/  MUFU.EX2 R118, R118 ;  /* 0x0000007600767308 */ /* 0x000fea0000000800 */
[C---:B------:R-:W-:Y:S01]  /*45b0*/  HMMA.16816.F32.BF16 R92, R4.reuse, R14, R92 ;  /* 0x0000000e045c723c */ /* 0x040fe2000004185c */
[----:B------:R-:W1:Y:S02]  /*45c0*/  LDSM.16.MT88.4 R12, [R136+0xa800] ;  /* 0x00a80000880c783b */ /* 0x000e640000004200 */
[----:B------:R-:W-:Y:S03]  /*45d0*/  MUFU.EX2 R116, R116 ;  /* 0x0000007400747308 */ /* 0x000fe60000000800 */
[C---:B------:R-:W-:Y:S05]  /*45e0*/  HMMA.16816.F32.BF16 R88, R4.reuse, R8, R88 ;  /* 0x000000080458723c */ /* 0x040fea0000041858 */
[----:B------:R-:W-:Y:S01]  /*45f0*/  MUFU.EX2 R173, R173 ;  /* 0x000000ad00ad7308 */ /* 0x000fe20000000800 */
[C---:B------:R-:W-:Y:S01]  /*4600*/  HMMA.16816.F32.BF16 R84, R4.reuse, R10, R84 ;  /* 0x0000000a0454723c */ /* 0x040fe20000041854 */
[----:B------:R-:W2:Y:S05]  /*4610*/  LDSM.16.MT88.4 R8, [R134+0xa800] ;  /* 0x00a800008608783b */ /* 0x000eaa0000004200 */
[C---:B------:R-:W-:Y:S01]  /*4620*/  HMMA.16816.F32.BF16 R72, R4.reuse, R16, R72 ;  /* 0x000000100448723c */ /* 0x040fe20000041848 */
[----:B------:R-:W-:Y:S05]  /*4630*/  MUFU.EX2 R113, R113 ;  /* 0x0000007100717308 */ /* 0x000fea0000000800 */
[----:B------:R-:W-:Y:S01]  /*4640*/  HMMA.16816.F32.BF16 R68, R4, R18, R68 ;  /* 0x000000120444723c */ /* 0x000fe20000041844 */
[----:B------:R-:W3:Y:S02]  /*4650*/  LDSM.16.MT88.4 R16, [R133+0xa800] ;  /* 0x00a800008510783b */ /* 0x000ee40000004200 */
[----:B------:R-:W-:Y:S03]  /*4660*/  MUFU.EX2 R114, R114 ;  /* 0x0000007200727308 */ /* 0x000fe60000000800 */
[C---:B------:R-:W-:Y:S05]  /*4670*/  HMMA.16816.F32.BF16 R52, R64.reuse, R56, RZ ;  /* 0x000000384034723c */ /* 0x040fea00000418ff */
[----:B------:R-:W-:Y:S01]  /*4680*/  MUFU.EX2 R109, R109 ;  /* 0x0000006d006d7308 */ /* 0x000fe20000000800 */
[----:B------:R-:W-:Y:S06]  /*4690*/  HMMA.16816.F32.BF16 R76, R64, R78, RZ ;  /* 0x0000004e404c723c */ /* 0x000fec00000418ff */
[C---:B-1----:R-:W-:Y:S01]  /*46a0*/  HMMA.16816.F32.BF16 R36, R4.reuse, R12, R36 ;  /* 0x0000000c0424723c */ /* 0x042fe20000041824 */
[----:B------:R-:W-:Y:S05]  /*46b0*/  MUFU.EX2 R176, R176 ;  /* 0x000000b000b07308 */ /* 0x000fea0000000800 */
[C---:B------:R-:W-:Y:S01]  /*46c0*/  HMMA.16816.F32.BF16 R40, R4.reuse, R14, R40 ;  /* 0x0000000e0428723c */ /* 0x040fe20000041828 */
[----:B------:R-:W1:Y:S05]  /*46d0*/  LDSM.16.MT88.4 R12, [R132+0xa800] ;  /* 0x00a80000840c783b */ /* 0x000e6a0000004200 */
[C---:B--2---:R-:W-:Y:S06]  /*46e0*/  HMMA.16816.F32.BF16 R44, R4.reuse, R8, R44 ;  /* 0x00000008042c723c */ /* 0x044fec000004182c */
[----:B------:R-:W-:Y:S01]  /*46f0*/  HMMA.16816.F32.BF16 R48, R4, R10, R48 ;  /* 0x0000000a0430723c */ /* 0x000fe20000041830 */
[----:B------:R-:W2:Y:S05]  /*4700*/  LDSM.16.MT88.4 R8, [R136+0x9000] ;  /* 0x009000008808783b */ /* 0x000eaa0000004200 */
[C---:B------:R-:W-:Y:S06]  /*4710*/  HMMA.16816.F32.BF16 R56, R64.reuse, R58, RZ ;  /* 0x0000003a4038723c */ /* 0x040fec00000418ff */
[C---:B------:R-:W-:Y:S06]  /*4720*/  HMMA.16816.F32.BF16 R60, R64.reuse, R24, RZ ;  /* 0x00000018403c723c */ /* 0x040fec00000418ff */
[----:B------:R-:W-:Y:S01]  /*4730*/  HMMA.16816.F32.BF16 R64, R64, R26, RZ ;  /* 0x0000001a4040723c */ /* 0x000fe200000418ff */
[--C-:B------:R-:W-:Y:S01]  /*4740*/  FFMA.FTZ R25, R146, UR6, -R115.reuse ;  /* 0x0000000692197c23 */ /* 0x100fe20008010873 */
[----:B------:R-:W-:Y:S01]  /*4750*/  FFMA.FTZ R24, R148, UR6, -R115 ;  /* 0x0000000694187c23 */ /* 0x000fe20008010873 */
[----:B------:R-:W-:-:S03]  /*4760*/  FFMA.FTZ R146, R123, UR6, -R112 ;  /* 0x000000067b927c23 */ /* 0x000fc60008010870 */
[C---:B------:R-:W-:Y:S01]  /*4770*/  HMMA.16816.F32.BF16 R80, R4.reuse, R20, R80 ;  /* 0x000000140450723c */ /* 0x040fe20000041850 */
[--C-:B------:R-:W-:Y:S01]  /*4780*/  FFMA.FTZ R27, R117, UR6, -R112.reuse ;  /* 0x00000006751b7c23 */ /* 0x100fe20008010870 */
[----:B------:R-:W-:Y:S01]  /*4790*/  FFMA.FTZ R26, R119, UR6, -R112 ;  /* 0x00000006771a7c23 */ /* 0x000fe20008010870 */
[----:B------:R-:W4:Y:S01]  /*47a0*/  MUFU.EX2 R24, R24 ;  /* 0x0000001800187308 */ /* 0x000f220000000800 */
[----:B------:R-:W-:Y:S02]  /*47b0*/  FFMA.FTZ R119, R120, UR6, -R115 ;  /* 0x0000000678777c23 */ /* 0x000fe40008010873 */
[C---:B------:R-:W-:Y:S01]  /*47c0*/  HMMA.16816.F32.BF16 R76, R4.reuse, R22, R76 ;  /* 0x00000016044c723c */ /* 0x040fe2000004184c */
[----:B------:R-:W-:Y:S04]  /*47d0*/  LDSM.16.MT88.4 R20, [R134+0x9000] ;  /* 0x009000008614783b */ /* 0x000fe80000004200 */
[----:B------:R-:W5:Y:S01]  /*47e0*/  MUFU.EX2 R25, R25 ;  /* 0x0000001900197308 */ /* 0x000f620000000800 */
[C---:B---3--:R-:W-:Y:S06]  /*47f0*/  HMMA.16816.F32.BF16 R52, R4.reuse, R16, R52 ;  /* 0x000000100434723c */ /* 0x048fec0000041834 */
[C---:B------:R-:W-:Y:S01]  /*4800*/  HMMA.16816.F32.BF16 R56, R4.reuse, R18, R56 ;  /* 0x000000120438723c */ /* 0x040fe20000041838 */
[----:B------:R-:W-:Y:S01]  /*4810*/  MUFU.EX2 R146, R146 ;  /* 0x0000009200927308 */ /* 0x000fe20000000800 */
[----:B------:R-:W3:Y:S04]  /*4820*/  LDSM.16.MT88.4 R16, [R133+0x9000] ;  /* 0x009000008510783b */ /* 0x000ee80000004200 */
[C---:B-1----:R-:W-:Y:S03]  /*4830*/  HMMA.16816.F32.BF16 R60, R4.reuse, R12, R60 ;  /* 0x0000000c043c723c */ /* 0x042fe6000004183c */
[----:B------:R-:W1:Y:S03]  /*4840*/  MUFU.EX2 R117, R121 ;  /* 0x0000007900757308 */ /* 0x000e660000000800 */
[----:B------:R-:W-:Y:S01]  /*4850*/  HMMA.16816.F32.BF16 R64, R4, R14, R64 ;  /* 0x0000000e0440723c */ /* 0x000fe20000041840 */
[----:B------:R-:W3:Y:S04]  /*4860*/  LDSM.16.MT88.4 R12, [R132+0x9000] ;  /* 0x00900000840c783b */ /* 0x000ee80000004200 */
[----:B------:R-:W-:Y:S02]  /*4870*/  MUFU.EX2 R27, R27 ;  /* 0x0000001b001b7308 */ /* 0x000fe40000000800 */
[----:B----4-:R-:W-:Y:S01]  /*4880*/  F2FP.BF16.F32.PACK_AB R4, R24, R3 ;  /* 0x000000031804723e */ /* 0x010fe200000010ff */
[----:B------:R-:W-:Y:S01]  /*4890*/  FADD.FTZ R3, R3, R32 ;  /* 0x0000002003037221 */ /* 0x000fe20000010000 */
[----:B-----5:R-:W-:-:S03]  /*48a0*/  F2FP.BF16.F32.PACK_AB R6, R122, R25 ;  /* 0x000000197a06723e */ /* 0x020fc600000010ff */
[----:B------:R-:W-:Y:S01]  /*48b0*/  FADD.FTZ R24, R24, R3 ;  /* 0x0000000318187221 */ /* 0x000fe20000010000 */
[----:B------:R-:W4:Y:S01]  /*48c0*/  MUFU.EX2 R26, R26 ;  /* 0x0000001a001a7308 */ /* 0x000f220000000800 */
[----:B-1----:R-:W-:Y:S01]  /*48d0*/  F2FP.BF16.F32.PACK_AB R5, R117, R146 ;  /* 0x000000927505723e */ /* 0x002fe200000010ff */
[----:B------:R-:W-:Y:S01]  /*48e0*/  FADD.FTZ R146, R146, R33 ;  /* 0x0000002192927221 */ /* 0x000fe20000010000 */
[----:B------:R-:W-:-:S03]  /*48f0*/  FADD.FTZ R25, R25, R24 ;  /* 0x0000001819197221 */ /* 0x000fc60000010000 */
[----:B------:R-:W-:Y:S01]  /*4900*/  FADD.FTZ R146, R117, R146 ;  /* 0x0000009275927221 */ /* 0x000fe20000010000 */
[----:B------:R-:W-:Y:S01]  /*4910*/  FADD.FTZ R122, R122, R25 ;  /* 0x000000197a7a7221 */ /* 0x000fe20000010000 */
[----:B------:R-:W1:Y:S01]  /*4920*/  MUFU.EX2 R119, R119 ;  /* 0x0000007700777308 */ /* 0x000e620000000800 */
[----:B----4-:R-:W-:Y:S01]  /*4930*/  F2FP.BF16.F32.PACK_AB R7, R26, R27 ;  /* 0x0000001b1a07723e */ /* 0x010fe200000010ff */
[----:B------:R-:W-:-:S04]  /*4940*/  FADD.FTZ R27, R27, R146 ;  /* 0x000000921b1b7221 */ /* 0x000fc80000010000 */
[----:B------:R-:W-:Y:S02]  /*4950*/  FADD.FTZ R26, R26, R27 ;  /* 0x0000001b1a1a7221 */ /* 0x000fe40000010000 */
[C---:B--2---:R-:W-:Y:S06]  /*4960*/  HMMA.16816.F32.BF16 R96, R4.reuse, R8, R96 ;  /* 0x000000080460723c */ /* 0x044fec0000041860 */
[C---:B------:R-:W-:Y:S01]  /*4970*/  HMMA.16816.F32.BF16 R92, R4.reuse, R10, R92 ;  /* 0x0000000a045c723c */ /* 0x040fe2000004185c */
[----:B------:R-:W2:Y:S05]  /*4980*/  LDSM.16.MT88.4 R8, [R136+0xb000] ;  /* 0x00b000008808783b */ /* 0x000eaa0000004200 */
[C---:B---3--:R-:W-:Y:S06]  /*4990*/  HMMA.16816.F32.BF16 R80, R4.reuse, R16, R80 ;  /* 0x000000100450723c */ /* 0x048fec0000041850 */
[C---:B------:R-:W-:Y:S01]  /*49a0*/  HMMA.16816.F32.BF16 R76, R4.reuse, R18, R76 ;  /* 0x00000012044c723c */ /* 0x040fe2000004184c */
[----:B------:R-:W3:Y:S05]  /*49b0*/  LDSM.16.MT88.4 R16, [R134+0xb000] ;  /* 0x00b000008610783b */ /* 0x000eea0000004200 */
[C---:B------:R-:W-:Y:S06]  /*49c0*/  HMMA.16816.F32.BF16 R72, R4.reuse, R12, R72 ;  /* 0x0000000c0448723c */ /* 0x040fec0000041848 */
[C---:B------:R-:W-:Y:S01]  /*49d0*/  HMMA.16816.F32.BF16 R68, R4.reuse, R14, R68 ;  /* 0x0000000e0444723c */ /* 0x040fe20000041844 */
[----:B------:R-:W4:Y:S05]  /*49e0*/  LDSM.16.MT88.4 R12, [R133+0xb000] ;  /* 0x00b00000850c783b */ /* 0x000f2a0000004200 */
[C---:B------:R-:W-:Y:S06]  /*49f0*/  HMMA.16816.F32.BF16 R88, R4.reuse, R20, R88 ;  /* 0x000000140458723c */ /* 0x040fec0000041858 */
[C---:B------:R-:W-:Y:S01]  /*4a00*/  HMMA.16816.F32.BF16 R84, R4.reuse, R22, R84 ;  /* 0x000000160454723c */ /* 0x040fe20000041854 */
[----:B------:R-:W-:Y:S05]  /*4a10*/  LDSM.16.MT88.4 R20, [R136+0x9800] ;  /* 0x009800008814783b */ /* 0x000fea0000004200 */
[C---:B--2---:R-:W-:Y:S06]  /*4a20*/  HMMA.16816.F32.BF16 R36, R4.reuse, R8, R36 ;  /* 0x000000080424723c */ /* 0x044fec0000041824 */
[C---:B------:R-:W-:Y:S01]  /*4a30*/  HMMA.16816.F32.BF16 R40, R4.reuse, R10, R40 ;  /* 0x0000000a0428723c */ /* 0x040fe20000041828 */
[----:B------:R-:W2:Y:S05]  /*4a40*/  LDSM.16.MT88.4 R8, [R132+0xb000] ;  /* 0x00b000008408783b */ /* 0x000eaa0000004200 */
[C---:B---3--:R-:W-:Y:S06]  /*4a50*/  HMMA.16816.F32.BF16 R44, R4.reuse, R16, R44 ;  /* 0x00000010042c723c */ /* 0x048fec000004182c */
[C---:B------:R-:W-:Y:S01]  /*4a60*/  HMMA.16816.F32.BF16 R48, R4.reuse, R18, R48 ;  /* 0x000000120430723c */ /* 0x040fe20000041830 */
[----:B------:R-:W3:Y:S05]  /*4a70*/  LDSM.16.MT88.4 R16, [R133+0x9800] ;  /* 0x009800008510783b */ /* 0x000eea0000004200 */
[C---:B----4-:R-:W-:Y:S06]  /*4a80*/  HMMA.16816.F32.BF16 R52, R4.reuse, R12, R52 ;  /* 0x0000000c0434723c */ /* 0x050fec0000041834 */
[C---:B------:R-:W-:Y:S01]  /*4a90*/  HMMA.16816.F32.BF16 R56, R4.reuse, R14, R56 ;  /* 0x0000000e0438723c */ /* 0x040fe20000041838 */
[----:B------:R-:W4:Y:S05]  /*4aa0*/  LDSM.16.MT88.4 R12, [R132+0x9800] ;  /* 0x00980000840c783b */ /* 0x000f2a0000004200 */
[C---:B--2---:R-:W-:Y:S06]  /*4ab0*/  HMMA.16816.F32.BF16 R60, R4.reuse, R8, R60 ;  /* 0x00000008043c723c */ /* 0x044fec000004183c */
[----:B------:R-:W-:Y:S01]  /*4ac0*/  HMMA.16816.F32.BF16 R64, R4, R10, R64 ;  /* 0x0000000a0440723c */ /* 0x000fe20000041840 */
[----:B------:R-:W2:Y:S06]  /*4ad0*/  LDSM.16.MT88.4 R8, [R134+0x9800] ;  /* 0x009800008608783b */ /* 0x000eac0000004200 */
[----:B-1----:R-:W-:Y:S01]  /*4ae0*/  F2FP.BF16.F32.PACK_AB R4, R118, R119 ;  /* 0x000000777604723e */ /* 0x002fe200000010ff */
        /* <DEDUP_REMOVED lines=13> */
[----:B------:R-:W1:Y:S05]  /*4bc0*/  LDSM.16.MT88.4 R16, [R134+0xb800] ;  /* 0x00b800008610783b */ /* 0x000e6a0000004200 */
[C---:B----4-:R-:W-:Y:S06]  /*4bd0*/  HMMA.16816.F32.BF16 R72, R4.reuse, R12, R72 ;  /* 0x0000000c0448723c */ /* 0x050fec0000041848 */
[C---:B------:R-:W-:Y:S01]  /*4be0*/  HMMA.16816.F32.BF16 R68, R4.reuse, R14, R68 ;  /* 0x0000000e0444723c */ /* 0x040fe20000041844 */
[----:B------:R-:W3:Y:S05]  /*4bf0*/  LDSM.16.MT88.4 R12, [R133+0xb800] ;  /* 0x00b80000850c783b */ /* 0x000eea0000004200 */
[C---:B--2---:R-:W-:Y:S06]  /*4c00*/  HMMA.16816.F32.BF16 R88, R4.reuse, R8, R88 ;  /* 0x000000080458723c */ /* 0x044fec0000041858 */
[C---:B------:R-:W-:Y:S01]  /*4c10*/  HMMA.16816.F32.BF16 R84, R4.reuse, R10, R84 ;  /* 0x0000000a0454723c */ /* 0x040fe20000041854 */
[----:B------:R-:W2:Y:S05]  /*4c20*/  LDSM.16.MT88.4 R8, [R136+0xb800] ;  /* 0x00b800008808783b */ /* 0x000eaa0000004200 */
[C---:B------:R-:W-:Y:S06]  /*4c30*/  HMMA.16816.F32.BF16 R96, R4.reuse, R20, R96 ;  /* 0x000000140460723c */ /* 0x040fec0000041860 */
[C---:B------:R-:W-:Y:S06]  /*4c40*/  HMMA.16816.F32.BF16 R92, R4.reuse, R22, R92 ;  /* 0x00000016045c723c */ /* 0x040fec000004185c */
[C---:B-1----:R-:W-:Y:S06]  /*4c50*/  HMMA.16816.F32.BF16 R44, R4.reuse, R16, R44 ;  /* 0x00000010042c723c */ /* 0x042fec000004182c */
[C---:B------:R-:W-:Y:S06]  /*4c60*/  HMMA.16816.F32.BF16 R48, R4.reuse, R18, R48 ;  /* 0x000000120430723c */ /* 0x040fec0000041830 */
[C---:B---3--:R-:W-:Y:S06]  /*4c70*/  HMMA.16816.F32.BF16 R52, R4.reuse, R12, R52 ;  /* 0x0000000c0434723c */ /* 0x048fec0000041834 */
[C---:B------:R-:W-:Y:S06]  /*4c80*/  HMMA.16816.F32.BF16 R56, R4.reuse, R14, R56 ;  /* 0x0000000e0438723c */ /* 0x040fec0000041838 */
[C---:B--2---:R-:W-:Y:S06]  /*4c90*/  HMMA.16816.F32.BF16 R36, R4.reuse, R8, R36 ;  /* 0x000000080424723c */ /* 0x044fec0000041824 */
        /* <DEDUP_REMOVED lines=90> */
[----:B-1----:R-:W3:Y:S04]  /*5240*/  LDSM.16.M88.4 R24, [R142+0x4000] ;  /* 0x004000008e18783b */ /* 0x002ee80000000200 */
[----:B------:R-:W1:Y:S04]  /*5250*/  LDSM.16.M88.4 R16, [R142+0x4800] ;  /* 0x004800008e10783b */ /* 0x000e680000000200 */
[----:B------:R-:W4:Y:S04]  /*5260*/  LDSM.16.M88.4 R8, [R142+0x5000] ;  /* 0x005000008e08783b */ /* 0x000f280000000200 */
[----:B------:R-:W5:Y:S04]  /*5270*/  LDSM.16.M88.4 R120, [R142+0x5800] ;  /* 0x005800008e78783b */ /* 0x000f680000000200 */
[----:B--2---:R-:W-:Y:S04]  /*5280*/  LDSM.16.M88.4 R28, [R141] ;  /* 0x000000008d1c783b */ /* 0x004fe80000000200 */
[----:B------:R-:W2:Y:S04]  /*5290*/  LDSM.16.M88.4 R116, [R140] ;  /* 0x000000008c74783b */ /* 0x000ea80000000200 */
[----:B------:R-:W2:Y:S04]  /*52a0*/  LDSM.16.M88.4 R112, [R140+0x800] ;  /* 0x000800008c70783b */ /* 0x000ea80000000200 */
[----:B------:R-:W2:Y:S04]  /*52b0*/  LDSM.16.M88.4 R100, [R140+0x1000] ;  /* 0x001000008c64783b */ /* 0x000ea80000000200 */
[----:B------:R-:W2:Y:S01]  /*52c0*/  LDSM.16.M88.4 R32, [R140+0x1800] ;  /* 0x001800008c20783b */ /* 0x000ea20000000200 */
[----:B------:R-:W2:Y:S01]  /*52d0*/  S2R R3, SR_TID.X ;  /* 0x0000000000037919 */ /* 0x000ea20000002100 */
[C---:B---3--:R-:W-:Y:S02]  /*52e0*/  HMMA.16816.F32.BF16 R4, R104.reuse, R24, RZ ;  /* 0x000000186804723c */ /* 0x048fe400000418ff */
[----:B------:R-:W0:Y:S04]  /*52f0*/  LDGDEPBAR ;  /* 0x00000000000079af */ /* 0x000e280000000000 */
[C---:B-1----:R-:W-:Y:S06]  /*5300*/  HMMA.16816.F32.BF16 R20, R104.reuse, R16, RZ ;  /* 0x000000106814723c */ /* 0x042fec00000418ff */
[C---:B----4-:R-:W-:Y:S06]  /*5310*/  HMMA.16816.F32.BF16 R12, R104.reuse, R8, RZ ;  /* 0x00000008680c723c */ /* 0x050fec00000418ff */
[C---:B------:R-:W-:Y:S06]  /*5320*/  HMMA.16816.F32.BF16 R24, R104.reuse, R26, RZ ;  /* 0x0000001a6818723c */ /* 0x040fec00000418ff */
[C---:B------:R-:W-:Y:S06]  /*5330*/  HMMA.16816.F32.BF16 R16, R104.reuse, R18, RZ ;  /* 0x000000126810723c */ /* 0x040fec00000418ff */
[C---:B------:R-:W-:Y:S06]  /*5340*/  HMMA.16816.F32.BF16 R8, R104.reuse, R10, RZ ;  /* 0x0000000a6808723c */ /* 0x040fec00000418ff */
[C---:B-----5:R-:W-:Y:S06]  /*5350*/  HMMA.16816.F32.BF16 R108, R104.reuse, R120, RZ ;  /* 0x00000078686c723c */ /* 0x060fec00000418ff */
[----:B------:R-:W-:Y:S01]  /*5360*/  HMMA.16816.F32.BF16 R104, R104, R122, RZ ;  /* 0x0000007a6868723c */ /* 0x000fe200000418ff */
[----:B------:R-:W-:Y:S05]  /*5370*/  LDSM.16.M88.4 R120, [R137+0x1800] ;  /* 0x001800008978783b */ /* 0x000fea0000000200 */
[C---:B--2---:R-:W-:Y:S06]  /*5380*/  HMMA.16816.F32.BF16 R4, R28.reuse, R116, R4 ;  /* 0x000000741c04723c */ /* 0x044fec0000041804 */
        /* <DEDUP_REMOVED lines=17> */
[----:B------:R-:W1:Y:S05]  /*54a0*/  LDSM.16.M88.4 R112, [R138] ;  /* 0x000000008a70783b */ /* 0x000e6a0000000200 */
[C---:B------:R-:W-:Y:S06]  /*54b0*/  HMMA.16816.F32.BF16 R12, R28.reuse, R100, R12 ;  /* 0x000000641c0c723c */ /* 0x040fec000004180c */
[C---:B------:R-:W-:Y:S01]  /*54c0*/  HMMA.16816.F32.BF16 R8, R28.reuse, R102, R8 ;  /* 0x000000661c08723c */ /* 0x040fe20000041808 */
[----:B------:R-:W3:Y:S05]  /*54d0*/  LDSM.16.M88.4 R100, [R137] ;  /* 0x000000008964783b */ /* 0x000eea0000000200 */
[C---:B--2---:R-:W-:Y:S06]  /*54e0*/  HMMA.16816.F32.BF16 R108, R28.reuse, R32, R108 ;  /* 0x000000201c6c723c */ /* 0x044fec000004186c */
[----:B------:R-:W-:Y:S01]  /*54f0*/  HMMA.16816.F32.BF16 R104, R28, R34, R104 ;  /* 0x000000221c68723c */ /* 0x000fe20000041868 */
[----:B------:R-:W2:Y:S04]  /*5500*/  LDSM.16.M88.4 R32, [R137+0x800] ;  /* 0x000800008920783b */ /* 0x000ea80000000200 */
[----:B------:R-:W4:-:S13]  /*5510*/  LDSM.16.M88.4 R28, [R137+0x1000] ;  /* 0x00100000891c783b */ /* 0x000f1a0000000200 */
[C---:B-1----:R-:W-:Y:S06]  /*5520*/  HMMA.16816.F32.BF16 R108, R112.reuse, R120, R108 ;  /* 0x00000078706c723c */ /* 0x042fec000004186c */
[C---:B------:R-:W-:Y:S01]  /*5530*/  HMMA.16816.F32.BF16 R104, R112.reuse, R122, R104 ;  /* 0x0000007a7068723c */ /* 0x040fe20000041868 */
[----:B------:R-:W-:Y:S05]  /*5540*/  LDSM.16.M88.4 R120, [R140+0x2800] ;  /* 0x002800008c78783b */ /* 0x000fea0000000200 */
[C---:B---3--:R-:W-:Y:S06]  /*5550*/  HMMA.16816.F32.BF16 R4, R112.reuse, R100, R4 ;  /* 0x000000647004723c */ /* 0x048fec0000041804 */
[C---:B------:R-:W-:Y:S01]  /*5560*/  HMMA.16816.F32.BF16 R24, R112.reuse, R102, R24 ;  /* 0x000000667018723c */ /* 0x040fe20000041818 */
[----:B------:R-:W1:Y:S05]  /*5570*/  LDSM.16.M88.4 R100, [R143+0x2000] ;  /* 0x002000008f64783b */ /* 0x000e6a0000000200 */
[C---:B--2---:R-:W-:Y:S06]  /*5580*/  HMMA.16816.F32.BF16 R20, R112.reuse, R32, R20 ;  /* 0x000000207014723c */ /* 0x044fec0000041814 */
[C---:B------:R-:W-:Y:S01]  /*5590*/  HMMA.16816.F32.BF16 R16, R112.reuse, R34, R16 ;  /* 0x000000227010723c */ /* 0x040fe20000041810 */
[----:B------:R-:W2:Y:S05]  /*55a0*/  LDSM.16.M88.4 R32, [R142+0x6000] ;  /* 0x006000008e20783b */ /* 0x000eaa0000000200 */
[C---:B----4-:R-:W-:Y:S06]  /*55b0*/  HMMA.16816.F32.BF16 R12, R112.reuse, R28, R12 ;  /* 0x0000001c700c723c */ /* 0x050fec000004180c */
[----:B------:R-:W-:Y:S01]  /*55c0*/  HMMA.16816.F32.BF16 R8, R112, R30, R8 ;  /* 0x0000001e7008723c */ /* 0x000fe20000041808 */
[----:B------:R-:W3:Y:S04]  /*55d0*/  LDSM.16.M88.4 R28, [R142+0x6800] ;  /* 0x006800008e1c783b */ /* 0x000ee80000000200 */
[----:B------:R-:W4:-:S13]  /*55e0*/  LDSM.16.M88.4 R112, [R142+0x7800] ;  /* 0x007800008e70783b */ /* 0x000f1a0000000200 */
[C---:B-1----:R-:W-:Y:S06]  /*55f0*/  HMMA.16816.F32.BF16 R12, R100.reuse, R116, R12 ;  /* 0x00000074640c723c */ /* 0x042fec000004180c */
[C---:B------:R-:W-:Y:S01]  /*5600*/  HMMA.16816.F32.BF16 R8, R100.reuse, R118, R8 ;  /* 0x000000766408723c */ /* 0x040fe20000041808 */
[----:B------:R-:W-:Y:S05]  /*5610*/  LDSM.16.M88.4 R116, [R139+0x2000] ;  /* 0x002000008b74783b */ /* 0x000fea0000000200 */
[C---:B--2---:R-:W-:Y:S06]  /*5620*/  HMMA.16816.F32.BF16 R4, R100.reuse, R32, R4 ;  /* 0x000000206404723c */ /* 0x044fec0000041804 */
[C---:B------:R-:W-:Y:S01]  /*5630*/  HMMA.16816.F32.BF16 R24, R100.reuse, R34, R24 ;  /* 0x000000226418723c */ /* 0x040fe20000041818 */
[----:B------:R-:W-:Y:S05]  /*5640*/  LDSM.16.M88.4 R32, [R140+0x2000] ;  /* 0x002000008c20783b */ /* 0x000fea0000000200 */
[C---:B---3--:R-:W-:Y:S06]  /*5650*/  HMMA.16816.F32.BF16 R20, R100.reuse, R28, R20 ;  /* 0x0000001c6414723c */ /* 0x048fec0000041814 */
[C---:B------:R-:W-:Y:S01]  /*5660*/  HMMA.16816.F32.BF16 R16, R100.reuse, R30, R16 ;  /* 0x0000001e6410723c */ /* 0x040fe20000041810 */
[----:B------:R-:W1:Y:S05]  /*5670*/  LDSM.16.M88.4 R28, [R141+0x2000] ;  /* 0x002000008d1c783b */ /* 0x000e6a0000000200 */
[C---:B----4-:R-:W-:Y:S06]  /*5680*/  HMMA.16816.F32.BF16 R108, R100.reuse, R112, R108 ;  /* 0x00000070646c723c */ /* 0x050fec000004186c */
[----:B------:R-:W-:Y:S01]  /*5690*/  HMMA.16816.F32.BF16 R104, R100, R114, R104 ;  /* 0x000000726468723c */ /* 0x000fe20000041868 */
[----:B------:R-:W2:Y:S04]  /*56a0*/  LDSM.16.M88.4 R100, [R140+0x3000] ;  /* 0x003000008c64783b */ /* 0x000ea80000000200 */
[----:B------:R-:W3:Y:S01]  /*56b0*/  LDSM.16.M88.4 R112, [R135+0x6000] ;  /* 0x006000008770783b */ /* 0x000ee20000000200 */
[C---:B-1----:R-:W-:Y:S06]  /*56c0*/  HMMA.16816.F32.BF16 R4, R28.reuse, R32, R4 ;  /* 0x000000201c04723c */ /* 0x042fec0000041804 */
[C---:B------:R-:W-:Y:S01]  /*56d0*/  HMMA.16816.F32.BF16 R24, R28.reuse, R34, R24 ;  /* 0x000000221c18723c */ /* 0x040fe20000041818 */
[----:B------:R-:W1:Y:S05]  /*56e0*/  LDSM.16.M88.4 R32, [R140+0x3800] ;  /* 0x003800008c20783b */ /* 0x000e6a0000000200 */
[C---:B------:R-:W-:Y:S06]  /*56f0*/  HMMA.16816.F32.BF16 R20, R28.reuse, R120, R20 ;  /* 0x000000781c14723c */ /* 0x040fec0000041814 */
[C---:B------:R-:W-:Y:S01]  /*5700*/  HMMA.16816.F32.BF16 R16, R28.reuse, R122, R16 ;  /* 0x0000007a1c10723c */ /* 0x040fe20000041810 */
[----:B------:R-:W-:Y:S05]  /*5710*/  LDSM.16.M88.4 R120, [R137+0x2000] ;  /* 0x002000008978783b */ /* 0x000fea0000000200 */
[C---:B--2---:R-:W-:Y:S06]  /*5720*/  HMMA.16816.F32.BF16 R12, R28.reuse, R100, R12 ;  /* 0x000000641c0c723c */ /* 0x044fec000004180c */
[----:B------:R-:W-:Y:S01]  /*5730*/  HMMA.16816.F32.BF16 R8, R28, R102, R8 ;  /* 0x000000661c08723c */ /* 0x000fe20000041808 */
[----:B------:R-:W2:Y:S05]  /*5740*/  LDSM.16.M88.4 R100, [R138+0x2000] ;  /* 0x002000008a64783b */ /* 0x000eaa0000000200 */
[C---:B---3--:R-:W-:Y:S06]  /*5750*/  HMMA.16816.F32.BF16 R4, R116.reuse, R112, R4 ;  /* 0x000000707404723c */ /* 0x048fec0000041804 */
[----:B------:R-:W-:Y:S01]  /*5760*/  HMMA.16816.F32.BF16 R24, R116, R114, R24 ;  /* 0x000000727418723c */ /* 0x000fe20000041818 */
[----:B------:R-:W3:Y:S05]  /*5770*/  LDSM.16.M88.4 R112, [R135+0x7800] ;  /* 0x007800008770783b */ /* 0x000eea0000000200 */
[C---:B-1----:R-:W-:Y:S06]  /*5780*/  HMMA.16816.F32.BF16 R108, R28.reuse, R32, R108 ;  /* 0x000000201c6c723c */ /* 0x042fec000004186c */
[----:B------:R-:W-:Y:S01]  /*5790*/  HMMA.16816.F32.BF16 R104, R28, R34, R104 ;  /* 0x000000221c68723c */ /* 0x000fe20000041868 */
[----:B------:R-:W1:Y:S04]  /*57a0*/  LDSM.16.M88.4 R32, [R135+0x6800] ;  /* 0x006800008720783b */ /* 0x000e680000000200 */
[----:B------:R-:W4:Y:S01]  /*57b0*/  LDSM.16.M88.4 R28, [R135+0x7000] ;  /* 0x00700000871c783b */ /* 0x000f220000000200 */
[C---:B--2---:R-:W-:Y:S06]  /*57c0*/  HMMA.16816.F32.BF16 R4, R100.reuse, R120, R4 ;  /* 0x000000786404723c */ /* 0x044fec0000041804 */
[----:B------:R-:W-:Y:S06]  /*57d0*/  HMMA.16816.F32.BF16 R24, R100, R122, R24 ;  /* 0x0000007a6418723c */ /* 0x000fec0000041818 */
[C---:B---3--:R-:W-:Y:S06]  /*57e0*/  HMMA.16816.F32.BF16 R108, R116.reuse, R112, R108 ;  /* 0x00000070746c723c */ /* 0x048fec000004186c */
[C---:B------:R-:W-:Y:S06]  /*57f0*/  HMMA.16816.F32.BF16 R104, R116.reuse, R114, R104 ;  /* 0x000000727468723c */ /* 0x040fec0000041868 */
[----:B-1----:R-:W-:Y:S01]  /*5800*/  HMMA.16816.F32.BF16 R20, R116, R32, R20 ;  /* 0x000000207414723c */ /* 0x002fe20000041814 */
[----:B------:R-:W-:Y:S01]  /*5810*/  FMUL.FTZ R4, R4, UR5 ;  /* 0x0000000504047c20 */ /* 0x000fe20008410000 */
[----:B------:R-:W-:Y:S01]  /*5820*/  FMUL.FTZ R5, R5, UR5 ;  /* 0x0000000505057c20 */ /* 0x000fe20008410000 */
[----:B------:R-:W-:Y:S01]  /*5830*/  FMUL.FTZ R6, R6, UR5 ;  /* 0x0000000506067c20 */ /* 0x000fe20008410000 */
[----:B------:R-:W-:-:S02]  /*5840*/  FMUL.FTZ R7, R7, UR5 ;  /* 0x0000000507077c20 */ /* 0x000fc40008410000 */
[C---:B------:R-:W-:Y:S01]  /*5850*/  HMMA.16816.F32.BF16 R16, R116.reuse, R34, R16 ;  /* 0x000000227410723c */ /* 0x040fe20000041810 */
[----:B------:R-:W1:Y:S01]  /*5860*/  LDSM.16.M88.4 R32, [R137+0x2800] ;  /* 0x002800008920783b */ /* 0x000e620000000200 */
[----:B------:R-:W-:Y:S01]  /*5870*/  MUFU.TANH R123, R7 ;  /* 0x00000007007b7308 */ /* 0x000fe20000002400 */
[----:B------:R-:W-:Y:S01]  /*5880*/  FMUL.FTZ R26, R26, UR5 ;  /* 0x000000051a1a7c20 */ /* 0x000fe20008410000 */
[----:B------:R-:W-:Y:S02]  /*5890*/  FMUL.FTZ R27, R27, UR5 ;  /* 0x000000051b1b7c20 */ /* 0x000fe40008410000 */
[C---:B----4-:R-:W-:Y:S04]  /*58a0*/  HMMA.16816.F32.BF16 R12, R116.reuse, R28, R12 ;  /* 0x0000001c740c723c */ /* 0x050fe8000004180c */
[----:B------:R-:W-:Y:S02]  /*58b0*/  MUFU.TANH R26, R26 ;  /* 0x0000001a001a7308 */ /* 0x000fe40000002400 */
[----:B------:R-:W-:Y:S01]  /*58c0*/  HMMA.16816.F32.BF16 R8, R116, R30, R8 ;  /* 0x0000001e7408723c */ /* 0x000fe20000041808 */
[----:B------:R-:W2:Y:S05]  /*58d0*/  LDSM.16.M88.4 R28, [R137+0x3000] ;  /* 0x00300000891c783b */ /* 0x000eaa0000000200 */
[----:B------:R-:W-:Y:S01]  /*58e0*/  MUFU.TANH R27, R27 ;  /* 0x0000001b001b7308 */ /* 0x000fe20000002400 */
[C---:B-1----:R-:W-:Y:S07]  /*58f0*/  HMMA.16816.F32.BF16 R20, R100.reuse, R32, R20 ;  /* 0x000000206414723c */ /* 0x042fee0000041814 */
[----:B------:R-:W1:Y:S01]  /*5900*/  MUFU.TANH R32, R5 ;  /* 0x0000000500207308 */ /* 0x000e620000002400 */
[----:B------:R-:W-:Y:S01]  /*5910*/  HMMA.16816.F32.BF16 R16, R100, R34, R16 ;  /* 0x000000226410723c */ /* 0x000fe20000041810 */
[----:B------:R-:W-:Y:S01]  /*5920*/  FMUL.FTZ R33, R24, UR5 ;  /* 0x0000000518217c20 */ /* 0x000fe20008410000 */
[----:B------:R-:W-:-:S04]  /*5930*/  FMUL.FTZ R24, R25, UR5 ;  /* 0x0000000519187c20 */ /* 0x000fc80008410000 */
[C---:B--2---:R-:W-:Y:S01]  /*5940*/  HMMA.16816.F32.BF16 R12, R100.reuse, R28, R12 ;  /* 0x0000001c640c723c */ /* 0x044fe2000004180c */
[----:B------:R-:W-:Y:S05]  /*5950*/  MUFU.TANH R28, R4 ;  /* 0x00000004001c7308 */ /* 0x000fea0000002400 */
[----:B------:R-:W-:Y:S03]  /*5960*/  HMMA.16816.F32.BF16 R8, R100, R30, R8 ;  /* 0x0000001e6408723c */ /* 0x000fe60000041808 */
[----:B------:R2:W-:Y:S01]  /*5970*/  MUFU.TANH R29, R6 ;  /* 0x00000006001d7308 */ /* 0x0005e20000002400 */
[----:B------:R-:W-:Y:S01]  /*5980*/  FMUL.FTZ R21, R21, UR5 ;  /* 0x0000000515157c20 */ /* 0x000fe20008410000 */
[----:B------:R-:W-:Y:S01]  /*5990*/  FMUL.FTZ R22, R22, UR5 ;  /* 0x0000000516167c20 */ /* 0x000fe20008410000 */
[----:B------:R-:W-:Y:S01]  /*59a0*/  FMUL.FTZ R25, R20, UR5 ;  /* 0x0000000514197c20 */ /* 0x000fe20008410000 */
[----:B------:R-:W-:-:S04]  /*59b0*/  FMUL.FTZ R20, R23, UR5 ;  /* 0x0000000517147c20 */ /* 0x000fc80008410000 */
[----:B------:R-:W3:Y:S01]  /*59c0*/  MUFU.TANH R33, R33 ;  /* 0x0000002100217308 */ /* 0x000ee20000002400 */
[----:B------:R-:W-:Y:S01]  /*59d0*/  FMUL.FTZ R16, R16, UR5 ;  /* 0x0000000510107c20 */ /* 0x000fe20008410000 */
[----:B------:R-:W-:Y:S01]  /*59e0*/  FMUL.FTZ R17, R17, UR5 ;  /* 0x0000000511117c20 */ /* 0x000fe20008410000 */
[----:B------:R-:W-:Y:S01]  /*59f0*/  FMUL.FTZ R18, R18, UR5 ;  /* 0x0000000512127c20 */ /* 0x000fe20008410000 */
[----:B------:R-:W-:-:S03]  /*5a00*/  FMUL.FTZ R19, R19, UR5 ;  /* 0x0000000513137c20 */ /* 0x000fc60008410000 */
[----:B------:R-:W-:Y:S01]  /*5a10*/  FMUL.FTZ R118, R12, UR5 ;  /* 0x000000050c767c20 */ /* 0x000fe20008410000 */
[----:B------:R-:W-:Y:S01]  /*5a20*/  IMAD.SHL.U32 R12, R3, 0x2, RZ ;  /* 0x00000002030c7824 */ /* 0x000fe200078e00ff */
[----:B--2---:R-:W2:Y:S01]  /*5a30*/  LDSM.16.M88.4 R4, [R137+0x3800] ;  /* 0x003800008904783b */ /* 0x004ea20000000200 */
[----:B------:R-:W-:Y:S02]  /*5a40*/  VIADD R3, R130, 0xfffffffe ;  /* 0xfffffffe82037836 */ /* 0x000fe40000000000 */
[----:B------:R-:W-:Y:S01]  /*5a50*/  FMUL.FTZ R116, R13, UR5 ;  /* 0x000000050d747c20 */ /* 0x000fe20008410000 */
[----:B------:R-:W4:Y:S01]  /*5a60*/  MUFU.TANH R24, R24 ;  /* 0x0000001800187308 */ /* 0x000f220000002400 */
[----:B------:R-:W-:Y:S01]  /*5a70*/  LOP3.LUT R12, R12, 0x6, RZ, 0xc0, !PT ;  /* 0x000000060c0c7812 */ /* 0x000fe200078ec0ff */
[----:B------:R-:W-:Y:S01]  /*5a80*/  FMUL.FTZ R13, R14, UR5 ;  /* 0x000000050e0d7c20 */ /* 0x000fe20008410000 */
[----:B------:R-:W-:Y:S01]  /*5a90*/  FMUL.FTZ R10, R10, UR5 ;  /* 0x000000050a0a7c20 */ /* 0x000fe20008410000 */
[----:B------:R-:W-:Y:S01]  /*5aa0*/  FMUL.FTZ R8, R8, UR5 ;  /* 0x0000000508087c20 */ /* 0x000fe20008410000 */
[----:B------:R-:W-:Y:S01]  /*5ab0*/  FMUL.FTZ R15, R15, UR5 ;  /* 0x000000050f0f7c20 */ /* 0x000fe20008410000 */
[----:B------:R-:W-:-:S02]  /*5ac0*/  IMAD R12, R3, 0x40, R12 ;  /* 0x00000040030c7824 */ /* 0x000fc400078e020c */
[----:B------:R-:W-:Y:S01]  /*5ad0*/  FMUL.FTZ R11, R11, UR5 ;  /* 0x000000050b0b7c20 */ /* 0x000fe20008410000 */
[----:B------:R-:W5:Y:S01]  /*5ae0*/  MUFU.TANH R21, R21 ;  /* 0x0000001500157308 */ /* 0x000f620000002400 */
[----:B------:R-:W-:-:S04]  /*5af0*/  DEPBAR.LE SB0, 0x0 ;  /* 0x000080000000791a */ /* 0x000fc80000000000 */
[----:B------:R-:W-:-:S03]  /*5b00*/  VIADD R14, R12, 0x1 ;  /* 0x000000010c0e7836 */ /* 0x000fc60000000000 */
[----:B------:R-:W-:Y:S02]  /*5b10*/  MUFU.TANH R22, R22 ;  /* 0x0000001600167308 */ /* 0x000fe40000002400 */
[CC--:B------:R-:W-:Y:S02]  /*5b20*/  ISETP.GE.AND P5, PT, R14.reuse, R144.reuse, PT ;  /* 0x000000900e00720c */ /* 0x0c0fe40003fa6270 */
[----:B------:R-:W-:Y:S01]  /*5b30*/  ISETP.GE.AND P6, PT, R14, R131, PT ;  /* 0x000000830e00720c */ /* 0x000fe20003fc6270 */
[----:B------:R-:W-:Y:S01]  /*5b40*/  VIADD R14, R12, 0x8 ;  /* 0x000000080c0e7836 */ /* 0x000fe20000000000 */
[----:B-1----:R-:W-:Y:S02]  /*5b50*/  FSEL R114, R32, -INF , !P5 ;  /* 0xff80000020727808 */ /* 0x002fe40006800000 */
[----:B------:R-:W-:Y:S01]  /*5b60*/  MUFU.TANH R25, R25 ;  /* 0x0000001900197308 */ /* 0x000fe20000002400 */
[----:B------:R-:W-:Y:S02]  /*5b70*/  FSEL R123, R123, -INF , !P6 ;  /* 0xff8000007b7b7808 */ /* 0x000fe40007000000 */
[----:B------:R-:W-:-:S02]  /*5b80*/  ISETP.GE.AND P4, PT, R14, R144, PT ;  /* 0x000000900e00720c */ /* 0x000fc40003f86270 */
[----:B------:R-:W-:Y:S02]  /*5b90*/  ISETP.GE.AND P0, PT, R14, R131, PT ;  /* 0x000000830e00720c */ /* 0x000fe40003f06270 */
[----:B---3--:R-:W-:Y:S01]  /*5ba0*/  FSEL R32, R33, -INF , !P4 ;  /* 0xff80000021207808 */ /* 0x008fe20006000000 */
[----:B------:R-:W1:Y:S01]  /*5bb0*/  MUFU.TANH R20, R20 ;  /* 0x0000001400147308 */ /* 0x000e620000002400 */
[----:B------:R-:W-:Y:S01]  /*5bc0*/  FSEL R115, R26, -INF , !P0 ;  /* 0xff8000001a737808 */ /* 0x000fe20004000000 */
[C---:B--2---:R-:W-:Y:S06]  /*5bd0*/  HMMA.16816.F32.BF16 R108, R100.reuse, R4, R108 ;  /* 0x00000004646c723c */ /* 0x044fec000004186c */
[----:B------:R5:W2:Y:S01]  /*5be0*/  MUFU.TANH R112, R16 ;  /* 0x0000001000707308 */ /* 0x000aa20000002400 */
[----:B------:R-:W-:Y:S01]  /*5bf0*/  HMMA.16816.F32.BF16 R104, R100, R6, R104 ;  /* 0x000000066468723c */ /* 0x000fe20000041868 */
[----:B------:R-:W-:-:S02]  /*5c00*/  VIADD R5, R12, 0x9 ;  /* 0x000000090c057836 */ /* 0x000fc40000000000 */
[----:B------:R-:W-:Y:S01]  /*5c10*/  FMUL.FTZ R4, R9, UR5 ;  /* 0x0000000509047c20 */ /* 0x000fe20008410000 */
[----:B------:R-:W-:-:S03]  /*5c20*/  VIADD R9, R12, 0x10 ;  /* 0x000000100c097836 */ /* 0x000fc60000000000 */
[----:B------:R1:W-:Y:S01]  /*5c30*/  MUFU.TANH R23, R17 ;  /* 0x0000001100177308 */ /* 0x0003e20000002400 */
[CC--:B------:R-:W-:Y:S01]  /*5c40*/  ISETP.GE.AND P3, PT, R5.reuse, R144.reuse, PT ;  /* 0x000000900500720c */ /* 0x0c0fe20003f66270 */
[C---:B------:R-:W-:Y:S01]  /*5c50*/  VIADD R7, R12.reuse, 0x21 ;  /* 0x000000210c077836 */ /* 0x040fe20000000000 */
[-C--:B------:R-:W-:Y:S01]  /*5c60*/  ISETP.GE.AND P5, PT, R5, R131.reuse, PT ;  /* 0x000000830500720c */ /* 0x080fe20003fa6270 */
[----:B------:R-:W-:Y:S01]  /*5c70*/  VIADD R5, R12, 0x11 ;  /* 0x000000110c057836 */ /* 0x000fe20000000000 */
[CC--:B------:R-:W-:Y:S02]  /*5c80*/  ISETP.GE.AND P6, PT, R9.reuse, R144.reuse, PT ;  /* 0x000000900900720c */ /* 0x0c0fe40003fc6270 */
[----:B------:R-:W-:Y:S01]  /*5c90*/  ISETP.GE.AND P4, PT, R9, R131, PT ;  /* 0x000000830900720c */ /* 0x000fe20003f86270 */
[----:B------:R3:W2:Y:S01]  /*5ca0*/  MUFU.TANH R113, R18 ;  /* 0x0000001200717308 */ /* 0x0006a20000002400 */
[----:B----4-:R-:W-:Y:S01]  /*5cb0*/  FSEL R26, R24, -INF , !P3 ;  /* 0xff800000181a7808 */ /* 0x010fe20005800000 */
[----:B------:R-:W-:Y:S01]  /*5cc0*/  VIADD R9, R12, 0x19 ;  /* 0x000000190c097836 */ /* 0x000fe20000000000 */
[----:B------:R-:W-:-:S02]  /*5cd0*/  ISETP.GE.AND P0, PT, R5, R144, PT ;  /* 0x000000900500720c */ /* 0x000fc40003f06270 */
[-C--:B------:R-:W-:Y:S01]  /*5ce0*/  ISETP.GE.AND P3, PT, R5, R131.reuse, PT ;  /* 0x000000830500720c */ /* 0x080fe20003f66270 */
[----:B------:R-:W-:Y:S01]  /*5cf0*/  VIADD R5, R12, 0x18 ;  /* 0x000000180c057836 */ /* 0x000fe20000000000 */
[----:B-----5:R-:W-:Y:S01]  /*5d00*/  FSEL R16, R21, -INF , !P0 ;  /* 0xff80000015107808 */ /* 0x020fe20004000000 */
[----:B------:R4:W5:Y:S01]  /*5d10*/  MUFU.TANH R34, R19 ;  /* 0x0000001300227308 */ /* 0x0009620000002400 */
[----:B------:R-:W-:Y:S01]  /*5d20*/  FSEL R31, R27, -INF , !P5 ;  /* 0xff8000001b1f7808 */ /* 0x000fe20006800000 */
[----:B------:R-:W-:Y:S01]  /*5d30*/  FMUL.FTZ R109, R109, UR5 ;  /* 0x000000056d6d7c20 */ /* 0x000fe20008410000 */
[-C--:B------:R-:W-:Y:S01]  /*5d40*/  ISETP.GE.AND P0, PT, R9, R131.reuse, PT ;  /* 0x000000830900720c */ /* 0x080fe20003f06270 */
[----:B------:R-:W-:Y:S01]  /*5d50*/  FMUL.FTZ R35, R106, UR5 ;  /* 0x000000056a237c20 */ /* 0x000fe20008410000 */
[-C--:B------:R-:W-:Y:S01]  /*5d60*/  ISETP.GE.AND P5, PT, R5, R144.reuse, PT ;  /* 0x000000900500720c */ /* 0x080fe20003fa6270 */
[----:B------:R-:W-:Y:S01]  /*5d70*/  FMUL.FTZ R103, R110, UR5 ;  /* 0x000000056e677c20 */ /* 0x000fe20008410000 */
[----:B-1----:R-:W-:Y:S01]  /*5d80*/  FSEL R17, R20, -INF , !P3 ;  /* 0xff80000014117808 */ /* 0x002fe20005800000 */
[----:B------:R-:W1:Y:S01]  /*5d90*/  MUFU.TANH R118, R118 ;  /* 0x0000007600767308 */ /* 0x000e620000002400 */
[----:B---3--:R-:W-:Y:S01]  /*5da0*/  FSEL R18, R25, -INF , !P6 ;  /* 0xff80000019127808 */ /* 0x008fe20007000000 */
[----:B------:R-:W-:Y:S01]  /*5db0*/  FMUL.FTZ R108, R108, UR5 ;  /* 0x000000056c6c7c20 */ /* 0x000fe20008410000 */
[----:B------:R-:W-:Y:S01]  /*5dc0*/  ISETP.GE.AND P6, PT, R5, R131, PT ;  /* 0x000000830500720c */ /* 0x000fe20003fc6270 */
[----:B------:R-:W-:Y:S01]  /*5dd0*/  FMUL.FTZ R101, R111, UR5 ;  /* 0x000000056f657c20 */ /* 0x000fe20008410000 */
[----:B--2---:R-:W-:Y:S01]  /*5de0*/  FSEL R112, R112, -INF , !P5 ;  /* 0xff80000070707808 */ /* 0x004fe20006800000 */
[----:B------:R-:W-:Y:S01]  /*5df0*/  FMUL.FTZ R104, R104, UR5 ;  /* 0x0000000568687c20 */ /* 0x000fe20008410000 */
[----:B------:R-:W-:Y:S01]  /*5e00*/  FSEL R113, R113, -INF , !P6 ;  /* 0xff80000071717808 */ /* 0x000fe20007000000 */
[----:B------:R-:W2:Y:S01]  /*5e10*/  MUFU.TANH R13, R13 ;  /* 0x0000000d000d7308 */ /* 0x000ea20000002400 */
[----:B----4-:R-:W-:Y:S01]  /*5e20*/  FSEL R19, R22, -INF , !P4 ;  /* 0xff80000016137808 */ /* 0x010fe20006000000 */
[----:B------:R-:W-:Y:S01]  /*5e30*/  FMUL.FTZ R102, R105, UR5 ;  /* 0x0000000569667c20 */ /* 0x000fe20008410000 */
[-C--:B------:R-:W-:Y:S01]  /*5e40*/  ISETP.GE.AND P4, PT, R9, R144.reuse, PT ;  /* 0x000000900900720c */ /* 0x080fe20003f86270 */
[----:B------:R-:W-:Y:S01]  /*5e50*/  VIADD R9, R12, 0x20 ;  /* 0x000000200c097836 */ /* 0x000fe20000000000 */
[----:B------:R-:W-:-:S02]  /*5e60*/  ISETP.GE.AND P6, PT, R7, R144, PT ;  /* 0x000000900700720c */ /* 0x000fc40003fc6270 */
[----:B------:R-:W-:Y:S01]  /*5e70*/  FSEL R110, R23, -INF , !P4 ;  /* 0xff800000176e7808 */ /* 0x000fe20006000000 */
[----:B------:R-:W3:Y:S01]  /*5e80*/  MUFU.TANH R4, R4 ;  /* 0x0000000400047308 */ /* 0x000ee20000002400 */
[CC--:B------:R-:W-:Y:S02]  /*5e90*/  ISETP.GE.AND P3, PT, R9.reuse, R144.reuse, PT ;  /* 0x000000900900720c */ /* 0x0c0fe40003f66270 */
[-C--:B------:R-:W-:Y:S01]  /*5ea0*/  ISETP.GE.AND P5, PT, R9, R131.reuse, PT ;  /* 0x000000830900720c */ /* 0x080fe20003fa6270 */
[C---:B------:R-:W-:Y:S01]  /*5eb0*/  VIADD R9, R12.reuse, 0x28 ;  /* 0x000000280c097836 */ /* 0x040fe20000000000 */
[----:B------:R-:W-:Y:S01]  /*5ec0*/  ISETP.GE.AND P4, PT, R7, R131, PT ;  /* 0x000000830700720c */ /* 0x000fe20003f86270 */
[----:B------:R-:W-:Y:S01]  /*5ed0*/  VIADD R7, R12, 0x29 ;  /* 0x000000290c077836 */ /* 0x000fe20000000000 */
[----:B-----5:R-:W-:Y:S01]  /*5ee0*/  FSEL R23, R34, -INF , !P0 ;  /* 0xff80000022177808 */ /* 0x020fe20004000000 */
[----:B------:R-:W4:Y:S01]  /*5ef0*/  MUFU.TANH R119, R10 ;  /* 0x0000000a00777308 */ /* 0x000f220000002400 */
[----:B-1----:R-:W-:Y:S01]  /*5f00*/  FSEL R118, R118, -INF , !P3 ;  /* 0xff80000076767808 */ /* 0x002fe20005800000 */
[----:B------:R-:W-:Y:S01]  /*5f10*/  FMUL.FTZ R34, R107, UR5 ;  /* 0x000000056b227c20 */ /* 0x000fe20008410000 */
[----:B------:R-:W-:-:S02]  /*5f20*/  ISETP.GE.AND P0, PT, R9, R144, PT ;  /* 0x000000900900720c */ /* 0x000fc40003f06270 */
[----:B------:R-:W-:Y:S01]  /*5f30*/  ISETP.GE.AND P3, PT, R9, R131, PT ;  /* 0x000000830900720c */ /* 0x000fe20003f66270 */
[----:B------:R-:W-:Y:S01]  /*5f40*/  VIADD R9, R12, 0x31 ;  /* 0x000000310c097836 */ /* 0x000fe20000000000 */
[----:B--2---:R-:W-:Y:S01]  /*5f50*/  FSEL R21, R13, -INF , !P5 ;  /* 0xff8000000d157808 */ /* 0x004fe20006800000 */
[----:B------:R-:W1:Y:S01]  /*5f60*/  MUFU.TANH R116, R116 ;  /* 0x0000007400747308 */ /* 0x000e620000002400 */
[----:B------:R-:W-:-:S04]  /*5f70*/  ISETP.GE.AND P5, PT, R7, R144, PT ;  /* 0x000000900700720c */ /* 0x000fc80003fa6270 */
[----:B---3--:R-:W-:Y:S01]  /*5f80*/  FSEL R20, R4, -INF , !P5 ;  /* 0xff80000004147808 */ /* 0x008fe20006800000 */
[C---:B------:R-:W-:Y:S01]  /*5f90*/  VIADD R4, R12.reuse, 0x38 ;  /* 0x000000380c047836 */ /* 0x040fe20000000000 */
[----:B------:R-:W-:Y:S01]  /*5fa0*/  ISETP.GE.AND P5, PT, R9, R131, PT ;  /* 0x000000830900720c */ /* 0x000fe20003fa6270 */
[----:B------:R-:W-:Y:S01]  /*5fb0*/  MUFU.TANH R6, R109 ;  /* 0x0000006d00067308 */ /* 0x000fe20000002400 */
[----:B----4-:R-:W-:Y:S01]  /*5fc0*/  FSEL R119, R119, -INF , !P3 ;  /* 0xff80000077777808 */ /* 0x010fe20005800000 */
[----:B------:R-:W-:Y:S01]  /*5fd0*/  VIADD R10, R12, 0x30 ;  /* 0x000000300c0a7836 */ /* 0x000fe20000000000 */
[----:B------:R-:W-:-:S05]  /*5fe0*/  ISETP.GE.AND P3, PT, R9, R144, PT ;  /* 0x000000900900720c */ /* 0x000fca0003f66270 */
[----:B------:R-:W2:Y:S01]  /*5ff0*/  MUFU.TANH R121, R15 ;  /* 0x0000000f00797308 */ /* 0x000ea20000002400 */
[----:B-1----:R-:W-:Y:S02]  /*6000*/  FSEL R116, R116, -INF , !P6 ;  /* 0xff80000074747808 */ /* 0x002fe40007000000 */
[----:B------:R-:W-:-:S05]  /*6010*/  ISETP.GE.AND P6, PT, R7, R131, PT ;  /* 0x000000830700720c */ /* 0x000fca0003fc6270 */
[----:B------:R-:W-:Y:S08]  /*6020*/  MUFU.TANH R35, R35 ;  /* 0x0000002300237308 */ /* 0x000ff00000002400 */
[----:B------:R-:W1:Y:S01]  /*6030*/  MUFU.TANH R8, R8 ;  /* 0x0000000800087308 */ /* 0x000e620000002400 */
[----:B--2---:R-:W-:Y:S02]  /*6040*/  FSEL R121, R121, -INF , !P4 ;  /* 0xff80000079797808 */ /* 0x004fe40006000000 */
[----:B------:R-:W-:-:S05]  /*6050*/  ISETP.GE.AND P4, PT, R10, R144, PT ;  /* 0x000000900a00720c */ /* 0x000fca0003f86270 */
[----:B------:R-:W2:Y:S08]  /*6060*/  MUFU.TANH R117, R11 ;  /* 0x0000000b00757308 */ /* 0x000eb00000002400 */
[----:B------:R-:W3:Y:S01]  /*6070*/  MUFU.TANH R5, R108 ;  /* 0x0000006c00057308 */ /* 0x000ee20000002400 */
[----:B-1----:R-:W-:Y:S02]  /*6080*/  FSEL R22, R8, -INF , !P0 ;  /* 0xff80000008167808 */ /* 0x002fe40004000000 */
[----:B------:R-:W-:-:S05]  /*6090*/  ISETP.GE.AND P0, PT, R10, R131, PT ;  /* 0x000000830a00720c */ /* 0x000fca0003f06270 */
[----:B------:R-:W1:Y:S01]  /*60a0*/  MUFU.TANH R103, R103 ;  /* 0x0000006700677308 */ /* 0x000e620000002400 */
[----:B--2---:R-:W-:Y:S01]  /*60b0*/  FSEL R117, R117, -INF , !P6 ;  /* 0xff80000075757808 */ /* 0x004fe20007000000 */
[----:B------:R-:W-:Y:S01]  /*60c0*/  BAR.SYNC.DEFER_BLOCKING 0x0 ;  /* 0x0000000000007b1d */ /* 0x000fe20000010000 */
[----:B------:R-:W-:-:S04]  /*60d0*/  ISETP.GE.AND P6, PT, R12, R144, PT ;  /* 0x000000900c00720c */ /* 0x000fc80003fc6270 */
[----:B------:R-:W-:Y:S01]  /*60e0*/  FSEL R28, R28, -INF , !P6 ;  /* 0xff8000001c1c7808 */ /* 0x000fe20007000000 */
[----:B------:R-:W2:Y:S01]  /*60f0*/  MUFU.TANH R101, R101 ;  /* 0x0000006500657308 */ /* 0x000ea20000002400 */
[----:B---3--:R-:W-:Y:S02]  /*6100*/  FSEL R105, R5, -INF , !P4 ;  /* 0xff80000005697808 */ /* 0x008fe40006000000 */
[C---:B------:R-:W-:Y:S01]  /*6110*/  ISETP.GE.AND P4, PT, R12.reuse, R131, PT ;  /* 0x000000830c00720c */ /* 0x040fe20003f86270 */
[----:B------:R-:W-:-:S03]  /*6120*/  VIADD R12, R12, 0x39 ;  /* 0x000000390c0c7836 */ /* 0x000fc60000000000 */
[----:B------:R-:W-:Y:S01]  /*6130*/  FSEL R33, R29, -INF , !P4 ;  /* 0xff8000001d217808 */ /* 0x000fe20006000000 */
[----:B------:R3:W4:Y:S01]  /*6140*/  MUFU.TANH R7, R104 ;  /* 0x0000006800077308 */ /* 0x0007220000002400 */
[----:B-1----:R-:W-:Y:S02]  /*6150*/  FSEL R103, R103, -INF , !P0 ;  /* 0xff80000067677808 */ /* 0x002fe40004000000 */
[----:B------:R-:W-:-:S05]  /*6160*/  ISETP.GE.AND P0, PT, R4, R144, PT ;  /* 0x000000900400720c */ /* 0x000fca0003f06270 */
[----:B------:R-:W1:Y:S01]  /*6170*/  MUFU.TANH R102, R102 ;  /* 0x0000006600667308 */ /* 0x000e620000002400 */
[----:B--2---:R-:W-:Y:S02]  /*6180*/  FSEL R101, R101, -INF , !P5 ;  /* 0xff80000065657808 */ /* 0x004fe40006800000 */
[----:B------:R-:W-:-:S05]  /*6190*/  ISETP.GE.AND P5, PT, R12, R144, PT ;  /* 0x000000900c00720c */ /* 0x000fca0003fa6270 */
[----:B------:R-:W2:Y:S01]  /*61a0*/  MUFU.TANH R34, R34 ;  /* 0x0000002200227308 */ /* 0x000ea20000002400 */
[----:B---3--:R-:W-:Y:S02]  /*61b0*/  FSEL R104, R6, -INF , !P3 ;  /* 0xff80000006687808 */ /* 0x008fe40005800000 */
[-C--:B------:R-:W-:Y:S02]  /*61c0*/  ISETP.GE.AND P3, PT, R4, R131.reuse, PT ;  /* 0x000000830400720c */ /* 0x080fe40003f66270 */
[----:B----4-:R-:W-:Y:S02]  /*61d0*/  FSEL R106, R7, -INF , !P0 ;  /* 0xff800000076a7808 */ /* 0x010fe40004000000 */
[----:B------:R-:W-:Y:S02]  /*61e0*/  FSEL R35, R35, -INF , !P3 ;  /* 0xff80000023237808 */ /* 0x000fe40005800000 */
[----:B------:R-:W-:Y:S02]  /*61f0*/  ISETP.GE.AND P3, PT, R130, 0x3, PT ;  /* 0x000000038200780c */ /* 0x000fe40003f66270 */
[----:B------:R-:W-:-:S02]  /*6200*/  ISETP.GE.AND P0, PT, R12, R131, PT ;  /* 0x000000830c00720c */ /* 0x000fc40003f06270 */
[----:B-1----:R-:W-:Y:S02]  /*6210*/  FSEL R102, R102, -INF , !P5 ;  /* 0xff80000066667808 */ /* 0x002fe40006800000 */
[----:B--2---:R-:W-:-:S07]  /*6220*/  FSEL R34, R34, -INF , !P0 ;  /* 0xff80000022227808 */ /* 0x004fce0004000000 */
[----:B------:R-:W-:Y:S05]  /*6230*/  @!P3 BRA `(.L_x_787) ;  /* 0x000000040048b947 */ /* 0x000fea0003800000 */
        /* <DEDUP_REMOVED lines=80> */
.L_x_789:
[----:B------:R-:W-:Y:S05]  /*6740*/  BSYNC B0 ;  /* 0x0000000000007941 */ /* 0x000fea0003800000 */
.L_x_788:
[----:B------:R-:W0:Y:S02]  /*6750*/  LDGDEPBAR ;  /* 0x00000000000079af */ /* 0x000e240000000000 */
.L_x_787:
        /* <DEDUP_REMOVED lines=34> */
[----:B------:R-:W-:Y:S01]  /*6980*/  @P3 IADD3 R172, R130, -0x3, RZ ;  /* 0xfffffffd82ac3810 */ /* 0x000fe20007ffe0ff */
[----:B------:R-:W1:Y:S04]  /*6990*/  SHFL.BFLY PT, R4, R7, 0x2, 0x1f ;  /* 0x0c401f0007047f89 */ /* 0x000e6800000e0000 */
[----:B------:R-:W2:Y:S01]  /*69a0*/  SHFL.BFLY PT, R5, R6, 0x2, 0x1f ;  /* 0x0c401f0006057f89 */ /* 0x000ea200000e0000 */
[----:B-1----:R-:W-:-:S02]  /*69b0*/  FMNMX.FTZ R4, R7, R4, !PT ;  /* 0x0000000407047209 */ /* 0x002fc40007810000 */
[----:B--2---:R-:W-:-:S03]  /*69c0*/  FMNMX.FTZ R5, R6, R5, !PT ;  /* 0x0000000506057209 */ /* 0x004fc60007810000 */
[----:B------:R-:W1:Y:S04]  /*69d0*/  SHFL.BFLY PT, R25, R4, 0x1, 0x1f ;  /* 0x0c201f0004197f89 */ /* 0x000e6800000e0000 */
[----:B------:R-:W2:Y:S01]  /*69e0*/  SHFL.BFLY PT, R24, R5, 0x1, 0x1f ;  /* 0x0c201f0005187f89 */ /* 0x000ea200000e0000 */
[----:B-1----:R-:W-:-:S04]  /*69f0*/  FMNMX.FTZ R25, R4, R25, !PT ;  /* 0x0000001904197209 */ /* 0x002fc80007810000 */
[C---:B------:R-:W-:Y:S01]  /*6a00*/  FSETP.NEU.FTZ.AND P1, PT, R25.reuse, -INF , PT ;  /* 0xff8000001900780b */ /* 0x040fe20003f3d000 */
[----:B------:R-:W-:Y:S01]  /*6a10*/  FMUL.FTZ R107, R25, UR6 ;  /* 0x00000006196b7c20 */ /* 0x000fe20008410000 */
[----:B--2---:R-:W-:Y:S02]  /*6a20*/  FMNMX.FTZ R24, R5, R24, !PT ;  /* 0x0000001805187209 */ /* 0x004fe40007810000 */
[----:B------:R-:W-:Y:S02]  /*6a30*/  FSEL R5, R25, RZ, P1 ;  /* 0x000000ff19057208 */ /* 0x000fe40000800000 */
[----:B------:R-:W-:Y:S01]  /*6a40*/  FSEL R107, R107, RZ, P1 ;  /* 0x000000ff6b6b7208 */ /* 0x000fe20000800000 */
[C---:B------:R-:W-:Y:S01]  /*6a50*/  FMUL.FTZ R100, R24.reuse, UR6 ;  /* 0x0000000618647c20 */ /* 0x040fe20008410000 */
[----:B------:R-:W-:-:S03]  /*6a60*/  FSETP.NEU.FTZ.AND P0, PT, R24, -INF , PT ;  /* 0xff8000001800780b */ /* 0x000fc60003f1d000 */
[--C-:B------:R-:W-:Y:S01]  /*6a70*/  FFMA.FTZ R30, R28, UR6, -R107.reuse ;  /* 0x000000061c1e7c23 */ /* 0x100fe2000801086b */
[----:B------:R-:W-:Y:S01]  /*6a80*/  FFMA.FTZ R28, R32, UR6, -R107 ;  /* 0x00000006201c7c23 */ /* 0x000fe2000801086b */
[----:B------:R-:W-:Y:S01]  /*6a90*/  FADD.FTZ R32, R2, -R5 ;  /* 0x8000000502207221 */ /* 0x000fe20000010000 */
[----:B------:R-:W-:Y:S01]  /*6aa0*/  FSEL R5, R24, RZ, P0 ;  /* 0x000000ff18057208 */ /* 0x000fe20000000000 */
[--C-:B------:R-:W-:Y:S01]  /*6ab0*/  FFMA.FTZ R27, R26, UR6, -R107.reuse ;  /* 0x000000061a1b7c23 */ /* 0x100fe2000801086b */
[----:B------:R-:W-:Y:S01]  /*6ac0*/  FSEL R100, R100, RZ, P0 ;  /* 0x000000ff64647208 */ /* 0x000fe20000000000 */
[----:B------:R-:W-:Y:S01]  /*6ad0*/  FFMA.FTZ R29, R114, UR6, -R107 ;  /* 0x00000006721d7c23 */ /* 0x000fe2000801086b */
[----:B------:R-:W-:Y:S01]  /*6ae0*/  FMUL.FTZ R32, R32, UR6 ;  /* 0x0000000620207c20 */ /* 0x000fe20008410000 */
[----:B------:R-:W-:Y:S01]  /*6af0*/  FADD.FTZ R0, R0, -R5 ;  /* 0x8000000500007221 */ /* 0x000fe20000010000 */
[----:B------:R-:W-:Y:S01]  /*6b00*/  MUFU.EX2 R30, R30 ;  /* 0x0000001e001e7308 */ /* 0x000fe20000000800 */
        /* <DEDUP_REMOVED lines=19> */
[----:B------:R-:W-:Y:S01]  /*6c40*/  LDSM.16.MT88.4 R20, [R133+0xa800] ;  /* 0x00a800008514783b */ /* 0x000fe20000004200 */
        /* <DEDUP_REMOVED lines=8> */
[----:B------:R-:W-:Y:S01]  /*6cd0*/  FFMA.FTZ R107, R102, UR6, -R107 ;  /* 0x00000006666b7c23 */ /* 0x000fe2000801086b */
[--C-:B------:R-:W-:Y:S01]  /*6ce0*/  FFMA.FTZ R102, R103, UR6, -R100.reuse ;  /* 0x0000000667667c23 */ /* 0x100fe20008010864 */
[--C-:B------:R-:W-:Y:S01]  /*6cf0*/  FFMA.FTZ R101, R101, UR6, -R100.reuse ;  /* 0x0000000665657c23 */ /* 0x100fe20008010864 */
[----:B------:R-:W-:Y:S01]  /*6d00*/  MUFU.EX2 R33, R33 ;  /* 0x0000002100217308 */ /* 0x000fe20000000800 */
[--C-:B------:R-:W-:Y:S01]  /*6d10*/  FFMA.FTZ R35, R35, UR6, -R100.reuse ;  /* 0x0000000623237c23 */ /* 0x100fe20008010864 */
[----:B------:R-:W-:-:S06]  /*6d20*/  FFMA.FTZ R34, R34, UR6, -R100 ;  /* 0x0000000622227c23 */ /* 0x000fcc0008010864 */
[----:B------:R-:W1:Y:S01]  /*6d30*/  MUFU.EX2 R26, R26 ;  /* 0x0000001a001a7308 */ /* 0x000e620000000800 */
[----:B--2---:R-:W-:-:S07]  /*6d40*/  F2FP.BF16.F32.PACK_AB R6, R27, R28 ;  /* 0x0000001c1b06723e */ /* 0x004fce00000010ff */
[----:B------:R2:W-:Y:S08]  /*6d50*/  MUFU.EX2 R2, R115 ;  /* 0x0000007300027308 */ /* 0x0005f00000000800 */
[----:B------:R-:W3:Y:S01]  /*6d60*/  MUFU.EX2 R32, R32 ;  /* 0x0000002000207308 */ /* 0x000ee20000000800 */
[----:B-1----:R-:W-:-:S07]  /*6d70*/  F2FP.BF16.F32.PACK_AB R5, R26, R33 ;  /* 0x000000211a05723e */ /* 0x002fce00000010ff */
[----:B------:R-:W1:Y:S01]  /*6d80*/  MUFU.EX2 R0, R0 ;  /* 0x0000000000007308 */ /* 0x000e620000000800 */
[----:B--2---:R-:W-:Y:S02]  /*6d90*/  FFMA.FTZ R115, R17, UR6, -R100 ;  /* 0x0000000611737c23 */ /* 0x004fe40008010864 */
[----:B------:R-:W-:Y:S05]  /*6da0*/  LDSM.16.MT88.4 R16, [R136+0x8800] ;  /* 0x008800008810783b */ /* 0x000fea0000004200 */
        /* <DEDUP_REMOVED lines=90> */
[-C--:B------:R-:W-:Y:S02]  /*7350*/  MOV R2, R25.reuse ;  /* 0x0000001900027202 */ /* 0x080fe40000000f00 */
[----:B---3--:R-:W-:Y:S01]  /*7360*/  FADD.FTZ R0, R108, R27 ;  /* 0x0000001b6c007221 */ /* 0x008fe20000010000 */
[----:B------:R-:W-:Y:S01]  /*7370*/  MUFU.EX2 R112, R112 ;  /* 0x0000007000707308 */ /* 0x000fe20000000800 */
[----:B------:R-:W-:Y:S02]  /*7380*/  @P3 MOV R2, R25 ;  /* 0x0000001900023202 */ /* 0x000fe40000000f00 */
[----:B-1----:R-:W-:Y:S01]  /*7390*/  FADD.FTZ R0, R111, R0 ;  /* 0x000000006f007221 */ /* 0x002fe20000010000 */
[----:B------:R-:W-:-:S04]  /*73a0*/  MOV R28, R3 ;  /* 0x00000003001c7202 */ /* 0x000fc80000000f00 */
        /* <DEDUP_REMOVED lines=10> */
[----:B------:R-:W-:Y:S08]  /*7450*/  MUFU.EX2 R116, R116 ;  /* 0x0000007400747308 */ /* 0x000ff00000000800 */
[----:B------:R-:W-:Y:S08]  /*7460*/  MUFU.EX2 R118, R118 ;  /* 0x0000007600767308 */ /* 0x000ff00000000800 */
[----:B------:R-:W-:Y:S08]  /*7470*/  MUFU.EX2 R125, R125 ;  /* 0x0000007d007d7308 */ /* 0x000ff00000000800 */
[----:B------:R-:W5:Y:S01]  /*7480*/  MUFU.EX2 R122, R122 ;  /* 0x0000007a007a7308 */ /* 0x000f620000000800 */
[C---:B----4-:R-:W-:Y:S07]  /*7490*/  HMMA.16816.F32.BF16 R60, R4.reuse, R12, R60 ;  /* 0x0000000c043c723c */ /* 0x050fee000004183c */
[----:B------:R-:W4:Y:S01]  /*74a0*/  MUFU.EX2 R121, R121 ;  /* 0x0000007900797308 */ /* 0x000f220000000800 */
[C---:B------:R-:W-:Y:S01]  /*74b0*/  HMMA.16816.F32.BF16 R64, R4.reuse, R14, R64 ;  /* 0x0000000e0440723c */ /* 0x040fe20000041840 */
[----:B------:R-:W4:Y:S05]  /*74c0*/  LDSM.16.MT88.4 R12, [R134+0x8800] ;  /* 0x00880000860c783b */ /* 0x000f2a0000004200 */
[C---:B--2---:R-:W-:Y:S01]  /*74d0*/  HMMA.16816.F32.BF16 R52, R4.reuse, R8, R52 ;  /* 0x000000080434723c */ /* 0x044fe20000041834 */
[----:B------:R-:W-:Y:S05]  /*74e0*/  MUFU.EX2 R119, R119 ;  /* 0x0000007700777308 */ /* 0x000fea0000000800 */
[----:B------:R-:W-:Y:S01]  /*74f0*/  HMMA.16816.F32.BF16 R56, R4, R10, R56 ;  /* 0x0000000a0438723c */ /* 0x000fe20000041838 */
[----:B------:R-:W2:Y:S02]  /*7500*/  LDSM.16.MT88.4 R8, [R133+0x8800] ;  /* 0x008800008508783b */ /* 0x000ea40000004200 */
[----:B------:R-:W2:Y:S04]  /*7510*/  MUFU.EX2 R120, R120 ;  /* 0x0000007800787308 */ /* 0x000ea80000000800 */
[----:B------:R-:W-:-:S02]  /*7520*/  F2FP.BF16.F32.PACK_AB R4, R111, R108 ;  /* 0x0000006c6f04723e */ /* 0x000fc400000010ff */
[----:B-1----:R-:W-:Y:S01]  /*7530*/  F2FP.BF16.F32.PACK_AB R5, R115, R112 ;  /* 0x000000707305723e */ /* 0x002fe200000010ff */
[----:B------:R-:W-:Y:S01]  /*7540*/  FADD.FTZ R112, R112, R31 ;  /* 0x0000001f70707221 */ /* 0x000fe20000010000 */
[----:B------:R-:W-:Y:S01]  /*7550*/  F2FP.BF16.F32.PACK_AB R6, R110, R109 ;  /* 0x0000006d6e06723e */ /* 0x000fe200000010ff */
[----:B------:R-:W-:Y:S01]  /*7560*/  MUFU.EX2 R105, R105 ;  /* 0x0000006900697308 */ /* 0x000fe20000000800 */
[----:B---3--:R-:W-:Y:S01]  /*7570*/  F2FP.BF16.F32.PACK_AB R7, R113, R114 ;  /* 0x000000727107723e */ /* 0x008fe200000010ff */
        /* <DEDUP_REMOVED lines=8> */
[----:B------:R-:W3:Y:S01]  /*7600*/  LDSM.16.MT88.4 R16, [R132+0x8800] ;  /* 0x008800008410783b */ /* 0x000ee20000004200 */
[----:B-----5:R-:W-:Y:S01]  /*7610*/  FADD.FTZ R0, R122, R113 ;  /* 0x000000717a007221 */ /* 0x020fe20000010000 */
[----:B------:R-:W-:Y:S03]  /*7620*/  MUFU.EX2 R104, R104 ;  /* 0x0000006800687308 */ /* 0x000fe60000000800 */
[----:B----4-:R-:W-:Y:S01]  /*7630*/  HMMA.16816.F32.BF16 R88, R4, R12, R88 ;  /* 0x0000000c0458723c */ /* 0x010fe20000041858 */
[----:B------:R-:W-:-:S04]  /*7640*/  FADD.FTZ R0, R121, R0 ;  /* 0x0000000079007221 */ /* 0x000fc80000010000 */
[----:B------:R-:W-:Y:S01]  /*7650*/  MUFU.EX2 R107, R107 ;  /* 0x0000006b006b7308 */ /* 0x000fe20000000800 */
[C---:B------:R-:W-:Y:S01]  /*7660*/  HMMA.16816.F32.BF16 R84, R4.reuse, R14, R84 ;  /* 0x0000000e0454723c */ /* 0x040fe20000041854 */
[----:B------:R-:W4:Y:S05]  /*7670*/  LDSM.16.MT88.4 R12, [R136+0xa800] ;  /* 0x00a80000880c783b */ /* 0x000f2a0000004200 */
[C---:B--2---:R-:W-:Y:S01]  /*7680*/  HMMA.16816.F32.BF16 R80, R4.reuse, R8, R80 ;  /* 0x000000080450723c */ /* 0x044fe20000041850 */
[----:B------:R-:W-:Y:S05]  /*7690*/  MUFU.EX2 R102, R102 ;  /* 0x0000006600667308 */ /* 0x000fea0000000800 */
[C---:B------:R-:W-:Y:S01]  /*76a0*/  HMMA.16816.F32.BF16 R76, R4.reuse, R10, R76 ;  /* 0x0000000a044c723c */ /* 0x040fe2000004184c */
[----:B------:R-:W2:Y:S02]  /*76b0*/  LDSM.16.MT88.4 R8, [R134+0xa800] ;  /* 0x00a800008608783b */ /* 0x000ea40000004200 */
[----:B------:R-:W5:Y:S03]  /*76c0*/  MUFU.EX2 R101, R101 ;  /* 0x0000006500657308 */ /* 0x000f660000000800 */
[C---:B------:R-:W-:Y:S05]  /*76d0*/  HMMA.16816.F32.BF16 R52, R4.reuse, R20, R52 ;  /* 0x000000140434723c */ /* 0x040fea0000041834 */
[----:B------:R-:W-:Y:S01]  /*76e0*/  MUFU.EX2 R35, R35 ;  /* 0x0000002300237308 */ /* 0x000fe20000000800 */
[C---:B------:R-:W-:Y:S01]  /*76f0*/  HMMA.16816.F32.BF16 R56, R4.reuse, R22, R56 ;  /* 0x000000160438723c */ /* 0x040fe20000041838 */
[----:B------:R-:W-:Y:S05]  /*7700*/  LDSM.16.MT88.4 R20, [R133+0x9000] ;  /* 0x009000008514783b */ /* 0x000fea0000004200 */
[C---:B---3--:R-:W-:Y:S01]  /*7710*/  HMMA.16816.F32.BF16 R72, R4.reuse, R16, R72 ;  /* 0x000000100448723c */ /* 0x048fe20000041848 */
[----:B------:R-:W3:Y:S05]  /*7720*/  MUFU.EX2 R34, R34 ;  /* 0x0000002200227308 */ /* 0x000eea0000000800 */
[C---:B------:R-:W-:Y:S01]  /*7730*/  HMMA.16816.F32.BF16 R68, R4.reuse, R18, R68 ;  /* 0x000000120444723c */ /* 0x040fe20000041844 */
[----:B------:R-:W1:Y:S05]  /*7740*/  LDSM.16.MT88.4 R16, [R132+0xa800] ;  /* 0x00a800008410783b */ /* 0x000e6a0000004200 */
[C---:B----4-:R-:W-:Y:S06]  /*7750*/  HMMA.16816.F32.BF16 R36, R4.reuse, R12, R36 ;  /* 0x0000000c0424723c */ /* 0x050fec0000041824 */
[C---:B------:R-:W-:Y:S01]  /*7760*/  HMMA.16816.F32.BF16 R40, R4.reuse, R14, R40 ;  /* 0x0000000e0428723c */ /* 0x040fe20000041828 */
[----:B------:R-:W4:Y:S05]  /*7770*/  LDSM.16.MT88.4 R12, [R136+0x9000] ;  /* 0x00900000880c783b */ /* 0x000f2a0000004200 */
[C---:B--2---:R-:W-:Y:S06]  /*7780*/  HMMA.16816.F32.BF16 R44, R4.reuse, R8, R44 ;  /* 0x00000008042c723c */ /* 0x044fec000004182c */
[C---:B------:R-:W-:Y:S01]  /*7790*/  HMMA.16816.F32.BF16 R48, R4.reuse, R10, R48 ;  /* 0x0000000a0430723c */ /* 0x040fe20000041830 */
[----:B------:R-:W2:Y:S05]  /*77a0*/  LDSM.16.MT88.4 R8, [R134+0x9000] ;  /* 0x009000008608783b */ /* 0x000eaa0000004200 */
[C---:B-1----:R-:W-:Y:S06]  /*77b0*/  HMMA.16816.F32.BF16 R60, R4.reuse, R16, R60 ;  /* 0x00000010043c723c */ /* 0x042fec000004183c */
[----:B------:R-:W-:Y:S01]  /*77c0*/  HMMA.16816.F32.BF16 R64, R4, R18, R64 ;  /* 0x000000120440723c */ /* 0x000fe20000041840 */
[----:B------:R-:W1:Y:S06]  /*77d0*/  LDSM.16.MT88.4 R16, [R132+0x9000] ;  /* 0x009000008410783b */ /* 0x000e6c0000004200 */
[----:B------:R-:W-:-:S02]  /*77e0*/  F2FP.BF16.F32.PACK_AB R4, R116, R123 ;  /* 0x0000007b7404723e */ /* 0x000fc400000010ff */
[----:B------:R-:W-:Y:S02]  /*77f0*/  F2FP.BF16.F32.PACK_AB R5, R121, R122 ;  /* 0x0000007a7905723e */ /* 0x000fe400000010ff */
[----:B------:R-:W-:Y:S02]  /*7800*/  F2FP.BF16.F32.PACK_AB R6, R125, R118 ;  /* 0x000000767d06723e */ /* 0x000fe400000010ff */
[----:B------:R-:W-:-:S07]  /*7810*/  F2FP.BF16.F32.PACK_AB R7, R120, R119 ;  /* 0x000000777807723e */ /* 0x000fce00000010ff */
[C---:B----4-:R-:W-:Y:S06]  /*7820*/  HMMA.16816.F32.BF16 R96, R4.reuse, R12, R96 ;  /* 0x0000000c0460723c */ /* 0x050fec0000041860 */
        /* <DEDUP_REMOVED lines=8> */
[C---:B------:R-:W-:Y:S06]  /*78b0*/  HMMA.16816.F32.BF16 R80, R4.reuse, R20, R80 ;  /* 0x000000140450723c */ /* 0x040fec0000041850 */
[C---:B------:R-:W-:Y:S01]  /*78c0*/  HMMA.16816.F32.BF16 R76, R4.reuse, R22, R76 ;  /* 0x00000016044c723c */ /* 0x040fe2000004184c */
[----:B------:R-:W-:Y:S05]  /*78d0*/  LDSM.16.MT88.4 R20, [R136+0x9800] ;  /* 0x009800008814783b */ /* 0x000fea0000004200 */
        /* <DEDUP_REMOVED lines=8> */
[----:B------:R-:W-:Y:S05]  /*7960*/  LDSM.16.MT88.4 R16, [R134+0x9800] ;  /* 0x009800008610783b */ /* 0x000fea0000004200 */
[C---:B----4-:R-:W-:Y:S06]  /*7970*/  HMMA.16816.F32.BF16 R60, R4.reuse, R12, R60 ;  /* 0x0000000c043c723c */ /* 0x050fec000004183c */
[----:B------:R-:W-:Y:S01]  /*7980*/  HMMA.16816.F32.BF16 R64, R4, R14, R64 ;  /* 0x0000000e0440723c */ /* 0x000fe20000041840 */
[----:B------:R-:W1:Y:S06]  /*7990*/  LDSM.16.MT88.4 R12, [R133+0x9800] ;  /* 0x00980000850c783b */ /* 0x000e6c0000004200 */
[----:B------:R-:W-:-:S02]  /*79a0*/  F2FP.BF16.F32.PACK_AB R4, R124, R105 ;  /* 0x000000697c04723e */ /* 0x000fc400000010ff */
[----:B-----5:R-:W-:Y:S02]  /*79b0*/  F2FP.BF16.F32.PACK_AB R5, R101, R102 ;  /* 0x000000666505723e */ /* 0x020fe400000010ff */
[----:B------:R-:W-:Y:S02]  /*79c0*/  F2FP.BF16.F32.PACK_AB R6, R107, R104 ;  /* 0x000000686b06723e */ /* 0x000fe400000010ff */
[----:B---3--:R-:W-:-:S07]  /*79d0*/  F2FP.BF16.F32.PACK_AB R7, R34, R35 ;  /* 0x000000232207723e */ /* 0x008fce00000010ff */
[C---:B--2---:R-:W-:Y:S06]  /*79e0*/  HMMA.16816.F32.BF16 R72, R4.reuse, R8, R72 ;  /* 0x000000080448723c */ /* 0x044fec0000041848 */
[C---:B------:R-:W-:Y:S01]  /*79f0*/  HMMA.16816.F32.BF16 R68, R4.reuse, R10, R68 ;  /* 0x0000000a0444723c */ /* 0x040fe20000041844 */
[----:B------:R-:W2:Y:S05]  /*7a00*/  LDSM.16.MT88.4 R8, [R132+0xb800] ;  /* 0x00b800008408783b */ /* 0x000eaa0000004200 */
[C---:B------:R-:W-:Y:S06]  /*7a10*/  HMMA.16816.F32.BF16 R96, R4.reuse, R20, R96 ;  /* 0x000000140460723c */ /* 0x040fec0000041860 */
[C---:B------:R-:W-:Y:S01]  /*7a20*/  HMMA.16816.F32.BF16 R92, R4.reuse, R22, R92 ;  /* 0x00000016045c723c */ /* 0x040fe2000004185c */
[----:B------:R-:W3:Y:S05]  /*7a30*/  LDSM.16.MT88.4 R20, [R136+0xb800] ;  /* 0x00b800008814783b */ /* 0x000eea0000004200 */
[C---:B-1----:R-:W-:Y:S06]  /*7a40*/  HMMA.16816.F32.BF16 R80, R4.reuse, R12, R80 ;  /* 0x0000000c0450723c */ /* 0x042fec0000041850 */
[C---:B------:R-:W-:Y:S01]  /*7a50*/  HMMA.16816.F32.BF16 R76, R4.reuse, R14, R76 ;  /* 0x0000000e044c723c */ /* 0x040fe2000004184c */
[----:B------:R-:W1:Y:S05]  /*7a60*/  LDSM.16.MT88.4 R12, [R133+0xb800] ;  /* 0x00b80000850c783b */ /* 0x000e6a0000004200 */
[C---:B------:R-:W-:Y:S06]  /*7a70*/  HMMA.16816.F32.BF16 R88, R4.reuse, R16, R88 ;  /* 0x000000100458723c */ /* 0x040fec0000041858 */
[C---:B------:R-:W-:Y:S01]  /*7a80*/  HMMA.16816.F32.BF16 R84, R4.reuse, R18, R84 ;  /* 0x000000120454723c */ /* 0x040fe20000041854 */
[----:B------:R-:W4:Y:S05]  /*7a90*/  LDSM.16.MT88.4 R16, [R134+0xb800] ;  /* 0x00b800008610783b */ /* 0x000f2a0000004200 */
[C---:B--2---:R-:W-:Y:S06]  /*7aa0*/  HMMA.16816.F32.BF16 R60, R4.reuse, R8, R60 ;  /* 0x00000008043c723c */ /* 0x044fec000004183c */
[----:B------:R-:W-:Y:S01]  /*7ab0*/  HMMA.16816.F32.BF16 R64, R4, R10, R64 ;  /* 0x0000000a0440723c */ /* 0x000fe20000041840 */
[----:B------:R-:W-:-:S04]  /*7ac0*/  FADD.FTZ R9, R119, R0 ;  /* 0x0000000077097221 */ /* 0x000fc80000010000 */
[----:B------:R-:W-:Y:S01]  /*7ad0*/  FADD.FTZ R9, R120, R9 ;  /* 0x0000000978097221 */ /* 0x000fe20000010000 */
[----:B---3--:R-:W-:Y:S03]  /*7ae0*/  HMMA.16816.F32.BF16 R36, R4, R20, R36 ;  /* 0x000000140424723c */ /* 0x008fe60000041824 */
[----:B------:R-:W-:-:S03]  /*7af0*/  FADD.FTZ R102, R102, R9 ;  /* 0x0000000966667221 */ /* 0x000fc60000010000 */
[----:B------:R-:W-:Y:S01]  /*7b00*/  HMMA.16816.F32.BF16 R40, R4, R22, R40 ;  /* 0x000000160428723c */ /* 0x000fe20000041828 */
[----:B------:R-:W-:-:S04]  /*7b10*/  FADD.FTZ R102, R101, R102 ;  /* 0x0000006665667221 */ /* 0x000fc80000010000 */
[----:B------:R-:W-:Y:S01]  /*7b20*/  FADD.FTZ R35, R35, R102 ;  /* 0x0000006623237221 */ /* 0x000fe20000010000 */
[----:B-1----:R-:W-:Y:S03]  /*7b30*/  HMMA.16816.F32.BF16 R52, R4, R12, R52 ;  /* 0x0000000c0434723c */ /* 0x002fe60000041834 */
[----:B------:R-:W-:-:S03]  /*7b40*/  FADD.FTZ R176, R34, R35 ;  /* 0x0000002322b07221 */ /* 0x000fc60000010000 */
[----:B------:R-:W-:Y:S01]  /*7b50*/  HMMA.16816.F32.BF16 R56, R4, R14, R56 ;  /* 0x0000000e0438723c */ /* 0x000fe20000041838 */
[----:B------:R-:W-:-:S04]  /*7b60*/  FADD.FTZ R13, R123, R110 ;  /* 0x0000006e7b0d7221 */ /* 0x000fc80000010000 */
[----:B------:R-:W-:Y:S01]  /*7b70*/  FADD.FTZ R13, R116, R13 ;  /* 0x0000000d740d7221 */ /* 0x000fe20000010000 */
[----:B----4-:R-:W-:Y:S03]  /*7b80*/  HMMA.16816.F32.BF16 R44, R4, R16, R44 ;  /* 0x00000010042c723c */ /* 0x010fe6000004182c */
[----:B------:R-:W-:-:S03]  /*7b90*/  FADD.FTZ R118, R118, R13 ;  /* 0x0000000d76767221 */ /* 0x000fc60000010000 */
[----:B------:R-:W-:Y:S01]  /*7ba0*/  HMMA.16816.F32.BF16 R48, R4, R18, R48 ;  /* 0x000000120430723c */ /* 0x000fe20000041830 */
        /* <DEDUP_REMOVED lines=8> */
.L_x_786:
[----:B------:R-:W-:-:S07]  /*7c30*/  IADD3 R172, R28, -0x1, RZ ;  /* 0xffffffff1cac7810 */ /* 0x000fce0007ffe0ff */
.L_x_790:
        /* <DEDUP_REMOVED lines=10> */
[----:B------:R-:W-:Y:S01]  /*7ce0*/  ULDC UR4, c[0x0][0x2ec] ;  /* 0x0000bb0000047ab9 */ /* 0x000fe20000000800 */
[----:B------:R-:W-:-:S06]  /*7cf0*/  ULDC.64 UR6, c[0x0][0x248] ;  /* 0x0000920000067ab9 */ /* 0x000fcc0000000a00 */
[----:B------:R-:W1:Y:S08]  /*7d00*/  @!P3 LDC.64 R150, c[0x0][0x220] ;  /* 0x00008800ff96bb82 */ /* 0x000e700000000a00 */
[----:B------:R-:W2:Y:S08]  /*7d10*/  @!P3 LDC.64 R148, c[0x0][0x220] ;  /* 0x00008800ff94bb82 */ /* 0x000eb00000000a00 */
[----:B------:R-:W3:Y:S08]  /*7d20*/  @!P3 LDC.64 R146, c[0x0][0x220] ;  /* 0x00008800ff92bb82 */ /* 0x000ef00000000a00 */
[----:B------:R-:W4:Y:S01]  /*7d30*/  @!P3 LDC.64 R144, c[0x0][0x220] ;  /* 0x00008800ff90bb82 */ /* 0x000f220000000a00 */
[----:B------:R-:W-:Y:S05]  /*7d40*/  BRA `(.L_x_792) ;  /* 0x0000000400407947 */ /* 0x000fea0003800000 */
.L_x_794:
[----:B------:R2:W-:Y:S01]  /*7d50*/  @P3 STS.128 [R159+0x4000], RZ ;  /* 0x004000ff9f003388 */ /* 0x0005e20000000c00 */
[----:B------:R-:W3:Y:S01]  /*7d60*/  @!P3 LDC.64 R4, c[0x0][0x218] ;  /* 0x00008600ff04bb82 */ /* 0x000ee20000000a00 */
[----:B------:R-:W-:Y:S04]  /*7d70*/  VIADD R9, R172, 0xffffffff ;  /* 0xffffffffac097836 */ /* 0x000fe80000000000 */
[C---:B------:R-:W-:Y:S01]  /*7d80*/  IMAD.WIDE.U32 R6, R9.reuse, UR6, RZ ;  /* 0x0000000609067c25 */ /* 0x040fe2000f8e00ff */
[----:B------:R-:W-:Y:S02]  /*7d90*/  SHF.R.S32.HI R2, RZ, 0x1f, R9 ;  /* 0x0000001fff027819 */ /* 0x000fe40000011409 */
[----:B------:R-:W5:Y:S01]  /*7da0*/  @!P2 LDC.64 R16, c[0x0][0x218] ;  /* 0x00008600ff10ab82 */ /* 0x000f620000000a00 */
[----:B------:R-:W-:Y:S02]  /*7db0*/  LEA R19, P0, R6, R162, 0x6 ;  /* 0x000000a206137211 */ /* 0x000fe400078030ff */
[----:B------:R-:W-:Y:S04]  /*7dc0*/  IMAD R2, R2, UR6, RZ ;  /* 0x0000000602027c24 */ /* 0x000fe8000f8e02ff */
[----:B------:R-:W-:Y:S01]  /*7dd0*/  IMAD R2, R9, UR7, R2 ;  /* 0x0000000709027c24 */ /* 0x000fe2000f8e0202 */
[----:B------:R-:W1:Y:S03]  /*7de0*/  @!P3 LDC.64 R14, c[0x0][0x218] ;  /* 0x00008600ff0ebb82 */ /* 0x000e660000000a00 */
[----:B------:R-:W-:Y:S05]  /*7df0*/  IMAD.IADD R7, R7, 0x1, R2 ;  /* 0x0000000107077824 */ /* 0x000fea00078e0202 */
[----:B------:R-:W-:Y:S01]  /*7e00*/  LEA.HI.X R2, R6, R165, R7, 0x6, P0 ;  /* 0x000000a506027211 */ /* 0x000fe200000f3407 */
[----:B------:R-:W4:Y:S08]  /*7e10*/  @!P2 LDC.64 R12, c[0x0][0x218] ;  /* 0x00008600ff0cab82 */ /* 0x000f300000000a00 */
[----:B------:R-:W2:Y:S08]  /*7e20*/  @!P3 LDC.64 R10, c[0x0][0x218] ;  /* 0x00008600ff0abb82 */ /* 0x000eb00000000a00 */
[----:B------:R-:W2:Y:S08]  /*7e30*/  @!P2 LDC.64 R8, c[0x0][0x218] ;  /* 0x00008600ff08ab82 */ /* 0x000eb00000000a00 */
[----:B------:R-:W2:Y:S01]  /*7e40*/  @!P3 LDC.64 R6, c[0x0][0x218] ;  /* 0x00008600ff06bb82 */ /* 0x000ea20000000a00 */
[C---:B---3--:R-:W-:Y:S04]  /*7e50*/  @!P3 LEA R22, P0, R19.reuse, R4, 0x1 ;  /* 0x000000041316b211 */ /* 0x048fe800078008ff */
[C-C-:B------:R-:W-:Y:S02]  /*7e60*/  @!P3 LEA.HI.X R23, R19.reuse, R5, R2.reuse, 0x1, P0 ;  /* 0x000000051317b211 */ /* 0x140fe400000f0c02 */
[----:B-----5:R-:W-:Y:S01]  /*7e70*/  @!P2 LEA R18, P0, R19, R16, 0x1 ;  /* 0x000000101312a211 */ /* 0x020fe200078008ff */
[----:B------:R-:W3:Y:S01]  /*7e80*/  @!P2 LDC.64 R4, c[0x0][0x218] ;  /* 0x00008600ff04ab82 */ /* 0x000ee20000000a00 */
[----:B------:R-:W-:Y:S01]  /*7e90*/  IADD3 R16, P1, R153, R19, RZ ;  /* 0x0000001399107210 */ /* 0x000fe20007f3e0ff */
[----:B------:R-:W-:Y:S01]  /*7ea0*/  @!PT LDS RZ, [RZ] ;  /* 0x00000000fffff984 */ /* 0x000fe20000000800 */
[----:B------:R-:W-:Y:S01]  /*7eb0*/  @!PT LDS RZ, [RZ] ;  /* 0x00000000fffff984 */ /* 0x000fe20000000800 */
[----:B------:R-:W-:Y:S01]  /*7ec0*/  @!PT LDS RZ, [RZ] ;  /* 0x00000000fffff984 */ /* 0x000fe20000000800 */
[----:B------:R2:W-:Y:S01]  /*7ed0*/  @!P3 LDGSTS.E.BYPASS.LTC128B.128 [R159+0x4000], desc[UR8][R22.64] ;  /* 0x04000000169fbfae */ /* 0x0005e2000b901d48 */
[--C-:B------:R-:W-:Y:S02]  /*7ee0*/  @!P2 LEA.HI.X R19, R19, R17, R2.reuse, 0x1, P0 ;  /* 0x000000111313a211 */ /* 0x100fe400000f0c02 */
[----:B-1----:R-:W-:Y:S01]  /*7ef0*/  @!P3 LEA R20, P0, R16, R14, 0x1 ;  /* 0x0000000e1014b211 */ /* 0x002fe200078008ff */
[----:B------:R1:W-:Y:S01]  /*7f00*/  @P2 STS.128 [R159+0x6000], RZ ;  /* 0x006000ff9f002388 */ /* 0x0003e20000000c00 */
[----:B------:R-:W-:Y:S01]  /*7f10*/  IMAD.X R17, R152, 0x1, R2, P1 ;  /* 0x0000000198117824 */ /* 0x000fe200008e0602 */
[C---:B------:R-:W-:Y:S02]  /*7f20*/  IADD3 R2, P5, R153.reuse, R16, RZ ;  /* 0x0000001099027210 */ /* 0x040fe40007fbe0ff */
[----:B------:R-:W-:Y:S01]  /*7f30*/  @!PT LDS RZ, [RZ] ;  /* 0x00000000fffff984 */ /* 0x000fe20000000800 */
[----:B------:R-:W-:Y:S01]  /*7f40*/  @!PT LDS RZ, [RZ] ;  /* 0x00000000fffff984 */ /* 0x000fe20000000800 */
[----:B------:R-:W-:Y:S01]  /*7f50*/  @!PT LDS RZ, [RZ] ;  /* 0x00000000fffff984 */ /* 0x000fe20000000800 */
[----:B------:R1:W-:Y:S02]  /*7f60*/  @!P2 LDGSTS.E.BYPASS.LTC128B.128 [R159+0x6000], desc[UR8][R18.64+0x80] ;  /* 0x06000080129fafae */ /* 0x0003e4000b901d48 */
[--C-:B------:R-:W-:Y:S01]  /*7f70*/  @!P3 LEA.HI.X R21, R16, R15, R17.reuse, 0x1, P0 ;  /* 0x0000000f1015b211 */ /* 0x100fe200000f0c11 */
[--C-:B------:R-:W-:Y:S01]  /*7f80*/  IMAD.X R15, R152, 0x1, R17.reuse, P5 ;  /* 0x00000001980f7824 */ /* 0x100fe200028e0611 */
[----:B------:R1:W-:Y:S01]  /*7f90*/  @P3 STS.128 [R159+0x4800], RZ ;  /* 0x004800ff9f003388 */ /* 0x0003e20000000c00 */
[C---:B----4-:R-:W-:Y:S03]  /*7fa0*/  @!P2 LEA R12, P0, R16.reuse, R12, 0x1 ;  /* 0x0000000c100ca211 */ /* 0x050fe600078008ff */
        /* <DEDUP_REMOVED lines=10> */
[C---:B--2---:R-:W-:Y:S03]  /*8050*/  @!P3 LEA R22, P1, R2.reuse, R10, 0x1 ;  /* 0x0000000a0216b211 */ /* 0x044fe600078208ff */
[----:B------:R1:W-:Y:S01]  /*8060*/  @P3 STS.128 [R159+0x5000], RZ ;  /* 0x005000ff9f003388 */ /* 0x0003e20000000c00 */
[----:B------:R-:W-:Y:S02]  /*8070*/  IADD3 R10, P6, R153, R2, RZ ;  /* 0x00000002990a7210 */ /* 0x000fe40007fde0ff */
[C-C-:B------:R-:W-:Y:S02]  /*8080*/  @!P3 LEA.HI.X R23, R2.reuse, R11, R15.reuse, 0x1, P1 ;  /* 0x0000000b0217b211 */ /* 0x140fe400008f0c0f */
[----:B------:R-:W-:Y:S02]  /*8090*/  @!P2 LEA R8, P1, R2, R8, 0x1 ;  /* 0x000000080208a211 */ /* 0x000fe400078208ff */
[----:B---3--:R-:W-:Y:S01]  /*80a0*/  @!P2 LEA R14, P0, R10, R4, 0x1 ;  /* 0x000000040a0ea211 */ /* 0x008fe200078008ff */
[----:B------:R-:W-:Y:S01]  /*80b0*/  @!PT LDS RZ, [RZ] ;  /* 0x00000000fffff984 */ /* 0x000fe20000000800 */
[----:B------:R-:W-:Y:S01]  /*80c0*/  @!PT LDS RZ, [RZ] ;  /* 0x00000000fffff984 */ /* 0x000fe20000000800 */
[----:B------:R-:W-:Y:S01]  /*80d0*/  @!PT LDS RZ, [RZ] ;  /* 0x00000000fffff984 */ /* 0x000fe20000000800 */
[----:B------:R1:W-:Y:S01]  /*80e0*/  @!P3 LDGSTS.E.BYPASS.LTC128B.128 [R159+0x5000], desc[UR8][R22.64] ;  /* 0x05000000169fbfae */ /* 0x0003e2000b901d48 */
[--C-:B------:R-:W-:Y:S01]  /*80f0*/  @!P2 LEA.HI.X R9, R2, R9, R15.reuse, 0x1, P1 ;  /* 0x000000090209a211 */ /* 0x100fe200008f0c0f */
[----:B------:R-:W-:Y:S01]  /*8100*/  IMAD.X R4, R152, 0x1, R15, P6 ;  /* 0x0000000198047824 */ /* 0x000fe200030e060f */
[C---:B------:R-:W-:Y:S01]  /*8110*/  @!P3 LEA R6, P5, R10.reuse, R6, 0x1 ;  /* 0x000000060a06b211 */ /* 0x040fe200078a08ff */
        /* <DEDUP_REMOVED lines=19> */
.L_x_792:
        /* <DEDUP_REMOVED lines=13> */
[----:B------:R-:W1:Y:S04]  /*8320*/  @!P2 LDC.64 R100, c[0x0][0x220] ;  /* 0x00008800ff64ab82 */ /* 0x000e680000000a00 */
[----:B------:R-:W-:Y:S01]  /*8330*/  @!PT LDS RZ, [RZ] ;  /* 0x00000000fffff984 */ /* 0x000fe20000000800 */
[----:B------:R-:W-:Y:S01]  /*8340*/  @!PT LDS RZ, [RZ] ;  /* 0x00000000fffff984 */ /* 0x000fe20000000800 */
[----:B------:R-:W-:Y:S01]  /*8350*/  @!PT LDS RZ, [RZ] ;  /* 0x00000000fffff984 */ /* 0x000fe20000000800 */
[----:B------:R4:W-:Y:S05]  /*8360*/  @!P3 LDGSTS.E.BYPASS.LTC128B.128 [R159+0x8000], desc[UR8][R182.64] ;  /* 0x08000000b69fbfae */ /* 0x0009ea000b901d48 */
        /* <DEDUP_REMOVED lines=11> */
[----:B------:R2:W-:Y:S02]  /*8420*/  @!P2 LDGSTS.E.BYPASS.LTC128B.128 [R159+0xa000], desc[UR8][R184.64+0x80] ;  /* 0x0a000080b89fafae */ /* 0x0005e4000b901d48 */
[--C-:B------:R-:W-:Y:S03]  /*8430*/  @!P3 LEA.HI.X R187, R2, R149, R177.reuse, 0x1, P0 ;  /* 0x0000009502bbb211 */ /* 0x100fe600000f0cb1 */
[----:B------:R-:W-:Y:S01]  /*8440*/  @P3 STS.128 [R159+0x8800], RZ ;  /* 0x008800ff9f003388 */ /* 0x000fe20000000c00 */
[----:B------:R-:W2:Y:S01]  /*8450*/  @!P2 LDC.64 R100, c[0x0][0x220] ;  /* 0x00008800ff64ab82 */ /* 0x000ea20000000a00 */
[C---:B------:R-:W-:Y:S03]  /*8460*/  IADD3 R0, P0, R157.reuse, R2, RZ ;  /* 0x000000029d007210 */ /* 0x040fe60007f1e0ff */
[----:B------:R-:W-:Y:S01]  /*8470*/  @!PT LDS RZ, [RZ] ;  /* 0x00000000fffff984 */ /* 0x000fe20000000800 */
[----:B------:R-:W-:Y:S01]  /*8480*/  @!PT LDS RZ, [RZ] ;  /* 0x00000000fffff984 */ /* 0x000fe20000000800 */
[----:B------:R-:W-:Y:S01]  /*8490*/  @!PT LDS RZ, [RZ] ;  /* 0x00000000fffff984 */ /* 0x000fe20000000800 */
[----:B------:R5:W-:Y:S01]  /*84a0*/  @!P3 LDGSTS.E.BYPASS.LTC128B.128 [R159+0x8800], desc[UR8][R186.64] ;  /* 0x08800000ba9fbfae */ /* 0x000be2000b901d48 */
[----:B---3--:R-:W-:Y:S01]  /*84b0*/  @!P3 LEA R188, P6, R0, R146, 0x1 ;  /* 0x0000009200bcb211 */ /* 0x008fe200078c08ff */
[----:B------:R-:W-:Y:S03]  /*84c0*/  IMAD.X R177, R156, 0x1, R177, P0 ;  /* 0x000000019cb17824 */ /* 0x000fe600000e06b1 */
[----:B------:R-:W-:Y:S01]  /*84d0*/  @P2 STS.128 [R159+0xa800], RZ ;  /* 0x00a800ff9f002388 */ /* 0x000fe20000000c00 */
[----:B------:R-:W-:Y:S04]  /*84e0*/  IADD3 R2, P5, R157, R0, RZ ;  /* 0x000000009d027210 */ /* 0x000fe80007fbe0ff */
[----:B------:R-:W-:Y:S01]  /*84f0*/  @!PT LDS RZ, [RZ] ;  /* 0x00000000fffff984 */ /* 0x000fe20000000800 */
[----:B------:R-:W-:Y:S01]  /*8500*/  @!PT LDS RZ, [RZ] ;  /* 0x00000000fffff984 */ /* 0x000fe20000000800 */
[----:B------:R-:W-:Y:S01]  /*8510*/  @!PT LDS RZ, [RZ] ;  /* 0x00000000fffff984 */ /* 0x000fe20000000800 */
[----:B------:R-:W-:Y:S01]  /*8520*/  @!P2 LDGSTS.E.BYPASS.LTC128B.128 [R159+0xa800], desc[UR8][R180.64+0x80] ;  /* 0x0a800080b49fafae */ /* 0x000fe2000b901d48 */
[--C-:B------:R-:W-:Y:S02]  /*8530*/  @!P3 LEA.HI.X R189, R0, R147, R177.reuse, 0x1, P6 ;  /* 0x0000009300bdb211 */ /* 0x100fe400030f0cb1 */
[----:B----4-:R-:W-:Y:S02]  /*8540*/  @!P3 LEA R182, P4, R2, R144, 0x1 ;  /* 0x0000009002b6b211 */ /* 0x010fe400078808ff */
[----:B------:R-:W-:Y:S01]  /*8550*/  @P3 STS.128 [R159+0x9000], RZ ;  /* 0x009000ff9f003388 */ /* 0x000fe20000000c00 */
[C---:B-1----:R-:W-:Y:S04]  /*8560*/  @!P2 LEA R178, P1, R0.reuse, R178, 0x1 ;  /* 0x000000b200b2a211 */ /* 0x042fe800078208ff */
[----:B------:R-:W-:Y:S01]  /*8570*/  @!PT LDS RZ, [RZ] ;  /* 0x00000000fffff984 */ /* 0x000fe20000000800 */
[----:B------:R-:W-:Y:S01]  /*8580*/  @!PT LDS RZ, [RZ] ;  /* 0x00000000fffff984 */ /* 0x000fe20000000800 */
[----:B------:R-:W-:Y:S01]  /*8590*/  @!PT LDS RZ, [RZ] ;  /* 0x00000000fffff984 */ /* 0x000fe20000000800 */
[----:B------:R1:W-:Y:S01]  /*85a0*/  @!P3 LDGSTS.E.BYPASS.LTC128B.128 [R159+0x9000], desc[UR8][R188.64] ;  /* 0x09000000bc9fbfae */ /* 0x0003e2000b901d48 */
[--C-:B------:R-:W-:Y:S04]  /*85b0*/  @!P2 LEA.HI.X R179, R0, R179, R177.reuse, 0x1, P1 ;  /* 0x000000b300b3a211 */ /* 0x100fe800008f0cb1 */
[----:B------:R-:W-:Y:S01]  /*85c0*/  @P2 STS.128 [R159+0xb000], RZ ;  /* 0x00b000ff9f002388 */ /* 0x000fe20000000c00 */
[----:B--2---:R-:W-:Y:S01]  /*85d0*/  @!P2 LEA R184, P0, R2, R100, 0x1 ;  /* 0x0000006402b8a211 */ /* 0x004fe200078008ff */
[----:B------:R-:W-:Y:S03]  /*85e0*/  IMAD.X R100, R156, 0x1, R177, P5 ;  /* 0x000000019c647824 */ /* 0x000fe600028e06b1 */
[----:B------:R-:W-:Y:S01]  /*85f0*/  @!PT LDS RZ, [RZ] ;  /* 0x00000000fffff984 */ /* 0x000fe20000000800 */
[----:B------:R-:W-:Y:S01]  /*8600*/  @!PT LDS RZ, [RZ] ;  /* 0x00000000fffff984 */ /* 0x000fe20000000800 */
[----:B------:R-:W-:Y:S01]  /*8610*/  @!PT LDS RZ, [RZ] ;  /* 0x00000000fffff984 */ /* 0x000fe20000000800 */
[----:B------:R-:W-:Y:S02]  /*8620*/  @!P2 LDGSTS.E.BYPASS.LTC128B.128 [R159+0xb000], desc[UR8][R178.64+0x80] ;  /* 0x0b000080b29fafae */ /* 0x000fe4000b901d48 */
[C-C-:B------:R-:W-:Y:S03]  /*8630*/  @!P3 LEA.HI.X R183, R2.reuse, R145, R100.reuse, 0x1, P4 ;  /* 0x0000009102b7b211 */ /* 0x140fe600020f0c64 */
[----:B------:R-:W-:Y:S01]  /*8640*/  @P3 STS.128 [R159+0x9800], RZ ;  /* 0x009800ff9f003388 */ /* 0x000fe20000000c00 */
[----:B------:R-:W-:Y:S02]  /*8650*/  @!P2 LEA.HI.X R185, R2, R101, R100, 0x1, P0 ;  /* 0x0000006502b9a211 */ /* 0x000fe400000f0c64 */
[----:B------:R-:W-:Y:S02]  /*8660*/  ISETP.GT.AND P4, PT, R172, RZ, PT ;  /* 0x000000ffac00720c */ /* 0x000fe40003f84270 */
        /* <DEDUP_REMOVED lines=9> */
[----:B------:R-:W-:Y:S05]  /*8700*/  LDSM.16.M88.4 R104, [R143] ;  /* 0x000000008f68783b */ /* 0x000fea0000000200 */
[----:B------:R-:W3:Y:S05]  /*8710*/  LDSM.16.M88.4 R108, [R142+0x4000] ;  /* 0x004000008e6c783b */ /* 0x000eea0000000200 */
[----:B------:R-:W4:Y:S05]  /*8720*/  LDSM.16.M88.4 R112, [R142+0x4800] ;  /* 0x004800008e70783b */ /* 0x000f2a0000000200 */
[----:B------:R-:W5:Y:S05]  /*8730*/  LDSM.16.M88.4 R116, [R142+0x5000] ;  /* 0x005000008e74783b */ /* 0x000f6a0000000200 */
[----:B------:R-:W1:Y:S05]  /*8740*/  LDSM.16.M88.4 R120, [R142+0x5800] ;  /* 0x005800008e78783b */ /* 0x000e6a0000000200 */
[----:B------:R-:W0:Y:S05]  /*8750*/  LDGDEPBAR ;  /* 0x00000000000079af */ /* 0x000e2a0000000000 */
[----:B------:R-:W-:Y:S05]  /*8760*/  LDSM.16.M88.4 R124, [R141] ;  /* 0x000000008d7c783b */ /* 0x000fea0000000200 */
[----:B------:R-:W2:Y:S01]  /*8770*/  LDSM.16.M88.4 R128, [R140] ;  /* 0x000000008c80783b */ /* 0x000ea20000000200 */
[C---:B---3--:R-:W-:Y:S06]  /*8780*/  HMMA.16816.F32.BF16 R4, R104.reuse, R108, RZ ;  /* 0x0000006c6804723c */ /* 0x048fec00000418ff */
[C---:B------:R-:W-:Y:S01]  /*8790*/  HMMA.16816.F32.BF16 R8, R104.reuse, R110, RZ ;  /* 0x0000006e6808723c */ /* 0x040fe200000418ff */
[----:B------:R-:W-:Y:S05]  /*87a0*/  LDSM.16.M88.4 R108, [R140+0x1000] ;  /* 0x001000008c6c783b */ /* 0x000fea0000000200 */
        /* <DEDUP_REMOVED lines=8> */
[----:B------:R-:W1:Y:S05]  /*8830*/  LDSM.16.M88.4 R104, [R140+0x800] ;  /* 0x000800008c68783b */ /* 0x000e6a0000000200 */
[C---:B--2---:R-:W-:Y:S01]  /*8840*/  HMMA.16816.F32.BF16 R4, R124.reuse, R128, R4 ;  /* 0x000000807c04723c */ /* 0x044fe20000041804 */
[----:B------:R-:W-:Y:S05]  /*8850*/  LDSM.16.M88.4 R120, [R137] ;  /* 0x000000008978783b */ /* 0x000fea0000000200 */
[C---:B------:R-:W-:Y:S06]  /*8860*/  HMMA.16816.F32.BF16 R8, R124.reuse, R130, R8 ;  /* 0x000000827c08723c */ /* 0x040fec0000041808 */
[C---:B-1----:R-:W-:Y:S06]  /*8870*/  HMMA.16816.F32.BF16 R12, R124.reuse, R104, R12 ;  /* 0x000000687c0c723c */ /* 0x042fec000004180c */
[C---:B------:R-:W-:Y:S01]  /*8880*/  HMMA.16816.F32.BF16 R16, R124.reuse, R106, R16 ;  /* 0x0000006a7c10723c */ /* 0x040fe20000041810 */
[----:B------:R-:W-:Y:S05]  /*8890*/  LDSM.16.M88.4 R104, [R139] ;  /* 0x000000008b68783b */ /* 0x000fea0000000200 */
[C---:B------:R-:W-:Y:S06]  /*88a0*/  HMMA.16816.F32.BF16 R20, R124.reuse, R108, R20 ;  /* 0x0000006c7c14723c */ /* 0x040fec0000041814 */
[C---:B------:R-:W-:Y:S01]  /*88b0*/  HMMA.16816.F32.BF16 R24, R124.reuse, R110, R24 ;  /* 0x0000006e7c18723c */ /* 0x040fe20000041818 */
[----:B------:R-:W1:Y:S05]  /*88c0*/  LDSM.16.M88.4 R108, [R135+0x4000] ;  /* 0x00400000876c783b */ /* 0x000e6a0000000200 */
[C---:B------:R-:W-:Y:S06]  /*88d0*/  HMMA.16816.F32.BF16 R28, R124.reuse, R112, R28 ;  /* 0x000000707c1c723c */ /* 0x040fec000004181c */
[----:B------:R-:W-:Y:S01]  /*88e0*/  HMMA.16816.F32.BF16 R32, R124, R114, R32 ;  /* 0x000000727c20723c */ /* 0x000fe20000041820 */
[----:B------:R-:W2:Y:S05]  /*88f0*/  LDSM.16.M88.4 R112, [R135+0x5000] ;  /* 0x005000008770783b */ /* 0x000eaa0000000200 */
[C---:B-1----:R-:W-:Y:S06]  /*8900*/  HMMA.16816.F32.BF16 R4, R104.reuse, R108, R4 ;  /* 0x0000006c6804723c */ /* 0x042fec0000041804 */
[C---:B------:R-:W-:Y:S01]  /*8910*/  HMMA.16816.F32.BF16 R8, R104.reuse, R110, R8 ;  /* 0x0000006e6808723c */ /* 0x040fe20000041808 */
[----:B------:R-:W1:Y:S05]  /*8920*/  LDSM.16.M88.4 R108, [R135+0x5800] ;  /* 0x00580000876c783b */ /* 0x000e6a0000000200 */
[C---:B------:R-:W-:Y:S06]  /*8930*/  HMMA.16816.F32.BF16 R12, R104.reuse, R116, R12 ;  /* 0x00000074680c723c */ /* 0x040fec000004180c */
[C---:B------:R-:W-:Y:S01]  /*8940*/  HMMA.16816.F32.BF16 R16, R104.reuse, R118, R16 ;  /* 0x000000766810723c */ /* 0x040fe20000041810 */
[----:B------:R-:W3:Y:S05]  /*8950*/  LDSM.16.M88.4 R116, [R138] ;  /* 0x000000008a74783b */ /* 0x000eea0000000200 */
[C---:B--2---:R-:W-:Y:S06]  /*8960*/  HMMA.16816.F32.BF16 R20, R104.reuse, R112, R20 ;  /* 0x000000706814723c */ /* 0x044fec0000041814 */
[C---:B------:R-:W-:Y:S01]  /*8970*/  HMMA.16816.F32.BF16 R24, R104.reuse, R114, R24 ;  /* 0x000000726818723c */ /* 0x040fe20000041818 */
[----:B------:R-:W-:Y:S05]  /*8980*/  LDSM.16.M88.4 R112, [R137+0x1800] ;  /* 0x001800008970783b */ /* 0x000fea0000000200 */
[C---:B-1----:R-:W-:Y:S06]  /*8990*/  HMMA.16816.F32.BF16 R28, R104.reuse, R108, R28 ;  /* 0x0000006c681c723c */ /* 0x042fec000004181c */
[----:B------:R-:W-:Y:S01]  /*89a0*/  HMMA.16816.F32.BF16 R32, R104, R110, R32 ;  /* 0x0000006e6820723c */ /* 0x000fe20000041820 */
[----:B------:R-:W1:Y:S05]  /*89b0*/  LDSM.16.M88.4 R104, [R137+0x800] ;  /* 0x000800008968783b */ /* 0x000e6a0000000200 */
[----:B------:R-:W2:Y:S01]  /*89c0*/  LDSM.16.M88.4 R108, [R137+0x1000] ;  /* 0x00100000896c783b */ /* 0x000ea20000000200 */
[C---:B---3--:R-:W-:Y:S06]  /*89d0*/  HMMA.16816.F32.BF16 R4, R116.reuse, R120, R4 ;  /* 0x000000787404723c */ /* 0x048fec0000041804 */
[C---:B------:R-:W-:Y:S01]  /*89e0*/  HMMA.16816.F32.BF16 R8, R116.reuse, R122, R8 ;  /* 0x0000007a7408723c */ /* 0x040fe20000041808 */
[----:B------:R-:W-:Y:S05]  /*89f0*/  LDSM.16.M88.4 R120, [R142+0x6800] ;  /* 0x006800008e78783b */ /* 0x000fea0000000200 */
        /* <DEDUP_REMOVED lines=9> */
[----:B------:R-:W-:Y:S01]  /*8a90*/  LDSM.16.M88.4 R116, [R141+0x2000] ;  /* 0x002000008d74783b */ /* 0x000fe20000000200 */
[C---:B-1----:R-:W-:Y:S06]  /*8aa0*/  HMMA.16816.F32.BF16 R4, R104.reuse, R108, R4 ;  /* 0x0000006c6804723c */ /* 0x042fec0000041804 */
[C---:B------:R-:W-:Y:S01]  /*8ab0*/  HMMA.16816.F32.BF16 R8, R104.reuse, R110, R8 ;  /* 0x0000006e6808723c */ /* 0x040fe20000041808 */
[----:B------:R-:W1:Y:S05]  /*8ac0*/  LDSM.16.M88.4 R108, [R142+0x7800] ;  /* 0x007800008e6c783b */ /* 0x000e6a0000000200 */
[C---:B------:R-:W-:Y:S06]  /*8ad0*/  HMMA.16816.F32.BF16 R12, R104.reuse, R120, R12 ;  /* 0x00000078680c723c */ /* 0x040fec000004180c */
[C---:B------:R-:W-:Y:S01]  /*8ae0*/  HMMA.16816.F32.BF16 R16, R104.reuse, R122, R16 ;  /* 0x0000007a6810723c */ /* 0x040fe20000041810 */
[----:B------:R-:W3:Y:S05]  /*8af0*/  LDSM.16.M88.4 R120, [R140+0x2000] ;  /* 0x002000008c78783b */ /* 0x000eea0000000200 */
        /* <DEDUP_REMOVED lines=27> */
[C---:B------:R-:W-:Y:S06]  /*8cb0*/  HMMA.16816.F32.BF16 R24, R104.reuse, R114, R24 ;  /* 0x000000726818723c */ /* 0x040fec0000041818 */
[C---:B-1----:R-:W-:Y:S06]  /*8cc0*/  HMMA.16816.F32.BF16 R28, R104.reuse, R108, R28 ;  /* 0x0000006c681c723c */ /* 0x042fec000004181c */
[----:B------:R-:W-:Y:S01]  /*8cd0*/  HMMA.16816.F32.BF16 R32, R104, R110, R32 ;  /* 0x0000006e6820723c */ /* 0x000fe20000041820 */
[----:B------:R-:W1:Y:S05]  /*8ce0*/  LDSM.16.M88.4 R104, [R137+0x2800] ;  /* 0x002800008968783b */ /* 0x000e6a0000000200 */
[----:B------:R-:W2:Y:S01]  /*8cf0*/  LDSM.16.M88.4 R108, [R137+0x3000] ;  /* 0x00300000896c783b */ /* 0x000ea20000000200 */
[C---:B---3--:R-:W-:Y:S06]  /*8d00*/  HMMA.16816.F32.BF16 R4, R116.reuse, R120, R4 ;  /* 0x000000787404723c */ /* 0x048fec0000041804 */
        /* <DEDUP_REMOVED lines=10> */
[C---:B-1----:R-:W-:Y:S03]  /*8db0*/  HMMA.16816.F32.BF16 R12, R116.reuse, R104, R12 ;  /* 0x00000068740c723c */ /* 0x042fe6000004180c */
[----:B------:R-:W-:Y:S03]  /*8dc0*/  FMUL.FTZ R205, R11, UR5 ;  /* 0x000000050bcd7c20 */ /* 0x000fe60008410000 */
[----:B------:R-:W1:Y:S01]  /*8dd0*/  MUFU.TANH R200, R200 ;  /* 0x000000c800c87308 */ /* 0x000e620000002400 */
[C---:B------:R-:W-:Y:S01]  /*8de0*/  HMMA.16816.F32.BF16 R16, R116.reuse, R106, R16 ;  /* 0x0000006a7410723c */ /* 0x040fe20000041810 */
[----:B------:R-:W4:Y:S01]  /*8df0*/  LDSM.16.M88.4 R104, [R137+0x3800] ;  /* 0x003800008968783b */ /* 0x000f220000000200 */
[----:B------:R-:W-:Y:S07]  /*8e00*/  DEPBAR.LE SB0, 0x0 ;  /* 0x000080000000791a */ /* 0x000fee0000000000 */
[----:B------:R-:W5:Y:S01]  /*8e10*/  MUFU.TANH R206, R206 ;  /* 0x000000ce00ce7308 */ /* 0x000f620000002400 */
[----:B------:R-:W-:Y:S01]  /*8e20*/  BAR.SYNC.DEFER_BLOCKING 0x0 ;  /* 0x0000000000007b1d */ /* 0x000fe20000010000 */
[C---:B--2---:R-:W-:Y:S05]  /*8e30*/  HMMA.16816.F32.BF16 R20, R116.reuse, R108, R20 ;  /* 0x0000006c7414723c */ /* 0x044fea0000041814 */
[----:B---3--:R-:W-:Y:S03]  /*8e40*/  FMNMX.FTZ R101, R202, R103, !PT ;  /* 0x00000067ca657209 */ /* 0x008fe60007810000 */
[----:B------:R-:W2:Y:S01]  /*8e50*/  MUFU.TANH R204, R204 ;  /* 0x000000cc00cc7308 */ /* 0x000ea20000002400 */
[C---:B------:R-:W-:Y:S03]  /*8e60*/  HMMA.16816.F32.BF16 R24, R116.reuse, R110, R24 ;  /* 0x0000006e7418723c */ /* 0x040fe60000041818 */
[----:B------:R-:W-:Y:S01]  /*8e70*/  FMUL.FTZ R198, R12, UR5 ;  /* 0x000000050cc67c20 */ /* 0x000fe20008410000 */
[----:B------:R-:W-:Y:S01]  /*8e80*/  FMUL.FTZ R196, R13, UR5 ;  /* 0x000000050dc47c20 */ /* 0x000fe20008410000 */
[----:B-1----:R-:W-:Y:S04]  /*8e90*/  FMNMX.FTZ R101, R200, R101, !PT ;  /* 0x00000065c8657209 */ /* 0x002fe80007810000 */
[----:B------:R-:W1:Y:S02]  /*8ea0*/  MUFU.TANH R199, R199 ;  /* 0x000000c700c77308 */ /* 0x000e640000002400 */
[----:B------:R-:W-:Y:S01]  /*8eb0*/  FMUL.FTZ R195, R14, UR5 ;  /* 0x000000050ec37c20 */ /* 0x000fe20008410000 */
[----:B------:R-:W-:Y:S01]  /*8ec0*/  FMUL.FTZ R194, R16, UR5 ;  /* 0x0000000510c27c20 */ /* 0x000fe20008410000 */
[----:B------:R-:W-:Y:S01]  /*8ed0*/  FMUL.FTZ R192, R17, UR5 ;  /* 0x0000000511c07c20 */ /* 0x000fe20008410000 */
[----:B-----5:R-:W-:Y:S01]  /*8ee0*/  FMNMX.FTZ R101, R206, R101, !PT ;  /* 0x00000065ce657209 */ /* 0x020fe20007810000 */
[----:B------:R-:W-:Y:S04]  /*8ef0*/  FMUL.FTZ R197, R15, UR5 ;  /* 0x000000050fc57c20 */ /* 0x000fe80008410000 */
[----:B------:R-:W3:Y:S01]  /*8f00*/  MUFU.TANH R198, R198 ;  /* 0x000000c600c67308 */ /* 0x000ee20000002400 */
[----:B------:R-:W-:Y:S01]  /*8f10*/  FMUL.FTZ R191, R18, UR5 ;  /* 0x0000000512bf7c20 */ /* 0x000fe20008410000 */
[----:B------:R-:W-:Y:S01]  /*8f20*/  FMUL.FTZ R186, R20, UR5 ;  /* 0x0000000514ba7c20 */ /* 0x000fe20008410000 */
[----:B--2---:R-:W-:Y:S01]  /*8f30*/  FMNMX.FTZ R101, R204, R101, !PT ;  /* 0x00000065cc657209 */ /* 0x004fe20007810000 */
[----:B------:R-:W-:Y:S01]  /*8f40*/  FMUL.FTZ R188, R21, UR5 ;  /* 0x0000000515bc7c20 */ /* 0x000fe20008410000 */
[----:B------:R-:W-:Y:S01]  /*8f50*/  FMUL.FTZ R193, R19, UR5 ;  /* 0x0000000513c17c20 */ /* 0x000fe20008410000 */
[----:B------:R-:W-:Y:S01]  /*8f60*/  FMUL.FTZ R187, R22, UR5 ;  /* 0x0000000516bb7c20 */ /* 0x000fe20008410000 */
[----:B------:R-:W-:Y:S03]  /*8f70*/  FMUL.FTZ R189, R23, UR5 ;  /* 0x0000000517bd7c20 */ /* 0x000fe60008410000 */
[----:B------:R-:W2:Y:S01]  /*8f80*/  MUFU.TANH R201, R201 ;  /* 0x000000c900c97308 */ /* 0x000ea20000002400 */
[----:B-1----:R-:W-:Y:S01]  /*8f90*/  FMNMX.FTZ R0, R199, R3, !PT ;  /* 0x00000003c7007209 */ /* 0x002fe20007810000 */
[----:B------:R-:W-:Y:S01]  /*8fa0*/  FMUL.FTZ R190, R24, UR5 ;  /* 0x0000000518be7c20 */ /* 0x000fe20008410000 */
[C---:B----4-:R-:W-:Y:S03]  /*8fb0*/  HMMA.16816.F32.BF16 R28, R116.reuse, R104, R28 ;  /* 0x00000068741c723c */ /* 0x050fe6000004181c */
[----:B------:R-:W-:Y:S01]  /*8fc0*/  FMUL.FTZ R184, R25, UR5 ;  /* 0x0000000519b87c20 */ /* 0x000fe20008410000 */
[----:B------:R-:W-:Y:S03]  /*8fd0*/  FMUL.FTZ R185, R26, UR5 ;  /* 0x000000051ab97c20 */ /* 0x000fe60008410000 */
[----:B------:R-:W1:Y:S01]  /*8fe0*/  MUFU.TANH R196, R196 ;  /* 0x000000c400c47308 */ /* 0x000e620000002400 */
[----:B---3--:R-:W-:Y:S01]  /*8ff0*/  FMNMX.FTZ R101, R198, R101, !PT ;  /* 0x00000065c6657209 */ /* 0x008fe20007810000 */
[----:B------:R-:W-:Y:S03]  /*9000*/  HMMA.16816.F32.BF16 R32, R116, R106, R32 ;  /* 0x0000006a7420723c */ /* 0x000fe60000041820 */
[----:B------:R-:W-:Y:S05]  /*9010*/  FMUL.FTZ R183, R27, UR5 ;  /* 0x000000051bb77c20 */ /* 0x000fea0008410000 */
[----:B------:R-:W3:Y:S03]  /*9020*/  MUFU.TANH R203, R203 ;  /* 0x000000cb00cb7308 */ /* 0x000ee60000002400 */
[----:B--2---:R-:W-:Y:S07]  /*9030*/  FMNMX.FTZ R0, R201, R0, !PT ;  /* 0x00000000c9007209 */ /* 0x004fee0007810000 */
[----:B------:R-:W2:Y:S01]  /*9040*/  MUFU.TANH R194, R194 ;  /* 0x000000c200c27308 */ /* 0x000ea20000002400 */
[----:B-1----:R-:W-:Y:S01]  /*9050*/  FMNMX.FTZ R101, R196, R101, !PT ;  /* 0x00000065c4657209 */ /* 0x002fe20007810000 */
[----:B------:R-:W-:Y:S01]  /*9060*/  FMUL.FTZ R180, R28, UR5 ;  /* 0x000000051cb47c20 */ /* 0x000fe20008410000 */
[----:B------:R-:W-:Y:S01]  /*9070*/  FMUL.FTZ R181, R30, UR5 ;  /* 0x000000051eb57c20 */ /* 0x000fe20008410000 */
[----:B------:R-:W-:Y:S01]  /*9080*/  FMUL.FTZ R182, R29, UR5 ;  /* 0x000000051db67c20 */ /* 0x000fe20008410000 */
[----:B------:R-:W-:Y:S05]  /*9090*/  FMUL.FTZ R177, R31, UR5 ;  /* 0x000000051fb17c20 */ /* 0x000fea0008410000 */
[----:B------:R-:W1:Y:S01]  /*90a0*/  MUFU.TANH R205, R205 ;  /* 0x000000cd00cd7308 */ /* 0x000e620000002400 */
[----:B---3--:R-:W-:Y:S01]  /*90b0*/  FMNMX.FTZ R0, R203, R0, !PT ;  /* 0x00000000cb007209 */ /* 0x008fe20007810000 */
[----:B------:R-:W-:Y:S01]  /*90c0*/  FMUL.FTZ R178, R32, UR5 ;  /* 0x0000000520b27c20 */ /* 0x000fe20008410000 */
[----:B------:R-:W-:Y:S01]  /*90d0*/  FMUL.FTZ R102, R34, UR5 ;  /* 0x0000000522667c20 */ /* 0x000fe20008410000 */
[----:B------:R-:W-:Y:S01]  /*90e0*/  FMUL.FTZ R179, R33, UR5 ;  /* 0x0000000521b37c20 */ /* 0x000fe20008410000 */
[----:B------:R-:W-:Y:S05]  /*90f0*/  FMUL.FTZ R35, R35, UR5 ;  /* 0x0000000523237c20 */ /* 0x000fea0008410000 */
        /* <DEDUP_REMOVED lines=44> */
.L_x_793:
[----:B------:R-:W2:Y:S01]  /*93c0*/  SHFL.BFLY PT, R2, R207, 0x2, 0x1f ;  /* 0x0c401f00cf027f89 */ /* 0x000ea200000e0000 */
[----:B-1--4-:R-:W-:Y:S02]  /*93d0*/  FMNMX.FTZ R7, R101, R0, !PT ;  /* 0x0000000065077209 */ /* 0x012fe40007810000 */
[----:B------:R-:W-:Y:S05]  /*93e0*/  IADD3 R172, R172, -0x1, RZ ;  /* 0xffffffffacac7810 */ /* 0x000fea0007ffe0ff */
[----:B------:R-:W-:Y:S08]  /*93f0*/  LDSM.16.MT88.4 R16, [R136+0x8000] ;  /* 0x008000008810783b */ /* 0x000ff00000004200 */
[----:B------:R-:W1:Y:S08]  /*9400*/  SHFL.BFLY PT, R0, R7, 0x2, 0x1f ;  /* 0x0c401f0007007f89 */ /* 0x000e7000000e0000 */
[----:B------:R-:W-:Y:S08]  /*9410*/  LDSM.16.MT88.4 R24, [R134+0x8000] ;  /* 0x008000008618783b */ /* 0x000ff00000004200 */
[----:B------:R-:W-:Y:S01]  /*9420*/  LDSM.16.MT88.4 R32, [R133+0x8000] ;  /* 0x008000008520783b */ /* 0x000fe20000004200 */
[----:B--2---:R-:W-:Y:S07]  /*9430*/  FMNMX.FTZ R9, R207, R2, !PT ;  /* 0x00000002cf097209 */ /* 0x004fee0007810000 */
[----:B------:R-:W2:Y:S01]  /*9440*/  SHFL.BFLY PT, R2, R9, 0x1, 0x1f ;  /* 0x0c201f0009027f89 */ /* 0x000ea200000e0000 */
[----:B-1----:R-:W-:Y:S07]  /*9450*/  FMNMX.FTZ R5, R7, R0, !PT ;  /* 0x0000000007057209 */ /* 0x002fee0007810000 */
[----:B------:R-:W1:Y:S01]  /*9460*/  SHFL.BFLY PT, R0, R5, 0x1, 0x1f ;  /* 0x0c201f0005007f89 */ /* 0x000e6200000e0000 */
[----:B--2---:R-:W-:Y:S04]  /*9470*/  FMNMX.FTZ R2, R9, R2, !PT ;  /* 0x0000000209027209 */ /* 0x004fe80007810000 */
[C---:B------:R-:W-:Y:S01]  /*9480*/  FSETP.NEU.FTZ.AND P0, PT, R2.reuse, -INF , PT ;  /* 0xff8000000200780b */ /* 0x040fe20003f1d000 */
[C---:B------:R-:W-:Y:S01]  /*9490*/  FMUL.FTZ R111, R2.reuse, UR4 ;  /* 0x00000004026f7c20 */ /* 0x040fe20008410000 */
[----:B------:R-:W-:Y:S01]  /*94a0*/  FADD.FTZ R4, -R2, R103 ;  /* 0x0000006702047221 */ /* 0x000fe20000010100 */
[----:B-1----:R-:W-:Y:S03]  /*94b0*/  FMNMX.FTZ R0, R5, R0, !PT ;  /* 0x0000000005007209 */ /* 0x002fe60007810000 */
[----:B------:R-:W-:Y:S01]  /*94c0*/  FMUL.FTZ R100, R4, UR4 ;  /* 0x0000000404647c20 */ /* 0x000fe20008410000 */
[----:B------:R-:W-:Y:S02]  /*94d0*/  FSEL R111, R111, RZ, P0 ;  /* 0x000000ff6f6f7208 */ /* 0x000fe40000000000 */
[C---:B------:R-:W-:Y:S01]  /*94e0*/  FSETP.NEU.FTZ.AND P0, PT, R0.reuse, -INF , PT ;  /* 0xff8000000000780b */ /* 0x040fe20003f1d000 */
[C---:B------:R-:W-:Y:S01]  /*94f0*/  FMUL.FTZ R112, R0.reuse, UR4 ;  /* 0x0000000400707c20 */ /* 0x040fe20008410000 */
[----:B------:R-:W-:Y:S01]  /*9500*/  FADD.FTZ R3, -R0, R3 ;  /* 0x0000000300037221 */ /* 0x000fe20000010100 */
[--C-:B------:R-:W-:Y:S01]  /*9510*/  FFMA.FTZ R103, R202, UR4, -R111.reuse ;  /* 0x00000004ca677c23 */ /* 0x100fe2000801086f */
[--C-:B------:R-:W-:Y:S01]  /*9520*/  FFMA.FTZ R109, R200, UR4, -R111.reuse ;  /* 0x00000004c86d7c23 */ /* 0x100fe2000801086f */
[--C-:B------:R-:W-:Y:S01]  /*9530*/  FFMA.FTZ R108, R206, UR4, -R111.reuse ;  /* 0x00000004ce6c7c23 */ /* 0x100fe2000801086f */
[----:B------:R-:W-:Y:S01]  /*9540*/  FSEL R112, R112, RZ, P0 ;  /* 0x000000ff70707208 */ /* 0x000fe20000000000 */
[--C-:B------:R-:W-:Y:S01]  /*9550*/  FFMA.FTZ R107, R204, UR4, -R111.reuse ;  /* 0x00000004cc6b7c23 */ /* 0x100fe2000801086f */
[----:B------:R-:W-:Y:S01]  /*9560*/  FMUL.FTZ R6, R3, UR4 ;  /* 0x0000000403067c20 */ /* 0x000fe20008410000 */
        /* <DEDUP_REMOVED lines=23> */
[C---:B------:R-:W-:Y:S03]  /*96e0*/  FMUL.FTZ R20, R100.reuse, R80 ;  /* 0x0000005064147220 */ /* 0x040fe60000410000 */
[----:B------:R-:W1:Y:S01]  /*96f0*/  MUFU.EX2 R109, R109 ;  /* 0x0000006d006d7308 */ /* 0x000e620000000800 */
[C---:B--2---:R-:W-:Y:S01]  /*9700*/  FMUL.FTZ R6, R3.reuse, R98 ;  /* 0x0000006203067220 */ /* 0x044fe20000410000 */
[C---:B------:R-:W-:Y:S01]  /*9710*/  FMUL.FTZ R7, R3.reuse, R99 ;  /* 0x0000006303077220 */ /* 0x040fe20000410000 */
[C---:B------:R-:W-:Y:S01]  /*9720*/  FMUL.FTZ R10, R3.reuse, R94 ;  /* 0x0000005e030a7220 */ /* 0x040fe20000410000 */
[C---:B------:R-:W-:Y:S01]  /*9730*/  FMUL.FTZ R11, R3.reuse, R95 ;  /* 0x0000005f030b7220 */ /* 0x040fe20000410000 */
[C---:B------:R-:W-:Y:S01]  /*9740*/  FMUL.FTZ R14, R3.reuse, R90 ;  /* 0x0000005a030e7220 */ /* 0x040fe20000410000 */
[C---:B------:R-:W-:Y:S01]  /*9750*/  FMUL.FTZ R15, R3.reuse, R91 ;  /* 0x0000005b030f7220 */ /* 0x040fe20000410000 */
[C---:B------:R-:W-:Y:S03]  /*9760*/  FMUL.FTZ R21, R100.reuse, R81 ;  /* 0x0000005164157220 */ /* 0x040fe60000410000 */
[----:B------:R-:W-:Y:S01]  /*9770*/  MUFU.EX2 R110, R110 ;  /* 0x0000006e006e7308 */ /* 0x000fe20000000800 */
[----:B------:R-:W2:Y:S01]  /*9780*/  LDSM.16.MT88.4 R88, [R132+0x8000] ;  /* 0x008000008458783b */ /* 0x000ea20000004200 */
[C---:B------:R-:W-:Y:S01]  /*9790*/  FMUL.FTZ R22, R3.reuse, R82 ;  /* 0x0000005203167220 */ /* 0x040fe20000410000 */
[C---:B------:R-:W-:Y:S01]  /*97a0*/  FMUL.FTZ R23, R3.reuse, R83 ;  /* 0x0000005303177220 */ /* 0x040fe20000410000 */
[C---:B------:R-:W-:Y:S01]  /*97b0*/  FMUL.FTZ R28, R100.reuse, R72 ;  /* 0x00000048641c7220 */ /* 0x040fe20000410000 */
[C---:B------:R-:W-:Y:S01]  /*97c0*/  FMUL.FTZ R29, R100.reuse, R73 ;  /* 0x00000049641d7220 */ /* 0x040fe20000410000 */
[C---:B------:R-:W-:Y:S01]  /*97d0*/  FMUL.FTZ R30, R3.reuse, R74 ;  /* 0x0000004a031e7220 */ /* 0x040fe20000410000 */
[----:B------:R-:W-:Y:S03]  /*97e0*/  FMUL.FTZ R31, R3, R75 ;  /* 0x0000004b031f7220 */ /* 0x000fe60000410000 */
[----:B------:R-:W3:Y:S01]  /*97f0*/  MUFU.EX2 R106, R106 ;  /* 0x0000006a006a7308 */ /* 0x000ee20000000800 */
[----:B-1----:R-:W-:Y:S01]  /*9800*/  F2FP.BF16.F32.PACK_AB R96, R109, R103 ;  /* 0x000000676d60723e */ /* 0x002fe200000010ff */
[----:B------:R-:W1:Y:S01]  /*9810*/  LDSM.16.MT88.4 R80, [R136+0xa000] ;  /* 0x00a000008850783b */ /* 0x000e620000004200 */
[C---:B------:R-:W-:Y:S01]  /*9820*/  FMUL.FTZ R36, R100.reuse, R36 ;  /* 0x0000002464247220 */ /* 0x040fe20000410000 */
[C---:B------:R-:W-:Y:S01]  /*9830*/  FMUL.FTZ R37, R100.reuse, R37 ;  /* 0x0000002564257220 */ /* 0x040fe20000410000 */
[C---:B------:R-:W-:Y:S01]  /*9840*/  FMUL.FTZ R38, R3.reuse, R38 ;  /* 0x0000002603267220 */ /* 0x040fe20000410000 */
[C---:B------:R-:W-:Y:S01]  /*9850*/  FMUL.FTZ R39, R3.reuse, R39 ;  /* 0x0000002703277220 */ /* 0x040fe20000410000 */
[C---:B------:R-:W-:Y:S03]  /*9860*/  FMUL.FTZ R40, R100.reuse, R40 ;  /* 0x0000002864287220 */ /* 0x040fe60000410000 */
[----:B------:R-:W-:Y:S01]  /*9870*/  MUFU.EX2 R108, R108 ;  /* 0x0000006c006c7308 */ /* 0x000fe20000000800 */
[C---:B------:R-:W-:Y:S01]  /*9880*/  FMUL.FTZ R41, R100.reuse, R41 ;  /* 0x0000002964297220 */ /* 0x040fe20000410000 */
[----:B------:R-:W4:Y:S01]  /*9890*/  LDSM.16.MT88.4 R72, [R134+0xa000] ;  /* 0x00a000008648783b */ /* 0x000f220000004200 */
[C---:B------:R-:W-:Y:S01]  /*98a0*/  FMUL.FTZ R42, R3.reuse, R42 ;  /* 0x0000002a032a7220 */ /* 0x040fe20000410000 */
[C---:B------:R-:W-:Y:S01]  /*98b0*/  FMUL.FTZ R43, R3.reuse, R43 ;  /* 0x0000002b032b7220 */ /* 0x040fe20000410000 */
[C---:B------:R-:W-:Y:S01]  /*98c0*/  FMUL.FTZ R44, R100.reuse, R44 ;  /* 0x0000002c642c7220 */ /* 0x040fe20000410000 */
[----:B------:R-:W-:Y:S01]  /*98d0*/  FMUL.FTZ R45, R100, R45 ;  /* 0x0000002d642d7220 */ /* 0x000fe20000410000 */
[C---:B------:R-:W-:Y:S03]  /*98e0*/  FMUL.FTZ R46, R3.reuse, R46 ;  /* 0x0000002e032e7220 */ /* 0x040fe60000410000 */
[----:B------:R-:W5:Y:S01]  /*98f0*/  MUFU.EX2 R107, R107 ;  /* 0x0000006b006b7308 */ /* 0x000f620000000800 */
[----:B---3--:R-:W-:Y:S01]  /*9900*/  F2FP.BF16.F32.PACK_AB R97, R106, R110 ;  /* 0x0000006e6a61723e */ /* 0x008fe200000010ff */
        /* <DEDUP_REMOVED lines=10> */
[----:B------:R-:W-:Y:S01]  /*99b0*/  LDSM.16.MT88.4 R92, [R136+0x9800] ;  /* 0x00980000885c783b */ /* 0x000fe20000004200 */
[C---:B------:R-:W-:Y:S01]  /*99c0*/  FMUL.FTZ R60, R100.reuse, R60 ;  /* 0x0000003c643c7220 */ /* 0x040fe20000410000 */
[C---:B------:R-:W-:Y:S01]  /*99d0*/  FMUL.FTZ R61, R100.reuse, R61 ;  /* 0x0000003d643d7220 */ /* 0x040fe20000410000 */
[----:B------:R-:W-:Y:S03]  /*99e0*/  FMUL.FTZ R62, R3, R62 ;  /* 0x0000003e033e7220 */ /* 0x000fe60000410000 */
[----:B------:R-:W3:Y:S01]  /*99f0*/  MUFU.EX2 R104, R104 ;  /* 0x0000006800687308 */ /* 0x000ee20000000800 */
[----:B-----5:R-:W-:Y:S01]  /*9a00*/  F2FP.BF16.F32.PACK_AB R98, R107, R108 ;  /* 0x0000006c6b62723e */ /* 0x020fe200000010ff */
[C---:B------:R-:W-:Y:S01]  /*9a10*/  FMUL.FTZ R63, R3.reuse, R63 ;  /* 0x0000003f033f7220 */ /* 0x040fe20000410000 */
        /* <DEDUP_REMOVED lines=9> */
[--C-:B------:R-:W-:Y:S01]  /*9ab0*/  FFMA.FTZ R124, R187, UR4, -R112.reuse ;  /* 0x00000004bb7c7c23 */ /* 0x100fe20008010870 */
[--C-:B------:R-:W-:Y:S01]  /*9ac0*/  FFMA.FTZ R121, R189, UR4, -R112.reuse ;  /* 0x00000004bd797c23 */ /* 0x100fe20008010870 */
[--C-:B------:R-:W-:Y:S01]  /*9ad0*/  FFMA.FTZ R125, R190, UR4, -R111.reuse ;  /* 0x00000004be7d7c23 */ /* 0x100fe2000801086f */
[--C-:B------:R-:W-:Y:S03]  /*9ae0*/  FFMA.FTZ R126, R184, UR4, -R111.reuse ;  /* 0x00000004b87e7c23 */ /* 0x100fe6000801086f */
[----:B------:R-:W-:Y:S01]  /*9af0*/  MUFU.EX2 R123, R123 ;  /* 0x0000007b007b7308 */ /* 0x000fe20000000800 */
[----:B---3--:R-:W-:Y:S01]  /*9b00*/  F2FP.BF16.F32.PACK_AB R99, R104, R105 ;  /* 0x000000696863723e */ /* 0x008fe200000010ff */
[--C-:B------:R-:W-:Y:S01]  /*9b10*/  FFMA.FTZ R127, R185, UR4, -R112.reuse ;  /* 0x00000004b97f7c23 */ /* 0x100fe20008010870 */
[--C-:B------:R-:W-:Y:S01]  /*9b20*/  FFMA.FTZ R128, R183, UR4, -R112.reuse ;  /* 0x00000004b7807c23 */ /* 0x100fe20008010870 */
[--C-:B------:R-:W-:Y:S01]  /*9b30*/  FFMA.FTZ R129, R180, UR4, -R111.reuse ;  /* 0x00000004b4817c23 */ /* 0x100fe2000801086f */
[--C-:B------:R-:W-:Y:S01]  /*9b40*/  FFMA.FTZ R180, R177, UR4, -R112.reuse ;  /* 0x00000004b1b47c23 */ /* 0x100fe20008010870 */
[----:B------:R-:W-:Y:S01]  /*9b50*/  FFMA.FTZ R130, R182, UR4, -R111 ;  /* 0x00000004b6827c23 */ /* 0x000fe2000801086f */
[----:B------:R-:W-:Y:S01]  /*9b60*/  FFMA.FTZ R182, R100, R173, R103 ;  /* 0x000000ad64b67223 */ /* 0x000fe20000010067 */
[C---:B------:R-:W-:Y:S02]  /*9b70*/  HMMA.16816.F32.BF16 R4, R96.reuse, R16, R4 ;  /* 0x000000106004723c */ /* 0x040fe40000041804 */
[----:B------:R-:W-:Y:S03]  /*9b80*/  MUFU.EX2 R124, R124 ;  /* 0x0000007c007c7308 */ /* 0x000fe60000000800 */
[--C-:B------:R-:W-:Y:S01]  /*9b90*/  FFMA.FTZ R177, R178, UR4, -R111.reuse ;  /* 0x00000004b2b17c23 */ /* 0x100fe2000801086f */
[C---:B------:R-:W-:Y:S06]  /*9ba0*/  HMMA.16816.F32.BF16 R8, R96.reuse, R18, R8 ;  /* 0x000000126008723c */ /* 0x040fec0000041808 */
[----:B------:R-:W-:Y:S01]  /*9bb0*/  MUFU.EX2 R121, R121 ;  /* 0x0000007900797308 */ /* 0x000fe20000000800 */
[C---:B------:R-:W-:Y:S01]  /*9bc0*/  FMUL.FTZ R16, R100.reuse, R84 ;  /* 0x0000005464107220 */ /* 0x040fe20000410000 */
[C---:B------:R-:W-:Y:S03]  /*9bd0*/  HMMA.16816.F32.BF16 R12, R96.reuse, R24, R12 ;  /* 0x00000018600c723c */ /* 0x040fe6000004180c */
[C---:B------:R-:W-:Y:S01]  /*9be0*/  FMUL.FTZ R17, R100.reuse, R85 ;  /* 0x0000005564117220 */ /* 0x040fe20000410000 */
[C---:B------:R-:W-:Y:S01]  /*9bf0*/  FMUL.FTZ R18, R3.reuse, R86 ;  /* 0x0000005603127220 */ /* 0x040fe20000410000 */
[----:B------:R-:W-:Y:S02]  /*9c00*/  FMUL.FTZ R19, R3, R87 ;  /* 0x0000005703137220 */ /* 0x000fe40000410000 */
[C---:B------:R-:W-:Y:S01]  /*9c10*/  FMUL.FTZ R24, R100.reuse, R76 ;  /* 0x0000004c64187220 */ /* 0x040fe20000410000 */
[----:B------:R-:W-:Y:S01]  /*9c20*/  LDSM.16.MT88.4 R84, [R134+0x9800] ;  /* 0x009800008654783b */ /* 0x000fe20000004200 */
[----:B------:R-:W-:Y:S02]  /*9c30*/  MUFU.EX2 R125, R125 ;  /* 0x0000007d007d7308 */ /* 0x000fe40000000800 */
[----:B------:R-:W-:Y:S01]  /*9c40*/  FMUL.FTZ R25, R100, R77 ;  /* 0x0000004d64197220 */ /* 0x000fe20000410000 */
[----:B------:R-:W-:Y:S01]  /*9c50*/  FFMA.FTZ R111, R179, UR4, -R111 ;  /* 0x00000004b36f7c23 */ /* 0x000fe2000801086f */
[--C-:B------:R-:W-:Y:S01]  /*9c60*/  FFMA.FTZ R179, R102, UR4, -R112.reuse ;  /* 0x0000000466b37c23 */ /* 0x100fe20008010870 */
[C---:B------:R-:W-:Y:S03]  /*9c70*/  HMMA.16816.F32.BF16 R16, R96.reuse, R26, R16 ;  /* 0x0000001a6010723c */ /* 0x040fe60000041810 */
[--C-:B------:R-:W-:Y:S02]  /*9c80*/  FFMA.FTZ R131, R181, UR4, -R112.reuse ;  /* 0x00000004b5837c23 */ /* 0x100fe40008010870 */
[----:B------:R-:W-:Y:S01]  /*9c90*/  MUFU.EX2 R126, R126 ;  /* 0x0000007e007e7308 */ /* 0x000fe20000000800 */
[----:B------:R-:W-:Y:S01]  /*9ca0*/  FFMA.FTZ R112, R101, UR4, -R112 ;  /* 0x0000000465707c23 */ /* 0x000fe20008010870 */
[C---:B------:R-:W-:Y:S04]  /*9cb0*/  HMMA.16816.F32.BF16 R20, R96.reuse, R32, R20 ;  /* 0x000000206014723c */ /* 0x040fe80000041814 */
[C---:B------:R-:W-:Y:S01]  /*9cc0*/  FMUL.FTZ R26, R3.reuse, R78 ;  /* 0x0000004e031a7220 */ /* 0x040fe20000410000 */
[C---:B------:R-:W-:Y:S02]  /*9cd0*/  FMUL.FTZ R27, R3.reuse, R79 ;  /* 0x0000004f031b7220 */ /* 0x040fe40000410000 */
[C---:B------:R-:W-:Y:S01]  /*9ce0*/  FMUL.FTZ R32, R100.reuse, R68 ;  /* 0x0000004464207220 */ /* 0x040fe20000410000 */
[----:B------:R-:W-:Y:S01]  /*9cf0*/  LDSM.16.MT88.4 R76, [R132+0xa000] ;  /* 0x00a00000844c783b */ /* 0x000fe20000004200 */
[----:B------:R-:W-:Y:S02]  /*9d00*/  MUFU.EX2 R127, R127 ;  /* 0x0000007f007f7308 */ /* 0x000fe40000000800 */
[----:B------:R-:W-:Y:S01]  /*9d10*/  FMUL.FTZ R33, R100, R69 ;  /* 0x0000004564217220 */ /* 0x000fe20000410000 */
[----:B------:R-:W-:Y:S01]  /*9d20*/  FFMA.FTZ R110, R3, R176, R110 ;  /* 0x000000b0036e7223 */ /* 0x000fe2000001006e */
[C---:B------:R-:W-:Y:S03]  /*9d30*/  HMMA.16816.F32.BF16 R24, R96.reuse, R34, R24 ;  /* 0x000000226018723c */ /* 0x040fe60000041818 */
[----:B------:R-:W-:Y:S03]  /*9d40*/  FADD.FTZ R109, R109, R182 ;  /* 0x000000b66d6d7221 */ /* 0x000fe60000010000 */
[----:B------:R-:W-:Y:S01]  /*9d50*/  MUFU.EX2 R128, R128 ;  /* 0x0000008000807308 */ /* 0x000fe20000000800 */
[----:B------:R-:W-:Y:S01]  /*9d60*/  FADD.FTZ R110, R106, R110 ;  /* 0x0000006e6a6e7221 */ /* 0x000fe20000010000 */
[C---:B--2---:R-:W-:Y:S03]  /*9d70*/  HMMA.16816.F32.BF16 R28, R96.reuse, R88, R28 ;  /* 0x00000058601c723c */ /* 0x044fe6000004181c */
[C---:B------:R-:W-:Y:S01]  /*9d80*/  FMUL.FTZ R34, R3.reuse, R70 ;  /* 0x0000004603227220 */ /* 0x040fe20000410000 */
[----:B------:R-:W-:Y:S04]  /*9d90*/  FMUL.FTZ R35, R3, R71 ;  /* 0x0000004703237220 */ /* 0x000fe80000410000 */
[----:B------:R-:W-:Y:S01]  /*9da0*/  MUFU.EX2 R113, R113 ;  /* 0x0000007100717308 */ /* 0x000fe20000000800 */
[----:B------:R-:W2:Y:S02]  /*9db0*/  LDSM.16.MT88.4 R68, [R133+0xa000] ;  /* 0x00a000008544783b */ /* 0x000ea40000004200 */
[----:B------:R-:W-:Y:S01]  /*9dc0*/  FADD.FTZ R105, R105, R110 ;  /* 0x0000006e69697221 */ /* 0x000fe20000010000 */
[C---:B------:R-:W-:Y:S06]  /*9dd0*/  HMMA.16816.F32.BF16 R32, R96.reuse, R90, R32 ;  /* 0x0000005a6020723c */ /* 0x040fec0000041820 */
[----:B------:R-:W3:Y:S01]  /*9de0*/  MUFU.EX2 R114, R114 ;  /* 0x0000007200727308 */ /* 0x000ee20000000800 */
[----:B------:R-:W-:Y:S01]  /*9df0*/  FADD.FTZ R104, R104, R105 ;  /* 0x0000006968687221 */ /* 0x000fe20000010000 */
[C---:B-1----:R-:W-:Y:S08]  /*9e00*/  HMMA.16816.F32.BF16 R36, R96.reuse, R80, R36 ;  /* 0x000000506024723c */ /* 0x042ff00000041824 */
[----:B------:R-:W-:Y:S01]  /*9e10*/  MUFU.EX2 R115, R115 ;  /* 0x0000007300737308 */ /* 0x000fe20000000800 */
[C---:B------:R-:W-:Y:S01]  /*9e20*/  HMMA.16816.F32.BF16 R40, R96.reuse, R82, R40 ;  /* 0x000000526028723c */ /* 0x040fe20000041828 */
[----:B------:R-:W-:Y:S05]  /*9e30*/  LDSM.16.MT88.4 R80, [R134+0x8800] ;  /* 0x008800008650783b */ /* 0x000fea0000004200 */
[C---:B----4-:R-:W-:Y:S03]  /*9e40*/  HMMA.16816.F32.BF16 R44, R96.reuse, R72, R44 ;  /* 0x00000048602c723c */ /* 0x050fe6000004182c */
[----:B------:R-:W1:Y:S03]  /*9e50*/  MUFU.EX2 R116, R116 ;  /* 0x0000007400747308 */ /* 0x000e660000000800 */
[C---:B------:R-:W-:Y:S01]  /*9e60*/  HMMA.16816.F32.BF16 R48, R96.reuse, R74, R48 ;  /* 0x0000004a6030723c */ /* 0x040fe20000041830 */
[----:B------:R-:W4:Y:S06]  /*9e70*/  LDSM.16.MT88.4 R72, [R136+0x8800] ;  /* 0x008800008848783b */ /* 0x000f2c0000004200 */
[----:B------:R-:W-:Y:S01]  /*9e80*/  MUFU.EX2 R117, R117 ;  /* 0x0000007500757308 */ /* 0x000fe20000000800 */
[C---:B--2---:R-:W-:Y:S09]  /*9e90*/  HMMA.16816.F32.BF16 R52, R96.reuse, R68, R52 ;  /* 0x000000446034723c */ /* 0x044ff20000041834 */
[----:B------:R-:W2:Y:S01]  /*9ea0*/  MUFU.EX2 R118, R118 ;  /* 0x0000007600767308 */ /* 0x000ea20000000800 */
[C---:B------:R-:W-:Y:S09]  /*9eb0*/  HMMA.16816.F32.BF16 R56, R96.reuse, R70, R56 ;  /* 0x000000466038723c */ /* 0x040ff20000041838 */
[----:B------:R-:W5:Y:S02]  /*9ec0*/  MUFU.EX2 R119, R119 ;  /* 0x0000007700777308 */ /* 0x000f640000000800 */
[----:B---3--:R-:W-:Y:S01]  /*9ed0*/  F2FP.BF16.F32.PACK_AB R68, R114, R113 ;  /* 0x000000717244723e */ /* 0x008fe200000010ff */
[C---:B------:R-:W-:Y:S07]  /*9ee0*/  HMMA.16816.F32.BF16 R60, R96.reuse, R76, R60 ;  /* 0x0000004c603c723c */ /* 0x040fee000004183c */
[----:B------:R-:W3:Y:S01]  /*9ef0*/  MUFU.EX2 R120, R120 ;  /* 0x0000007800787308 */ /* 0x000ee20000000800 */
[----:B------:R-:W-:Y:S01]  /*9f00*/  HMMA.16816.F32.BF16 R64, R96, R78, R64 ;  /* 0x0000004e6040723c */ /* 0x000fe20000041840 */
[----:B------:R-:W4:Y:S02]  /*9f10*/  LDSM.16.MT88.4 R76, [R133+0x8800] ;  /* 0x00880000854c783b */ /* 0x000f240000004200 */
[----:B-1----:R-:W-:Y:S01]  /*9f20*/  F2FP.BF16.F32.PACK_AB R69, R116, R115 ;  /* 0x000000737445723e */ /* 0x002fe200000010ff */
[----:B------:R-:W-:Y:S01]  /*9f30*/  FADD.FTZ R115, R115, R104 ;  /* 0x0000006873737221 */ /* 0x000fe20000010000 */
[----:B--2---:R-:W-:Y:S04]  /*9f40*/  F2FP.BF16.F32.PACK_AB R70, R118, R117 ;  /* 0x000000757646723e */ /* 0x004fe800000010ff */
[----:B------:R-:W-:Y:S02]  /*9f50*/  MUFU.EX2 R129, R129 ;  /* 0x0000008100817308 */ /* 0x000fe40000000800 */
[----:B------:R-:W-:Y:S04]  /*9f60*/  FADD.FTZ R116, R116, R115 ;  /* 0x0000007374747221 */ /* 0x000fe80000010000 */
[----:B-----5:R-:W-:Y:S01]  /*9f70*/  FADD.FTZ R3, R119, R116 ;  /* 0x0000007477037221 */ /* 0x020fe20000010000 */
[C---:B---3--:R-:W-:Y:S03]  /*9f80*/  F2FP.BF16.F32.PACK_AB R71, R120.reuse, R119 ;  /* 0x000000777847723e */ /* 0x048fe600000010ff */
[----:B------:R-:W1:Y:S01]  /*9f90*/  MUFU.EX2 R130, R130 ;  /* 0x0000008200827308 */ /* 0x000e620000000800 */
[----:B------:R-:W-:Y:S03]  /*9fa0*/  FADD.FTZ R3, R120, R3 ;  /* 0x0000000378037221 */ /* 0x000fe60000010000 */
[C---:B----4-:R-:W-:Y:S06]  /*9fb0*/  HMMA.16816.F32.BF16 R4, R68.reuse, R72, R4 ;  /* 0x000000484404723c */ /* 0x050fec0000041804 */
[----:B------:R-:W-:Y:S01]  /*9fc0*/  MUFU.EX2 R131, R131 ;  /* 0x0000008300837308 */ /* 0x000fe20000000800 */
[C---:B------:R-:W-:Y:S01]  /*9fd0*/  HMMA.16816.F32.BF16 R8, R68.reuse, R74, R8 ;  /* 0x0000004a4408723c */ /* 0x040fe20000041808 */
[----:B------:R-:W2:Y:S08]  /*9fe0*/  LDSM.16.MT88.4 R72, [R132+0x8800] ;  /* 0x008800008448783b */ /* 0x000eb00000004200 */
[----:B------:R-:W3:Y:S02]  /*9ff0*/  MUFU.EX2 R180, R180 ;  /* 0x000000b400b47308 */ /* 0x000ee40000000800 */
[----:B-1----:R-:W-:Y:S01]  /*a000*/  F2FP.BF16.F32.PACK_AB R100, R130, R129 ;  /* 0x000000818264723e */ /* 0x002fe200000010ff */
[C---:B------:R-:W-:Y:S06]  /*a010*/  HMMA.16816.F32.BF16 R12, R68.reuse, R80, R12 ;  /* 0x00000050440c723c */ /* 0x040fec000004180c */
[C---:B------:R-:W-:Y:S01]  /*a020*/  HMMA.16816.F32.BF16 R16, R68.reuse, R82, R16 ;  /* 0x000000524410723c */ /* 0x040fe20000041810 */
[----:B------:R-:W1:Y:S01]  /*a030*/  LDSM.16.MT88.4 R80, [R136+0xa800] ;  /* 0x00a800008850783b */ /* 0x000e620000004200 */
[----:B------:R-:W-:Y:S04]  /*a040*/  MUFU.EX2 R177, R177 ;  /* 0x000000b100b17308 */ /* 0x000fe80000000800 */
[C---:B------:R-:W-:Y:S06]  /*a050*/  HMMA.16816.F32.BF16 R20, R68.reuse, R76, R20 ;  /* 0x0000004c4414723c */ /* 0x040fec0000041814 */
[----:B------:R-:W4:Y:S01]  /*a060*/  MUFU.EX2 R178, R111 ;  /* 0x0000006f00b27308 */ /* 0x000f220000000800 */
[----:B---3--:R-:W-:Y:S01]  /*a070*/  F2FP.BF16.F32.PACK_AB R101, R180, R131 ;  /* 0x00000083b465723e */ /* 0x008fe200000010ff */
[C---:B------:R-:W-:Y:S01]  /*a080*/  HMMA.16816.F32.BF16 R24, R68.reuse, R78, R24 ;  /* 0x0000004e4418723c */ /* 0x040fe20000041818 */
[----:B------:R-:W3:Y:S07]  /*a090*/  LDSM.16.MT88.4 R76, [R134+0xa800] ;  /* 0x00a80000864c783b */ /* 0x000eee0000004200 */
[----:B------:R-:W-:Y:S10]  /*a0a0*/  MUFU.EX2 R179, R179 ;  /* 0x000000b300b37308 */ /* 0x000ff40000000800 */
[----:B------:R-:W5:Y:S01]  /*a0b0*/  MUFU.EX2 R112, R112 ;  /* 0x0000007000707308 */ /* 0x000f620000000800 */
[----:B----4-:R-:W-:Y:S01]  /*a0c0*/  F2FP.BF16.F32.PACK_AB R102, R178, R177 ;  /* 0x000000b1b266723e */ /* 0x010fe200000010ff */
[C---:B--2---:R-:W-:Y:S06]  /*a0d0*/  HMMA.16816.F32.BF16 R28, R68.reuse, R72, R28 ;  /* 0x00000048441c723c */ /* 0x044fec000004181c */
[C---:B------:R-:W-:Y:S01]  /*a0e0*/  HMMA.16816.F32.BF16 R32, R68.reuse, R74, R32 ;  /* 0x0000004a4420723c */ /* 0x040fe20000041820 */
[----:B------:R-:W2:Y:S05]  /*a0f0*/  LDSM.16.MT88.4 R72, [R133+0xa800] ;  /* 0x00a800008548783b */ /* 0x000eaa0000004200 */
[C---:B-1----:R-:W-:Y:S05]  /*a100*/  HMMA.16816.F32.BF16 R36, R68.reuse, R80, R36 ;  /* 0x000000504424723c */ /* 0x042fea0000041824 */
[----:B-----5:R-:W-:Y:S01]  /*a110*/  F2FP.BF16.F32.PACK_AB R103, R112, R179 ;  /* 0x000000b37067723e */ /* 0x020fe200000010ff */
        /* <DEDUP_REMOVED lines=11> */
[----:B------:R-:W-:Y:S04]  /*a1d0*/  F2FP.BF16.F32.PACK_AB R68, R123, R122 ;  /* 0x0000007a7b44723e */ /* 0x000fe800000010ff */
[C---:B------:R-:W-:Y:S01]  /*a1e0*/  F2FP.BF16.F32.PACK_AB R69, R121.reuse, R124 ;  /* 0x0000007c7945723e */ /* 0x040fe200000010ff */
[----:B------:R-:W-:Y:S01]  /*a1f0*/  FADD.FTZ R124, R124, R3 ;  /* 0x000000037c7c7221 */ /* 0x000fe20000010000 */
[----:B------:R-:W-:Y:S02]  /*a200*/  F2FP.BF16.F32.PACK_AB R70, R126, R125 ;  /* 0x0000007d7e46723e */ /* 0x000fe400000010ff */
[C---:B------:R-:W-:Y:S01]  /*a210*/  F2FP.BF16.F32.PACK_AB R71, R128.reuse, R127 ;  /* 0x0000007f8047723e */ /* 0x040fe200000010ff */
[----:B------:R-:W-:Y:S01]  /*a220*/  FADD.FTZ R124, R121, R124 ;  /* 0x0000007c797c7221 */ /* 0x000fe20000010000 */
[----:B------:R-:W-:Y:S03]  /*a230*/  MOV R3, R0 ;  /* 0x0000000000037202 */ /* 0x000fe60000000f00 */
[----:B------:R-:W-:Y:S02]  /*a240*/  FADD.FTZ R127, R127, R124 ;  /* 0x0000007c7f7f7221 */ /* 0x000fe40000010000 */
[C---:B---3--:R-:W-:Y:S03]  /*a250*/  HMMA.16816.F32.BF16 R4, R68.reuse, R76, R4 ;  /* 0x0000004c4404723c */ /* 0x048fe60000041804 */
[----:B------:R-:W-:Y:S03]  /*a260*/  FADD.FTZ R128, R128, R127 ;  /* 0x0000007f80807221 */ /* 0x000fe60000010000 */
[C---:B------:R-:W-:Y:S01]  /*a270*/  HMMA.16816.F32.BF16 R8, R68.reuse, R78, R8 ;  /* 0x0000004e4408723c */ /* 0x040fe20000041808 */
[----:B------:R-:W3:Y:S04]  /*a280*/  LDSM.16.MT88.4 R76, [R132+0x9000] ;  /* 0x00900000844c783b */ /* 0x000ee80000004200 */
[----:B------:R-:W-:Y:S01]  /*a290*/  FADD.FTZ R131, R131, R128 ;  /* 0x0000008083837221 */ /* 0x000fe20000010000 */
[C---:B--2---:R-:W-:Y:S05]  /*a2a0*/  HMMA.16816.F32.BF16 R12, R68.reuse, R72, R12 ;  /* 0x00000048440c723c */ /* 0x044fea000004180c */
[----:B------:R-:W-:Y:S01]  /*a2b0*/  FADD.FTZ R180, R180, R131 ;  /* 0x00000083b4b47221 */ /* 0x000fe20000010000 */
[C---:B------:R-:W-:Y:S01]  /*a2c0*/  HMMA.16816.F32.BF16 R16, R68.reuse, R74, R16 ;  /* 0x0000004a4410723c */ /* 0x040fe20000041810 */
[----:B------:R-:W2:Y:S04]  /*a2d0*/  LDSM.16.MT88.4 R72, [R136+0xb000] ;  /* 0x00b000008848783b */ /* 0x000ea80000004200 */
[----:B------:R-:W-:Y:S01]  /*a2e0*/  FADD.FTZ R179, R179, R180 ;  /* 0x000000b4b3b37221 */ /* 0x000fe20000010000 */
[C---:B-1----:R-:W-:Y:S05]  /*a2f0*/  HMMA.16816.F32.BF16 R20, R68.reuse, R80, R20 ;  /* 0x000000504414723c */ /* 0x042fea0000041814 */
[----:B------:R-:W-:Y:S01]  /*a300*/  FADD.FTZ R176, R112, R179 ;  /* 0x000000b370b07221 */ /* 0x000fe20000010000 */
        /* <DEDUP_REMOVED lines=9> */
[C---:B------:R-:W-:Y:S06]  /*a3a0*/  HMMA.16816.F32.BF16 R48, R68.reuse, R82, R48 ;  /* 0x000000524430723c */ /* 0x040fec0000041830 */
[C---:B---3--:R-:W-:Y:S06]  /*a3b0*/  HMMA.16816.F32.BF16 R52, R68.reuse, R76, R52 ;  /* 0x0000004c4434723c */ /* 0x048fec0000041834 */
[C---:B------:R-:W-:Y:S01]  /*a3c0*/  HMMA.16816.F32.BF16 R56, R68.reuse, R78, R56 ;  /* 0x0000004e4438723c */ /* 0x040fe20000041838 */
[----:B------:R-:W1:Y:S05]  /*a3d0*/  LDSM.16.MT88.4 R76, [R133+0x9800] ;  /* 0x00980000854c783b */ /* 0x000e6a0000004200 */
[C---:B--2---:R-:W-:Y:S06]  /*a3e0*/  HMMA.16816.F32.BF16 R60, R68.reuse, R72, R60 ;  /* 0x00000048443c723c */ /* 0x044fec000004183c */
        /* <DEDUP_REMOVED lines=15> */
[C---:B------:R-:W-:Y:S05]  /*a4e0*/  HMMA.16816.F32.BF16 R40, R100.reuse, R6, R40 ;  /* 0x000000066428723c */ /* 0x040fea0000041828 */
[----:B------:R-:W-:Y:S01]  /*a4f0*/  FADD.FTZ R4, R108, R109 ;  /* 0x0000006d6c047221 */ /* 0x000fe20000010000 */
[C---:B----4-:R-:W-:Y:S05]  /*a500*/  HMMA.16816.F32.BF16 R44, R100.reuse, R8, R44 ;  /* 0x00000008642c723c */ /* 0x050fea000004182c */
[----:B------:R-:W-:Y:S01]  /*a510*/  FADD.FTZ R4, R107, R4 ;  /* 0x000000046b047221 */ /* 0x000fe20000010000 */
[C---:B------:R-:W-:Y:S05]  /*a520*/  HMMA.16816.F32.BF16 R48, R100.reuse, R10, R48 ;  /* 0x0000000a6430723c */ /* 0x040fea0000041830 */
[----:B------:R-:W-:Y:S01]  /*a530*/  FADD.FTZ R113, R113, R4 ;  /* 0x0000000471717221 */ /* 0x000fe20000010000 */
[C---:B-----5:R-:W-:Y:S05]  /*a540*/  HMMA.16816.F32.BF16 R52, R100.reuse, R12, R52 ;  /* 0x0000000c6434723c */ /* 0x060fea0000041834 */
[----:B------:R-:W-:Y:S01]  /*a550*/  FADD.FTZ R114, R114, R113 ;  /* 0x0000007172727221 */ /* 0x000fe20000010000 */
[C---:B------:R-:W-:Y:S05]  /*a560*/  HMMA.16816.F32.BF16 R56, R100.reuse, R14, R56 ;  /* 0x0000000e6438723c */ /* 0x040fea0000041838 */
[----:B------:R-:W-:Y:S01]  /*a570*/  FADD.FTZ R117, R117, R114 ;  /* 0x0000007275757221 */ /* 0x000fe20000010000 */
[C---:B-1----:R-:W-:Y:S05]  /*a580*/  HMMA.16816.F32.BF16 R60, R100.reuse, R16, R60 ;  /* 0x00000010643c723c */ /* 0x042fea000004183c */
[----:B------:R-:W-:Y:S01]  /*a590*/  FADD.FTZ R117, R118, R117 ;  /* 0x0000007576757221 */ /* 0x000fe20000010000 */
[----:B------:R-:W-:Y:S05]  /*a5a0*/  HMMA.16816.F32.BF16 R64, R100, R18, R64 ;  /* 0x000000126440723c */ /* 0x000fea0000041840 */
[----:B------:R-:W-:Y:S02]  /*a5b0*/  FADD.FTZ R4, R122, R117 ;  /* 0x000000757a047221 */ /* 0x000fe40000010000 */
[----:B------:R-:W-:Y:S04]  /*a5c0*/  MOV R103, R2 ;  /* 0x0000000200677202 */ /* 0x000fe80000000f00 */
[----:B------:R-:W-:Y:S04]  /*a5d0*/  FADD.FTZ R4, R123, R4 ;  /* 0x000000047b047221 */ /* 0x000fe80000010000 */
[----:B------:R-:W-:Y:S04]  /*a5e0*/  FADD.FTZ R125, R125, R4 ;  /* 0x000000047d7d7221 */ /* 0x000fe80000010000 */
[----:B------:R-:W-:Y:S04]  /*a5f0*/  FADD.FTZ R126, R126, R125 ;  /* 0x0000007d7e7e7221 */ /* 0x000fe80000010000 */
[----:B------:R-:W-:Y:S04]  /*a600*/  FADD.FTZ R129, R129, R126 ;  /* 0x0000007e81817221 */ /* 0x000fe80000010000 */
[----:B------:R-:W-:Y:S04]  /*a610*/  FADD.FTZ R130, R130, R129 ;  /* 0x0000008182827221 */ /* 0x000fe80000010000 */
[----:B------:R-:W-:Y:S04]  /*a620*/  FADD.FTZ R173, R177, R130 ;  /* 0x00000082b1ad7221 */ /* 0x000fe80000010000 */
[----:B------:R-:W-:Y:S01]  /*a630*/  FADD.FTZ R173, R178, R173 ;  /* 0x000000adb2ad7221 */ /* 0x000fe20000010000 */
[----:B------:R-:W-:Y:S06]  /*a640*/  @P4 BRA `(.L_x_792) ;  /* 0xffffffdc00004947 */ /* 0x000fec000383ffff */
.L_x_791:
        /* <DEDUP_REMOVED lines=139> */
.L_x_795:
        /* <DEDUP_REMOVED lines=23> */
.L_x_796:
        /* <DEDUP_REMOVED lines=107> */
.L_x_798:
[----:B------:R-:W-:Y:S05]  /*b720*/  BSYNC B0 ;  /* 0x0000000000007941 */ /* 0x000fea0003800000 */
.L_x_797:
        /* <DEDUP_REMOVED lines=35> */
.L_x_800:
[----:B------:R-:W-:Y:S05]  /*b960*/  BSYNC B0 ;  /* 0x0000000000007941 */ /* 0x000fea0003800000 */
.L_x_799:
        /* <DEDUP_REMOVED lines=21> */
.L_x_802:
[----:B------:R-:W-:Y:S05]  /*bac0*/  BSYNC B0 ;  /* 0x0000000000007941 */ /* 0x000fea0003800000 */
.L_x_801:
        /* <DEDUP_REMOVED lines=21> */
.L_x_804:
[----:B------:R-:W-:Y:S05]  /*bc20*/  BSYNC B0 ;  /* 0x0000000000007941 */ /* 0x000fea0003800000 */
.L_x_803:
        /* <DEDUP_REMOVED lines=21> */
.L_x_756:
        /* <DEDUP_REMOVED lines=62> */
.L_x_806:
[----:B------:R-:W-:Y:S05]  /*c160*/  BSYNC B0 ;  /* 0x0000000000007941 */ /* 0x000fea0003800000 */
.L_x_805:
        /* <DEDUP_REMOVED lines=23> */
.L_x_808:
[----:B------:R-:W-:Y:S05]  /*c2e0*/  BSYNC B0 ;  /* 0x0000000000007941 */ /* 0x000fea0003800000 */
.L_x_807:
        /* <DEDUP_REMOVED lines=25> */
.L_x_810:
[----:B------:R-:W-:Y:S05]  /*c480*/  BSYNC B0 ;  /* 0x0000000000007941 */ /* 0x000fea0003800000 */
.L_x_809:
        /* <DEDUP_REMOVED lines=28> */
.L_x_812:
[----:B------:R-:W-:Y:S05]  /*c650*/  BSYNC B0 ;  /* 0x0000000000007941 */ /* 0x000fea0003800000 */
.L_x_811:
        /* <DEDUP_REMOVED lines=16> */
.L_x_814:
[----:B------:R-:W-:Y:S05]  /*c760*/  BSYNC B0 ;  /* 0x0000000000007941 */ /* 0x000fea0003800000 */
.L_x_813:
        /* <DEDUP_REMOVED lines=10> */
.L_x_816:
[----:B------:R-:W-:Y:S05]  /*c810*/  BSYNC B0 ;  /* 0x0000000000007941 */ /* 0x000fea0003800000 */
.L_x_815:
        /* <DEDUP_REMOVED lines=10> */
.L_x_818:
[----:B------:R-:W-:Y:S05]  /*c8c0*/  BSYNC B0 ;  /* 0x0000000000007941 */ /* 0x000fea0003800000 */
.L_x_817:
        /* <DEDUP_REMOVED lines=10> */
.L_x_819:
        /* <DEDUP_REMOVED lines=9> */
.L_x_1750:


//--------------------- .text._ZN5flash16flash_fwd_kernelI23Flash_fwd_kernel_traitsILi128ELi64ELi64ELi4ELb0ELb0EN7cutlass10bfloat16_tE19Flash_kernel_traitsILi128ELi64ELi64ELi4ES3_EELb0ELb1ELb0ELb1ELb0ELb0ELb0ELb0EEEvNS_16Flash_fwd_paramsE --------------------------
	.section	.text._ZN5flash16flash_fwd_kernelI23Flash_fwd_kernel_traitsILi128ELi64ELi64ELi4ELb0ELb0EN7cutlass10bfloat16_tE19Flash_kernel_traitsILi128ELi64ELi64ELi4ES3_EELb0ELb1ELb0ELb1ELb0ELb0ELb0ELb0EEEvNS_16Flash_fwd_paramsE,"ax",@progbits
	.align	128
        .global         _ZN5flash16flash_fwd_kernelI23Flash_fwd_kernel_traitsILi128ELi64ELi64ELi4ELb0ELb0EN7cutlass10bfloat16_tE19Flash_kernel_traitsILi128ELi64ELi64ELi4ES3_EELb0ELb1ELb0ELb1ELb0ELb0ELb0ELb0EEEvNS_16Flash_fwd_paramsE
        .type           _ZN5flash16flash_fwd_kernelI23Flash_fwd_kernel_traitsILi128ELi64ELi64ELi4ELb0ELb0EN7cutlass10bfloat16_tE19Flash_kernel_traitsILi128ELi64ELi64ELi4ES3_EELb0ELb1ELb0ELb1ELb0ELb0ELb0ELb0EEEvNS_16Flash_fwd_paramsE,@function
        .size           _ZN5flash16flash_fwd_kernelI23Flash_fwd_kernel_traitsILi128ELi64ELi64ELi4ELb0ELb0EN7cutlass10bfloat16_tE19Flash_kernel_traitsILi128ELi64ELi64ELi4ES3_EELb0ELb1ELb0ELb1ELb0ELb0ELb0ELb0EEEvNS_16Flash_fwd_paramsE,(.L_x_1751 - _ZN5flash16flash_fwd_kernelI23Flash_fwd_kernel_traitsILi128ELi64ELi64ELi4ELb0ELb0EN7cutlass10bfloat16_tE19Flash_kernel_traitsILi128ELi64ELi64ELi4ES3_EELb0ELb1ELb0ELb1ELb0ELb0ELb0ELb0EEEvNS_16Flash_fwd_paramsE)
        .other          _ZN5flash16flash_fwd_kernelI23Flash_fwd_kernel_traitsILi128ELi64ELi64ELi4ELb0ELb0EN7cutlass10bfloat16_tE19Flash_kernel_traitsILi128ELi64ELi64ELi4ES3_EELb0ELb1ELb0ELb1ELb0ELb0ELb0ELb0EEEvNS_16Flash_fwd_paramsE,@"STO_CUDA_ENTRY STV_DEFAULT"
_ZN5flash16flash_fwd_kernelI23Flash_fwd_kernel_traitsILi128ELi64ELi64ELi4ELb0ELb0EN7cutlass10bfloat16_tE19Flash_kernel_traitsILi128ELi64ELi64ELi4ES3_EELb0ELb1ELb0ELb1ELb0ELb0ELb0ELb0EEEvNS_16Flash_fwd_paramsE:
.text._ZN5flash16flash_fwd_kernelI23Flash_fwd_kernel_traitsILi128ELi64ELi64ELi4ELb0ELb0EN7cutlass10bfloat16_tE19Flash_kernel_traitsILi128ELi64ELi64ELi4ES3_EELb0ELb1ELb0ELb1ELb0ELb0ELb0ELb0EEEvNS_16Flash_fwd_paramsE:
        /* <DEDUP_REMOVED lines=27> */
[----:B------:R-:W4:Y:S08]  /*01b0*/  S2R R22, SR_CTAID.Z ;  /* 0x0000000000167919 */ /* 0x000f300000002700 */
        /* <DEDUP_REMOVED lines=10> */
.L_x_820:
[----:B------:R-:W1:Y:S02]  /*0260*/  LDC R5, c[0x0][0x2c8] ;  /* 0x0000b200ff057b82 */ /* 0x000e640000000800 */
.L_x_821:
[----:B------:R-:W4:Y:S02]  /*0270*/  LDC.64 R2, c[0x0][0x308] ;  /* 0x0000c200ff027b82 */ /* 0x000f240000000a00 */
[----:B----4-:R-:W-:-:S04]  /*0280*/  ISETP.NE.U32.AND P1, PT, R2, RZ, PT ;  /* 0x000000ff0200720c */ /* 0x010fc80003f25070 */
[----:B------:R-:W-:-:S13]  /*0290*/  ISETP.NE.AND.EX P1, PT, R3, RZ, PT, P1 ;  /* 0x000000ff0300720c */ /* 0x000fda0003f25310 */
[----:B------:R-:W3:Y:S01]  /*02a0*/  @P1 LDC.64 R2, c[0x0][0x308] ;  /* 0x0000c200ff021b82 */ /* 0x000ee20000000a00 */
[----:B------:R-:W-:-:S07]  /*02b0*/  IMAD.SHL.U32 R87, R179, 0x40, RZ ;  /* 0x00000040b3577824 */ /* 0x000fce00078e00ff */
[----:B------:R-:W4:Y:S01]  /*02c0*/  @!P1 LDC R4, c[0x0][0x2cc] ;  /* 0x0000b300ff049b82 */ /* 0x000f220000000800 */
[----:B---3--:R-:W-:-:S07]  /*02d0*/  @P1 IMAD.WIDE R8, R6, 0x4, R2 ;  /* 0x0000000406081825 */ /* 0x008fce00078e0202 */
[----:B------:R-:W3:Y:S01]  /*02e0*/  @!P1 LDC.64 R2, c[0x0][0x318] ;  /* 0x0000c600ff029b82 */ /* 0x000ee20000000a00 */
[----:B------:R1:W5:Y:S01]  /*02f0*/  @P1 LDG.E R7, desc[UR8][R8.64] ;  /* 0x0000000808071981 */ /* 0x000362000c1e1900 */
[----:B--2---:R-:W-:-:S13]  /*0300*/  ISETP.GT.AND P0, PT, R166, R87, PT ;  /* 0x00000057a600720c */ /* 0x004fda0003f04270 */
[----:B----4-:R-:W-:Y:S05]  /*0310*/  @!P0 EXIT ;  /* 0x000000000000894d */ /* 0x010fea0003800000 */
[----:B------:R-:W2:Y:S01]  /*0320*/  LDC R83, c[0x0][0x398] ;  /* 0x0000e600ff537b82 */ /* 0x000ea20000000800 */
[----:B---3--:R-:W-:Y:S01]  /*0330*/  @!P1 ISETP.NE.U32.AND P0, PT, R2, RZ, PT ;  /* 0x000000ff0200920c */ /* 0x008fe20003f05070 */
[----:B-----5:R-:W-:Y:S01]  /*0340*/  @P1 IMAD.IADD R80, R7, 0x1, -R0 ;  /* 0x0000000107501824 */ /* 0x020fe200078e0a00 */
[----:B------:R-:W3:Y:S02]  /*0350*/  S2R R82, SR_TID.X ;  /* 0x0000000000527919 */ /* 0x000ee40000002100 */
        /* <DEDUP_REMOVED lines=14> */
[----:B---3--:R-:W-:Y:S05]  /*0440*/  @!P0 BRA `(.L_x_822) ;  /* 0x000000b800008947 */ /* 0x008fea0003800000 */
[----:B------:R-:W1:Y:S01]  /*0450*/  LDC R7, c[0x0][0x278] ;  /* 0x00009e00ff077b82 */ /* 0x000e620000000800 */
[----:B------:R-:W-:Y:S02]  /*0460*/  ISETP.NE.AND P2, PT, R163, -0x1, PT ;  /* 0xffffffffa300780c */ /* 0x000fe40003f45270 */
[----:B------:R-:W-:Y:S02]  /*0470*/  IABS R8, R22 ;  /* 0x0000001600087213 */ /* 0x000fe40000000000 */
[----:B------:R-:W-:Y:S02]  /*0480*/  SHF.R.S32.HI R85, RZ, 0x1f, R82 ;  /* 0x0000001fff557819 */ /* 0x000fe40000011452 */
[----:B------:R-:W-:Y:S02]  /*0490*/  ISETP.NE.AND P0, PT, R13, -0x1, PT ;  /* 0xffffffff0d00780c */ /* 0x000fe40003f05270 */
[----:B------:R-:W-:Y:S02]  /*04a0*/  LEA.HI R9, R85, R82, RZ, 0x3 ;  /* 0x0000005255097211 */ /* 0x000fe400078f18ff */
[----:B------:R-:W-:-:S02]  /*04b0*/  IADD3 R12, -R87, R166, RZ ;  /* 0x000000a6570c7210 */ /* 0x000fc40007ffe1ff */
[----:B------:R-:W-:Y:S02]  /*04c0*/  SHF.R.S32.HI R24, RZ, 0x3, R9 ;  /* 0x00000003ff187819 */ /* 0x000fe40000011409 */
[----:B------:R-:W-:Y:S02]  /*04d0*/  LOP3.LUT R9, R9, 0xfffffff8, RZ, 0xc0, !PT ;  /* 0xfffffff809097812 */ /* 0x000fe400078ec0ff */
[----:B------:R-:W-:Y:S01]  /*04e0*/  @!P2 SHF.R.S32.HI R17, RZ, 0x1f, R6 ;  /* 0x0000001fff11a819 */ /* 0x000fe20000011406 */
[C---:B------:R-:W-:Y:S01]  /*04f0*/  VIADD R15, R24.reuse, 0x10 ;  /* 0x00000010180f7836 */ /* 0x040fe20000000000 */
[CC--:B------:R-:W-:Y:S01]  /*0500*/  ISETP.GE.AND P5, PT, R24.reuse, R12.reuse, PT ;  /* 0x0000000c1800720c */ /* 0x0c0fe20003fa6270 */
[C---:B------:R-:W-:Y:S01]  /*0510*/  VIADD R21, R24.reuse, 0x20 ;  /* 0x0000002018157836 */ /* 0x040fe20000000000 */
[----:B------:R-:W2:Y:S01]  /*0520*/  @P0 LDC.64 R112, c[0x0][0x248] ;  /* 0x00009200ff700b82 */ /* 0x000ea20000000a00 */
[C---:B------:R-:W-:Y:S01]  /*0530*/  VIADD R19, R24.reuse, 0x30 ;  /* 0x0000003018137836 */ /* 0x040fe20000000000 */
[-C--:B------:R-:W-:Y:S01]  /*0540*/  ISETP.GE.AND P6, PT, R15, R12.reuse, PT ;  /* 0x0000000c0f00720c */ /* 0x080fe20003fc6270 */
[----:B------:R-:W-:Y:S01]  /*0550*/  IMAD.SHL.U32 R27, R24, 0x40, RZ ;  /* 0x00000040181b7824 */ /* 0x000fe200078e00ff */
[----:B-1----:R-:W-:Y:S01]  /*0560*/  IABS R10, R7 ;  /* 0x00000007000a7213 */ /* 0x002fe20000000000 */
[----:B------:R-:W-:Y:S01]  /*0570*/  IMAD.IADD R16, R82, 0x1, -R9 ;  /* 0x0000000152107824 */ /* 0x000fe200078e0a09 */
[----:B------:R-:W-:-:S02]  /*0580*/  ISETP.GE.AND P4, PT, R21, R12, PT ;  /* 0x0000000c1500720c */ /* 0x000fc40003f86270 */
[----:B------:R-:W1:Y:S01]  /*0590*/  I2F.RP R4, R10 ;  /* 0x0000000a00047306 */ /* 0x000e620000209400 */
[----:B------:R-:W-:Y:S01]  /*05a0*/  IMAD.SHL.U32 R174, R16, 0x8, RZ ;  /* 0x0000000810ae7824 */ /* 0x000fe200078e00ff */
[----:B------:R-:W-:Y:S02]  /*05b0*/  ISETP.GE.AND P3, PT, R19, R12, PT ;  /* 0x0000000c1300720c */ /* 0x000fe40003f66270 */
[----:B------:R-:W-:Y:S02]  /*05c0*/  LOP3.LUT R27, R27, 0x1c0, RZ, 0xc0, !PT ;  /* 0x000001c01b1b7812 */ /* 0x000fe400078ec0ff */
[----:B------:R-:W-:Y:S02]  /*05d0*/  SHF.R.S32.HI R25, RZ, 0x1f, R24 ;  /* 0x0000001fff197819 */ /* 0x000fe40000011418 */
[----:B------:R-:W-:Y:S02]  /*05e0*/  LEA.HI R14, R85, R82, RZ, 0x4 ;  /* 0x00000052550e7211 */ /* 0x000fe400078f20ff */
[----:B------:R-:W-:Y:S01]  /*05f0*/  SHF.R.S32.HI R175, RZ, 0x1f, R174 ;  /* 0x0000001fffaf7819 */ /* 0x000fe200000114ae */
[----:B------:R-:W-:Y:S01]  /*0600*/  IMAD.WIDE R178, R179, 0x40, R24 ;  /* 0x00000040b3b27825 */ /* 0x000fe200078e0218 */
[----:B-1----:R-:W1:Y:S03]  /*0610*/  MUFU.RCP R2, R4 ;  /* 0x0000000400027308 */ /* 0x002e660000001000 */
[----:B-1----:R-:W-:Y:S01]  /*0620*/  VIADD R2, R2, 0xffffffe ;  /* 0x0ffffffe02027836 */ /* 0x002fe20000000000 */
[----:B------:R-:W1:Y:S04]  /*0630*/  @P2 LDC.64 R4, c[0x0][0x240] ;  /* 0x00009000ff042b82 */ /* 0x000e680000000a00 */
[----:B------:R-:W3:Y:S02]  /*0640*/  F2I.FTZ.U32.TRUNC.NTZ R3, R2 ;  /* 0x0000000200037305 */ /* 0x000ee4000021f000 */
[----:B---3--:R-:W-:-:S02]  /*0650*/  IMAD.MOV R117, RZ, RZ, -R3 ;  /* 0x000000ffff757224 */ /* 0x008fc400078e0a03 */
[----:B------:R-:W-:Y:S02]  /*0660*/  IMAD.MOV.U32 R2, RZ, RZ, RZ ;  /* 0x000000ffff027224 */ /* 0x000fe400078e00ff */
[----:B------:R-:W-:Y:S02]  /*0670*/  IMAD R117, R117, R10, RZ ;  /* 0x0000000a75757224 */ /* 0x000fe400078e02ff */
[----:B-1----:R-:W-:Y:S01]  /*0680*/  @P2 IMAD.WIDE.U32 R28, R163, R4, RZ ;  /* 0x00000004a31c2225 */ /* 0x002fe200078e00ff */
[----:B------:R-:W-:-:S03]  /*0690*/  SHF.R.U32.HI R4, RZ, 0x3, R27 ;  /* 0x00000003ff047819 */ /* 0x000fc6000001161b */
[----:B------:R-:W-:Y:S02]  /*06a0*/  IMAD.HI.U32 R117, R3, R117, R2 ;  /* 0x0000007503757227 */ /* 0x000fe400078e0002 */
[----:B------:R-:W1:Y:S02]  /*06b0*/  @!P2 LDC.64 R2, c[0x0][0x228] ;  /* 0x00008a00ff02ab82 */ /* 0x000e640000000a00 */
[----:B------:R-:W-:Y:S02]  /*06c0*/  @P2 IMAD R5, R163, R5, R29 ;  /* 0x00000005a3052224 */ /* 0x000fe400078e021d */
[----:B------:R-:W-:-:S05]  /*06d0*/  IMAD.HI.U32 R117, R117, R8, RZ ;  /* 0x0000000875757227 */ /* 0x000fca00078e00ff */
[----:B------:R-:W-:-:S05]  /*06e0*/  IADD3 R11, -R117, RZ, RZ ;  /* 0x000000ff750b7210 */ /* 0x000fca0007ffe1ff */
[C---:B------:R-:W-:Y:S02]  /*06f0*/  IMAD R11, R10.reuse, R11, R8 ;  /* 0x0000000b0a0b7224 */ /* 0x040fe400078e0208 */
[----:B------:R-:W3:Y:S03]  /*0700*/  @P0 LDC.64 R8, c[0x0][0x250] ;  /* 0x00009400ff080b82 */ /* 0x000ee60000000a00 */
[----:B------:R-:W-:Y:S01]  /*0710*/  ISETP.GT.U32.AND P1, PT, R10, R11, PT ;  /* 0x0000000b0a00720c */ /* 0x000fe20003f24070 */
[-C--:B-1----:R-:W-:Y:S01]  /*0720*/  @!P2 IMAD R12, R17, R2.reuse, RZ ;  /* 0x00000002110ca224 */ /* 0x082fe200078e02ff */
[----:B------:R-:W-:Y:S01]  /*0730*/  LOP3.LUT R17, R27, 0x38, R174, 0xf8, !PT ;  /* 0x000000381b117812 */ /* 0x000fe200078ef8ae */
[C---:B------:R-:W-:Y:S01]  /*0740*/  @!P2 IMAD.WIDE.U32 R26, R6.reuse, R2, RZ ;  /* 0x00000002061aa225 */ /* 0x040fe200078e00ff */
[----:B------:R-:W-:Y:S02]  /*0750*/  LEA.HI R2, R85, R82, RZ, 0x6 ;  /* 0x0000005255027211 */ /* 0x000fe400078f30ff */
[----:B------:R-:W-:Y:S01]  /*0760*/  LOP3.LUT R4, R17, R4, RZ, 0x3c, !PT ;  /* 0x0000000411047212 */ /* 0x000fe200078e3cff */
[----:B------:R-:W-:-:S06]  /*0770*/  @!P2 IMAD R3, R6, R3, R12 ;  /* 0x000000030603a224 */ /* 0x000fcc00078e020c */
[-C--:B------:R-:W-:Y:S01]  /*0780*/  @!P1 IADD3 R11, R11, -R10.reuse, RZ ;  /* 0x8000000a0b0b9210 */ /* 0x080fe20007ffe0ff */
[----:B------:R-:W-:Y:S02]  /*0790*/  @!P2 IMAD.MOV.U32 R28, RZ, RZ, R26 ;  /* 0x000000ffff1ca224 */ /* 0x000fe400078e001a */
[----:B------:R-:W-:Y:S01]  /*07a0*/  @!P2 IMAD.IADD R5, R27, 0x1, R3 ;  /* 0x000000011b05a824 */ /* 0x000fe200078e0203 */
[----:B------:R-:W-:Y:S01]  /*07b0*/  ISETP.GE.U32.AND P2, PT, R11, R10, PT ;  /* 0x0000000a0b00720c */ /* 0x000fe20003f46070 */
[----:B------:R-:W-:Y:S01]  /*07c0*/  IMAD.SHL.U32 R17, R2, 0x8, RZ ;  /* 0x0000000802117824 */ /* 0x000fe200078e00ff */
[----:B------:R-:W1:Y:S01]  /*07d0*/  LDC.64 R10, c[0x0][0x3c8] ;  /* 0x0000f200ff0a7b82 */ /* 0x000e620000000a00 */
[----:B------:R-:W-:Y:S01]  /*07e0*/  @P0 IADD3 R2, R0, R13, RZ ;  /* 0x0000000d00020210 */ /* 0x000fe20007ffe0ff */
[----:B------:R-:W-:Y:S01]  /*07f0*/  @!P1 VIADD R117, R117, 0x1 ;  /* 0x0000000175759836 */ /* 0x000fe20000000000 */
[----:B------:R-:W-:Y:S02]  /*0800*/  LOP3.LUT R3, R22, R7, RZ, 0x3c, !PT ;  /* 0x0000000716037212 */ /* 0x000fe400078e3cff */
[----:B------:R-:W-:Y:S01]  /*0810*/  LOP3.LUT R164, R4, 0xfffffe00, R17, 0xf8, !PT ;  /* 0xfffffe0004a47812 */ /* 0x000fe200078ef811 */
[----:B------:R-:W-:Y:S01]  /*0820*/  @P0 IMAD.IADD R4, R0, 0x1, R13 ;  /* 0x0000000100040824 */ /* 0x000fe200078e020d */
[----:B------:R-:W-:Y:S01]  /*0830*/  ISETP.GE.AND P1, PT, R3, RZ, PT ;  /* 0x000000ff0300720c */ /* 0x000fe20003f26270 */
[----:B---3--:R-:W-:-:S02]  /*0840*/  @P0 IMAD R3, R2, R9, RZ ;  /* 0x0000000902030224 */ /* 0x008fc400078e02ff */
[C---:B--2---:R-:W-:Y:S01]  /*0850*/  @P0 IMAD R13, R4.reuse, R113, RZ ;  /* 0x00000071040d0224 */ /* 0x044fe200078e02ff */
[----:B------:R-:W-:Y:S01]  /*0860*/  @P2 IADD3 R117, R117, 0x1, RZ ;  /* 0x0000000175752810 */ /* 0x000fe20007ffe0ff */
[----:B------:R-:W-:Y:S01]  /*0870*/  @P0 IMAD.WIDE.U32 R26, R4, R112, RZ ;  /* 0x00000070041a0225 */ /* 0x000fe200078e00ff */
[----:B------:R-:W-:-:S03]  /*0880*/  ISETP.NE.AND P2, PT, R7, RZ, PT ;  /* 0x000000ff0700720c */ /* 0x000fc60003f45270 */
[----:B------:R-:W-:Y:S01]  /*0890*/  @P0 IMAD.WIDE.U32 R30, R2, R8, RZ ;  /* 0x00000008021e0225 */ /* 0x000fe200078e00ff */
[----:B------:R-:W-:-:S03]  /*08a0*/  @P0 IADD3 R13, R27, R13, RZ ;  /* 0x0000000d1b0d0210 */ /* 0x000fc60007ffe0ff */
[----:B------:R-:W-:Y:S02]  /*08b0*/  @P0 IMAD.IADD R4, R31, 0x1, R3 ;  /* 0x000000011f040824 */ /* 0x000fe400078e0203 */
[----:B------:R-:W-:Y:S02]  /*08c0*/  @P0 IMAD.MOV.U32 R12, RZ, RZ, R30 ;  /* 0x000000ffff0c0224 */ /* 0x000fe400078e001e */
[----:B------:R-:W-:Y:S01]  /*08d0*/  @P0 IMAD.MOV.U32 R18, RZ, RZ, R26 ;  /* 0x000000ffff120224 */ /* 0x000fe200078e001a */
[----:B------:R-:W-:Y:S06]  /*08e0*/  @P0 BRA `(.L_x_823) ;  /* 0x0000000000340947 */ /* 0x000fec0003800000 */
[----:B------:R-:W2:Y:S01]  /*08f0*/  LDC.64 R112, c[0x0][0x248] ;  /* 0x00009200ff707b82 */ /* 0x000ea20000000a00 */
[----:B------:R-:W-:Y:S02]  /*0900*/  SHF.R.S32.HI R17, RZ, 0x1f, R0 ;  /* 0x0000001fff117819 */ /* 0x000fe40000011400 */
[----:B------:R-:W-:-:S05]  /*0910*/  SHF.R.S32.HI R13, RZ, 0x1f, R6 ;  /* 0x0000001fff0d7819 */ /* 0x000fca0000011406 */
[----:B------:R-:W3:Y:S01]  /*0920*/  LDC.64 R2, c[0x0][0x230] ;  /* 0x00008c00ff027b82 */ /* 0x000ee20000000a00 */
[-C--:B--2---:R-:W-:Y:S02]  /*0930*/  IMAD R17, R17, R112.reuse, RZ ;  /* 0x0000007011117224 */ /* 0x084fe400078e02ff */
[----:B------:R-:W-:-:S04]  /*0940*/  IMAD.WIDE.U32 R26, R0, R112, RZ ;  /* 0x00000070001a7225 */ /* 0x000fc800078e00ff */
[----:B------:R-:W-:Y:S02]  /*0950*/  IMAD R17, R0, R113, R17 ;  /* 0x0000007100117224 */ /* 0x000fe400078e0211 */
[----:B---3--:R-:W-:-:S03]  /*0960*/  IMAD R13, R13, R2, RZ ;  /* 0x000000020d0d7224 */ /* 0x008fc600078e02ff */
[----:B------:R-:W-:Y:S01]  /*0970*/  IADD3 R27, R27, R17, RZ ;  /* 0x000000111b1b7210 */ /* 0x000fe20007ffe0ff */
[C---:B------:R-:W-:Y:S02]  /*0980*/  IMAD R13, R6.reuse, R3, R13 ;  /* 0x00000003060d7224 */ /* 0x040fe400078e020d */
[----:B------:R-:W-:-:S05]  /*0990*/  IMAD.WIDE.U32 R2, R6, R2, R26 ;  /* 0x0000000206027225 */ /* 0x000fca00078e001a */
[----:B------:R-:W-:Y:S02]  /*09a0*/  IADD3 R13, R3, R13, RZ ;  /* 0x0000000d030d7210 */ /* 0x000fe40007ffe0ff */
[----:B------:R-:W-:Y:S02]  /*09b0*/  MOV R18, R2 ;  /* 0x0000000200127202 */ /* 0x000fe40000000f00 */
.L_x_823:
        /* <DEDUP_REMOVED lines=14> */
.L_x_824:
[----:B-1----:R-:W-:Y:S01]  /*0aa0*/  ISETP.NE.U32.AND P0, PT, R10, RZ, PT ;  /* 0x000000ff0a00720c */ /* 0x002fe20003f05070 */
[-C--:B------:R-:W-:Y:S01]  /*0ab0*/  IMAD R0, R25, R112.reuse, RZ ;  /* 0x0000007019007224 */ /* 0x080fe200078e02ff */
[----:B------:R-:W1:Y:S01]  /*0ac0*/  S2UR UR10, SR_CgaCtaId ;  /* 0x00000000000a79c3 */ /* 0x000e620000008800 */
[----:B------:R-:W-:Y:S01]  /*0ad0*/  IMAD.WIDE.U32 R26, R24, R112, R174 ;  /* 0x00000070181a7225 */ /* 0x000fe200078e00ae */
[----:B------:R-:W-:Y:S01]  /*0ae0*/  ISETP.NE.AND.EX P0, PT, R11, RZ, PT, P0 ;  /* 0x000000ff0b00720c */ /* 0x000fe20003f05300 */
[----:B------:R-:W-:Y:S01]  /*0af0*/  ULDC.64 UR4, c[0x0][0x260] ;  /* 0x0000980000047ab9 */ /* 0x000fe20000000a00 */
[----:B------:R-:W-:Y:S01]  /*0b00*/  LOP3.LUT R3, R14, 0xfffffff0, RZ, 0xc0, !PT ;  /* 0xfffffff00e037812 */ /* 0x000fe200078ec0ff */
[----:B------:R-:W-:Y:S01]  /*0b10*/  @!P1 IMAD.MOV R117, RZ, RZ, -R117 ;  /* 0x000000ffff759224 */ /* 0x000fe200078e0a75 */
[----:B------:R-:W-:Y:S01]  /*0b20*/  @!P2 LOP3.LUT R117, RZ, R7, RZ, 0x33, !PT ;  /* 0x00000007ff75a212 */ /* 0x000fe200078e33ff */
[----:B------:R-:W-:Y:S01]  /*0b30*/  IMAD R0, R24, R113, R0 ;  /* 0x0000007118007224 */ /* 0x000fe200078e0200 */
[----:B------:R-:W-:Y:S01]  /*0b40*/  IADD3 R168, P2, R18, R26, RZ ;  /* 0x0000001a12a87210 */ /* 0x000fe20007f5e0ff */
[----:B------:R-:W-:Y:S01]  /*0b50*/  ULDC.64 UR6, c[0x0][0x268] ;  /* 0x00009a0000067ab9 */ /* 0x000fe20000000a00 */
[----:B------:R-:W-:Y:S01]  /*0b60*/  IADD3 R28, P1, R174, R28, RZ ;  /* 0x0000001cae1c7210 */ /* 0x000fe20007f3e0ff */
[----:B------:R-:W-:Y:S01]  /*0b70*/  IMAD.MOV.U32 R7, RZ, RZ, 0x10 ;  /* 0x00000010ff077424 */ /* 0x000fe200078e00ff */
[----:B------:R-:W-:Y:S01]  /*0b80*/  IADD3.X R169, R13, R27, R0, P2, !PT ;  /* 0x0000001b0da97210 */ /* 0x000fe200017fe400 */
[----:B------:R-:W-:Y:S01]  /*0b90*/  IMAD.WIDE.U32 R26, R24, R8, R174 ;  /* 0x00000008181a7225 */ /* 0x000fe200078e00ae */
[----:B------:R-:W-:Y:S01]  /*0ba0*/  IADD3 R20, -R3, R82, RZ ;  /* 0x0000005203147210 */ /* 0x000fe20007ffe1ff */
[----:B------:R-:W-:Y:S01]  /*0bb0*/  BSSY B0, `(.L_x_825) ;  /* 0x000003d000007945 */ /* 0x000fe20003800000 */
[----:B------:R-:W-:Y:S01]  /*0bc0*/  SHF.R.S32.HI R0, RZ, 0x1f, R117 ;  /* 0x0000001fff007819 */ /* 0x000fe20000011475 */
[----:B------:R-:W-:Y:S01]  /*0bd0*/  IMAD.X R29, R175, 0x1, R5, P1 ;  /* 0x00000001af1d7824 */ /* 0x000fe200008e0605 */
[----:B------:R-:W-:Y:S01]  /*0be0*/  SHF.R.S32.HI R17, RZ, 0x1f, R20 ;  /* 0x0000001fff117819 */ /* 0x000fe20000011414 */
[----:B------:R-:W-:Y:S01]  /*0bf0*/  IMAD R3, R25, R8, RZ ;  /* 0x0000000819037224 */ /* 0x000fe200078e02ff */
[----:B------:R-:W-:Y:S01]  /*0c00*/  IADD3 R114, P1, R12, R26, RZ ;  /* 0x0000001a0c727210 */ /* 0x000fe20007f3e0ff */
[----:B------:R-:W-:Y:S01]  /*0c10*/  IMAD R2, R0, UR4, RZ ;  /* 0x0000000400027c24 */ /* 0x000fe2000f8e02ff */
[----:B------:R-:W2:Y:S01]  /*0c20*/  @P0 LDC.64 R12, c[0x0][0x3d0] ;  /* 0x0000f400ff0c0b82 */ /* 0x000ea20000000a00 */
[----:B------:R-:W-:Y:S01]  /*0c30*/  LEA.HI R17, R17, R20, RZ, 0x3 ;  /* 0x0000001411117211 */ /* 0x000fe200078f18ff */
[----:B------:R-:W-:Y:S01]  /*0c40*/  IMAD R3, R24, R9, R3 ;  /* 0x0000000918037224 */ /* 0x000fe200078e0203 */
[----:B------:R-:W-:Y:S01]  /*0c50*/  SHF.R.S32.HI R23, RZ, 0x1f, R22 ;  /* 0x0000001fff177819 */ /* 0x000fe20000011416 */
[----:B------:R-:W-:Y:S01]  /*0c60*/  IMAD.WIDE.U32 R168, R117, UR4, R168 ;  /* 0x0000000475a87c25 */ /* 0x000fe2000f8e00a8 */
[----:B------:R-:W-:-:S02]  /*0c70*/  LOP3.LUT R5, R17, 0xfffffff8, RZ, 0xc0, !PT ;  /* 0xfffffff811057812 */ /* 0x000fc400078ec0ff */
[----:B------:R-:W-:Y:S01]  /*0c80*/  IADD3.X R115, R4, R27, R3, P1, !PT ;  /* 0x0000001b04737210 */ /* 0x000fe20000ffe403 */
[----:B------:R-:W-:Y:S01]  /*0c90*/  IMAD R171, R117, UR5, R2 ;  /* 0x0000000575ab7c24 */ /* 0x000fe2000f8e0202 */
[----:B------:R-:W-:Y:S01]  /*0ca0*/  ULDC.64 UR4, c[0x0][0x258] ;  /* 0x0000960000047ab9 */ /* 0x000fe20000000a00 */
[----:B------:R-:W-:Y:S01]  /*0cb0*/  IMAD R0, R0, UR6, RZ ;  /* 0x0000000600007c24 */ /* 0x000fe2000f8e02ff */
[----:B------:R-:W-:Y:S01]  /*0cc0*/  IADD3 R20, R20, -R5, RZ ;  /* 0x8000000514147210 */ /* 0x000fe20007ffe0ff */
[----:B------:R-:W-:Y:S01]  /*0cd0*/  IMAD R31, R23, UR4, RZ ;  /* 0x00000004171f7c24 */ /* 0x000fe2000f8e02ff */
[----:B------:R-:W-:Y:S01]  /*0ce0*/  IADD3 R119, R118, -0x1, RZ ;  /* 0xffffffff76777810 */ /* 0x000fe20007ffe0ff */
[----:B------:R-:W-:Y:S01]  /*0cf0*/  IMAD.WIDE.U32 R28, R22, UR4, R28 ;  /* 0x00000004161c7c25 */ /* 0x000fe2000f8e001c */
[----:B------:R-:W-:Y:S01]  /*0d00*/  UMOV UR4, 0x400 ;  /* 0x0000040000047882 */ /* 0x000fe20000000000 */
[----:B------:R-:W-:Y:S01]  /*0d10*/  R2P PR, R20, 0x6 ;  /* 0x0000000614007804 */ /* 0x000fe20000000000 */
[----:B-1----:R-:W-:Y:S01]  /*0d20*/  ULEA UR4, UR10, UR4, 0x18 ;  /* 0x000000040a047291 */ /* 0x002fe2000f8ec03f */
[----:B------:R-:W-:Y:S01]  /*0d30*/  IMAD.WIDE.U32 R114, R117, UR6, R114 ;  /* 0x0000000675727c25 */ /* 0x000fe2000f8e0072 */
[----:B------:R-:W-:-:S02]  /*0d40*/  IADD3 R165, R174, 0x40, RZ ;  /* 0x00000040aea57810 */ /* 0x000fc40007ffe0ff */
[----:B------:R-:W-:Y:S01]  /*0d50*/  SEL R7, R7, 0xfffffff0, !P1 ;  /* 0xfffffff007077807 */ /* 0x000fe20004800000 */
[----:B------:R-:W-:Y:S01]  /*0d60*/  IMAD R117, R117, UR7, R0 ;  /* 0x0000000775757c24 */ /* 0x000fe2000f8e0200 */
[----:B------:R-:W-:Y:S01]  /*0d70*/  LEA R164, R164, UR4, 0x1 ;  /* 0x00000004a4a47c11 */ /* 0x000fe2000f8e08ff */
[----:B------:R-:W-:Y:S02]  /*0d80*/  IMAD.MOV.U32 R0, RZ, RZ, 0x20 ;  /* 0x00000020ff007424 */ /* 0x000fe400078e00ff */
[----:B------:R-:W-:Y:S02]  /*0d90*/  IMAD R31, R22, UR5, R31 ;  /* 0x00000005161f7c24 */ /* 0x000fe4000f8e021f */
[----:B------:R-:W-:Y:S01]  /*0da0*/  IMAD R4, R119, -0x40, R80 ;  /* 0xffffffc077047824 */ /* 0x000fe200078e0250 */
[----:B------:R-:W-:Y:S01]  /*0db0*/  SEL R5, R0, 0xffffffe0, !P2 ;  /* 0xffffffe000057807 */ /* 0x000fe20005000000 */
[----:B------:R-:W-:Y:S01]  /*0dc0*/  IMAD.IADD R31, R29, 0x1, R31 ;  /* 0x000000011d1f7824 */ /* 0x000fe200078e021f */
        /* <DEDUP_REMOVED lines=27> */
.L_x_826:
[----:B------:R-:W-:Y:S05]  /*0f80*/  BSYNC B0 ;  /* 0x0000000000007941 */ /* 0x000fea0003800000 */
.L_x_825:
        /* <DEDUP_REMOVED lines=32> */
.L_x_828:
[----:B------:R-:W-:Y:S05]  /*1190*/  BSYNC B0 ;  /* 0x0000000000007941 */ /* 0x000fea0003800000 */
.L_x_827:
        /* <DEDUP_REMOVED lines=32> */
.L_x_830:
[----:B------:R-:W-:Y:S05]  /*13a0*/  BSYNC B0 ;  /* 0x0000000000007941 */ /* 0x000fea0003800000 */
.L_x_829:
        /* <DEDUP_REMOVED lines=31> */
.L_x_832:
[----:B------:R-:W-:Y:S05]  /*15a0*/  BSYNC B0 ;  /* 0x0000000000007941 */ /* 0x000fea0003800000 */
.L_x_831:
[----:B------:R-:W-:Y:S01]  /*15b0*/  ISETP.GE.AND P2, PT, R24, R4, PT ;  /* 0x000000041800720c */ /* 0x000fe20003f46270 */
[----:B------:R-:W-:Y:S01]  /*15c0*/  IMAD.IADD R171, R169, 0x1, R171 ;  /* 0x00000001a9ab7824 */ /* 0x000fe200078e02ab */
[C---:B-1-34-:R-:W-:Y:S01]  /*15d0*/  SHF.L.U64.HI R2, R112.reuse, 0x6, R113 ;  /* 0x0000000670027819 */ /* 0x05afe20000010271 */
[----:B------:R-:W-:Y:S01]  /*15e0*/  IMAD.SHL.U32 R3, R112, 0x40, RZ ;  /* 0x0000004070037824 */ /* 0x000fe200078e00ff */
[----:B------:R-:W-:Y:S01]  /*15f0*/  SHF.R.S32.HI R18, RZ, 0x1f, R119 ;  /* 0x0000001fff127819 */ /* 0x000fe20000011477 */
[----:B------:R-:W-:Y:S01]  /*1600*/  BSSY B0, `(.L_x_833) ;  /* 0x000001e000007945 */ /* 0x000fe20003800000 */
[----:B------:R-:W-:Y:S01]  /*1610*/  MOV R170, R168 ;  /* 0x000000a800aa7202 */ /* 0x000fe20000000f00 */
[----:B------:R-:W-:Y:S01]  /*1620*/  IMAD R33, R2, R119, RZ ;  /* 0x0000007702217224 */ /* 0x000fe200078e02ff */
[----:B------:R-:W-:Y:S02]  /*1630*/  SHF.R.S32.HI R149, RZ, 0x4, R14 ;  /* 0x00000004ff957819 */ /* 0x000fe4000001140e */
[----:B------:R-:W-:Y:S01]  /*1640*/  ISETP.GE.AND P1, PT, R21, R4, PT ;  /* 0x000000041500720c */ /* 0x000fe20003f26270 */
        /* <DEDUP_REMOVED lines=25> */
.L_x_834:
[----:B------:R-:W-:Y:S05]  /*17e0*/  BSYNC B0 ;  /* 0x0000000000007941 */ /* 0x000fea0003800000 */
.L_x_833:
        /* <DEDUP_REMOVED lines=26> */
.L_x_836:
[----:B------:R-:W-:Y:S05]  /*1990*/  BSYNC B0 ;  /* 0x0000000000007941 */ /* 0x000fea0003800000 */
.L_x_835:
[----:B------:R-:W-:Y:S01]  /*19a0*/  LOP3.LUT R26, R26, 0xfffffffe, RZ, 0xc0, !PT ;  /* 0xfffffffe1a1a7812 */ /* 0x000fe200078ec0ff */
[----:B------:R-:W-:Y:S01]  /*19b0*/  BSSY B0, `(.L_x_837) ;  /* 0x000001a000007945 */ /* 0x000fe20003800000 */
[----:B------:R-:W-:-:S03]  /*19c0*/  ISETP.GE.AND P5, PT, R21, R4, PT ;  /* 0x000000041500720c */ /* 0x000fc60003fa6270 */
[----:B------:R-:W-:Y:S01]  /*19d0*/  IMAD.IADD R149, R149, 0x1, -R26 ;  /* 0x0000000195957824 */ /* 0x000fe200078e0a1a */
[----:B------:R-:W-:Y:S09]  /*19e0*/  @P1 BRA `(.L_x_838) ;  /* 0x0000000000581947 */ /* 0x000ff20003800000 */
[----:B------:R-:W-:Y:S01]  /*19f0*/  ULDC UR5, c[0x0][0x2d0] ;  /* 0x0000b40000057ab9 */ /* 0x000fe20000000800 */
[----:B------:R-:W-:Y:S02]  /*1a00*/  LEA R21, P3, R112, R30, 0x5 ;  /* 0x0000001e70157211 */ /* 0x000fe400078628ff */
[----:B------:R-:W-:Y:S02]  /*1a10*/  ISETP.GE.AND P2, PT, R174, UR5, PT ;  /* 0x00000005ae007c0c */ /* 0x000fe4000bf46270 */
[----:B------:R-:W-:Y:S02]  /*1a20*/  ISETP.GE.AND P1, PT, R165, UR5, PT ;  /* 0x00000005a5007c0c */ /* 0x000fe4000bf26270 */
[----:B------:R-:W-:-:S09]  /*1a30*/  LEA.HI.X R26, R112, R33, R113, 0x5, P3 ;  /* 0x00000021701a7211 */ /* 0x000fd200018f2c71 */
        /* <DEDUP_REMOVED lines=17> */
.L_x_838:
[----:B------:R-:W-:Y:S05]  /*1b50*/  BSYNC B0 ;  /* 0x0000000000007941 */ /* 0x000fea0003800000 */
.L_x_837:
[-C--:B------:R-:W-:Y:S01]  /*1b60*/  ISETP.GE.AND P2, PT, R19, R4.reuse, PT ;  /* 0x000000041300720c */ /* 0x080fe20003f46270 */
[----:B-1-34-:R-:W-:Y:S01]  /*1b70*/  IMAD.SHL.U32 R14, R16, 0x40, RZ ;  /* 0x00000040100e7824 */ /* 0x01afe200078e00ff */
[----:B------:R-:W-:Y:S01]  /*1b80*/  ISETP.GE.AND P1, PT, R24, R4, PT ;  /* 0x000000041800720c */ /* 0x000fe20003f26270 */
[----:B------:R-:W-:Y:S01]  /*1b90*/  IMAD.SHL.U32 R27, R20, 0x40, RZ ;  /* 0x00000040141b7824 */ /* 0x000fe200078e00ff */
[----:B------:R-:W-:Y:S01]  /*1ba0*/  BSSY B0, `(.L_x_839) ;  /* 0x0000023000007945 */ /* 0x000fe20003800000 */
[----:B------:R-:W-:Y:S01]  /*1bb0*/  IMAD.SHL.U32 R25, R24, 0x8, RZ ;  /* 0x0000000818197824 */ /* 0x000fe200078e00ff */
[----:B------:R-:W-:Y:S01]  /*1bc0*/  LOP3.LUT R14, R14, 0x1c0, RZ, 0xc0, !PT ;  /* 0x000001c00e0e7812 */ /* 0x000fe200078ec0ff */
[----:B------:R-:W-:Y:S01]  /*1bd0*/  IMAD.SHL.U32 R24, R149, 0x8, RZ ;  /* 0x0000000895187824 */ /* 0x000fe200078e00ff */
[----:B------:R-:W-:Y:S02]  /*1be0*/  LOP3.LUT R27, R27, 0x1c0, RZ, 0xc0, !PT ;  /* 0x000001c01b1b7812 */ /* 0x000fe400078ec0ff */
[----:B------:R-:W-:-:S02]  /*1bf0*/  LOP3.LUT R20, R14, 0x8, R25, 0xf8, !PT ;  /* 0x000000080e147812 */ /* 0x000fc400078ef819 */
[----:B------:R-:W-:Y:S02]  /*1c00*/  LOP3.LUT R24, R27, 0x8, R24, 0xf8, !PT ;  /* 0x000000081b187812 */ /* 0x000fe400078ef818 */
[----:B------:R-:W-:Y:S02]  /*1c10*/  @P0 SHF.R.S32.HI R21, RZ, 0x1f, R6 ;  /* 0x0000001fff150819 */ /* 0x000fe40000011406 */
[----:B------:R-:W-:Y:S02]  /*1c20*/  SHF.R.U32.HI R25, RZ, 0x3, R14 ;  /* 0x00000003ff197819 */ /* 0x000fe4000001160e */
[----:B------:R-:W-:Y:S01]  /*1c30*/  SHF.R.U32.HI R27, RZ, 0x3, R27 ;  /* 0x00000003ff1b7819 */ /* 0x000fe2000001161b */
        /* <DEDUP_REMOVED lines=25> */
.L_x_840:
[----:B------:R-:W-:Y:S05]  /*1dd0*/  BSYNC B0 ;  /* 0x0000000000007941 */ /* 0x000fea0003800000 */
.L_x_839:
[----:B------:R-:W0:Y:S01]  /*1de0*/  LDGDEPBAR ;  /* 0x00000000000079af */ /* 0x000e220000000000 */
[----:B--2---:R-:W-:Y:S01]  /*1df0*/  @P0 IMAD R21, R21, R12, RZ ;  /* 0x0000000c15150224 */ /* 0x004fe200078e02ff */
[----:B------:R-:W-:Y:S01]  /*1e00*/  LEA.HI R85, R85, R82, RZ, 0x5 ;  /* 0x0000005255557211 */ /* 0x000fe200078f28ff */
[----:B------:R-:W-:Y:S01]  /*1e10*/  @P0 IMAD.WIDE.U32 R22, R6, R12, R22 ;  /* 0x0000000c06160225 */ /* 0x000fe200078e0016 */
[----:B------:R-:W-:Y:S02]  /*1e20*/  SHF.L.U64.HI R161, R8, 0x6, R9 ;  /* 0x0000000608a17819 */ /* 0x000fe40000010209 */
[----:B------:R-:W-:Y:S01]  /*1e30*/  SHF.R.S32.HI R84, RZ, 0x5, R85 ;  /* 0x00000005ff547819 */ /* 0x000fe20000011455 */
[----:B------:R-:W-:Y:S01]  /*1e40*/  @P0 IMAD R13, R6, R13, R21 ;  /* 0x0000000d060d0224 */ /* 0x000fe200078e0215 */
[----:B------:R-:W-:Y:S01]  /*1e50*/  @P0 LEA R10, P2, R22, R10, 0x2 ;  /* 0x0000000a160a0211 */ /* 0x000fe200078410ff */
[----:B------:R-:W-:Y:S01]  /*1e60*/  IMAD.SHL.U32 R81, R17, 0x40, RZ ;  /* 0x0000004011517824 */ /* 0x000fe200078e00ff */
[----:B------:R-:W-:Y:S01]  /*1e70*/  ISETP.GE.AND P4, PT, R19, R4, PT ;  /* 0x000000041300720c */ /* 0x000fe20003f86270 */
[----:B------:R-:W-:Y:S01]  /*1e80*/  @P0 IMAD.IADD R6, R23, 0x1, R13 ;  /* 0x0000000117060824 */ /* 0x000fe200078e020d */
[----:B------:R-:W-:Y:S01]  /*1e90*/  LOP3.LUT R20, R20, R25, RZ, 0x3c, !PT ;  /* 0x0000001914147212 */ /* 0x000fe200078e3cff */
[----:B------:R-:W-:Y:S01]  /*1ea0*/  IMAD.SHL.U32 R162, R8, 0x40, RZ ;  /* 0x0000004008a27824 */ /* 0x000fe200078e00ff */
[----:B------:R-:W-:Y:S01]  /*1eb0*/  LOP3.LUT R81, R81, 0xfffffe00, RZ, 0xc0, !PT ;  /* 0xfffffe0051517812 */ /* 0x000fe200078ec0ff */
[----:B------:R-:W-:Y:S01]  /*1ec0*/  IMAD R19, R161, R119, RZ ;  /* 0x00000077a1137224 */ /* 0x000fe200078e02ff */
[----:B------:R-:W-:Y:S01]  /*1ed0*/  @P0 LEA.HI.X R11, R22, R11, R6, 0x2, P2 ;  /* 0x0000000b160b0211 */ /* 0x000fe200010f1406 */
[----:B------:R-:W-:Y:S01]  /*1ee0*/  IMAD.MOV.U32 R116, RZ, RZ, R114 ;  /* 0x000000ffff747224 */ /* 0x000fe200078e0072 */
[----:B------:R-:W-:Y:S01]  /*1ef0*/  LOP3.LUT R4, R24, R27, RZ, 0x3c, !PT ;  /* 0x0000001b18047212 */ /* 0x000fe200078e3cff */
[----:B------:R-:W-:Y:S01]  /*1f00*/  IMAD R149, R149, 0x200, R20 ;  /* 0x0000020095957824 */ /* 0x000fe200078e0214 */
[----:B------:R-:W-:Y:S01]  /*1f10*/  LEA R13, R84, R81, 0xa ;  /* 0x00000051540d7211 */ /* 0x000fe200078e50ff */
[----:B------:R2:W5:Y:S01]  /*1f20*/  @P0 LDG.E R6, desc[UR8][R10.64] ;  /* 0x000000080a060981 */ /* 0x000562000c1e1900 */
[----:B------:R-:W-:Y:S01]  /*1f30*/  IADD3 R117, R115, R117, RZ ;  /* 0x0000007573757210 */ /* 0x000fe20007ffe0ff */
[----:B------:R-:W-:Y:S01]  /*1f40*/  IMAD R19, R18, R162, R19 ;  /* 0x000000a212137224 */ /* 0x000fe200078e0213 */
[----:B------:R-:W-:-:S04]  /*1f50*/  DEPBAR.LE SB0, 0x0 ;  /* 0x000080000000791a */ /* 0x000fc80000000000 */
[----:B------:R-:W-:Y:S01]  /*1f60*/  BAR.SYNC.DEFER_BLOCKING 0x0 ;  /* 0x0000000000007b1d */ /* 0x000fe20000010000 */
[----:B------:R-:W-:Y:S02]  /*1f70*/  IMAD.IADD R150, R4, 0x1, R13 ;  /* 0x0000000104967824 */ /* 0x000fe400078e020d */
[----:B-1-3--:R-:W-:-:S03]  /*1f80*/  IMAD.WIDE.U32 R14, R119, R162, R116 ;  /* 0x000000a2770e7225 */ /* 0x00afc600078e0074 */
[----:B------:R-:W-:Y:S01]  /*1f90*/  BSSY B0, `(.L_x_841) ;  /* 0x000001b000007945 */ /* 0x000fe20003800000 */
[----:B------:R2:W-:Y:S04]  /*1fa0*/  @P1 STS.128 [R164+0x8000], RZ ;  /* 0x008000ffa4001388 */ /* 0x0005e80000000c00 */
[----:B------:R2:W-:Y:S01]  /*1fb0*/  @P1 STS.128 [R164+0xa000], RZ ;  /* 0x00a000ffa4001388 */ /* 0x0005e20000000c00 */
[----:B------:R-:W-:Y:S02]  /*1fc0*/  LEA R149, R149, UR4, 0x1 ;  /* 0x0000000495957c11 */ /* 0x000fe4000f8e08ff */
[----:B------:R-:W-:Y:S02]  /*1fd0*/  LEA R150, R150, UR4, 0x1 ;  /* 0x0000000496967c11 */ /* 0x000fe4000f8e08ff */
[----:B------:R-:W-:Y:S01]  /*1fe0*/  IADD3 R19, R15, R19, RZ ;  /* 0x000000130f137210 */ /* 0x000fe20007ffe0ff */
[----:B------:R-:W-:Y:S06]  /*1ff0*/  @P1 BRA `(.L_x_842) ;  /* 0x0000000000501947 */ /* 0x000fec0003800000 */
[----:B------:R-:W-:Y:S02]  /*2000*/  ULDC UR5, c[0x0][0x2d0] ;  /* 0x0000b40000057ab9 */ /* 0x000fe40000000800 */
[----:B------:R-:W-:Y:S02]  /*2010*/  ISETP.GE.AND P2, PT, R174, UR5, PT ;  /* 0x00000005ae007c0c */ /* 0x000fe4000bf46270 */
[----:B------:R-:W-:-:S11]  /*2020*/  ISETP.GE.AND P1, PT, R165, UR5, PT ;  /* 0x00000005a5007c0c */ /* 0x000fd6000bf26270 */
[----:B--2---:R-:W1:Y:S01]  /*2030*/  @!P2 LDC.64 R10, c[0x0][0x220] ;  /* 0x00008800ff0aab82 */ /* 0x004e620000000a00 */
        /* <DEDUP_REMOVED lines=16> */
.L_x_842:
[----:B------:R-:W-:Y:S05]  /*2140*/  BSYNC B0 ;  /* 0x0000000000007941 */ /* 0x000fea0003800000 */
.L_x_841:
        /* <DEDUP_REMOVED lines=11> */
[----:B-123--:R-:W1:Y:S01]  /*2200*/  @!P2 LDC.64 R10, c[0x0][0x220] ;  /* 0x00008800ff0aab82 */ /* 0x00ee620000000a00 */
        /* <DEDUP_REMOVED lines=16> */
.L_x_844:
[----:B------:R-:W-:Y:S05]  /*2310*/  BSYNC B0 ;  /* 0x0000000000007941 */ /* 0x000fea0003800000 */
.L_x_843:
        /* <DEDUP_REMOVED lines=26> */
.L_x_846:
[----:B------:R-:W-:Y:S05]  /*24c0*/  BSYNC B0 ;  /* 0x0000000000007941 */ /* 0x000fea0003800000 */
.L_x_845:
[----:B------:R1:W-:Y:S01]  /*24d0*/  @P4 STS.128 [R164+0x9800], RZ ;  /* 0x009800ffa4004388 */ /* 0x0003e20000000c00 */
[----:B------:R-:W-:Y:S03]  /*24e0*/  BSSY B0, `(.L_x_847) ;  /* 0x000001b000007945 */ /* 0x000fe60003800000 */
[----:B------:R1:W-:Y:S01]  /*24f0*/  @P4 STS.128 [R164+0xb800], RZ ;  /* 0x00b800ffa4004388 */ /* 0x0003e20000000c00 */
        /* <DEDUP_REMOVED lines=25> */
.L_x_848:
[----:B------:R-:W-:Y:S05]  /*2690*/  BSYNC B0 ;  /* 0x0000000000007941 */ /* 0x000fea0003800000 */
.L_x_847:
[----:B------:R-:W-:Y:S01]  /*26a0*/  LDSM.16.M88.4 R60, [R150] ;  /* 0x00000000963c783b */ /* 0x000fe20000000200 */
[----:B------:R-:W-:Y:S01]  /*26b0*/  LOP3.LUT P1, RZ, R16, 0x2, RZ, 0xc0, !PT ;  /* 0x0000000210ff7812 */ /* 0x000fe2000782c0ff */
[----:B------:R-:W-:Y:S01]  /*26c0*/  VIADD R8, R149, 0x4000 ;  /* 0x0000400095087836 */ /* 0x000fe20000000000 */
[----:B------:R-:W-:Y:S01]  /*26d0*/  LOP3.LUT R85, R85, 0xffffffe0, RZ, 0xc0, !PT ;  /* 0xffffffe055557812 */ /* 0x000fe200078ec0ff */
[----:B------:R-:W4:Y:S01]  /*26e0*/  LDSM.16.M88.4 R40, [R149+0x4000] ;  /* 0x004000009528783b */ /* 0x000f220000000200 */
[----:B------:R-:W-:Y:S01]  /*26f0*/  VIADD R147, R149, 0x4020 ;  /* 0x0000402095937836 */ /* 0x000fe20000000000 */
[----:B------:R-:W-:Y:S01]  /*2700*/  LOP3.LUT R4, R4, R81, RZ, 0xfc, !PT ;  /* 0x0000005104047212 */ /* 0x000fe200078efcff */
[--C-:B------:R-:W-:Y:S01]  /*2710*/  IMAD R148, R7, 0x2, R150.reuse ;  /* 0x0000000207947824 */ /* 0x100fe200078e0296 */
[----:B------:R-:W4:Y:S01]  /*2720*/  LDSM.16.M88.4 R32, [R149+0x4800] ;  /* 0x004800009520783b */ /* 0x000f220000000200 */
[C---:B------:R-:W-:Y:S02]  /*2730*/  IMAD R146, R5.reuse, 0x2, R150 ;  /* 0x0000000205927824 */ /* 0x040fe400078e0296 */
[----:B------:R-:W-:Y:S01]  /*2740*/  IMAD R145, R5, 0x2, R148 ;  /* 0x0000000205917824 */ /* 0x000fe200078e0294 */
[----:B------:R-:W4:Y:S01]  /*2750*/  LDSM.16.M88.4 R24, [R149+0x5000] ;  /* 0x005000009518783b */ /* 0x000f220000000200 */
[----:B------:R-:W-:-:S02]  /*2760*/  IMAD R84, R84, 0x10, R87 ;  /* 0x0000001054547824 */ /* 0x000fc400078e0257 */
[----:B------:R-:W-:Y:S01]  /*2770*/  @P1 VIADD R147, R8, 0xffffffe0 ;  /* 0xffffffe008931836 */ /* 0x000fe20000000000 */
[----:B------:R-:W4:Y:S01]  /*2780*/  LDSM.16.M88.4 R48, [R149+0x5800] ;  /* 0x005800009530783b */ /* 0x000f220000000200 */
[----:B------:R-:W-:Y:S01]  /*2790*/  LOP3.LUT P1, RZ, R16, 0x4, RZ, 0xc0, !PT ;  /* 0x0000000410ff7812 */ /* 0x000fe2000782c0ff */
[----:B------:R-:W-:Y:S02]  /*27a0*/  IMAD.SHL.U32 R176, R82, 0x2, RZ ;  /* 0x0000000252b07824 */ /* 0x000fe400078e00ff */
[----:B------:R-:W-:Y:S01]  /*27b0*/  LDSM.16.M88.4 R52, [R148] ;  /* 0x000000009434783b */ /* 0x000fe20000000200 */
[----:B------:R-:W-:Y:S01]  /*27c0*/  SEL R0, R0, 0xffffffe0, !P1 ;  /* 0xffffffe000007807 */ /* 0x000fe20004800000 */
[C---:B------:R-:W-:Y:S01]  /*27d0*/  VIADD R139, R147.reuse, 0x800 ;  /* 0x00000800938b7836 */ /* 0x040fe20000000000 */
[----:B------:R-:W-:Y:S01]  /*27e0*/  LOP3.LUT R176, R176, 0x6, RZ, 0xc0, !PT ;  /* 0x00000006b0b07812 */ /* 0x000fe200078ec0ff */
[----:B------:R-:W4:Y:S01]  /*27f0*/  LDSM.16.M88.4 R12, [R147] ;  /* 0x00000000930c783b */ /* 0x000f220000000200 */
[----:B------:R-:W-:-:S02]  /*2800*/  VIADD R138, R147, 0x1000 ;  /* 0x00001000938a7836 */ /* 0x000fc40000000000 */
[C---:B------:R-:W-:Y:S01]  /*2810*/  IMAD R143, R0.reuse, 0x2, R149 ;  /* 0x00000002008f7824 */ /* 0x040fe200078e0295 */
[----:B------:R-:W4:Y:S01]  /*2820*/  LDSM.16.M88.4 R56, [R147+0x800] ;  /* 0x000800009338783b */ /* 0x000f220000000200 */
[----:B------:R-:W-:Y:S02]  /*2830*/  IMAD R136, R0, 0x2, R147 ;  /* 0x0000000200887824 */ /* 0x000fe400078e0293 */
[----:B------:R-:W-:Y:S01]  /*2840*/  IMAD.IADD R0, R82, 0x1, -R85 ;  /* 0x0000000152007824 */ /* 0x000fe200078e0a55 */
[----:B-123--:R-:W1:Y:S01]  /*2850*/  LDSM.16.M88.4 R8, [R147+0x1000] ;  /* 0x001000009308783b */ /* 0x00ee620000000200 */
[C---:B------:R-:W-:Y:S02]  /*2860*/  VIADD R137, R147.reuse, 0x1800 ;  /* 0x0000180093897836 */ /* 0x040fe40000000000 */
[C---:B------:R-:W-:Y:S01]  /*2870*/  VIADD R135, R147.reuse, 0x2000 ;  /* 0x0000200093877836 */ /* 0x040fe20000000000 */
[----:B------:R-:W2:Y:S01]  /*2880*/  LDSM.16.M88.4 R64, [R147+0x1800] ;  /* 0x001800009340783b */ /* 0x000ea20000000200 */
[----:B------:R-:W-:-:S02]  /*2890*/  VIADD R134, R147, 0x2800 ;  /* 0x0000280093867836 */ /* 0x000fc40000000000 */
[C---:B------:R-:W-:Y:S01]  /*28a0*/  VIADD R133, R147.reuse, 0x3000 ;  /* 0x0000300093857836 */ /* 0x040fe20000000000 */
[----:B------:R-:W-:Y:S01]  /*28b0*/  LDSM.16.M88.4 R68, [R146] ;  /* 0x000000009244783b */ /* 0x000fe20000000200 */
[----:B------:R-:W-:Y:S01]  /*28c0*/  VIADD R132, R147, 0x3800 ;  /* 0x0000380093847836 */ /* 0x000fe20000000000 */
[C---:B----4-:R-:W-:Y:S02]  /*28d0*/  HMMA.16816.F32.BF16 R44, R60.reuse, R40, RZ ;  /* 0x000000283c2c723c */ /* 0x050fe400000418ff */
[----:B------:R-:W3:Y:S04]  /*28e0*/  LDSM.16.M88.4 R16, [R143+0x4000] ;  /* 0x004000008f10783b */ /* 0x000ee80000000200 */
[----:B------:R-:W-:Y:S01]  /*28f0*/  LDSM.16.M88.4 R72, [R143+0x5800] ;  /* 0x005800008f48783b */ /* 0x000fe20000000200 */
[C---:B------:R-:W-:Y:S03]  /*2900*/  HMMA.16816.F32.BF16 R40, R60.reuse, R42, RZ ;  /* 0x0000002a3c28723c */ /* 0x040fe600000418ff */
[----:B------:R-:W-:Y:S03]  /*2910*/  LDSM.16.M88.4 R76, [R147+0x3800] ;  /* 0x00380000934c783b */ /* 0x000fe60000000200 */
[C---:B------:R-:W-:Y:S01]  /*2920*/  HMMA.16816.F32.BF16 R36, R60.reuse, R32, RZ ;  /* 0x000000203c24723c */ /* 0x040fe200000418ff */
[----:B------:R-:W0:Y:S05]  /*2930*/  LDGDEPBAR ;  /* 0x00000000000079af */ /* 0x000e2a0000000000 */
[C---:B------:R-:W-:Y:S06]  /*2940*/  HMMA.16816.F32.BF16 R32, R60.reuse, R34, RZ ;  /* 0x000000223c20723c */ /* 0x040fec00000418ff */
[C---:B------:R-:W-:Y:S06]  /*2950*/  HMMA.16816.F32.BF16 R28, R60.reuse, R24, RZ ;  /* 0x000000183c1c723c */ /* 0x040fec00000418ff */
[C---:B------:R-:W-:Y:S06]  /*2960*/  HMMA.16816.F32.BF16 R24, R60.reuse, R26, RZ ;  /* 0x0000001a3c18723c */ /* 0x040fec00000418ff */
[C---:B------:R-:W-:Y:S06]  /*2970*/  HMMA.16816.F32.BF16 R20, R60.reuse, R48, RZ ;  /* 0x000000303c14723c */ /* 0x040fec00000418ff */
[----:B------:R-:W-:Y:S01]  /*2980*/  HMMA.16816.F32.BF16 R60, R60, R50, RZ ;  /* 0x000000323c3c723c */ /* 0x000fe200000418ff */
[----:B------:R-:W4:Y:S05]  /*2990*/  LDSM.16.M88.4 R48, [R143+0x4800] ;  /* 0x004800008f30783b */ /* 0x000f2a0000000200 */
[C---:B------:R-:W-:Y:S06]  /*29a0*/  HMMA.16816.F32.BF16 R44, R52.reuse, R12, R44 ;  /* 0x0000000c342c723c */ /* 0x040fec000004182c */
[C---:B------:R-:W-:Y:S01]  /*29b0*/  HMMA.16816.F32.BF16 R40, R52.reuse, R14, R40 ;  /* 0x0000000e3428723c */ /* 0x040fe20000041828 */
[----:B------:R-:W4:Y:S05]  /*29c0*/  LDSM.16.M88.4 R12, [R143+0x5000] ;  /* 0x005000008f0c783b */ /* 0x000f2a0000000200 */
[C---:B------:R-:W-:Y:S06]  /*29d0*/  HMMA.16816.F32.BF16 R36, R52.reuse, R56, R36 ;  /* 0x000000383424723c */ /* 0x040fec0000041824 */
[C---:B------:R-:W-:Y:S01]  /*29e0*/  HMMA.16816.F32.BF16 R32, R52.reuse, R58, R32 ;  /* 0x0000003a3420723c */ /* 0x040fe20000041820 */
[----:B------:R-:W-:Y:S05]  /*29f0*/  LDSM.16.M88.4 R56, [R136] ;  /* 0x000000008838783b */ /* 0x000fea0000000200 */
[C---:B-1----:R-:W-:Y:S06]  /*2a00*/  HMMA.16816.F32.BF16 R28, R52.reuse, R8, R28 ;  /* 0x00000008341c723c */ /* 0x042fec000004181c */
[C---:B------:R-:W-:Y:S01]  /*2a10*/  HMMA.16816.F32.BF16 R24, R52.reuse, R10, R24 ;  /* 0x0000000a3418723c */ /* 0x040fe20000041818 */
[----:B------:R-:W-:Y:S05]  /*2a20*/  LDSM.16.M88.4 R8, [R145] ;  /* 0x000000009108783b */ /* 0x000fea0000000200 */
[C---:B--2---:R-:W-:Y:S06]  /*2a30*/  HMMA.16816.F32.BF16 R20, R52.reuse, R64, R20 ;  /* 0x000000403414723c */ /* 0x044fec0000041814 */
[----:B------:R-:W-:Y:S01]  /*2a40*/  HMMA.16816.F32.BF16 R60, R52, R66, R60 ;  /* 0x00000042343c723c */ /* 0x000fe2000004183c */
[----:B------:R-:W1:Y:S04]  /*2a50*/  LDSM.16.M88.4 R52, [R136+0x800] ;  /* 0x000800008834783b */ /* 0x000e680000000200 */
[----:B------:R-:W-:Y:S01]  /*2a60*/  LDSM.16.M88.4 R64, [R136+0x1800] ;  /* 0x001800008840783b */ /* 0x000fe20000000200 */
[C---:B---3--:R-:W-:Y:S06]  /*2a70*/  HMMA.16816.F32.BF16 R44, R68.reuse, R16, R44 ;  /* 0x00000010442c723c */ /* 0x048fec000004182c */
[C---:B------:R-:W-:Y:S01]  /*2a80*/  HMMA.16816.F32.BF16 R40, R68.reuse, R18, R40 ;  /* 0x000000124428723c */ /* 0x040fe20000041828 */
[----:B------:R-:W2:Y:S05]  /*2a90*/  LDSM.16.M88.4 R16, [R136+0x1000] ;  /* 0x001000008810783b */ /* 0x000eaa0000000200 */
[C---:B----4-:R-:W-:Y:S06]  /*2aa0*/  HMMA.16816.F32.BF16 R36, R68.reuse, R48, R36 ;  /* 0x000000304424723c */ /* 0x050fec0000041824 */
[C---:B------:R-:W-:Y:S01]  /*2ab0*/  HMMA.16816.F32.BF16 R32, R68.reuse, R50, R32 ;  /* 0x000000324420723c */ /* 0x040fe20000041820 */
[----:B------:R-:W-:Y:S05]  /*2ac0*/  LDSM.16.M88.4 R48, [R150+0x2000] ;  /* 0x002000009630783b */ /* 0x000fea0000000200 */
[C---:B------:R-:W-:Y:S06]  /*2ad0*/  HMMA.16816.F32.BF16 R28, R68.reuse, R12, R28 ;  /* 0x0000000c441c723c */ /* 0x040fec000004181c */
[C---:B------:R-:W-:Y:S01]  /*2ae0*/  HMMA.16816.F32.BF16 R24, R68.reuse, R14, R24 ;  /* 0x0000000e4418723c */ /* 0x040fe20000041818 */
[----:B------:R-:W3:Y:S05]  /*2af0*/  LDSM.16.M88.4 R12, [R149+0x6000] ;  /* 0x00600000950c783b */ /* 0x000eea0000000200 */
[C---:B------:R-:W-:Y:S06]  /*2b00*/  HMMA.16816.F32.BF16 R20, R68.reuse, R72, R20 ;  /* 0x000000484414723c */ /* 0x040fec0000041814 */
[----:B------:R-:W-:Y:S01]  /*2b10*/  HMMA.16816.F32.BF16 R68, R68, R74, R60 ;  /* 0x0000004a4444723c */ /* 0x000fe2000004183c */
[----:B------:R-:W4:Y:S04]  /*2b20*/  LDSM.16.M88.4 R60, [R149+0x6800] ;  /* 0x00680000953c783b */ /* 0x000f280000000200 */
[----:B------:R-:W-:Y:S01]  /*2b30*/  LDSM.16.M88.4 R72, [R148+0x2000] ;  /* 0x002000009448783b */ /* 0x000fe20000000200 */
[C---:B-1----:R-:W-:Y:S06]  /*2b40*/  HMMA.16816.F32.BF16 R36, R8.reuse, R52, R36 ;  /* 0x000000340824723c */ /* 0x042fec0000041824 */
[C---:B------:R-:W-:Y:S01]  /*2b50*/  HMMA.16816.F32.BF16 R32, R8.reuse, R54, R32 ;  /* 0x000000360820723c */ /* 0x040fe20000041820 */
[----:B------:R-:W1:Y:S05]  /*2b60*/  LDSM.16.M88.4 R52, [R149+0x7800] ;  /* 0x007800009534783b */ /* 0x000e6a0000000200 */
        /* <DEDUP_REMOVED lines=8> */
[----:B------:R-:W2:Y:S04]  /*2bf0*/  LDSM.16.M88.4 R8, [R147+0x2800] ;  /* 0x002800009308783b */ /* 0x000ea80000000200 */
[----:B------:R-:W-:Y:S01]  /*2c00*/  LDSM.16.M88.4 R64, [R146+0x2000] ;  /* 0x002000009240783b */ /* 0x000fe20000000200 */
[C---:B---3--:R-:W-:Y:S06]  /*2c10*/  HMMA.16816.F32.BF16 R44, R48.reuse, R12, R44 ;  /* 0x0000000c302c723c */ /* 0x048fec000004182c */
[C---:B------:R-:W-:Y:S01]  /*2c20*/  HMMA.16816.F32.BF16 R40, R48.reuse, R14, R40 ;  /* 0x0000000e3028723c */ /* 0x040fe20000041828 */
[----:B------:R-:W3:Y:S05]  /*2c30*/  LDSM.16.M88.4 R12, [R147+0x3000] ;  /* 0x00300000930c783b */ /* 0x000eea0000000200 */
[C---:B----4-:R-:W-:Y:S06]  /*2c40*/  HMMA.16816.F32.BF16 R36, R48.reuse, R60, R36 ;  /* 0x0000003c3024723c */ /* 0x050fec0000041824 */
[C---:B------:R-:W-:Y:S01]  /*2c50*/  HMMA.16816.F32.BF16 R32, R48.reuse, R62, R32 ;  /* 0x0000003e3020723c */ /* 0x040fe20000041820 */
[----:B------:R-:W4:Y:S05]  /*2c60*/  LDSM.16.M88.4 R60, [R143+0x6000] ;  /* 0x006000008f3c783b */ /* 0x000f2a0000000200 */
[C---:B-1----:R-:W-:Y:S06]  /*2c70*/  HMMA.16816.F32.BF16 R20, R48.reuse, R52, R20 ;  /* 0x000000343014723c */ /* 0x042fec0000041814 */
[C---:B------:R-:W-:Y:S06]  /*2c80*/  HMMA.16816.F32.BF16 R28, R48.reuse, R56, R28 ;  /* 0x00000038301c723c */ /* 0x040fec000004181c */
[C---:B------:R-:W-:Y:S01]  /*2c90*/  HMMA.16816.F32.BF16 R24, R48.reuse, R58, R24 ;  /* 0x0000003a3018723c */ /* 0x040fe20000041818 */
[----:B------:R-:W1:Y:S05]  /*2ca0*/  LDSM.16.M88.4 R56, [R143+0x6800] ;  /* 0x006800008f38783b */ /* 0x000e6a0000000200 */
[----:B------:R-:W-:Y:S01]  /*2cb0*/  HMMA.16816.F32.BF16 R68, R48, R54, R68 ;  /* 0x000000363044723c */ /* 0x000fe20000041844 */
[----:B------:R-:W1:Y:S04]  /*2cc0*/  LDSM.16.M88.4 R48, [R143+0x7800] ;  /* 0x007800008f30783b */ /* 0x000e680000000200 */
[----:B------:R-:W1:Y:S01]  /*2cd0*/  LDSM.16.M88.4 R52, [R143+0x7000] ;  /* 0x007000008f34783b */ /* 0x000e620000000200 */
[C---:B--2---:R-:W-:Y:S06]  /*2ce0*/  HMMA.16816.F32.BF16 R44, R72.reuse, R16, R44 ;  /* 0x00000010482c723c */ /* 0x044fec000004182c */
[C---:B------:R-:W-:Y:S01]  /*2cf0*/  HMMA.16816.F32.BF16 R40, R72.reuse, R18, R40 ;  /* 0x000000124828723c */ /* 0x040fe20000041828 */
[----:B------:R-:W-:Y:S05]  /*2d00*/  LDSM.16.M88.4 R16, [R136+0x2000] ;  /* 0x002000008810783b */ /* 0x000fea0000000200 */
[C---:B------:R-:W-:Y:S06]  /*2d10*/  HMMA.16816.F32.BF16 R36, R72.reuse, R8, R36 ;  /* 0x000000084824723c */ /* 0x040fec0000041824 */
[C---:B------:R-:W-:Y:S01]  /*2d20*/  HMMA.16816.F32.BF16 R32, R72.reuse, R10, R32 ;  /* 0x0000000a4820723c */ /* 0x040fe20000041820 */
[----:B------:R-:W2:Y:S05]  /*2d30*/  LDSM.16.M88.4 R8, [R145+0x2000] ;  /* 0x002000009108783b */ /* 0x000eaa0000000200 */
[C---:B------:R-:W-:Y:S06]  /*2d40*/  HMMA.16816.F32.BF16 R20, R72.reuse, R76, R20 ;  /* 0x0000004c4814723c */ /* 0x040fec0000041814 */
[C---:B---3--:R-:W-:Y:S06]  /*2d50*/  HMMA.16816.F32.BF16 R28, R72.reuse, R12, R28 ;  /* 0x0000000c481c723c */ /* 0x048fec000004181c */
[----:B------:R-:W-:Y:S01]  /*2d60*/  HMMA.16816.F32.BF16 R24, R72, R14, R24 ;  /* 0x0000000e4818723c */ /* 0x000fe20000041818 */
[----:B------:R-:W3:Y:S05]  /*2d70*/  LDSM.16.M88.4 R12, [R136+0x2800] ;  /* 0x00280000880c783b */ /* 0x000eea0000000200 */
[C---:B----4-:R-:W-:Y:S06]  /*2d80*/  HMMA.16816.F32.BF16 R44, R64.reuse, R60, R44 ;  /* 0x0000003c402c723c */ /* 0x050fec000004182c */
[C---:B-1----:R-:W-:Y:S06]  /*2d90*/  HMMA.16816.F32.BF16 R36, R64.reuse, R56, R36 ;  /* 0x000000384024723c */ /* 0x042fec0000041824 */
[C---:B------:R-:W-:Y:S01]  /*2da0*/  HMMA.16816.F32.BF16 R20, R64.reuse, R48, R20 ;  /* 0x000000304014723c */ /* 0x040fe20000041814 */
[----:B------:R-:W1:Y:S05]  /*2db0*/  @P0 LDC R48, c[0x0][0x2e8] ;  /* 0x0000ba00ff300b82 */ /* 0x000e6a0000000800 */
[----:B------:R-:W-:Y:S06]  /*2dc0*/  HMMA.16816.F32.BF16 R32, R64, R58, R32 ;  /* 0x0000003a4020723c */ /* 0x000fec0000041820 */
[----:B------:R-:W-:Y:S06]  /*2dd0*/  HMMA.16816.F32.BF16 R68, R72, R78, R68 ;  /* 0x0000004e4844723c */ /* 0x000fec0000041844 */
[C---:B------:R-:W-:Y:S01]  /*2de0*/  HMMA.16816.F32.BF16 R60, R64.reuse, R62, R40 ;  /* 0x0000003e403c723c */ /* 0x040fe20000041828 */
[----:B------:R-:W4:Y:S05]  /*2df0*/  LDSM.16.M88.4 R40, [R136+0x3000] ;  /* 0x003000008828783b */ /* 0x000f2a0000000200 */
[C---:B------:R-:W-:Y:S06]  /*2e00*/  HMMA.16816.F32.BF16 R28, R64.reuse, R52, R28 ;  /* 0x00000034401c723c */ /* 0x040fec000004181c */
[----:B------:R-:W-:Y:S01]  /*2e10*/  HMMA.16816.F32.BF16 R24, R64, R54, R24 ;  /* 0x000000364018723c */ /* 0x000fe20000041818 */
[----:B------:R-:W4:Y:S01]  /*2e20*/  LDSM.16.M88.4 R52, [R136+0x3800] ;  /* 0x003800008834783b */ /* 0x000f220000000200 */
[----:B------:R-:W-:-:S04]  /*2e30*/  DEPBAR.LE SB0, 0x0 ;  /* 0x000080000000791a */ /* 0x000fc80000000000 */
[C---:B--2---:R-:W-:Y:S06]  /*2e40*/  HMMA.16816.F32.BF16 R44, R8.reuse, R16, R44 ;  /* 0x00000010082c723c */ /* 0x044fec000004182c */
[C---:B---3--:R-:W-:Y:S01]  /*2e50*/  HMMA.16816.F32.BF16 R36, R8.reuse, R12, R36 ;  /* 0x0000000c0824723c */ /* 0x048fe20000041824 */
[----:B------:R-:W-:Y:S01]  /*2e60*/  SHF.R.S32.HI R17, RZ, 0x1f, R0 ;  /* 0x0000001fff117819 */ /* 0x000fe20000011400 */
[----:B-1----:R-:W1:Y:S03]  /*2e70*/  @P0 MUFU.RCP R13, R48 ;  /* 0x00000030000d0308 */ /* 0x002e660000001000 */
[----:B------:R-:W-:Y:S01]  /*2e80*/  LEA.HI R17, R17, R0, RZ, 0x2 ;  /* 0x0000000011117211 */ /* 0x000fe200078f10ff */
[----:B------:R-:W-:Y:S01]  /*2e90*/  HMMA.16816.F32.BF16 R32, R8, R14, R32 ;  /* 0x0000000e0820723c */ /* 0x000fe20000041820 */
[----:B------:R-:W-:-:S02]  /*2ea0*/  IMAD R12, R119, 0x40, R176 ;  /* 0x00000040770c7824 */ /* 0x000fc400078e02b0 */
[----:B------:R-:W-:-:S03]  /*2eb0*/  SHF.R.S32.HI R173, RZ, 0x2, R17 ;  /* 0x00000002ffad7819 */ /* 0x000fc60000011411 */
[----:B------:R-:W-:Y:S01]  /*2ec0*/  HMMA.16816.F32.BF16 R68, R64, R50, R68 ;  /* 0x000000324044723c */ /* 0x000fe20000041844 */
[----:B------:R-:W-:Y:S01]  /*2ed0*/  IADD3 R15, R84, 0x1, R173 ;  /* 0x00000001540f7810 */ /* 0x000fe20007ffe0ad */
[----:B------:R-:W-:-:S03]  /*2ee0*/  VIADD R14, R12, 0x1 ;  /* 0x000000010c0e7836 */ /* 0x000fc60000000000 */
[----:B------:R-:W-:Y:S01]  /*2ef0*/  IADD3 R0, R80, R15, -R166 ;  /* 0x0000000f50007210 */ /* 0x000fe20007ffe8a6 */
[C---:B------:R-:W-:Y:S04]  /*2f00*/  HMMA.16816.F32.BF16 R60, R8.reuse, R18, R60 ;  /* 0x00000012083c723c */ /* 0x040fe8000004183c */
[----:B------:R-:W-:Y:S02]  /*2f10*/  IMAD.IADD R83, R0, 0x1, R83 ;  /* 0x0000000100537824 */ /* 0x000fe400078e0253 */
[----:B------:R-:W-:Y:S02]  /*2f20*/  IMAD.MOV.U32 R0, RZ, RZ, RZ ;  /* 0x000000ffff007224 */ /* 0x000fe400078e00ff */
[----:B-1---5:R-:W-:Y:S01]  /*2f30*/  @P0 FMUL.FTZ R0, R6, R13 ;  /* 0x0000000d06000220 */ /* 0x022fe20000410000 */
[C---:B------:R-:W-:Y:S01]  /*2f40*/  VIADD R13, R12.reuse, 0x8 ;  /* 0x000000080c0d7836 */ /* 0x040fe20000000000 */
[C---:B------:R-:W-:Y:S01]  /*2f50*/  VIMNMX R125, R83.reuse, R80, PT ;  /* 0x00000050537d7248 */ /* 0x040fe20003fe0100 */
[----:B----4-:R-:W-:Y:S01]  /*2f60*/  HMMA.16816.F32.BF16 R24, R8, R42, R24 ;  /* 0x0000002a0818723c */ /* 0x010fe20000041818 */
[----:B------:R-:W-:Y:S01]  /*2f70*/  VIADDMNMX R124, R83, 0x8, R80, PT ;  /* 0x00000008537c7846 */ /* 0x000fe20003800150 */
[----:B------:R-:W-:Y:S01]  /*2f80*/  VIADD R6, R12, 0x9 ;  /* 0x000000090c067836 */ /* 0x000fe20000000000 */
[----:B------:R-:W-:-:S02]  /*2f90*/  ISETP.GE.AND P6, PT, R14, R125, PT ;  /* 0x0000007d0e00720c */ /* 0x000fc40003fc6270 */
[----:B------:R-:W-:Y:S01]  /*2fa0*/  ISETP.GE.AND P2, PT, R14, R124, PT ;  /* 0x0000007c0e00720c */ /* 0x000fe20003f46270 */
[C---:B------:R-:W-:Y:S01]  /*2fb0*/  HMMA.16816.F32.BF16 R28, R8.reuse, R40, R28 ;  /* 0x00000028081c723c */ /* 0x040fe2000004181c */
[----:B------:R-:W-:Y:S02]  /*2fc0*/  I2FP.F32.S32 R14, R14 ;  /* 0x0000000e000e7245 */ /* 0x000fe40000201400 */
[C---:B------:R-:W-:Y:S01]  /*2fd0*/  ISETP.GE.AND P4, PT, R13.reuse, R125, PT ;  /* 0x0000007d0d00720c */ /* 0x040fe20003f86270 */
[----:B------:R-:W-:Y:S01]  /*2fe0*/  BAR.SYNC.DEFER_BLOCKING 0x0 ;  /* 0x0000000000007b1d */ /* 0x000fe20000010000 */
[----:B------:R-:W-:Y:S01]  /*2ff0*/  ISETP.GE.AND P0, PT, R13, R124, PT ;  /* 0x0000007c0d00720c */ /* 0x000fe20003f06270 */
[CC--:B------:R-:W-:Y:S01]  /*3000*/  FFMA.FTZ R42, R14.reuse, R0.reuse, R45 ;  /* 0x000000000e2a7223 */ /* 0x0c0fe2000001002d */
[----:B------:R-:W-:Y:S01]  /*3010*/  I2FP.F32.S32 R13, R13 ;  /* 0x0000000d000d7245 */ /* 0x000fe20000201400 */
[C---:B------:R-:W-:Y:S01]  /*3020*/  HMMA.16816.F32.BF16 R20, R8.reuse, R52, R20 ;  /* 0x000000340814723c */ /* 0x040fe20000041814 */
[-C--:B------:R-:W-:Y:S01]  /*3030*/  FFMA.FTZ R41, R14, R0.reuse, R47 ;  /* 0x000000000e297223 */ /* 0x080fe2000001002f */
[----:B------:R-:W-:Y:S01]  /*3040*/  VIADD R45, R12, 0x10 ;  /* 0x000000100c2d7836 */ /* 0x000fe20000000000 */
[C---:B------:R-:W-:Y:S01]  /*3050*/  ISETP.GE.AND P3, PT, R6.reuse, R125, PT ;  /* 0x0000007d0600720c */ /* 0x040fe20003f66270 */
[C---:B------:R-:W-:Y:S01]  /*3060*/  FFMA.FTZ R40, R13.reuse, R0, R60 ;  /* 0x000000000d287223 */ /* 0x040fe2000001003c */
[----:B------:R-:W-:Y:S01]  /*3070*/  ISETP.GE.AND P5, PT, R6, R124, PT ;  /* 0x0000007c0600720c */ /* 0x000fe20003fa6270 */
[----:B------:R-:W-:Y:S01]  /*3080*/  HMMA.16816.F32.BF16 R68, R8, R54, R68 ;  /* 0x000000360844723c */ /* 0x000fe20000041844 */
[----:B------:R-:W-:Y:S01]  /*3090*/  FSEL R42, R42, -INF , !P6 ;  /* 0xff8000002a2a7808 */ /* 0x000fe20007000000 */
[----:B------:R-:W-:Y:S01]  /*30a0*/  FFMA.FTZ R43, R13, R0, R62 ;  /* 0x000000000d2b7223 */ /* 0x000fe2000001003e */
[----:B------:R-:W-:-:S02]  /*30b0*/  I2FP.F32.S32 R6, R6 ;  /* 0x0000000600067245 */ /* 0x000fc40000201400 */
[C---:B------:R-:W-:Y:S02]  /*30c0*/  ISETP.GE.AND P1, PT, R45.reuse, R125, PT ;  /* 0x0000007d2d00720c */ /* 0x040fe40003f26270 */
[----:B------:R-:W-:Y:S01]  /*30d0*/  VIADD R8, R12, 0x11 ;  /* 0x000000110c087836 */ /* 0x000fe20000000000 */
[----:B------:R-:W-:Y:S01]  /*30e0*/  ISETP.GE.AND P6, PT, R45, R124, PT ;  /* 0x0000007c2d00720c */ /* 0x000fe20003fc6270 */
[CC--:B------:R-:W-:Y:S01]  /*30f0*/  FFMA.FTZ R48, R6.reuse, R0.reuse, R61 ;  /* 0x0000000006307223 */ /* 0x0c0fe2000001003d */
[----:B------:R-:W-:Y:S01]  /*3100*/  FSEL R41, R41, -INF , !P2 ;  /* 0xff80000029297808 */ /* 0x000fe20005000000 */
[----:B------:R-:W-:Y:S01]  /*3110*/  FFMA.FTZ R47, R6, R0, R63 ;  /* 0x00000000062f7223 */ /* 0x000fe2000001003f */
[----:B------:R-:W-:Y:S01]  /*3120*/  FSEL R40, R40, -INF , !P4 ;  /* 0xff80000028287808 */ /* 0x000fe20006000000 */
[C---:B------:R-:W-:Y:S01]  /*3130*/  VIADD R11, R12.reuse, 0x18 ;  /* 0x000000180c0b7836 */ /* 0x040fe20000000000 */
[----:B------:R-:W-:Y:S01]  /*3140*/  I2FP.F32.S32 R45, R45 ;  /* 0x0000002d002d7245 */ /* 0x000fe20000201400 */
[----:B------:R-:W-:Y:S01]  /*3150*/  VIADD R9, R12, 0x20 ;  /* 0x000000200c097836 */ /* 0x000fe20000000000 */
[----:B------:R-:W-:Y:S01]  /*3160*/  ISETP.GE.AND P2, PT, R8, R125, PT ;  /* 0x0000007d0800720c */ /* 0x000fe20003f46270 */
[----:B------:R-:W-:Y:S01]  /*3170*/  VIADD R10, R12, 0x21 ;  /* 0x000000210c0a7836 */ /* 0x000fe20000000000 */
[----:B------:R-:W-:Y:S01]  /*3180*/  ISETP.GE.AND P4, PT, R8, R124, PT ;  /* 0x0000007c0800720c */ /* 0x000fe20003f86270 */
[C---:B------:R-:W-:Y:S01]  /*3190*/  FFMA.FTZ R6, R45.reuse, R0, R36 ;  /* 0x000000002d067223 */ /* 0x040fe20000010024 */
[----:B------:R-:W-:Y:S01]  /*31a0*/  I2FP.F32.S32 R8, R8 ;  /* 0x0000000800087245 */ /* 0x000fe20000201400 */
[----:B------:R-:W-:Y:S01]  /*31b0*/  FFMA.FTZ R45, R45, R0, R38 ;  /* 0x000000002d2d7223 */ /* 0x000fe20000010026 */
[----:B------:R-:W-:-:S02]  /*31c0*/  FSEL R43, R43, -INF , !P0 ;  /* 0xff8000002b2b7808 */ /* 0x000fc40004000000 */
[----:B------:R-:W-:Y:S01]  /*31d0*/  FSEL R48, R48, -INF , !P3 ;  /* 0xff80000030307808 */ /* 0x000fe20005800000 */
[CC--:B------:R-:W-:Y:S01]  /*31e0*/  FFMA.FTZ R36, R8.reuse, R0.reuse, R37 ;  /* 0x0000000008247223 */ /* 0x0c0fe20000010025 */
[----:B------:R-:W-:Y:S01]  /*31f0*/  FFMA.FTZ R39, R8, R0, R39 ;  /* 0x0000000008277223 */ /* 0x000fe20000010027 */
[----:B------:R-:W-:Y:S01]  /*3200*/  VIADD R8, R12, 0x19 ;  /* 0x000000190c087836 */ /* 0x000fe20000000000 */
[C---:B------:R-:W-:Y:S02]  /*3210*/  ISETP.GE.AND P0, PT, R11.reuse, R125, PT ;  /* 0x0000007d0b00720c */ /* 0x040fe40003f06270 */
[----:B------:R-:W-:Y:S02]  /*3220*/  ISETP.GE.AND P3, PT, R11, R124, PT ;  /* 0x0000007c0b00720c */ /* 0x000fe40003f66270 */
[----:B------:R-:W-:Y:S02]  /*3230*/  I2FP.F32.S32 R11, R11 ;  /* 0x0000000b000b7245 */ /* 0x000fe40000201400 */
[----:B------:R-:W-:-:S02]  /*3240*/  FSEL R47, R47, -INF , !P5 ;  /* 0xff8000002f2f7808 */ /* 0x000fc40006800000 */
[----:B------:R-:W-:Y:S01]  /*3250*/  FSEL R38, R6, -INF , !P1 ;  /* 0xff80000006267808 */ /* 0x000fe20004800000 */
[-C--:B------:R-:W-:Y:S01]  /*3260*/  FFMA.FTZ R32, R11, R0.reuse, R32 ;  /* 0x000000000b207223 */ /* 0x080fe20000010020 */
[----:B------:R-:W-:Y:S01]  /*3270*/  FSEL R45, R45, -INF , !P6 ;  /* 0xff8000002d2d7808 */ /* 0x000fe20007000000 */
[----:B------:R-:W-:Y:S01]  /*3280*/  FFMA.FTZ R34, R11, R0, R34 ;  /* 0x000000000b227223 */ /* 0x000fe20000010022 */
[----:B------:R-:W-:Y:S01]  /*3290*/  FSEL R36, R36, -INF , !P2 ;  /* 0xff80000024247808 */ /* 0x000fe20005000000 */
[----:B------:R-:W-:Y:S01]  /*32a0*/  VIADD R11, R12, 0x30 ;  /* 0x000000300c0b7836 */ /* 0x000fe20000000000 */
[CC--:B------:R-:W-:Y:S02]  /*32b0*/  ISETP.GE.AND P5, PT, R8.reuse, R125.reuse, PT ;  /* 0x0000007d0800720c */ /* 0x0c0fe40003fa6270 */
[----:B------:R-:W-:Y:S02]  /*32c0*/  ISETP.GE.AND P1, PT, R8, R124, PT ;  /* 0x0000007c0800720c */ /* 0x000fe40003f26270 */
[----:B------:R-:W-:-:S02]  /*32d0*/  ISETP.GE.AND P6, PT, R9, R125, PT ;  /* 0x0000007d0900720c */ /* 0x000fc40003fc6270 */
[----:B------:R-:W-:Y:S02]  /*32e0*/  ISETP.GE.AND P2, PT, R9, R124, PT ;  /* 0x0000007c0900720c */ /* 0x000fe40003f46270 */
[----:B------:R-:W-:Y:S02]  /*32f0*/  I2FP.F32.S32 R8, R8 ;  /* 0x0000000800087245 */ /* 0x000fe40000201400 */
[----:B------:R-:W-:-:S03]  /*3300*/  I2FP.F32.S32 R9, R9 ;  /* 0x0000000900097245 */ /* 0x000fc60000201400 */
[CC--:B------:R-:W-:Y:S01]  /*3310*/  FFMA.FTZ R6, R8.reuse, R0.reuse, R33 ;  /* 0x0000000008067223 */ /* 0x0c0fe20000010021 */
[-C--:B------:R-:W-:Y:S01]  /*3320*/  FFMA.FTZ R35, R8, R0.reuse, R35 ;  /* 0x0000000008237223 */ /* 0x080fe20000010023 */
[CC--:B------:R-:W-:Y:S01]  /*3330*/  FFMA.FTZ R128, R9.reuse, R0.reuse, R28 ;  /* 0x0000000009807223 */ /* 0x0c0fe2000001001c */
[----:B------:R-:W-:Y:S01]  /*3340*/  FFMA.FTZ R30, R9, R0, R30 ;  /* 0x00000000091e7223 */ /* 0x000fe2000001001e */
[C---:B------:R-:W-:Y:S01]  /*3350*/  VIADD R9, R12.reuse, 0x28 ;  /* 0x000000280c097836 */ /* 0x040fe20000000000 */
[----:B------:R-:W-:Y:S01]  /*3360*/  FSEL R33, R39, -INF , !P4 ;  /* 0xff80000027217808 */ /* 0x000fe20006000000 */
[----:B------:R-:W-:Y:S01]  /*3370*/  VIADD R8, R12, 0x29 ;  /* 0x000000290c087836 */ /* 0x000fe20000000000 */
[----:B------:R-:W-:Y:S02]  /*3380*/  FSEL R28, R32, -INF , !P0 ;  /* 0xff800000201c7808 */ /* 0x000fe40004000000 */
[C---:B------:R-:W-:Y:S02]  /*3390*/  ISETP.GE.AND P4, PT, R10.reuse, R125, PT ;  /* 0x0000007d0a00720c */ /* 0x040fe40003f86270 */
[----:B------:R-:W-:-:S02]  /*33a0*/  ISETP.GE.AND P0, PT, R10, R124, PT ;  /* 0x0000007c0a00720c */ /* 0x000fc40003f06270 */
[----:B------:R-:W-:Y:S02]  /*33b0*/  I2FP.F32.S32 R10, R10 ;  /* 0x0000000a000a7245 */ /* 0x000fe40000201400 */
[----:B------:R-:W-:Y:S02]  /*33c0*/  FSEL R39, R34, -INF , !P3 ;  /* 0xff80000022277808 */ /* 0x000fe40005800000 */
[----:B------:R-:W-:Y:S01]  /*33d0*/  FSEL R6, R6, -INF , !P5 ;  /* 0xff80000006067808 */ /* 0x000fe20006800000 */
[CC--:B------:R-:W-:Y:S01]  /*33e0*/  FFMA.FTZ R29, R10.reuse, R0.reuse, R29 ;  /* 0x000000000a1d7223 */ /* 0x0c0fe2000001001d */
[----:B------:R-:W-:Y:S01]  /*33f0*/  FSEL R37, R35, -INF , !P1 ;  /* 0xff80000023257808 */ /* 0x000fe20004800000 */
[----:B------:R-:W-:Y:S01]  /*3400*/  FFMA.FTZ R31, R10, R0, R31 ;  /* 0x000000000a1f7223 */ /* 0x000fe2000001001f */
[----:B------:R-:W-:Y:S02]  /*3410*/  FSEL R128, R128, -INF , !P6 ;  /* 0xff80000080807808 */ /* 0x000fe40007000000 */
[----:B------:R-:W-:-:S02]  /*3420*/  ISETP.GE.AND P3, PT, R9, R125, PT ;  /* 0x0000007d0900720c */ /* 0x000fc40003f66270 */
[-C--:B------:R-:W-:Y:S02]  /*3430*/  ISETP.GE.AND P5, PT, R9, R124.reuse, PT ;  /* 0x0000007c0900720c */ /* 0x080fe40003fa6270 */
[C---:B------:R-:W-:Y:S02]  /*3440*/  ISETP.GE.AND P1, PT, R8.reuse, R125, PT ;  /* 0x0000007d0800720c */ /* 0x040fe40003f26270 */
[----:B------:R-:W-:Y:S02]  /*3450*/  ISETP.GE.AND P6, PT, R8, R124, PT ;  /* 0x0000007c0800720c */ /* 0x000fe40003fc6270 */
[----:B------:R-:W-:Y:S02]  /*3460*/  I2FP.F32.S32 R9, R9 ;  /* 0x0000000900097245 */ /* 0x000fe40000201400 */
[----:B------:R-:W-:Y:S02]  /*3470*/  I2FP.F32.S32 R8, R8 ;  /* 0x0000000800087245 */ /* 0x000fe40000201400 */
[----:B------:R-:W-:Y:S01]  /*3480*/  FSEL R155, R30, -INF , !P2 ;  /* 0xff8000001e9b7808 */ /* 0x000fe20005000000 */
[-C--:B------:R-:W-:Y:S01]  /*3490*/  FFMA.FTZ R24, R9, R0.reuse, R24 ;  /* 0x0000000009187223 */ /* 0x080fe20000010018 */
[----:B------:R-:W-:Y:S01]  /*34a0*/  FSEL R154, R29, -INF , !P4 ;  /* 0xff8000001d9a7808 */ /* 0x000fe20006000000 */
[CC--:B------:R-:W-:Y:S01]  /*34b0*/  FFMA.FTZ R25, R8.reuse, R0.reuse, R25 ;  /* 0x0000000008197223 */ /* 0x0c0fe20000010019 */
[-C--:B------:R-:W-:Y:S01]  /*34c0*/  FFMA.FTZ R27, R8, R0.reuse, R27 ;  /* 0x00000000081b7223 */ /* 0x080fe2000001001b */
[C---:B------:R-:W-:Y:S01]  /*34d0*/  VIADD R8, R12.reuse, 0x31 ;  /* 0x000000310c087836 */ /* 0x040fe20000000000 */
[----:B------:R-:W-:Y:S01]  /*34e0*/  ISETP.GE.AND P2, PT, R11, R125, PT ;  /* 0x0000007d0b00720c */ /* 0x000fe20003f46270 */
[----:B------:R-:W-:Y:S01]  /*34f0*/  FFMA.FTZ R26, R9, R0, R26 ;  /* 0x00000000091a7223 */ /* 0x000fe2000001001a */
[----:B------:R-:W-:Y:S01]  /*3500*/  ISETP.GE.AND P4, PT, R11, R124, PT ;  /* 0x0000007c0b00720c */ /* 0x000fe20003f86270 */
[----:B------:R-:W-:Y:S01]  /*3510*/  VIADD R9, R12, 0x38 ;  /* 0x000000380c097836 */ /* 0x000fe20000000000 */
[----:B------:R-:W-:-:S02]  /*3520*/  I2FP.F32.S32 R11, R11 ;  /* 0x0000000b000b7245 */ /* 0x000fc40000201400 */
[----:B------:R-:W-:Y:S02]  /*3530*/  FSEL R153, R31, -INF , !P0 ;  /* 0xff8000001f997808 */ /* 0x000fe40004000000 */
[----:B------:R-:W-:Y:S01]  /*3540*/  FSEL R152, R24, -INF , !P3 ;  /* 0xff80000018987808 */ /* 0x000fe20005800000 */
[CC--:B------:R-:W-:Y:S01]  /*3550*/  FFMA.FTZ R20, R11.reuse, R0.reuse, R20 ;  /* 0x000000000b147223 */ /* 0x0c0fe20000010014 */
[C---:B------:R-:W-:Y:S01]  /*3560*/  ISETP.GE.AND P0, PT, R8.reuse, R125, PT ;  /* 0x0000007d0800720c */ /* 0x040fe20003f06270 */
[----:B------:R-:W-:Y:S01]  /*3570*/  FFMA.FTZ R22, R11, R0, R22 ;  /* 0x000000000b167223 */ /* 0x000fe20000010016 */
[----:B------:R-:W-:Y:S02]  /*3580*/  ISETP.GE.AND P3, PT, R8, R124, PT ;  /* 0x0000007c0800720c */ /* 0x000fe40003f66270 */
[----:B------:R-:W-:Y:S02]  /*3590*/  I2FP.F32.S32 R8, R8 ;  /* 0x0000000800087245 */ /* 0x000fe40000201400 */
[----:B------:R-:W-:-:S02]  /*35a0*/  FSEL R129, R27, -INF , !P6 ;  /* 0xff8000001b817808 */ /* 0x000fc40007000000 */
[----:B------:R-:W-:Y:S01]  /*35b0*/  FSEL R108, R20, -INF , !P2 ;  /* 0xff800000146c7808 */ /* 0x000fe20005000000 */
[CC--:B------:R-:W-:Y:S01]  /*35c0*/  FFMA.FTZ R23, R8.reuse, R0.reuse, R23 ;  /* 0x0000000008177223 */ /* 0x0c0fe20000010017 */
[----:B------:R-:W-:Y:S01]  /*35d0*/  FFMA.FTZ R111, R8, R0, R21 ;  /* 0x00000000086f7223 */ /* 0x000fe20000010015 */
[----:B------:R-:W-:Y:S02]  /*35e0*/  I2FP.F32.S32 R21, R12 ;  /* 0x0000000c00157245 */ /* 0x000fe40000201400 */
[C---:B------:R-:W-:Y:S02]  /*35f0*/  ISETP.GE.AND P6, PT, R12.reuse, R125, PT ;  /* 0x0000007d0c00720c */ /* 0x040fe40003fc6270 */
[C---:B------:R-:W-:Y:S01]  /*3600*/  ISETP.GE.AND P2, PT, R12.reuse, R124, PT ;  /* 0x0000007c0c00720c */ /* 0x040fe20003f46270 */
[----:B------:R-:W-:Y:S01]  /*3610*/  VIADD R12, R12, 0x39 ;  /* 0x000000390c0c7836 */ /* 0x000fe20000000000 */
[----:B------:R-:W-:Y:S01]  /*3620*/  FSEL R109, R23, -INF , !P3 ;  /* 0xff800000176d7808 */ /* 0x000fe20005800000 */
[CC--:B------:R-:W-:Y:S01]  /*3630*/  FFMA.FTZ R20, R21.reuse, R0.reuse, R44 ;  /* 0x0000000015147223 */ /* 0x0c0fe2000001002c */
[----:B------:R-:W-:Y:S01]  /*3640*/  ISETP.GE.AND P3, PT, R118, 0x2, PT ;  /* 0x000000027600780c */ /* 0x000fe20003f66270 */
[----:B------:R-:W-:Y:S01]  /*3650*/  FFMA.FTZ R21, R21, R0, R46 ;  /* 0x0000000015157223 */ /* 0x000fe2000001002e */
[----:B------:R-:W-:-:S02]  /*3660*/  FSEL R131, R26, -INF , !P5 ;  /* 0xff8000001a837808 */ /* 0x000fc40006800000 */
[----:B------:R-:W-:Y:S02]  /*3670*/  FSEL R130, R25, -INF , !P1 ;  /* 0xff80000019827808 */ /* 0x000fe40004800000 */
[----:B------:R-:W-:Y:S02]  /*3680*/  FSEL R110, R22, -INF , !P4 ;  /* 0xff800000166e7808 */ /* 0x000fe40006000000 */
[----:B------:R-:W-:Y:S02]  /*3690*/  FSEL R111, R111, -INF , !P0 ;  /* 0xff8000006f6f7808 */ /* 0x000fe40004000000 */
[CC--:B------:R-:W-:Y:S02]  /*36a0*/  ISETP.GE.AND P5, PT, R9.reuse, R125.reuse, PT ;  /* 0x0000007d0900720c */ /* 0x0c0fe40003fa6270 */
[----:B------:R-:W-:Y:S02]  /*36b0*/  ISETP.GE.AND P1, PT, R9, R124, PT ;  /* 0x0000007c0900720c */ /* 0x000fe40003f26270 */
[----:B------:R-:W-:-:S02]  /*36c0*/  ISETP.GE.AND P4, PT, R12, R125, PT ;  /* 0x0000007d0c00720c */ /* 0x000fc40003f86270 */
[----:B------:R-:W-:Y:S02]  /*36d0*/  ISETP.GE.AND P0, PT, R12, R124, PT ;  /* 0x0000007c0c00720c */ /* 0x000fe40003f06270 */
[----:B------:R-:W-:Y:S02]  /*36e0*/  I2FP.F32.S32 R9, R9 ;  /* 0x0000000900097245 */ /* 0x000fe40000201400 */
[----:B------:R-:W-:Y:S02]  /*36f0*/  I2FP.F32.S32 R12, R12 ;  /* 0x0000000c000c7245 */ /* 0x000fe40000201400 */
[----:B------:R-:W-:Y:S01]  /*3700*/  FSEL R20, R20, -INF , !P6 ;  /* 0xff80000014147808 */ /* 0x000fe20007000000 */
[CC--:B------:R-:W-:Y:S01]  /*3710*/  FFMA.FTZ R68, R9.reuse, R0.reuse, R68 ;  /* 0x0000000009447223 */ /* 0x0c0fe20000010044 */
[-C--:B------:R-:W-:Y:S01]  /*3720*/  FFMA.FTZ R70, R9, R0.reuse, R70 ;  /* 0x0000000009467223 */ /* 0x080fe20000010046 */
[CC--:B------:R-:W-:Y:S01]  /*3730*/  FFMA.FTZ R69, R12.reuse, R0.reuse, R69 ;  /* 0x000000000c457223 */ /* 0x0c0fe20000010045 */
[----:B------:R-:W-:Y:S01]  /*3740*/  FFMA.FTZ R71, R12, R0, R71 ;  /* 0x000000000c477223 */ /* 0x000fe20000010047 */
[----:B------:R-:W-:-:S02]  /*3750*/  FSEL R21, R21, -INF , !P2 ;  /* 0xff80000015157808 */ /* 0x000fc40005000000 */
[----:B------:R-:W-:Y:S02]  /*3760*/  FSEL R123, R68, -INF , !P5 ;  /* 0xff800000447b7808 */ /* 0x000fe40006800000 */
[----:B------:R-:W-:Y:S02]  /*3770*/  FSEL R121, R70, -INF , !P1 ;  /* 0xff80000046797808 */ /* 0x000fe40004800000 */
[----:B------:R-:W-:Y:S02]  /*3780*/  FSEL R122, R69, -INF , !P4 ;  /* 0xff800000457a7808 */ /* 0x000fe40006000000 */
        /* <DEDUP_REMOVED lines=18> */
[--C-:B------:R-:W-:Y:S02]  /*38b0*/  @!P2 LEA.HI.X R31, R24, R11, R22.reuse, 0x1, P0 ;  /* 0x0000000b181fa211 */ /* 0x100fe400000f0c16 */
[----:B------:R-:W-:Y:S01]  /*38c0*/  IADD3 R11, P6, R160, R24, RZ ;  /* 0x00000018a00b7210 */ /* 0x000fe20007fde0ff */
        /* <DEDUP_REMOVED lines=63> */
.L_x_851:
[----:B------:R-:W-:Y:S05]  /*3cc0*/  BSYNC B0 ;  /* 0x0000000000007941 */ /* 0x000fea0003800000 */
.L_x_850:
[----:B------:R-:W0:Y:S02]  /*3cd0*/  LDGDEPBAR ;  /* 0x00000000000079af */ /* 0x000e240000000000 */
.L_x_849:
        /* <DEDUP_REMOVED lines=22> */
[----:B------:R-:W-:Y:S02]  /*3e40*/  LEA R144, R4, UR4, 0x1 ;  /* 0x0000000404907c11 */ /* 0x000fe4000f8e08ff */
[----:B------:R-:W-:Y:S02]  /*3e50*/  FMNMX.FTZ R2, R108, R3, !PT ;  /* 0x000000036c027209 */ /* 0x000fe40007810000 */
[----:B------:R-:W-:Y:S01]  /*3e60*/  FMNMX.FTZ R3, R129, R8, !PT ;  /* 0x0000000881037209 */ /* 0x000fe20007810000 */
[----:B------:R-:W-:Y:S01]  /*3e70*/  LDSM.16.MT88.4 R92, [R144+0x8000] ;  /* 0x00800000905c783b */ /* 0x000fe20000004200 */
[----:B------:R-:W-:-:S02]  /*3e80*/  FMNMX.FTZ R2, R111, R2, !PT ;  /* 0x000000026f027209 */ /* 0x000fc40007810000 */
[----:B------:R-:W-:Y:S01]  /*3e90*/  FMNMX.FTZ R8, R110, R3, !PT ;  /* 0x000000036e087209 */ /* 0x000fe20007810000 */
[----:B------:R-:W-:Y:S01]  /*3ea0*/  LDSM.16.MT88.4 R12, [R144+0x8800] ;  /* 0x00880000900c783b */ /* 0x000fe20000004200 */
[----:B------:R-:W-:Y:S02]  /*3eb0*/  FMNMX.FTZ R9, R123, R2, !PT ;  /* 0x000000027b097209 */ /* 0x000fe40007810000 */
[----:B------:R-:W-:Y:S01]  /*3ec0*/  FMNMX.FTZ R8, R109, R8, !PT ;  /* 0x000000086d087209 */ /* 0x000fe20007810000 */
[----:B------:R-:W-:Y:S01]  /*3ed0*/  LDSM.16.MT88.4 R64, [R144+0xa000] ;  /* 0x00a000009040783b */ /* 0x000fe20000004200 */
[----:B------:R-:W-:Y:S02]  /*3ee0*/  FMNMX.FTZ R9, R122, R9, !PT ;  /* 0x000000097a097209 */ /* 0x000fe40007810000 */
[----:B------:R-:W-:Y:S02]  /*3ef0*/  FMNMX.FTZ R11, R121, R8, !PT ;  /* 0x00000008790b7209 */ /* 0x000fe40007810000 */
[----:B------:R-:W-:Y:S01]  /*3f00*/  LEA R142, R7, R144, 0x1 ;  /* 0x00000090078e7211 */ /* 0x000fe200078e08ff */
[----:B------:R-:W1:Y:S01]  /*3f10*/  SHFL.BFLY PT, R2, R9, 0x2, 0x1f ;  /* 0x0c401f0009027f89 */ /* 0x000e6200000e0000 */
[----:B------:R-:W-:-:S02]  /*3f20*/  FMNMX.FTZ R11, R120, R11, !PT ;  /* 0x0000000b780b7209 */ /* 0x000fc40007810000 */
[C---:B------:R-:W-:Y:S01]  /*3f30*/  LEA R141, R5.reuse, R144, 0x1 ;  /* 0x00000090058d7211 */ /* 0x040fe200078e08ff */
[----:B------:R-:W-:Y:S01]  /*3f40*/  LDSM.16.MT88.4 R72, [R142+0xa000] ;  /* 0x00a000008e48783b */ /* 0x000fe20000004200 */
[----:B------:R-:W-:-:S03]  /*3f50*/  LEA R140, R5, R142, 0x1 ;  /* 0x0000008e058c7211 */ /* 0x000fc600078e08ff */
[----:B------:R-:W2:Y:S04]  /*3f60*/  SHFL.BFLY PT, R8, R11, 0x2, 0x1f ;  /* 0x0c401f000b087f89 */ /* 0x000ea800000e0000 */
[----:B------:R-:W-:Y:S04]  /*3f70*/  LDSM.16.MT88.4 R56, [R140+0x8000] ;  /* 0x008000008c38783b */ /* 0x000fe80000004200 */
[----:B------:R-:W-:Y:S04]  /*3f80*/  LDSM.16.MT88.4 R80, [R141+0xa000] ;  /* 0x00a000008d50783b */ /* 0x000fe80000004200 */
[----:B------:R-:W-:Y:S01]  /*3f90*/  LDSM.16.MT88.4 R16, [R140+0xa000] ;  /* 0x00a000008c10783b */ /* 0x000fe20000004200 */
[----:B-1----:R-:W-:-:S03]  /*3fa0*/  FMNMX.FTZ R2, R9, R2, !PT ;  /* 0x0000000209027209 */ /* 0x002fc60007810000 */
[----:B------:R-:W-:Y:S04]  /*3fb0*/  LDSM.16.MT88.4 R24, [R141+0x8800] ;  /* 0x008800008d18783b */ /* 0x000fe80000004200 */
[----:B------:R-:W1:Y:S01]  /*3fc0*/  SHFL.BFLY PT, R3, R2, 0x1, 0x1f ;  /* 0x0c201f0002037f89 */ /* 0x000e6200000e0000 */
[----:B--2---:R-:W-:-:S05]  /*3fd0*/  FMNMX.FTZ R8, R11, R8, !PT ;  /* 0x000000080b087209 */ /* 0x004fca0007810000 */
[----:B------:R-:W2:Y:S01]  /*3fe0*/  SHFL.BFLY PT, R9, R8, 0x1, 0x1f ;  /* 0x0c201f0008097f89 */ /* 0x000ea200000e0000 */
[----:B-1----:R-:W-:-:S04]  /*3ff0*/  FMNMX.FTZ R3, R2, R3, !PT ;  /* 0x0000000302037209 */ /* 0x002fc80007810000 */
[C---:B------:R-:W-:Y:S01]  /*4000*/  FSETP.NEU.FTZ.AND P0, PT, R3.reuse, -INF , PT ;  /* 0xff8000000300780b */ /* 0x040fe20003f1d000 */
[----:B------:R-:W-:Y:S01]  /*4010*/  FMUL.FTZ R127, R3, UR6 ;  /* 0x00000006037f7c20 */ /* 0x000fe20008410000 */
[----:B--2---:R-:W-:-:S04]  /*4020*/  FMNMX.FTZ R2, R8, R9, !PT ;  /* 0x0000000908027209 */ /* 0x004fc80007810000 */
[----:B------:R-:W-:Y:S01]  /*4030*/  FSEL R127, R127, RZ, P0 ;  /* 0x000000ff7f7f7208 */ /* 0x000fe20000000000 */
[----:B------:R-:W-:Y:S01]  /*4040*/  LDSM.16.MT88.4 R8, [R142+0x8800] ;  /* 0x008800008e08783b */ /* 0x000fe20000004200 */
[C---:B------:R-:W-:Y:S01]  /*4050*/  FSETP.NEU.FTZ.AND P0, PT, R2.reuse, -INF , PT ;  /* 0xff8000000200780b */ /* 0x040fe20003f1d000 */
[----:B------:R-:W-:Y:S02]  /*4060*/  FMUL.FTZ R126, R2, UR6 ;  /* 0x00000006027e7c20 */ /* 0x000fe40008410000 */
[--C-:B------:R-:W-:Y:S01]  /*4070*/  FFMA.FTZ R106, R42, UR6, -R127.reuse ;  /* 0x000000062a6a7c23 */ /* 0x100fe2000801087f */
[--C-:B------:R-:W-:Y:S01]  /*4080*/  FFMA.FTZ R103, R40, UR6, -R127.reuse ;  /* 0x0000000628677c23 */ /* 0x100fe2000801087f */
[--C-:B------:R-:W-:Y:S01]  /*4090*/  FFMA.FTZ R107, R20, UR6, -R127.reuse ;  /* 0x00000006146b7c23 */ /* 0x100fe2000801087f */
[----:B------:R-:W-:Y:S01]  /*40a0*/  FSEL R126, R126, RZ, P0 ;  /* 0x000000ff7e7e7208 */ /* 0x000fe20000000000 */
[--C-:B------:R-:W-:Y:S01]  /*40b0*/  FFMA.FTZ R34, R48, UR6, -R127.reuse ;  /* 0x0000000630227c23 */ /* 0x100fe2000801087f */
[--C-:B------:R-:W-:Y:S01]  /*40c0*/  FFMA.FTZ R31, R28, UR6, -R127.reuse ;  /* 0x000000061c1f7c23 */ /* 0x100fe2000801087f */
[----:B------:R-:W-:Y:S01]  /*40d0*/  MUFU.EX2 R106, R106 ;  /* 0x0000006a006a7308 */ /* 0x000fe20000000800 */
[--C-:B------:R-:W-:Y:S01]  /*40e0*/  FFMA.FTZ R35, R38, UR6, -R127.reuse ;  /* 0x0000000626237c23 */ /* 0x100fe2000801087f */
[--C-:B------:R-:W-:Y:S01]  /*40f0*/  FFMA.FTZ R104, R41, UR6, -R126.reuse ;  /* 0x0000000629687c23 */ /* 0x100fe2000801087e */
[--C-:B------:R-:W-:Y:S01]  /*4100*/  FFMA.FTZ R102, R43, UR6, -R126.reuse ;  /* 0x000000062b667c23 */ /* 0x100fe2000801087e */
[--C-:B------:R-:W-:Y:S01]  /*4110*/  FFMA.FTZ R105, R21, UR6, -R126.reuse ;  /* 0x0000000615697c23 */ /* 0x100fe2000801087e */
[----:B------:R-:W1:Y:S01]  /*4120*/  LDSM.16.MT88.4 R40, [R142+0x8000] ;  /* 0x008000008e28783b */ /* 0x000e620000004200 */
        /* <DEDUP_REMOVED lines=8> */
[----:B------:R-:W3:Y:S01]  /*41b0*/  LDSM.16.MT88.4 R48, [R141+0x8000] ;  /* 0x008000008d30783b */ /* 0x000ee20000004200 */
[--C-:B------:R-:W-:Y:S01]  /*41c0*/  FFMA.FTZ R108, R108, UR6, -R127.reuse ;  /* 0x000000066c6c7c23 */ /* 0x100fe2000801087f */
[----:B------:R-:W-:Y:S01]  /*41d0*/  MUFU.EX2 R103, R103 ;  /* 0x0000006700677308 */ /* 0x000fe20000000800 */
[--C-:B------:R-:W-:Y:S01]  /*41e0*/  FFMA.FTZ R111, R111, UR6, -R127.reuse ;  /* 0x000000066f6f7c23 */ /* 0x100fe2000801087f */
[----:B------:R-:W-:Y:S01]  /*41f0*/  LDSM.16.MT88.4 R20, [R140+0x8800] ;  /* 0x008800008c14783b */ /* 0x000fe20000004200 */
[--C-:B------:R-:W-:Y:S01]  /*4200*/  FFMA.FTZ R123, R123, UR6, -R127.reuse ;  /* 0x000000067b7b7c23 */ /* 0x100fe2000801087f */
[----:B------:R-:W-:Y:S01]  /*4210*/  FFMA.FTZ R182, R122, UR6, -R127 ;  /* 0x000000067ab67c23 */ /* 0x000fe2000801087f */
[--C-:B------:R-:W-:Y:S01]  /*4220*/  FFMA.FTZ R110, R110, UR6, -R126.reuse ;  /* 0x000000066e6e7c23 */ /* 0x100fe2000801087e */
[--C-:B------:R-:W-:Y:S01]  /*4230*/  FFMA.FTZ R109, R109, UR6, -R126.reuse ;  /* 0x000000066d6d7c23 */ /* 0x100fe2000801087e */
[--C-:B------:R-:W-:Y:S01]  /*4240*/  FFMA.FTZ R183, R120, UR6, -R126.reuse ;  /* 0x0000000678b77c23 */ /* 0x100fe2000801087e */
[----:B------:R-:W4:Y:S01]  /*4250*/  MUFU.EX2 R34, R34 ;  /* 0x0000002200227308 */ /* 0x000f220000000800 */
[----:B--2---:R-:W-:Y:S01]  /*4260*/  F2FP.BF16.F32.PACK_AB R88, R106, R107 ;  /* 0x0000006b6a58723e */ /* 0x004fe200000010ff */
[----:B------:R-:W-:Y:S01]  /*4270*/  FFMA.FTZ R121, R121, UR6, -R126 ;  /* 0x0000000679797c23 */ /* 0x000fe2000801087e */
[----:B------:R-:W-:-:S05]  /*4280*/  FADD.FTZ R106, R107, R106 ;  /* 0x0000006a6b6a7221 */ /* 0x000fca0000010000 */
[----:B------:R-:W-:Y:S08]  /*4290*/  MUFU.EX2 R105, R105 ;  /* 0x0000006900697308 */ /* 0x000ff00000000800 */
[----:B------:R-:W2:Y:S01]  /*42a0*/  MUFU.EX2 R104, R104 ;  /* 0x0000006800687308 */ /* 0x000ea20000000800 */
[----:B----4-:R-:W-:Y:S01]  /*42b0*/  F2FP.BF16.F32.PACK_AB R90, R34, R103 ;  /* 0x00000067225a723e */ /* 0x010fe200000010ff */
[----:B------:R-:W-:-:S04]  /*42c0*/  FADD.FTZ R103, R103, R106 ;  /* 0x0000006a67677221 */ /* 0x000fc80000010000 */
[----:B------:R-:W-:Y:S02]  /*42d0*/  FADD.FTZ R34, R34, R103 ;  /* 0x0000006722227221 */ /* 0x000fe40000010000 */
[----:B------:R-:W-:Y:S08]  /*42e0*/  MUFU.EX2 R102, R102 ;  /* 0x0000006600667308 */ /* 0x000ff00000000800 */
        /* <DEDUP_REMOVED lines=10> */
[C---:B-1----:R-:W-:Y:S03]  /*4390*/  HMMA.16816.F32.BF16 R36, R88.reuse, R40, RZ ;  /* 0x000000285824723c */ /* 0x042fe600000418ff */
[----:B------:R-:W1:Y:S01]  /*43a0*/  MUFU.EX2 R28, R28 ;  /* 0x0000001c001c7308 */ /* 0x000e620000000800 */
[C---:B--2---:R-:W-:Y:S01]  /*43b0*/  F2FP.BF16.F32.PACK_AB R4, R30.reuse, R35 ;  /* 0x000000231e04723e */ /* 0x044fe200000010ff */
[----:B------:R-:W-:Y:S01]  /*43c0*/  FADD.FTZ R35, R35, R34 ;  /* 0x0000002223237221 */ /* 0x000fe20000010000 */
[----:B------:R-:W-:Y:S03]  /*43d0*/  HMMA.16816.F32.BF16 R92, R88, R94, RZ ;  /* 0x0000005e585c723c */ /* 0x000fe600000418ff */
[----:B------:R-:W-:-:S02]  /*43e0*/  FADD.FTZ R30, R30, R35 ;  /* 0x000000231e1e7221 */ /* 0x000fc40000010000 */
[----:B------:R-:W-:Y:S01]  /*43f0*/  MUFU.EX2 R100, R100 ;  /* 0x0000006400647308 */ /* 0x000fe20000000800 */
[C---:B------:R-:W-:Y:S06]  /*4400*/  HMMA.16816.F32.BF16 R40, R88.reuse, R42, RZ ;  /* 0x0000002a5828723c */ /* 0x040fec00000418ff */
[----:B------:R-:W-:Y:S01]  /*4410*/  HMMA.16816.F32.BF16 R60, R88, R64, RZ ;  /* 0x00000040583c723c */ /* 0x000fe200000418ff */
[----:B------:R-:W2:Y:S01]  /*4420*/  MUFU.EX2 R33, R33 ;  /* 0x0000002100217308 */ /* 0x000ea20000000800 */
[----:B-1----:R-:W-:Y:S01]  /*4430*/  F2FP.BF16.F32.PACK_AB R6, R28, R31 ;  /* 0x0000001f1c06723e */ /* 0x002fe200000010ff */
[----:B------:R-:W-:-:S03]  /*4440*/  FADD.FTZ R31, R31, R30 ;  /* 0x0000001e1f1f7221 */ /* 0x000fc60000010000 */
[C---:B------:R-:W-:Y:S01]  /*4450*/  HMMA.16816.F32.BF16 R68, R88.reuse, R72, RZ ;  /* 0x000000485844723c */ /* 0x040fe200000418ff */
[----:B------:R-:W-:Y:S02]  /*4460*/  FADD.FTZ R31, R28, R31 ;  /* 0x0000001f1c1f7221 */ /* 0x000fe40000010000 */
[----:B------:R-:W-:Y:S03]  /*4470*/  MUFU.EX2 R32, R32 ;  /* 0x0000002000207308 */ /* 0x000fe60000000800 */
[C---:B------:R-:W-:Y:S05]  /*4480*/  HMMA.16816.F32.BF16 R64, R88.reuse, R66, RZ ;  /* 0x000000425840723c */ /* 0x040fea00000418ff */
[----:B------:R-:W1:Y:S01]  /*4490*/  MUFU.EX2 R29, R29 ;  /* 0x0000001d001d7308 */ /* 0x000e620000000800 */
[----:B--2---:R-:W-:Y:S01]  /*44a0*/  F2FP.BF16.F32.PACK_AB R5, R33, R100 ;  /* 0x000000642105723e */ /* 0x004fe200000010ff */
[----:B------:R-:W-:Y:S01]  /*44b0*/  HMMA.16816.F32.BF16 R72, R88, R74, RZ ;  /* 0x0000004a5848723c */ /* 0x000fe200000418ff */
[----:B------:R-:W-:-:S04]  /*44c0*/  FADD.FTZ R100, R100, R101 ;  /* 0x0000006564647221 */ /* 0x000fc80000010000 */
[----:B------:R-:W-:Y:S01]  /*44d0*/  FADD.FTZ R33, R33, R100 ;  /* 0x0000006421217221 */ /* 0x000fe20000010000 */
[C---:B---3--:R-:W-:Y:S01]  /*44e0*/  HMMA.16816.F32.BF16 R44, R88.reuse, R48, RZ ;  /* 0x00000030582c723c */ /* 0x048fe200000418ff */
[----:B------:R-:W-:Y:S05]  /*44f0*/  MUFU.EX2 R108, R108 ;  /* 0x0000006c006c7308 */ /* 0x000fea0000000800 */
[----:B------:R-:W-:Y:S01]  /*4500*/  HMMA.16816.F32.BF16 R52, R88, R56, RZ ;  /* 0x000000385834723c */ /* 0x000fe200000418ff */
[----:B-1----:R-:W-:Y:S02]  /*4510*/  F2FP.BF16.F32.PACK_AB R7, R29, R32 ;  /* 0x000000201d07723e */ /* 0x002fe400000010ff */
        /* <DEDUP_REMOVED lines=11> */
[----:B------:R-:W-:Y:S01]  /*45d0*/  HMMA.16816.F32.BF16 R40, R4, R10, R40 ;  /* 0x0000000a0428723c */ /* 0x000fe20000041828 */
[----:B------:R-:W2:Y:S05]  /*45e0*/  LDSM.16.MT88.4 R8, [R142+0xa800] ;  /* 0x00a800008e08783b */ /* 0x000eaa0000004200 */
[C---:B------:R-:W-:Y:S01]  /*45f0*/  HMMA.16816.F32.BF16 R48, R88.reuse, R50, RZ ;  /* 0x000000325830723c */ /* 0x040fe200000418ff */
[----:B------:R-:W-:Y:S05]  /*4600*/  MUFU.EX2 R109, R109 ;  /* 0x0000006d006d7308 */ /* 0x000fea0000000800 */
[C---:B------:R-:W-:Y:S03]  /*4610*/  HMMA.16816.F32.BF16 R56, R88.reuse, R58, RZ ;  /* 0x0000003a5838723c */ /* 0x040fe600000418ff */
[----:B------:R-:W-:Y:S03]  /*4620*/  MUFU.EX2 R120, R121 ;  /* 0x0000007900787308 */ /* 0x000fe60000000800 */
[C---:B------:R-:W-:Y:S05]  /*4630*/  HMMA.16816.F32.BF16 R80, R88.reuse, R82, RZ ;  /* 0x000000525850723c */ /* 0x040fea00000418ff */
[----:B------:R-:W-:Y:S01]  /*4640*/  MUFU.EX2 R183, R183 ;  /* 0x000000b700b77308 */ /* 0x000fe20000000800 */
        /* <DEDUP_REMOVED lines=10> */
[----:B------:R-:W-:Y:S01]  /*46f0*/  HMMA.16816.F32.BF16 R48, R4, R26, R48 ;  /* 0x0000001a0430723c */ /* 0x000fe20000041830 */
[--C-:B------:R-:W-:Y:S01]  /*4700*/  FFMA.FTZ R25, R154, UR6, -R127.reuse ;  /* 0x000000069a197c23 */ /* 0x100fe2000801087f */
[----:B------:R-:W-:-:S04]  /*4710*/  FFMA.FTZ R24, R152, UR6, -R127 ;  /* 0x0000000698187c23 */ /* 0x000fc8000801087f */
[C---:B------:R-:W-:Y:S01]  /*4720*/  HMMA.16816.F32.BF16 R52, R4.reuse, R20, R52 ;  /* 0x000000140434723c */ /* 0x040fe20000041834 */
[--C-:B------:R-:W-:Y:S01]  /*4730*/  FFMA.FTZ R26, R128, UR6, -R127.reuse ;  /* 0x00000006801a7c23 */ /* 0x100fe2000801087f */
[--C-:B------:R-:W-:Y:S01]  /*4740*/  FFMA.FTZ R27, R155, UR6, -R126.reuse ;  /* 0x000000069b1b7c23 */ /* 0x100fe2000801087e */
[----:B------:R-:W-:Y:S03]  /*4750*/  MUFU.EX2 R25, R25 ;  /* 0x0000001900197308 */ /* 0x000fe60000000800 */
[----:B-1----:R-:W-:Y:S01]  /*4760*/  HMMA.16816.F32.BF16 R76, R4, R12, R76 ;  /* 0x0000000c044c723c */ /* 0x002fe2000004184c */
[----:B------:R-:W-:Y:S01]  /*4770*/  FFMA.FTZ R21, R130, UR6, -R127 ;  /* 0x0000000682157c23 */ /* 0x000fe2000801087f */
[----:B------:R-:W-:-:S03]  /*4780*/  FFMA.FTZ R20, R129, UR6, -R126 ;  /* 0x0000000681147c23 */ /* 0x000fc6000801087e */
[----:B------:R-:W1:Y:S01]  /*4790*/  MUFU.EX2 R26, R26 ;  /* 0x0000001a001a7308 */ /* 0x000e620000000800 */
[C---:B------:R-:W-:Y:S01]  /*47a0*/  HMMA.16816.F32.BF16 R80, R4.reuse, R14, R80 ;  /* 0x0000000e0450723c */ /* 0x040fe20000041850 */
[----:B------:R-:W3:Y:S05]  /*47b0*/  LDSM.16.MT88.4 R12, [R144+0x9000] ;  /* 0x00900000900c783b */ /* 0x000eea0000004200 */
[C---:B--2---:R-:W-:Y:S01]  /*47c0*/  HMMA.16816.F32.BF16 R84, R4.reuse, R8, R84 ;  /* 0x000000080454723c */ /* 0x044fe20000041854 */
[----:B------:R-:W-:Y:S05]  /*47d0*/  MUFU.EX2 R24, R24 ;  /* 0x0000001800187308 */ /* 0x000fea0000000800 */
[C---:B------:R-:W-:Y:S01]  /*47e0*/  HMMA.16816.F32.BF16 R88, R4.reuse, R10, R88 ;  /* 0x0000000a0458723c */ /* 0x040fe20000041858 */
[----:B------:R-:W2:Y:S02]  /*47f0*/  LDSM.16.MT88.4 R8, [R142+0x9000] ;  /* 0x009000008e08783b */ /* 0x000ea40000004200 */
[----:B------:R-:W4:Y:S03]  /*4800*/  MUFU.EX2 R21, R21 ;  /* 0x0000001500157308 */ /* 0x000f260000000800 */
[----:B------:R-:W-:Y:S05]  /*4810*/  HMMA.16816.F32.BF16 R56, R4, R22, R56 ;  /* 0x000000160438723c */ /* 0x000fea0000041838 */
[----:B------:R-:W-:Y:S02]  /*4820*/  MUFU.EX2 R27, R27 ;  /* 0x0000001b001b7308 */ /* 0x000fe40000000800 */
[--C-:B------:R-:W-:Y:S01]  /*4830*/  FFMA.FTZ R22, R153, UR6, -R126.reuse ;  /* 0x0000000699167c23 */ /* 0x100fe2000801087e */
[----:B------:R-:W-:Y:S01]  /*4840*/  FFMA.FTZ R23, R131, UR6, -R126 ;  /* 0x0000000683177c23 */ /* 0x000fe2000801087e */
[----:B-1----:R-:W-:Y:S01]  /*4850*/  F2FP.BF16.F32.PACK_AB R4, R25, R26 ;  /* 0x0000001a1904723e */ /* 0x002fe200000010ff */
[----:B------:R-:W-:-:S03]  /*4860*/  FADD.FTZ R26, R26, R31 ;  /* 0x0000001f1a1a7221 */ /* 0x000fc60000010000 */
[----:B------:R-:W1:Y:S01]  /*4870*/  MUFU.EX2 R22, R22 ;  /* 0x0000001600167308 */ /* 0x000e620000000800 */
[----:B----4-:R-:W-:Y:S01]  /*4880*/  F2FP.BF16.F32.PACK_AB R6, R21, R24 ;  /* 0x000000181506723e */ /* 0x010fe200000010ff */
[----:B------:R-:W-:-:S04]  /*4890*/  FADD.FTZ R25, R25, R26 ;  /* 0x0000001a19197221 */ /* 0x000fc80000010000 */
[----:B------:R-:W-:Y:S02]  /*48a0*/  FADD.FTZ R24, R24, R25 ;  /* 0x0000001918187221 */ /* 0x000fe40000010000 */
[----:B------:R-:W-:Y:S02]  /*48b0*/  MUFU.EX2 R23, R23 ;  /* 0x0000001700177308 */ /* 0x000fe40000000800 */
[----:B------:R-:W-:-:S06]  /*48c0*/  FADD.FTZ R21, R21, R24 ;  /* 0x0000001815157221 */ /* 0x000fcc0000010000 */
[----:B------:R-:W4:Y:S01]  /*48d0*/  MUFU.EX2 R20, R20 ;  /* 0x0000001400147308 */ /* 0x000f220000000800 */
[----:B-1----:R-:W-:Y:S01]  /*48e0*/  F2FP.BF16.F32.PACK_AB R5, R22, R27 ;  /* 0x0000001b1605723e */ /* 0x002fe200000010ff */
[----:B------:R-:W-:-:S04]  /*48f0*/  FADD.FTZ R27, R27, R32 ;  /* 0x000000201b1b7221 */ /* 0x000fc80000010000 */
[----:B------:R-:W-:Y:S01]  /*4900*/  FADD.FTZ R22, R22, R27 ;  /* 0x0000001b16167221 */ /* 0x000fe20000010000 */
[----:B----4-:R-:W-:-:S03]  /*4910*/  F2FP.BF16.F32.PACK_AB R7, R20, R23 ;  /* 0x000000171407723e */ /* 0x010fc600000010ff */
[----:B------:R-:W-:-:S04]  /*4920*/  FADD.FTZ R23, R23, R22 ;  /* 0x0000001617177221 */ /* 0x000fc80000010000 */
[----:B------:R-:W-:Y:S01]  /*4930*/  FADD.FTZ R23, R20, R23 ;  /* 0x0000001714177221 */ /* 0x000fe20000010000 */
[C---:B---3--:R-:W-:Y:S06]  /*4940*/  HMMA.16816.F32.BF16 R96, R4.reuse, R12, R96 ;  /* 0x0000000c0460723c */ /* 0x048fec0000041860 */
[C---:B------:R-:W-:Y:S01]  /*4950*/  HMMA.16816.F32.BF16 R92, R4.reuse, R14, R92 ;  /* 0x0000000e045c723c */ /* 0x040fe2000004185c */
[----:B------:R-:W1:Y:S05]  /*4960*/  LDSM.16.MT88.4 R12, [R141+0x9000] ;  /* 0x009000008d0c783b */ /* 0x000e6a0000004200 */
[C---:B--2---:R-:W-:Y:S06]  /*4970*/  HMMA.16816.F32.BF16 R36, R4.reuse, R8, R36 ;  /* 0x000000080424723c */ /* 0x044fec0000041824 */
[C---:B------:R-:W-:Y:S01]  /*4980*/  HMMA.16816.F32.BF16 R40, R4.reuse, R10, R40 ;  /* 0x0000000a0428723c */ /* 0x040fe20000041828 */
[----:B------:R-:W2:Y:S05]  /*4990*/  LDSM.16.MT88.4 R8, [R140+0x9000] ;  /* 0x009000008c08783b */ /* 0x000eaa0000004200 */
[C---:B-1----:R-:W-:Y:S06]  /*49a0*/  HMMA.16816.F32.BF16 R44, R4.reuse, R12, R44 ;  /* 0x0000000c042c723c */ /* 0x042fec000004182c */
        /* <DEDUP_REMOVED lines=15> */
[----:B------:R-:W-:Y:S01]  /*4aa0*/  HMMA.16816.F32.BF16 R88, R4, R10, R88 ;  /* 0x0000000a0458723c */ /* 0x000fe20000041858 */
[----:B------:R-:W2:Y:S06]  /*4ab0*/  LDSM.16.MT88.4 R8, [R142+0x9800] ;  /* 0x009800008e08783b */ /* 0x000eac0000004200 */
        /* <DEDUP_REMOVED lines=10> */
[----:B------:R-:W-:Y:S01]  /*4b60*/  HMMA.16816.F32.BF16 R44, R4, R16, R44 ;  /* 0x00000010042c723c */ /* 0x000fe2000004182c */
[----:B------:R-:W-:Y:S01]  /*4b70*/  FADD.FTZ R182, R182, R123 ;  /* 0x0000007bb6b67221 */ /* 0x000fe20000010000 */
[----:B------:R-:W-:-:S04]  /*4b80*/  FADD.FTZ R183, R183, R120 ;  /* 0x00000078b7b77221 */ /* 0x000fc80000010000 */
        /* <DEDUP_REMOVED lines=9> */
[C---:B------:R-:W-:Y:S06]  /*4c20*/  HMMA.16816.F32.BF16 R72, R4.reuse, R18, R72 ;  /* 0x000000120448723c */ /* 0x040fec0000041848 */
[C---:B-1----:R-:W-:Y:S06]  /*4c30*/  HMMA.16816.F32.BF16 R52, R4.reuse, R12, R52 ;  /* 0x0000000c0434723c */ /* 0x042fec0000041834 */
[C---:B------:R-:W-:Y:S01]  /*4c40*/  HMMA.16816.F32.BF16 R56, R4.reuse, R14, R56 ;  /* 0x0000000e0438723c */ /* 0x040fe20000041838 */
[----:B------:R-:W1:Y:S05]  /*4c50*/  LDSM.16.MT88.4 R12, [R141+0xb800] ;  /* 0x00b800008d0c783b */ /* 0x000e6a0000004200 */
[C---:B--2---:R-:W-:Y:S06]  /*4c60*/  HMMA.16816.F32.BF16 R60, R4.reuse, R8, R60 ;  /* 0x00000008043c723c */ /* 0x044fec000004183c */
[C---:B------:R-:W-:Y:S01]  /*4c70*/  HMMA.16816.F32.BF16 R64, R4.reuse, R10, R64 ;  /* 0x0000000a0440723c */ /* 0x040fe20000041840 */
[----:B------:R-:W2:Y:S05]  /*4c80*/  LDSM.16.MT88.4 R8, [R140+0xb800] ;  /* 0x00b800008c08783b */ /* 0x000eaa0000004200 */
[C---:B-1----:R-:W-:Y:S06]  /*4c90*/  HMMA.16816.F32.BF16 R76, R4.reuse, R12, R76 ;  /* 0x0000000c044c723c */ /* 0x042fec000004184c */
[C---:B------:R-:W-:Y:S06]  /*4ca0*/  HMMA.16816.F32.BF16 R80, R4.reuse, R14, R80 ;  /* 0x0000000e0450723c */ /* 0x040fec0000041850 */
[C---:B--2---:R-:W-:Y:S06]  /*4cb0*/  HMMA.16816.F32.BF16 R84, R4.reuse, R8, R84 ;  /* 0x000000080454723c */ /* 0x044fec0000041854 */
        /* <DEDUP_REMOVED lines=10> */
[----:B------:R-:W-:-:S04]  /*4d60*/  DEPBAR.LE SB0, 0x0 ;  /* 0x000080000000791a */ /* 0x000fc80000000000 */
[-C--:B------:R-:W-:Y:S01]  /*4d70*/  IMAD R16, R16, R162.reuse, R9 ;  /* 0x000000a210107224 */ /* 0x080fe200078e0209 */
[----:B------:R-:W-:Y:S01]  /*4d80*/  BAR.SYNC.DEFER_BLOCKING 0x0 ;  /* 0x0000000000007b1d */ /* 0x000fe20000010000 */
[----:B------:R-:W-:Y:S02]  /*4d90*/  IMAD.MOV.U32 R9, RZ, RZ, R117 ;  /* 0x000000ffff097224 */ /* 0x000fe400078e0075 */
[----:B------:R-:W-:-:S05]  /*4da0*/  IMAD.WIDE.U32 R8, R119, R162, R8 ;  /* 0x000000a277087225 */ /* 0x000fca00078e0008 */
[----:B------:R-:W1:Y:S01]  /*4db0*/  @!P1 LDC.64 R6, c[0x0][0x220] ;  /* 0x00008800ff069b82 */ /* 0x000e620000000a00 */
[----:B------:R-:W-:-:S07]  /*4dc0*/  IMAD.IADD R16, R9, 0x1, R16 ;  /* 0x0000000109107824 */ /* 0x000fce00078e0210 */
[----:B------:R-:W2:Y:S08]  /*4dd0*/  @!P0 LDC.64 R4, c[0x0][0x220] ;  /* 0x00008800ff048b82 */ /* 0x000eb00000000a00 */
[----:B------:R-:W3:Y:S01]  /*4de0*/  @!P1 LDC.64 R14, c[0x0][0x220] ;  /* 0x00008800ff0e9b82 */ /* 0x000ee20000000a00 */
[----:B------:R-:W-:Y:S07]  /*4df0*/  @P1 STS.128 [R164+0x8000], RZ ;  /* 0x008000ffa4001388 */ /* 0x000fee0000000c00 */
[----:B------:R-:W4:Y:S01]  /*4e00*/  @!P0 LDC.64 R12, c[0x0][0x220] ;  /* 0x00008800ff0c8b82 */ /* 0x000f220000000a00 */
[----:B-1----:R-:W-:-:S04]  /*4e10*/  @!P1 LEA R20, P3, R8, R6, 0x1 ;  /* 0x0000000608149211 */ /* 0x002fc800078608ff */
[--C-:B------:R-:W-:Y:S02]  /*4e20*/  @!P1 LEA.HI.X R21, R8, R7, R16.reuse, 0x1, P3 ;  /* 0x0000000708159211 */ /* 0x100fe400018f0c10 */
[----:B------:R-:W-:Y:S01]  /*4e30*/  IADD3 R17, P3, R172, R8, RZ ;  /* 0x00000008ac117210 */ /* 0x000fe20007f7e0ff */
[----:B------:R-:W1:Y:S01]  /*4e40*/  @!P1 LDC.64 R10, c[0x0][0x220] ;  /* 0x00008800ff0a9b82 */ /* 0x000e620000000a00 */
[C---:B--2---:R-:W-:Y:S01]  /*4e50*/  @!P0 LEA R18, P2, R8.reuse, R4, 0x1 ;  /* 0x0000000408128211 */ /* 0x044fe200078408ff */
[----:B------:R-:W-:Y:S01]  /*4e60*/  @!PT LDS RZ, [RZ] ;  /* 0x00000000fffff984 */ /* 0x000fe20000000800 */
[----:B------:R-:W-:Y:S01]  /*4e70*/  @!PT LDS RZ, [RZ] ;  /* 0x00000000fffff984 */ /* 0x000fe20000000800 */
[----:B------:R-:W-:Y:S01]  /*4e80*/  @!PT LDS RZ, [RZ] ;  /* 0x00000000fffff984 */ /* 0x000fe20000000800 */
[----:B------:R-:W-:Y:S03]  /*4e90*/  @!P1 LDGSTS.E.BYPASS.LTC128B.128 [R164+0x8000], desc[UR8][R20.64] ;  /* 0x0800000014a49fae */ /* 0x000fe6000b901d48 */
[--C-:B------:R-:W-:Y:S01]  /*4ea0*/  @!P0 LEA.HI.X R19, R8, R5, R16.reuse, 0x1, P2 ;  /* 0x0000000508138211 */ /* 0x100fe200010f0c10 */
[----:B------:R-:W-:Y:S01]  /*4eb0*/  IMAD.X R16, R167, 0x1, R16, P3 ;  /* 0x00000001a7107824 */ /* 0x000fe200018e0610 */
[----:B------:R-:W-:Y:S01]  /*4ec0*/  @P0 STS.128 [R164+0xa000], RZ ;  /* 0x00a000ffa4000388 */ /* 0x000fe20000000c00 */
[----:B------:R-:W2:Y:S01]  /*4ed0*/  @!P0 LDC.64 R8, c[0x0][0x220] ;  /* 0x00008800ff088b82 */ /* 0x000ea20000000a00 */
[----:B---3--:R-:W-:-:S02]  /*4ee0*/  @!P1 LEA R22, P2, R17, R14, 0x1 ;  /* 0x0000000e11169211 */ /* 0x008fc400078408ff */
[----:B------:R-:W-:Y:S01]  /*4ef0*/  @!PT LDS RZ, [RZ] ;  /* 0x00000000fffff984 */ /* 0x000fe20000000800 */
[----:B------:R-:W-:Y:S01]  /*4f00*/  @!PT LDS RZ, [RZ] ;  /* 0x00000000fffff984 */ /* 0x000fe20000000800 */
[----:B------:R-:W-:Y:S01]  /*4f10*/  @!PT LDS RZ, [RZ] ;  /* 0x00000000fffff984 */ /* 0x000fe20000000800 */
[----:B------:R3:W-:Y:S02]  /*4f20*/  @!P0 LDGSTS.E.BYPASS.LTC128B.128 [R164+0xa000], desc[UR8][R18.64+0x80] ;  /* 0x0a00008012a48fae */ /* 0x0007e4000b901d48 */
[C-C-:B------:R-:W-:Y:S02]  /*4f30*/  @!P1 LEA.HI.X R23, R17.reuse, R15, R16.reuse, 0x1, P2 ;  /* 0x0000000f11179211 */ /* 0x140fe400010f0c10 */
[C---:B------:R-:W-:Y:S01]  /*4f40*/  IADD3 R15, P4, R172.reuse, R17, RZ ;  /* 0x00000011ac0f7210 */ /* 0x040fe20007f9e0ff */
[----:B------:R-:W3:Y:S01]  /*4f50*/  @!P0 LDC.64 R4, c[0x0][0x220] ;  /* 0x00008800ff048b82 */ /* 0x000ee20000000a00 */
[----:B----4-:R-:W-:Y:S01]  /*4f60*/  @!P0 LEA R24, P2, R17, R12, 0x1 ;  /* 0x0000000c11188211 */ /* 0x010fe200078408ff */
[----:B------:R-:W-:Y:S02]  /*4f70*/  @P1 STS.128 [R164+0x8800], RZ ;  /* 0x008800ffa4001388 */ /* 0x000fe40000000c00 */
[--C-:B------:R-:W-:Y:S01]  /*4f80*/  IMAD.X R12, R167, 0x1, R16.reuse, P4 ;  /* 0x00000001a70c7824 */ /* 0x100fe200020e0610 */
[----:B------:R-:W-:Y:S01]  /*4f90*/  @!P0 LEA.HI.X R25, R17, R13, R16, 0x1, P2 ;  /* 0x0000000d11198211 */ /* 0x000fe200010f0c10 */
[----:B------:R-:W-:Y:S01]  /*4fa0*/  @!PT LDS RZ, [RZ] ;  /* 0x00000000fffff984 */ /* 0x000fe20000000800 */
[----:B------:R-:W-:Y:S01]  /*4fb0*/  @!PT LDS RZ, [RZ] ;  /* 0x00000000fffff984 */ /* 0x000fe20000000800 */
[----:B------:R-:W-:Y:S01]  /*4fc0*/  @!PT LDS RZ, [RZ] ;  /* 0x00000000fffff984 */ /* 0x000fe20000000800 */
[----:B------:R4:W-:Y:S02]  /*4fd0*/  @!P1 LDGSTS.E.BYPASS.LTC128B.128 [R164+0x8800], desc[UR8][R22.64] ;  /* 0x0880000016a49fae */ /* 0x0009e4000b901d48 */
[----:B------:R-:W5:Y:S01]  /*4fe0*/  @!P1 LDC.64 R6, c[0x0][0x220] ;  /* 0x00008800ff069b82 */ /* 0x000f620000000a00 */
[----:B-1----:R-:W-:Y:S01]  /*4ff0*/  @!P1 LEA R26, P3, R15, R10, 0x1 ;  /* 0x0000000a0f1a9211 */ /* 0x002fe200078608ff */
[----:B------:R-:W-:Y:S01]  /*5000*/  @P0 STS.128 [R164+0xa800], RZ ;  /* 0x00a800ffa4000388 */ /* 0x000fe20000000c00 */
[----:B------:R-:W-:-:S02]  /*5010*/  IADD3 R10, P5, R172, R15, RZ ;  /* 0x0000000fac0a7210 */ /* 0x000fc40007fbe0ff */
[C---:B------:R-:W-:Y:S01]  /*5020*/  @!P1 LEA.HI.X R27, R15.reuse, R11, R12, 0x1, P3 ;  /* 0x0000000b0f1b9211 */ /* 0x040fe200018f0c0c */
        /* <DEDUP_REMOVED lines=11> */
[C---:B---3--:R-:W-:Y:S01]  /*50e0*/  @!P0 LEA R18, P2, R10.reuse, R4, 0x1 ;  /* 0x000000040a128211 */ /* 0x048fe200078408ff */
[----:B------:R-:W-:Y:S02]  /*50f0*/  IMAD.X R4, R167, 0x1, R12, P5 ;  /* 0x00000001a7047824 */ /* 0x000fe400028e060c */
[----:B------:R-:W-:Y:S03]  /*5100*/  @P0 STS.128 [R164+0xb000], RZ ;  /* 0x00b000ffa4000388 */ /* 0x000fe60000000c00 */
[C---:B------:R-:W-:Y:S01]  /*5110*/  @!P0 LEA.HI.X R19, R10.reuse, R5, R4, 0x1, P2 ;  /* 0x000000050a138211 */ /* 0x040fe200010f0c04 */
[----:B------:R-:W-:Y:S01]  /*5120*/  @!PT LDS RZ, [RZ] ;  /* 0x00000000fffff984 */ /* 0x000fe20000000800 */
[----:B------:R-:W-:Y:S01]  /*5130*/  @!PT LDS RZ, [RZ] ;  /* 0x00000000fffff984 */ /* 0x000fe20000000800 */
[----:B------:R-:W-:Y:S01]  /*5140*/  @!PT LDS RZ, [RZ] ;  /* 0x00000000fffff984 */ /* 0x000fe20000000800 */
[----:B------:R-:W-:Y:S01]  /*5150*/  @!P0 LDGSTS.E.BYPASS.LTC128B.128 [R164+0xb000], desc[UR8][R8.64+0x80] ;  /* 0x0b00008008a48fae */ /* 0x000fe2000b901d48 */
[----:B-----5:R-:W-:-:S03]  /*5160*/  @!P1 LEA R16, P4, R10, R6, 0x1 ;  /* 0x000000060a109211 */ /* 0x020fc600078808ff */
[----:B------:R-:W-:Y:S01]  /*5170*/  @P1 STS.128 [R164+0x9800], RZ ;  /* 0x009800ffa4001388 */ /* 0x000fe20000000c00 */
[----:B------:R-:W-:-:S05]  /*5180*/  @!P1 LEA.HI.X R17, R10, R7, R4, 0x1, P4 ;  /* 0x000000070a119211 */ /* 0x000fca00020f0c04 */
        /* <DEDUP_REMOVED lines=10> */
[----:B----4-:R-:W1:Y:S04]  /*5230*/  LDSM.16.M88.4 R20, [R149+0x4800] ;  /* 0x004800009514783b */ /* 0x010e680000000200 */
        /* <DEDUP_REMOVED lines=20> */
[C---:B------:R-:W-:Y:S06]  /*5380*/  HMMA.16816.F32.BF16 R28, R100.reuse, R122, R28 ;  /* 0x0000007a641c723c */ /* 0x040fec000004181c */
[C---:B-1----:R-:W-:Y:S06]  /*5390*/  HMMA.16816.F32.BF16 R16, R100.reuse, R108, R16 ;  /* 0x0000006c6410723c */ /* 0x042fec0000041810 */
        /* <DEDUP_REMOVED lines=8> */
[----:B------:R-:W1:Y:S05]  /*5420*/  LDSM.16.M88.4 R108, [R143+0x5000] ;  /* 0x005000008f6c783b */ /* 0x000e6a0000000200 */
[C---:B--2---:R-:W-:Y:S06]  /*5430*/  HMMA.16816.F32.BF16 R24, R100.reuse, R104, R24 ;  /* 0x000000686418723c */ /* 0x044fec0000041818 */
[C---:B------:R-:W-:Y:S01]  /*5440*/  HMMA.16816.F32.BF16 R20, R100.reuse, R106, R20 ;  /* 0x0000006a6414723c */ /* 0x040fe20000041814 */
[----:B------:R-:W2:Y:S05]  /*5450*/  LDSM.16.M88.4 R104, [R143+0x5800] ;  /* 0x005800008f68783b */ /* 0x000eaa0000000200 */
[C---:B-1----:R-:W-:Y:S06]  /*5460*/  HMMA.16816.F32.BF16 R16, R100.reuse, R108, R16 ;  /* 0x0000006c6410723c */ /* 0x042fec0000041810 */
[C---:B------:R-:W-:Y:S01]  /*5470*/  HMMA.16816.F32.BF16 R12, R100.reuse, R110, R12 ;  /* 0x0000006e640c723c */ /* 0x040fe2000004180c */
[----:B------:R-:W-:Y:S05]  /*5480*/  LDSM.16.M88.4 R108, [R136] ;  /* 0x00000000886c783b */ /* 0x000fea0000000200 */
        /* <DEDUP_REMOVED lines=28> */
[----:B------:R-:W1:Y:S04]  /*5650*/  LDSM.16.M88.4 R100, [R148+0x2000] ;  /* 0x002000009464783b */ /* 0x000e680000000200 */
[----:B------:R-:W2:Y:S01]  /*5660*/  LDSM.16.M88.4 R104, [R134] ;  /* 0x000000008668783b */ /* 0x000ea20000000200 */
[C---:B-1----:R-:W-:Y:S06]  /*5670*/  HMMA.16816.F32.BF16 R32, R100.reuse, R108, R32 ;  /* 0x0000006c6420723c */ /* 0x042fec0000041820 */
[C---:B------:R-:W-:Y:S01]  /*5680*/  HMMA.16816.F32.BF16 R28, R100.reuse, R110, R28 ;  /* 0x0000006e641c723c */ /* 0x040fe2000004181c */
[----:B------:R-:W1:Y:S05]  /*5690*/  LDSM.16.M88.4 R108, [R133] ;  /* 0x00000000856c783b */ /* 0x000e6a0000000200 */
[C---:B--2---:R-:W-:Y:S06]  /*56a0*/  HMMA.16816.F32.BF16 R24, R100.reuse, R104, R24 ;  /* 0x000000686418723c */ /* 0x044fec0000041818 */
[C---:B------:R-:W-:Y:S01]  /*56b0*/  HMMA.16816.F32.BF16 R20, R100.reuse, R106, R20 ;  /* 0x0000006a6414723c */ /* 0x040fe20000041814 */
[----:B------:R-:W2:Y:S05]  /*56c0*/  LDSM.16.M88.4 R104, [R132] ;  /* 0x000000008468783b */ /* 0x000eaa0000000200 */
        /* <DEDUP_REMOVED lines=24> */
[----:B------:R-:W-:Y:S01]  /*5850*/  HMMA.16816.F32.BF16 R20, R108, R102, R20 ;  /* 0x000000666c14723c */ /* 0x000fe20000041814 */
[----:B------:R-:W2:Y:S01]  /*5860*/  LDSM.16.M88.4 R100, [R136+0x3800] ;  /* 0x003800008864783b */ /* 0x000ea20000000200 */
[----:B------:R-:W-:-:S04]  /*5870*/  DEPBAR.LE SB0, 0x0 ;  /* 0x000080000000791a */ /* 0x000fc80000000000 */
[C---:B-1----:R-:W-:Y:S06]  /*5880*/  HMMA.16816.F32.BF16 R16, R108.reuse, R104, R16 ;  /* 0x000000686c10723c */ /* 0x042fec0000041810 */
[----:B------:R-:W-:Y:S01]  /*5890*/  HMMA.16816.F32.BF16 R12, R108, R106, R12 ;  /* 0x0000006a6c0c723c */ /* 0x000fe2000004180c */
[----:B------:R-:W-:-:S05]  /*58a0*/  IMAD R104, R119, 0x40, R176 ;  /* 0x0000004077687824 */ /* 0x000fca00078e02b0 */
[C---:B--2---:R-:W-:Y:S01]  /*58b0*/  HMMA.16816.F32.BF16 R8, R108.reuse, R100, R8 ;  /* 0x000000646c08723c */ /* 0x044fe20000041808 */
[----:B------:R-:W-:Y:S01]  /*58c0*/  VIADD R106, R104, 0x9 ;  /* 0x00000009686a7836 */ /* 0x000fe20000000000 */
[----:B------:R-:W-:Y:S04]  /*58d0*/  BAR.SYNC.DEFER_BLOCKING 0x0 ;  /* 0x0000000000007b1d */ /* 0x000fe80000010000 */
[----:B------:R-:W-:Y:S01]  /*58e0*/  ISETP.GE.AND P2, PT, R106, R125, PT ;  /* 0x0000007d6a00720c */ /* 0x000fe20003f46270 */
[----:B------:R-:W-:Y:S01]  /*58f0*/  VIADD R101, R104, 0x1 ;  /* 0x0000000168657836 */ /* 0x000fe20000000000 */
[----:B------:R-:W-:Y:S04]  /*5900*/  HMMA.16816.F32.BF16 R4, R108, R102, R4 ;  /* 0x000000666c04723c */ /* 0x000fe80000041804 */
[----:B------:R-:W-:-:S02]  /*5910*/  I2FP.F32.S32 R100, R101 ;  /* 0x0000006500647245 */ /* 0x000fc40000201400 */
[C---:B------:R-:W-:Y:S02]  /*5920*/  ISETP.GE.AND P4, PT, R101.reuse, R125, PT ;  /* 0x0000007d6500720c */ /* 0x040fe40003f86270 */
[----:B------:R-:W-:Y:S01]  /*5930*/  ISETP.GE.AND P6, PT, R101, R124, PT ;  /* 0x0000007c6500720c */ /* 0x000fe20003fc6270 */
[----:B------:R-:W-:Y:S02]  /*5940*/  VIADD R101, R104, 0x8 ;  /* 0x0000000868657836 */ /* 0x000fe40000000000 */
[CC--:B------:R-:W-:Y:S01]  /*5950*/  FFMA.FTZ R33, R100.reuse, R0.reuse, R33 ;  /* 0x0000000064217223 */ /* 0x0c0fe20000010021 */
[----:B------:R-:W-:Y:S02]  /*5960*/  FFMA.FTZ R100, R100, R0, R35 ;  /* 0x0000000064647223 */ /* 0x000fe40000010023 */
[----:B------:R-:W-:Y:S02]  /*5970*/  I2FP.F32.S32 R35, R101 ;  /* 0x0000006500237245 */ /* 0x000fe40000201400 */
[----:B------:R-:W-:-:S02]  /*5980*/  FSEL R33, R33, -INF , !P4 ;  /* 0xff80000021217808 */ /* 0x000fc40006000000 */
[----:B------:R-:W-:Y:S01]  /*5990*/  ISETP.GE.AND P4, PT, R106, R124, PT ;  /* 0x0000007c6a00720c */ /* 0x000fe20003f86270 */
[C---:B------:R-:W-:Y:S01]  /*59a0*/  FFMA.FTZ R102, R35.reuse, R0, R28 ;  /* 0x0000000023667223 */ /* 0x040fe2000001001c */
[----:B------:R-:W-:Y:S01]  /*59b0*/  I2FP.F32.S32 R106, R106 ;  /* 0x0000006a006a7245 */ /* 0x000fe20000201400 */
[----:B------:R-:W-:Y:S01]  /*59c0*/  FFMA.FTZ R28, R35, R0, R30 ;  /* 0x00000000231c7223 */ /* 0x000fe2000001001e */
[CC--:B------:R-:W-:Y:S02]  /*59d0*/  ISETP.GE.AND P3, PT, R101.reuse, R125.reuse, PT ;  /* 0x0000007d6500720c */ /* 0x0c0fe40003f66270 */
[----:B------:R-:W-:Y:S01]  /*59e0*/  ISETP.GE.AND P5, PT, R101, R124, PT ;  /* 0x0000007c6500720c */ /* 0x000fe20003fa6270 */
[-C--:B------:R-:W-:Y:S01]  /*59f0*/  FFMA.FTZ R35, R106, R0.reuse, R31 ;  /* 0x000000006a237223 */ /* 0x080fe2000001001f */
[----:B------:R-:W-:Y:S02]  /*5a00*/  VIADD R101, R104, 0x10 ;  /* 0x0000001068657836 */ /* 0x000fe40000000000 */
[----:B------:R-:W-:Y:S01]  /*5a10*/  FFMA.FTZ R29, R106, R0, R29 ;  /* 0x000000006a1d7223 */ /* 0x000fe2000001001d */
[----:B------:R-:W-:Y:S01]  /*5a20*/  FSEL R31, R102, -INF , !P3 ;  /* 0xff800000661f7808 */ /* 0x000fe20005800000 */
[----:B------:R-:W-:Y:S01]  /*5a30*/  VIADD R102, R104, 0x11 ;  /* 0x0000001168667836 */ /* 0x000fe20000000000 */
[----:B------:R-:W-:Y:S01]  /*5a40*/  FSEL R30, R100, -INF , !P6 ;  /* 0xff800000641e7808 */ /* 0x000fe20007000000 */
[----:B------:R-:W-:Y:S01]  /*5a50*/  VIADD R100, R104, 0x18 ;  /* 0x0000001868647836 */ /* 0x000fe20000000000 */
[----:B------:R-:W-:-:S02]  /*5a60*/  ISETP.GE.AND P6, PT, R101, R125, PT ;  /* 0x0000007d6500720c */ /* 0x000fc40003fc6270 */
[-C--:B------:R-:W-:Y:S02]  /*5a70*/  ISETP.GE.AND P3, PT, R101, R124.reuse, PT ;  /* 0x0000007c6500720c */ /* 0x080fe40003f66270 */
[----:B------:R-:W-:Y:S02]  /*5a80*/  FSEL R28, R28, -INF , !P5 ;  /* 0xff8000001c1c7808 */ /* 0x000fe40006800000 */
[----:B------:R-:W-:Y:S02]  /*5a90*/  FSEL R29, R29, -INF , !P2 ;  /* 0xff8000001d1d7808 */ /* 0x000fe40005000000 */
[----:B------:R-:W-:Y:S02]  /*5aa0*/  I2FP.F32.S32 R101, R101 ;  /* 0x0000006500657245 */ /* 0x000fe40000201400 */
[CC--:B------:R-:W-:Y:S02]  /*5ab0*/  ISETP.GE.AND P5, PT, R102.reuse, R125.reuse, PT ;  /* 0x0000007d6600720c */ /* 0x0c0fe40003fa6270 */
[----:B------:R-:W-:Y:S01]  /*5ac0*/  ISETP.GE.AND P2, PT, R102, R124, PT ;  /* 0x0000007c6600720c */ /* 0x000fe20003f46270 */
[C---:B------:R-:W-:Y:S01]  /*5ad0*/  FFMA.FTZ R131, R101.reuse, R0, R24 ;  /* 0x0000000065837223 */ /* 0x040fe20000010018 */
[----:B------:R-:W-:Y:S01]  /*5ae0*/  I2FP.F32.S32 R102, R102 ;  /* 0x0000006600667245 */ /* 0x000fe20000201400 */
[-C--:B------:R-:W-:Y:S01]  /*5af0*/  FFMA.FTZ R26, R101, R0.reuse, R26 ;  /* 0x00000000651a7223 */ /* 0x080fe2000001001a */
[----:B------:R-:W-:Y:S01]  /*5b00*/  FSEL R24, R35, -INF , !P4 ;  /* 0xff80000023187808 */ /* 0x000fe20006000000 */
[----:B------:R-:W-:Y:S01]  /*5b10*/  VIADD R35, R104, 0x19 ;  /* 0x0000001968237836 */ /* 0x000fe20000000000 */
[----:B------:R-:W-:Y:S01]  /*5b20*/  ISETP.GE.AND P4, PT, R100, R125, PT ;  /* 0x0000007d6400720c */ /* 0x000fe20003f86270 */
[C---:B------:R-:W-:Y:S01]  /*5b30*/  FFMA.FTZ R129, R102.reuse, R0, R25 ;  /* 0x0000000066817223 */ /* 0x040fe20000010019 */
[----:B------:R-:W-:Y:S01]  /*5b40*/  I2FP.F32.S32 R25, R100 ;  /* 0x0000006400197245 */ /* 0x000fe20000201400 */
[----:B------:R-:W-:Y:S01]  /*5b50*/  FFMA.FTZ R27, R102, R0, R27 ;  /* 0x00000000661b7223 */ /* 0x000fe2000001001b */
[----:B------:R-:W-:-:S02]  /*5b60*/  FSEL R152, R26, -INF , !P3 ;  /* 0xff8000001a987808 */ /* 0x000fc40005800000 */
[----:B------:R-:W-:Y:S01]  /*5b70*/  I2FP.F32.S32 R26, R35 ;  /* 0x00000023001a7245 */ /* 0x000fe20000201400 */
[CC--:B------:R-:W-:Y:S01]  /*5b80*/  FFMA.FTZ R20, R25.reuse, R0.reuse, R20 ;  /* 0x0000000019147223 */ /* 0x0c0fe20000010014 */
[-C--:B------:R-:W-:Y:S01]  /*5b90*/  FFMA.FTZ R22, R25, R0.reuse, R22 ;  /* 0x0000000019167223 */ /* 0x080fe20000010016 */
[----:B------:R-:W-:Y:S01]  /*5ba0*/  VIADD R25, R104, 0x20 ;  /* 0x0000002068197836 */ /* 0x000fe20000000000 */
[----:B------:R-:W-:Y:S01]  /*5bb0*/  FSEL R131, R131, -INF , !P6 ;  /* 0xff80000083837808 */ /* 0x000fe20007000000 */
[----:B------:R-:W-:Y:S01]  /*5bc0*/  FFMA.FTZ R153, R26, R0, R21 ;  /* 0x000000001a997223 */ /* 0x000fe20000010015 */
[----:B------:R-:W-:Y:S01]  /*5bd0*/  FSEL R177, R20, -INF , !P4 ;  /* 0xff80000014b17808 */ /* 0x000fe20006000000 */
[----:B------:R-:W-:Y:S01]  /*5be0*/  VIADD R20, R104, 0x21 ;  /* 0x0000002168147836 */ /* 0x000fe20000000000 */
[----:B------:R-:W-:Y:S01]  /*5bf0*/  ISETP.GE.AND P6, PT, R100, R124, PT ;  /* 0x0000007c6400720c */ /* 0x000fe20003fc6270 */
[----:B------:R-:W-:Y:S01]  /*5c00*/  FFMA.FTZ R23, R26, R0, R23 ;  /* 0x000000001a177223 */ /* 0x000fe20000010017 */
[----:B------:R-:W-:-:S02]  /*5c10*/  ISETP.GE.AND P3, PT, R35, R125, PT ;  /* 0x0000007d2300720c */ /* 0x000fc40003f66270 */
[----:B------:R-:W-:Y:S02]  /*5c20*/  I2FP.F32.S32 R21, R25 ;  /* 0x0000001900157245 */ /* 0x000fe40000201400 */
[----:B------:R-:W-:Y:S02]  /*5c30*/  FSEL R188, R22, -INF , !P6 ;  /* 0xff80000016bc7808 */ /* 0x000fe40007000000 */
[----:B------:R-:W-:Y:S01]  /*5c40*/  FSEL R153, R153, -INF , !P3 ;  /* 0xff80000099997808 */ /* 0x000fe20005800000 */
[-C--:B------:R-:W-:Y:S01]  /*5c50*/  FFMA.FTZ R16, R21, R0.reuse, R16 ;  /* 0x0000000015107223 */ /* 0x080fe20000010010 */
[----:B------:R-:W-:Y:S01]  /*5c60*/  FSEL R190, R27, -INF , !P2 ;  /* 0xff8000001bbe7808 */ /* 0x000fe20005000000 */
[----:B------:R-:W-:Y:S01]  /*5c70*/  FFMA.FTZ R18, R21, R0, R18 ;  /* 0x0000000015127223 */ /* 0x000fe20000010012 */
[C---:B------:R-:W-:Y:S02]  /*5c80*/  ISETP.GE.AND P6, PT, R20.reuse, R125, PT ;  /* 0x0000007d1400720c */ /* 0x040fe40003fc6270 */
[----:B------:R-:W-:-:S02]  /*5c90*/  ISETP.GE.AND P3, PT, R20, R124, PT ;  /* 0x0000007c1400720c */ /* 0x000fc40003f66270 */
[----:B------:R-:W-:Y:S01]  /*5ca0*/  I2FP.F32.S32 R22, R20 ;  /* 0x0000001400167245 */ /* 0x000fe20000201400 */
[----:B------:R-:W-:Y:S01]  /*5cb0*/  VIADD R20, R104, 0x28 ;  /* 0x0000002868147836 */ /* 0x000fe20000000000 */
[----:B------:R-:W-:Y:S02]  /*5cc0*/  ISETP.GE.AND P2, PT, R25, R125, PT ;  /* 0x0000007d1900720c */ /* 0x000fe40003f46270 */
[----:B------:R-:W-:Y:S01]  /*5cd0*/  FSEL R129, R129, -INF , !P5 ;  /* 0xff80000081817808 */ /* 0x000fe20006800000 */
[----:B------:R-:W-:Y:S01]  /*5ce0*/  FFMA.FTZ R101, R22, R0, R17 ;  /* 0x0000000016657223 */ /* 0x000fe20000010011 */
[----:B------:R-:W-:Y:S01]  /*5cf0*/  FSEL R103, R16, -INF , !P2 ;  /* 0xff80000010677808 */ /* 0x000fe20005000000 */
[----:B------:R-:W-:Y:S01]  /*5d00*/  VIADD R16, R104, 0x29 ;  /* 0x0000002968107836 */ /* 0x000fe20000000000 */
[----:B------:R-:W-:Y:S01]  /*5d10*/  ISETP.GE.AND P4, PT, R25, R124, PT ;  /* 0x0000007c1900720c */ /* 0x000fe20003f86270 */
[----:B------:R-:W-:Y:S01]  /*5d20*/  FFMA.FTZ R19, R22, R0, R19 ;  /* 0x0000000016137223 */ /* 0x000fe20000010013 */
[----:B------:R-:W-:-:S02]  /*5d30*/  I2FP.F32.S32 R17, R20 ;  /* 0x0000001400117245 */ /* 0x000fc40000201400 */
[----:B------:R-:W-:Y:S02]  /*5d40*/  ISETP.GE.AND P5, PT, R35, R124, PT ;  /* 0x0000007c2300720c */ /* 0x000fe40003fa6270 */
[----:B------:R-:W-:Y:S01]  /*5d50*/  FSEL R102, R18, -INF , !P4 ;  /* 0xff80000012667808 */ /* 0x000fe20006000000 */
[-C--:B------:R-:W-:Y:S01]  /*5d60*/  FFMA.FTZ R12, R17, R0.reuse, R12 ;  /* 0x00000000110c7223 */ /* 0x080fe2000001000c */
[----:B------:R-:W-:Y:S01]  /*5d70*/  FSEL R186, R23, -INF , !P5 ;  /* 0xff80000017ba7808 */ /* 0x000fe20006800000 */
[----:B------:R-:W-:Y:S01]  /*5d80*/  FFMA.FTZ R14, R17, R0, R14 ;  /* 0x00000000110e7223 */ /* 0x000fe2000001000e */
[----:B------:R-:W-:Y:S02]  /*5d90*/  I2FP.F32.S32 R18, R16 ;  /* 0x0000001000127245 */ /* 0x000fe40000201400 */
[-C--:B------:R-:W-:Y:S02]  /*5da0*/  ISETP.GE.AND P5, PT, R20, R125.reuse, PT ;  /* 0x0000007d1400720c */ /* 0x080fe40003fa6270 */
[----:B------:R-:W-:Y:S01]  /*5db0*/  FSEL R101, R101, -INF , !P6 ;  /* 0xff80000065657808 */ /* 0x000fe20007000000 */
[----:B------:R-:W-:Y:S01]  /*5dc0*/  FFMA.FTZ R157, R18, R0, R13 ;  /* 0x00000000129d7223 */ /* 0x000fe2000001000d */
[----:B------:R-:W-:Y:S01]  /*5dd0*/  FSEL R159, R12, -INF , !P5 ;  /* 0xff8000000c9f7808 */ /* 0x000fe20006800000 */
[----:B------:R-:W-:Y:S01]  /*5de0*/  VIADD R12, R104, 0x31 ;  /* 0x00000031680c7836 */ /* 0x000fe20000000000 */
[----:B------:R-:W-:Y:S01]  /*5df0*/  ISETP.GE.AND P2, PT, R20, R124, PT ;  /* 0x0000007c1400720c */ /* 0x000fe20003f46270 */
[----:B------:R-:W-:Y:S01]  /*5e00*/  FFMA.FTZ R15, R18, R0, R15 ;  /* 0x00000000120f7223 */ /* 0x000fe2000001000f */
[----:B------:R-:W-:-:S02]  /*5e10*/  ISETP.GE.AND P4, PT, R16, R125, PT ;  /* 0x0000007d1000720c */ /* 0x000fc40003f86270 */
[-C--:B------:R-:W-:Y:S01]  /*5e20*/  ISETP.GE.AND P6, PT, R16, R124.reuse, PT ;  /* 0x0000007c1000720c */ /* 0x080fe20003fc6270 */
[----:B------:R-:W-:Y:S01]  /*5e30*/  VIADD R16, R104, 0x30 ;  /* 0x0000003068107836 */ /* 0x000fe20000000000 */
[----:B------:R-:W-:Y:S02]  /*5e40*/  FSEL R180, R14, -INF , !P2 ;  /* 0xff8000000eb47808 */ /* 0x000fe40005000000 */
[----:B------:R-:W-:Y:S02]  /*5e50*/  FSEL R157, R157, -INF , !P4 ;  /* 0xff8000009d9d7808 */ /* 0x000fe40006000000 */
[C---:B------:R-:W-:Y:S02]  /*5e60*/  ISETP.GE.AND P2, PT, R12.reuse, R125, PT ;  /* 0x0000007d0c00720c */ /* 0x040fe40003f46270 */
[----:B------:R-:W-:Y:S02]  /*5e70*/  ISETP.GE.AND P4, PT, R12, R124, PT ;  /* 0x0000007c0c00720c */ /* 0x000fe40003f86270 */
[----:B------:R-:W-:-:S02]  /*5e80*/  I2FP.F32.S32 R13, R16 ;  /* 0x00000010000d7245 */ /* 0x000fc40000201400 */
[----:B------:R-:W-:Y:S02]  /*5e90*/  I2FP.F32.S32 R12, R12 ;  /* 0x0000000c000c7245 */ /* 0x000fe40000201400 */
[----:B------:R-:W-:Y:S01]  /*5ea0*/  FSEL R184, R19, -INF , !P3 ;  /* 0xff80000013b87808 */ /* 0x000fe20005800000 */
[CC--:B------:R-:W-:Y:S01]  /*5eb0*/  FFMA.FTZ R106, R13.reuse, R0.reuse, R8 ;  /* 0x000000000d6a7223 */ /* 0x0c0fe20000010008 */
[-C--:B------:R-:W-:Y:S01]  /*5ec0*/  ISETP.GE.AND P3, PT, R16, R125.reuse, PT ;  /* 0x0000007d1000720c */ /* 0x080fe20003f66270 */
[-C--:B------:R-:W-:Y:S01]  /*5ed0*/  FFMA.FTZ R107, R12, R0.reuse, R9 ;  /* 0x000000000c6b7223 */ /* 0x080fe20000010009 */
[----:B------:R-:W-:Y:S02]  /*5ee0*/  VIADD R9, R104, 0x38 ;  /* 0x0000003868097836 */ /* 0x000fe40000000000 */
[-C--:B------:R-:W-:Y:S01]  /*5ef0*/  FFMA.FTZ R10, R13, R0.reuse, R10 ;  /* 0x000000000d0a7223 */ /* 0x080fe2000001000a */
[----:B------:R-:W-:Y:S01]  /*5f00*/  FSEL R106, R106, -INF , !P3 ;  /* 0xff8000006a6a7808 */ /* 0x000fe20005800000 */
[----:B------:R-:W-:Y:S01]  /*5f10*/  VIADD R8, R104, 0x39 ;  /* 0x0000003968087836 */ /* 0x000fe20000000000 */
[----:B------:R-:W-:Y:S01]  /*5f20*/  FSEL R107, R107, -INF , !P2 ;  /* 0xff8000006b6b7808 */ /* 0x000fe20005000000 */
[----:B------:R-:W-:Y:S01]  /*5f30*/  FFMA.FTZ R11, R12, R0, R11 ;  /* 0x000000000c0b7223 */ /* 0x000fe2000001000b */
[----:B------:R-:W-:-:S02]  /*5f40*/  ISETP.GE.AND P3, PT, R9, R125, PT ;  /* 0x0000007d0900720c */ /* 0x000fc40003f66270 */
[-C--:B------:R-:W-:Y:S02]  /*5f50*/  ISETP.GE.AND P2, PT, R9, R124.reuse, PT ;  /* 0x0000007c0900720c */ /* 0x080fe40003f46270 */
[----:B------:R-:W-:Y:S02]  /*5f60*/  I2FP.F32.S32 R9, R9 ;  /* 0x0000000900097245 */ /* 0x000fe40000201400 */
[----:B------:R-:W-:Y:S02]  /*5f70*/  ISETP.GE.AND P5, PT, R16, R124, PT ;  /* 0x0000007c1000720c */ /* 0x000fe40003fa6270 */
[----:B------:R-:W-:Y:S01]  /*5f80*/  FSEL R100, R15, -INF , !P6 ;  /* 0xff8000000f647808 */ /* 0x000fe20007000000 */
[CC--:B------:R-:W-:Y:S01]  /*5f90*/  FFMA.FTZ R6, R9.reuse, R0.reuse, R6 ;  /* 0x0000000009067223 */ /* 0x0c0fe20000010006 */
[----:B------:R-:W-:Y:S01]  /*5fa0*/  FFMA.FTZ R4, R9, R0, R4 ;  /* 0x0000000009047223 */ /* 0x000fe20000010004 */
[----:B------:R-:W-:Y:S02]  /*5fb0*/  FSEL R105, R10, -INF , !P5 ;  /* 0xff8000000a697808 */ /* 0x000fe40006800000 */
[----:B------:R-:W-:-:S02]  /*5fc0*/  ISETP.GE.AND P6, PT, R104, R125, PT ;  /* 0x0000007d6800720c */ /* 0x000fc40003fc6270 */
[----:B------:R-:W-:Y:S02]  /*5fd0*/  FSEL R128, R6, -INF , !P2 ;  /* 0xff80000006807808 */ /* 0x000fe40005000000 */
[----:B------:R-:W-:Y:S02]  /*5fe0*/  ISETP.GE.AND P2, PT, R118, 0x3, PT ;  /* 0x000000037600780c */ /* 0x000fe40003f46270 */
[----:B------:R-:W-:Y:S02]  /*5ff0*/  ISETP.GE.AND P5, PT, R8, R125, PT ;  /* 0x0000007d0800720c */ /* 0x000fe40003fa6270 */
[----:B------:R-:W-:Y:S02]  /*6000*/  FSEL R125, R4, -INF , !P3 ;  /* 0xff800000047d7808 */ /* 0x000fe40005800000 */
[----:B------:R-:W-:Y:S02]  /*6010*/  FSEL R120, R11, -INF , !P4 ;  /* 0xff8000000b787808 */ /* 0x000fe40006000000 */
[----:B------:R-:W-:-:S02]  /*6020*/  ISETP.GE.AND P3, PT, R8, R124, PT ;  /* 0x0000007c0800720c */ /* 0x000fc40003f66270 */
[----:B------:R-:W-:Y:S02]  /*6030*/  I2FP.F32.S32 R11, R104 ;  /* 0x00000068000b7245 */ /* 0x000fe40000201400 */
[----:B------:R-:W-:Y:S02]  /*6040*/  I2FP.F32.S32 R8, R8 ;  /* 0x0000000800087245 */ /* 0x000fe40000201400 */
[----:B------:R-:W-:Y:S01]  /*6050*/  ISETP.GE.AND P4, PT, R104, R124, PT ;  /* 0x0000007c6800720c */ /* 0x000fe20003f86270 */
[CC--:B------:R-:W-:Y:S01]  /*6060*/  FFMA.FTZ R32, R11.reuse, R0.reuse, R32 ;  /* 0x000000000b207223 */ /* 0x0c0fe20000010020 */
[-C--:B------:R-:W-:Y:S01]  /*6070*/  FFMA.FTZ R10, R11, R0.reuse, R34 ;  /* 0x000000000b0a7223 */ /* 0x080fe20000010022 */
[CC--:B------:R-:W-:Y:S01]  /*6080*/  FFMA.FTZ R5, R8.reuse, R0.reuse, R5 ;  /* 0x0000000008057223 */ /* 0x0c0fe20000010005 */
[----:B------:R-:W-:Y:S02]  /*6090*/  FFMA.FTZ R7, R8, R0, R7 ;  /* 0x0000000008077223 */ /* 0x000fe40000010007 */
[----:B------:R-:W-:-:S02]  /*60a0*/  FSEL R11, R32, -INF , !P6 ;  /* 0xff800000200b7808 */ /* 0x000fc40007000000 */
[----:B------:R-:W-:Y:S02]  /*60b0*/  FSEL R10, R10, -INF , !P4 ;  /* 0xff8000000a0a7808 */ /* 0x000fe40006000000 */
[----:B------:R-:W-:Y:S02]  /*60c0*/  FSEL R127, R5, -INF , !P5 ;  /* 0xff800000057f7808 */ /* 0x000fe40006800000 */
[----:B------:R-:W-:Y:S01]  /*60d0*/  FSEL R104, R7, -INF , !P3 ;  /* 0xff80000007687808 */ /* 0x000fe20005800000 */
[----:B------:R-:W-:Y:S06]  /*60e0*/  @!P2 BRA `(.L_x_853) ;  /* 0x000000040048a947 */ /* 0x000fec0003800000 */
[----:B------:R-:W-:Y:S01]  /*60f0*/  VIADD R6, R118, 0xfffffffd ;  /* 0xfffffffd76067836 */ /* 0x000fe20000000000 */
[----:B------:R-:W1:Y:S01]  /*6100*/  @!P1 LDC.64 R4, c[0x0][0x218] ;  /* 0x00008600ff049b82 */ /* 0x000e620000000a00 */
[----:B------:R2:W-:Y:S01]  /*6110*/  @P1 STS.128 [R164+0x4000], RZ ;  /* 0x004000ffa4001388 */ /* 0x0005e20000000c00 */
[----:B------:R-:W-:Y:S02]  /*6120*/  BSSY B0, `(.L_x_854) ;  /* 0x000004d000007945 */ /* 0x000fe40003800000 */
[----:B------:R-:W-:-:S04]  /*6130*/  SHF.R.S32.HI R7, RZ, 0x1f, R6 ;  /* 0x0000001fff077819 */ /* 0x000fc80000011406 */
[----:B------:R-:W3:Y:S01]  /*6140*/  @!P0 LDC.64 R8, c[0x0][0x218] ;  /* 0x00008600ff088b82 */ /* 0x000ee20000000a00 */
[----:B------:R-:W-:-:S04]  /*6150*/  IMAD R7, R7, R112, RZ ;  /* 0x0000007007077224 */ /* 0x000fc800078e02ff */
[C---:B------:R-:W-:Y:S02]  /*6160*/  IMAD R113, R6.reuse, R113, R7 ;  /* 0x0000007106717224 */ /* 0x040fe400078e0207 */
[----:B------:R-:W-:-:S04]  /*6170*/  IMAD.WIDE.U32 R6, R6, R112, RZ ;  /* 0x0000007006067225 */ /* 0x000fc800078e00ff */
[----:B------:R-:W-:Y:S01]  /*6180*/  IMAD.IADD R113, R7, 0x1, R113 ;  /* 0x0000000107717824 */ /* 0x000fe200078e0271 */
[----:B------:R-:W-:-:S04]  /*6190*/  LEA R13, P3, R6, R168, 0x6 ;  /* 0x000000a8060d7211 */ /* 0x000fc800078630ff */
[----:B------:R-:W-:Y:S02]  /*61a0*/  LEA.HI.X R12, R6, R171, R113, 0x6, P3 ;  /* 0x000000ab060c7211 */ /* 0x000fe400018f3471 */
[----:B------:R-:W4:Y:S01]  /*61b0*/  @!P1 LDC.64 R6, c[0x0][0x218] ;  /* 0x00008600ff069b82 */ /* 0x000f220000000a00 */
[----:B-1----:R-:W-:-:S04]  /*61c0*/  @!P1 LEA R20, P3, R13, R4, 0x1 ;  /* 0x000000040d149211 */ /* 0x002fc800078608ff */
[C-C-:B------:R-:W-:Y:S02]  /*61d0*/  @!P1 LEA.HI.X R21, R13.reuse, R5, R12.reuse, 0x1, P3 ;  /* 0x000000050d159211 */ /* 0x140fe400018f0c0c */
[C---:B---3--:R-:W-:Y:S01]  /*61e0*/  @!P0 LEA R18, P3, R13.reuse, R8, 0x1 ;  /* 0x000000080d128211 */ /* 0x048fe200078608ff */
[----:B------:R-:W1:Y:S02]  /*61f0*/  @!P0 LDC.64 R4, c[0x0][0x218] ;  /* 0x00008600ff048b82 */ /* 0x000e640000000a00 */
[----:B------:R-:W-:Y:S01]  /*6200*/  @!PT LDS RZ, [RZ] ;  /* 0x00000000fffff984 */ /* 0x000fe20000000800 */
[----:B------:R-:W-:Y:S01]  /*6210*/  @!PT LDS RZ, [RZ] ;  /* 0x00000000fffff984 */ /* 0x000fe20000000800 */
[----:B------:R-:W-:Y:S01]  /*6220*/  @!PT LDS RZ, [RZ] ;  /* 0x00000000fffff984 */ /* 0x000fe20000000800 */
[----:B------:R-:W-:Y:S01]  /*6230*/  @!P1 LDGSTS.E.BYPASS.LTC128B.128 [R164+0x4000], desc[UR8][R20.64] ;  /* 0x0400000014a49fae */ /* 0x000fe2000b901d48 */
[--C-:B------:R-:W-:Y:S02]  /*6240*/  @!P0 LEA.HI.X R19, R13, R9, R12.reuse, 0x1, P3 ;  /* 0x000000090d138211 */ /* 0x100fe400018f0c0c */
[----:B------:R-:W-:Y:S01]  /*6250*/  IADD3 R13, P3, R160, R13, RZ ;  /* 0x0000000da00d7210 */ /* 0x000fe20007f7e0ff */
[----:B------:R2:W-:Y:S02]  /*6260*/  @P0 STS.128 [R164+0x6000], RZ ;  /* 0x006000ffa4000388 */ /* 0x0005e40000000c00 */
[----:B------:R-:W3:Y:S02]  /*6270*/  @!P1 LDC.64 R8, c[0x0][0x218] ;  /* 0x00008600ff089b82 */ /* 0x000ee40000000a00 */
[----:B------:R-:W-:Y:S01]  /*6280*/  IMAD.X R12, R151, 0x1, R12, P3 ;  /* 0x00000001970c7824 */ /* 0x000fe200018e060c */
[----:B------:R-:W-:Y:S01]  /*6290*/  @!PT LDS RZ, [RZ] ;  /* 0x00000000fffff984 */ /* 0x000fe20000000800 */
[----:B------:R-:W-:Y:S01]  /*62a0*/  @!PT LDS RZ, [RZ] ;  /* 0x00000000fffff984 */ /* 0x000fe20000000800 */
[----:B------:R-:W-:Y:S01]  /*62b0*/  @!PT LDS RZ, [RZ] ;  /* 0x00000000fffff984 */ /* 0x000fe20000000800 */
[----:B------:R-:W-:Y:S04]  /*62c0*/  @!P0 LDGSTS.E.BYPASS.LTC128B.128 [R164+0x6000], desc[UR8][R18.64+0x80] ;  /* 0x0600008012a48fae */ /* 0x000fe8000b901d48 */
[----:B------:R2:W-:Y:S01]  /*62d0*/  @P1 STS.128 [R164+0x4800], RZ ;  /* 0x004800ffa4001388 */ /* 0x0005e20000000c00 */
[----:B----4-:R-:W-:-:S04]  /*62e0*/  @!P1 LEA R14, P4, R13, R6, 0x1 ;  /* 0x000000060d0e9211 */ /* 0x010fc800078808ff */
[C-C-:B------:R-:W-:Y:S02]  /*62f0*/  @!P1 LEA.HI.X R15, R13.reuse, R7, R12.reuse, 0x1, P4 ;  /* 0x000000070d0f9211 */ /* 0x140fe400020f0c0c */
[----:B------:R-:W4:Y:S01]  /*6300*/  @!P0 LDC.64 R6, c[0x0][0x218] ;  /* 0x00008600ff068b82 */ /* 0x000f220000000a00 */
[C---:B-1----:R-:W-:Y:S02]  /*6310*/  @!P0 LEA R16, P3, R13.reuse, R4, 0x1 ;  /* 0x000000040d108211 */ /* 0x042fe400078608ff */
[----:B------:R-:W-:Y:S01]  /*6320*/  @!PT LDS RZ, [RZ] ;  /* 0x00000000fffff984 */ /* 0x000fe20000000800 */
[----:B------:R-:W-:Y:S01]  /*6330*/  @!PT LDS RZ, [RZ] ;  /* 0x00000000fffff984 */ /* 0x000fe20000000800 */
[----:B------:R-:W-:Y:S01]  /*6340*/  @!PT LDS RZ, [RZ] ;  /* 0x00000000fffff984 */ /* 0x000fe20000000800 */
[----:B------:R4:W-:Y:S02]  /*6350*/  @!P1 LDGSTS.E.BYPASS.LTC128B.128 [R164+0x4800], desc[UR8][R14.64] ;  /* 0x048000000ea49fae */ /* 0x0009e4000b901d48 */
[----:B------:R-:W-:Y:S02]  /*6360*/  @!P0 LEA.HI.X R17, R13, R5, R12, 0x1, P3 ;  /* 0x000000050d118211 */ /* 0x000fe400018f0c0c */
[----:B------:R2:W-:Y:S01]  /*6370*/  @P0 STS.128 [R164+0x6800], RZ ;  /* 0x006800ffa4000388 */ /* 0x0005e20000000c00 */
[----:B------:R-:W1:Y:S01]  /*6380*/  @!P1 LDC.64 R4, c[0x0][0x218] ;  /* 0x00008600ff049b82 */ /* 0x000e620000000a00 */
[----:B------:R-:W-:-:S02]  /*6390*/  IADD3 R13, P4, R160, R13, RZ ;  /* 0x0000000da00d7210 */ /* 0x000fc40007f9e0ff */
[----:B------:R-:W-:Y:S01]  /*63a0*/  @!PT LDS RZ, [RZ] ;  /* 0x00000000fffff984 */ /* 0x000fe20000000800 */
[----:B------:R-:W-:Y:S01]  /*63b0*/  @!PT LDS RZ, [RZ] ;  /* 0x00000000fffff984 */ /* 0x000fe20000000800 */
[----:B------:R-:W-:Y:S01]  /*63c0*/  @!PT LDS RZ, [RZ] ;  /* 0x00000000fffff984 */ /* 0x000fe20000000800 */
[----:B------:R2:W-:Y:S02]  /*63d0*/  @!P0 LDGSTS.E.BYPASS.LTC128B.128 [R164+0x6800], desc[UR8][R16.64+0x80] ;  /* 0x0680008010a48fae */ /* 0x0005e4000b901d48 */
[----:B---3--:R-:W-:Y:S01]  /*63e0*/  @!P1 LEA R8, P3, R13, R8, 0x1 ;  /* 0x000000080d089211 */ /* 0x008fe200078608ff */
[----:B------:R-:W-:Y:S01]  /*63f0*/  IMAD.X R12, R151, 0x1, R12, P4 ;  /* 0x00000001970c7824 */ /* 0x000fe200020e060c */
[----:B------:R2:W-:Y:S04]  /*6400*/  @P1 STS.128 [R164+0x5000], RZ ;  /* 0x005000ffa4001388 */ /* 0x0005e80000000c00 */
[----:B------:R-:W-:-:S05]  /*6410*/  @!P1 LEA.HI.X R9, R13, R9, R12, 0x1, P3 ;  /* 0x000000090d099211 */ /* 0x000fca00018f0c0c */
[----:B------:R-:W-:Y:S01]  /*6420*/  @!PT LDS RZ, [RZ] ;  /* 0x00000000fffff984 */ /* 0x000fe20000000800 */
[----:B------:R-:W-:Y:S01]  /*6430*/  @!PT LDS RZ, [RZ] ;  /* 0x00000000fffff984 */ /* 0x000fe20000000800 */
[----:B------:R-:W-:Y:S01]  /*6440*/  @!PT LDS RZ, [RZ] ;  /* 0x00000000fffff984 */ /* 0x000fe20000000800 */
[----:B------:R2:W-:Y:S04]  /*6450*/  @!P1 LDGSTS.E.BYPASS.LTC128B.128 [R164+0x5000], desc[UR8][R8.64] ;  /* 0x0500000008a49fae */ /* 0x0005e8000b901d48 */
[----:B------:R2:W-:Y:S01]  /*6460*/  @P0 STS.128 [R164+0x7000], RZ ;  /* 0x007000ffa4000388 */ /* 0x0005e20000000c00 */
[C---:B----4-:R-:W-:Y:S02]  /*6470*/  @!P0 LEA R14, P3, R13.reuse, R6, 0x1 ;  /* 0x000000060d0e8211 */ /* 0x050fe400078608ff */
[----:B------:R-:W-:Y:S02]  /*6480*/  IADD3 R6, P4, R160, R13, RZ ;  /* 0x0000000da0067210 */ /* 0x000fe40007f9e0ff */
[--C-:B------:R-:W-:Y:S02]  /*6490*/  @!P0 LEA.HI.X R15, R13, R7, R12.reuse, 0x1, P3 ;  /* 0x000000070d0f8211 */ /* 0x100fe400018f0c0c */
[----:B-1----:R-:W-:Y:S01]  /*64a0*/  @!P1 LEA R4, P3, R6, R4, 0x1 ;  /* 0x0000000406049211 */ /* 0x002fe200078608ff */
        /* <DEDUP_REMOVED lines=20> */
.L_x_855:
[----:B------:R-:W-:Y:S05]  /*65f0*/  BSYNC B0 ;  /* 0x0000000000007941 */ /* 0x000fea0003800000 */
.L_x_854:
[----:B------:R-:W0:Y:S02]  /*6600*/  LDGDEPBAR ;  /* 0x00000000000079af */ /* 0x000e240000000000 */
.L_x_853:
[----:B-12---:R-:W-:Y:S01]  /*6610*/  FMNMX.FTZ R4, R3, R11, !PT ;  /* 0x0000000b03047209 */ /* 0x006fe20007810000 */
[----:B------:R-:W-:Y:S01]  /*6620*/  LDSM.16.MT88.4 R16, [R142+0x8000] ;  /* 0x008000008e10783b */ /* 0x000fe20000004200 */
        /* <DEDUP_REMOVED lines=31> */
[----:B------:R-:W1:Y:S04]  /*6820*/  SHFL.BFLY PT, R4, R7, 0x2, 0x1f ;  /* 0x0c401f0007047f89 */ /* 0x000e6800000e0000 */
[----:B------:R-:W2:Y:S01]  /*6830*/  SHFL.BFLY PT, R5, R6, 0x2, 0x1f ;  /* 0x0c401f0006057f89 */ /* 0x000ea200000e0000 */
[----:B-1----:R-:W-:Y:S02]  /*6840*/  FMNMX.FTZ R4, R7, R4, !PT ;  /* 0x0000000407047209 */ /* 0x002fe40007810000 */
        /* <DEDUP_REMOVED lines=14> */
[----:B------:R-:W-:Y:S01]  /*6930*/  FMUL.FTZ R126, R4, UR6 ;  /* 0x00000006047e7c20 */ /* 0x000fe20008410000 */
[--C-:B------:R-:W-:Y:S01]  /*6940*/  FFMA.FTZ R123, R11, UR6, -R130.reuse ;  /* 0x000000060b7b7c23 */ /* 0x100fe20008010882 */
[----:B------:R-:W-:Y:S01]  /*6950*/  FADD.FTZ R3, R2, -R3 ;  /* 0x8000000302037221 */ /* 0x000fe20000010000 */
[--C-:B------:R-:W-:Y:S01]  /*6960*/  FFMA.FTZ R121, R33, UR6, -R130.reuse ;  /* 0x0000000621797c23 */ /* 0x100fe20008010882 */
[--C-:B------:R-:W-:Y:S01]  /*6970*/  FFMA.FTZ R2, R24, UR6, -R113.reuse ;  /* 0x0000000618027c23 */ /* 0x100fe20008010871 */
[--C-:B------:R-:W-:Y:S01]  /*6980*/  FFMA.FTZ R111, R31, UR6, -R130.reuse ;  /* 0x000000061f6f7c23 */ /* 0x100fe20008010882 */
[----:B------:R-:W1:Y:S01]  /*6990*/  LDSM.16.MT88.4 R24, [R141+0x8000] ;  /* 0x008000008d18783b */ /* 0x000e620000004200 */
[----:B------:R-:W-:Y:S01]  /*69a0*/  FMUL.FTZ R124, R3, UR6 ;  /* 0x00000006037c7c20 */ /* 0x000fe20008410000 */
[--C-:B------:R-:W-:Y:S01]  /*69b0*/  FFMA.FTZ R110, R29, UR6, -R130.reuse ;  /* 0x000000061d6e7c23 */ /* 0x100fe20008010882 */
[--C-:B------:R-:W-:Y:S01]  /*69c0*/  FFMA.FTZ R122, R10, UR6, -R113.reuse ;  /* 0x000000060a7a7c23 */ /* 0x100fe20008010871 */
[--C-:B------:R-:W-:Y:S01]  /*69d0*/  FFMA.FTZ R112, R30, UR6, -R113.reuse ;  /* 0x000000061e707c23 */ /* 0x100fe20008010871 */
[--C-:B------:R-:W-:Y:S01]  /*69e0*/  FFMA.FTZ R3, R28, UR6, -R113.reuse ;  /* 0x000000061c037c23 */ /* 0x100fe20008010871 */
[----:B------:R-:W2:Y:S01]  /*69f0*/  MUFU.EX2 R126, R126 ;  /* 0x0000007e007e7308 */ /* 0x000ea20000000800 */
[----:B------:R-:W3:Y:S01]  /*6a00*/  LDSM.16.MT88.4 R8, [R144+0x8000] ;  /* 0x008000009008783b */ /* 0x000ee20000004200 */
[--C-:B------:R-:W-:Y:S01]  /*6a10*/  FFMA.FTZ R158, R131, UR6, -R130.reuse ;  /* 0x00000006839e7c23 */ /* 0x100fe20008010882 */
[--C-:B------:R-:W-:Y:S01]  /*6a20*/  FFMA.FTZ R155, R129, UR6, -R130.reuse ;  /* 0x00000006819b7c23 */ /* 0x100fe20008010882 */
[--C-:B------:R-:W-:Y:S01]  /*6a30*/  FFMA.FTZ R131, R153, UR6, -R130.reuse ;  /* 0x0000000699837c23 */ /* 0x100fe20008010882 */
[--C-:B------:R-:W-:Y:S01]  /*6a40*/  FFMA.FTZ R156, R152, UR6, -R113.reuse ;  /* 0x00000006989c7c23 */ /* 0x100fe20008010871 */
[--C-:B------:R-:W-:Y:S01]  /*6a50*/  FFMA.FTZ R154, R177, UR6, -R130.reuse ;  /* 0x00000006b19a7c23 */ /* 0x100fe20008010882 */
[--C-:B------:R-:W-:Y:S01]  /*6a60*/  FFMA.FTZ R153, R190, UR6, -R113.reuse ;  /* 0x00000006be997c23 */ /* 0x100fe20008010871 */
[----:B------:R-:W4:Y:S01]  /*6a70*/  MUFU.EX2 R124, R124 ;  /* 0x0000007c007c7308 */ /* 0x000f220000000800 */
[--C-:B------:R-:W-:Y:S01]  /*6a80*/  FFMA.FTZ R152, R188, UR6, -R113.reuse ;  /* 0x00000006bc987c23 */ /* 0x100fe20008010871 */
[--C-:B------:R-:W-:Y:S01]  /*6a90*/  FFMA.FTZ R129, R186, UR6, -R113.reuse ;  /* 0x00000006ba817c23 */ /* 0x100fe20008010871 */
[----:B------:R-:W5:Y:S01]  /*6aa0*/  LDSM.16.MT88.4 R32, [R140+0x8000] ;  /* 0x008000008c20783b */ /* 0x000f620000004200 */
[--C-:B------:R-:W-:Y:S01]  /*6ab0*/  FFMA.FTZ R186, R157, UR6, -R130.reuse ;  /* 0x000000069dba7c23 */ /* 0x100fe20008010882 */
[--C-:B------:R-:W-:Y:S01]  /*6ac0*/  FFMA.FTZ R157, R180, UR6, -R113.reuse ;  /* 0x00000006b49d7c23 */ /* 0x100fe20008010871 */
[--C-:B------:R-:W-:Y:S01]  /*6ad0*/  FFMA.FTZ R177, R103, UR6, -R130.reuse ;  /* 0x0000000667b17c23 */ /* 0x100fe20008010882 */
[--C-:B------:R-:W-:Y:S01]  /*6ae0*/  FFMA.FTZ R188, R101, UR6, -R130.reuse ;  /* 0x0000000665bc7c23 */ /* 0x100fe20008010882 */
[----:B------:R-:W-:Y:S01]  /*6af0*/  MUFU.EX2 R123, R123 ;  /* 0x0000007b007b7308 */ /* 0x000fe20000000800 */
[-C--:B--2---:R-:W-:Y:S01]  /*6b00*/  FMUL.FTZ R4, R96, R126.reuse ;  /* 0x0000007e60047220 */ /* 0x084fe20000410000 */
[-C--:B------:R-:W-:Y:S01]  /*6b10*/  FMUL.FTZ R5, R97, R126.reuse ;  /* 0x0000007e61057220 */ /* 0x080fe20000410000 */
[-C--:B------:R-:W-:Y:S01]  /*6b20*/  FMUL.FTZ R20, R44, R126.reuse ;  /* 0x0000007e2c147220 */ /* 0x080fe20000410000 */
[-C--:B------:R-:W-:Y:S01]  /*6b30*/  FMUL.FTZ R21, R45, R126.reuse ;  /* 0x0000007e2d157220 */ /* 0x080fe20000410000 */
[-C--:B------:R-:W-:Y:S01]  /*6b40*/  FMUL.FTZ R48, R48, R126.reuse ;  /* 0x0000007e30307220 */ /* 0x080fe20000410000 */
[-C--:B------:R-:W-:Y:S01]  /*6b50*/  FMUL.FTZ R49, R49, R126.reuse ;  /* 0x0000007e31317220 */ /* 0x080fe20000410000 */
[----:B------:R-:W-:Y:S01]  /*6b60*/  FMUL.FTZ R44, R68, R126 ;  /* 0x0000007e442c7220 */ /* 0x000fe20000410000 */
[----:B------:R-:W2:Y:S01]  /*6b70*/  MUFU.EX2 R121, R121 ;  /* 0x0000007900797308 */ /* 0x000ea20000000800 */
[-C--:B----4-:R-:W-:Y:S01]  /*6b80*/  FMUL.FTZ R6, R98, R124.reuse ;  /* 0x0000007c62067220 */ /* 0x090fe20000410000 */
[-C--:B------:R-:W-:Y:S01]  /*6b90*/  FMUL.FTZ R7, R99, R124.reuse ;  /* 0x0000007c63077220 */ /* 0x080fe20000410000 */
[-C--:B------:R-:W-:Y:S01]  /*6ba0*/  FMUL.FTZ R22, R46, R124.reuse ;  /* 0x0000007c2e167220 */ /* 0x080fe20000410000 */
[-C--:B------:R-:W-:Y:S01]  /*6bb0*/  FMUL.FTZ R23, R47, R124.reuse ;  /* 0x0000007c2f177220 */ /* 0x080fe20000410000 */
[-C--:B------:R-:W-:Y:S01]  /*6bc0*/  FMUL.FTZ R50, R50, R124.reuse ;  /* 0x0000007c32327220 */ /* 0x080fe20000410000 */
[----:B------:R-:W-:Y:S01]  /*6bd0*/  FMUL.FTZ R51, R51, R124 ;  /* 0x0000007c33337220 */ /* 0x000fe20000410000 */
[----:B------:R-:W-:Y:S01]  /*6be0*/  FMUL.FTZ R45, R69, R126 ;  /* 0x0000007e452d7220 */ /* 0x000fe20000410000 */
[----:B------:R-:W-:Y:S01]  /*6bf0*/  MUFU.EX2 R111, R111 ;  /* 0x0000006f006f7308 */ /* 0x000fe20000000800 */
[-C--:B------:R-:W-:Y:S01]  /*6c00*/  FMUL.FTZ R46, R70, R124.reuse ;  /* 0x0000007c462e7220 */ /* 0x080fe20000410000 */
[----:B------:R-:W-:Y:S01]  /*6c10*/  FMUL.FTZ R47, R71, R124 ;  /* 0x0000007c472f7220 */ /* 0x000fe20000410000 */
[-C--:B------:R-:W-:Y:S01]  /*6c20*/  FMUL.FTZ R72, R72, R126.reuse ;  /* 0x0000007e48487220 */ /* 0x080fe20000410000 */
[----:B------:R-:W-:Y:S01]  /*6c30*/  FMUL.FTZ R73, R73, R126 ;  /* 0x0000007e49497220 */ /* 0x000fe20000410000 */
[-C--:B------:R-:W-:Y:S01]  /*6c40*/  FMUL.FTZ R74, R74, R124.reuse ;  /* 0x0000007c4a4a7220 */ /* 0x080fe20000410000 */
[----:B------:R-:W-:Y:S01]  /*6c50*/  FMUL.FTZ R75, R75, R124 ;  /* 0x0000007c4b4b7220 */ /* 0x000fe20000410000 */
[-C--:B------:R-:W-:Y:S01]  /*6c60*/  FMUL.FTZ R28, R52, R126.reuse ;  /* 0x0000007e341c7220 */ /* 0x080fe20000410000 */
[----:B------:R-:W4:Y:S01]  /*6c70*/  MUFU.EX2 R110, R110 ;  /* 0x0000006e006e7308 */ /* 0x000f220000000800 */
[----:B--2---:R-:W-:Y:S01]  /*6c80*/  F2FP.BF16.F32.PACK_AB R96, R121, R123 ;  /* 0x0000007b7960723e */ /* 0x004fe200000010ff */
[----:B------:R-:W-:Y:S01]  /*6c90*/  FMUL.FTZ R29, R53, R126 ;  /* 0x0000007e351d7220 */ /* 0x000fe20000410000 */
[-C--:B------:R-:W-:Y:S01]  /*6ca0*/  FMUL.FTZ R30, R54, R124.reuse ;  /* 0x0000007c361e7220 */ /* 0x080fe20000410000 */
[----:B------:R-:W-:Y:S01]  /*6cb0*/  FMUL.FTZ R31, R55, R124 ;  /* 0x0000007c371f7220 */ /* 0x000fe20000410000 */
[-C--:B------:R-:W-:Y:S01]  /*6cc0*/  FMUL.FTZ R52, R76, R126.reuse ;  /* 0x0000007e4c347220 */ /* 0x080fe20000410000 */
[----:B------:R-:W-:Y:S01]  /*6cd0*/  FMUL.FTZ R53, R77, R126 ;  /* 0x0000007e4d357220 */ /* 0x000fe20000410000 */
[-C--:B------:R-:W-:Y:S01]  /*6ce0*/  FMUL.FTZ R54, R78, R124.reuse ;  /* 0x0000007c4e367220 */ /* 0x080fe20000410000 */
[----:B------:R-:W-:Y:S01]  /*6cf0*/  MUFU.EX2 R122, R122 ;  /* 0x0000007a007a7308 */ /* 0x000fe20000000800 */
[----:B------:R-:W-:Y:S01]  /*6d00*/  FMUL.FTZ R55, R79, R124 ;  /* 0x0000007c4f377220 */ /* 0x000fe20000410000 */
[-C--:B------:R-:W-:Y:S01]  /*6d10*/  FMUL.FTZ R12, R36, R126.reuse ;  /* 0x0000007e240c7220 */ /* 0x080fe20000410000 */
[----:B------:R-:W-:Y:S01]  /*6d20*/  LDSM.16.MT88.4 R76, [R144+0x8800] ;  /* 0x00880000904c783b */ /* 0x000fe20000004200 */
[----:B------:R-:W-:Y:S01]  /*6d30*/  FMUL.FTZ R13, R37, R126 ;  /* 0x0000007e250d7220 */ /* 0x000fe20000410000 */
[-C--:B------:R-:W-:Y:S01]  /*6d40*/  FMUL.FTZ R14, R38, R124.reuse ;  /* 0x0000007c260e7220 */ /* 0x080fe20000410000 */
[----:B------:R-:W-:Y:S01]  /*6d50*/  FMUL.FTZ R15, R39, R124 ;  /* 0x0000007c270f7220 */ /* 0x000fe20000410000 */
[-C--:B------:R-:W-:Y:S01]  /*6d60*/  FMUL.FTZ R92, R92, R126.reuse ;  /* 0x0000007e5c5c7220 */ /* 0x080fe20000410000 */
[----:B------:R-:W2:Y:S01]  /*6d70*/  MUFU.EX2 R112, R112 ;  /* 0x0000007000707308 */ /* 0x000ea20000000800 */
[----:B----4-:R-:W-:Y:S01]  /*6d80*/  F2FP.BF16.F32.PACK_AB R98, R110, R111 ;  /* 0x0000006f6e62723e */ /* 0x010fe200000010ff */
        /* <DEDUP_REMOVED lines=37> */
[--C-:B------:R-:W-:Y:S01]  /*6fe0*/  FFMA.FTZ R159, R159, UR6, -R130.reuse ;  /* 0x000000069f9f7c23 */ /* 0x100fe20008010882 */
[C---:B-1----:R-:W-:Y:S01]  /*6ff0*/  HMMA.16816.F32.BF16 R20, R96.reuse, R24, R20 ;  /* 0x000000186014723c */ /* 0x042fe20000041814 */
[----:B------:R-:W-:Y:S01]  /*7000*/  MUFU.EX2 R154, R154 ;  /* 0x0000009a009a7308 */ /* 0x000fe20000000800 */
[--C-:B------:R-:W-:Y:S01]  /*7010*/  FFMA.FTZ R181, R102, UR6, -R113.reuse ;  /* 0x0000000666b57c23 */ /* 0x100fe20008010871 */
[--C-:B------:R-:W-:Y:S01]  /*7020*/  FFMA.FTZ R184, R184, UR6, -R113.reuse ;  /* 0x00000006b8b87c23 */ /* 0x100fe20008010871 */
[--C-:B------:R-:W-:Y:S01]  /*7030*/  FFMA.FTZ R180, R100, UR6, -R113.reuse ;  /* 0x0000000664b47c23 */ /* 0x100fe20008010871 */
[--C-:B------:R-:W-:Y:S01]  /*7040*/  FFMA.FTZ R185, R106, UR6, -R130.reuse ;  /* 0x000000066ab97c23 */ /* 0x100fe20008010882 */
[C---:B------:R-:W-:Y:S01]  /*7050*/  HMMA.16816.F32.BF16 R24, R96.reuse, R26, R48 ;  /* 0x0000001a6018723c */ /* 0x040fe20000041830 */
[----:B------:R-:W1:Y:S01]  /*7060*/  LDSM.16.MT88.4 R48, [R142+0xa000] ;  /* 0x00a000008e30783b */ /* 0x000e620000004200 */
[--C-:B------:R-:W-:Y:S01]  /*7070*/  FFMA.FTZ R190, R107, UR6, -R130.reuse ;  /* 0x000000066bbe7c23 */ /* 0x100fe20008010882 */
[----:B------:R-:W4:Y:S01]  /*7080*/  MUFU.EX2 R131, R131 ;  /* 0x0000008300837308 */ /* 0x000f220000000800 */
[----:B--2---:R-:W-:Y:S01]  /*7090*/  F2FP.BF16.F32.PACK_AB R68, R155, R158 ;  /* 0x0000009e9b44723e */ /* 0x004fe200000010ff */
[--C-:B------:R-:W-:Y:S01]  /*70a0*/  FFMA.FTZ R125, R125, UR6, -R130.reuse ;  /* 0x000000067d7d7c23 */ /* 0x100fe20008010882 */
[C---:B---3--:R-:W-:Y:S01]  /*70b0*/  HMMA.16816.F32.BF16 R4, R96.reuse, R8, R4 ;  /* 0x000000086004723c */ /* 0x048fe20000041804 */
[----:B------:R-:W-:Y:S01]  /*70c0*/  FFMA.FTZ R130, R127, UR6, -R130 ;  /* 0x000000067f827c23 */ /* 0x000fe20008010882 */
[--C-:B------:R-:W-:Y:S01]  /*70d0*/  FFMA.FTZ R192, R120, UR6, -R113.reuse ;  /* 0x0000000678c07c23 */ /* 0x100fe20008010871 */
[----:B------:R-:W-:Y:S01]  /*70e0*/  LDSM.16.MT88.4 R100, [R140+0xb000] ;  /* 0x00b000008c64783b */ /* 0x000fe20000004200 */
[--C-:B------:R-:W-:Y:S01]  /*70f0*/  FFMA.FTZ R127, R105, UR6, -R113.reuse ;  /* 0x00000006697f7c23 */ /* 0x100fe20008010871 */
[----:B------:R-:W-:Y:S01]  /*7100*/  MUFU.EX2 R156, R156 ;  /* 0x0000009c009c7308 */ /* 0x000fe20000000800 */
[----:B------:R-:W-:Y:S01]  /*7110*/  HMMA.16816.F32.BF16 R12, R96, R16, R12 ;  /* 0x00000010600c723c */ /* 0x000fe2000004180c */
[--C-:B------:R-:W-:Y:S01]  /*7120*/  FFMA.FTZ R120, R128, UR6, -R113.reuse ;  /* 0x0000000680787c23 */ /* 0x100fe20008010871 */
[----:B------:R-:W-:Y:S01]  /*7130*/  FFMA.FTZ R113, R104, UR6, -R113 ;  /* 0x0000000668717c23 */ /* 0x000fe20008010871 */
[----:B------:R-:W-:Y:S01]  /*7140*/  FFMA.FTZ R126, R182, R126, R123 ;  /* 0x0000007eb67e7223 */ /* 0x000fe2000001007b */
[----:B------:R-:W-:-:S02]  /*7150*/  FFMA.FTZ R183, R183, R124, R122 ;  /* 0x0000007cb7b77223 */ /* 0x000fc4000001007a */
[C---:B------:R-:W-:Y:S01]  /*7160*/  HMMA.16816.F32.BF16 R8, R96.reuse, R10, R92 ;  /* 0x0000000a6008723c */ /* 0x040fe2000004185c */
[----:B------:R-:W2:Y:S01]  /*7170*/  MUFU.EX2 R153, R153 ;  /* 0x0000009900997308 */ /* 0x000ea20000000800 */
[----:B----4-:R-:W-:Y:S01]  /*7180*/  F2FP.BF16.F32.PACK_AB R70, R131, R154 ;  /* 0x0000009a8346723e */ /* 0x010fe200000010ff */
[----:B------:R-:W-:Y:S01]  /*7190*/  LDSM.16.MT88.4 R92, [R144+0x9000] ;  /* 0x00900000905c783b */ /* 0x000fe20000004200 */
[----:B------:R-:W-:Y:S01]  /*71a0*/  FADD.FTZ R122, R121, R126 ;  /* 0x0000007e797a7221 */ /* 0x000fe20000010000 */
[----:B------:R-:W-:Y:S01]  /*71b0*/  FADD.FTZ R112, R112, R183 ;  /* 0x000000b770707221 */ /* 0x000fe20000010000 */
[C---:B------:R-:W-:Y:S01]  /*71c0*/  HMMA.16816.F32.BF16 R16, R96.reuse, R18, R40 ;  /* 0x000000126010723c */ /* 0x040fe20000041828 */
[----:B------:R-:W3:Y:S01]  /*71d0*/  LDSM.16.MT88.4 R40, [R144+0xa000] ;  /* 0x00a000009028783b */ /* 0x000ee20000004200 */
[----:B------:R-:W-:Y:S01]  /*71e0*/  FADD.FTZ R111, R111, R122 ;  /* 0x0000007a6f6f7221 */ /* 0x000fe20000010000 */
[----:B------:R-:W-:Y:S03]  /*71f0*/  MUFU.EX2 R152, R152 ;  /* 0x0000009800987308 */ /* 0x000fe60000000800 */
[C---:B-----5:R-:W-:Y:S05]  /*7200*/  HMMA.16816.F32.BF16 R28, R96.reuse, R32, R28 ;  /* 0x00000020601c723c */ /* 0x060fea000004181c */
[----:B------:R-:W4:Y:S01]  /*7210*/  MUFU.EX2 R129, R129 ;  /* 0x0000008100817308 */ /* 0x000f220000000800 */
[----:B--2---:R-:W-:Y:S01]  /*7220*/  F2FP.BF16.F32.PACK_AB R69, R153, R156 ;  /* 0x0000009c9945723e */ /* 0x004fe200000010ff */
[C---:B------:R-:W-:Y:S01]  /*7230*/  HMMA.16816.F32.BF16 R32, R96.reuse, R34, R56 ;  /* 0x000000226020723c */ /* 0x040fe20000041838 */
[----:B------:R-:W2:Y:S05]  /*7240*/  LDSM.16.MT88.4 R56, [R141+0xa000] ;  /* 0x00a000008d38783b */ /* 0x000eaa0000004200 */
[C---:B-1----:R-:W-:Y:S01]  /*7250*/  HMMA.16816.F32.BF16 R44, R96.reuse, R48, R44 ;  /* 0x00000030602c723c */ /* 0x042fe2000004182c */
[----:B------:R-:W-:Y:S05]  /*7260*/  MUFU.EX2 R177, R177 ;  /* 0x000000b100b17308 */ /* 0x000fea0000000800 */
[----:B------:R-:W-:Y:S01]  /*7270*/  HMMA.16816.F32.BF16 R48, R96, R50, R72 ;  /* 0x000000326030723c */ /* 0x000fe20000041848 */
[----:B------:R-:W1:Y:S01]  /*7280*/  LDSM.16.MT88.4 R72, [R142+0x8800] ;  /* 0x008800008e48783b */ /* 0x000e620000004200 */
[----:B----4-:R-:W-:Y:S01]  /*7290*/  F2FP.BF16.F32.PACK_AB R71, R129, R152 ;  /* 0x000000988147723e */ /* 0x010fe200000010ff */
[----:B------:R-:W-:Y:S06]  /*72a0*/  MUFU.EX2 R188, R188 ;  /* 0x000000bc00bc7308 */ /* 0x000fec0000000800 */
[C---:B------:R-:W-:Y:S02]  /*72b0*/  HMMA.16816.F32.BF16 R4, R68.reuse, R76, R4 ;  /* 0x0000004c4404723c */ /* 0x040fe40000041804 */
[----:B------:R-:W-:Y:S04]  /*72c0*/  MUFU.EX2 R159, R159 ;  /* 0x0000009f009f7308 */ /* 0x000fe80000000800 */
[----:B------:R-:W-:Y:S01]  /*72d0*/  HMMA.16816.F32.BF16 R8, R68, R78, R8 ;  /* 0x0000004e4408723c */ /* 0x000fe20000041808 */
[----:B------:R-:W4:Y:S03]  /*72e0*/  LDSM.16.MT88.4 R76, [R141+0x8800] ;  /* 0x008800008d4c783b */ /* 0x000f260000004200 */
[----:B------:R-:W-:Y:S02]  /*72f0*/  MUFU.EX2 R186, R186 ;  /* 0x000000ba00ba7308 */ /* 0x000fe40000000800 */
[C---:B---3--:R-:W-:Y:S06]  /*7300*/  HMMA.16816.F32.BF16 R36, R96.reuse, R40, R36 ;  /* 0x000000286024723c */ /* 0x048fec0000041824 */
[C---:B------:R-:W-:Y:S01]  /*7310*/  HMMA.16816.F32.BF16 R40, R96.reuse, R42, R64 ;  /* 0x0000002a6028723c */ /* 0x040fe20000041840 */
[----:B------:R-:W3:Y:S01]  /*7320*/  LDSM.16.MT88.4 R64, [R140+0xa000] ;  /* 0x00a000008c40783b */ /* 0x000ee20000004200 */
[----:B------:R-:W-:Y:S04]  /*7330*/  MUFU.EX2 R181, R181 ;  /* 0x000000b500b57308 */ /* 0x000fe80000000800 */
[C---:B--2---:R-:W-:Y:S04]  /*7340*/  HMMA.16816.F32.BF16 R52, R96.reuse, R56, R52 ;  /* 0x000000386034723c */ /* 0x044fe80000041834 */
[----:B------:R-:W-:Y:S02]  /*7350*/  MUFU.EX2 R184, R184 ;  /* 0x000000b800b87308 */ /* 0x000fe40000000800 */
[----:B------:R-:W-:Y:S01]  /*7360*/  HMMA.16816.F32.BF16 R56, R96, R58, R80 ;  /* 0x0000003a6038723c */ /* 0x000fe20000041850 */
[----:B------:R-:W-:Y:S05]  /*7370*/  LDSM.16.MT88.4 R80, [R141+0xb000] ;  /* 0x00b000008d50783b */ /* 0x000fea0000004200 */
[C---:B-1----:R-:W-:Y:S01]  /*7380*/  HMMA.16816.F32.BF16 R12, R68.reuse, R72, R12 ;  /* 0x00000048440c723c */ /* 0x042fe2000004180c */
[----:B------:R-:W-:Y:S05]  /*7390*/  MUFU.EX2 R157, R157 ;  /* 0x0000009d009d7308 */ /* 0x000fea0000000800 */
[C---:B------:R-:W-:Y:S01]  /*73a0*/  HMMA.16816.F32.BF16 R16, R68.reuse, R74, R16 ;  /* 0x0000004a4410723c */ /* 0x040fe20000041810 */
[----:B------:R-:W1:Y:S02]  /*73b0*/  LDSM.16.MT88.4 R72, [R140+0x8800] ;  /* 0x008800008c48783b */ /* 0x000e640000004200 */
[----:B------:R-:W-:Y:S03]  /*73c0*/  MUFU.EX2 R180, R180 ;  /* 0x000000b400b47308 */ /* 0x000fe60000000800 */
[C---:B----4-:R-:W-:Y:S05]  /*73d0*/  HMMA.16816.F32.BF16 R20, R68.reuse, R76, R20 ;  /* 0x0000004c4414723c */ /* 0x050fea0000041814 */
[----:B------:R-:W-:Y:S01]  /*73e0*/  MUFU.EX2 R185, R185 ;  /* 0x000000b900b97308 */ /* 0x000fe20000000800 */
[----:B------:R-:W-:Y:S01]  /*73f0*/  HMMA.16816.F32.BF16 R24, R68, R78, R24 ;  /* 0x0000004e4418723c */ /* 0x000fe20000041818 */
[----:B------:R-:W2:Y:S05]  /*7400*/  LDSM.16.MT88.4 R76, [R144+0xa800] ;  /* 0x00a80000904c783b */ /* 0x000eaa0000004200 */
[C---:B---3--:R-:W-:Y:S01]  /*7410*/  HMMA.16816.F32.BF16 R60, R96.reuse, R64, R60 ;  /* 0x00000040603c723c */ /* 0x048fe2000004183c */
[----:B------:R-:W3:Y:S05]  /*7420*/  MUFU.EX2 R190, R190 ;  /* 0x000000be00be7308 */ /* 0x000eea0000000800 */
[----:B------:R-:W-:Y:S03]  /*7430*/  HMMA.16816.F32.BF16 R64, R96, R66, R88 ;  /* 0x000000426040723c */ /* 0x000fe60000041858 */
[----:B------:R-:W-:Y:S08]  /*7440*/  MUFU.EX2 R125, R125 ;  /* 0x0000007d007d7308 */ /* 0x000ff00000000800 */
[----:B------:R-:W4:Y:S01]  /*7450*/  MUFU.EX2 R130, R130 ;  /* 0x0000008200827308 */ /* 0x000f220000000800 */
[----:B---3--:R-:W-:Y:S01]  /*7460*/  F2FP.BF16.F32.PACK_AB R104, R190, R185 ;  /* 0x000000b9be68723e */ /* 0x008fe200000010ff */
[C---:B-1----:R-:W-:Y:S06]  /*7470*/  HMMA.16816.F32.BF16 R28, R68.reuse, R72, R28 ;  /* 0x00000048441c723c */ /* 0x042fec000004181c */
[----:B------:R-:W-:Y:S01]  /*7480*/  MUFU.EX2 R127, R127 ;  /* 0x0000007f007f7308 */ /* 0x000fe20000000800 */
[C---:B------:R-:W-:Y:S01]  /*7490*/  HMMA.16816.F32.BF16 R32, R68.reuse, R74, R32 ;  /* 0x0000004a4420723c */ /* 0x040fe20000041820 */
[----:B------:R-:W1:Y:S06]  /*74a0*/  LDSM.16.MT88.4 R72, [R142+0xa800] ;  /* 0x00a800008e48783b */ /* 0x000e6c0000004200 */
[----:B------:R-:W3:Y:S01]  /*74b0*/  MUFU.EX2 R192, R192 ;  /* 0x000000c000c07308 */ /* 0x000ee20000000800 */
[----:B----4-:R-:W-:Y:S01]  /*74c0*/  F2FP.BF16.F32.PACK_AB R106, R130, R125 ;  /* 0x0000007d826a723e */ /* 0x010fe200000010ff */
[C---:B--2---:R-:W-:Y:S06]  /*74d0*/  HMMA.16816.F32.BF16 R36, R68.reuse, R76, R36 ;  /* 0x0000004c4424723c */ /* 0x044fec0000041824 */
[----:B------:R-:W-:Y:S01]  /*74e0*/  HMMA.16816.F32.BF16 R40, R68, R78, R40 ;  /* 0x0000004e4428723c */ /* 0x000fe20000041828 */
[----:B------:R-:W2:Y:S01]  /*74f0*/  LDSM.16.MT88.4 R76, [R141+0xa800] ;  /* 0x00a800008d4c783b */ /* 0x000ea20000004200 */
[----:B------:R-:W-:Y:S01]  /*7500*/  MUFU.EX2 R120, R120 ;  /* 0x0000007800787308 */ /* 0x000fe20000000800 */
[----:B---3--:R-:W-:-:S07]  /*7510*/  F2FP.BF16.F32.PACK_AB R105, R192, R127 ;  /* 0x0000007fc069723e */ /* 0x008fce00000010ff */
[----:B------:R-:W3:Y:S02]  /*7520*/  MUFU.EX2 R113, R113 ;  /* 0x0000007100717308 */ /* 0x000ee40000000800 */
[----:B---3--:R-:W-:Y:S01]  /*7530*/  F2FP.BF16.F32.PACK_AB R107, R113, R120 ;  /* 0x00000078716b723e */ /* 0x008fe200000010ff */
[C---:B-1----:R-:W-:Y:S06]  /*7540*/  HMMA.16816.F32.BF16 R44, R68.reuse, R72, R44 ;  /* 0x00000048442c723c */ /* 0x042fec000004182c */
[C---:B------:R-:W-:Y:S01]  /*7550*/  HMMA.16816.F32.BF16 R48, R68.reuse, R74, R48 ;  /* 0x0000004a4430723c */ /* 0x040fe20000041830 */
[----:B------:R-:W1:Y:S05]  /*7560*/  LDSM.16.MT88.4 R72, [R140+0xa800] ;  /* 0x00a800008c48783b */ /* 0x000e6a0000004200 */
[C---:B--2---:R-:W-:Y:S06]  /*7570*/  HMMA.16816.F32.BF16 R52, R68.reuse, R76, R52 ;  /* 0x0000004c4434723c */ /* 0x044fec0000041834 */
[C---:B------:R-:W-:Y:S06]  /*7580*/  HMMA.16816.F32.BF16 R56, R68.reuse, R78, R56 ;  /* 0x0000004e4438723c */ /* 0x040fec0000041838 */
[C---:B-1----:R-:W-:Y:S06]  /*7590*/  HMMA.16816.F32.BF16 R60, R68.reuse, R72, R60 ;  /* 0x00000048443c723c */ /* 0x042fec000004183c */
[----:B------:R-:W-:Y:S01]  /*75a0*/  HMMA.16816.F32.BF16 R64, R68, R74, R64 ;  /* 0x0000004a4440723c */ /* 0x000fe20000041840 */
[----:B------:R-:W1:Y:S06]  /*75b0*/  LDSM.16.MT88.4 R72, [R142+0x9000] ;  /* 0x009000008e48783b */ /* 0x000e6c0000004200 */
        /* <DEDUP_REMOVED lines=8> */
[C---:B------:R-:W-:Y:S06]  /*7640*/  HMMA.16816.F32.BF16 R84, R68.reuse, R100, R60 ;  /* 0x000000644454723c */ /* 0x040fec000004183c */
[C---:B------:R-:W-:Y:S01]  /*7650*/  HMMA.16816.F32.BF16 R100, R68.reuse, R102, R64 ;  /* 0x000000664464723c */ /* 0x040fe20000041840 */
[----:B------:R-:W-:Y:S05]  /*7660*/  LDSM.16.MT88.4 R64, [R144+0xb800] ;  /* 0x00b800009040783b */ /* 0x000fea0000004200 */
[C---:B-1----:R-:W-:Y:S06]  /*7670*/  HMMA.16816.F32.BF16 R88, R68.reuse, R72, R12 ;  /* 0x000000484458723c */ /* 0x042fec000004180c */
[C---:B------:R-:W-:Y:S01]  /*7680*/  HMMA.16816.F32.BF16 R16, R68.reuse, R74, R16 ;  /* 0x0000004a4410723c */ /* 0x040fe20000041810 */
[----:B------:R-:W1:Y:S05]  /*7690*/  LDSM.16.MT88.4 R72, [R142+0xb000] ;  /* 0x00b000008e48783b */ /* 0x000e6a0000004200 */
[C---:B------:R-:W-:Y:S06]  /*76a0*/  HMMA.16816.F32.BF16 R76, R68.reuse, R80, R52 ;  /* 0x00000050444c723c */ /* 0x040fec0000041834 */
[C---:B--2---:R-:W-:Y:S06]  /*76b0*/  HMMA.16816.F32.BF16 R28, R68.reuse, R4, R28 ;  /* 0x00000004441c723c */ /* 0x044fec000004181c */
[C---:B---3--:R-:W-:Y:S06]  /*76c0*/  HMMA.16816.F32.BF16 R20, R68.reuse, R8, R20 ;  /* 0x000000084414723c */ /* 0x048fec0000041814 */
        /* <DEDUP_REMOVED lines=8> */
[C---:B--2---:R-:W-:Y:S01]  /*7750*/  HMMA.16816.F32.BF16 R12, R68.reuse, R8, R36 ;  /* 0x00000008440c723c */ /* 0x044fe20000041824 */
[----:B------:R-:W2:Y:S05]  /*7760*/  LDSM.16.MT88.4 R36, [R144+0x9800] ;  /* 0x009800009024783b */ /* 0x000eaa0000004200 */
[----:B------:R-:W-:Y:S01]  /*7770*/  HMMA.16816.F32.BF16 R8, R68, R10, R40 ;  /* 0x0000000a4408723c */ /* 0x000fe20000041828 */
[----:B------:R-:W4:Y:S05]  /*7780*/  LDSM.16.MT88.4 R40, [R142+0x9800] ;  /* 0x009800008e28783b */ /* 0x000f2a0000004200 */
[C---:B---3--:R-:W-:Y:S06]  /*7790*/  HMMA.16816.F32.BF16 R52, R104.reuse, R56, R28 ;  /* 0x000000386834723c */ /* 0x048fec000004181c */
[C---:B------:R-:W-:Y:S06]  /*77a0*/  HMMA.16816.F32.BF16 R56, R104.reuse, R58, R32 ;  /* 0x0000003a6838723c */ /* 0x040fec0000041820 */
[C---:B------:R-:W-:Y:S06]  /*77b0*/  HMMA.16816.F32.BF16 R60, R104.reuse, R64, R12 ;  /* 0x00000040683c723c */ /* 0x040fec000004180c */
[C---:B------:R-:W-:Y:S01]  /*77c0*/  HMMA.16816.F32.BF16 R64, R104.reuse, R66, R8 ;  /* 0x000000426840723c */ /* 0x040fe20000041808 */
[----:B------:R-:W3:Y:S05]  /*77d0*/  LDSM.16.MT88.4 R8, [R141+0xb800] ;  /* 0x00b800008d08783b */ /* 0x000eea0000004200 */
[C---:B-1----:R-:W-:Y:S06]  /*77e0*/  HMMA.16816.F32.BF16 R44, R104.reuse, R48, R20 ;  /* 0x00000030682c723c */ /* 0x042fec0000041814 */
[C---:B--2---:R-:W-:Y:S06]  /*77f0*/  HMMA.16816.F32.BF16 R96, R104.reuse, R36, R96 ;  /* 0x000000246860723c */ /* 0x044fec0000041860 */
[C---:B------:R-:W-:Y:S06]  /*7800*/  HMMA.16816.F32.BF16 R92, R104.reuse, R38, R92 ;  /* 0x00000026685c723c */ /* 0x040fec000004185c */
[C---:B----4-:R-:W-:Y:S01]  /*7810*/  HMMA.16816.F32.BF16 R36, R104.reuse, R40, R88 ;  /* 0x000000286824723c */ /* 0x050fe20000041858 */
[----:B------:R-:W1:Y:S05]  /*7820*/  LDSM.16.MT88.4 R88, [R140+0xb800] ;  /* 0x00b800008c58783b */ /* 0x000e6a0000004200 */
[C---:B------:R-:W-:Y:S01]  /*7830*/  HMMA.16816.F32.BF16 R40, R104.reuse, R42, R16 ;  /* 0x0000002a6828723c */ /* 0x040fe20000041810 */
[----:B------:R-:W2:Y:S05]  /*7840*/  LDSM.16.MT88.4 R16, [R142+0xb800] ;  /* 0x00b800008e10783b */ /* 0x000eaa0000004200 */
[C---:B------:R-:W-:Y:S06]  /*7850*/  HMMA.16816.F32.BF16 R48, R104.reuse, R50, R24 ;  /* 0x000000326830723c */ /* 0x040fec0000041818 */
[C---:B---3--:R-:W-:Y:S06]  /*7860*/  HMMA.16816.F32.BF16 R76, R104.reuse, R8, R76 ;  /* 0x00000008684c723c */ /* 0x048fec000004184c */
[C---:B------:R-:W-:Y:S06]  /*7870*/  HMMA.16816.F32.BF16 R80, R104.reuse, R10, R80 ;  /* 0x0000000a6850723c */ /* 0x040fec0000041850 */
[C---:B-1----:R-:W-:Y:S06]  /*7880*/  HMMA.16816.F32.BF16 R84, R104.reuse, R88, R84 ;  /* 0x000000586854723c */ /* 0x042fec0000041854 */
[C---:B--2---:R-:W-:Y:S06]  /*7890*/  HMMA.16816.F32.BF16 R68, R104.reuse, R16, R4 ;  /* 0x000000106844723c */ /* 0x044fec0000041804 */
[----:B------:R-:W-:Y:S01]  /*78a0*/  HMMA.16816.F32.BF16 R72, R104, R18, R72 ;  /* 0x000000126848723c */ /* 0x000fe20000041848 */
[----:B------:R-:W-:Y:S01]  /*78b0*/  FADD.FTZ R5, R3, R112 ;  /* 0x0000007003057221 */ /* 0x000fe20000010000 */
[----:B------:R-:W-:-:S03]  /*78c0*/  FADD.FTZ R3, R110, R111 ;  /* 0x0000006f6e037221 */ /* 0x000fc60000010000 */
[----:B------:R-:W-:Y:S01]  /*78d0*/  FADD.FTZ R5, R2, R5 ;  /* 0x0000000502057221 */ /* 0x000fe20000010000 */
[----:B------:R-:W-:Y:S01]  /*78e0*/  FADD.FTZ R158, R158, R3 ;  /* 0x000000039e9e7221 */ /* 0x000fe20000010000 */
[----:B------:R-:W-:Y:S01]  /*78f0*/  HMMA.16816.F32.BF16 R88, R104, R90, R100 ;  /* 0x0000005a6858723c */ /* 0x000fe20000041864 */
[-C--:B------:R-:W-:Y:S01]  /*7900*/  MOV R3, R109.reuse ;  /* 0x0000006d00037202 */ /* 0x080fe20000000f00 */
[----:B------:R-:W-:Y:S01]  /*7910*/  FADD.FTZ R156, R156, R5 ;  /* 0x000000059c9c7221 */ /* 0x000fe20000010000 */
[----:B------:R-:W-:Y:S01]  /*7920*/  FADD.FTZ R155, R155, R158 ;  /* 0x0000009e9b9b7221 */ /* 0x000fe20000010000 */
[----:B------:R-:W-:Y:S02]  /*7930*/  @P2 MOV R3, R109 ;  /* 0x0000006d00032202 */ /* 0x000fe40000000f00 */
[----:B------:R-:W-:Y:S01]  /*7940*/  FADD.FTZ R153, R153, R156 ;  /* 0x0000009c99997221 */ /* 0x000fe20000010000 */
[----:B------:R-:W-:-:S03]  /*7950*/  FADD.FTZ R2, R154, R155 ;  /* 0x0000009b9a027221 */ /* 0x000fc60000010000 */
[----:B------:R-:W-:Y:S01]  /*7960*/  FADD.FTZ R4, R152, R153 ;  /* 0x0000009998047221 */ /* 0x000fe20000010000 */
[----:B------:R-:W-:-:S03]  /*7970*/  FADD.FTZ R2, R131, R2 ;  /* 0x0000000283027221 */ /* 0x000fc60000010000 */
[----:B------:R-:W-:Y:S01]  /*7980*/  FADD.FTZ R4, R129, R4 ;  /* 0x0000000481047221 */ /* 0x000fe20000010000 */
[----:B------:R-:W-:Y:S01]  /*7990*/  FADD.FTZ R177, R177, R2 ;  /* 0x00000002b1b17221 */ /* 0x000fe20000010000 */
[-C--:B------:R-:W-:Y:S02]  /*79a0*/  MOV R2, R108.reuse ;  /* 0x0000006c00027202 */ /* 0x080fe40000000f00 */
[----:B------:R-:W-:Y:S01]  /*79b0*/  FADD.FTZ R181, R181, R4 ;  /* 0x00000004b5b57221 */ /* 0x000fe20000010000 */
[----:B------:R-:W-:Y:S01]  /*79c0*/  FADD.FTZ R188, R188, R177 ;  /* 0x000000b1bcbc7221 */ /* 0x000fe20000010000 */
[----:B------:R-:W-:Y:S02]  /*79d0*/  @P2 MOV R2, R108 ;  /* 0x0000006c00022202 */ /* 0x000fe40000000f00 */
[----:B------:R-:W-:Y:S01]  /*79e0*/  FADD.FTZ R184, R184, R181 ;  /* 0x000000b5b8b87221 */ /* 0x000fe20000010000 */
[----:B------:R-:W-:Y:S01]  /*79f0*/  FADD.FTZ R159, R159, R188 ;  /* 0x000000bc9f9f7221 */ /* 0x000fe20000010000 */
[----:B------:R-:W-:-:S02]  /*7a00*/  @P2 IADD3 R177, R118, -0x3, RZ ;  /* 0xfffffffd76b12810 */ /* 0x000fc40007ffe0ff */
[----:B------:R-:W-:Y:S01]  /*7a10*/  FADD.FTZ R157, R157, R184 ;  /* 0x000000b89d9d7221 */ /* 0x000fe20000010000 */
[----:B------:R-:W-:-:S03]  /*7a20*/  FADD.FTZ R186, R186, R159 ;  /* 0x0000009fbaba7221 */ /* 0x000fc60000010000 */
        /* <DEDUP_REMOVED lines=9> */
[----:B------:R-:W-:Y:S06]  /*7ac0*/  @P2 BRA `(.L_x_856) ;  /* 0x0000000000042947 */ /* 0x000fec0003800000 */
.L_x_852:
[----:B------:R-:W-:-:S07]  /*7ad0*/  IADD3 R177, R119, -0x1, RZ ;  /* 0xffffffff77b17810 */ /* 0x000fce0007ffe0ff */
.L_x_856:
        /* <DEDUP_REMOVED lines=16> */
.L_x_860:
[----:B------:R1:W-:Y:S01]  /*7be0*/  @P3 STS.128 [R164+0x4000], RZ ;  /* 0x004000ffa4003388 */ /* 0x0003e20000000c00 */
[----:B------:R-:W2:Y:S01]  /*7bf0*/  @!P3 LDC.64 R106, c[0x0][0x218] ;  /* 0x00008600ff6abb82 */ /* 0x000ea20000000a00 */
[----:B------:R-:W-:Y:S04]  /*7c00*/  VIADD R2, R177, 0xffffffff ;  /* 0xffffffffb1027836 */ /* 0x000fe80000000000 */
[----:B------:R-:W-:Y:S01]  /*7c10*/  IMAD.WIDE.U32 R108, R2, UR6, RZ ;  /* 0x00000006026c7c25 */ /* 0x000fe2000f8e00ff */
[----:B------:R-:W-:Y:S02]  /*7c20*/  SHF.R.S32.HI R3, RZ, 0x1f, R2 ;  /* 0x0000001fff037819 */ /* 0x000fe40000011402 */
[----:B------:R-:W3:Y:S01]  /*7c30*/  @!P2 LDC.64 R104, c[0x0][0x218] ;  /* 0x00008600ff68ab82 */ /* 0x000ee20000000a00 */
[----:B------:R-:W-:Y:S02]  /*7c40*/  LEA R111, P0, R108, R168, 0x6 ;  /* 0x000000a86c6f7211 */ /* 0x000fe400078030ff */
[----:B------:R-:W-:Y:S04]  /*7c50*/  IMAD R3, R3, UR6, RZ ;  /* 0x0000000603037c24 */ /* 0x000fe8000f8e02ff */
[----:B------:R-:W-:Y:S01]  /*7c60*/  IMAD R3, R2, UR7, R3 ;  /* 0x0000000702037c24 */ /* 0x000fe2000f8e0203 */
[----:B------:R-:W4:Y:S03]  /*7c70*/  @!P3 LDC.64 R102, c[0x0][0x218] ;  /* 0x00008600ff66bb82 */ /* 0x000f260000000a00 */
[----:B------:R-:W-:Y:S01]  /*7c80*/  IMAD.IADD R3, R109, 0x1, R3 ;  /* 0x000000016d037824 */ /* 0x000fe200078e0203 */
[----:B------:R-:W-:Y:S04]  /*7c90*/  IADD3 R109, P4, R160, R111, RZ ;  /* 0x0000006fa06d7210 */ /* 0x000fe80007f9e0ff */
[----:B------:R-:W-:Y:S02]  /*7ca0*/  LEA.HI.X R108, R108, R171, R3, 0x6, P0 ;  /* 0x000000ab6c6c7211 */ /* 0x000fe400000f3403 */
[----:B------:R-:W5:Y:S01]  /*7cb0*/  @!P2 LDC.64 R2, c[0x0][0x218] ;  /* 0x00008600ff02ab82 */ /* 0x000f620000000a00 */
        /* <DEDUP_REMOVED lines=9> */
[----:B------:R-:W-:Y:S02]  /*7d50*/  IMAD.X R108, R151, 0x1, R108, P4 ;  /* 0x00000001976c7824 */ /* 0x000fe400020e066c */
[----:B------:R1:W-:Y:S01]  /*7d60*/  @P2 STS.128 [R164+0x6000], RZ ;  /* 0x006000ffa4002388 */ /* 0x0003e20000000c00 */
[C---:B----4-:R-:W-:Y:S01]  /*7d70*/  @!P3 LEA R116, P0, R109.reuse, R102, 0x1 ;  /* 0x000000666d74b211 */ /* 0x050fe200078008ff */
[----:B------:R-:W3:Y:S02]  /*7d80*/  @!P2 LDC.64 R104, c[0x0][0x218] ;  /* 0x00008600ff68ab82 */ /* 0x000ee40000000a00 */
[----:B------:R-:W-:Y:S01]  /*7d90*/  @!PT LDS RZ, [RZ] ;  /* 0x00000000fffff984 */ /* 0x000fe20000000800 */
[----:B------:R-:W-:Y:S01]  /*7da0*/  @!PT LDS RZ, [RZ] ;  /* 0x00000000fffff984 */ /* 0x000fe20000000800 */
[----:B------:R-:W-:Y:S01]  /*7db0*/  @!PT LDS RZ, [RZ] ;  /* 0x00000000fffff984 */ /* 0x000fe20000000800 */
[----:B------:R1:W-:Y:S01]  /*7dc0*/  @!P2 LDGSTS.E.BYPASS.LTC128B.128 [R164+0x6000], desc[UR8][R114.64+0x80] ;  /* 0x0600008072a4afae */ /* 0x0003e2000b901d48 */
[C-C-:B------:R-:W-:Y:S03]  /*7dd0*/  @!P3 LEA.HI.X R117, R109.reuse, R103, R108.reuse, 0x1, P0 ;  /* 0x000000676d75b211 */ /* 0x140fe600000f0c6c */
[----:B------:R1:W-:Y:S01]  /*7de0*/  @P3 STS.128 [R164+0x4800], RZ ;  /* 0x004800ffa4003388 */ /* 0x0003e20000000c00 */
[C---:B-----5:R-:W-:Y:S01]  /*7df0*/  @!P2 LEA R110, P4, R109.reuse, R2, 0x1 ;  /* 0x000000026d6ea211 */ /* 0x060fe200078808ff */
[----:B------:R-:W4:Y:S02]  /*7e00*/  @!P3 LDC.64 R102, c[0x0][0x218] ;  /* 0x00008600ff66bb82 */ /* 0x000f240000000a00 */
[----:B------:R-:W-:Y:S01]  /*7e10*/  @!PT LDS RZ, [RZ] ;  /* 0x00000000fffff984 */ /* 0x000fe20000000800 */
[----:B------:R-:W-:Y:S01]  /*7e20*/  @!PT LDS RZ, [RZ] ;  /* 0x00000000fffff984 */ /* 0x000fe20000000800 */
[----:B------:R-:W-:Y:S01]  /*7e30*/  @!PT LDS RZ, [RZ] ;  /* 0x00000000fffff984 */ /* 0x000fe20000000800 */
[----:B------:R1:W-:Y:S01]  /*7e40*/  @!P3 LDGSTS.E.BYPASS.LTC128B.128 [R164+0x4800], desc[UR8][R116.64] ;  /* 0x0480000074a4bfae */ /* 0x0003e2000b901d48 */
[--C-:B------:R-:W-:Y:S03]  /*7e50*/  @!P2 LEA.HI.X R111, R109, R3, R108.reuse, 0x1, P4 ;  /* 0x000000036d6fa211 */ /* 0x100fe600020f0c6c */
[----:B------:R1:W-:Y:S01]  /*7e60*/  @P2 STS.128 [R164+0x6800], RZ ;  /* 0x006800ffa4002388 */ /* 0x0003e20000000c00 */
[C---:B------:R-:W-:Y:S01]  /*7e70*/  IADD3 R109, P0, R160.reuse, R109, RZ ;  /* 0x0000006da06d7210 */ /* 0x040fe20007f1e0ff */
[----:B------:R-:W5:Y:S02]  /*7e80*/  @!P2 LDC.64 R2, c[0x0][0x218] ;  /* 0x00008600ff02ab82 */ /* 0x000f640000000a00 */
[----:B------:R-:W-:Y:S01]  /*7e90*/  @!PT LDS RZ, [RZ] ;  /* 0x00000000fffff984 */ /* 0x000fe20000000800 */
[----:B------:R-:W-:Y:S01]  /*7ea0*/  @!PT LDS RZ, [RZ] ;  /* 0x00000000fffff984 */ /* 0x000fe20000000800 */
[----:B------:R-:W-:Y:S01]  /*7eb0*/  @!PT LDS RZ, [RZ] ;  /* 0x00000000fffff984 */ /* 0x000fe20000000800 */
[----:B------:R1:W-:Y:S01]  /*7ec0*/  @!P2 LDGSTS.E.BYPASS.LTC128B.128 [R164+0x6800], desc[UR8][R110.64+0x80] ;  /* 0x068000806ea4afae */ /* 0x0003e2000b901d48 */
[----:B--2---:R-:W-:Y:S01]  /*7ed0*/  @!P3 LEA R106, P5, R109, R106, 0x1 ;  /* 0x0000006a6d6ab211 */ /* 0x004fe200078a08ff */
[----:B------:R-:W-:Y:S02]  /*7ee0*/  IMAD.X R108, R151, 0x1, R108, P0 ;  /* 0x00000001976c7824 */ /* 0x000fe400000e066c */
[----:B------:R1:W-:Y:S01]  /*7ef0*/  @P3 STS.128 [R164+0x5000], RZ ;  /* 0x005000ffa4003388 */ /* 0x0003e20000000c00 */
[C---:B---3--:R-:W-:Y:S02]  /*7f00*/  @!P2 LEA R112, P0, R109.reuse, R104, 0x1 ;  /* 0x000000686d70a211 */ /* 0x048fe400078008ff */
[C-C-:B------:R-:W-:Y:S02]  /*7f10*/  @!P3 LEA.HI.X R107, R109.reuse, R107, R108.reuse, 0x1, P5 ;  /* 0x0000006b6d6bb211 */ /* 0x140fe400028f0c6c */
[--C-:B------:R-:W-:Y:S02]  /*7f20*/  @!P2 LEA.HI.X R113, R109, R105, R108.reuse, 0x1, P0 ;  /* 0x000000696d71a211 */ /* 0x100fe400000f0c6c */
[----:B------:R-:W-:Y:S01]  /*7f30*/  IADD3 R104, P4, R160, R109, RZ ;  /* 0x0000006da0687210 */ /* 0x000fe20007f9e0ff */
[----:B------:R-:W-:Y:S01]  /*7f40*/  @!PT LDS RZ, [RZ] ;  /* 0x00000000fffff984 */ /* 0x000fe20000000800 */
[----:B------:R-:W-:Y:S01]  /*7f50*/  @!PT LDS RZ, [RZ] ;  /* 0x00000000fffff984 */ /* 0x000fe20000000800 */
[----:B------:R-:W-:Y:S01]  /*7f60*/  @!PT LDS RZ, [RZ] ;  /* 0x00000000fffff984 */ /* 0x000fe20000000800 */
[----:B------:R1:W-:Y:S03]  /*7f70*/  @!P3 LDGSTS.E.BYPASS.LTC128B.128 [R164+0x5000], desc[UR8][R106.64] ;  /* 0x050000006aa4bfae */ /* 0x0003e6000b901d48 */
[C---:B----4-:R-:W-:Y:S01]  /*7f80*/  @!P3 LEA R102, P0, R104.reuse, R102, 0x1 ;  /* 0x000000666866b211 */ /* 0x050fe200078008ff */
[----:B------:R1:W-:Y:S01]  /*7f90*/  @P2 STS.128 [R164+0x7000], RZ ;  /* 0x007000ffa4002388 */ /* 0x0003e20000000c00 */
[----:B------:R-:W-:Y:S03]  /*7fa0*/  IMAD.X R108, R151, 0x1, R108, P4 ;  /* 0x00000001976c7824 */ /* 0x000fe600020e066c */
[----:B------:R-:W-:Y:S01]  /*7fb0*/  @!PT LDS RZ, [RZ] ;  /* 0x00000000fffff984 */ /* 0x000fe20000000800 */
[----:B------:R-:W-:Y:S01]  /*7fc0*/  @!PT LDS RZ, [RZ] ;  /* 0x00000000fffff984 */ /* 0x000fe20000000800 */
[----:B------:R-:W-:Y:S01]  /*7fd0*/  @!PT LDS RZ, [RZ] ;  /* 0x00000000fffff984 */ /* 0x000fe20000000800 */
[----:B------:R1:W-:Y:S02]  /*7fe0*/  @!P2 LDGSTS.E.BYPASS.LTC128B.128 [R164+0x7000], desc[UR8][R112.64+0x80] ;  /* 0x0700008070a4afae */ /* 0x0003e4000b901d48 */
[C-C-:B------:R-:W-:Y:S02]  /*7ff0*/  @!P3 LEA.HI.X R103, R104.reuse, R103, R108.reuse, 0x1, P0 ;  /* 0x000000676867b211 */ /* 0x140fe400000f0c6c */
[----:B------:R1:W-:Y:S01]  /*8000*/  @P3 STS.128 [R164+0x5800], RZ ;  /* 0x005800ffa4003388 */ /* 0x0003e20000000c00 */
[C---:B-----5:R-:W-:Y:S03]  /*8010*/  @!P2 LEA R2, P4, R104.reuse, R2, 0x1 ;  /* 0x000000026802a211 */ /* 0x060fe600078808ff */
        /* <DEDUP_REMOVED lines=10> */
[----:B------:R-:W0:Y:S01]  /*80c0*/  LDGDEPBAR ;  /* 0x00000000000079af */ /* 0x000e220000000000 */
[----:B------:R-:W-:Y:S05]  /*80d0*/  BRA `(.L_x_859) ;  /* 0x0000000800e47947 */ /* 0x000fea0003800000 */
.L_x_858:
        /* <DEDUP_REMOVED lines=9> */
[----:B------:R-:W-:Y:S05]  /*8170*/  IMAD.IADD R186, R103, 0x1, R186 ;  /* 0x0000000167ba7824 */ /* 0x000fea00078e02ba */
[C-C-:B------:R-:W-:Y:S01]  /*8180*/  @!P3 LEA.HI.X R191, R102.reuse, R159, R186.reuse, 0x1, P4 ;  /* 0x0000009f66bfb211 */ /* 0x140fe200020f0cba */
[----:B------:R-:W-:Y:S01]  /*8190*/  @P3 STS.128 [R164+0x8000], RZ ;  /* 0x008000ffa4003388 */ /* 0x000fe20000000c00 */
[----:B------:R-:W1:Y:S03]  /*81a0*/  @!P2 LDC.64 R2, c[0x0][0x220] ;  /* 0x00008800ff02ab82 */ /* 0x000e660000000a00 */
[----:B------:R-:W-:Y:S01]  /*81b0*/  @!PT LDS RZ, [RZ] ;  /* 0x00000000fffff984 */ /* 0x000fe20000000800 */
[----:B------:R-:W-:Y:S01]  /*81c0*/  @!PT LDS RZ, [RZ] ;  /* 0x00000000fffff984 */ /* 0x000fe20000000800 */
[----:B------:R-:W-:Y:S01]  /*81d0*/  @!PT LDS RZ, [RZ] ;  /* 0x00000000fffff984 */ /* 0x000fe20000000800 */
[----:B------:R5:W-:Y:S04]  /*81e0*/  @!P3 LDGSTS.E.BYPASS.LTC128B.128 [R164+0x8000], desc[UR8][R190.64] ;  /* 0x08000000bea4bfae */ /* 0x000be8000b901d48 */
[----:B------:R-:W-:Y:S01]  /*81f0*/  @P2 STS.128 [R164+0xa000], RZ ;  /* 0x00a000ffa4002388 */ /* 0x000fe20000000c00 */
[----:B------:R-:W3:Y:S01]  /*8200*/  @!P2 LDC.64 R184, c[0x0][0x220] ;  /* 0x00008800ffb8ab82 */ /* 0x000ee20000000a00 */
[C---:B-1----:R-:W-:Y:S04]  /*8210*/  @!P2 LEA R192, P0, R102.reuse, R2, 0x1 ;  /* 0x0000000266c0a211 */ /* 0x042fe800078008ff */
[--C-:B------:R-:W-:Y:S01]  /*8220*/  @!P2 LEA.HI.X R193, R102, R3, R186.reuse, 0x1, P0 ;  /* 0x0000000366c1a211 */ /* 0x100fe200000f0cba */
[----:B------:R-:W-:Y:S02]  /*8230*/  IMAD.X R186, R167, 0x1, R186, P1 ;  /* 0x00000001a7ba7824 */ /* 0x000fe400008e06ba */
[----:B------:R-:W1:Y:S01]  /*8240*/  @!P2 LDC.64 R102, c[0x0][0x220] ;  /* 0x00008800ff66ab82 */ /* 0x000e620000000a00 */
[C---:B--2---:R-:W-:Y:S01]  /*8250*/  @!P3 LEA R194, P0, R187.reuse, R156, 0x1 ;  /* 0x0000009cbbc2b211 */ /* 0x044fe200078008ff */
[----:B------:R-:W-:Y:S01]  /*8260*/  @!PT LDS RZ, [RZ] ;  /* 0x00000000fffff984 */ /* 0x000fe20000000800 */
[----:B------:R-:W-:Y:S01]  /*8270*/  @!PT LDS RZ, [RZ] ;  /* 0x00000000fffff984 */ /* 0x000fe20000000800 */
[----:B------:R-:W-:Y:S01]  /*8280*/  @!PT LDS RZ, [RZ] ;  /* 0x00000000fffff984 */ /* 0x000fe20000000800 */
[----:B------:R2:W-:Y:S01]  /*8290*/  @!P2 LDGSTS.E.BYPASS.LTC128B.128 [R164+0xa000], desc[UR8][R192.64+0x80] ;  /* 0x0a000080c0a4afae */ /* 0x0005e2000b901d48 */
[C---:B---3--:R-:W-:Y:S02]  /*82a0*/  @!P2 LEA R196, P1, R187.reuse, R184, 0x1 ;  /* 0x000000b8bbc4a211 */ /* 0x048fe400078208ff */
[C-C-:B------:R-:W-:Y:S01]  /*82b0*/  @!P3 LEA.HI.X R195, R187.reuse, R157, R186.reuse, 0x1, P0 ;  /* 0x0000009dbbc3b211 */ /* 0x140fe200000f0cba */
[----:B------:R-:W-:Y:S02]  /*82c0*/  @P3 STS.128 [R164+0x8800], RZ ;  /* 0x008800ffa4003388 */ /* 0x000fe40000000c00 */
[----:B------:R-:W5:Y:S01]  /*82d0*/  @!P2 LDC.64 R2, c[0x0][0x220] ;  /* 0x00008800ff02ab82 */ /* 0x000f620000000a00 */
[C---:B------:R-:W-:Y:S01]  /*82e0*/  IADD3 R189, P0, R172.reuse, R187, RZ ;  /* 0x000000bbacbd7210 */ /* 0x040fe20007f1e0ff */
[----:B------:R-:W-:Y:S01]  /*82f0*/  @!PT LDS RZ, [RZ] ;  /* 0x00000000fffff984 */ /* 0x000fe20000000800 */
[----:B------:R-:W-:Y:S01]  /*8300*/  @!PT LDS RZ, [RZ] ;  /* 0x00000000fffff984 */ /* 0x000fe20000000800 */
[----:B------:R-:W-:Y:S01]  /*8310*/  @!PT LDS RZ, [RZ] ;  /* 0x00000000fffff984 */ /* 0x000fe20000000800 */
[----:B------:R2:W-:Y:S01]  /*8320*/  @!P3 LDGSTS.E.BYPASS.LTC128B.128 [R164+0x8800], desc[UR8][R194.64] ;  /* 0x08800000c2a4bfae */ /* 0x0005e2000b901d48 */
[--C-:B------:R-:W-:Y:S03]  /*8330*/  @!P2 LEA.HI.X R197, R187, R185, R186.reuse, 0x1, P1 ;  /* 0x000000b9bbc5a211 */ /* 0x100fe600008f0cba */
[----:B------:R-:W-:Y:S01]  /*8340*/  IMAD.X R186, R167, 0x1, R186, P0 ;  /* 0x00000001a7ba7824 */ /* 0x000fe200000e06ba */
[----:B------:R-:W-:Y:S01]  /*8350*/  @P2 STS.128 [R164+0xa800], RZ ;  /* 0x00a800ffa4002388 */ /* 0x000fe20000000c00 */
[C---:B------:R-:W-:Y:S02]  /*8360*/  @!P3 LEA R198, P6, R189.reuse, R154, 0x1 ;  /* 0x0000009abdc6b211 */ /* 0x040fe400078c08ff */
[----:B------:R-:W-:Y:S01]  /*8370*/  IADD3 R184, P5, R172, R189, RZ ;  /* 0x000000bdacb87210 */ /* 0x000fe20007fbe0ff */
[----:B------:R-:W-:Y:S01]  /*8380*/  @!PT LDS RZ, [RZ] ;  /* 0x00000000fffff984 */ /* 0x000fe20000000800 */
[----:B------:R-:W-:Y:S01]  /*8390*/  @!PT LDS RZ, [RZ] ;  /* 0x00000000fffff984 */ /* 0x000fe20000000800 */
[----:B------:R-:W-:Y:S01]  /*83a0*/  @!PT LDS RZ, [RZ] ;  /* 0x00000000fffff984 */ /* 0x000fe20000000800 */
[----:B------:R2:W-:Y:S01]  /*83b0*/  @!P2 LDGSTS.E.BYPASS.LTC128B.128 [R164+0xa800], desc[UR8][R196.64+0x80] ;  /* 0x0a800080c4a4afae */ /* 0x0005e2000b901d48 */
[C-C-:B------:R-:W-:Y:S02]  /*83c0*/  @!P3 LEA.HI.X R199, R189.reuse, R155, R186.reuse, 0x1, P6 ;  /* 0x0000009bbdc7b211 */ /* 0x140fe400030f0cba */
[C---:B----4-:R-:W-:Y:S01]  /*83d0*/  @!P3 LEA R188, P4, R184.reuse, R152, 0x1 ;  /* 0x00000098b8bcb211 */ /* 0x050fe200078808ff */
[----:B------:R-:W-:Y:S01]  /*83e0*/  @P3 STS.128 [R164+0x9000], RZ ;  /* 0x009000ffa4003388 */ /* 0x000fe20000000c00 */
[C---:B-1----:R-:W-:Y:S03]  /*83f0*/  @!P2 LEA R102, P1, R189.reuse, R102, 0x1 ;  /* 0x00000066bd66a211 */ /* 0x042fe600078208ff */
[----:B------:R-:W-:Y:S01]  /*8400*/  @!PT LDS RZ, [RZ] ;  /* 0x00000000fffff984 */ /* 0x000fe20000000800 */
[----:B------:R-:W-:Y:S01]  /*8410*/  @!PT LDS RZ, [RZ] ;  /* 0x00000000fffff984 */ /* 0x000fe20000000800 */
[----:B------:R-:W-:Y:S01]  /*8420*/  @!PT LDS RZ, [RZ] ;  /* 0x00000000fffff984 */ /* 0x000fe20000000800 */
[----:B------:R2:W-:Y:S01]  /*8430*/  @!P3 LDGSTS.E.BYPASS.LTC128B.128 [R164+0x9000], desc[UR8][R198.64] ;  /* 0x09000000c6a4bfae */ /* 0x0005e2000b901d48 */
[--C-:B------:R-:W-:Y:S02]  /*8440*/  @!P2 LEA.HI.X R103, R189, R103, R186.reuse, 0x1, P1 ;  /* 0x00000067bd67a211 */ /* 0x100fe400008f0cba */
[----:B------:R-:W-:Y:S01]  /*8450*/  ISETP.GT.AND P1, PT, R177, RZ, PT ;  /* 0x000000ffb100720c */ /* 0x000fe20003f24270 */
[----:B------:R-:W-:Y:S01]  /*8460*/  @P2 STS.128 [R164+0xb000], RZ ;  /* 0x00b000ffa4002388 */ /* 0x000fe20000000c00 */
[C---:B-----5:R-:W-:Y:S01]  /*8470*/  @!P2 LEA R190, P0, R184.reuse, R2, 0x1 ;  /* 0x00000002b8bea211 */ /* 0x060fe200078008ff */
[----:B------:R-:W-:Y:S02]  /*8480*/  IMAD.X R2, R167, 0x1, R186, P5 ;  /* 0x00000001a7027824 */ /* 0x000fe400028e06ba */
[----:B------:R-:W-:Y:S01]  /*8490*/  @!PT LDS RZ, [RZ] ;  /* 0x00000000fffff984 */ /* 0x000fe20000000800 */
[----:B------:R-:W-:Y:S01]  /*84a0*/  @!PT LDS RZ, [RZ] ;  /* 0x00000000fffff984 */ /* 0x000fe20000000800 */
[----:B------:R-:W-:Y:S01]  /*84b0*/  @!PT LDS RZ, [RZ] ;  /* 0x00000000fffff984 */ /* 0x000fe20000000800 */
[----:B------:R2:W-:Y:S03]  /*84c0*/  @!P2 LDGSTS.E.BYPASS.LTC128B.128 [R164+0xb000], desc[UR8][R102.64+0x80] ;  /* 0x0b00008066a4afae */ /* 0x0005e6000b901d48 */
[C-C-:B------:R-:W-:Y:S01]  /*84d0*/  @!P3 LEA.HI.X R189, R184.reuse, R153, R2.reuse, 0x1, P4 ;  /* 0x00000099b8bdb211 */ /* 0x140fe200020f0c02 */
[----:B------:R-:W-:Y:S01]  /*84e0*/  @P3 STS.128 [R164+0x9800], RZ ;  /* 0x009800ffa4003388 */ /* 0x000fe20000000c00 */
[----:B------:R-:W-:Y:S03]  /*84f0*/  @!P2 LEA.HI.X R191, R184, R3, R2, 0x1, P0 ;  /* 0x00000003b8bfa211 */ /* 0x000fe600000f0c02 */
        /* <DEDUP_REMOVED lines=9> */
[----:B------:R-:W-:Y:S04]  /*8590*/  LDSM.16.M88.4 R104, [R150] ;  /* 0x000000009668783b */ /* 0x000fe80000000200 */
[----:B------:R-:W1:Y:S04]  /*85a0*/  LDSM.16.M88.4 R108, [R149+0x4000] ;  /* 0x00400000956c783b */ /* 0x000e680000000200 */
[----:B------:R-:W3:Y:S04]  /*85b0*/  LDSM.16.M88.4 R112, [R149+0x4800] ;  /* 0x004800009570783b */ /* 0x000ee80000000200 */
[----:B------:R-:W4:Y:S04]  /*85c0*/  LDSM.16.M88.4 R116, [R149+0x5000] ;  /* 0x005000009574783b */ /* 0x000f280000000200 */
[----:B------:R-:W5:Y:S04]  /*85d0*/  LDSM.16.M88.4 R120, [R149+0x5800] ;  /* 0x005800009578783b */ /* 0x000f680000000200 */
[----:B------:R-:W0:Y:S04]  /*85e0*/  LDGDEPBAR ;  /* 0x00000000000079af */ /* 0x000e280000000000 */
[----:B------:R-:W-:Y:S04]  /*85f0*/  LDSM.16.M88.4 R124, [R148] ;  /* 0x00000000947c783b */ /* 0x000fe80000000200 */
[----:B------:R-:W2:Y:S01]  /*8600*/  LDSM.16.M88.4 R128, [R147] ;  /* 0x000000009380783b */ /* 0x000ea20000000200 */
[C---:B-1----:R-:W-:Y:S06]  /*8610*/  HMMA.16816.F32.BF16 R4, R104.reuse, R108, RZ ;  /* 0x0000006c6804723c */ /* 0x042fec00000418ff */
[C---:B------:R-:W-:Y:S01]  /*8620*/  HMMA.16816.F32.BF16 R8, R104.reuse, R110, RZ ;  /* 0x0000006e6808723c */ /* 0x040fe200000418ff */
[----:B------:R-:W-:Y:S05]  /*8630*/  LDSM.16.M88.4 R108, [R138] ;  /* 0x000000008a6c783b */ /* 0x000fea0000000200 */
[C---:B---3--:R-:W-:Y:S06]  /*8640*/  HMMA.16816.F32.BF16 R12, R104.reuse, R112, RZ ;  /* 0x00000070680c723c */ /* 0x048fec00000418ff */
[C---:B------:R-:W-:Y:S01]  /*8650*/  HMMA.16816.F32.BF16 R16, R104.reuse, R114, RZ ;  /* 0x000000726810723c */ /* 0x040fe200000418ff */
[----:B------:R-:W-:Y:S05]  /*8660*/  LDSM.16.M88.4 R112, [R143+0x4800] ;  /* 0x004800008f70783b */ /* 0x000fea0000000200 */
[C---:B----4-:R-:W-:Y:S06]  /*8670*/  HMMA.16816.F32.BF16 R20, R104.reuse, R116, RZ ;  /* 0x000000746814723c */ /* 0x050fec00000418ff */
[C---:B------:R-:W-:Y:S06]  /*8680*/  HMMA.16816.F32.BF16 R24, R104.reuse, R118, RZ ;  /* 0x000000766818723c */ /* 0x040fec00000418ff */
[C---:B-----5:R-:W-:Y:S06]  /*8690*/  HMMA.16816.F32.BF16 R28, R104.reuse, R120, RZ ;  /* 0x00000078681c723c */ /* 0x060fec00000418ff */
[----:B------:R-:W-:Y:S01]  /*86a0*/  HMMA.16816.F32.BF16 R32, R104, R122, RZ ;  /* 0x0000007a6820723c */ /* 0x000fe200000418ff */
[----:B------:R-:W1:Y:S05]  /*86b0*/  LDSM.16.M88.4 R104, [R139] ;  /* 0x000000008b68783b */ /* 0x000e6a0000000200 */
[C---:B--2---:R-:W-:Y:S06]  /*86c0*/  HMMA.16816.F32.BF16 R4, R124.reuse, R128, R4 ;  /* 0x000000807c04723c */ /* 0x044fec0000041804 */
[C---:B------:R-:W-:Y:S06]  /*86d0*/  HMMA.16816.F32.BF16 R8, R124.reuse, R130, R8 ;  /* 0x000000827c08723c */ /* 0x040fec0000041808 */
[C---:B-1----:R-:W-:Y:S06]  /*86e0*/  HMMA.16816.F32.BF16 R12, R124.reuse, R104, R12 ;  /* 0x000000687c0c723c */ /* 0x042fec000004180c */
[C---:B------:R-:W-:Y:S01]  /*86f0*/  HMMA.16816.F32.BF16 R16, R124.reuse, R106, R16 ;  /* 0x0000006a7c10723c */ /* 0x040fe20000041810 */
[----:B------:R-:W1:Y:S05]  /*8700*/  LDSM.16.M88.4 R104, [R137] ;  /* 0x000000008968783b */ /* 0x000e6a0000000200 */
[C---:B------:R-:W-:Y:S06]  /*8710*/  HMMA.16816.F32.BF16 R20, R124.reuse, R108, R20 ;  /* 0x0000006c7c14723c */ /* 0x040fec0000041814 */
[C---:B------:R-:W-:Y:S01]  /*8720*/  HMMA.16816.F32.BF16 R24, R124.reuse, R110, R24 ;  /* 0x0000006e7c18723c */ /* 0x040fe20000041818 */
[----:B------:R-:W-:Y:S05]  /*8730*/  LDSM.16.M88.4 R108, [R146] ;  /* 0x00000000926c783b */ /* 0x000fea0000000200 */
[C---:B-1----:R-:W-:Y:S06]  /*8740*/  HMMA.16816.F32.BF16 R28, R124.reuse, R104, R28 ;  /* 0x000000687c1c723c */ /* 0x042fec000004181c */
[----:B------:R-:W-:Y:S01]  /*8750*/  HMMA.16816.F32.BF16 R32, R124, R106, R32 ;  /* 0x0000006a7c20723c */ /* 0x000fe20000041820 */
[----:B------:R-:W1:Y:S05]  /*8760*/  LDSM.16.M88.4 R104, [R143+0x4000] ;  /* 0x004000008f68783b */ /* 0x000e6a0000000200 */
[C---:B-1----:R-:W-:Y:S06]  /*8770*/  HMMA.16816.F32.BF16 R4, R108.reuse, R104, R4 ;  /* 0x000000686c04723c */ /* 0x042fec0000041804 */
[C---:B------:R-:W-:Y:S01]  /*8780*/  HMMA.16816.F32.BF16 R8, R108.reuse, R106, R8 ;  /* 0x0000006a6c08723c */ /* 0x040fe20000041808 */
[----:B------:R-:W1:Y:S05]  /*8790*/  LDSM.16.M88.4 R104, [R143+0x5000] ;  /* 0x005000008f68783b */ /* 0x000e6a0000000200 */
[C---:B------:R-:W-:Y:S06]  /*87a0*/  HMMA.16816.F32.BF16 R12, R108.reuse, R112, R12 ;  /* 0x000000706c0c723c */ /* 0x040fec000004180c */
        /* <DEDUP_REMOVED lines=33> */
[----:B------:R-:W1:Y:S04]  /*89c0*/  LDSM.16.M88.4 R108, [R135] ;  /* 0x00000000876c783b */ /* 0x000e680000000200 */
        /* <DEDUP_REMOVED lines=32> */
[----:B------:R-:W2:Y:S01]  /*8bd0*/  LDSM.16.M88.4 R112, [R136+0x3800] ;  /* 0x003800008870783b */ /* 0x000ea20000000200 */
[----:B------:R-:W-:Y:S04]  /*8be0*/  DEPBAR.LE SB0, 0x0 ;  /* 0x000080000000791a */ /* 0x000fe80000000000 */
[----:B------:R-:W-:Y:S01]  /*8bf0*/  BAR.SYNC.DEFER_BLOCKING 0x0 ;  /* 0x0000000000007b1d */ /* 0x000fe20000010000 */
[C---:B-1----:R-:W-:Y:S06]  /*8c00*/  HMMA.16816.F32.BF16 R20, R104.reuse, R108, R20 ;  /* 0x0000006c6814723c */ /* 0x042fec0000041814 */
[C---:B------:R-:W-:Y:S06]  /*8c10*/  HMMA.16816.F32.BF16 R24, R104.reuse, R110, R24 ;  /* 0x0000006e6818723c */ /* 0x040fec0000041818 */
[C---:B--2---:R-:W-:Y:S06]  /*8c20*/  HMMA.16816.F32.BF16 R28, R104.reuse, R112, R28 ;  /* 0x00000070681c723c */ /* 0x044fec000004181c */
[----:B------:R-:W-:Y:S01]  /*8c30*/  HMMA.16816.F32.BF16 R32, R104, R114, R32 ;  /* 0x000000726820723c */ /* 0x000fe20000041820 */
[----:B------:R-:W-:Y:S11]  /*8c40*/  @!UPT UIADD3 URZ, URZ, URZ, URZ ;  /* 0x0000003f3f3ff290 */ /* 0x000ff6000fffe03f */
[----:B------:R-:W-:Y:S01]  /*8c50*/  @!UPT UIADD3 URZ, URZ, URZ, URZ ;  /* 0x0000003f3f3ff290 */ /* 0x000fe2000fffe03f */
[----:B------:R-:W-:Y:S11]  /*8c60*/  @P1 BRA `(.L_x_860) ;  /* 0xffffffec00dc1947 */ /* 0x000ff6000383ffff */
.L_x_859:
[C---:B-1----:R-:W-:Y:S02]  /*8c70*/  LEA R2, R177.reuse, R176, 0x6 ;  /* 0x000000b0b1027211 */ /* 0x042fe400078e30ff */
[----:B------:R-:W-:Y:S02]  /*8c80*/  IADD3 R177, R177, -0x1, RZ ;  /* 0xffffffffb1b17810 */ /* 0x000fe40007ffe0ff */
[C---:B------:R-:W-:Y:S02]  /*8c90*/  IADD3 R103, R2.reuse, 0x8, RZ ;  /* 0x0000000802677810 */ /* 0x040fe40007ffe0ff */
[----:B------:R-:W-:Y:S02]  /*8ca0*/  I2FP.F32.S32 R3, R2 ;  /* 0x0000000200037245 */ /* 0x000fe40000201400 */
[C---:B------:R-:W-:Y:S02]  /*8cb0*/  IADD3 R104, R2.reuse, 0x1, RZ ;  /* 0x0000000102687810 */ /* 0x040fe40007ffe0ff */
[C---:B------:R-:W-:Y:S01]  /*8cc0*/  IADD3 R102, R2.reuse, 0x9, RZ ;  /* 0x0000000902667810 */ /* 0x040fe20007ffe0ff */
[CC--:B------:R-:W-:Y:S01]  /*8cd0*/  FFMA.FTZ R6, R3.reuse, R0.reuse, R6 ;  /* 0x0000000003067223 */ /* 0x0c0fe20000010006 */
[----:B------:R-:W-:Y:S01]  /*8ce0*/  I2FP.F32.S32 R103, R103 ;  /* 0x0000006700677245 */ /* 0x000fe20000201400 */
[----:B------:R-:W-:Y:S01]  /*8cf0*/  FFMA.FTZ R4, R3, R0, R4 ;  /* 0x0000000003047223 */ /* 0x000fe20000010004 */
[C---:B------:R-:W-:Y:S02]  /*8d00*/  IADD3 R3, R2.reuse, 0x10, RZ ;  /* 0x0000001002037810 */ /* 0x040fe40007ffe0ff */
[----:B------:R-:W-:Y:S01]  /*8d10*/  I2FP.F32.S32 R102, R102 ;  /* 0x0000006600667245 */ /* 0x000fe20000201400 */
[C---:B------:R-:W-:Y:S01]  /*8d20*/  FFMA.FTZ R10, R103.reuse, R0, R10 ;  /* 0x00000000670a7223 */ /* 0x040fe2000001000a */
[----:B------:R-:W-:Y:S01]  /*8d30*/  I2FP.F32.S32 R104, R104 ;  /* 0x0000006800687245 */ /* 0x000fe20000201400 */
[-C--:B------:R-:W-:Y:S01]  /*8d40*/  FFMA.FTZ R8, R103, R0.reuse, R8 ;  /* 0x0000000067087223 */ /* 0x080fe20000010008 */
[----:B------:R-:W-:Y:S01]  /*8d50*/  IADD3 R103, R2, 0x18, RZ ;  /* 0x0000001802677810 */ /* 0x000fe20007ffe0ff */
[CC--:B------:R-:W-:Y:S01]  /*8d60*/  FFMA.FTZ R9, R102.reuse, R0.reuse, R9 ;  /* 0x0000000066097223 */ /* 0x0c0fe20000010009 */
[----:B------:R-:W-:Y:S01]  /*8d70*/  I2FP.F32.S32 R3, R3 ;  /* 0x0000000300037245 */ /* 0x000fe20000201400 */
[-C--:B------:R-:W-:Y:S01]  /*8d80*/  FFMA.FTZ R11, R102, R0.reuse, R11 ;  /* 0x00000000660b7223 */ /* 0x080fe2000001000b */
[CC--:B------:R-:W-:Y:S01]  /*8d90*/  FFMA.FTZ R7, R104.reuse, R0.reuse, R7 ;  /* 0x0000000068077223 */ /* 0x0c0fe20000010007 */
[-C--:B------:R-:W-:Y:S01]  /*8da0*/  FFMA.FTZ R5, R104, R0.reuse, R5 ;  /* 0x0000000068057223 */ /* 0x080fe20000010005 */
[----:B------:R-:W-:Y:S01]  /*8db0*/  I2FP.F32.S32 R103, R103 ;  /* 0x0000006700677245 */ /* 0x000fe20000201400 */
[CC--:B------:R-:W-:Y:S01]  /*8dc0*/  FFMA.FTZ R14, R3.reuse, R0.reuse, R14 ;  /* 0x00000000030e7223 */ /* 0x0c0fe2000001000e */
[C---:B------:R-:W-:Y:S01]  /*8dd0*/  IADD3 R104, R2.reuse, 0x11, RZ ;  /* 0x0000001102687810 */ /* 0x040fe20007ffe0ff */
[-C--:B------:R-:W-:Y:S01]  /*8de0*/  FFMA.FTZ R12, R3, R0.reuse, R12 ;  /* 0x00000000030c7223 */ /* 0x080fe2000001000c */
[C---:B------:R-:W-:Y:S01]  /*8df0*/  IADD3 R102, R2.reuse, 0x19, RZ ;  /* 0x0000001902667810 */ /* 0x040fe20007ffe0ff */
[CC--:B------:R-:W-:Y:S01]  /*8e00*/  FFMA.FTZ R18, R103.reuse, R0.reuse, R18 ;  /* 0x0000000067127223 */ /* 0x0c0fe20000010012 */
[C---:B------:R-:W-:Y:S01]  /*8e10*/  IADD3 R3, R2.reuse, 0x20, RZ ;  /* 0x0000002002037810 */ /* 0x040fe20007ffe0ff */
[----:B------:R-:W-:Y:S01]  /*8e20*/  FFMA.FTZ R16, R103, R0, R16 ;  /* 0x0000000067107223 */ /* 0x000fe20000010010 */
[----:B------:R-:W-:Y:S02]  /*8e30*/  I2FP.F32.S32 R102, R102 ;  /* 0x0000006600667245 */ /* 0x000fe40000201400 */
[----:B------:R-:W-:Y:S02]  /*8e40*/  I2FP.F32.S32 R104, R104 ;  /* 0x0000006800687245 */ /* 0x000fe40000201400 */
[----:B------:R-:W-:Y:S01]  /*8e50*/  IADD3 R103, R2, 0x21, RZ ;  /* 0x0000002102677810 */ /* 0x000fe20007ffe0ff */
[-C--:B------:R-:W-:Y:S01]  /*8e60*/  FFMA.FTZ R19, R102, R0.reuse, R19 ;  /* 0x0000000066137223 */ /* 0x080fe20000010013 */
[----:B------:R-:W-:Y:S01]  /*8e70*/  FMNMX.FTZ R106, R6, R101, !PT ;  /* 0x00000065066a7209 */ /* 0x000fe20007810000 */
[-C--:B------:R-:W-:Y:S01]  /*8e80*/  FFMA.FTZ R17, R102, R0.reuse, R17 ;  /* 0x0000000066117223 */ /* 0x080fe20000010011 */
[----:B------:R-:W-:Y:S01]  /*8e90*/  I2FP.F32.S32 R3, R3 ;  /* 0x0000000300037245 */ /* 0x000fe20000201400 */
[CC--:B------:R-:W-:Y:S01]  /*8ea0*/  FFMA.FTZ R15, R104.reuse, R0.reuse, R15 ;  /* 0x00000000680f7223 */ /* 0x0c0fe2000001000f */
[----:B------:R-:W-:Y:S01]  /*8eb0*/  FFMA.FTZ R13, R104, R0, R13 ;  /* 0x00000000680d7223 */ /* 0x000fe2000001000d */
[----:B------:R-:W-:Y:S02]  /*8ec0*/  I2FP.F32.S32 R102, R103 ;  /* 0x0000006700667245 */ /* 0x000fe40000201400 */
[----:B------:R-:W-:Y:S01]  /*8ed0*/  FMNMX.FTZ R104, R4, R100, !PT ;  /* 0x0000006404687209 */ /* 0x000fe20007810000 */
[----:B------:R-:W-:Y:S01]  /*8ee0*/  FFMA.FTZ R22, R3, R0, R22 ;  /* 0x0000000003167223 */ /* 0x000fe20000010016 */
[----:B------:R-:W-:Y:S01]  /*8ef0*/  FMNMX.FTZ R103, R7, R106, !PT ;  /* 0x0000006a07677209 */ /* 0x000fe20007810000 */
[----:B------:R-:W-:Y:S01]  /*8f00*/  FFMA.FTZ R20, R3, R0, R20 ;  /* 0x0000000003147223 */ /* 0x000fe20000010014 */
[----:B------:R-:W-:Y:S01]  /*8f10*/  FMNMX.FTZ R3, R5, R104, !PT ;  /* 0x0000006805037209 */ /* 0x000fe20007810000 */
[-C--:B------:R-:W-:Y:S01]  /*8f20*/  FFMA.FTZ R23, R102, R0.reuse, R23 ;  /* 0x0000000066177223 */ /* 0x080fe20000010017 */
[----:B------:R-:W-:Y:S01]  /*8f30*/  FMNMX.FTZ R104, R10, R103, !PT ;  /* 0x000000670a687209 */ /* 0x000fe20007810000 */
[----:B------:R-:W-:Y:S01]  /*8f40*/  FFMA.FTZ R21, R102, R0, R21 ;  /* 0x0000000066157223 */ /* 0x000fe20000010015 */
[----:B------:R-:W-:Y:S02]  /*8f50*/  FMNMX.FTZ R106, R8, R3, !PT ;  /* 0x00000003086a7209 */ /* 0x000fe40007810000 */
[----:B------:R-:W-:Y:S02]  /*8f60*/  FMNMX.FTZ R3, R11, R104, !PT ;  /* 0x000000680b037209 */ /* 0x000fe40007810000 */
[----:B------:R-:W-:Y:S02]  /*8f70*/  IADD3 R103, R2, 0x28, RZ ;  /* 0x0000002802677810 */ /* 0x000fe40007ffe0ff */
[----:B------:R-:W-:Y:S02]  /*8f80*/  FMNMX.FTZ R105, R9, R106, !PT ;  /* 0x0000006a09697209 */ /* 0x000fe40007810000 */
[----:B------:R-:W-:Y:S02]  /*8f90*/  FMNMX.FTZ R106, R14, R3, !PT ;  /* 0x000000030e6a7209 */ /* 0x000fe40007810000 */
[----:B------:R-:W-:Y:S02]  /*8fa0*/  I2FP.F32.S32 R103, R103 ;  /* 0x0000006700677245 */ /* 0x000fe40000201400 */
[----:B------:R-:W-:Y:S02]  /*8fb0*/  FMNMX.FTZ R104, R12, R105, !PT ;  /* 0x000000690c687209 */ /* 0x000fe40007810000 */
[----:B------:R-:W-:Y:S01]  /*8fc0*/  FMNMX.FTZ R105, R15, R106, !PT ;  /* 0x0000006a0f697209 */ /* 0x000fe20007810000 */
[CC--:B------:R-:W-:Y:S01]  /*8fd0*/  FFMA.FTZ R26, R103.reuse, R0.reuse, R26 ;  /* 0x00000000671a7223 */ /* 0x0c0fe2000001001a */
[----:B------:R-:W-:Y:S01]  /*8fe0*/  FFMA.FTZ R24, R103, R0, R24 ;  /* 0x0000000067187223 */ /* 0x000fe20000010018 */
[----:B------:R-:W-:Y:S02]  /*8ff0*/  FMNMX.FTZ R103, R13, R104, !PT ;  /* 0x000000680d677209 */ /* 0x000fe40007810000 */
[----:B------:R-:W-:Y:S02]  /*9000*/  FMNMX.FTZ R106, R18, R105, !PT ;  /* 0x00000069126a7209 */ /* 0x000fe40007810000 */
[C---:B------:R-:W-:Y:S02]  /*9010*/  IADD3 R3, R2.reuse, 0x30, RZ ;  /* 0x0000003002037810 */ /* 0x040fe40007ffe0ff */
[----:B------:R-:W-:Y:S02]  /*9020*/  IADD3 R102, R2, 0x29, RZ ;  /* 0x0000002902667810 */ /* 0x000fe40007ffe0ff */
[----:B------:R-:W-:Y:S02]  /*9030*/  FMNMX.FTZ R104, R16, R103, !PT ;  /* 0x0000006710687209 */ /* 0x000fe40007810000 */
[----:B------:R-:W-:Y:S02]  /*9040*/  FMNMX.FTZ R103, R19, R106, !PT ;  /* 0x0000006a13677209 */ /* 0x000fe40007810000 */
[----:B------:R-:W-:Y:S02]  /*9050*/  I2FP.F32.S32 R3, R3 ;  /* 0x0000000300037245 */ /* 0x000fe40000201400 */
[----:B------:R-:W-:Y:S02]  /*9060*/  I2FP.F32.S32 R102, R102 ;  /* 0x0000006600667245 */ /* 0x000fe40000201400 */
[----:B------:R-:W-:Y:S01]  /*9070*/  FMNMX.FTZ R105, R17, R104, !PT ;  /* 0x0000006811697209 */ /* 0x000fe20007810000 */
[CC--:B------:R-:W-:Y:S01]  /*9080*/  FFMA.FTZ R30, R3.reuse, R0.reuse, R30 ;  /* 0x00000000031e7223 */ /* 0x0c0fe2000001001e */
[----:B------:R-:W-:Y:S01]  /*9090*/  FMNMX.FTZ R104, R22, R103, !PT ;  /* 0x0000006716687209 */ /* 0x000fe20007810000 */
[-C--:B------:R-:W-:Y:S01]  /*90a0*/  FFMA.FTZ R28, R3, R0.reuse, R28 ;  /* 0x00000000031c7223 */ /* 0x080fe2000001001c */
[CC--:B------:R-:W-:Y:S01]  /*90b0*/  FFMA.FTZ R27, R102.reuse, R0.reuse, R27 ;  /* 0x00000000661b7223 */ /* 0x0c0fe2000001001b */
[----:B------:R-:W-:Y:S01]  /*90c0*/  FFMA.FTZ R25, R102, R0, R25 ;  /* 0x0000000066197223 */ /* 0x000fe20000010019 */
[----:B------:R-:W-:Y:S02]  /*90d0*/  IADD3 R3, R2, 0x31, RZ ;  /* 0x0000003102037810 */ /* 0x000fe40007ffe0ff */
[----:B------:R-:W-:Y:S02]  /*90e0*/  FMNMX.FTZ R102, R20, R105, !PT ;  /* 0x0000006914667209 */ /* 0x000fe40007810000 */
[----:B------:R-:W-:Y:S02]  /*90f0*/  FMNMX.FTZ R105, R23, R104, !PT ;  /* 0x0000006817697209 */ /* 0x000fe40007810000 */
[----:B------:R-:W-:Y:S02]  /*9100*/  I2FP.F32.S32 R104, R3 ;  /* 0x0000000300687245 */ /* 0x000fe40000201400 */
[----:B------:R-:W-:Y:S02]  /*9110*/  FMNMX.FTZ R3, R21, R102, !PT ;  /* 0x0000006615037209 */ /* 0x000fe40007810000 */
[----:B------:R-:W-:Y:S01]  /*9120*/  FMNMX.FTZ R106, R26, R105, !PT ;  /* 0x000000691a6a7209 */ /* 0x000fe20007810000 */
[-C--:B------:R-:W-:Y:S01]  /*9130*/  FFMA.FTZ R31, R104, R0.reuse, R31 ;  /* 0x00000000681f7223 */ /* 0x080fe2000001001f */
[----:B------:R-:W-:Y:S01]  /*9140*/  IADD3 R103, R2, 0x38, RZ ;  /* 0x0000003802677810 */ /* 0x000fe20007ffe0ff */
[----:B------:R-:W-:Y:S01]  /*9150*/  FFMA.FTZ R29, R104, R0, R29 ;  /* 0x00000000681d7223 */ /* 0x000fe2000001001d */
[----:B------:R-:W-:Y:S02]  /*9160*/  IADD3 R102, R2, 0x39, RZ ;  /* 0x0000003902667810 */ /* 0x000fe40007ffe0ff */
[----:B------:R-:W-:Y:S02]  /*9170*/  FMNMX.FTZ R2, R24, R3, !PT ;  /* 0x0000000318027209 */ /* 0x000fe40007810000 */
[----:B------:R-:W-:Y:S02]  /*9180*/  FMNMX.FTZ R105, R27, R106, !PT ;  /* 0x0000006a1b697209 */ /* 0x000fe40007810000 */
[----:B------:R-:W-:Y:S02]  /*9190*/  I2FP.F32.S32 R103, R103 ;  /* 0x0000006700677245 */ /* 0x000fe40000201400 */
[----:B------:R-:W-:Y:S02]  /*91a0*/  FMNMX.FTZ R3, R25, R2, !PT ;  /* 0x0000000219037209 */ /* 0x000fe40007810000 */
[----:B------:R-:W-:Y:S01]  /*91b0*/  FMNMX.FTZ R104, R30, R105, !PT ;  /* 0x000000691e687209 */ /* 0x000fe20007810000 */
[C---:B------:R-:W-:Y:S01]  /*91c0*/  FFMA.FTZ R34, R103.reuse, R0, R34 ;  /* 0x0000000067227223 */ /* 0x040fe20000010022 */
[----:B------:R-:W-:Y:S01]  /*91d0*/  I2FP.F32.S32 R102, R102 ;  /* 0x0000006600667245 */ /* 0x000fe20000201400 */
[----:B------:R-:W-:Y:S01]  /*91e0*/  FFMA.FTZ R32, R103, R0, R32 ;  /* 0x0000000067207223 */ /* 0x000fe20000010020 */
[----:B------:R-:W-:Y:S02]  /*91f0*/  FMNMX.FTZ R2, R28, R3, !PT ;  /* 0x000000031c027209 */ /* 0x000fe40007810000 */
[----:B------:R-:W-:Y:S01]  /*9200*/  FMNMX.FTZ R3, R31, R104, !PT ;  /* 0x000000681f037209 */ /* 0x000fe20007810000 */
[C---:B------:R-:W-:Y:S01]  /*9210*/  FFMA.FTZ R35, R102.reuse, R0, R35 ;  /* 0x0000000066237223 */ /* 0x040fe20000010023 */
[----:B------:R-:W-:Y:S01]  /*9220*/  FMNMX.FTZ R107, R29, R2, !PT ;  /* 0x000000021d6b7209 */ /* 0x000fe20007810000 */
[----:B------:R-:W-:Y:S01]  /*9230*/  FFMA.FTZ R33, R102, R0, R33 ;  /* 0x0000000066217223 */ /* 0x000fe20000010021 */
[----:B------:R-:W-:Y:S02]  /*9240*/  FMNMX.FTZ R2, R34, R3, !PT ;  /* 0x0000000322027209 */ /* 0x000fe40007810000 */
[----:B------:R-:W-:Y:S02]  /*9250*/  FMNMX.FTZ R102, R32, R107, !PT ;  /* 0x0000006b20667209 */ /* 0x000fe40007810000 */
[----:B------:R-:W-:Y:S02]  /*9260*/  FMNMX.FTZ R103, R35, R2, !PT ;  /* 0x0000000223677209 */ /* 0x000fe40007810000 */
[----:B------:R-:W-:Y:S03]  /*9270*/  FMNMX.FTZ R106, R33, R102, !PT ;  /* 0x00000066216a7209 */ /* 0x000fe60007810000 */
[----:B------:R-:W-:Y:S08]  /*9280*/  SHFL.BFLY PT, R2, R103, 0x2, 0x1f ;  /* 0x0c401f0067027f89 */ /* 0x000ff000000e0000 */
[----:B------:R-:W1:Y:S02]  /*9290*/  SHFL.BFLY PT, R3, R106, 0x2, 0x1f ;  /* 0x0c401f006a037f89 */ /* 0x000e6400000e0000 */
[----:B-1----:R-:W-:Y:S02]  /*92a0*/  FMNMX.FTZ R104, R106, R3, !PT ;  /* 0x000000036a687209 */ /* 0x002fe40007810000 */
[----:B------:R-:W-:Y:S04]  /*92b0*/  FMNMX.FTZ R105, R103, R2, !PT ;  /* 0x0000000267697209 */ /* 0x000fe80007810000 */
[----:B------:R-:W1:Y:S08]  /*92c0*/  SHFL.BFLY PT, R3, R104, 0x1, 0x1f ;  /* 0x0c201f0068037f89 */ /* 0x000e7000000e0000 */
[----:B------:R-:W2:Y:S01]  /*92d0*/  SHFL.BFLY PT, R2, R105, 0x1, 0x1f ;  /* 0x0c201f0069027f89 */ /* 0x000ea200000e0000 */
[----:B-1----:R-:W-:Y:S02]  /*92e0*/  FMNMX.FTZ R3, R104, R3, !PT ;  /* 0x0000000368037209 */ /* 0x002fe40007810000 */
[----:B--2---:R-:W-:Y:S03]  /*92f0*/  FMNMX.FTZ R2, R105, R2, !PT ;  /* 0x0000000269027209 */ /* 0x004fe60007810000 */
[C---:B------:R-:W-:Y:S01]  /*9300*/  FADD.FTZ R102, -R3.reuse, R100 ;  /* 0x0000006403667221 */ /* 0x040fe20000010100 */
[----:B------:R-:W-:Y:S01]  /*9310*/  FMUL.FTZ R111, R3, UR4 ;  /* 0x00000004036f7c20 */ /* 0x000fe20008410000 */
[----:B------:R-:W1:Y:S01]  /*9320*/  LDSM.16.MT88.4 R104, [R144+0x8000] ;  /* 0x008000009068783b */ /* 0x000e620000004200 */
[C---:B------:R-:W-:Y:S01]  /*9330*/  FSETP.NEU.FTZ.AND P0, PT, R2.reuse, -INF , PT ;  /* 0xff8000000200780b */ /* 0x040fe20003f1d000 */
[C---:B------:R-:W-:Y:S01]  /*9340*/  FMUL.FTZ R118, R2.reuse, UR4 ;  /* 0x0000000402767c20 */ /* 0x040fe20008410000 */
[----:B------:R-:W-:Y:S01]  /*9350*/  FADD.FTZ R101, -R2, R101 ;  /* 0x0000006502657221 */ /* 0x000fe20000010100 */
[----:B------:R-:W-:Y:S03]  /*9360*/  FMUL.FTZ R103, R102, UR4 ;  /* 0x0000000466677c20 */ /* 0x000fe60008410000 */
[----:B------:R-:W-:Y:S01]  /*9370*/  FSEL R118, R118, RZ, P0 ;  /* 0x000000ff76767208 */ /* 0x000fe20000000000 */
[----:B------:R-:W-:Y:S01]  /*9380*/  FMUL.FTZ R100, R101, UR4 ;  /* 0x0000000465647c20 */ /* 0x000fe20008410000 */
[----:B------:R-:W-:Y:S01]  /*9390*/  FSETP.NEU.FTZ.AND P0, PT, R3, -INF , PT ;  /* 0xff8000000300780b */ /* 0x000fe20003f1d000 */
[----:B------:R-:W2:Y:S02]  /*93a0*/  MUFU.EX2 R101, R103 ;  /* 0x0000006700657308 */ /* 0x000ea40000000800 */
[--C-:B------:R-:W-:Y:S01]  /*93b0*/  FFMA.FTZ R11, R11, UR4, -R118.reuse ;  /* 0x000000040b0b7c23 */ /* 0x100fe20008010876 */
[----:B------:R-:W-:Y:S01]  /*93c0*/  FSEL R111, R111, RZ, P0 ;  /* 0x000000ff6f6f7208 */ /* 0x000fe20000000000 */
[--C-:B------:R-:W-:Y:S01]  /*93d0*/  FFMA.FTZ R108, R10, UR4, -R118.reuse ;  /* 0x000000040a6c7c23 */ /* 0x100fe20008010876 */
[--C-:B------:R-:W-:Y:S01]  /*93e0*/  FFMA.FTZ R117, R6, UR4, -R118.reuse ;  /* 0x0000000406757c23 */ /* 0x100fe20008010876 */
[--C-:B------:R-:W-:Y:S01]  /*93f0*/  FFMA.FTZ R112, R7, UR4, -R118.reuse ;  /* 0x0000000407707c23 */ /* 0x100fe20008010876 */
[--C-:B------:R-:W-:Y:S03]  /*9400*/  FFMA.FTZ R120, R14, UR4, -R118.reuse ;  /* 0x000000040e787c23 */ /* 0x100fe60008010876 */
[----:B------:R-:W3:Y:S01]  /*9410*/  MUFU.EX2 R100, R100 ;  /* 0x0000006400647308 */ /* 0x000ee20000000800 */
[--C-:B------:R-:W-:Y:S01]  /*9420*/  FFMA.FTZ R109, R8, UR4, -R111.reuse ;  /* 0x00000004086d7c23 */ /* 0x100fe2000801086f */
[--C-:B------:R-:W-:Y:S01]  /*9430*/  FFMA.FTZ R102, R9, UR4, -R111.reuse ;  /* 0x0000000409667c23 */ /* 0x100fe2000801086f */
[--C-:B------:R-:W-:Y:S01]  /*9440*/  FFMA.FTZ R116, R4, UR4, -R111.reuse ;  /* 0x0000000404747c23 */ /* 0x100fe2000801086f */
[--C-:B------:R-:W-:Y:S01]  /*9450*/  FFMA.FTZ R110, R5, UR4, -R111.reuse ;  /* 0x00000004056e7c23 */ /* 0x100fe2000801086f */
[--C-:B------:R-:W-:Y:S01]  /*9460*/  FFMA.FTZ R114, R16, UR4, -R111.reuse ;  /* 0x0000000410727c23 */ /* 0x100fe2000801086f */
[--C-:B------:R-:W-:Y:S01]  /*9470*/  FFMA.FTZ R113, R17, UR4, -R111.reuse ;  /* 0x0000000411717c23 */ /* 0x100fe2000801086f */
[--C-:B------:R-:W-:Y:S03]  /*9480*/  FFMA.FTZ R115, R13, UR4, -R111.reuse ;  /* 0x000000040d737c23 */ /* 0x100fe6000801086f */
        /* <DEDUP_REMOVED lines=9> */
[C---:B---3--:R-:W-:Y:S01]  /*9520*/  FMUL.FTZ R10, R100.reuse, R94 ;  /* 0x0000005e640a7220 */ /* 0x048fe20000410000 */
[C---:B------:R-:W-:Y:S01]  /*9530*/  FMUL.FTZ R6, R100.reuse, R98 ;  /* 0x0000006264067220 */ /* 0x040fe20000410000 */
[C---:B------:R-:W-:Y:S01]  /*9540*/  FMUL.FTZ R7, R100.reuse, R99 ;  /* 0x0000006364077220 */ /* 0x040fe20000410000 */
[C---:B------:R-:W-:Y:S01]  /*9550*/  FMUL.FTZ R38, R100.reuse, R38 ;  /* 0x0000002664267220 */ /* 0x040fe20000410000 */
[C---:B------:R-:W-:Y:S01]  /*9560*/  FMUL.FTZ R39, R100.reuse, R39 ;  /* 0x0000002764277220 */ /* 0x040fe20000410000 */
[C---:B------:R-:W-:Y:S01]  /*9570*/  FMUL.FTZ R42, R100.reuse, R42 ;  /* 0x0000002a642a7220 */ /* 0x040fe20000410000 */
[C---:B------:R-:W-:Y:S03]  /*9580*/  FMUL.FTZ R43, R100.reuse, R43 ;  /* 0x0000002b642b7220 */ /* 0x040fe60000410000 */
[----:B------:R-:W2:Y:S01]  /*9590*/  MUFU.EX2 R112, R112 ;  /* 0x0000007000707308 */ /* 0x000ea20000000800 */
[C---:B----4-:R-:W-:Y:S01]  /*95a0*/  FMUL.FTZ R11, R100.reuse, R95 ;  /* 0x0000005f640b7220 */ /* 0x050fe20000410000 */
[C---:B------:R-:W-:Y:S01]  /*95b0*/  FMUL.FTZ R41, R101.reuse, R41 ;  /* 0x0000002965297220 */ /* 0x040fe20000410000 */
[----:B------:R-:W3:Y:S01]  /*95c0*/  LDSM.16.MT88.4 R92, [R142+0x8000] ;  /* 0x008000008e5c783b */ /* 0x000ee20000004200 */
[C---:B------:R-:W-:Y:S01]  /*95d0*/  FMUL.FTZ R46, R100.reuse, R46 ;  /* 0x0000002e642e7220 */ /* 0x040fe20000410000 */
[C---:B------:R-:W-:Y:S01]  /*95e0*/  FMUL.FTZ R47, R100.reuse, R47 ;  /* 0x0000002f642f7220 */ /* 0x040fe20000410000 */
[C---:B------:R-:W-:Y:S01]  /*95f0*/  FMUL.FTZ R44, R101.reuse, R44 ;  /* 0x0000002c652c7220 */ /* 0x040fe20000410000 */
[C---:B------:R-:W-:Y:S03]  /*9600*/  FMUL.FTZ R45, R101.reuse, R45 ;  /* 0x0000002d652d7220 */ /* 0x040fe60000410000 */
[----:B------:R-:W4:Y:S01]  /*9610*/  MUFU.EX2 R108, R108 ;  /* 0x0000006c006c7308 */ /* 0x000f220000000800 */
[C---:B------:R-:W-:Y:S01]  /*9620*/  FMUL.FTZ R50, R100.reuse, R50 ;  /* 0x0000003264327220 */ /* 0x040fe20000410000 */
[C---:B------:R-:W-:Y:S01]  /*9630*/  FMUL.FTZ R51, R100.reuse, R51 ;  /* 0x0000003364337220 */ /* 0x040fe20000410000 */
[C---:B------:R-:W-:Y:S01]  /*9640*/  FMUL.FTZ R48, R101.reuse, R48 ;  /* 0x0000003065307220 */ /* 0x040fe20000410000 */
[C---:B------:R-:W-:Y:S01]  /*9650*/  FMUL.FTZ R49, R101.reuse, R49 ;  /* 0x0000003165317220 */ /* 0x040fe20000410000 */
[C---:B------:R-:W-:Y:S01]  /*9660*/  FMUL.FTZ R54, R100.reuse, R54 ;  /* 0x0000003664367220 */ /* 0x040fe20000410000 */
[----:B------:R-:W-:Y:S01]  /*9670*/  FMUL.FTZ R55, R100, R55 ;  /* 0x0000003764377220 */ /* 0x000fe20000410000 */
[C---:B------:R-:W-:Y:S03]  /*9680*/  FMUL.FTZ R52, R101.reuse, R52 ;  /* 0x0000003465347220 */ /* 0x040fe60000410000 */
[----:B------:R-:W-:Y:S01]  /*9690*/  MUFU.EX2 R116, R116 ;  /* 0x0000007400747308 */ /* 0x000fe20000000800 */
[----:B--2---:R-:W-:Y:S01]  /*96a0*/  F2FP.BF16.F32.PACK_AB R97, R112, R117 ;  /* 0x000000757061723e */ /* 0x004fe200000010ff */
[C---:B------:R-:W-:Y:S01]  /*96b0*/  FMUL.FTZ R53, R101.reuse, R53 ;  /* 0x0000003565357220 */ /* 0x040fe20000410000 */
[C---:B------:R-:W-:Y:S01]  /*96c0*/  FMUL.FTZ R58, R100.reuse, R58 ;  /* 0x0000003a643a7220 */ /* 0x040fe20000410000 */
[C---:B------:R-:W-:Y:S01]  /*96d0*/  FMUL.FTZ R59, R100.reuse, R59 ;  /* 0x0000003b643b7220 */ /* 0x040fe20000410000 */
[C---:B------:R-:W-:Y:S01]  /*96e0*/  FMUL.FTZ R56, R101.reuse, R56 ;  /* 0x0000003865387220 */ /* 0x040fe20000410000 */
[----:B------:R-:W-:Y:S01]  /*96f0*/  FMUL.FTZ R57, R101, R57 ;  /* 0x0000003965397220 */ /* 0x000fe20000410000 */
[C---:B------:R-:W-:Y:S03]  /*9700*/  FMUL.FTZ R62, R100.reuse, R62 ;  /* 0x0000003e643e7220 */ /* 0x040fe60000410000 */
        /* <DEDUP_REMOVED lines=32> */
[----:B------:R-:W-:Y:S01]  /*9910*/  FMUL.FTZ R90, R100, R90 ;  /* 0x0000005a645a7220 */ /* 0x000fe20000410000 */
[----:B----4-:R-:W-:Y:S01]  /*9920*/  F2FP.BF16.F32.PACK_AB R98, R102, R109 ;  /* 0x0000006d6662723e */ /* 0x010fe200000010ff */
[--C-:B------:R-:W-:Y:S01]  /*9930*/  FFMA.FTZ R121, R22, UR4, -R118.reuse ;  /* 0x0000000416797c23 */ /* 0x100fe20008010876 */
[--C-:B------:R-:W-:Y:S01]  /*9940*/  FFMA.FTZ R124, R23, UR4, -R118.reuse ;  /* 0x00000004177c7c23 */ /* 0x100fe20008010876 */
[--C-:B------:R-:W-:Y:S01]  /*9950*/  FFMA.FTZ R122, R26, UR4, -R118.reuse ;  /* 0x000000041a7a7c23 */ /* 0x100fe20008010876 */
[--C-:B------:R-:W-:Y:S01]  /*9960*/  FFMA.FTZ R119, R27, UR4, -R118.reuse ;  /* 0x000000041b777c23 */ /* 0x100fe20008010876 */
[--C-:B------:R-:W-:Y:S01]  /*9970*/  FFMA.FTZ R123, R20, UR4, -R111.reuse ;  /* 0x00000004147b7c23 */ /* 0x100fe2000801086f */
[--C-:B------:R-:W-:Y:S01]  /*9980*/  FFMA.FTZ R126, R21, UR4, -R111.reuse ;  /* 0x00000004157e7c23 */ /* 0x100fe2000801086f */
[C---:B-1----:R-:W-:Y:S01]  /*9990*/  HMMA.16816.F32.BF16 R4, R96.reuse, R104, R4 ;  /* 0x000000686004723c */ /* 0x042fe20000041804 */
[----:B------:R-:W-:Y:S01]  /*99a0*/  LDSM.16.MT88.4 R20, [R142+0x9000] ;  /* 0x009000008e14783b */ /* 0x000fe20000004200 */
[----:B------:R-:W-:Y:S03]  /*99b0*/  MUFU.EX2 R120, R120 ;  /* 0x0000007800787308 */ /* 0x000fe60000000800 */
[--C-:B------:R-:W-:Y:S01]  /*99c0*/  FFMA.FTZ R125, R25, UR4, -R111.reuse ;  /* 0x00000004197d7c23 */ /* 0x100fe2000801086f */
[C---:B------:R-:W-:Y:S06]  /*99d0*/  HMMA.16816.F32.BF16 R8, R96.reuse, R106, R8 ;  /* 0x0000006a6008723c */ /* 0x040fec0000041808 */
[----:B------:R-:W-:Y:S01]  /*99e0*/  MUFU.EX2 R115, R115 ;  /* 0x0000007300737308 */ /* 0x000fe20000000800 */
[--C-:B------:R-:W-:Y:S01]  /*99f0*/  FFMA.FTZ R104, R18, UR4, -R118.reuse ;  /* 0x0000000412687c23 */ /* 0x100fe20008010876 */
[C---:B---3--:R-:W-:Y:S03]  /*9a00*/  HMMA.16816.F32.BF16 R36, R96.reuse, R92, R36 ;  /* 0x0000005c6024723c */ /* 0x048fe60000041824 */
[--C-:B------:R-:W-:Y:S03]  /*9a10*/  FFMA.FTZ R107, R19, UR4, -R118.reuse ;  /* 0x00000004136b7c23 */ /* 0x100fe60008010876 */
[C---:B------:R-:W-:Y:S01]  /*9a20*/  HMMA.16816.F32.BF16 R40, R96.reuse, R94, R40 ;  /* 0x0000005e6028723c */ /* 0x040fe20000041828 */
[----:B------:R-:W1:Y:S01]  /*9a30*/  LDSM.16.MT88.4 R92, [R141+0x8000] ;  /* 0x008000008d5c783b */ /* 0x000e620000004200 */
[----:B------:R-:W-:Y:S03]  /*9a40*/  MUFU.EX2 R104, R104 ;  /* 0x0000006800687308 */ /* 0x000fe60000000800 */
[----:B------:R-:W-:Y:S01]  /*9a50*/  FMUL.FTZ R91, R100, R91 ;  /* 0x0000005b645b7220 */ /* 0x000fe20000410000 */
[C---:B------:R-:W-:Y:S01]  /*9a60*/  FMUL.FTZ R88, R101.reuse, R88 ;  /* 0x0000005865587220 */ /* 0x040fe20000410000 */
[----:B------:R-:W-:Y:S01]  /*9a70*/  FMUL.FTZ R89, R101, R89 ;  /* 0x0000005965597220 */ /* 0x000fe20000410000 */
[--C-:B------:R-:W-:Y:S01]  /*9a80*/  FFMA.FTZ R128, R24, UR4, -R111.reuse ;  /* 0x0000000418807c23 */ /* 0x100fe2000801086f */
[----:B------:R-:W-:Y:S03]  /*9a90*/  LDSM.16.MT88.4 R16, [R142+0x8800] ;  /* 0x008800008e10783b */ /* 0x000fe60000004200 */
[----:B------:R-:W2:Y:S01]  /*9aa0*/  MUFU.EX2 R107, R107 ;  /* 0x0000006b006b7308 */ /* 0x000ea20000000800 */
[--C-:B------:R-:W-:Y:S01]  /*9ab0*/  FFMA.FTZ R24, R30, UR4, -R118.reuse ;  /* 0x000000041e187c23 */ /* 0x100fe20008010876 */
[--C-:B------:R-:W-:Y:S01]  /*9ac0*/  FFMA.FTZ R30, R31, UR4, -R118.reuse ;  /* 0x000000041f1e7c23 */ /* 0x100fe20008010876 */
[--C-:B------:R-:W-:Y:S01]  /*9ad0*/  FFMA.FTZ R105, R15, UR4, -R118.reuse ;  /* 0x000000040f697c23 */ /* 0x100fe20008010876 */
[----:B------:R-:W-:Y:S01]  /*9ae0*/  FFMA.FTZ R106, R12, UR4, -R111 ;  /* 0x000000040c6a7c23 */ /* 0x000fe2000801086f */
[--C-:B------:R-:W-:Y:S01]  /*9af0*/  FFMA.FTZ R34, R34, UR4, -R118.reuse ;  /* 0x0000000422227c23 */ /* 0x100fe20008010876 */
[----:B------:R-:W-:Y:S01]  /*9b00*/  FFMA.FTZ R118, R35, UR4, -R118 ;  /* 0x0000000423767c23 */ /* 0x000fe20008010876 */
[----:B------:R-:W-:Y:S03]  /*9b10*/  FFMA.FTZ R117, R100, R183, R117 ;  /* 0x000000b764757223 */ /* 0x000fe60000010075 */
[----:B------:R3:W-:Y:S01]  /*9b20*/  MUFU.EX2 R31, R24 ;  /* 0x00000018001f7308 */ /* 0x0007e20000000800 */
[----:B------:R-:W-:Y:S01]  /*9b30*/  FFMA.FTZ R116, R101, R182, R116 ;  /* 0x000000b665747223 */ /* 0x000fe20000010074 */
[----:B------:R-:W-:Y:S01]  /*9b40*/  MOV R101, R2 ;  /* 0x0000000200657202 */ /* 0x000fe20000000f00 */
[----:B------:R-:W-:Y:S01]  /*9b50*/  FADD.FTZ R117, R112, R117 ;  /* 0x0000007570757221 */ /* 0x000fe20000010000 */
[----:B------:R-:W-:Y:S01]  /*9b60*/  MOV R100, R3 ;  /* 0x0000000300647202 */ /* 0x000fe20000000f00 */
[----:B------:R-:W-:Y:S02]  /*9b70*/  FADD.FTZ R116, R110, R116 ;  /* 0x000000746e747221 */ /* 0x000fe40000010000 */
[----:B------:R-:W-:Y:S03]  /*9b80*/  FADD.FTZ R108, R108, R117 ;  /* 0x000000756c6c7221 */ /* 0x000fe60000010000 */
[----:B------:R-:W4:Y:S01]  /*9b90*/  MUFU.EX2 R105, R105 ;  /* 0x0000006900697308 */ /* 0x000f220000000800 */
[----:B--2---:R-:W-:Y:S01]  /*9ba0*/  F2FP.BF16.F32.PACK_AB R15, R107, R104 ;  /* 0x000000686b0f723e */ /* 0x004fe200000010ff */
[----:B------:R-:W-:Y:S01]  /*9bb0*/  FADD.FTZ R35, R109, R116 ;  /* 0x000000746d237221 */ /* 0x000fe20000010000 */
[----:B------:R-:W-:Y:S03]  /*9bc0*/  FADD.FTZ R103, R103, R108 ;  /* 0x0000006c67677221 */ /* 0x000fe60000010000 */
[----:B------:R-:W-:Y:S04]  /*9bd0*/  FADD.FTZ R35, R102, R35 ;  /* 0x0000002366237221 */ /* 0x000fe80000010000 */
[----:B------:R-:W2:Y:S01]  /*9be0*/  MUFU.EX2 R106, R106 ;  /* 0x0000006a006a7308 */ /* 0x000ea20000000800 */
[----:B---3--:R-:W-:Y:S01]  /*9bf0*/  LDSM.16.MT88.4 R24, [R141+0x9800] ;  /* 0x009800008d18783b */ /* 0x008fe20000004200 */
[C---:B-1----:R-:W-:Y:S08]  /*9c00*/  HMMA.16816.F32.BF16 R44, R96.reuse, R92, R44 ;  /* 0x0000005c602c723c */ /* 0x042ff0000004182c */
[----:B------:R-:W-:Y:S03]  /*9c10*/  MUFU.EX2 R114, R114 ;  /* 0x0000007200727308 */ /* 0x000fe60000000800 */
[----:B----4-:R-:W-:Y:S01]  /*9c20*/  F2FP.BF16.F32.PACK_AB R13, R105, R120 ;  /* 0x00000078690d723e */ /* 0x010fe200000010ff */
[----:B------:R-:W-:Y:S01]  /*9c30*/  FADD.FTZ R120, R120, R103 ;  /* 0x0000006778787221 */ /* 0x000fe20000010000 */
[C---:B------:R-:W-:Y:S01]  /*9c40*/  HMMA.16816.F32.BF16 R48, R96.reuse, R94, R48 ;  /* 0x0000005e6030723c */ /* 0x040fe20000041830 */
[----:B------:R-:W1:Y:S04]  /*9c50*/  LDSM.16.MT88.4 R92, [R140+0x8000] ;  /* 0x008000008c5c783b */ /* 0x000e680000004200 */
[----:B------:R-:W3:Y:S01]  /*9c60*/  MUFU.EX2 R113, R113 ;  /* 0x0000007100717308 */ /* 0x000ee20000000800 */
[----:B--2---:R-:W-:Y:S01]  /*9c70*/  F2FP.BF16.F32.PACK_AB R12, R115, R106 ;  /* 0x0000006a730c723e */ /* 0x004fe200000010ff */
[----:B------:R-:W-:Y:S01]  /*9c80*/  FADD.FTZ R106, R106, R35 ;  /* 0x000000236a6a7221 */ /* 0x000fe20000010000 */
[----:B------:R-:W-:Y:S07]  /*9c90*/  FADD.FTZ R105, R105, R120 ;  /* 0x0000007869697221 */ /* 0x000fee0000010000 */
[----:B------:R-:W-:Y:S01]  /*9ca0*/  MUFU.EX2 R121, R121 ;  /* 0x0000007900797308 */ /* 0x000fe20000000800 */
[----:B------:R-:W-:Y:S01]  /*9cb0*/  FADD.FTZ R115, R115, R106 ;  /* 0x0000006a73737221 */ /* 0x000fe20000010000 */
[----:B------:R-:W-:Y:S04]  /*9cc0*/  FADD.FTZ R104, R104, R105 ;  /* 0x0000006968687221 */ /* 0x000fe80000010000 */
[----:B------:R-:W-:Y:S04]  /*9cd0*/  FADD.FTZ R104, R107, R104 ;  /* 0x000000686b687221 */ /* 0x000fe80000010000 */
[----:B------:R-:W2:Y:S01]  /*9ce0*/  MUFU.EX2 R124, R124 ;  /* 0x0000007c007c7308 */ /* 0x000ea20000000800 */
[----:B---3--:R-:W-:Y:S09]  /*9cf0*/  F2FP.BF16.F32.PACK_AB R14, R113, R114 ;  /* 0x00000072710e723e */ /* 0x008ff200000010ff */
[----:B------:R-:W-:Y:S10]  /*9d00*/  MUFU.EX2 R122, R122 ;  /* 0x0000007a007a7308 */ /* 0x000ff40000000800 */
[----:B------:R-:W3:Y:S01]  /*9d10*/  MUFU.EX2 R119, R119 ;  /* 0x0000007700777308 */ /* 0x000ee20000000800 */
[C---:B-1----:R-:W-:Y:S09]  /*9d20*/  HMMA.16816.F32.BF16 R52, R96.reuse, R92, R52 ;  /* 0x0000005c6034723c */ /* 0x042ff20000041834 */
[----:B------:R-:W-:Y:S01]  /*9d30*/  MUFU.EX2 R123, R123 ;  /* 0x0000007b007b7308 */ /* 0x000fe20000000800 */
[C---:B------:R-:W-:Y:S01]  /*9d40*/  HMMA.16816.F32.BF16 R56, R96.reuse, R94, R56 ;  /* 0x0000005e6038723c */ /* 0x040fe20000041838 */
[----:B------:R-:W1:Y:S08]  /*9d50*/  LDSM.16.MT88.4 R92, [R144+0xa000] ;  /* 0x00a00000905c783b */ /* 0x000e700000004200 */
[----:B------:R-:W4:Y:S10]  /*9d60*/  MUFU.EX2 R126, R126 ;  /* 0x0000007e007e7308 */ /* 0x000f340000000800 */
[----:B------:R-:W-:Y:S10]  /*9d70*/  MUFU.EX2 R128, R128 ;  /* 0x0000008000807308 */ /* 0x000ff40000000800 */
[----:B------:R-:W5:Y:S10]  /*9d80*/  MUFU.EX2 R125, R125 ;  /* 0x0000007d007d7308 */ /* 0x000f740000000800 */
[----:B------:R-:W5:Y:S10]  /*9d90*/  MUFU.EX2 R30, R30 ;  /* 0x0000001e001e7308 */ /* 0x000f740000000800 */
[----:B------:R-:W-:Y:S01]  /*9da0*/  MUFU.EX2 R183, R118 ;  /* 0x0000007600b77308 */ /* 0x000fe20000000800 */
[C---:B-1----:R-:W-:Y:S06]  /*9db0*/  HMMA.16816.F32.BF16 R60, R96.reuse, R92, R60 ;  /* 0x0000005c603c723c */ /* 0x042fec000004183c */
[C---:B------:R-:W-:Y:S01]  /*9dc0*/  HMMA.16816.F32.BF16 R64, R96.reuse, R94, R64 ;  /* 0x0000005e6040723c */ /* 0x040fe20000041840 */
[----:B------:R-:W1:Y:S05]  /*9dd0*/  LDSM.16.MT88.4 R92, [R142+0xa000] ;  /* 0x00a000008e5c783b */ /* 0x000e6a0000004200 */
[C---:B-1----:R-:W-:Y:S06]  /*9de0*/  HMMA.16816.F32.BF16 R68, R96.reuse, R92, R68 ;  /* 0x0000005c6044723c */ /* 0x042fec0000041844 */
[C---:B------:R-:W-:Y:S01]  /*9df0*/  HMMA.16816.F32.BF16 R72, R96.reuse, R94, R72 ;  /* 0x0000005e6048723c */ /* 0x040fe20000041848 */
[----:B------:R-:W1:Y:S05]  /*9e00*/  LDSM.16.MT88.4 R92, [R141+0xa000] ;  /* 0x00a000008d5c783b */ /* 0x000e6a0000004200 */
[C---:B-1----:R-:W-:Y:S06]  /*9e10*/  HMMA.16816.F32.BF16 R76, R96.reuse, R92, R76 ;  /* 0x0000005c604c723c */ /* 0x042fec000004184c */
[C---:B------:R-:W-:Y:S01]  /*9e20*/  HMMA.16816.F32.BF16 R80, R96.reuse, R94, R80 ;  /* 0x0000005e6050723c */ /* 0x040fe20000041850 */
[----:B------:R-:W1:Y:S05]  /*9e30*/  LDSM.16.MT88.4 R92, [R140+0xa000] ;  /* 0x00a000008c5c783b */ /* 0x000e6a0000004200 */
[C---:B-1----:R-:W-:Y:S06]  /*9e40*/  HMMA.16816.F32.BF16 R84, R96.reuse, R92, R84 ;  /* 0x0000005c6054723c */ /* 0x042fec0000041854 */
[----:B------:R-:W-:Y:S01]  /*9e50*/  HMMA.16816.F32.BF16 R88, R96, R94, R88 ;  /* 0x0000005e6058723c */ /* 0x000fe20000041858 */
[----:B------:R-:W1:Y:S06]  /*9e60*/  LDSM.16.MT88.4 R92, [R144+0x8800] ;  /* 0x00880000905c783b */ /* 0x000e6c0000004200 */
[--C-:B------:R-:W-:Y:S01]  /*9e70*/  FFMA.FTZ R97, R29, UR4, -R111.reuse ;  /* 0x000000041d617c23 */ /* 0x100fe2000801086f */
[--C-:B------:R-:W-:Y:S02]  /*9e80*/  FFMA.FTZ R96, R28, UR4, -R111.reuse ;  /* 0x000000041c607c23 */ /* 0x100fe4000801086f */
[----:B------:R-:W5:Y:S01]  /*9e90*/  MUFU.EX2 R28, R34 ;  /* 0x00000022001c7308 */ /* 0x000f620000000800 */
[--C-:B------:R-:W-:Y:S01]  /*9ea0*/  FFMA.FTZ R29, R32, UR4, -R111.reuse ;  /* 0x00000004201d7c23 */ /* 0x100fe2000801086f */
[----:B------:R-:W-:Y:S08]  /*9eb0*/  FFMA.FTZ R111, R33, UR4, -R111 ;  /* 0x00000004216f7c23 */ /* 0x000ff0000801086f */
[----:B------:R-:W-:Y:S10]  /*9ec0*/  MUFU.EX2 R33, R96 ;  /* 0x0000006000217308 */ /* 0x000ff40000000800 */
[----:B------:R-:W5:Y:S10]  /*9ed0*/  MUFU.EX2 R32, R97 ;  /* 0x0000006100207308 */ /* 0x000f740000000800 */
[----:B------:R-:W-:Y:S01]  /*9ee0*/  MUFU.EX2 R29, R29 ;  /* 0x0000001d001d7308 */ /* 0x000fe20000000800 */
[C---:B-1----:R-:W-:Y:S09]  /*9ef0*/  HMMA.16816.F32.BF16 R4, R12.reuse, R92, R4 ;  /* 0x0000005c0c04723c */ /* 0x042ff20000041804 */
[----:B------:R-:W1:Y:S01]  /*9f00*/  MUFU.EX2 R182, R111 ;  /* 0x0000006f00b67308 */ /* 0x000e620000000800 */
[C---:B------:R-:W-:Y:S01]  /*9f10*/  HMMA.16816.F32.BF16 R8, R12.reuse, R94, R8 ;  /* 0x0000005e0c08723c */ /* 0x040fe20000041808 */
[----:B------:R-:W-:Y:S05]  /*9f20*/  LDSM.16.MT88.4 R92, [R144+0x9800] ;  /* 0x00980000905c783b */ /* 0x000fea0000004200 */
[C---:B------:R-:W-:Y:S06]  /*9f30*/  HMMA.16816.F32.BF16 R36, R12.reuse, R16, R36 ;  /* 0x000000100c24723c */ /* 0x040fec0000041824 */
[C---:B------:R-:W-:Y:S01]  /*9f40*/  HMMA.16816.F32.BF16 R40, R12.reuse, R18, R40 ;  /* 0x000000120c28723c */ /* 0x040fe20000041828 */
[----:B------:R-:W2:Y:S05]  /*9f50*/  LDSM.16.MT88.4 R16, [R141+0x8800] ;  /* 0x008800008d10783b */ /* 0x000eaa0000004200 */
[C---:B--2---:R-:W-:Y:S06]  /*9f60*/  HMMA.16816.F32.BF16 R44, R12.reuse, R16, R44 ;  /* 0x000000100c2c723c */ /* 0x044fec000004182c */
        /* <DEDUP_REMOVED lines=15> */
[----:B------:R-:W-:Y:S01]  /*a060*/  HMMA.16816.F32.BF16 R88, R12, R18, R88 ;  /* 0x000000120c58723c */ /* 0x000fe20000041858 */
[----:B------:R-:W2:Y:S06]  /*a070*/  LDSM.16.MT88.4 R16, [R144+0x9000] ;  /* 0x009000009010783b */ /* 0x000eac0000004200 */
[----:B------:R-:W-:Y:S04]  /*a080*/  F2FP.BF16.F32.PACK_AB R13, R124, R121 ;  /* 0x000000797c0d723e */ /* 0x000fe800000010ff */
[----:B---3--:R-:W-:Y:S02]  /*a090*/  F2FP.BF16.F32.PACK_AB R15, R119, R122 ;  /* 0x0000007a770f723e */ /* 0x008fe400000010ff */
[----:B----4-:R-:W-:Y:S02]  /*a0a0*/  F2FP.BF16.F32.PACK_AB R12, R126, R123 ;  /* 0x0000007b7e0c723e */ /* 0x010fe400000010ff */
[----:B-----5:R-:W-:Y:S07]  /*a0b0*/  F2FP.BF16.F32.PACK_AB R14, R125, R128 ;  /* 0x000000807d0e723e */ /* 0x020fee00000010ff */
[C---:B--2---:R-:W-:Y:S06]  /*a0c0*/  HMMA.16816.F32.BF16 R4, R12.reuse, R16, R4 ;  /* 0x000000100c04723c */ /* 0x044fec0000041804 */
[C---:B------:R-:W-:Y:S01]  /*a0d0*/  HMMA.16816.F32.BF16 R8, R12.reuse, R18, R8 ;  /* 0x000000120c08723c */ /* 0x040fe20000041808 */
[----:B------:R-:W2:Y:S05]  /*a0e0*/  LDSM.16.MT88.4 R16, [R141+0x9000] ;  /* 0x009000008d10783b */ /* 0x000eaa0000004200 */
[C---:B------:R-:W-:Y:S06]  /*a0f0*/  HMMA.16816.F32.BF16 R36, R12.reuse, R20, R36 ;  /* 0x000000140c24723c */ /* 0x040fec0000041824 */
[C---:B------:R-:W-:Y:S01]  /*a100*/  HMMA.16816.F32.BF16 R40, R12.reuse, R22, R40 ;  /* 0x000000160c28723c */ /* 0x040fe20000041828 */
[----:B------:R-:W3:Y:S05]  /*a110*/  LDSM.16.MT88.4 R20, [R140+0x9000] ;  /* 0x009000008c14783b */ /* 0x000eea0000004200 */
[C---:B--2---:R-:W-:Y:S06]  /*a120*/  HMMA.16816.F32.BF16 R44, R12.reuse, R16, R44 ;  /* 0x000000100c2c723c */ /* 0x044fec000004182c */
[C---:B------:R-:W-:Y:S01]  /*a130*/  HMMA.16816.F32.BF16 R48, R12.reuse, R18, R48 ;  /* 0x000000120c30723c */ /* 0x040fe20000041830 */
[----:B------:R-:W2:Y:S05]  /*a140*/  LDSM.16.MT88.4 R16, [R144+0xb000] ;  /* 0x00b000009010783b */ /* 0x000eaa0000004200 */
[C---:B---3--:R-:W-:Y:S06]  /*a150*/  HMMA.16816.F32.BF16 R52, R12.reuse, R20, R52 ;  /* 0x000000140c34723c */ /* 0x048fec0000041834 */
        /* <DEDUP_REMOVED lines=12> */
[----:B------:R-:W-:Y:S01]  /*a220*/  HMMA.16816.F32.BF16 R88, R12, R22, R88 ;  /* 0x000000160c58723c */ /* 0x000fe20000041858 */
[----:B------:R-:W3:Y:S06]  /*a230*/  LDSM.16.MT88.4 R20, [R140+0x9800] ;  /* 0x009800008c14783b */ /* 0x000eec0000004200 */
[----:B------:R-:W-:Y:S04]  /*a240*/  F2FP.BF16.F32.PACK_AB R13, R30, R31 ;  /* 0x0000001f1e0d723e */ /* 0x000fe800000010ff */
[----:B------:R-:W-:Y:S02]  /*a250*/  F2FP.BF16.F32.PACK_AB R15, R183, R28 ;  /* 0x0000001cb70f723e */ /* 0x000fe400000010ff */
[----:B------:R-:W-:Y:S02]  /*a260*/  F2FP.BF16.F32.PACK_AB R12, R32, R33 ;  /* 0x00000021200c723e */ /* 0x000fe400000010ff */
[----:B-1----:R-:W-:Y:S07]  /*a270*/  F2FP.BF16.F32.PACK_AB R14, R182, R29 ;  /* 0x0000001db60e723e */ /* 0x002fee00000010ff */
[C---:B------:R-:W-:Y:S01]  /*a280*/  HMMA.16816.F32.BF16 R96, R12.reuse, R92, R4 ;  /* 0x0000005c0c60723c */ /* 0x040fe20000041804 */
[----:B------:R-:W1:Y:S05]  /*a290*/  LDSM.16.MT88.4 R4, [R144+0xb800] ;  /* 0x00b800009004783b */ /* 0x000e6a0000004200 */
[C---:B------:R-:W-:Y:S03]  /*a2a0*/  HMMA.16816.F32.BF16 R92, R12.reuse, R94, R8 ;  /* 0x0000005e0c5c723c */ /* 0x040fe60000041808 */
[----:B------:R-:W4:Y:S03]  /*a2b0*/  LDSM.16.MT88.4 R8, [R142+0xb800] ;  /* 0x00b800008e08783b */ /* 0x000f260000004200 */
[C---:B--2---:R-:W-:Y:S06]  /*a2c0*/  HMMA.16816.F32.BF16 R36, R12.reuse, R16, R36 ;  /* 0x000000100c24723c */ /* 0x044fec0000041824 */
[C---:B------:R-:W-:Y:S01]  /*a2d0*/  HMMA.16816.F32.BF16 R40, R12.reuse, R18, R40 ;  /* 0x000000120c28723c */ /* 0x040fe20000041828 */
[----:B------:R-:W2:Y:S05]  /*a2e0*/  LDSM.16.MT88.4 R16, [R141+0xb800] ;  /* 0x00b800008d10783b */ /* 0x000eaa0000004200 */
[C---:B------:R-:W-:Y:S06]  /*a2f0*/  HMMA.16816.F32.BF16 R44, R12.reuse, R24, R44 ;  /* 0x000000180c2c723c */ /* 0x040fec000004182c */
[C---:B------:R-:W-:Y:S06]  /*a300*/  HMMA.16816.F32.BF16 R48, R12.reuse, R26, R48 ;  /* 0x0000001a0c30723c */ /* 0x040fec0000041830 */
[C---:B---3--:R-:W-:Y:S06]  /*a310*/  HMMA.16816.F32.BF16 R52, R12.reuse, R20, R52 ;  /* 0x000000140c34723c */ /* 0x048fec0000041834 */
[C---:B------:R-:W-:Y:S01]  /*a320*/  HMMA.16816.F32.BF16 R56, R12.reuse, R22, R56 ;  /* 0x000000160c38723c */ /* 0x040fe20000041838 */
[----:B------:R-:W3:Y:S05]  /*a330*/  LDSM.16.MT88.4 R20, [R140+0xb800] ;  /* 0x00b800008c14783b */ /* 0x000eea0000004200 */
[C---:B-1----:R-:W-:Y:S06]  /*a340*/  HMMA.16816.F32.BF16 R60, R12.reuse, R4, R60 ;  /* 0x000000040c3c723c */ /* 0x042fec000004183c */
[C---:B------:R-:W-:Y:S05]  /*a350*/  HMMA.16816.F32.BF16 R64, R12.reuse, R6, R64 ;  /* 0x000000060c40723c */ /* 0x040fea0000041840 */
[----:B------:R-:W-:Y:S01]  /*a360*/  FADD.FTZ R4, R114, R115 ;  /* 0x0000007372047221 */ /* 0x000fe20000010000 */
[C---:B----4-:R-:W-:Y:S05]  /*a370*/  HMMA.16816.F32.BF16 R68, R12.reuse, R8, R68 ;  /* 0x000000080c44723c */ /* 0x050fea0000041844 */
[----:B------:R-:W-:Y:S01]  /*a380*/  FADD.FTZ R4, R113, R4 ;  /* 0x0000000471047221 */ /* 0x000fe20000010000 */
[C---:B------:R-:W-:Y:S05]  /*a390*/  HMMA.16816.F32.BF16 R72, R12.reuse, R10, R72 ;  /* 0x0000000a0c48723c */ /* 0x040fea0000041848 */
[----:B------:R-:W-:Y:S01]  /*a3a0*/  FADD.FTZ R5, R121, R104 ;  /* 0x0000006879057221 */ /* 0x000fe20000010000 */
[C---:B--2---:R-:W-:Y:S05]  /*a3b0*/  HMMA.16816.F32.BF16 R76, R12.reuse, R16, R76 ;  /* 0x000000100c4c723c */ /* 0x044fea000004184c */
[----:B------:R-:W-:Y:S01]  /*a3c0*/  FADD.FTZ R123, R123, R4 ;  /* 0x000000047b7b7221 */ /* 0x000fe20000010000 */
[C---:B------:R-:W-:Y:S05]  /*a3d0*/  HMMA.16816.F32.BF16 R80, R12.reuse, R18, R80 ;  /* 0x000000120c50723c */ /* 0x040fea0000041850 */
[----:B------:R-:W-:Y:S01]  /*a3e0*/  FADD.FTZ R5, R124, R5 ;  /* 0x000000057c057221 */ /* 0x000fe20000010000 */
[----:B------:R-:W-:Y:S01]  /*a3f0*/  FADD.FTZ R123, R126, R123 ;  /* 0x0000007b7e7b7221 */ /* 0x000fe20000010000 */
[C---:B---3--:R-:W-:Y:S04]  /*a400*/  HMMA.16816.F32.BF16 R84, R12.reuse, R20, R84 ;  /* 0x000000140c54723c */ /* 0x048fe80000041854 */
[----:B------:R-:W-:Y:S01]  /*a410*/  FADD.FTZ R122, R122, R5 ;  /* 0x000000057a7a7221 */ /* 0x000fe20000010000 */
[----:B------:R-:W-:Y:S01]  /*a420*/  FADD.FTZ R128, R128, R123 ;  /* 0x0000007b80807221 */ /* 0x000fe20000010000 */
[----:B------:R-:W-:Y:S05]  /*a430*/  HMMA.16816.F32.BF16 R88, R12, R22, R88 ;  /* 0x000000160c58723c */ /* 0x000fea0000041858 */
[----:B------:R-:W-:Y:S01]  /*a440*/  FADD.FTZ R122, R119, R122 ;  /* 0x0000007a777a7221 */ /* 0x000fe20000010000 */
[----:B------:R-:W-:Y:S05]  /*a450*/  FADD.FTZ R128, R125, R128 ;  /* 0x000000807d807221 */ /* 0x000fea0000010000 */
        /* <DEDUP_REMOVED lines=9> */
.L_x_857:
        /* <DEDUP_REMOVED lines=12> */
[----:B------:R-:W1:Y:S04]  /*a5b0*/  SHFL.BFLY PT, R5, R8, 0x1, 0x1f ;  /* 0x0c201f0008057f89 */ /* 0x000e6800000e0000 */
[----:B------:R-:W2:Y:S01]  /*a5c0*/  SHFL.BFLY PT, R4, R9, 0x1, 0x1f ;  /* 0x0c201f0009047f89 */ /* 0x000ea200000e0000 */
[----:B------:R-:W3:Y:S01]  /*a5d0*/  S2R R0, SR_TID.X ;  /* 0x0000000000007919 */ /* 0x000ee20000002100 */
[----:B-1----:R-:W-:Y:S01]  /*a5e0*/  FADD.FTZ R5, R8, R5 ;  /* 0x0000000508057221 */ /* 0x002fe20000010000 */
[----:B--2---:R-:W-:-:S04]  /*a5f0*/  FADD.FTZ R4, R9, R4 ;  /* 0x0000000409047221 */ /* 0x004fc80000010000 */
[----:B------:R-:W-:Y:S02]  /*a600*/  FSETP.NE.FTZ.AND P4, PT, R5, RZ, PT ;  /* 0x000000ff0500720b */ /* 0x000fe40003f95000 */
[----:B------:R-:W-:Y:S02]  /*a610*/  FSETP.NE.FTZ.AND P3, PT, R4, RZ, PT ;  /* 0x000000ff0400720b */ /* 0x000fe40003f75000 */
[----:B---3--:R-:W-:-:S09]  /*a620*/  SHF.R.S32.HI R9, RZ, 0x1f, R0 ;  /* 0x0000001fff097819 */ /* 0x008fd20000011400 */
[----:B------:R-:W1:Y:S01]  /*a630*/  @P4 MUFU.RCP R6, R5 ;  /* 0x0000000500064308 */ /* 0x000e620000001000 */
[CC--:B------:R-:W-:Y:S02]  /*a640*/  LEA.HI R8, R9.reuse, R0.reuse, RZ, 0x2 ;  /* 0x0000000009087211 */ /* 0x0c0fe400078f10ff */
[----:B------:R-:W-:Y:S02]  /*a650*/  LEA.HI R10, R9, R0, RZ, 0x5 ;  /* 0x00000000090a7211 */ /* 0x000fe400078f28ff */
[----:B------:R-:W-:-:S03]  /*a660*/  SHF.R.S32.HI R11, RZ, 0x2, R8 ;  /* 0x00000002ff0b7819 */ /* 0x000fc60000011408 */
[----:B------:R-:W2:Y:S01]  /*a670*/  @P3 MUFU.RCP R7, R4 ;  /* 0x0000000400073308 */ /* 0x000ea20000001000 */
[----:B------:R-:W-:-:S04]  /*a680*/  LOP3.LUT R13, R8, 0x3ffffffc, RZ, 0xc0, !PT ;  /* 0x3ffffffc080d7812 */ /* 0x000fc800078ec0ff */
[----:B------:R-:W-:Y:S01]  /*a690*/  IADD3 R13, -R13, R0, RZ ;  /* 0x000000000d0d7210 */ /* 0x000fe20007ffe1ff */
        /* <DEDUP_REMOVED lines=32> */
[----:B------:R-:W-:Y:S01]  /*a8a0*/  SHF.R.S32.HI R6, RZ, 0x1f, R8 ;  /* 0x0000001fff067819 */ /* 0x000fe20000011408 */
[C---:B--2---:R-:W-:Y:S01]  /*a8b0*/  FMUL.FTZ R99, R7.reuse, R99 ;  /* 0x0000006307637220 */ /* 0x044fe20000410000 */
        /* <DEDUP_REMOVED lines=35> */
[----:B------:R-:W-:Y:S02]  /*aaf0*/  SHF.R.S32.HI R8, RZ, 0x5, R10 ;  /* 0x00000005ff087819 */ /* 0x000fe4000001140a */
[C---:B------:R-:W-:Y:S02]  /*ab00*/  SHF.L.U32 R12, R11.reuse, 0x6, RZ ;  /* 0x000000060b0c7819 */ /* 0x040fe400000006ff */
[----:B------:R-:W-:Y:S02]  /*ab10*/  LEA R13, R8, R13, 0x9 ;  /* 0x0000000d080d7211 */ /* 0x000fe400078e48ff */
[----:B------:R-:W-:Y:S02]  /*ab20*/  LOP3.LUT R12, R12, 0x1c0, RZ, 0xc0, !PT ;  /* 0x000001c00c0c7812 */ /* 0x000fe400078ec0ff */
[----:B------:R-:W-:Y:S02]  /*ab30*/  R2P PR, R11, 0x6 ;  /* 0x000000060b007804 */ /* 0x000fe40000000000 */
[----:B------:R-:W-:-:S02]  /*ab40*/  LEA.HI R12, R12, R12, RZ, 0x1d ;  /* 0x0000000c0c0c7211 */ /* 0x000fc400078fe8ff */
[----:B------:R-:W-:Y:S02]  /*ab50*/  F2FP.BF16.F32.PACK_AB R96, R97, R96 ;  /* 0x000000606160723e */ /* 0x000fe400000010ff */
[----:B------:R-:W-:Y:S02]  /*ab60*/  LEA R12, R13, R12, 0x1 ;  /* 0x0000000c0d0c7211 */ /* 0x000fe400078e08ff */
[----:B------:R-:W-:Y:S02]  /*ab70*/  F2FP.BF16.F32.PACK_AB R98, R99, R98 ;  /* 0x000000626362723e */ /* 0x000fe400000010ff */
[----:B------:R-:W-:Y:S02]  /*ab80*/  F2FP.BF16.F32.PACK_AB R92, R93, R92 ;  /* 0x0000005c5d5c723e */ /* 0x000fe400000010ff */
[----:B------:R-:W-:Y:S02]  /*ab90*/  F2FP.BF16.F32.PACK_AB R94, R95, R94 ;  /* 0x0000005e5f5e723e */ /* 0x000fe400000010ff */
[----:B------:R-:W-:Y:S01]  /*aba0*/  F2FP.BF16.F32.PACK_AB R36, R37, R36 ;  /* 0x000000242524723e */ /* 0x000fe200000010ff */
[----:B-1----:R-:W-:Y:S01]  /*abb0*/  @P0 IMAD.WIDE.U32 R16, R163, R6, RZ ;  /* 0x00000006a3100225 */ /* 0x002fe200078e00ff */
[----:B------:R-:W-:-:S02]  /*abc0*/  F2FP.BF16.F32.PACK_AB R38, R39, R38 ;  /* 0x000000262726723e */ /* 0x000fc400000010ff */
[----:B------:R-:W-:Y:S01]  /*abd0*/  F2FP.BF16.F32.PACK_AB R40, R41, R40 ;  /* 0x000000282928723e */ /* 0x000fe200000010ff */
[----:B------:R-:W-:Y:S01]  /*abe0*/  @P0 IMAD R7, R163, R7, R17 ;  /* 0x00000007a3070224 */ /* 0x000fe200078e0211 */
[----:B------:R-:W-:Y:S02]  /*abf0*/  LEA R17, R12, UR4, 0x1 ;  /* 0x000000040c117c11 */ /* 0x000fe4000f8e08ff */
        /* <DEDUP_REMOVED lines=25> */
.L_x_861:
        /* <DEDUP_REMOVED lines=21> */
[----:B------:R-:W-:-:S07]  /*aee0*/  SHF.R.S32.HI R13, RZ, 0x1f, R12 ;  /* 0x0000001fff0d7819 */ /* 0x000fce000001140c */
.L_x_862:
[----:B------:R-:W-:Y:S01]  /*aef0*/  ISETP.NE.AND P0, PT, RZ, UR4, PT ;  /* 0x00000004ff007c0c */ /* 0x000fe2000bf05270 */
[C---:B------:R-:W-:Y:S01]  /*af00*/  VIADD R11, R17.reuse, 0xfffffff0 ;  /* 0xfffffff0110b7836 */ /* 0x040fe20000000000 */
[----:B------:R-:W-:Y:S01]  /*af10*/  STS [R17], R96 ;  /* 0x0000006011007388 */ /* 0x000fe20000000800 */
[----:B------:R-:W-:Y:S01]  /*af20*/  @P2 VIADD R11, R17, 0x10 ;  /* 0x00000010110b2836 */ /* 0x000fe20000000000 */
[----:B------:R-:W-:Y:S01]  /*af30*/  F2FP.BF16.F32.PACK_AB R82, R83, R82 ;  /* 0x000000525352723e */ /* 0x000fe200000010ff */
[C---:B------:R-:W-:Y:S01]  /*af40*/  IMAD.IADD R19, R17.reuse, 0x1, R15 ;  /* 0x0000000111137824 */ /* 0x040fe200078e020f */
[----:B------:R-:W-:Y:S01]  /*af50*/  STS [R17+0x400], R98 ;  /* 0x0004006211007388 */ /* 0x000fe20000000800 */
[--C-:B------:R-:W-:Y:S01]  /*af60*/  IMAD.IADD R21, R17, 0x1, R14.reuse ;  /* 0x0000000111157824 */ /* 0x100fe200078e020e */
[----:B------:R-:W-:Y:S01]  /*af70*/  IADD3 R23, R15, R11, RZ ;  /* 0x0000000b0f177210 */ /* 0x000fe20007ffe0ff */
[----:B------:R-:W-:Y:S01]  /*af80*/  IMAD.IADD R27, R14, 0x1, R11 ;  /* 0x000000010e1b7824 */ /* 0x000fe200078e020b */
[----:B------:R-:W-:Y:S01]  /*af90*/  STS [R11], R92 ;  /* 0x0000005c0b007388 */ /* 0x000fe20000000800 */
[----:B------:R-:W-:Y:S01]  /*afa0*/  IADD3 R25, R19, R14, RZ ;  /* 0x0000000e13197210 */ /* 0x000fe20007ffe0ff */
[----:B------:R-:W-:Y:S01]  /*afb0*/  @P4 MUFU.LG2 R5, R5 ;  /* 0x0000000500054308 */ /* 0x000fe20000000c00 */
[----:B------:R-:W1:Y:S01]  /*afc0*/  @!P0 LDC R16, c[0x0][0x2c4] ;  /* 0x0000b100ff108b82 */ /* 0x000e620000000800 */
[----:B------:R-:W-:Y:S01]  /*afd0*/  STS [R11+0x400], R94 ;  /* 0x0004005e0b007388 */ /* 0x000fe20000000800 */
[----:B------:R-:W-:Y:S01]  /*afe0*/  IMAD.IADD R29, R23, 0x1, R14 ;  /* 0x00000001171d7824 */ /* 0x000fe200078e020e */
[----:B------:R-:W-:Y:S01]  /*aff0*/  F2FP.BF16.F32.PACK_AB R84, R85, R84 ;  /* 0x000000545554723e */ /* 0x000fe200000010ff */
[----:B------:R-:W-:Y:S01]  /*b000*/  BSSY B0, `(.L_x_863) ;  /* 0x000005f000007945 */ /* 0x000fe20003800000 */
[----:B------:R-:W-:Y:S01]  /*b010*/  STS [R19], R36 ;  /* 0x0000002413007388 */ /* 0x000fe20000000800 */
[----:B------:R-:W-:Y:S01]  /*b020*/  F2FP.BF16.F32.PACK_AB R86, R87, R86 ;  /* 0x000000565756723e */ /* 0x000fe200000010ff */
[----:B------:R-:W2:Y:S01]  /*b030*/  @P3 MUFU.LG2 R4, R4 ;  /* 0x0000000400043308 */ /* 0x000ea20000000c00 */
[----:B------:R-:W-:Y:S01]  /*b040*/  F2FP.BF16.F32.PACK_AB R88, R89, R88 ;  /* 0x000000585958723e */ /* 0x000fe200000010ff */
[----:B------:R-:W-:Y:S01]  /*b050*/  STS [R19+0x400], R38 ;  /* 0x0004002613007388 */ /* 0x000fe20000000800 */
[----:B------:R-:W-:Y:S01]  /*b060*/  F2FP.BF16.F32.PACK_AB R90, R91, R90 ;  /* 0x0000005a5b5a723e */ /* 0x000fe200000010ff */
[----:B------:R-:W3:Y:S01]  /*b070*/  @!P0 LDC R31, c[0x0][0x270] ;  /* 0x00009c00ff1f8b82 */ /* 0x000ee20000000800 */
[----:B------:R-:W-:Y:S01]  /*b080*/  PLOP3.LUT P2, PT, PT, PT, PT, 0x8, 0x0 ;  /* 0x000000000000781c */ /* 0x000fe20003f4e170 */
[----:B------:R-:W-:Y:S01]  /*b090*/  STS [R23], R40 ;  /* 0x0000002817007388 */ /* 0x000fe20000000800 */
[----:B------:R-:W-:-:S03]  /*b0a0*/  @!P0 PLOP3.LUT P2, PT, P1, PT, PT, 0x80, 0x0 ;  /* 0x000000000000881c */ /* 0x000fc60000f4f070 */
[----:B------:R-:W-:Y:S02]  /*b0b0*/  STS [R23+0x400], R42 ;  /* 0x0004002a17007388 */ /* 0x000fe40000000800 */
[----:B------:R-:W4:Y:S02]  /*b0c0*/  @P0 LDC.64 R14, c[0x0][0x2c0] ;  /* 0x0000b000ff0e0b82 */ /* 0x000f240000000a00 */
[----:B------:R-:W-:Y:S04]  /*b0d0*/  STS [R21], R44 ;  /* 0x0000002c15007388 */ /* 0x000fe80000000800 */
[----:B------:R-:W-:Y:S02]  /*b0e0*/  STS [R21+0x400], R46 ;  /* 0x0004002e15007388 */ /* 0x000fe40000000800 */
[----:B-1----:R-:W3:Y:S02]  /*b0f0*/  @P2 LDC R16, c[0x0][0x2e4] ;  /* 0x0000b900ff102b82 */ /* 0x002ee40000000800 */
[----:B------:R-:W-:Y:S04]  /*b100*/  STS [R27], R48 ;  /* 0x000000301b007388 */ /* 0x000fe80000000800 */
[----:B------:R-:W-:Y:S02]  /*b110*/  STS [R27+0x400], R50 ;  /* 0x000400321b007388 */ /* 0x000fe40000000800 */
[----:B------:R-:W1:Y:S02]  /*b120*/  @P0 LDC R22, c[0x0][0x2c0] ;  /* 0x0000b000ff160b82 */ /* 0x000e640000000800 */
[----:B------:R-:W-:Y:S04]  /*b130*/  STS [R25], R52 ;  /* 0x0000003419007388 */ /* 0x000fe80000000800 */
[----:B------:R-:W-:Y:S04]  /*b140*/  STS [R25+0x400], R54 ;  /* 0x0004003619007388 */ /* 0x000fe80000000800 */
[----:B------:R-:W-:Y:S04]  /*b150*/  STS [R29], R56 ;  /* 0x000000381d007388 */ /* 0x000fe80000000800 */
[----:B------:R-:W-:Y:S04]  /*b160*/  STS [R29+0x400], R58 ;  /* 0x0004003a1d007388 */ /* 0x000fe80000000800 */
[----:B------:R-:W-:Y:S04]  /*b170*/  STS [R17+0x2000], R60 ;  /* 0x0020003c11007388 */ /* 0x000fe80000000800 */
[----:B------:R-:W-:Y:S01]  /*b180*/  STS [R17+0x2400], R62 ;  /* 0x0024003e11007388 */ /* 0x000fe20000000800 */
[----:B------:R-:W-:-:S03]  /*b190*/  @!P0 IMAD.MOV.U32 R22, RZ, RZ, 0x1 ;  /* 0x00000001ff168424 */ /* 0x000fc600078e00ff */
[----:B------:R-:W-:Y:S04]  /*b1a0*/  STS [R11+0x2000], R64 ;  /* 0x002000400b007388 */ /* 0x000fe80000000800 */
[----:B------:R5:W-:Y:S04]  /*b1b0*/  STS [R11+0x2400], R66 ;  /* 0x002400420b007388 */ /* 0x000be80000000800 */
[----:B------:R-:W-:Y:S04]  /*b1c0*/  STS [R19+0x2000], R68 ;  /* 0x0020004413007388 */ /* 0x000fe80000000800 */
[----:B------:R2:W-:Y:S04]  /*b1d0*/  STS [R19+0x2400], R70 ;  /* 0x0024004613007388 */ /* 0x0005e80000000800 */
[----:B------:R-:W-:Y:S04]  /*b1e0*/  STS [R23+0x2000], R72 ;  /* 0x0020004817007388 */ /* 0x000fe80000000800 */
[----:B------:R-:W-:Y:S04]  /*b1f0*/  STS [R23+0x2400], R74 ;  /* 0x0024004a17007388 */ /* 0x000fe80000000800 */
[----:B------:R-:W-:Y:S04]  /*b200*/  STS [R21+0x2000], R76 ;  /* 0x0020004c15007388 */ /* 0x000fe80000000800 */
[----:B------:R4:W-:Y:S01]  /*b210*/  STS [R21+0x2400], R78 ;  /* 0x0024004e15007388 */ /* 0x0009e20000000800 */
[----:B-----5:R-:W-:-:S03]  /*b220*/  SHF.R.S32.HI R11, RZ, 0x1f, R8 ;  /* 0x0000001fff0b7819 */ /* 0x020fc60000011408 */
[----:B------:R1:W-:Y:S01]  /*b230*/  STS [R27+0x2000], R80 ;  /* 0x002000501b007388 */ /* 0x0003e20000000800 */
[----:B------:R-:W-:-:S03]  /*b240*/  LEA.HI R11, R11, R8, RZ, 0x2 ;  /* 0x000000080b0b7211 */ /* 0x000fc600078f10ff */
[----:B------:R1:W-:Y:S01]  /*b250*/  STS [R27+0x2400], R82 ;  /* 0x002400521b007388 */ /* 0x0003e20000000800 */
[----:B--2---:R-:W-:Y:S01]  /*b260*/  @P0 IMAD.MOV.U32 R19, RZ, RZ, 0x1 ;  /* 0x00000001ff130424 */ /* 0x004fe200078e00ff */
[----:B------:R-:W-:Y:S01]  /*b270*/  LOP3.LUT R11, R11, 0xffffffc, RZ, 0xc0, !PT ;  /* 0x0ffffffc0b0b7812 */ /* 0x000fe200078ec0ff */
[----:B---3--:R-:W-:Y:S01]  /*b280*/  @!P0 IMAD R19, R16, R31, RZ ;  /* 0x0000001f10138224 */ /* 0x008fe200078e02ff */
[----:B------:R2:W-:Y:S02]  /*b290*/  STS [R25+0x2000], R84 ;  /* 0x0020005419007388 */ /* 0x0005e40000000800 */
[----:B------:R-:W-:Y:S01]  /*b2a0*/  IADD3 R8, R8, -R11, RZ ;  /* 0x8000000b08087210 */ /* 0x000fe20007ffe0ff */
[----:B------:R-:W-:Y:S01]  /*b2b0*/  @P3 FMUL.FTZ R11, R4, 0.69314718246459960938 ;  /* 0x3f317218040b3820 */ /* 0x000fe20000410000 */
[----:B------:R2:W-:Y:S03]  /*b2c0*/  STS [R25+0x2400], R86 ;  /* 0x0024005619007388 */ /* 0x0005e60000000800 */
[----:B------:R-:W-:Y:S01]  /*b2d0*/  IMAD R173, R8, 0x10, R173 ;  /* 0x0000001008ad7824 */ /* 0x000fe200078e02ad */
[----:B------:R2:W-:Y:S01]  /*b2e0*/  STS [R29+0x2000], R88 ;  /* 0x002000581d007388 */ /* 0x0005e20000000800 */
[----:B------:R-:W-:-:S03]  /*b2f0*/  IMAD.MOV.U32 R8, RZ, RZ, 0x7f800000 ;  /* 0x7f800000ff087424 */ /* 0x000fc600078e00ff */
[----:B------:R2:W-:Y:S01]  /*b300*/  STS [R29+0x2400], R90 ;  /* 0x0024005a1d007388 */ /* 0x0005e20000000800 */
[----:B----4-:R-:W-:Y:S02]  /*b310*/  @P0 IMAD R21, R15, R14, RZ ;  /* 0x0000000e0f150224 */ /* 0x010fe400078e02ff */
[----:B------:R-:W3:Y:S08]  /*b320*/  @P3 LDC R15, c[0x0][0x2e8] ;  /* 0x0000ba00ff0f3b82 */ /* 0x000ef00000000800 */
[----:B------:R-:W-:Y:S01]  /*b330*/  BAR.SYNC.DEFER_BLOCKING 0x0 ;  /* 0x0000000000007b1d */ /* 0x000fe20000010000 */
[----:B------:R-:W-:-:S02]  /*b340*/  @!P0 IMAD.MOV.U32 R21, RZ, RZ, R16 ;  /* 0x000000ffff158224 */ /* 0x000fc400078e0010 */
[----:B------:R-:W-:-:S05]  /*b350*/  @P4 FMUL.FTZ R16, R5, 0.69314718246459960938 ;  /* 0x3f31721805104820 */ /* 0x000fca0000410000 */
[----:B------:R-:W4:Y:S01]  /*b360*/  @P4 LDC R14, c[0x0][0x2e8] ;  /* 0x0000ba00ff0e4b82 */ /* 0x000f220000000800 */
[----:B------:R-:W5:Y:S01]  /*b370*/  S2R R18, SR_CTAID.Y ;  /* 0x0000000000127919 */ /* 0x000f620000002600 */
[----:B------:R-:W1:Y:S01]  /*b380*/  S2R R17, SR_CTAID.X ;  /* 0x0000000000117919 */ /* 0x000e620000002500 */
[----:B------:R-:W2:Y:S01]  /*b390*/  S2R R20, SR_CTAID.Z ;  /* 0x0000000000147919 */ /* 0x000ea20000002700 */
[----:B------:R1:W1:Y:S01]  /*b3a0*/  LDS.128 R32, [R164+0x1800] ;  /* 0x00180000a4207984 */ /* 0x0002620000000c00 */
[----:B----4-:R-:W-:Y:S01]  /*b3b0*/  @P4 FFMA.FTZ R8, R3, R14, R16 ;  /* 0x0000000e03084223 */ /* 0x010fe20000010010 */
[----:B-----5:R-:W-:Y:S01]  /*b3c0*/  IMAD R18, R18, R19, RZ ;  /* 0x0000001312127224 */ /* 0x020fe200078e02ff */
[----:B------:R-:W-:-:S04]  /*b3d0*/  LOP3.LUT R19, R10, 0xffffffe0, RZ, 0xc0, !PT ;  /* 0xffffffe00a137812 */ /* 0x000fc800078ec0ff */
[-C--:B------:R-:W-:Y:S02]  /*b3e0*/  IADD3 R19, -R19, R0.reuse, RZ ;  /* 0x0000000013137210 */ /* 0x080fe40007ffe1ff */
[----:B------:R-:W-:Y:S01]  /*b3f0*/  LEA.HI R0, R9, R0, RZ, 0x3 ;  /* 0x0000000009007211 */ /* 0x000fe200078f18ff */
[----:B-1----:R-:W-:Y:S01]  /*b400*/  IMAD R9, R17, R22, RZ ;  /* 0x0000001611097224 */ /* 0x002fe200078e02ff */
[----:B------:R-:W-:Y:S02]  /*b410*/  SEL R18, R18, RZ, !P5 ;  /* 0x000000ff12127207 */ /* 0x000fe40006800000 */
[----:B------:R-:W-:Y:S02]  /*b420*/  LOP3.LUT P2, RZ, R19, 0x3, RZ, 0xc0, !PT ;  /* 0x0000000313ff7812 */ /* 0x000fe4000784c0ff */
[----:B------:R-:W-:Y:S01]  /*b430*/  SHF.L.U32 R10, R9, 0x6, RZ ;  /* 0x00000006090a7819 */ /* 0x000fe200000006ff */
[----:B--2---:R-:W-:Y:S02]  /*b440*/  IMAD R21, R20, R21, R18 ;  /* 0x0000001514157224 */ /* 0x004fe400078e0212 */
[----:B------:R-:W-:Y:S01]  /*b450*/  IMAD.MOV.U32 R9, RZ, RZ, 0x7f800000 ;  /* 0x7f800000ff097424 */ /* 0x000fe200078e00ff */
[----:B------:R-:W-:Y:S01]  /*b460*/  SHF.R.S32.HI R5, RZ, 0x1f, R10 ;  /* 0x0000001fff057819 */ /* 0x000fe2000001140a */
[----:B---3--:R-:W-:Y:S01]  /*b470*/  @P3 FFMA.FTZ R9, R2, R15, R11 ;  /* 0x0000000f02093223 */ /* 0x008fe2000001000b */
[--C-:B------:R-:W-:Y:S01]  /*b480*/  IADD3 R10, P1, P0, R10, R12, R21.reuse ;  /* 0x0000000c0a0a7210 */ /* 0x100fe2000783e015 */
[----:B------:R-:W-:Y:S01]  /*b490*/  IMAD R11, R17, -0x40, R166 ;  /* 0xffffffc0110b7824 */ /* 0x000fe200078e02a6 */
        /* <DEDUP_REMOVED lines=21> */
.L_x_864:
[----:B------:R-:W-:Y:S05]  /*b5f0*/  BSYNC B0 ;  /* 0x0000000000007941 */ /* 0x000fea0003800000 */
.L_x_863:
[----:B-1----:R-:W-:Y:S01]  /*b600*/  SHF.R.S32.HI R4, RZ, 0x3, R0 ;  /* 0x00000003ff047819 */ /* 0x002fe20000011400 */
[----:B------:R-:W-:Y:S01]  /*b610*/  ULDC.64 UR4, c[0x0][0x2a0] ;  /* 0x0000a80000047ab9 */ /* 0x000fe20000000a00 */
[----:B------:R-:W-:Y:S01]  /*b620*/  SHF.R.S32.HI R2, RZ, 0x1f, R174 ;  /* 0x0000001fff027819 */ /* 0x000fe200000114ae */
[----:B------:R-:W-:Y:S01]  /*b630*/  BSSY B0, `(.L_x_865) ;  /* 0x0000020000007945 */ /* 0x000fe20003800000 */
[----:B------:R-:W-:Y:S02]  /*b640*/  IADD3 R12, P1, R174, R6, RZ ;  /* 0x00000006ae0c7210 */ /* 0x000fe40007f3e0ff */
[----:B------:R-:W-:Y:S02]  /*b650*/  ISETP.GE.AND P0, PT, R4, R11, PT ;  /* 0x0000000b0400720c */ /* 0x000fe40003f06270 */
[----:B------:R-:W-:Y:S01]  /*b660*/  LEA.HI.SX32 R6, R0, 0x10, 0x1d ;  /* 0x0000001000067811 */ /* 0x000fe200078feaff */
[----:B------:R-:W-:Y:S01]  /*b670*/  IMAD.X R13, R2, 0x1, R7, P1 ;  /* 0x00000001020d7824 */ /* 0x000fe200008e0607 */
[----:B------:R-:W-:-:S02]  /*b680*/  LEA.HI.SX32 R4, R0, 0x20, 0x1d ;  /* 0x0000002000047811 */ /* 0x000fc400078feaff */
[----:B------:R-:W-:Y:S01]  /*b690*/  LEA.HI.SX32 R0, R0, 0x30, 0x1d ;  /* 0x0000003000007811 */ /* 0x000fe200078feaff */
[----:B------:R-:W-:Y:S01]  /*b6a0*/  IMAD.WIDE.U32 R12, R20, UR4, R12 ;  /* 0x00000004140c7c25 */ /* 0x000fe2000f8e000c */
[-C--:B------:R-:W-:Y:S02]  /*b6b0*/  ISETP.GE.AND P3, PT, R6, R11.reuse, PT ;  /* 0x0000000b0600720c */ /* 0x080fe40003f66270 */
[-C--:B------:R-:W-:Y:S02]  /*b6c0*/  ISETP.GE.AND P2, PT, R4, R11.reuse, PT ;  /* 0x0000000b0400720c */ /* 0x080fe40003f46270 */
[----:B------:R-:W-:Y:S01]  /*b6d0*/  ISETP.GE.AND P1, PT, R0, R11, PT ;  /* 0x0000000b0000720c */ /* 0x000fe20003f26270 */
[----:B------:R1:W2:Y:S01]  /*b6e0*/  LDS.128 R4, [R164+0x2000] ;  /* 0x00200000a4047984 */ /* 0x0002a20000000c00 */
[----:B------:R-:W-:-:S03]  /*b6f0*/  SHF.R.S32.HI R2, RZ, 0x1f, R20 ;  /* 0x0000001fff027819 */ /* 0x000fc60000011414 */
[----:B------:R1:W3:Y:S02]  /*b700*/  LDS.128 R8, [R164] ;  /* 0x00000000a4087984 */ /* 0x0002e40000000c00 */
        /* <DEDUP_REMOVED lines=16> */
[----:B---3--:R4:W-:Y:S04]  /*b810*/  @!P5 STG.E.128 desc[UR8][R2.64], R8 ;  /* 0x000000080200d986 */ /* 0x0089e8000c101d08 */
[----:B--2---:R4:W-:Y:S02]  /*b820*/  @!P4 STG.E.128 desc[UR8][R2.64+0x80], R4 ;  /* 0x000080040200c986 */ /* 0x0049e4000c101d08 */
.L_x_866:
[----:B------:R-:W-:Y:S05]  /*b830*/  BSYNC B0 ;  /* 0x0000000000007941 */ /* 0x000fea0003800000 */
.L_x_865:
[----:B---34-:R3:W4:Y:S01]  /*b840*/  LDS.128 R8, [R164+0x800] ;  /* 0x00080000a4087984 */ /* 0x0187220000000c00 */
[----:B------:R-:W-:Y:S03]  /*b850*/  BSSY B0, `(.L_x_867) ;  /* 0x0000014000007945 */ /* 0x000fe60003800000 */
[----:B--2---:R3:W2:Y:S01]  /*b860*/  LDS.128 R4, [R164+0x2800] ;  /* 0x00280000a4047984 */ /* 0x0046a20000000c00 */
        /* <DEDUP_REMOVED lines=17> */
[----:B--2---:R4:W-:Y:S02]  /*b980*/  @!P0 STG.E.128 desc[UR8][R2.64+0x80], R4 ;  /* 0x0000800402008986 */ /* 0x0049e4000c101d08 */
.L_x_868:
[----:B------:R-:W-:Y:S05]  /*b990*/  BSYNC B0 ;  /* 0x0000000000007941 */ /* 0x000fea0003800000 */
.L_x_867:
[----:B----4-:R4:W1:Y:S01]  /*b9a0*/  LDS.128 R8, [R164+0x1000] ;  /* 0x00100000a4087984 */ /* 0x0108620000000c00 */
        /* <DEDUP_REMOVED lines=19> */
[----:B--2---:R1:W-:Y:S02]  /*bae0*/  @!P0 STG.E.128 desc[UR8][R2.64+0x80], R4 ;  /* 0x0000800402008986 */ /* 0x0043e4000c101d08 */
.L_x_870:
[----:B------:R-:W-:Y:S05]  /*baf0*/  BSYNC B0 ;  /* 0x0000000000007941 */ /* 0x000fea0003800000 */
.L_x_869:
[----:B-12---:R1:W2:Y:S01]  /*bb00*/  LDS.128 R4, [R164+0x3800] ;  /* 0x00380000a4047984 */ /* 0x0062a20000000c00 */
        /* <DEDUP_REMOVED lines=18> */
[----:B--2---:R-:W-:Y:S01]  /*bc30*/  STG.E.128 desc[UR8][R2.64+0x80], R4 ;  /* 0x0000800402007986 */ /* 0x004fe2000c101d08 */
[----:B------:R-:W-:Y:S05]  /*bc40*/  EXIT ;  /* 0x000000000000794d */ /* 0x000fea0003800000 */
.L_x_822:
[----:B------:R-:W-:Y:S01]  /*bc50*/  ISETP.NE.AND P3, PT, R163, -0x1, PT ;  /* 0xffffffffa300780c */ /* 0x000fe20003f65270 */
[----:B------:R-:W1:Y:S01]  /*bc60*/  LDC.U8 R8, c[0x0][0x3d9] ;  /* 0x0000f640ff087b82 */ /* 0x000e620000000000 */
[----:B------:R-:W-:Y:S01]  /*bc70*/  IADD3 R166, -R87, R166, RZ ;  /* 0x000000a657a67210 */ /* 0x000fe20007ffe1ff */
[----:B------:R-:W-:Y:S01]  /*bc80*/  ULDC.64 UR4, c[0x0][0x2a0] ;  /* 0x0000a80000047ab9 */ /* 0x000fe20000000a00 */
[----:B------:R-:W-:Y:S01]  /*bc90*/  SHF.R.S32.HI R21, RZ, 0x1f, R22 ;  /* 0x0000001fff157819 */ /* 0x000fe20000011416 */
[----:B------:R-:W-:Y:S04]  /*bca0*/  BSSY B0, `(.L_x_871) ;  /* 0x0000039000007945 */ /* 0x000fe80003800000 */
[----:B------:R-:W2:Y:S01]  /*bcb0*/  LDC.U8 R7, c[0x0][0x3d8] ;  /* 0x0000f600ff077b82 */ /* 0x000ea20000000000 */
[----:B------:R-:W-:-:S03]  /*bcc0*/  IMAD R21, R21, UR4, RZ ;  /* 0x0000000415157c24 */ /* 0x000fc6000f8e02ff */
[----:B------:R-:W-:Y:S01]  /*bcd0*/  @!P3 SHF.R.S32.HI R9, RZ, 0x1f, R6 ;  /* 0x0000001fff09b819 */ /* 0x000fe20000011406 */
[----:B------:R-:W-:-:S03]  /*bce0*/  IMAD R21, R22, UR5, R21 ;  /* 0x0000000516157c24 */ /* 0x000fc6000f8e0215 */
        /* <DEDUP_REMOVED lines=8> */
[----:B---3--:R-:W-:Y:S01]  /*bd70*/  @!P3 IMAD R10, R9, R2, RZ ;  /* 0x00000002090ab224 */ /* 0x008fe200078e02ff */
[----:B------:R-:W-:-:S03]  /*bd80*/  SHF.R.S32.HI R9, RZ, 0x1f, R82 ;  /* 0x0000001fff097819 */ /* 0x000fc60000011452 */
[C---:B------:R-:W-:Y:S01]  /*bd90*/  @!P3 IMAD R3, R6.reuse, R3, R10 ;  /* 0x000000030603b224 */ /* 0x040fe200078e020a */
[----:B------:R-:W-:Y:S01]  /*bda0*/  LEA.HI R14, R9, R82, RZ, 0x3 ;  /* 0x00000052090e7211 */ /* 0x000fe200078f18ff */
[----:B------:R-:W-:-:S04]  /*bdb0*/  @!P3 IMAD.WIDE.U32 R8, R6, R2, RZ ;  /* 0x000000020608b225 */ /* 0x000fc800078e00ff */
[----:B----4-:R-:W-:-:S04]  /*bdc0*/  @P3 IMAD.WIDE.U32 R18, R163, R4, RZ ;  /* 0x00000004a3123225 */ /* 0x010fc800078e00ff */
[----:B------:R-:W-:Y:S01]  /*bdd0*/  @P3 IMAD R11, R163, R5, R19 ;  /* 0x00000005a30b3224 */ /* 0x000fe200078e0213 */
[----:B------:R-:W-:Y:S01]  /*bde0*/  LOP3.LUT R5, R14, 0xfffffff8, RZ, 0xc0, !PT ;  /* 0xfffffff80e057812 */ /* 0x000fe200078ec0ff */
[----:B------:R-:W-:Y:S01]  /*bdf0*/  @!P3 IMAD.IADD R11, R9, 0x1, R3 ;  /* 0x00000001090bb824 */ /* 0x000fe200078e0203 */
[----:B------:R-:W-:Y:S01]  /*be00*/  SHF.R.S32.HI R14, RZ, 0x3, R14 ;  /* 0x00000003ff0e7819 */ /* 0x000fe2000001140e */
[----:B------:R-:W-:Y:S01]  /*be10*/  @!P3 IMAD.MOV.U32 R18, RZ, RZ, R8 ;  /* 0x000000ffff12b224 */ /* 0x000fe200078e0008 */
[----:B------:R-:W2:Y:S01]  /*be20*/  @!P0 LDC R9, c[0x0][0x270] ;  /* 0x00009c00ff098b82 */ /* 0x000ea20000000800 */
[----:B------:R-:W-:Y:S01]  /*be30*/  IMAD.IADD R4, R82, 0x1, -R5 ;  /* 0x0000000152047824 */ /* 0x000fe200078e0a05 */
[C---:B------:R-:W-:Y:S01]  /*be40*/  ISETP.GE.AND P4, PT, R14.reuse, R166, PT ;  /* 0x000000a60e00720c */ /* 0x040fe20003f86270 */
[----:B------:R-:W-:Y:S01]  /*be50*/  VIADD R7, R14, 0x10 ;  /* 0x000000100e077836 */ /* 0x000fe20000000000 */
[--C-:B------:R-:W-:Y:S02]  /*be60*/  SHF.R.S32.HI R15, RZ, 0x1f, R14.reuse ;  /* 0x0000001fff0f7819 */ /* 0x100fe4000001140e */
[C---:B------:R-:W-:Y:S01]  /*be70*/  ISETP.NE.AND P3, PT, R4.reuse, RZ, PT ;  /* 0x000000ff0400720c */ /* 0x040fe20003f65270 */
[----:B------:R-:W-:Y:S01]  /*be80*/  IMAD.SHL.U32 R4, R4, 0x8, RZ ;  /* 0x0000000804047824 */ /* 0x000fe200078e00ff */
[----:B------:R-:W3:Y:S01]  /*be90*/  @P0 LDC R8, c[0x0][0x2c0] ;  /* 0x0000b000ff080b82 */ /* 0x000ee20000000800 */
[----:B------:R-:W-:-:S03]  /*bea0*/  IMAD.WIDE R24, R179, 0x40, R14 ;  /* 0x00000040b3187825 */ /* 0x000fc600078e020e */
[----:B------:R-:W-:-:S04]  /*beb0*/  IADD3 R10, R4, 0x40, RZ ;  /* 0x00000040040a7810 */ /* 0x000fc80007ffe0ff */
[----:B------:R-:W4:Y:S08]  /*bec0*/  @P0 LDC.64 R2, c[0x0][0x2c0] ;  /* 0x0000b000ff020b82 */ /* 0x000f300000000a00 */
[----:B------:R-:W2:Y:S08]  /*bed0*/  @!P2 LDC R5, c[0x0][0x2c4] ;  /* 0x0000b100ff05ab82 */ /* 0x000eb00000000800 */
        /* <DEDUP_REMOVED lines=21> */
.L_x_872:
[----:B------:R-:W-:Y:S05]  /*c030*/  BSYNC B0 ;  /* 0x0000000000007941 */ /* 0x000fea0003800000 */
.L_x_871:
[----:B------:R-:W-:Y:S01]  /*c040*/  BSSY B0, `(.L_x_873) ;  /* 0x0000017000007945 */ /* 0x000fe20003800000 */
[----:B-12---:R-:W-:Y:S01]  /*c050*/  @!P0 IMAD R17, R0, R9, RZ ;  /* 0x0000000900118224 */ /* 0x006fe200078e02ff */
[----:B------:R-:W-:Y:S02]  /*c060*/  ISETP.NE.OR P4, PT, R163, -0x1, P2 ;  /* 0xffffffffa300780c */ /* 0x000fe40001785670 */
[C---:B------:R-:W-:Y:S02]  /*c070*/  IADD3 R11, R14.reuse, 0x20, RZ ;  /* 0x000000200e0b7810 */ /* 0x040fe40007ffe0ff */
[----:B------:R-:W-:Y:S01]  /*c080*/  IADD3 R9, R14, 0x30, RZ ;  /* 0x000000300e097810 */ /* 0x000fe20007ffe0ff */
        /* <DEDUP_REMOVED lines=18> */
.L_x_874:
[----:B------:R-:W-:Y:S05]  /*c1b0*/  BSYNC B0 ;  /* 0x0000000000007941 */ /* 0x000fea0003800000 */
.L_x_873:
[----:B------:R-:W-:Y:S01]  /*c1c0*/  ISETP.GE.AND P5, PT, R11, R166, PT ;  /* 0x000000a60b00720c */ /* 0x000fe20003fa6270 */
        /* <DEDUP_REMOVED lines=24> */
.L_x_876:
[----:B------:R-:W-:Y:S05]  /*c350*/  BSYNC B0 ;  /* 0x0000000000007941 */ /* 0x000fea0003800000 */
.L_x_875:
[----:B------:R-:W-:Y:S01]  /*c360*/  SEL R17, R17, RZ, P2 ;  /* 0x000000ff11117207 */ /* 0x000fe20001000000 */
[----:B---3--:R-:W-:Y:S01]  /*c370*/  @!P0 IMAD.MOV.U32 R8, RZ, RZ, 0x1 ;  /* 0x00000001ff088424 */ /* 0x008fe200078e00ff */
[----:B------:R-:W-:Y:S01]  /*c380*/  BSSY B0, `(.L_x_877) ;  /* 0x000001b000007945 */ /* 0x000fe20003800000 */
[-C--:B------:R-:W-:Y:S02]  /*c390*/  ISETP.GE.OR P6, PT, R14, R166.reuse, P3 ;  /* 0x000000a60e00720c */ /* 0x080fe40001fc6670 */
[----:B------:R-:W-:Y:S02]  /*c3a0*/  CS2R R12, SRZ ;  /* 0x00000000000c7805 */ /* 0x000fe4000001ff00 */
[-C--:B------:R-:W-:Y:S01]  /*c3b0*/  ISETP.GE.OR P5, PT, R7, R166.reuse, P3 ;  /* 0x000000a60700720c */ /* 0x080fe20001fa6670 */
[----:B------:R-:W-:Y:S01]  /*c3c0*/  IMAD R3, R22, R3, R17 ;  /* 0x0000000316037224 */ /* 0x000fe200078e0211 */
[----:B------:R-:W-:Y:S01]  /*c3d0*/  ISETP.GE.OR P4, PT, R11, R166, P3 ;  /* 0x000000a60b00720c */ /* 0x000fe20001f86670 */
[----:B------:R-:W-:Y:S01]  /*c3e0*/  IMAD R6, R87, R8, RZ ;  /* 0x0000000857067224 */ /* 0x000fe200078e02ff */
[----:B------:R-:W-:-:S02]  /*c3f0*/  ISETP.GE.OR P3, PT, R9, R166, P3 ;  /* 0x000000a60900720c */ /* 0x000fc40001f66670 */
[----:B------:R-:W-:Y:S01]  /*c400*/  @!P2 SHF.R.S32.HI R2, RZ, 0x1f, R163 ;  /* 0x0000001fff02a819 */ /* 0x000fe200000114a3 */
        /* <DEDUP_REMOVED lines=15> */
[----:B------:R-:W-:-:S09]  /*c500*/  ISETP.GE.AND P0, PT, R10, UR4, PT ;  /* 0x000000040a007c0c */ /* 0x000fd2000bf06270 */
[----:B------:R3:W-:Y:S04]  /*c510*/  @!P1 STG.E.128 desc[UR8][R18.64], RZ ;  /* 0x000000ff12009986 */ /* 0x0007e8000c101d08 */
[----:B------:R3:W-:Y:S02]  /*c520*/  @!P0 STG.E.128 desc[UR8][R18.64+0x80], RZ ;  /* 0x000080ff12008986 */ /* 0x0007e4000c101d08 */
.L_x_878:
[----:B------:R-:W-:Y:S05]  /*c530*/  BSYNC B0 ;  /* 0x0000000000007941 */ /* 0x000fea0003800000 */
.L_x_877:
[----:B------:R-:W-:Y:S01]  /*c540*/  @!P2 IMAD.MOV.U32 R12, RZ, RZ, R163 ;  /* 0x000000ffff0ca224 */ /* 0x000fe200078e00a3 */
[----:B------:R-:W-:Y:S01]  /*c550*/  SHF.R.S32.HI R5, RZ, 0x1f, R6 ;  /* 0x0000001fff057819 */ /* 0x000fe20000011406 */
[----:B------:R-:W-:Y:S01]  /*c560*/  @!P2 IMAD.MOV.U32 R13, RZ, RZ, R2 ;  /* 0x000000ffff0da224 */ /* 0x000fe200078e0002 */
[----:B------:R-:W-:Y:S02]  /*c570*/  BSSY B0, `(.L_x_879) ;  /* 0x000000d000007945 */ /* 0x000fe40003800000 */
[--C-:B------:R-:W-:Y:S02]  /*c580*/  IADD3 R6, P1, P0, R6, R12, R3.reuse ;  /* 0x0000000c06067210 */ /* 0x100fe4000783e003 */
[----:B------:R-:W-:-:S04]  /*c590*/  SHF.R.S32.HI R12, RZ, 0x1f, R3 ;  /* 0x0000001fff0c7819 */ /* 0x000fc80000011403 */
[----:B------:R-:W-:Y:S01]  /*c5a0*/  IADD3.X R12, R5, R13, R12, P1, P0 ;  /* 0x0000000d050c7210 */ /* 0x000fe20000fe040c */
[----:B------:R-:W-:Y:S06]  /*c5b0*/  @P6 BRA `(.L_x_880) ;  /* 0x0000000000206947 */ /* 0x000fec0003800000 */
[----:B------:R-:W-:Y:S01]  /*c5c0*/  IMAD R15, R14, R8, RZ ;  /* 0x000000080e0f7224 */ /* 0x000fe200078e02ff */
[----:B------:R-:W-:Y:S01]  /*c5d0*/  ULDC.64 UR4, c[0x0][0x2b0] ;  /* 0x0000ac0000047ab9 */ /* 0x000fe20000000a00 */
[----:B------:R-:W-:-:S03]  /*c5e0*/  IMAD.MOV.U32 R5, RZ, RZ, 0x7f800000 ;  /* 0x7f800000ff057424 */ /* 0x000fc600078e00ff */
[----:B------:R-:W-:-:S04]  /*c5f0*/  IADD3 R3, P0, R15, R6, RZ ;  /* 0x000000060f037210 */ /* 0x000fc80007f1e0ff */
[----:B------:R-:W-:Y:S02]  /*c600*/  LEA.HI.X.SX32 R0, R15, R12, 0x1, P0 ;  /* 0x0000000c0f007211 */ /* 0x000fe400000f0eff */
[----:B------:R-:W-:-:S04]  /*c610*/  LEA R2, P0, R3, UR4, 0x2 ;  /* 0x0000000403027c11 */ /* 0x000fc8000f8010ff */
[----:B------:R-:W-:-:S05]  /*c620*/  LEA.HI.X R3, R3, UR5, R0, 0x2, P0 ;  /* 0x0000000503037c11 */ /* 0x000fca00080f1400 */
[----:B------:R4:W-:Y:S04]  /*c630*/  STG.E desc[UR8][R2.64], R5 ;  /* 0x0000000502007986 */ /* 0x0009e8000c101908 */
.L_x_880:
[----:B------:R-:W-:Y:S05]  /*c640*/  BSYNC B0 ;  /* 0x0000000000007941 */ /* 0x000fea0003800000 */
.L_x_879:
        /* <DEDUP_REMOVED lines=10> */
.L_x_882:
[----:B------:R-:W-:Y:S05]  /*c6f0*/  BSYNC B0 ;  /* 0x0000000000007941 */ /* 0x000fea0003800000 */
.L_x_881:
        /* <DEDUP_REMOVED lines=10> */
.L_x_884:
[----:B------:R-:W-:Y:S05]  /*c7a0*/  BSYNC B0 ;  /* 0x0000000000007941 */ /* 0x000fea0003800000 */
.L_x_883:
[----:B------:R-:W-:Y:S05]  /*c7b0*/  @P3 EXIT ;  /* 0x000000000000394d */ /* 0x000fea0003800000 */
[----:B------:R-:W-:Y:S01]  /*c7c0*/  IMAD R9, R9, R8, RZ ;  /* 0x0000000809097224 */ /* 0x000fe200078e02ff */
[----:B------:R-:W-:Y:S01]  /*c7d0*/  ULDC.64 UR4, c[0x0][0x2b0] ;  /* 0x0000ac0000047ab9 */ /* 0x000fe20000000a00 */
[----:B----4-:R-:W-:-:S03]  /*c7e0*/  IMAD.MOV.U32 R5, RZ, RZ, 0x7f800000 ;  /* 0x7f800000ff057424 */ /* 0x010fc600078e00ff */
[----:B------:R-:W-:-:S04]  /*c7f0*/  IADD3 R6, P0, R9, R6, RZ ;  /* 0x0000000609067210 */ /* 0x000fc80007f1e0ff */
[----:B------:R-:W-:Y:S02]  /*c800*/  LEA.HI.X.SX32 R9, R9, R12, 0x1, P0 ;  /* 0x0000000c09097211 */ /* 0x000fe400000f0eff */
[----:B------:R-:W-:-:S04]  /*c810*/  LEA R2, P0, R6, UR4, 0x2 ;  /* 0x0000000406027c11 */ /* 0x000fc8000f8010ff */
[----:B------:R-:W-:-:S05]  /*c820*/  LEA.HI.X R3, R6, UR5, R9, 0x2, P0 ;  /* 0x0000000506037c11 */ /* 0x000fca00080f1409 */
[----:B------:R-:W-:Y:S01]  /*c830*/  STG.E desc[UR8][R2.64], R5 ;  /* 0x0000000502007986 */ /* 0x000fe2000c101908 */
[----:B------:R-:W-:Y:S05]  /*c840*/  EXIT ;  /* 0x000000000000794d */ /* 0x000fea0003800000 */
.L_x_885:
        /* <DEDUP_REMOVED lines=11> */
.L_x_1751:


//--------------------- .text._ZN5flash16flash_fwd_kernelI23Flash_fwd_kernel_traitsILi128ELi64ELi64ELi4ELb0ELb0EN7cutlass10bfloat16_tE19Flash_kernel_traitsILi128ELi64ELi64ELi4ES3_EELb0ELb1ELb0ELb1ELb0ELb0ELb1ELb0EEEvNS_16Flash_fwd_paramsE --------------------------
	.section	.text._ZN5flash16flash_fwd_kernelI23Flash_fwd_kernel_traitsILi128ELi64ELi64ELi4ELb0ELb0EN7cutlass10bfloat16_tE19Flash_kernel_traitsILi128ELi64ELi64ELi4ES3_EELb0ELb1ELb0ELb1ELb0ELb0ELb1ELb0EEEvNS_16Flash_fwd_paramsE,"ax",@progbits
	.align	128
        .global         _ZN5flash16flash_fwd_kernelI23Flash_fwd_kernel_traitsILi128ELi64ELi64ELi4ELb0ELb0EN7cutlass10bfloat16_tE19Flash_kernel_traitsILi128ELi64ELi64ELi4ES3_EELb0ELb1ELb0ELb1ELb0ELb0ELb1ELb0EEEvNS_16Flash_fwd_paramsE
        .type           _ZN5flash16flash_fwd_kernelI23Flash_fwd_kernel_traitsILi128ELi64ELi64ELi4ELb0ELb0EN7cutlass10bfloat16_tE19Flash_kernel_traitsILi128ELi64ELi64ELi4ES3_EELb0ELb1ELb0ELb1ELb0ELb0ELb1ELb0EEEvNS_16Flash_fwd_paramsE,@function
        .size           _ZN5flash16flash_fwd_kernelI23Flash_fwd_kernel_traitsILi128ELi64ELi64ELi4ELb0ELb0EN7cutlass10bfloat16_tE19Flash_kernel_traitsILi128ELi64ELi64ELi4ES3_EELb0ELb1ELb0ELb1ELb0ELb0ELb1ELb0EEEvNS_16Flash_fwd_paramsE,(.L_x_1752 - _ZN5flash16flash_fwd_kernelI23Flash_fwd_kernel_traitsILi128ELi64ELi64ELi4ELb0ELb0EN7cutlass10bfloat16_tE19Flash_kernel_traitsILi128ELi64ELi64ELi4ES3_EELb0ELb1ELb0ELb1ELb0ELb0ELb1ELb0EEEvNS_16Flash_fwd_paramsE)
        .other          _ZN5flash16flash_fwd_kernelI23Flash_fwd_kernel_traitsILi128ELi64ELi64ELi4ELb0ELb0EN7cutlass10bfloat16_tE19Flash_kernel_traitsILi128ELi64ELi64ELi4ES3_EELb0ELb1ELb0ELb1ELb0ELb0ELb1ELb0EEEvNS_16Flash_fwd_paramsE,@"STO_CUDA_ENTRY STV_DEFAULT"
_ZN5flash16flash_fwd_kernelI23Flash_fwd_kernel_traitsILi128ELi64ELi64ELi4ELb0ELb0EN7cutlass10bfloat16_tE19Flash_kernel_traitsILi128ELi64ELi64ELi4ES3_EELb0ELb1ELb0ELb1ELb0ELb0ELb1ELb0EEEvNS_16Flash_fwd_paramsE:
.text._ZN5flash16flash_fwd_kernelI23Flash_fwd_kernel_traitsILi128ELi64ELi64ELi4ELb0ELb0EN7cutlass10bfloat16_tE19Flash_kernel_traitsILi128ELi64ELi64ELi4ES3_EELb0ELb1ELb0ELb1ELb0ELb0ELb1ELb0EEEvNS_16Flash_fwd_paramsE:
        /* <DEDUP_REMOVED lines=38> */
.L_x_886:
[----:B------:R-:W1:Y:S02]  /*0260*/  LDC R5, c[0x0][0x2c8] ;  /* 0x0000b200ff057b82 */ /* 0x000e640000000800 */
.L_x_887:
        /* <DEDUP_REMOVED lines=39> */
[CC--:B------:R-:W-:Y:S01]  /*04e0*/  ISETP.GE.AND P5, PT, R24.reuse, R12.reuse, PT ;  /* 0x0000000c1800720c */ /* 0x0c0fe20003fa6270 */
[C---:B------:R-:W-:Y:S01]  /*04f0*/  VIADD R17, R24.reuse, 0x10 ;  /* 0x0000001018117836 */ /* 0x040fe20000000000 */
[----:B------:R-:W-:Y:S01]  /*0500*/  @!P2 SHF.R.S32.HI R15, RZ, 0x1f, R6 ;  /* 0x0000001fff0fa819 */ /* 0x000fe20000011406 */
[C---:B------:R-:W-:Y:S01]  /*0510*/  VIADD R21, R24.reuse, 0x20 ;  /* 0x0000002018157836 */ /* 0x040fe20000000000 */
[----:B------:R-:W2:Y:S01]  /*0520*/  @P0 LDC.64 R116, c[0x0][0x248] ;  /* 0x00009200ff740b82 */ /* 0x000ea20000000a00 */
[C---:B------:R-:W-:Y:S01]  /*0530*/  VIADD R19, R24.reuse, 0x30 ;  /* 0x0000003018137836 */ /* 0x040fe20000000000 */
[----:B------:R-:W-:Y:S01]  /*0540*/  ISETP.GE.AND P6, PT, R17, R12, PT ;  /* 0x0000000c1100720c */ /* 0x000fe20003fc6270 */
[----:B------:R-:W-:Y:S01]  /*0550*/  IMAD.SHL.U32 R27, R24, 0x40, RZ ;  /* 0x00000040181b7824 */ /* 0x000fe200078e00ff */
[----:B-1----:R-:W-:-:S02]  /*0560*/  IABS R10, R7 ;  /* 0x00000007000a7213 */ /* 0x002fc40000000000 */
[-C--:B------:R-:W-:Y:S02]  /*0570*/  ISETP.GE.AND P4, PT, R21, R12.reuse, PT ;  /* 0x0000000c1500720c */ /* 0x080fe40003f86270 */
[----:B------:R-:W1:Y:S01]  /*0580*/  I2F.RP R4, R10 ;  /* 0x0000000a00047306 */ /* 0x000e620000209400 */
[----:B------:R-:W-:Y:S01]  /*0590*/  ISETP.GE.AND P3, PT, R19, R12, PT ;  /* 0x0000000c1300720c */ /* 0x000fe20003f66270 */
[----:B------:R-:W-:Y:S01]  /*05a0*/  IMAD.IADD R12, R96, 0x1, -R9 ;  /* 0x00000001600c7824 */ /* 0x000fe200078e0a09 */
[----:B------:R-:W-:Y:S02]  /*05b0*/  LOP3.LUT R27, R27, 0x1c0, RZ, 0xc0, !PT ;  /* 0x000001c01b1b7812 */ /* 0x000fe400078ec0ff */
[--C-:B------:R-:W-:Y:S01]  /*05c0*/  SHF.R.S32.HI R25, RZ, 0x1f, R24.reuse ;  /* 0x0000001fff197819 */ /* 0x100fe20000011418 */
[----:B------:R-:W-:Y:S01]  /*05d0*/  IMAD.SHL.U32 R174, R12, 0x8, RZ ;  /* 0x000000080cae7824 */ /* 0x000fe200078e00ff */
[----:B------:R-:W-:Y:S01]  /*05e0*/  LEA.HI R16, R101, R96, RZ, 0x4 ;  /* 0x0000006065107211 */ /* 0x000fe200078f20ff */
[----:B------:R-:W-:-:S03]  /*05f0*/  IMAD.WIDE R178, R179, 0x40, R24 ;  /* 0x00000040b3b27825 */ /* 0x000fc600078e0218 */
[----:B------:R-:W-:Y:S01]  /*0600*/  SHF.R.S32.HI R175, RZ, 0x1f, R174 ;  /* 0x0000001fffaf7819 */ /* 0x000fe200000114ae */
[----:B-1----:R-:W1:Y:S02]  /*0610*/  MUFU.RCP R2, R4 ;  /* 0x0000000400027308 */ /* 0x002e640000001000 */
[----:B-1----:R-:W-:Y:S01]  /*0620*/  VIADD R2, R2, 0xffffffe ;  /* 0x0ffffffe02027836 */ /* 0x002fe20000000000 */
[----:B------:R-:W1:Y:S05]  /*0630*/  @P2 LDC.64 R4, c[0x0][0x240] ;  /* 0x00009000ff042b82 */ /* 0x000e6a0000000a00 */
        /* <DEDUP_REMOVED lines=19> */
[----:B------:R-:W-:Y:S01]  /*0770*/  @!P2 IMAD R3, R6, R3, R14 ;  /* 0x000000030603a224 */ /* 0x000fe200078e020e */
[----:B------:R-:W-:Y:S01]  /*0780*/  SHF.L.U32 R15, R2, 0x3, RZ ;  /* 0x00000003020f7819 */ /* 0x000fe200000006ff */
[----:B------:R-:W-:-:S04]  /*0790*/  @!P2 IMAD.MOV.U32 R28, RZ, RZ, R26 ;  /* 0x000000ffff1ca224 */ /* 0x000fc800078e001a */
[-C--:B------:R-:W-:Y:S01]  /*07a0*/  @!P1 IADD3 R11, R11, -R10.reuse, RZ ;  /* 0x8000000a0b0b9210 */ /* 0x080fe20007ffe0ff */
[----:B------:R-:W-:Y:S01]  /*07b0*/  @!P2 IMAD.IADD R5, R27, 0x1, R3 ;  /* 0x000000011b05a824 */ /* 0x000fe200078e0203 */
[----:B------:R-:W-:Y:S01]  /*07c0*/  LOP3.LUT R164, R4, 0xfffffe00, R15, 0xf8, !PT ;  /* 0xfffffe0004a47812 */ /* 0x000fe200078ef80f */
[C-C-:B------:R-:W-:Y:S01]  /*07d0*/  @P0 IMAD.IADD R4, R0.reuse, 0x1, R13.reuse ;  /* 0x0000000100040824 */ /* 0x140fe200078e020d */
[----:B------:R-:W-:Y:S01]  /*07e0*/  ISETP.GE.U32.AND P2, PT, R11, R10, PT ;  /* 0x0000000a0b00720c */ /* 0x000fe20003f46070 */
[----:B------:R-:W-:Y:S01]  /*07f0*/  @P0 IMAD.IADD R2, R0, 0x1, R13 ;  /* 0x0000000100020824 */ /* 0x000fe200078e020d */
[----:B------:R-:W1:Y:S01]  /*0800*/  LDC.64 R10, c[0x0][0x3c8] ;  /* 0x0000f200ff0a7b82 */ /* 0x000e620000000a00 */
[----:B------:R-:W-:Y:S01]  /*0810*/  LOP3.LUT R3, R22, R7, RZ, 0x3c, !PT ;  /* 0x0000000716037212 */ /* 0x000fe200078e3cff */
[C---:B--2---:R-:W-:Y:S01]  /*0820*/  @P0 IMAD R13, R4.reuse, R117, RZ ;  /* 0x00000075040d0224 */ /* 0x044fe200078e02ff */
[----:B------:R-:W-:Y:S01]  /*0830*/  @!P1 IADD3 R121, R121, 0x1, RZ ;  /* 0x0000000179799810 */ /* 0x000fe20007ffe0ff */
[----:B------:R-:W-:Y:S01]  /*0840*/  @P0 IMAD.WIDE.U32 R26, R4, R116, RZ ;  /* 0x00000074041a0225 */ /* 0x000fe200078e00ff */
[----:B------:R-:W-:-:S03]  /*0850*/  ISETP.GE.AND P1, PT, R3, RZ, PT ;  /* 0x000000ff0300720c */ /* 0x000fc60003f26270 */
[C---:B---3--:R-:W-:Y:S01]  /*0860*/  @P0 IMAD R3, R2.reuse, R9, RZ ;  /* 0x0000000902030224 */ /* 0x048fe200078e02ff */
[----:B------:R-:W-:Y:S01]  /*0870*/  @P0 IADD3 R13, R27, R13, RZ ;  /* 0x0000000d1b0d0210 */ /* 0x000fe20007ffe0ff */
[----:B------:R-:W-:-:S04]  /*0880*/  @P0 IMAD.WIDE.U32 R14, R2, R8, RZ ;  /* 0x00000008020e0225 */ /* 0x000fc800078e00ff */
[----:B------:R-:W-:Y:S01]  /*0890*/  @P2 VIADD R121, R121, 0x1 ;  /* 0x0000000179792836 */ /* 0x000fe20000000000 */
[----:B------:R-:W-:Y:S01]  /*08a0*/  ISETP.NE.AND P2, PT, R7, RZ, PT ;  /* 0x000000ff0700720c */ /* 0x000fe20003f45270 */
[----:B------:R-:W-:Y:S02]  /*08b0*/  @P0 IMAD.IADD R4, R15, 0x1, R3 ;  /* 0x000000010f040824 */ /* 0x000fe400078e0203 */
[----:B------:R-:W-:Y:S01]  /*08c0*/  @P0 IMAD.MOV.U32 R18, RZ, RZ, R26 ;  /* 0x000000ffff120224 */ /* 0x000fe200078e001a */
[----:B------:R-:W-:Y:S09]  /*08d0*/  @P0 BRA `(.L_x_889) ;  /* 0x0000000000340947 */ /* 0x000ff20003800000 */
        /* <DEDUP_REMOVED lines=13> */
.L_x_889:
        /* <DEDUP_REMOVED lines=12> */
[----:B------:R-:W-:-:S07]  /*0a70*/  IADD3 R4, R15, R3, RZ ;  /* 0x000000030f047210 */ /* 0x000fce0007ffe0ff */
.L_x_890:
[----:B-1----:R-:W-:Y:S01]  /*0a80*/  ISETP.NE.U32.AND P0, PT, R10, RZ, PT ;  /* 0x000000ff0a00720c */ /* 0x002fe20003f05070 */
[-C--:B------:R-:W-:Y:S01]  /*0a90*/  IMAD R0, R25, R116.reuse, RZ ;  /* 0x0000007419007224 */ /* 0x080fe200078e02ff */
[----:B------:R-:W-:Y:S01]  /*0aa0*/  LOP3.LUT R3, R16, 0xfffffff0, RZ, 0xc0, !PT ;  /* 0xfffffff010037812 */ /* 0x000fe200078ec0ff */
[C---:B------:R-:W-:Y:S01]  /*0ab0*/  IMAD.WIDE.U32 R26, R24.reuse, R116, R174 ;  /* 0x00000074181a7225 */ /* 0x040fe200078e00ae */
[----:B------:R-:W-:Y:S01]  /*0ac0*/  ISETP.NE.AND.EX P0, PT, R11, RZ, PT, P0 ;  /* 0x000000ff0b00720c */ /* 0x000fe20003f05300 */
[----:B------:R-:W1:Y:S01]  /*0ad0*/  S2UR UR10, SR_CgaCtaId ;  /* 0x00000000000a79c3 */ /* 0x000e620000008800 */
[----:B------:R-:W-:Y:S01]  /*0ae0*/  IADD3 R20, -R3, R96, RZ ;  /* 0x0000006003147210 */ /* 0x000fe20007ffe1ff */
[----:B------:R-:W-:Y:S01]  /*0af0*/  @!P1 IMAD.MOV R121, RZ, RZ, -R121 ;  /* 0x000000ffff799224 */ /* 0x000fe200078e0a79 */
[----:B------:R-:W-:Y:S01]  /*0b00*/  @!P2 LOP3.LUT R121, RZ, R7, RZ, 0x33, !PT ;  /* 0x00000007ff79a212 */ /* 0x000fe200078e33ff */
[----:B------:R-:W-:Y:S01]  /*0b10*/  IMAD R0, R24, R117, R0 ;  /* 0x0000007518007224 */ /* 0x000fe200078e0200 */
[----:B------:R-:W-:Y:S01]  /*0b20*/  IADD3 R168, P2, R18, R26, RZ ;  /* 0x0000001a12a87210 */ /* 0x000fe20007f5e0ff */
[----:B------:R-:W-:Y:S01]  /*0b30*/  ULDC.64 UR4, c[0x0][0x260] ;  /* 0x0000980000047ab9 */ /* 0x000fe20000000a00 */
[----:B------:R-:W-:Y:S01]  /*0b40*/  IADD3 R28, P1, R174, R28, RZ ;  /* 0x0000001cae1c7210 */ /* 0x000fe20007f3e0ff */
[----:B------:R-:W-:Y:S01]  /*0b50*/  ULDC.64 UR6, c[0x0][0x268] ;  /* 0x00009a0000067ab9 */ /* 0x000fe20000000a00 */
[----:B------:R-:W-:Y:S01]  /*0b60*/  IADD3.X R169, R13, R27, R0, P2, !PT ;  /* 0x0000001b0da97210 */ /* 0x000fe200017fe400 */
[----:B------:R-:W-:Y:S01]  /*0b70*/  IMAD.WIDE.U32 R26, R24, R8, R174 ;  /* 0x00000008181a7225 */ /* 0x000fe200078e00ae */
[----:B------:R-:W-:Y:S01]  /*0b80*/  SHF.R.S32.HI R3, RZ, 0x1f, R20 ;  /* 0x0000001fff037819 */ /* 0x000fe20000011414 */
[----:B------:R-:W-:Y:S01]  /*0b90*/  BSSY B0, `(.L_x_891) ;  /* 0x000003d000007945 */ /* 0x000fe20003800000 */
[----:B------:R-:W-:Y:S01]  /*0ba0*/  SHF.R.S32.HI R0, RZ, 0x1f, R121 ;  /* 0x0000001fff007819 */ /* 0x000fe20000011479 */
[----:B------:R-:W-:Y:S01]  /*0bb0*/  IMAD.X R29, R175, 0x1, R5, P1 ;  /* 0x00000001af1d7824 */ /* 0x000fe200008e0605 */
[----:B------:R-:W-:Y:S01]  /*0bc0*/  LEA.HI R13, R3, R20, RZ, 0x3 ;  /* 0x00000014030d7211 */ /* 0x000fe200078f18ff */
[----:B------:R-:W-:Y:S01]  /*0bd0*/  IMAD R3, R25, R8, RZ ;  /* 0x0000000819037224 */ /* 0x000fe200078e02ff */
[----:B------:R-:W-:Y:S01]  /*0be0*/  IADD3 R118, P1, R14, R26, RZ ;  /* 0x0000001a0e767210 */ /* 0x000fe20007f3e0ff */
[----:B------:R-:W-:Y:S01]  /*0bf0*/  IMAD R2, R0, UR4, RZ ;  /* 0x0000000400027c24 */ /* 0x000fe2000f8e02ff */
[----:B------:R-:W2:Y:S01]  /*0c00*/  @P0 LDC.64 R14, c[0x0][0x3d0] ;  /* 0x0000f400ff0e0b82 */ /* 0x000ea20000000a00 */
        /* <DEDUP_REMOVED lines=16> */
[----:B------:R-:W-:-:S03]  /*0d10*/  IADD3 R165, R174, 0x40, RZ ;  /* 0x00000040aea57810 */ /* 0x000fc60007ffe0ff */
[----:B------:R-:W-:Y:S01]  /*0d20*/  IMAD R121, R121, UR7, R0 ;  /* 0x0000000779797c24 */ /* 0x000fe2000f8e0200 */
[----:B------:R-:W-:Y:S01]  /*0d30*/  LEA R164, R164, UR4, 0x1 ;  /* 0x00000004a4a47c11 */ /* 0x000fe2000f8e08ff */
[----:B------:R-:W-:Y:S02]  /*0d40*/  IMAD.MOV.U32 R7, RZ, RZ, 0x10 ;  /* 0x00000010ff077424 */ /* 0x000fe400078e00ff */
[----:B------:R-:W-:Y:S02]  /*0d50*/  IMAD.MOV.U32 R0, RZ, RZ, 0x20 ;  /* 0x00000020ff007424 */ /* 0x000fe400078e00ff */
[----:B------:R-:W-:Y:S01]  /*0d60*/  IMAD R31, R22, UR5, R31 ;  /* 0x00000005161f7c24 */ /* 0x000fe2000f8e021f */
[----:B------:R-:W-:Y:S01]  /*0d70*/  SEL R7, R7, 0xfffffff0, !P1 ;  /* 0xfffffff007077807 */ /* 0x000fe20004800000 */
        /* <DEDUP_REMOVED lines=30> */
.L_x_892:
[----:B------:R-:W-:Y:S05]  /*0f60*/  BSYNC B0 ;  /* 0x0000000000007941 */ /* 0x000fea0003800000 */
.L_x_891:
        /* <DEDUP_REMOVED lines=32> */
.L_x_894:
[----:B------:R-:W-:Y:S05]  /*1170*/  BSYNC B0 ;  /* 0x0000000000007941 */ /* 0x000fea0003800000 */
.L_x_893:
        /* <DEDUP_REMOVED lines=32> */
.L_x_896:
[----:B------:R-:W-:Y:S05]  /*1380*/  BSYNC B0 ;  /* 0x0000000000007941 */ /* 0x000fea0003800000 */
.L_x_895:
        /* <DEDUP_REMOVED lines=31> */
.L_x_898:
[----:B------:R-:W-:Y:S05]  /*1580*/  BSYNC B0 ;  /* 0x0000000000007941 */ /* 0x000fea0003800000 */
.L_x_897:
        /* <DEDUP_REMOVED lines=35> */
.L_x_900:
[----:B------:R-:W-:Y:S05]  /*17c0*/  BSYNC B0 ;  /* 0x0000000000007941 */ /* 0x000fea0003800000 */
.L_x_899:
        /* <DEDUP_REMOVED lines=26> */
.L_x_902:
[----:B------:R-:W-:Y:S05]  /*1970*/  BSYNC B0 ;  /* 0x0000000000007941 */ /* 0x000fea0003800000 */
.L_x_901:
        /* <DEDUP_REMOVED lines=27> */
.L_x_904:
[----:B------:R-:W-:Y:S05]  /*1b30*/  BSYNC B0 ;  /* 0x0000000000007941 */ /* 0x000fea0003800000 */
.L_x_903:
        /* <DEDUP_REMOVED lines=39> */
.L_x_906:
[----:B------:R-:W-:Y:S05]  /*1db0*/  BSYNC B0 ;  /* 0x0000000000007941 */ /* 0x000fea0003800000 */
.L_x_905:
        /* <DEDUP_REMOVED lines=54> */
.L_x_908:
[----:B------:R-:W-:Y:S05]  /*2120*/  BSYNC B0 ;  /* 0x0000000000007941 */ /* 0x000fea0003800000 */
.L_x_907:
        /* <DEDUP_REMOVED lines=28> */
.L_x_910:
[----:B------:R-:W-:Y:S05]  /*22f0*/  BSYNC B0 ;  /* 0x0000000000007941 */ /* 0x000fea0003800000 */
.L_x_909:
        /* <DEDUP_REMOVED lines=26> */
.L_x_912:
[----:B------:R-:W-:Y:S05]  /*24a0*/  BSYNC B0 ;  /* 0x0000000000007941 */ /* 0x000fea0003800000 */
.L_x_911:
        /* <DEDUP_REMOVED lines=28> */
.L_x_914:
[----:B------:R-:W-:Y:S05]  /*2670*/  BSYNC B0 ;  /* 0x0000000000007941 */ /* 0x000fea0003800000 */
.L_x_913:
[----:B------:R-:W-:Y:S01]  /*2680*/  LDSM.16.M88.4 R24, [R150] ;  /* 0x000000009618783b */ /* 0x000fe20000000200 */
[----:B------:R-:W-:Y:S01]  /*2690*/  LOP3.LUT P1, RZ, R12, 0x2, RZ, 0xc0, !PT ;  /* 0x000000020cff7812 */ /* 0x000fe2000782c0ff */
[----:B------:R-:W-:Y:S01]  /*26a0*/  VIADD R8, R149, 0x4000 ;  /* 0x0000400095087836 */ /* 0x000fe20000000000 */
[----:B------:R-:W-:Y:S01]  /*26b0*/  LOP3.LUT R101, R101, 0xffffffe0, RZ, 0xc0, !PT ;  /* 0xffffffe065657812 */ /* 0x000fe200078ec0ff */
[----:B------:R-:W4:Y:S01]  /*26c0*/  LDSM.16.M88.4 R28, [R149+0x4000] ;  /* 0x00400000951c783b */ /* 0x000f220000000200 */
[----:B------:R-:W-:Y:S01]  /*26d0*/  VIADD R147, R149, 0x4020 ;  /* 0x0000402095937836 */ /* 0x000fe20000000000 */
[----:B------:R-:W-:Y:S01]  /*26e0*/  ULDC UR5, c[0x0][0x39c] ;  /* 0x0000e70000057ab9 */ /* 0x000fe20000000800 */
[--C-:B------:R-:W-:Y:S01]  /*26f0*/  IMAD R148, R7, 0x2, R150.reuse ;  /* 0x0000000207947824 */ /* 0x100fe200078e0296 */
[----:B------:R-:W4:Y:S01]  /*2700*/  LDSM.16.M88.4 R72, [R149+0x4800] ;  /* 0x004800009548783b */ /* 0x000f220000000200 */
[C---:B------:R-:W-:Y:S01]  /*2710*/  IMAD R146, R5.reuse, 0x2, R150 ;  /* 0x0000000205927824 */ /* 0x040fe200078e0296 */
[----:B------:R-:W-:Y:S01]  /*2720*/  LOP3.LUT R4, R4, R97, RZ, 0xfc, !PT ;  /* 0x0000006104047212 */ /* 0x000fe200078efcff */
[----:B------:R-:W-:Y:S01]  /*2730*/  IMAD R145, R5, 0x2, R148 ;  /* 0x0000000205917824 */ /* 0x000fe200078e0294 */
[----:B------:R-:W-:Y:S01]  /*2740*/  LDSM.16.M88.4 R64, [R149+0x5000] ;  /* 0x005000009540783b */ /* 0x000fe20000000200 */
[----:B------:R-:W-:-:S02]  /*2750*/  IMAD R100, R100, 0x10, R103 ;  /* 0x0000001064647824 */ /* 0x000fc400078e0267 */
[----:B------:R-:W-:Y:S01]  /*2760*/  @P1 VIADD R147, R8, 0xffffffe0 ;  /* 0xffffffe008931836 */ /* 0x000fe20000000000 */
[----:B------:R-:W-:Y:S01]  /*2770*/  LOP3.LUT P1, RZ, R12, 0x4, RZ, 0xc0, !PT ;  /* 0x000000040cff7812 */ /* 0x000fe2000782c0ff */
[----:B-123--:R-:W-:Y:S01]  /*2780*/  LDSM.16.M88.4 R8, [R148] ;  /* 0x000000009408783b */ /* 0x00efe20000000200 */
[----:B------:R-:W-:Y:S02]  /*2790*/  IMAD.SHL.U32 R176, R96, 0x2, RZ ;  /* 0x0000000260b07824 */ /* 0x000fe400078e00ff */
[----:B------:R-:W-:Y:S01]  /*27a0*/  SEL R0, R0, 0xffffffe0, !P1 ;  /* 0xffffffe000007807 */ /* 0x000fe20004800000 */
[----:B------:R-:W1:Y:S01]  /*27b0*/  LDSM.16.M88.4 R20, [R147] ;  /* 0x000000009314783b */ /* 0x000e620000000200 */
[C---:B------:R-:W-:Y:S01]  /*27c0*/  VIADD R139, R147.reuse, 0x800 ;  /* 0x00000800938b7836 */ /* 0x040fe20000000000 */
[----:B------:R-:W-:Y:S01]  /*27d0*/  LOP3.LUT R176, R176, 0x6, RZ, 0xc0, !PT ;  /* 0x00000006b0b07812 */ /* 0x000fe200078ec0ff */
[C---:B------:R-:W-:Y:S01]  /*27e0*/  VIADD R138, R147.reuse, 0x1000 ;  /* 0x00001000938a7836 */ /* 0x040fe20000000000 */
[----:B------:R-:W-:Y:S01]  /*27f0*/  LDSM.16.M88.4 R56, [R146] ;  /* 0x000000009238783b */ /* 0x000fe20000000200 */
[C---:B------:R-:W-:Y:S01]  /*2800*/  IMAD R143, R0.reuse, 0x2, R149 ;  /* 0x00000002008f7824 */ /* 0x040fe200078e0295 */
[----:B------:R-:W-:Y:S01]  /*2810*/  LEA R136, R0, R147, 0x1 ;  /* 0x0000009300887211 */ /* 0x000fe200078e08ff */
[----:B------:R-:W-:Y:S01]  /*2820*/  IMAD.IADD R0, R96, 0x1, -R101 ;  /* 0x0000000160007824 */ /* 0x000fe200078e0a65 */
[----:B------:R-:W-:Y:S01]  /*2830*/  LDSM.16.M88.4 R32, [R149+0x5800] ;  /* 0x005800009520783b */ /* 0x000fe20000000200 */
[C---:B------:R-:W-:Y:S01]  /*2840*/  IADD3 R137, R147.reuse, 0x1800, RZ ;  /* 0x0000180093897810 */ /* 0x040fe20007ffe0ff */
[----:B------:R-:W-:-:S02]  /*2850*/  VIADD R135, R147, 0x2000 ;  /* 0x0000200093877836 */ /* 0x000fc40000000000 */
[----:B------:R-:W2:Y:S01]  /*2860*/  LDSM.16.M88.4 R36, [R143+0x4000] ;  /* 0x004000008f24783b */ /* 0x000ea20000000200 */
[----:B------:R-:W-:Y:S01]  /*2870*/  SHF.R.S32.HI R173, RZ, 0x1f, R0 ;  /* 0x0000001fffad7819 */ /* 0x000fe20000011400 */
[----:B------:R-:W-:Y:S02]  /*2880*/  VIADD R134, R147, 0x2800 ;  /* 0x0000280093867836 */ /* 0x000fe40000000000 */
[----:B------:R-:W-:Y:S01]  /*2890*/  LDSM.16.M88.4 R84, [R145] ;  /* 0x000000009154783b */ /* 0x000fe20000000200 */
[----:B------:R-:W-:Y:S01]  /*28a0*/  LEA.HI R173, R173, R0, RZ, 0x2 ;  /* 0x00000000adad7211 */ /* 0x000fe200078f10ff */
[C---:B------:R-:W-:Y:S02]  /*28b0*/  VIADD R133, R147.reuse, 0x3000 ;  /* 0x0000300093857836 */ /* 0x040fe40000000000 */
[----:B------:R-:W3:Y:S01]  /*28c0*/  LDSM.16.M88.4 R80, [R136] ;  /* 0x000000008850783b */ /* 0x000ee20000000200 */
[----:B------:R-:W-:Y:S01]  /*28d0*/  SHF.R.S32.HI R173, RZ, 0x2, R173 ;  /* 0x00000002ffad7819 */ /* 0x000fe200000114ad */
[----:B------:R-:W-:Y:S01]  /*28e0*/  VIADD R132, R147, 0x3800 ;  /* 0x0000380093847836 */ /* 0x000fe20000000000 */
[C---:B----4-:R-:W-:Y:S01]  /*28f0*/  HMMA.16816.F32.BF16 R16, R24.reuse, R28, RZ ;  /* 0x0000001c1810723c */ /* 0x050fe200000418ff */
[----:B------:R-:W4:Y:S04]  /*2900*/  LDSM.16.M88.4 R12, [R147+0x800] ;  /* 0x00080000930c783b */ /* 0x000f280000000200 */
[----:B------:R-:W4:Y:S01]  /*2910*/  LDSM.16.M88.4 R76, [R147+0x1000] ;  /* 0x00100000934c783b */ /* 0x000f220000000200 */
[C---:B------:R-:W-:Y:S03]  /*2920*/  HMMA.16816.F32.BF16 R28, R24.reuse, R30, RZ ;  /* 0x0000001e181c723c */ /* 0x040fe600000418ff */
[----:B------:R-:W4:Y:S03]  /*2930*/  LDSM.16.M88.4 R48, [R147+0x1800] ;  /* 0x001800009330783b */ /* 0x000f260000000200 */
[C---:B------:R-:W-:Y:S01]  /*2940*/  HMMA.16816.F32.BF16 R40, R24.reuse, R72, RZ ;  /* 0x000000481828723c */ /* 0x040fe200000418ff */
[----:B------:R-:W-:Y:S04]  /*2950*/  LDSM.16.M88.4 R52, [R150+0x2000] ;  /* 0x002000009634783b */ /* 0x000fe80000000200 */
[----:B------:R-:W4:Y:S01]  /*2960*/  LDSM.16.M88.4 R44, [R149+0x6000] ;  /* 0x00600000952c783b */ /* 0x000f220000000200 */
[----:B------:R-:W-:Y:S03]  /*2970*/  HMMA.16816.F32.BF16 R72, R24, R74, RZ ;  /* 0x0000004a1848723c */ /* 0x000fe600000418ff */
[----:B------:R-:W-:Y:S03]  /*2980*/  LDSM.16.M88.4 R88, [R147+0x2000] ;  /* 0x002000009358783b */ /* 0x000fe60000000200 */
[C---:B-1----:R-:W-:Y:S01]  /*2990*/  HMMA.16816.F32.BF16 R16, R8.reuse, R20, R16 ;  /* 0x000000140810723c */ /* 0x042fe20000041810 */
[----:B------:R-:W-:Y:S04]  /*29a0*/  LDSM.16.M88.4 R92, [R136+0x800] ;  /* 0x00080000885c783b */ /* 0x000fe80000000200 */
[----:B------:R-:W0:Y:S01]  /*29b0*/  LDGDEPBAR ;  /* 0x00000000000079af */ /* 0x000e220000000000 */
[----:B------:R-:W-:Y:S03]  /*29c0*/  HMMA.16816.F32.BF16 R28, R8, R22, R28 ;  /* 0x00000016081c723c */ /* 0x000fe6000004181c */
[----:B------:R-:W1:Y:S03]  /*29d0*/  LDSM.16.M88.4 R20, [R143+0x4800] ;  /* 0x004800008f14783b */ /* 0x000e660000000200 */
[C---:B------:R-:W-:Y:S06]  /*29e0*/  HMMA.16816.F32.BF16 R68, R24.reuse, R64, RZ ;  /* 0x000000401844723c */ /* 0x040fec00000418ff */
[----:B------:R-:W-:Y:S06]  /*29f0*/  HMMA.16816.F32.BF16 R64, R24, R66, RZ ;  /* 0x000000421840723c */ /* 0x000fec00000418ff */
[C---:B--2---:R-:W-:Y:S06]  /*2a00*/  HMMA.16816.F32.BF16 R16, R56.reuse, R36, R16 ;  /* 0x000000243810723c */ /* 0x044fec0000041810 */
[----:B------:R-:W-:Y:S01]  /*2a10*/  HMMA.16816.F32.BF16 R28, R56, R38, R28 ;  /* 0x00000026381c723c */ /* 0x000fe2000004181c */
[----:B------:R-:W-:Y:S05]  /*2a20*/  LDSM.16.M88.4 R36, [R148+0x2000] ;  /* 0x002000009424783b */ /* 0x000fea0000000200 */
[C---:B------:R-:W-:Y:S06]  /*2a30*/  HMMA.16816.F32.BF16 R60, R24.reuse, R32, RZ ;  /* 0x00000020183c723c */ /* 0x040fec00000418ff */
[----:B------:R-:W-:Y:S01]  /*2a40*/  HMMA.16816.F32.BF16 R24, R24, R34, RZ ;  /* 0x000000221818723c */ /* 0x000fe200000418ff */
[----:B------:R-:W2:Y:S05]  /*2a50*/  LDSM.16.M88.4 R32, [R143+0x5000] ;  /* 0x005000008f20783b */ /* 0x000eaa0000000200 */
[C---:B---3--:R-:W-:Y:S06]  /*2a60*/  HMMA.16816.F32.BF16 R16, R84.reuse, R80, R16 ;  /* 0x000000505410723c */ /* 0x048fec0000041810 */
[----:B------:R-:W-:Y:S01]  /*2a70*/  HMMA.16816.F32.BF16 R28, R84, R82, R28 ;  /* 0x00000052541c723c */ /* 0x000fe2000004181c */
[----:B------:R-:W-:Y:S05]  /*2a80*/  LDSM.16.M88.4 R80, [R136+0x1000] ;  /* 0x001000008850783b */ /* 0x000fea0000000200 */
[C---:B----4-:R-:W-:Y:S06]  /*2a90*/  HMMA.16816.F32.BF16 R40, R8.reuse, R12, R40 ;  /* 0x0000000c0828723c */ /* 0x050fec0000041828 */
[C---:B------:R-:W-:Y:S01]  /*2aa0*/  HMMA.16816.F32.BF16 R72, R8.reuse, R14, R72 ;  /* 0x0000000e0848723c */ /* 0x040fe20000041848 */
[----:B------:R-:W3:Y:S05]  /*2ab0*/  LDSM.16.M88.4 R12, [R143+0x5800] ;  /* 0x005800008f0c783b */ /* 0x000eea0000000200 */
[C---:B------:R-:W-:Y:S06]  /*2ac0*/  HMMA.16816.F32.BF16 R68, R8.reuse, R76, R68 ;  /* 0x0000004c0844723c */ /* 0x040fec0000041844 */
[C---:B------:R-:W-:Y:S01]  /*2ad0*/  HMMA.16816.F32.BF16 R64, R8.reuse, R78, R64 ;  /* 0x0000004e0840723c */ /* 0x040fe20000041840 */
[----:B------:R-:W4:Y:S05]  /*2ae0*/  LDSM.16.M88.4 R76, [R136+0x1800] ;  /* 0x00180000884c783b */ /* 0x000f2a0000000200 */
[C---:B------:R-:W-:Y:S06]  /*2af0*/  HMMA.16816.F32.BF16 R60, R8.reuse, R48, R60 ;  /* 0x00000030083c723c */ /* 0x040fec000004183c */
[----:B------:R-:W-:Y:S01]  /*2b00*/  HMMA.16816.F32.BF16 R8, R8, R50, R24 ;  /* 0x000000320808723c */ /* 0x000fe20000041818 */
[----:B------:R-:W-:Y:S04]  /*2b10*/  LDSM.16.M88.4 R24, [R146+0x2000] ;  /* 0x002000009218783b */ /* 0x000fe80000000200 */
[----:B------:R-:W-:Y:S01]  /*2b20*/  LDSM.16.M88.4 R48, [R149+0x6800] ;  /* 0x006800009530783b */ /* 0x000fe20000000200 */
[C---:B------:R-:W-:Y:S06]  /*2b30*/  HMMA.16816.F32.BF16 R16, R52.reuse, R44, R16 ;  /* 0x0000002c3410723c */ /* 0x040fec0000041810 */
[----:B------:R-:W-:Y:S01]  /*2b40*/  HMMA.16816.F32.BF16 R28, R52, R46, R28 ;  /* 0x0000002e341c723c */ /* 0x000fe2000004181c */
[----:B------:R-:W-:Y:S05]  /*2b50*/  LDSM.16.M88.4 R44, [R149+0x7000] ;  /* 0x00700000952c783b */ /* 0x000fea0000000200 */
[C---:B-1----:R-:W-:Y:S06]  /*2b60*/  HMMA.16816.F32.BF16 R40, R56.reuse, R20, R40 ;  /* 0x000000143828723c */ /* 0x042fec0000041828 */
[C---:B------:R-:W-:Y:S01]  /*2b70*/  HMMA.16816.F32.BF16 R72, R56.reuse, R22, R72 ;  /* 0x000000163848723c */ /* 0x040fe20000041848 */
[----:B------:R-:W1:Y:S05]  /*2b80*/  LDSM.16.M88.4 R20, [R143+0x6000] ;  /* 0x006000008f14783b */ /* 0x000e6a0000000200 */
[C---:B--2---:R-:W-:Y:S06]  /*2b90*/  HMMA.16816.F32.BF16 R68, R56.reuse, R32, R68 ;  /* 0x000000203844723c */ /* 0x044fec0000041844 */
[C---:B------:R-:W-:Y:S01]  /*2ba0*/  HMMA.16816.F32.BF16 R64, R56.reuse, R34, R64 ;  /* 0x000000223840723c */ /* 0x040fe20000041840 */
[----:B------:R-:W-:Y:S05]  /*2bb0*/  LDSM.16.M88.4 R32, [R147+0x2800] ;  /* 0x002800009320783b */ /* 0x000fea0000000200 */
[----:B---3--:R-:W-:Y:S06]  /*2bc0*/  HMMA.16816.F32.BF16 R60, R56, R12, R60 ;  /* 0x0000000c383c723c */ /* 0x008fec000004183c */
[----:B------:R-:W-:Y:S06]  /*2bd0*/  HMMA.16816.F32.BF16 R16, R36, R88, R16 ;  /* 0x000000582410723c */ /* 0x000fec0000041810 */
[----:B------:R-:W-:Y:S01]  /*2be0*/  HMMA.16816.F32.BF16 R56, R56, R14, R8 ;  /* 0x0000000e3838723c */ /* 0x000fe20000041808 */
[----:B------:R-:W-:Y:S04]  /*2bf0*/  LDSM.16.M88.4 R8, [R145+0x2000] ;  /* 0x002000009108783b */ /* 0x000fe80000000200 */
[----:B------:R-:W2:Y:S01]  /*2c00*/  LDSM.16.M88.4 R12, [R136+0x2000] ;  /* 0x00200000880c783b */ /* 0x000ea20000000200 */
[----:B------:R-:W-:Y:S06]  /*2c10*/  HMMA.16816.F32.BF16 R28, R36, R90, R28 ;  /* 0x0000005a241c723c */ /* 0x000fec000004181c */
[C---:B------:R-:W-:Y:S06]  /*2c20*/  HMMA.16816.F32.BF16 R40, R84.reuse, R92, R40 ;  /* 0x0000005c5428723c */ /* 0x040fec0000041828 */
[C---:B------:R-:W-:Y:S06]  /*2c30*/  HMMA.16816.F32.BF16 R72, R84.reuse, R94, R72 ;  /* 0x0000005e5448723c */ /* 0x040fec0000041848 */
[C---:B------:R-:W-:Y:S06]  /*2c40*/  HMMA.16816.F32.BF16 R68, R84.reuse, R80, R68 ;  /* 0x000000505444723c */ /* 0x040fec0000041844 */
[C---:B------:R-:W-:Y:S01]  /*2c50*/  HMMA.16816.F32.BF16 R64, R84.reuse, R82, R64 ;  /* 0x000000525440723c */ /* 0x040fe20000041840 */
[----:B------:R-:W3:Y:S05]  /*2c60*/  LDSM.16.M88.4 R80, [R149+0x7800] ;  /* 0x007800009550783b */ /* 0x000eea0000000200 */
[----:B----4-:R-:W-:Y:S01]  /*2c70*/  HMMA.16816.F32.BF16 R88, R84, R76, R60 ;  /* 0x0000004c5458723c */ /* 0x010fe2000004183c */
[----:B------:R-:W-:Y:S05]  /*2c80*/  LDSM.16.M88.4 R60, [R143+0x6800] ;  /* 0x006800008f3c783b */ /* 0x000fea0000000200 */
[----:B-1----:R-:W-:Y:S06]  /*2c90*/  HMMA.16816.F32.BF16 R16, R24, R20, R16 ;  /* 0x000000141810723c */ /* 0x002fec0000041810 */
[----:B------:R-:W-:Y:S01]  /*2ca0*/  HMMA.16816.F32.BF16 R76, R84, R78, R56 ;  /* 0x0000004e544c723c */ /* 0x000fe20000041838 */
[----:B------:R-:W1:Y:S05]  /*2cb0*/  LDSM.16.M88.4 R56, [R147+0x3000] ;  /* 0x003000009338783b */ /* 0x000e6a0000000200 */
[----:B------:R-:W-:Y:S01]  /*2cc0*/  HMMA.16816.F32.BF16 R28, R24, R22, R28 ;  /* 0x00000016181c723c */ /* 0x000fe2000004181c */
[----:B------:R-:W4:Y:S05]  /*2cd0*/  LDSM.16.M88.4 R20, [R147+0x3800] ;  /* 0x003800009314783b */ /* 0x000f2a0000000200 */
[C---:B------:R-:W-:Y:S01]  /*2ce0*/  HMMA.16816.F32.BF16 R40, R52.reuse, R48, R40 ;  /* 0x000000303428723c */ /* 0x040fe20000041828 */
[----:B------:R-:W3:Y:S05]  /*2cf0*/  @P0 LDC R49, c[0x0][0x2e8] ;  /* 0x0000ba00ff310b82 */ /* 0x000eea0000000800 */
[C---:B------:R-:W-:Y:S06]  /*2d00*/  HMMA.16816.F32.BF16 R72, R52.reuse, R50, R72 ;  /* 0x000000323448723c */ /* 0x040fec0000041848 */
[C---:B------:R-:W-:Y:S06]  /*2d10*/  HMMA.16816.F32.BF16 R68, R52.reuse, R44, R68 ;  /* 0x0000002c3444723c */ /* 0x040fec0000041844 */
[----:B------:R-:W-:Y:S01]  /*2d20*/  HMMA.16816.F32.BF16 R64, R52, R46, R64 ;  /* 0x0000002e3440723c */ /* 0x000fe20000041840 */
[----:B------:R-:W-:Y:S05]  /*2d30*/  LDSM.16.M88.4 R44, [R136+0x2800] ;  /* 0x00280000882c783b */ /* 0x000fea0000000200 */
[C---:B--2---:R-:W-:Y:S01]  /*2d40*/  HMMA.16816.F32.BF16 R16, R8.reuse, R12, R16 ;  /* 0x0000000c0810723c */ /* 0x044fe20000041810 */
[----:B---3--:R-:W2:Y:S05]  /*2d50*/  @P0 MUFU.RCP R49, R49 ;  /* 0x0000003100310308 */ /* 0x008eaa0000001000 */
[----:B------:R-:W-:Y:S01]  /*2d60*/  HMMA.16816.F32.BF16 R28, R8, R14, R28 ;  /* 0x0000000e081c723c */ /* 0x000fe2000004181c */
[----:B------:R-:W3:Y:S05]  /*2d70*/  LDSM.16.M88.4 R12, [R143+0x7000] ;  /* 0x007000008f0c783b */ /* 0x000eea0000000200 */
[C---:B------:R-:W-:Y:S06]  /*2d80*/  HMMA.16816.F32.BF16 R88, R52.reuse, R80, R88 ;  /* 0x000000503458723c */ /* 0x040fec0000041858 */
[----:B------:R-:W-:Y:S06]  /*2d90*/  HMMA.16816.F32.BF16 R76, R52, R82, R76 ;  /* 0x00000052344c723c */ /* 0x000fec000004184c */
[----:B------:R-:W-:Y:S01]  /*2da0*/  HMMA.16816.F32.BF16 R40, R36, R32, R40 ;  /* 0x000000202428723c */ /* 0x000fe20000041828 */
[----:B------:R-:W-:Y:S01]  /*2db0*/  FMUL.FTZ R17, R17, UR5 ;  /* 0x0000000511117c20 */ /* 0x000fe20008410000 */
[----:B------:R-:W-:Y:S01]  /*2dc0*/  FMUL.FTZ R19, R19, UR5 ;  /* 0x0000000513137c20 */ /* 0x000fe20008410000 */
[----:B------:R-:W-:Y:S01]  /*2dd0*/  FMUL.FTZ R16, R16, UR5 ;  /* 0x0000000510107c20 */ /* 0x000fe20008410000 */
[----:B------:R-:W-:-:S02]  /*2de0*/  FMUL.FTZ R18, R18, UR5 ;  /* 0x0000000512127c20 */ /* 0x000fc40008410000 */
[C---:B------:R-:W-:Y:S01]  /*2df0*/  HMMA.16816.F32.BF16 R72, R36.reuse, R34, R72 ;  /* 0x000000222448723c */ /* 0x040fe20000041848 */
[----:B------:R-:W2:Y:S01]  /*2e00*/  LDSM.16.M88.4 R32, [R143+0x7800] ;  /* 0x007800008f20783b */ /* 0x000ea20000000200 */
[----:B------:R-:W-:Y:S01]  /*2e10*/  FMUL.FTZ R28, R28, UR5 ;  /* 0x000000051c1c7c20 */ /* 0x000fe20008410000 */
[----:B------:R-:W2:Y:S01]  /*2e20*/  MUFU.TANH R17, R17 ;  /* 0x0000001100117308 */ /* 0x000ea20000002400 */
[----:B------:R-:W-:Y:S01]  /*2e30*/  FMUL.FTZ R29, R29, UR5 ;  /* 0x000000051d1d7c20 */ /* 0x000fe20008410000 */
[----:B------:R-:W-:Y:S01]  /*2e40*/  FMUL.FTZ R30, R30, UR5 ;  /* 0x000000051e1e7c20 */ /* 0x000fe20008410000 */
[----:B-1----:R-:W-:Y:S01]  /*2e50*/  HMMA.16816.F32.BF16 R68, R36, R56, R68 ;  /* 0x000000382444723c */ /* 0x002fe20000041844 */
[----:B------:R-:W-:-:S04]  /*2e60*/  FMUL.FTZ R31, R31, UR5 ;  /* 0x000000051f1f7c20 */ /* 0x000fc80008410000 */
[----:B------:R-:W1:Y:S01]  /*2e70*/  MUFU.TANH R19, R19 ;  /* 0x0000001300137308 */ /* 0x000e620000002400 */
[C---:B------:R-:W-:Y:S06]  /*2e80*/  HMMA.16816.F32.BF16 R64, R36.reuse, R58, R64 ;  /* 0x0000003a2440723c */ /* 0x040fec0000041840 */
[C---:B----4-:R-:W-:Y:S01]  /*2e90*/  HMMA.16816.F32.BF16 R88, R36.reuse, R20, R88 ;  /* 0x000000142458723c */ /* 0x050fe20000041858 */
[----:B------:R-:W-:Y:S05]  /*2ea0*/  MUFU.TANH R29, R29 ;  /* 0x0000001d001d7308 */ /* 0x000fea0000002400 */
[----:B------:R-:W-:Y:S01]  /*2eb0*/  HMMA.16816.F32.BF16 R76, R36, R22, R76 ;  /* 0x00000016244c723c */ /* 0x000fe2000004184c */
[----:B------:R-:W4:Y:S02]  /*2ec0*/  LDSM.16.M88.4 R20, [R136+0x3000] ;  /* 0x003000008814783b */ /* 0x000f240000000200 */
[----:B------:R-:W1:Y:S03]  /*2ed0*/  MUFU.TANH R37, R28 ;  /* 0x0000001c00257308 */ /* 0x000e660000002400 */
[C---:B------:R-:W-:Y:S05]  /*2ee0*/  HMMA.16816.F32.BF16 R40, R24.reuse, R60, R40 ;  /* 0x0000003c1828723c */ /* 0x040fea0000041828 */
[----:B------:R-:W1:Y:S01]  /*2ef0*/  MUFU.TANH R39, R30 ;  /* 0x0000001e00277308 */ /* 0x000e620000002400 */
[C---:B---3--:R-:W-:Y:S06]  /*2f00*/  HMMA.16816.F32.BF16 R68, R24.reuse, R12, R68 ;  /* 0x0000000c1844723c */ /* 0x048fec0000041844 */
[----:B------:R-:W-:Y:S01]  /*2f10*/  HMMA.16816.F32.BF16 R64, R24, R14, R64 ;  /* 0x0000000e1840723c */ /* 0x000fe20000041840 */
[----:B------:R-:W3:Y:S01]  /*2f20*/  LDSM.16.M88.4 R12, [R136+0x3800] ;  /* 0x00380000880c783b */ /* 0x000ee20000000200 */
[----:B------:R-:W-:Y:S01]  /*2f30*/  MUFU.TANH R31, R31 ;  /* 0x0000001f001f7308 */ /* 0x000fe20000002400 */
[----:B------:R-:W-:-:S04]  /*2f40*/  DEPBAR.LE SB0, 0x0 ;  /* 0x000080000000791a */ /* 0x000fc80000000000 */
[C---:B------:R-:W-:Y:S03]  /*2f50*/  HMMA.16816.F32.BF16 R72, R24.reuse, R62, R72 ;  /* 0x0000003e1848723c */ /* 0x040fe60000041848 */
[----:B------:R-:W-:Y:S03]  /*2f60*/  MUFU.TANH R51, R16 ;  /* 0x0000001000337308 */ /* 0x000fe60000002400 */
[C---:B--2---:R-:W-:Y:S06]  /*2f70*/  HMMA.16816.F32.BF16 R88, R24.reuse, R32, R88 ;  /* 0x000000201858723c */ /* 0x044fec0000041858 */
[----:B------:R-:W-:Y:S06]  /*2f80*/  HMMA.16816.F32.BF16 R76, R24, R34, R76 ;  /* 0x00000022184c723c */ /* 0x000fec000004184c */
[----:B------:R-:W-:Y:S01]  /*2f90*/  HMMA.16816.F32.BF16 R40, R8, R44, R40 ;  /* 0x0000002c0828723c */ /* 0x000fe20000041828 */
[----:B------:R-:W-:-:S04]  /*2fa0*/  IADD3 R27, R100, 0x1, R173 ;  /* 0x00000001641b7810 */ /* 0x000fc80007ffe0ad */
[----:B------:R-:W-:Y:S01]  /*2fb0*/  IADD3 R0, R98, R27, -R166 ;  /* 0x0000001b62007210 */ /* 0x000fe20007ffe8a6 */
[C---:B------:R-:W-:Y:S04]  /*2fc0*/  HMMA.16816.F32.BF16 R72, R8.reuse, R46, R72 ;  /* 0x0000002e0848723c */ /* 0x040fe80000041848 */
[----:B------:R-:W-:Y:S01]  /*2fd0*/  IMAD.IADD R99, R0, 0x1, R99 ;  /* 0x0000000100637824 */ /* 0x000fe200078e0263 */
[----:B------:R-:W-:Y:S01]  /*2fe0*/  MOV R0, RZ ;  /* 0x000000ff00007202 */ /* 0x000fe20000000f00 */
[----:B----4-:R-:W-:Y:S01]  /*2ff0*/  HMMA.16816.F32.BF16 R68, R8, R20, R68 ;  /* 0x000000140844723c */ /* 0x010fe20000041844 */
[----:B-----5:R-:W-:Y:S02]  /*3000*/  @P0 FMUL.FTZ R0, R6, R49 ;  /* 0x0000003106000220 */ /* 0x020fe40000410000 */
[----:B------:R-:W-:-:S02]  /*3010*/  VIMNMX R124, R99, R98, PT ;  /* 0x00000062637c7248 */ /* 0x000fc40003fe0100 */
[----:B------:R-:W-:Y:S01]  /*3020*/  VIADDMNMX R123, R99, 0x8, R98, PT ;  /* 0x00000008637b7846 */ /* 0x000fe20003800162 */
[C---:B------:R-:W-:Y:S06]  /*3030*/  HMMA.16816.F32.BF16 R64, R8.reuse, R22, R64 ;  /* 0x000000160840723c */ /* 0x040fec0000041840 */
[----:B---3--:R-:W-:Y:S01]  /*3040*/  HMMA.16816.F32.BF16 R88, R8, R12, R88 ;  /* 0x0000000c0858723c */ /* 0x008fe20000041858 */
[----:B------:R-:W-:Y:S01]  /*3050*/  FMUL.FTZ R33, R40, UR5 ;  /* 0x0000000528217c20 */ /* 0x000fe20008410000 */
[----:B------:R-:W-:Y:S01]  /*3060*/  FMUL.FTZ R25, R42, UR5 ;  /* 0x000000052a197c20 */ /* 0x000fe20008410000 */
[----:B------:R-:W-:Y:S01]  /*3070*/  FMUL.FTZ R41, R41, UR5 ;  /* 0x0000000529297c20 */ /* 0x000fe20008410000 */
[----:B------:R-:W-:-:S02]  /*3080*/  FMUL.FTZ R21, R43, UR5 ;  /* 0x000000052b157c20 */ /* 0x000fc40008410000 */
[----:B------:R-:W-:Y:S01]  /*3090*/  HMMA.16816.F32.BF16 R76, R8, R14, R76 ;  /* 0x0000000e084c723c */ /* 0x000fe2000004184c */
[----:B------:R-:W2:Y:S01]  /*30a0*/  MUFU.TANH R33, R33 ;  /* 0x0000002100217308 */ /* 0x000ea20000002400 */
[----:B------:R-:W-:Y:S01]  /*30b0*/  FMUL.FTZ R23, R72, UR5 ;  /* 0x0000000548177c20 */ /* 0x000fe20008410000 */
[----:B------:R-:W-:-:S03]  /*30c0*/  FMUL.FTZ R73, R73, UR5 ;  /* 0x0000000549497c20 */ /* 0x000fc60008410000 */
[----:B------:R-:W-:Y:S01]  /*30d0*/  FMUL.FTZ R43, R68, UR5 ;  /* 0x00000005442b7c20 */ /* 0x000fe20008410000 */
[----:B------:R-:W-:Y:S02]  /*30e0*/  IMAD R8, R105, 0x40, R176 ;  /* 0x0000004069087824 */ /* 0x000fe400078e02b0 */
[----:B------:R-:W-:Y:S01]  /*30f0*/  FMUL.FTZ R9, R74, UR5 ;  /* 0x000000054a097c20 */ /* 0x000fe20008410000 */
[----:B------:R-:W3:Y:S01]  /*3100*/  MUFU.TANH R25, R25 ;  /* 0x0000001900197308 */ /* 0x000ee20000002400 */
[----:B------:R-:W-:Y:S01]  /*3110*/  FMUL.FTZ R11, R75, UR5 ;  /* 0x000000054b0b7c20 */ /* 0x000fe20008410000 */
[----:B------:R-:W-:Y:S02]  /*3120*/  VIADD R10, R8, 0x1 ;  /* 0x00000001080a7836 */ /* 0x000fe40000000000 */
[----:B------:R-:W-:Y:S01]  /*3130*/  FMUL.FTZ R70, R70, UR5 ;  /* 0x0000000546467c20 */ /* 0x000fe20008410000 */
[C---:B------:R-:W-:Y:S02]  /*3140*/  VIADD R32, R8.reuse, 0x8 ;  /* 0x0000000808207836 */ /* 0x040fe40000000000 */
[----:B------:R-:W-:Y:S01]  /*3150*/  FMUL.FTZ R15, R69, UR5 ;  /* 0x00000005450f7c20 */ /* 0x000fe20008410000 */
[----:B------:R-:W-:Y:S01]  /*3160*/  VIADD R26, R8, 0x9 ;  /* 0x00000009081a7836 */ /* 0x000fe20000000000 */
[----:B------:R-:W-:Y:S01]  /*3170*/  I2FP.F32.S32 R6, R10 ;  /* 0x0000000a00067245 */ /* 0x000fe20000201400 */
[----:B------:R-:W4:Y:S01]  /*3180*/  MUFU.TANH R41, R41 ;  /* 0x0000002900297308 */ /* 0x000f220000002400 */
[----:B------:R-:W-:Y:S01]  /*3190*/  ISETP.GE.AND P4, PT, R32, R124, PT ;  /* 0x0000007c2000720c */ /* 0x000fe20003f86270 */
[----:B------:R-:W-:Y:S01]  /*31a0*/  VIADD R24, R8, 0x10 ;  /* 0x0000001008187836 */ /* 0x000fe20000000000 */
[-C--:B------:R-:W-:Y:S01]  /*31b0*/  ISETP.GE.AND P0, PT, R32, R123.reuse, PT ;  /* 0x0000007b2000720c */ /* 0x080fe20003f06270 */
[C---:B------:R-:W-:Y:S01]  /*31c0*/  FFMA.FTZ R17, R6.reuse, R0, R17 ;  /* 0x0000000006117223 */ /* 0x040fe20000010011 */
[----:B------:R-:W-:Y:S01]  /*31d0*/  I2FP.F32.S32 R32, R32 ;  /* 0x0000002000207245 */ /* 0x000fe20000201400 */
[----:B-1----:R-:W-:Y:S01]  /*31e0*/  FFMA.FTZ R19, R6, R0, R19 ;  /* 0x0000000006137223 */ /* 0x002fe20000010013 */
[C---:B------:R-:W-:Y:S01]  /*31f0*/  ISETP.GE.AND P6, PT, R10.reuse, R124, PT ;  /* 0x0000007c0a00720c */ /* 0x040fe20003fc6270 */
[----:B------:R-:W1:Y:S01]  /*3200*/  MUFU.TANH R21, R21 ;  /* 0x0000001500157308 */ /* 0x000e620000002400 */
[-C--:B------:R-:W-:Y:S01]  /*3210*/  ISETP.GE.AND P2, PT, R10, R123.reuse, PT ;  /* 0x0000007b0a00720c */ /* 0x080fe20003f46270 */
[----:B------:R-:W-:Y:S01]  /*3220*/  FFMA.FTZ R27, R32, R0, R37 ;  /* 0x00000000201b7223 */ /* 0x000fe20000010025 */
[----:B------:R-:W-:Y:S01]  /*3230*/  VIADD R10, R8, 0x11 ;  /* 0x00000011080a7836 */ /* 0x000fe20000000000 */
[----:B------:R-:W-:Y:S01]  /*3240*/  ISETP.GE.AND P3, PT, R26, R124, PT ;  /* 0x0000007c1a00720c */ /* 0x000fe20003f66270 */
[----:B------:R-:W-:Y:S01]  /*3250*/  FFMA.FTZ R32, R32, R0, R39 ;  /* 0x0000000020207223 */ /* 0x000fe20000010027 */
[-C--:B------:R-:W-:Y:S01]  /*3260*/  ISETP.GE.AND P5, PT, R26, R123.reuse, PT ;  /* 0x0000007b1a00720c */ /* 0x080fe20003fa6270 */
[----:B------:R-:W-:Y:S01]  /*3270*/  FMUL.FTZ R71, R71, UR5 ;  /* 0x0000000547477c20 */ /* 0x000fe20008410000 */
[----:B------:R-:W-:Y:S01]  /*3280*/  FSEL R35, R17, -INF , !P6 ;  /* 0xff80000011237808 */ /* 0x000fe20007000000 */
[----:B------:R-:W1:Y:S01]  /*3290*/  MUFU.TANH R23, R23 ;  /* 0x0000001700177308 */ /* 0x000e620000002400 */
[----:B------:R-:W-:Y:S01]  /*32a0*/  I2FP.F32.S32 R26, R26 ;  /* 0x0000001a001a7245 */ /* 0x000fe20000201400 */
[----:B------:R-:W-:Y:S01]  /*32b0*/  FMUL.FTZ R65, R65, UR5 ;  /* 0x0000000541417c20 */ /* 0x000fe20008410000 */
[C---:B------:R-:W-:Y:S01]  /*32c0*/  ISETP.GE.AND P1, PT, R24.reuse, R124, PT ;  /* 0x0000007c1800720c */ /* 0x040fe20003f26270 */
[----:B------:R-:W-:Y:S01]  /*32d0*/  FMUL.FTZ R67, R67, UR5 ;  /* 0x0000000543437c20 */ /* 0x000fe20008410000 */
[-C--:B------:R-:W-:Y:S01]  /*32e0*/  ISETP.GE.AND P6, PT, R24, R123.reuse, PT ;  /* 0x0000007b1800720c */ /* 0x080fe20003fc6270 */
[----:B------:R-:W-:Y:S01]  /*32f0*/  FFMA.FTZ R6, R26, R0, R29 ;  /* 0x000000001a067223 */ /* 0x000fe2000001001d */
[----:B------:R-:W-:Y:S01]  /*3300*/  I2FP.F32.S32 R24, R24 ;  /* 0x0000001800187245 */ /* 0x000fe20000201400 */
[----:B------:R-:W-:Y:S01]  /*3310*/  MUFU.TANH R13, R73 ;  /* 0x00000049000d7308 */ /* 0x000fe20000002400 */
[----:B------:R-:W-:Y:S01]  /*3320*/  FSEL R28, R19, -INF , !P2 ;  /* 0xff800000131c7808 */ /* 0x000fe20005000000 */
[----:B------:R-:W-:Y:S01]  /*3330*/  VIADD R12, R8, 0x19 ;  /* 0x00000019080c7836 */ /* 0x000fe20000000000 */
[----:B------:R-:W-:Y:S01]  /*3340*/  FSEL R27, R27, -INF , !P4 ;  /* 0xff8000001b1b7808 */ /* 0x000fe20006000000 */
[----:B--2---:R-:W-:Y:S01]  /*3350*/  FFMA.FTZ R29, R24, R0, R33 ;  /* 0x00000000181d7223 */ /* 0x004fe20000010021 */
[----:B------:R-:W-:Y:S01]  /*3360*/  ISETP.GE.AND P2, PT, R10, R124, PT ;  /* 0x0000007c0a00720c */ /* 0x000fe20003f46270 */
[----:B---3--:R-:W-:Y:S01]  /*3370*/  FFMA.FTZ R24, R24, R0, R25 ;  /* 0x0000000018187223 */ /* 0x008fe20000010019 */
[-C--:B------:R-:W-:Y:S01]  /*3380*/  ISETP.GE.AND P4, PT, R10, R123.reuse, PT ;  /* 0x0000007b0a00720c */ /* 0x080fe20003f86270 */
[----:B------:R-:W2:Y:S01]  /*3390*/  MUFU.TANH R9, R9 ;  /* 0x0000000900097308 */ /* 0x000ea20000002400 */
[----:B------:R-:W-:Y:S01]  /*33a0*/  I2FP.F32.S32 R10, R10 ;  /* 0x0000000a000a7245 */ /* 0x000fe20000201400 */
[----:B------:R-:W-:Y:S01]  /*33b0*/  FMUL.FTZ R64, R64, UR5 ;  /* 0x0000000540407c20 */ /* 0x000fe20008410000 */
[----:B------:R-:W-:Y:S01]  /*33c0*/  IADD3 R20, R8, 0x18, RZ ;  /* 0x0000001808147810 */ /* 0x000fe20007ffe0ff */
[----:B------:R-:W-:Y:S01]  /*33d0*/  FMUL.FTZ R66, R66, UR5 ;  /* 0x0000000542427c20 */ /* 0x000fe20008410000 */
[-C--:B------:R-:W-:Y:S01]  /*33e0*/  FFMA.FTZ R26, R26, R0.reuse, R31 ;  /* 0x000000001a1a7223 */ /* 0x080fe2000001001f */
[CC--:B----4-:R-:W-:Y:S01]  /*33f0*/  FFMA.FTZ R25, R10.reuse, R0.reuse, R41 ;  /* 0x000000000a197223 */ /* 0x0d0fe20000010029 */
[----:B-1----:R-:W-:Y:S01]  /*3400*/  FFMA.FTZ R21, R10, R0, R21 ;  /* 0x000000000a157223 */ /* 0x002fe20000010015 */
[----:B------:R-:W1:Y:S01]  /*3410*/  MUFU.TANH R11, R11 ;  /* 0x0000000b000b7308 */ /* 0x000e620000002400 */
[----:B------:R-:W-:Y:S01]  /*3420*/  VIADD R10, R8, 0x20 ;  /* 0x00000020080a7836 */ /* 0x000fe20000000000 */
[----:B------:R-:W-:Y:S01]  /*3430*/  FSEL R32, R32, -INF , !P0 ;  /* 0xff80000020207808 */ /* 0x000fe20004000000 */
[----:B------:R-:W-:Y:S01]  /*3440*/  VIADD R14, R8, 0x21 ;  /* 0x00000021080e7836 */ /* 0x000fe20000000000 */
[----:B------:R-:W-:Y:S01]  /*3450*/  FSEL R31, R6, -INF , !P3 ;  /* 0xff800000061f7808 */ /* 0x000fe20005800000 */
[----:B------:R-:W-:Y:S01]  /*3460*/  FMUL.FTZ R88, R88, UR5 ;  /* 0x0000000558587c20 */ /* 0x000fe20008410000 */
[C---:B------:R-:W-:Y:S01]  /*3470*/  ISETP.GE.AND P0, PT, R20.reuse, R124, PT ;  /* 0x0000007c1400720c */ /* 0x040fe20003f06270 */
[----:B------:R-:W-:Y:S01]  /*3480*/  FMUL.FTZ R91, R91, UR5 ;  /* 0x000000055b5b7c20 */ /* 0x000fe20008410000 */
[----:B------:R-:W3:Y:S01]  /*3490*/  MUFU.TANH R43, R43 ;  /* 0x0000002b002b7308 */ /* 0x000ee20000002400 */
[-C--:B------:R-:W-:Y:S01]  /*34a0*/  ISETP.GE.AND P3, PT, R20, R123.reuse, PT ;  /* 0x0000007b1400720c */ /* 0x080fe20003f66270 */
[----:B------:R-:W-:Y:S01]  /*34b0*/  FMUL.FTZ R89, R89, UR5 ;  /* 0x0000000559597c20 */ /* 0x000fe20008410000 */
[----:B------:R-:W-:Y:S01]  /*34c0*/  I2FP.F32.S32 R20, R20 ;  /* 0x0000001400147245 */ /* 0x000fe20000201400 */
[----:B------:R-:W-:Y:S01]  /*34d0*/  FMUL.FTZ R90, R90, UR5 ;  /* 0x000000055a5a7c20 */ /* 0x000fe20008410000 */
[----:B------:R-:W-:Y:S01]  /*34e0*/  FSEL R24, R24, -INF , !P6 ;  /* 0xff80000018187808 */ /* 0x000fe20007000000 */
[----:B------:R-:W-:Y:S01]  /*34f0*/  FMUL.FTZ R77, R77, UR5 ;  /* 0x000000054d4d7c20 */ /* 0x000fe20008410000 */
[----:B------:R-:W-:Y:S01]  /*3500*/  FSEL R25, R25, -INF , !P2 ;  /* 0xff80000019197808 */ /* 0x000fe20005000000 */
[----:B------:R-:W4:Y:S01]  /*3510*/  MUFU.TANH R45, R70 ;  /* 0x00000046002d7308 */ /* 0x000f220000002400 */
[----:B------:R-:W-:Y:S01]  /*3520*/  I2FP.F32.S32 R6, R12 ;  /* 0x0000000c00067245 */ /* 0x000fe20000201400 */
[----:B------:R-:W-:Y:S01]  /*3530*/  FFMA.FTZ R23, R20, R0, R23 ;  /* 0x0000000014177223 */ /* 0x000fe20000010017 */
[----:B------:R-:W-:Y:S01]  /*3540*/  ISETP.GE.AND P6, PT, R10, R124, PT ;  /* 0x0000007c0a00720c */ /* 0x000fe20003fc6270 */
[-C--:B--2---:R-:W-:Y:S01]  /*3550*/  FFMA.FTZ R20, R20, R0.reuse, R9 ;  /* 0x0000000014147223 */ /* 0x084fe20000010009 */
[-C--:B------:R-:W-:Y:S01]  /*3560*/  ISETP.GE.AND P2, PT, R10, R123.reuse, PT ;  /* 0x0000007b0a00720c */ /* 0x080fe20003f46270 */
[----:B------:R-:W-:Y:S01]  /*3570*/  FFMA.FTZ R13, R6, R0, R13 ;  /* 0x00000000060d7223 */ /* 0x000fe2000001000d */
[----:B------:R-:W-:Y:S01]  /*3580*/  I2FP.F32.S32 R10, R10 ;  /* 0x0000000a000a7245 */ /* 0x000fe20000201400 */
[----:B------:R-:W2:Y:S01]  /*3590*/  MUFU.TANH R15, R15 ;  /* 0x0000000f000f7308 */ /* 0x000ea20000002400 */
[----:B------:R-:W-:Y:S01]  /*35a0*/  FSEL R26, R26, -INF , !P5 ;  /* 0xff8000001a1a7808 */ /* 0x000fe20006800000 */
[-C--:B-1----:R-:W-:Y:S01]  /*35b0*/  FFMA.FTZ R6, R6, R0.reuse, R11 ;  /* 0x0000000006067223 */ /* 0x082fe2000001000b */
[----:B------:R-:W-:Y:S01]  /*35c0*/  FSEL R29, R29, -INF , !P1 ;  /* 0xff8000001d1d7808 */ /* 0x000fe20004800000 */
[----:B---3--:R-:W-:Y:S01]  /*35d0*/  FFMA.FTZ R43, R10, R0, R43 ;  /* 0x000000000a2b7223 */ /* 0x008fe2000001002b */
[C---:B------:R-:W-:Y:S01]  /*35e0*/  ISETP.GE.AND P5, PT, R12.reuse, R124, PT ;  /* 0x0000007c0c00720c */ /* 0x040fe20003fa6270 */
[----:B------:R-:W-:Y:S01]  /*35f0*/  FMUL.FTZ R79, R79, UR5 ;  /* 0x000000054f4f7c20 */ /* 0x000fe20008410000 */
[-C--:B------:R-:W-:Y:S01]  /*3600*/  ISETP.GE.AND P1, PT, R12, R123.reuse, PT ;  /* 0x0000007b0c00720c */ /* 0x080fe20003f26270 */
[----:B------:R-:W1:Y:S01]  /*3610*/  MUFU.TANH R17, R64 ;  /* 0x0000004000117308 */ /* 0x000e620000002400 */
[----:B----4-:R-:W-:Y:S01]  /*3620*/  FFMA.FTZ R45, R10, R0, R45 ;  /* 0x000000000a2d7223 */ /* 0x010fe2000001002d */
[C---:B------:R-:W-:Y:S01]  /*3630*/  VIADD R12, R8.reuse, 0x28 ;  /* 0x00000028080c7836 */ /* 0x040fe20000000000 */
[----:B------:R-:W-:Y:S01]  /*3640*/  FSEL R22, R21, -INF , !P4 ;  /* 0xff80000015167808 */ /* 0x000fe20006000000 */
[----:B------:R-:W-:Y:S01]  /*3650*/  VIADD R10, R8, 0x29 ;  /* 0x00000029080a7836 */ /* 0x000fe20000000000 */
[----:B------:R-:W-:Y:S01]  /*3660*/  FSEL R23, R23, -INF , !P0 ;  /* 0xff80000017177808 */ /* 0x000fe20004000000 */
[----:B------:R-:W-:Y:S01]  /*3670*/  FMUL.FTZ R76, R76, UR5 ;  /* 0x000000054c4c7c20 */ /* 0x000fe20008410000 */
[C---:B------:R-:W-:Y:S01]  /*3680*/  ISETP.GE.AND P4, PT, R14.reuse, R124, PT ;  /* 0x0000007c0e00720c */ /* 0x040fe20003f86270 */
[----:B------:R-:W3:Y:S01]  /*3690*/  MUFU.TANH R33, R66 ;  /* 0x0000004200217308 */ /* 0x000ee20000002400 */
[----:B------:R-:W-:Y:S01]  /*36a0*/  ISETP.GE.AND P0, PT, R14, R123, PT ;  /* 0x0000007b0e00720c */ /* 0x000fe20003f06270 */
[----:B------:R-:W-:Y:S01]  /*36b0*/  FMUL.FTZ R78, R78, UR5 ;  /* 0x000000054e4e7c20 */ /* 0x000fe20008410000 */
[----:B------:R-:W-:Y:S01]  /*36c0*/  FSEL R20, R20, -INF , !P3 ;  /* 0xff80000014147808 */ /* 0x000fe20005800000 */
[----:B------:R-:W-:Y:S01]  /*36d0*/  VIADD R114, R8, 0x38 ;  /* 0x0000003808727836 */ /* 0x000fe20000000000 */
[----:B------:R-:W-:-:S02]  /*36e0*/  FSEL R21, R13, -INF , !P5 ;  /* 0xff8000000d157808 */ /* 0x000fc40006800000 */
[----:B------:R-:W-:Y:S01]  /*36f0*/  I2FP.F32.S32 R14, R14 ;  /* 0x0000000e000e7245 */ /* 0x000fe20000201400 */
[----:B------:R-:W4:Y:S01]  /*3700*/  MUFU.TANH R71, R71 ;  /* 0x0000004700477308 */ /* 0x000f220000002400 */
[C---:B------:R-:W-:Y:S02]  /*3710*/  ISETP.GE.AND P3, PT, R12.reuse, R124, PT ;  /* 0x0000007c0c00720c */ /* 0x040fe40003f66270 */
[----:B------:R-:W-:Y:S01]  /*3720*/  ISETP.GE.AND P5, PT, R12, R123, PT ;  /* 0x0000007b0c00720c */ /* 0x000fe20003fa6270 */
[----:B--2---:R-:W-:Y:S01]  /*3730*/  FFMA.FTZ R15, R14, R0, R15 ;  /* 0x000000000e0f7223 */ /* 0x004fe2000001000f */
[----:B------:R-:W-:Y:S02]  /*3740*/  FSEL R6, R6, -INF , !P1 ;  /* 0xff80000006067808 */ /* 0x000fe40004800000 */
[----:B------:R-:W-:Y:S01]  /*3750*/  FSEL R155, R43, -INF , !P6 ;  /* 0xff8000002b9b7808 */ /* 0x000fe20007000000 */
[----:B------:R-:W2:Y:S01]  /*3760*/  MUFU.TANH R65, R65 ;  /* 0x0000004100417308 */ /* 0x000ea20000002400 */
[----:B------:R-:W-:-:S02]  /*3770*/  I2FP.F32.S32 R12, R12 ;  /* 0x0000000c000c7245 */ /* 0x000fc40000201400 */
[C---:B------:R-:W-:Y:S02]  /*3780*/  ISETP.GE.AND P1, PT, R10.reuse, R124, PT ;  /* 0x0000007c0a00720c */ /* 0x040fe40003f26270 */
[----:B------:R-:W-:Y:S01]  /*3790*/  ISETP.GE.AND P6, PT, R10, R123, PT ;  /* 0x0000007b0a00720c */ /* 0x000fe20003fc6270 */
[C---:B-1----:R-:W-:Y:S01]  /*37a0*/  FFMA.FTZ R17, R12.reuse, R0, R17 ;  /* 0x000000000c117223 */ /* 0x042fe20000010011 */
[----:B------:R-:W-:Y:S01]  /*37b0*/  I2FP.F32.S32 R10, R10 ;  /* 0x0000000a000a7245 */ /* 0x000fe20000201400 */
[----:B------:R-:W1:Y:S01]  /*37c0*/  MUFU.TANH R67, R67 ;  /* 0x0000004300437308 */ /* 0x000e620000002400 */
[-C--:B---3--:R-:W-:Y:S01]  /*37d0*/  FFMA.FTZ R33, R12, R0.reuse, R33 ;  /* 0x000000000c217223 */ /* 0x088fe20000010021 */
[----:B----4-:R-:W-:Y:S01]  /*37e0*/  FFMA.FTZ R71, R14, R0, R71 ;  /* 0x000000000e477223 */ /* 0x010fe20000010047 */
[----:B------:R-:W-:Y:S02]  /*37f0*/  IADD3 R12, R8, 0x30, RZ ;  /* 0x00000030080c7810 */ /* 0x000fe40007ffe0ff */
[----:B------:R-:W-:-:S02]  /*3800*/  FSEL R154, R45, -INF , !P2 ;  /* 0xff8000002d9a7808 */ /* 0x000fc40005000000 */
[----:B------:R-:W-:Y:S01]  /*3810*/  FSEL R153, R15, -INF , !P4 ;  /* 0xff8000000f997808 */ /* 0x000fe20006000000 */
[----:B------:R-:W3:Y:S01]  /*3820*/  MUFU.TANH R19, R88 ;  /* 0x0000005800137308 */ /* 0x000ee20000002400 */
[----:B--2---:R-:W-:Y:S01]  /*3830*/  FFMA.FTZ R65, R10, R0, R65 ;  /* 0x000000000a417223 */ /* 0x004fe20000010041 */
[C---:B------:R-:W-:Y:S02]  /*3840*/  ISETP.GE.AND P2, PT, R12.reuse, R124, PT ;  /* 0x0000007c0c00720c */ /* 0x040fe40003f46270 */
[----:B------:R-:W-:Y:S02]  /*3850*/  ISETP.GE.AND P4, PT, R12, R123, PT ;  /* 0x0000007b0c00720c */ /* 0x000fe40003f86270 */
[----:B------:R-:W-:Y:S02]  /*3860*/  I2FP.F32.S32 R12, R12 ;  /* 0x0000000c000c7245 */ /* 0x000fe40000201400 */
[----:B------:R-:W2:Y:S01]  /*3870*/  MUFU.TANH R91, R91 ;  /* 0x0000005b005b7308 */ /* 0x000ea20000002400 */
[----:B-1----:R-:W-:Y:S01]  /*3880*/  FFMA.FTZ R67, R10, R0, R67 ;  /* 0x000000000a437223 */ /* 0x002fe20000010043 */
[----:B------:R-:W-:Y:S01]  /*3890*/  VIADD R10, R8, 0x31 ;  /* 0x00000031080a7836 */ /* 0x000fe20000000000 */
[----:B------:R-:W-:-:S02]  /*38a0*/  FSEL R152, R71, -INF , !P0 ;  /* 0xff80000047987808 */ /* 0x000fc40004000000 */
[----:B------:R-:W-:Y:S02]  /*38b0*/  FSEL R131, R17, -INF , !P3 ;  /* 0xff80000011837808 */ /* 0x000fe40005800000 */
[C---:B------:R-:W-:Y:S01]  /*38c0*/  ISETP.GE.AND P0, PT, R10.reuse, R124, PT ;  /* 0x0000007c0a00720c */ /* 0x040fe20003f06270 */
[----:B------:R-:W1:Y:S01]  /*38d0*/  MUFU.TANH R89, R89 ;  /* 0x0000005900597308 */ /* 0x000e620000002400 */
[----:B------:R-:W-:Y:S01]  /*38e0*/  ISETP.GE.AND P3, PT, R10, R123, PT ;  /* 0x0000007b0a00720c */ /* 0x000fe20003f66270 */
[----:B---3--:R-:W-:Y:S01]  /*38f0*/  FFMA.FTZ R19, R12, R0, R19 ;  /* 0x000000000c137223 */ /* 0x008fe20000010013 */
[----:B------:R-:W-:Y:S02]  /*3900*/  I2FP.F32.S32 R10, R10 ;  /* 0x0000000a000a7245 */ /* 0x000fe40000201400 */
[----:B------:R-:W-:Y:S02]  /*3910*/  FSEL R128, R67, -INF , !P6 ;  /* 0xff80000043807808 */ /* 0x000fe40007000000 */
[----:B------:R-:W-:Y:S01]  /*3920*/  FSEL R112, R19, -INF , !P2 ;  /* 0xff80000013707808 */ /* 0x000fe20005000000 */
[----:B------:R-:W3:Y:S01]  /*3930*/  MUFU.TANH R9, R90 ;  /* 0x0000005a00097308 */ /* 0x000ee20000002400 */
[----:B--2---:R-:W-:Y:S01]  /*3940*/  FFMA.FTZ R91, R10, R0, R91 ;  /* 0x000000000a5b7223 */ /* 0x004fe2000001005b */
[----:B------:R-:W-:-:S02]  /*3950*/  I2FP.F32.S32 R36, R8 ;  /* 0x0000000800247245 */ /* 0x000fc40000201400 */
[C---:B------:R-:W-:Y:S02]  /*3960*/  ISETP.GE.AND P6, PT, R8.reuse, R124, PT ;  /* 0x0000007c0800720c */ /* 0x040fe40003fc6270 */
[C---:B------:R-:W-:Y:S01]  /*3970*/  ISETP.GE.AND P2, PT, R8.reuse, R123, PT ;  /* 0x0000007b0800720c */ /* 0x040fe20003f46270 */
[----:B------:R-:W-:Y:S01]  /*3980*/  VIADD R8, R8, 0x39 ;  /* 0x0000003908087836 */ /* 0x000fe20000000000 */
[----:B------:R-:W2:Y:S01]  /*3990*/  MUFU.TANH R125, R76 ;  /* 0x0000004c007d7308 */ /* 0x000ea20000002400 */
[-C--:B-1----:R-:W-:Y:S01]  /*39a0*/  FFMA.FTZ R89, R10, R0.reuse, R89 ;  /* 0x000000000a597223 */ /* 0x082fe20000010059 */
[----:B------:R-:W-:Y:S02]  /*39b0*/  FSEL R108, R91, -INF , !P3 ;  /* 0xff8000005b6c7808 */ /* 0x000fe40005800000 */
[----:B------:R-:W-:Y:S02]  /*39c0*/  ISETP.GE.AND P3, PT, R122, 0x2, PT ;  /* 0x000000027a00780c */ /* 0x000fe40003f66270 */
[----:B------:R-:W-:Y:S01]  /*39d0*/  FSEL R130, R33, -INF , !P5 ;  /* 0xff80000021827808 */ /* 0x000fe20006800000 */
[-C--:B------:R-:W-:Y:S01]  /*39e0*/  FFMA.FTZ R33, R36, R0.reuse, R51 ;  /* 0x0000000024217223 */ /* 0x080fe20000010033 */
[----:B------:R-:W1:Y:S01]  /*39f0*/  MUFU.TANH R13, R78 ;  /* 0x0000004e000d7308 */ /* 0x000e620000002400 */
[----:B---3--:R-:W-:Y:S01]  /*3a00*/  FFMA.FTZ R9, R12, R0, R9 ;  /* 0x000000000c097223 */ /* 0x008fe20000010009 */
[----:B------:R-:W-:-:S02]  /*3a10*/  FSEL R129, R65, -INF , !P1 ;  /* 0xff80000041817808 */ /* 0x000fc40004800000 */
[C---:B------:R-:W-:Y:S01]  /*3a20*/  ISETP.GE.AND P5, PT, R114.reuse, R124, PT ;  /* 0x0000007c7200720c */ /* 0x040fe20003fa6270 */
[----:B------:R-:W-:Y:S01]  /*3a30*/  BAR.SYNC.DEFER_BLOCKING 0x0 ;  /* 0x0000000000007b1d */ /* 0x000fe20000010000 */
[----:B------:R-:W-:Y:S02]  /*3a40*/  ISETP.GE.AND P1, PT, R114, R123, PT ;  /* 0x0000007b7200720c */ /* 0x000fe40003f26270 */
[----:B------:R-:W-:Y:S02]  /*3a50*/  FSEL R110, R9, -INF , !P4 ;  /* 0xff800000096e7808 */ /* 0x000fe40006000000 */
[----:B------:R-:W-:Y:S01]  /*3a60*/  FSEL R111, R89, -INF , !P0 ;  /* 0xff800000596f7808 */ /* 0x000fe20004000000 */
[----:B------:R-:W3:Y:S01]  /*3a70*/  MUFU.TANH R11, R18 ;  /* 0x00000012000b7308 */ /* 0x000ee20000002400 */
[----:B------:R-:W-:Y:S02]  /*3a80*/  I2FP.F32.S32 R114, R114 ;  /* 0x0000007200727245 */ /* 0x000fe40000201400 */
[----:B------:R-:W-:-:S02]  /*3a90*/  ISETP.GE.AND P4, PT, R8, R124, PT ;  /* 0x0000007c0800720c */ /* 0x000fc40003f86270 */
[----:B------:R-:W-:Y:S01]  /*3aa0*/  ISETP.GE.AND P0, PT, R8, R123, PT ;  /* 0x0000007b0800720c */ /* 0x000fe20003f06270 */
[C---:B--2---:R-:W-:Y:S01]  /*3ab0*/  FFMA.FTZ R125, R114.reuse, R0, R125 ;  /* 0x00000000727d7223 */ /* 0x044fe2000001007d */
[----:B------:R-:W-:Y:S01]  /*3ac0*/  I2FP.F32.S32 R8, R8 ;  /* 0x0000000800087245 */ /* 0x000fe20000201400 */
[----:B------:R-:W2:Y:S01]  /*3ad0*/  MUFU.TANH R77, R77 ;  /* 0x0000004d004d7308 */ /* 0x000ea20000002400 */
[-C--:B-1----:R-:W-:Y:S01]  /*3ae0*/  FFMA.FTZ R114, R114, R0.reuse, R13 ;  /* 0x0000000072727223 */ /* 0x082fe2000001000d */
[----:B------:R-:W-:Y:S02]  /*3af0*/  FSEL R33, R33, -INF , !P6 ;  /* 0xff80000021217808 */ /* 0x000fe40007000000 */
[----:B------:R-:W-:Y:S02]  /*3b00*/  FSEL R125, R125, -INF , !P5 ;  /* 0xff8000007d7d7808 */ /* 0x000fe40006800000 */
[----:B------:R-:W-:Y:S02]  /*3b10*/  FSEL R114, R114, -INF , !P1 ;  /* 0xff80000072727808 */ /* 0x000fe40004800000 */
[----:B------:R-:W1:Y:S01]  /*3b20*/  MUFU.TANH R79, R79 ;  /* 0x0000004f004f7308 */ /* 0x000e620000002400 */
[----:B---3--:R-:W-:-:S05]  /*3b30*/  FFMA.FTZ R36, R36, R0, R11 ;  /* 0x0000000024247223 */ /* 0x008fca000001000b */
[----:B------:R-:W-:Y:S01]  /*3b40*/  FSEL R36, R36, -INF , !P2 ;  /* 0xff80000024247808 */ /* 0x000fe20005000000 */
[----:B--2---:R-:W-:-:S05]  /*3b50*/  FFMA.FTZ R115, R8, R0, R77 ;  /* 0x0000000008737223 */ /* 0x004fca000001004d */
[----:B------:R-:W-:Y:S01]  /*3b60*/  FSEL R115, R115, -INF , !P4 ;  /* 0xff80000073737808 */ /* 0x000fe20006000000 */
[----:B-1----:R-:W-:-:S05]  /*3b70*/  FFMA.FTZ R113, R8, R0, R79 ;  /* 0x0000000008717223 */ /* 0x002fca000001004f */
        /* <DEDUP_REMOVED lines=83> */
.L_x_917:
[----:B------:R-:W-:Y:S05]  /*40b0*/  BSYNC B0 ;  /* 0x0000000000007941 */ /* 0x000fea0003800000 */
.L_x_916:
[----:B------:R-:W0:Y:S02]  /*40c0*/  LDGDEPBAR ;  /* 0x00000000000079af */ /* 0x000e240000000000 */
.L_x_915:
        /* <DEDUP_REMOVED lines=30> */
[----:B------:R-:W-:-:S03]  /*42b0*/  LEA R144, R4, UR4, 0x1 ;  /* 0x0000000404907c11 */ /* 0x000fc6000f8e08ff */
[----:B------:R-:W1:Y:S01]  /*42c0*/  SHFL.BFLY PT, R2, R11, 0x2, 0x1f ;  /* 0x0c401f000b027f89 */ /* 0x000e6200000e0000 */
[-C--:B------:R-:W-:Y:S02]  /*42d0*/  LEA R142, R7, R144.reuse, 0x1 ;  /* 0x00000090078e7211 */ /* 0x080fe400078e08ff */
[C---:B------:R-:W-:Y:S01]  /*42e0*/  LEA R141, R5.reuse, R144, 0x1 ;  /* 0x00000090058d7211 */ /* 0x040fe200078e08ff */
[----:B------:R-:W-:Y:S01]  /*42f0*/  LDSM.16.MT88.4 R92, [R144+0x8000] ;  /* 0x00800000905c783b */ /* 0x000fe20000004200 */
[----:B------:R-:W-:-:S03]  /*4300*/  LEA R140, R5, R142, 0x1 ;  /* 0x0000008e058c7211 */ /* 0x000fc600078e08ff */
[----:B------:R-:W-:Y:S04]  /*4310*/  LDSM.16.MT88.4 R84, [R142+0x8000] ;  /* 0x008000008e54783b */ /* 0x000fe80000004200 */
[----:B------:R-:W-:Y:S04]  /*4320*/  LDSM.16.MT88.4 R12, [R144+0x8800] ;  /* 0x00880000900c783b */ /* 0x000fe80000004200 */
[----:B------:R-:W-:Y:S04]  /*4330*/  LDSM.16.MT88.4 R40, [R144+0xa000] ;  /* 0x00a000009028783b */ /* 0x000fe80000004200 */
[----:B------:R-:W-:Y:S01]  /*4340*/  LDSM.16.MT88.4 R48, [R142+0xa000] ;  /* 0x00a000008e30783b */ /* 0x000fe20000004200 */
[----:B-1----:R-:W-:-:S03]  /*4350*/  FMNMX.FTZ R2, R11, R2, !PT ;  /* 0x000000020b027209 */ /* 0x002fc60007810000 */
[----:B------:R-:W-:Y:S01]  /*4360*/  LDSM.16.MT88.4 R76, [R141+0x8000] ;  /* 0x008000008d4c783b */ /* 0x000fe20000004200 */
[----:B------:R-:W-:-:S03]  /*4370*/  FMNMX.FTZ R11, R113, R8, !PT ;  /* 0x00000008710b7209 */ /* 0x000fc60007810000 */
[----:B------:R-:W1:Y:S04]  /*4380*/  SHFL.BFLY PT, R3, R2, 0x1, 0x1f ;  /* 0x0c201f0002037f89 */ /* 0x000e6800000e0000 */
[----:B------:R-:W2:Y:S04]  /*4390*/  SHFL.BFLY PT, R8, R11, 0x2, 0x1f ;  /* 0x0c401f000b087f89 */ /* 0x000ea800000e0000 */
[----:B------:R-:W-:Y:S04]  /*43a0*/  LDSM.16.MT88.4 R68, [R140+0x8000] ;  /* 0x008000008c44783b */ /* 0x000fe80000004200 */
[----:B------:R-:W-:Y:S04]  /*43b0*/  LDSM.16.MT88.4 R56, [R141+0xa000] ;  /* 0x00a000008d38783b */ /* 0x000fe80000004200 */
[----:B------:R-:W-:Y:S01]  /*43c0*/  LDSM.16.MT88.4 R16, [R140+0xa000] ;  /* 0x00a000008c10783b */ /* 0x000fe20000004200 */
[----:B-1----:R-:W-:-:S02]  /*43d0*/  FMNMX.FTZ R3, R2, R3, !PT ;  /* 0x0000000302037209 */ /* 0x002fc40007810000 */
[----:B--2---:R-:W-:-:S03]  /*43e0*/  FMNMX.FTZ R8, R11, R8, !PT ;  /* 0x000000080b087209 */ /* 0x004fc60007810000 */
[C---:B------:R-:W-:Y:S01]  /*43f0*/  FMUL.FTZ R126, R3.reuse, UR6 ;  /* 0x00000006037e7c20 */ /* 0x040fe20008410000 */
[----:B------:R-:W-:Y:S01]  /*4400*/  FSETP.NEU.FTZ.AND P0, PT, R3, -INF , PT ;  /* 0xff8000000300780b */ /* 0x000fe20003f1d000 */
[----:B------:R-:W1:Y:S03]  /*4410*/  SHFL.BFLY PT, R9, R8, 0x1, 0x1f ;  /* 0x0c201f0008097f89 */ /* 0x000e6600000e0000 */
        /* <DEDUP_REMOVED lines=12> */
[----:B------:R-:W-:-:S03]  /*44e0*/  FFMA.FTZ R125, R125, UR6, -R126 ;  /* 0x000000067d7d7c23 */ /* 0x000fc6000801087e */
[----:B------:R-:W2:Y:S01]  /*44f0*/  MUFU.EX2 R106, R106 ;  /* 0x0000006a006a7308 */ /* 0x000ea20000000800 */
[----:B-1----:R-:W-:Y:S02]  /*4500*/  FMNMX.FTZ R2, R8, R9, !PT ;  /* 0x0000000908027209 */ /* 0x002fe40007810000 */
[----:B------:R-:W1:Y:S02]  /*4510*/  LDSM.16.MT88.4 R8, [R142+0x8800] ;  /* 0x008800008e08783b */ /* 0x000e640000004200 */
[C---:B------:R-:W-:Y:S01]  /*4520*/  FSETP.NEU.FTZ.AND P0, PT, R2.reuse, -INF , PT ;  /* 0xff8000000200780b */ /* 0x040fe20003f1d000 */
[----:B------:R-:W-:Y:S02]  /*4530*/  FMUL.FTZ R127, R2, UR6 ;  /* 0x00000006027f7c20 */ /* 0x000fe40008410000 */
[----:B------:R-:W-:Y:S03]  /*4540*/  MUFU.EX2 R103, R103 ;  /* 0x0000006700677308 */ /* 0x000fe60000000800 */
[----:B------:R-:W-:-:S02]  /*4550*/  FSEL R127, R127, RZ, P0 ;  /* 0x000000ff7f7f7208 */ /* 0x000fc40000000000 */
[----:B--2---:R-:W-:-:S03]  /*4560*/  F2FP.BF16.F32.PACK_AB R64, R106, R109 ;  /* 0x0000006d6a40723e */ /* 0x004fc600000010ff */
[----:B------:R-:W2:Y:S01]  /*4570*/  MUFU.EX2 R34, R34 ;  /* 0x0000002200227308 */ /* 0x000ea20000000800 */
[--C-:B------:R-:W-:Y:S01]  /*4580*/  FFMA.FTZ R107, R36, UR6, -R127.reuse ;  /* 0x00000006246b7c23 */ /* 0x100fe2000801087f */
        /* <DEDUP_REMOVED lines=8> */
[--C-:B------:R-:W-:Y:S01]  /*4610*/  FFMA.FTZ R29, R6, UR6, -R127.reuse ;  /* 0x00000006061d7c23 */ /* 0x100fe2000801087f */
[----:B------:R-:W-:Y:S01]  /*4620*/  LDSM.16.MT88.4 R24, [R141+0x8800] ;  /* 0x008800008d18783b */ /* 0x000fe20000004200 */
[--C-:B------:R-:W-:Y:S01]  /*4630*/  FFMA.FTZ R115, R108, UR6, -R127.reuse ;  /* 0x000000066c737c23 */ /* 0x100fe2000801087f */
[--C-:B------:R-:W-:Y:S01]  /*4640*/  FFMA.FTZ R110, R110, UR6, -R127.reuse ;  /* 0x000000066e6e7c23 */ /* 0x100fe2000801087f */
[--C-:B------:R-:W-:Y:S01]  /*4650*/  FFMA.FTZ R108, R114, UR6, -R127.reuse ;  /* 0x00000006726c7c23 */ /* 0x100fe2000801087f */
[----:B------:R-:W-:Y:S01]  /*4660*/  LDSM.16.MT88.4 R20, [R140+0x8800] ;  /* 0x008800008c14783b */ /* 0x000fe20000004200 */
[----:B------:R-:W3:Y:S01]  /*4670*/  MUFU.EX2 R104, R104 ;  /* 0x0000006800687308 */ /* 0x000ee20000000800 */
[----:B--2---:R-:W-:Y:S01]  /*4680*/  F2FP.BF16.F32.PACK_AB R66, R34, R103 ;  /* 0x000000672242723e */ /* 0x004fe200000010ff */
[----:B------:R-:W-:Y:S01]  /*4690*/  FFMA.FTZ R183, R113, UR6, -R127 ;  /* 0x0000000671b77c23 */ /* 0x000fe2000801087f */
[----:B------:R-:W-:-:S04]  /*46a0*/  FADD.FTZ R106, R109, R106 ;  /* 0x0000006a6d6a7221 */ /* 0x000fc80000010000 */
[----:B------:R-:W-:Y:S01]  /*46b0*/  FADD.FTZ R103, R103, R106 ;  /* 0x0000006a67677221 */ /* 0x000fe20000010000 */
[----:B------:R-:W-:Y:S03]  /*46c0*/  MUFU.EX2 R102, R102 ;  /* 0x0000006600667308 */ /* 0x000fe60000000800 */
[----:B------:R-:W-:-:S05]  /*46d0*/  FADD.FTZ R34, R34, R103 ;  /* 0x0000006722227221 */ /* 0x000fca0000010000 */
[----:B------:R-:W2:Y:S01]  /*46e0*/  MUFU.EX2 R101, R101 ;  /* 0x0000006500657308 */ /* 0x000ea20000000800 */
[----:B---3--:R-:W-:Y:S01]  /*46f0*/  F2FP.BF16.F32.PACK_AB R65, R104, R107 ;  /* 0x0000006b6841723e */ /* 0x008fe200000010ff */
[----:B------:R-:W-:-:S06]  /*4700*/  FADD.FTZ R107, R107, R104 ;  /* 0x000000686b6b7221 */ /* 0x000fcc0000010000 */
[----:B------:R-:W-:Y:S08]  /*4710*/  MUFU.EX2 R35, R35 ;  /* 0x0000002300237308 */ /* 0x000ff00000000800 */
[----:B------:R-:W3:Y:S01]  /*4720*/  MUFU.EX2 R30, R30 ;  /* 0x0000001e001e7308 */ /* 0x000ee20000000800 */
[----:B--2---:R-:W-:Y:S01]  /*4730*/  F2FP.BF16.F32.PACK_AB R67, R101, R102 ;  /* 0x000000666543723e */ /* 0x004fe200000010ff */
[----:B------:R-:W-:-:S04]  /*4740*/  FADD.FTZ R102, R102, R107 ;  /* 0x0000006b66667221 */ /* 0x000fc80000010000 */
[----:B------:R-:W-:Y:S02]  /*4750*/  FADD.FTZ R101, R101, R102 ;  /* 0x0000006665657221 */ /* 0x000fe40000010000 */
[C---:B------:R-:W-:Y:S01]  /*4760*/  HMMA.16816.F32.BF16 R96, R64.reuse, R92, RZ ;  /* 0x0000005c4060723c */ /* 0x040fe200000418ff */
[----:B------:R-:W-:Y:S05]  /*4770*/  MUFU.EX2 R31, R31 ;  /* 0x0000001f001f7308 */ /* 0x000fea0000000800 */
[C---:B------:R-:W-:Y:S03]  /*4780*/  HMMA.16816.F32.BF16 R88, R64.reuse, R84, RZ ;  /* 0x000000544058723c */ /* 0x040fe600000418ff */
[----:B------:R-:W2:Y:S01]  /*4790*/  MUFU.EX2 R28, R28 ;  /* 0x0000001c001c7308 */ /* 0x000ea20000000800 */
[C---:B---3--:R-:W-:Y:S01]  /*47a0*/  F2FP.BF16.F32.PACK_AB R4, R30.reuse, R35 ;  /* 0x000000231e04723e */ /* 0x048fe200000010ff */
[----:B------:R-:W-:Y:S01]  /*47b0*/  FADD.FTZ R35, R35, R34 ;  /* 0x0000002223237221 */ /* 0x000fe20000010000 */
[----:B------:R-:W-:Y:S03]  /*47c0*/  HMMA.16816.F32.BF16 R92, R64, R94, RZ ;  /* 0x0000005e405c723c */ /* 0x000fe600000418ff */
[----:B------:R-:W-:-:S02]  /*47d0*/  FADD.FTZ R30, R30, R35 ;  /* 0x000000231e1e7221 */ /* 0x000fc40000010000 */
[----:B------:R-:W-:Y:S01]  /*47e0*/  MUFU.EX2 R100, R100 ;  /* 0x0000006400647308 */ /* 0x000fe20000000800 */
[C---:B------:R-:W-:Y:S06]  /*47f0*/  HMMA.16816.F32.BF16 R84, R64.reuse, R86, RZ ;  /* 0x000000564054723c */ /* 0x040fec00000418ff */
[----:B------:R-:W-:Y:S01]  /*4800*/  HMMA.16816.F32.BF16 R36, R64, R40, RZ ;  /* 0x000000284024723c */ /* 0x000fe200000418ff */
[----:B------:R-:W3:Y:S01]  /*4810*/  MUFU.EX2 R33, R33 ;  /* 0x0000002100217308 */ /* 0x000ee20000000800 */
[----:B--2---:R-:W-:Y:S01]  /*4820*/  F2FP.BF16.F32.PACK_AB R6, R28, R31 ;  /* 0x0000001f1c06723e */ /* 0x004fe200000010ff */
[----:B------:R-:W-:-:S03]  /*4830*/  FADD.FTZ R31, R31, R30 ;  /* 0x0000001e1f1f7221 */ /* 0x000fc60000010000 */
[C---:B------:R-:W-:Y:S01]  /*4840*/  HMMA.16816.F32.BF16 R44, R64.reuse, R48, RZ ;  /* 0x00000030402c723c */ /* 0x040fe200000418ff */
[----:B------:R-:W-:Y:S02]  /*4850*/  FADD.FTZ R31, R28, R31 ;  /* 0x0000001f1c1f7221 */ /* 0x000fe40000010000 */
[----:B------:R-:W-:Y:S03]  /*4860*/  MUFU.EX2 R32, R32 ;  /* 0x0000002000207308 */ /* 0x000fe60000000800 */
[C---:B------:R-:W-:Y:S05]  /*4870*/  HMMA.16816.F32.BF16 R40, R64.reuse, R42, RZ ;  /* 0x0000002a4028723c */ /* 0x040fea00000418ff */
[----:B------:R-:W2:Y:S01]  /*4880*/  MUFU.EX2 R29, R29 ;  /* 0x0000001d001d7308 */ /* 0x000ea20000000800 */
[----:B---3--:R-:W-:Y:S01]  /*4890*/  F2FP.BF16.F32.PACK_AB R5, R33, R100 ;  /* 0x000000642105723e */ /* 0x008fe200000010ff */
        /* <DEDUP_REMOVED lines=16> */
[C---:B-1----:R-:W-:Y:S05]  /*49a0*/  HMMA.16816.F32.BF16 R88, R4.reuse, R8, R88 ;  /* 0x000000080458723c */ /* 0x042fea0000041858 */
[----:B------:R-:W-:Y:S01]  /*49b0*/  MUFU.EX2 R110, R110 ;  /* 0x0000006e006e7308 */ /* 0x000fe20000000800 */
[----:B------:R-:W-:Y:S01]  /*49c0*/  HMMA.16816.F32.BF16 R84, R4, R10, R84 ;  /* 0x0000000a0454723c */ /* 0x000fe20000041854 */
[----:B------:R-:W1:Y:S05]  /*49d0*/  LDSM.16.MT88.4 R8, [R142+0xa800] ;  /* 0x00a800008e08783b */ /* 0x000e6a0000004200 */
[C---:B------:R-:W-:Y:S01]  /*49e0*/  HMMA.16816.F32.BF16 R76, R64.reuse, R78, RZ ;  /* 0x0000004e404c723c */ /* 0x040fe200000418ff */
[----:B------:R-:W-:Y:S05]  /*49f0*/  MUFU.EX2 R115, R115 ;  /* 0x0000007300737308 */ /* 0x000fea0000000800 */
[C---:B------:R-:W-:Y:S03]  /*4a00*/  HMMA.16816.F32.BF16 R68, R64.reuse, R70, RZ ;  /* 0x000000464044723c */ /* 0x040fe600000418ff */
[----:B------:R-:W-:Y:S03]  /*4a10*/  MUFU.EX2 R108, R108 ;  /* 0x0000006c006c7308 */ /* 0x000fe60000000800 */
[C---:B------:R-:W-:Y:S05]  /*4a20*/  HMMA.16816.F32.BF16 R56, R64.reuse, R58, RZ ;  /* 0x0000003a4038723c */ /* 0x040fea00000418ff */
[----:B------:R-:W-:Y:S01]  /*4a30*/  MUFU.EX2 R183, R183 ;  /* 0x000000b700b77308 */ /* 0x000fe20000000800 */
[----:B------:R-:W-:Y:S06]  /*4a40*/  HMMA.16816.F32.BF16 R60, R64, R16, RZ ;  /* 0x00000010403c723c */ /* 0x000fec00000418ff */
[C---:B--2---:R-:W-:Y:S06]  /*4a50*/  HMMA.16816.F32.BF16 R36, R4.reuse, R12, R36 ;  /* 0x0000000c0424723c */ /* 0x044fec0000041824 */
[C---:B------:R-:W-:Y:S01]  /*4a60*/  HMMA.16816.F32.BF16 R40, R4.reuse, R14, R40 ;  /* 0x0000000e0428723c */ /* 0x040fe20000041828 */
[----:B------:R-:W2:Y:S05]  /*4a70*/  LDSM.16.MT88.4 R12, [R141+0xa800] ;  /* 0x00a800008d0c783b */ /* 0x000eaa0000004200 */
[C---:B-1----:R-:W-:Y:S06]  /*4a80*/  HMMA.16816.F32.BF16 R44, R4.reuse, R8, R44 ;  /* 0x00000008042c723c */ /* 0x042fec000004182c */
[----:B------:R-:W-:Y:S01]  /*4a90*/  HMMA.16816.F32.BF16 R48, R4, R10, R48 ;  /* 0x0000000a0430723c */ /* 0x000fe20000041830 */
[----:B------:R-:W1:Y:S05]  /*4aa0*/  LDSM.16.MT88.4 R8, [R140+0xa800] ;  /* 0x00a800008c08783b */ /* 0x000e6a0000004200 */
        /* <DEDUP_REMOVED lines=10> */
[----:B--2---:R-:W-:Y:S01]  /*4b50*/  HMMA.16816.F32.BF16 R52, R4, R12, R52 ;  /* 0x0000000c0434723c */ /* 0x004fe20000041834 */
[----:B------:R-:W-:Y:S01]  /*4b60*/  FFMA.FTZ R21, R129, UR6, -R126 ;  /* 0x0000000681157c23 */ /* 0x000fe2000801087e */
[----:B------:R-:W-:-:S03]  /*4b70*/  FFMA.FTZ R20, R128, UR6, -R127 ;  /* 0x0000000680147c23 */ /* 0x000fc6000801087f */
[----:B------:R-:W2:Y:S01]  /*4b80*/  MUFU.EX2 R26, R26 ;  /* 0x0000001a001a7308 */ /* 0x000ea20000000800 */
[C---:B------:R-:W-:Y:S01]  /*4b90*/  HMMA.16816.F32.BF16 R56, R4.reuse, R14, R56 ;  /* 0x0000000e0438723c */ /* 0x040fe20000041838 */
[----:B------:R-:W3:Y:S05]  /*4ba0*/  LDSM.16.MT88.4 R12, [R144+0x9000] ;  /* 0x00900000900c783b */ /* 0x000eea0000004200 */
[C---:B-1----:R-:W-:Y:S01]  /*4bb0*/  HMMA.16816.F32.BF16 R60, R4.reuse, R8, R60 ;  /* 0x00000008043c723c */ /* 0x042fe2000004183c */
[----:B------:R-:W-:Y:S05]  /*4bc0*/  MUFU.EX2 R24, R24 ;  /* 0x0000001800187308 */ /* 0x000fea0000000800 */
[C---:B------:R-:W-:Y:S01]  /*4bd0*/  HMMA.16816.F32.BF16 R64, R4.reuse, R10, R64 ;  /* 0x0000000a0440723c */ /* 0x040fe20000041840 */
[----:B------:R-:W1:Y:S02]  /*4be0*/  LDSM.16.MT88.4 R8, [R142+0x9000] ;  /* 0x009000008e08783b */ /* 0x000e640000004200 */
[----:B------:R-:W4:Y:S03]  /*4bf0*/  MUFU.EX2 R21, R21 ;  /* 0x0000001500157308 */ /* 0x000f260000000800 */
[----:B------:R-:W-:Y:S05]  /*4c00*/  HMMA.16816.F32.BF16 R68, R4, R22, R68 ;  /* 0x000000160444723c */ /* 0x000fea0000041844 */
[----:B------:R-:W-:Y:S02]  /*4c10*/  MUFU.EX2 R27, R27 ;  /* 0x0000001b001b7308 */ /* 0x000fe40000000800 */
[--C-:B------:R-:W-:Y:S01]  /*4c20*/  FFMA.FTZ R22, R152, UR6, -R127.reuse ;  /* 0x0000000698167c23 */ /* 0x100fe2000801087f */
[----:B------:R-:W-:Y:S01]  /*4c30*/  FFMA.FTZ R23, R130, UR6, -R127 ;  /* 0x0000000682177c23 */ /* 0x000fe2000801087f */
[----:B--2---:R-:W-:Y:S01]  /*4c40*/  F2FP.BF16.F32.PACK_AB R4, R25, R26 ;  /* 0x0000001a1904723e */ /* 0x004fe200000010ff */
[----:B------:R-:W-:-:S03]  /*4c50*/  FADD.FTZ R26, R26, R31 ;  /* 0x0000001f1a1a7221 */ /* 0x000fc60000010000 */
[----:B------:R-:W2:Y:S01]  /*4c60*/  MUFU.EX2 R22, R22 ;  /* 0x0000001600167308 */ /* 0x000ea20000000800 */
[----:B----4-:R-:W-:Y:S01]  /*4c70*/  F2FP.BF16.F32.PACK_AB R6, R21, R24 ;  /* 0x000000181506723e */ /* 0x010fe200000010ff */
[----:B------:R-:W-:-:S04]  /*4c80*/  FADD.FTZ R25, R25, R26 ;  /* 0x0000001a19197221 */ /* 0x000fc80000010000 */
[----:B------:R-:W-:Y:S02]  /*4c90*/  FADD.FTZ R24, R24, R25 ;  /* 0x0000001918187221 */ /* 0x000fe40000010000 */
[----:B------:R-:W-:Y:S02]  /*4ca0*/  MUFU.EX2 R23, R23 ;  /* 0x0000001700177308 */ /* 0x000fe40000000800 */
[----:B------:R-:W-:-:S06]  /*4cb0*/  FADD.FTZ R21, R21, R24 ;  /* 0x0000001815157221 */ /* 0x000fcc0000010000 */
[----:B------:R-:W4:Y:S01]  /*4cc0*/  MUFU.EX2 R20, R20 ;  /* 0x0000001400147308 */ /* 0x000f220000000800 */
[----:B--2---:R-:W-:Y:S01]  /*4cd0*/  F2FP.BF16.F32.PACK_AB R5, R22, R27 ;  /* 0x0000001b1605723e */ /* 0x004fe200000010ff */
[----:B------:R-:W-:-:S04]  /*4ce0*/  FADD.FTZ R27, R27, R32 ;  /* 0x000000201b1b7221 */ /* 0x000fc80000010000 */
[----:B------:R-:W-:Y:S01]  /*4cf0*/  FADD.FTZ R22, R22, R27 ;  /* 0x0000001b16167221 */ /* 0x000fe20000010000 */
[----:B----4-:R-:W-:-:S03]  /*4d00*/  F2FP.BF16.F32.PACK_AB R7, R20, R23 ;  /* 0x000000171407723e */ /* 0x010fc600000010ff */
[----:B------:R-:W-:-:S04]  /*4d10*/  FADD.FTZ R23, R23, R22 ;  /* 0x0000001617177221 */ /* 0x000fc80000010000 */
[----:B------:R-:W-:Y:S01]  /*4d20*/  FADD.FTZ R23, R20, R23 ;  /* 0x0000001714177221 */ /* 0x000fe20000010000 */
[C---:B---3--:R-:W-:Y:S06]  /*4d30*/  HMMA.16816.F32.BF16 R96, R4.reuse, R12, R96 ;  /* 0x0000000c0460723c */ /* 0x048fec0000041860 */
        /* <DEDUP_REMOVED lines=44> */
[C---:B---3--:R-:W-:Y:S06]  /*5000*/  HMMA.16816.F32.BF16 R44, R4.reuse, R16, R44 ;  /* 0x00000010042c723c */ /* 0x048fec000004182c */
[C---:B------:R-:W-:Y:S06]  /*5010*/  HMMA.16816.F32.BF16 R48, R4.reuse, R18, R48 ;  /* 0x000000120430723c */ /* 0x040fec0000041830 */
[C---:B--2---:R-:W-:Y:S06]  /*5020*/  HMMA.16816.F32.BF16 R72, R4.reuse, R12, R72 ;  /* 0x0000000c0448723c */ /* 0x044fec0000041848 */
[C---:B------:R-:W-:Y:S01]  /*5030*/  HMMA.16816.F32.BF16 R68, R4.reuse, R14, R68 ;  /* 0x0000000e0444723c */ /* 0x040fe20000041844 */
[----:B------:R-:W2:Y:S05]  /*5040*/  LDSM.16.MT88.4 R12, [R141+0xb800] ;  /* 0x00b800008d0c783b */ /* 0x000eaa0000004200 */
[C---:B-1----:R-:W-:Y:S06]  /*5050*/  HMMA.16816.F32.BF16 R36, R4.reuse, R8, R36 ;  /* 0x000000080424723c */ /* 0x042fec0000041824 */
[C---:B------:R-:W-:Y:S01]  /*5060*/  HMMA.16816.F32.BF16 R40, R4.reuse, R10, R40 ;  /* 0x0000000a0428723c */ /* 0x040fe20000041828 */
[----:B------:R-:W1:Y:S05]  /*5070*/  LDSM.16.MT88.4 R8, [R140+0xb800] ;  /* 0x00b800008c08783b */ /* 0x000e6a0000004200 */
[C---:B--2---:R-:W-:Y:S06]  /*5080*/  HMMA.16816.F32.BF16 R52, R4.reuse, R12, R52 ;  /* 0x0000000c0434723c */ /* 0x044fec0000041834 */
[C---:B------:R-:W-:Y:S06]  /*5090*/  HMMA.16816.F32.BF16 R56, R4.reuse, R14, R56 ;  /* 0x0000000e0438723c */ /* 0x040fec0000041838 */
        /* <DEDUP_REMOVED lines=30> */
[----:B------:R2:W-:Y:S03]  /*5280*/  @!P1 LDGSTS.E.BYPASS.LTC128B.128 [R164+0x8000], desc[UR8][R20.64] ;  /* 0x0800000014a49fae */ /* 0x0005e6000b901d48 */
[--C-:B------:R-:W-:Y:S01]  /*5290*/  @!P0 LEA.HI.X R19, R8, R5, R16.reuse, 0x1, P2 ;  /* 0x0000000508138211 */ /* 0x100fe200010f0c10 */
[----:B------:R-:W-:Y:S01]  /*52a0*/  IMAD.X R16, R167, 0x1, R16, P3 ;  /* 0x00000001a7107824 */ /* 0x000fe200018e0610 */
[----:B------:R-:W-:Y:S01]  /*52b0*/  @P0 STS.128 [R164+0xa000], RZ ;  /* 0x00a000ffa4000388 */ /* 0x000fe20000000c00 */
[----:B------:R-:W5:Y:S01]  /*52c0*/  @!P0 LDC.64 R8, c[0x0][0x220] ;  /* 0x00008800ff088b82 */ /* 0x000f620000000a00 */
[----:B---3--:R-:W-:-:S02]  /*52d0*/  @!P1 LEA R22, P2, R17, R14, 0x1 ;  /* 0x0000000e11169211 */ /* 0x008fc400078408ff */
[----:B------:R-:W-:Y:S01]  /*52e0*/  @!PT LDS RZ, [RZ] ;  /* 0x00000000fffff984 */ /* 0x000fe20000000800 */
[----:B------:R-:W-:Y:S01]  /*52f0*/  @!PT LDS RZ, [RZ] ;  /* 0x00000000fffff984 */ /* 0x000fe20000000800 */
[----:B------:R-:W-:Y:S01]  /*5300*/  @!PT LDS RZ, [RZ] ;  /* 0x00000000fffff984 */ /* 0x000fe20000000800 */
[----:B------:R3:W-:Y:S02]  /*5310*/  @!P0 LDGSTS.E.BYPASS.LTC128B.128 [R164+0xa000], desc[UR8][R18.64+0x80] ;  /* 0x0a00008012a48fae */ /* 0x0007e4000b901d48 */
[C-C-:B------:R-:W-:Y:S02]  /*5320*/  @!P1 LEA.HI.X R23, R17.reuse, R15, R16.reuse, 0x1, P2 ;  /* 0x0000000f11179211 */ /* 0x140fe400010f0c10 */
[C---:B------:R-:W-:Y:S01]  /*5330*/  IADD3 R15, P4, R172.reuse, R17, RZ ;  /* 0x00000011ac0f7210 */ /* 0x040fe20007f9e0ff */
[----:B------:R-:W2:Y:S01]  /*5340*/  @!P0 LDC.64 R4, c[0x0][0x220] ;  /* 0x00008800ff048b82 */ /* 0x000ea20000000a00 */
[----:B----4-:R-:W-:Y:S01]  /*5350*/  @!P0 LEA R24, P2, R17, R12, 0x1 ;  /* 0x0000000c11188211 */ /* 0x010fe200078408ff */
[----:B------:R-:W-:Y:S02]  /*5360*/  @P1 STS.128 [R164+0x8800], RZ ;  /* 0x008800ffa4001388 */ /* 0x000fe40000000c00 */
[--C-:B------:R-:W-:Y:S01]  /*5370*/  IMAD.X R12, R167, 0x1, R16.reuse, P4 ;  /* 0x00000001a70c7824 */ /* 0x100fe200020e0610 */
[----:B------:R-:W-:Y:S01]  /*5380*/  @!P0 LEA.HI.X R25, R17, R13, R16, 0x1, P2 ;  /* 0x0000000d11198211 */ /* 0x000fe200010f0c10 */
[----:B------:R-:W-:Y:S01]  /*5390*/  @!PT LDS RZ, [RZ] ;  /* 0x00000000fffff984 */ /* 0x000fe20000000800 */
[----:B------:R-:W-:Y:S01]  /*53a0*/  @!PT LDS RZ, [RZ] ;  /* 0x00000000fffff984 */ /* 0x000fe20000000800 */
[----:B------:R-:W-:Y:S01]  /*53b0*/  @!PT LDS RZ, [RZ] ;  /* 0x00000000fffff984 */ /* 0x000fe20000000800 */
[----:B------:R-:W-:Y:S02]  /*53c0*/  @!P1 LDGSTS.E.BYPASS.LTC128B.128 [R164+0x8800], desc[UR8][R22.64] ;  /* 0x0880000016a49fae */ /* 0x000fe4000b901d48 */
[----:B------:R-:W4:Y:S01]  /*53d0*/  @!P1 LDC.64 R6, c[0x0][0x220] ;  /* 0x00008800ff069b82 */ /* 0x000f220000000a00 */
[----:B-1----:R-:W-:Y:S01]  /*53e0*/  @!P1 LEA R28, P3, R15, R10, 0x1 ;  /* 0x0000000a0f1c9211 */ /* 0x002fe200078608ff */
[----:B------:R-:W-:Y:S01]  /*53f0*/  @P0 STS.128 [R164+0xa800], RZ ;  /* 0x00a800ffa4000388 */ /* 0x000fe20000000c00 */
[----:B------:R-:W-:-:S02]  /*5400*/  IADD3 R10, P5, R172, R15, RZ ;  /* 0x0000000fac0a7210 */ /* 0x000fc40007fbe0ff */
[C---:B------:R-:W-:Y:S01]  /*5410*/  @!P1 LEA.HI.X R29, R15.reuse, R11, R12, 0x1, P3 ;  /* 0x0000000b0f1d9211 */ /* 0x040fe200018f0c0c */
[----:B------:R-:W-:Y:S01]  /*5420*/  @!PT LDS RZ, [RZ] ;  /* 0x00000000fffff984 */ /* 0x000fe20000000800 */
[----:B------:R-:W-:Y:S01]  /*5430*/  @!PT LDS RZ, [RZ] ;  /* 0x00000000fffff984 */ /* 0x000fe20000000800 */
[----:B------:R-:W-:Y:S01]  /*5440*/  @!PT LDS RZ, [RZ] ;  /* 0x00000000fffff984 */ /* 0x000fe20000000800 */
[----:B------:R1:W-:Y:S01]  /*5450*/  @!P0 LDGSTS.E.BYPASS.LTC128B.128 [R164+0xa800], desc[UR8][R24.64+0x80] ;  /* 0x0a80008018a48fae */ /* 0x0003e2000b901d48 */
[----:B-----5:R-:W-:-:S03]  /*5460*/  @!P0 LEA R14, P3, R15, R8, 0x1 ;  /* 0x000000080f0e8211 */ /* 0x020fc600078608ff */
[----:B------:R-:W-:Y:S01]  /*5470*/  @P1 STS.128 [R164+0x9000], RZ ;  /* 0x009000ffa4001388 */ /* 0x000fe20000000c00 */
[----:B------:R-:W-:-:S03]  /*5480*/  @!P0 LEA.HI.X R15, R15, R9, R12, 0x1, P3 ;  /* 0x000000090f0f8211 */ /* 0x000fc600018f0c0c */
[----:B------:R-:W-:Y:S01]  /*5490*/  @!PT LDS RZ, [RZ] ;  /* 0x00000000fffff984 */ /* 0x000fe20000000800 */
[----:B------:R-:W-:Y:S01]  /*54a0*/  @!PT LDS RZ, [RZ] ;  /* 0x00000000fffff984 */ /* 0x000fe20000000800 */
[----:B------:R-:W-:Y:S01]  /*54b0*/  @!PT LDS RZ, [RZ] ;  /* 0x00000000fffff984 */ /* 0x000fe20000000800 */
[----:B------:R-:W-:Y:S01]  /*54c0*/  @!P1 LDGSTS.E.BYPASS.LTC128B.128 [R164+0x9000], desc[UR8][R28.64] ;  /* 0x090000001ca49fae */ /* 0x000fe2000b901d48 */
[C---:B--2---:R-:W-:Y:S01]  /*54d0*/  @!P0 LEA R20, P2, R10.reuse, R4, 0x1 ;  /* 0x000000040a148211 */ /* 0x044fe200078408ff */
[----:B------:R-:W-:Y:S02]  /*54e0*/  IMAD.X R4, R167, 0x1, R12, P5 ;  /* 0x00000001a7047824 */ /* 0x000fe400028e060c */
[----:B------:R-:W-:Y:S03]  /*54f0*/  @P0 STS.128 [R164+0xb000], RZ ;  /* 0x00b000ffa4000388 */ /* 0x000fe60000000c00 */
[C---:B------:R-:W-:Y:S01]  /*5500*/  @!P0 LEA.HI.X R21, R10.reuse, R5, R4, 0x1, P2 ;  /* 0x000000050a158211 */ /* 0x040fe200010f0c04 */
[----:B------:R-:W-:Y:S01]  /*5510*/  @!PT LDS RZ, [RZ] ;  /* 0x00000000fffff984 */ /* 0x000fe20000000800 */
[----:B------:R-:W-:Y:S01]  /*5520*/  @!PT LDS RZ, [RZ] ;  /* 0x00000000fffff984 */ /* 0x000fe20000000800 */
[----:B------:R-:W-:Y:S01]  /*5530*/  @!PT LDS RZ, [RZ] ;  /* 0x00000000fffff984 */ /* 0x000fe20000000800 */
[----:B------:R2:W-:Y:S01]  /*5540*/  @!P0 LDGSTS.E.BYPASS.LTC128B.128 [R164+0xb000], desc[UR8][R14.64+0x80] ;  /* 0x0b0000800ea48fae */ /* 0x0005e2000b901d48 */
[----:B----4-:R-:W-:-:S03]  /*5550*/  @!P1 LEA R6, P4, R10, R6, 0x1 ;  /* 0x000000060a069211 */ /* 0x010fc600078808ff */
[----:B------:R-:W-:Y:S01]  /*5560*/  @P1 STS.128 [R164+0x9800], RZ ;  /* 0x009800ffa4001388 */ /* 0x000fe20000000c00 */
[----:B------:R-:W-:-:S05]  /*5570*/  @!P1 LEA.HI.X R7, R10, R7, R4, 0x1, P4 ;  /* 0x000000070a079211 */ /* 0x000fca00020f0c04 */
        /* <DEDUP_REMOVED lines=9> */
[----:B---3--:R-:W-:Y:S04]  /*5610*/  LDSM.16.M88.4 R16, [R150] ;  /* 0x000000009610783b */ /* 0x008fe80000000200 */
[----:B------:R-:W2:Y:S04]  /*5620*/  LDSM.16.M88.4 R8, [R149+0x4000] ;  /* 0x004000009508783b */ /* 0x000ea80000000200 */
[----:B------:R-:W4:Y:S04]  /*5630*/  LDSM.16.M88.4 R32, [R149+0x4800] ;  /* 0x004800009520783b */ /* 0x000f280000000200 */
[----:B-1----:R-:W1:Y:S04]  /*5640*/  LDSM.16.M88.4 R24, [R149+0x5000] ;  /* 0x005000009518783b */ /* 0x002e680000000200 */
[----:B------:R-:W5:Y:S04]  /*5650*/  LDSM.16.M88.4 R108, [R149+0x5800] ;  /* 0x00580000956c783b */ /* 0x000f680000000200 */
[----:B------:R-:W-:Y:S04]  /*5660*/  LDSM.16.M88.4 R100, [R148] ;  /* 0x000000009464783b */ /* 0x000fe80000000200 */
[----:B------:R-:W3:Y:S04]  /*5670*/  LDSM.16.M88.4 R104, [R147] ;  /* 0x000000009368783b */ /* 0x000ee80000000200 */
[----:B------:R-:W3:Y:S04]  /*5680*/  LDSM.16.M88.4 R112, [R139] ;  /* 0x000000008b70783b */ /* 0x000ee80000000200 */
[----:B------:R-:W0:Y:S01]  /*5690*/  LDGDEPBAR ;  /* 0x00000000000079af */ /* 0x000e220000000000 */
[C---:B--2---:R-:W-:Y:S06]  /*56a0*/  HMMA.16816.F32.BF16 R12, R16.reuse, R8, RZ ;  /* 0x00000008100c723c */ /* 0x044fec00000418ff */
[C---:B------:R-:W-:Y:S06]  /*56b0*/  HMMA.16816.F32.BF16 R8, R16.reuse, R10, RZ ;  /* 0x0000000a1008723c */ /* 0x040fec00000418ff */
[C---:B----4-:R-:W-:Y:S06]  /*56c0*/  HMMA.16816.F32.BF16 R4, R16.reuse, R32, RZ ;  /* 0x000000201004723c */ /* 0x050fec00000418ff */
[C---:B-1----:R-:W-:Y:S06]  /*56d0*/  HMMA.16816.F32.BF16 R28, R16.reuse, R24, RZ ;  /* 0x00000018101c723c */ /* 0x042fec00000418ff */
[C---:B------:R-:W-:Y:S06]  /*56e0*/  HMMA.16816.F32.BF16 R32, R16.reuse, R34, RZ ;  /* 0x000000221020723c */ /* 0x040fec00000418ff */
[C---:B------:R-:W-:Y:S06]  /*56f0*/  HMMA.16816.F32.BF16 R24, R16.reuse, R26, RZ ;  /* 0x0000001a1018723c */ /* 0x040fec00000418ff */
[C---:B-----5:R-:W-:Y:S06]  /*5700*/  HMMA.16816.F32.BF16 R20, R16.reuse, R108, RZ ;  /* 0x0000006c1014723c */ /* 0x060fec00000418ff */
[----:B------:R-:W-:Y:S01]  /*5710*/  HMMA.16816.F32.BF16 R16, R16, R110, RZ ;  /* 0x0000006e1010723c */ /* 0x000fe200000418ff */
[----:B------:R-:W1:Y:S05]  /*5720*/  LDSM.16.M88.4 R108, [R138] ;  /* 0x000000008a6c783b */ /* 0x000e6a0000000200 */
[C---:B---3--:R-:W-:Y:S06]  /*5730*/  HMMA.16816.F32.BF16 R12, R100.reuse, R104, R12 ;  /* 0x00000068640c723c */ /* 0x048fec000004180c */
[C---:B------:R-:W-:Y:S01]  /*5740*/  HMMA.16816.F32.BF16 R8, R100.reuse, R106, R8 ;  /* 0x0000006a6408723c */ /* 0x040fe20000041808 */
[----:B------:R-:W2:Y:S05]  /*5750*/  LDSM.16.M88.4 R104, [R137] ;  /* 0x000000008968783b */ /* 0x000eaa0000000200 */
[C---:B------:R-:W-:Y:S06]  /*5760*/  HMMA.16816.F32.BF16 R4, R100.reuse, R112, R4 ;  /* 0x000000706404723c */ /* 0x040fec0000041804 */
[C---:B------:R-:W-:Y:S01]  /*5770*/  HMMA.16816.F32.BF16 R32, R100.reuse, R114, R32 ;  /* 0x000000726420723c */ /* 0x040fe20000041820 */
[----:B------:R-:W-:Y:S05]  /*5780*/  LDSM.16.M88.4 R112, [R143+0x4800] ;  /* 0x004800008f70783b */ /* 0x000fea0000000200 */
        /* <DEDUP_REMOVED lines=8> */
[C---:B--2---:R-:W-:Y:S06]  /*5810*/  HMMA.16816.F32.BF16 R12, R100.reuse, R104, R12 ;  /* 0x00000068640c723c */ /* 0x044fec000004180c */
[C---:B------:R-:W-:Y:S01]  /*5820*/  HMMA.16816.F32.BF16 R8, R100.reuse, R106, R8 ;  /* 0x0000006a6408723c */ /* 0x040fe20000041808 */
[----:B------:R-:W1:Y:S05]  /*5830*/  LDSM.16.M88.4 R104, [R143+0x5800] ;  /* 0x005800008f68783b */ /* 0x000e6a0000000200 */
[C---:B------:R-:W-:Y:S01]  /*5840*/  HMMA.16816.F32.BF16 R32, R100.reuse, R114, R32 ;  /* 0x000000726420723c */ /* 0x040fe20000041820 */
[----:B------:R-:W-:Y:S05]  /*5850*/  LDSM.16.M88.4 R112, [R136+0x800] ;  /* 0x000800008870783b */ /* 0x000fea0000000200 */
[C---:B------:R-:W-:Y:S06]  /*5860*/  HMMA.16816.F32.BF16 R28, R100.reuse, R108, R28 ;  /* 0x0000006c641c723c */ /* 0x040fec000004181c */
[C---:B------:R-:W-:Y:S01]  /*5870*/  HMMA.16816.F32.BF16 R24, R100.reuse, R110, R24 ;  /* 0x0000006e6418723c */ /* 0x040fe20000041818 */
[----:B------:R-:W-:Y:S05]  /*5880*/  LDSM.16.M88.4 R108, [R136+0x1000] ;  /* 0x00100000886c783b */ /* 0x000fea0000000200 */
[C---:B-1----:R-:W-:Y:S06]  /*5890*/  HMMA.16816.F32.BF16 R20, R100.reuse, R104, R20 ;  /* 0x000000686414723c */ /* 0x042fec0000041814 */
[----:B------:R-:W-:Y:S01]  /*58a0*/  HMMA.16816.F32.BF16 R16, R100, R106, R16 ;  /* 0x0000006a6410723c */ /* 0x000fe20000041810 */
[----:B------:R-:W1:Y:S04]  /*58b0*/  LDSM.16.M88.4 R100, [R145] ;  /* 0x000000009164783b */ /* 0x000e680000000200 */
[----:B------:R-:W2:Y:S01]  /*58c0*/  LDSM.16.M88.4 R104, [R136] ;  /* 0x000000008868783b */ /* 0x000ea20000000200 */
        /* <DEDUP_REMOVED lines=11> */
[----:B------:R-:W1:Y:S04]  /*5980*/  LDSM.16.M88.4 R100, [R150+0x2000] ;  /* 0x002000009664783b */ /* 0x000e680000000200 */
[----:B------:R-:W2:Y:S01]  /*5990*/  LDSM.16.M88.4 R104, [R149+0x6000] ;  /* 0x006000009568783b */ /* 0x000ea20000000200 */
[C---:B-1----:R-:W-:Y:S06]  /*59a0*/  HMMA.16816.F32.BF16 R4, R100.reuse, R112, R4 ;  /* 0x000000706404723c */ /* 0x042fec0000041804 */
[C---:B--2---:R-:W-:Y:S06]  /*59b0*/  HMMA.16816.F32.BF16 R12, R100.reuse, R104, R12 ;  /* 0x00000068640c723c */ /* 0x044fec000004180c */
[C---:B------:R-:W-:Y:S01]  /*59c0*/  HMMA.16816.F32.BF16 R8, R100.reuse, R106, R8 ;  /* 0x0000006a6408723c */ /* 0x040fe20000041808 */
[----:B------:R-:W1:Y:S05]  /*59d0*/  LDSM.16.M88.4 R104, [R149+0x7800] ;  /* 0x007800009568783b */ /* 0x000e6a0000000200 */
[C---:B------:R-:W-:Y:S01]  /*59e0*/  HMMA.16816.F32.BF16 R32, R100.reuse, R114, R32 ;  /* 0x000000726420723c */ /* 0x040fe20000041820 */
[----:B------:R-:W-:Y:S05]  /*59f0*/  LDSM.16.M88.4 R112, [R134] ;  /* 0x000000008670783b */ /* 0x000fea0000000200 */
[C---:B------:R-:W-:Y:S06]  /*5a00*/  HMMA.16816.F32.BF16 R28, R100.reuse, R108, R28 ;  /* 0x0000006c641c723c */ /* 0x040fec000004181c */
[C---:B------:R-:W-:Y:S01]  /*5a10*/  HMMA.16816.F32.BF16 R24, R100.reuse, R110, R24 ;  /* 0x0000006e6418723c */ /* 0x040fe20000041818 */
[----:B------:R-:W-:Y:S05]  /*5a20*/  LDSM.16.M88.4 R108, [R133] ;  /* 0x00000000856c783b */ /* 0x000fea0000000200 */
[C---:B-1----:R-:W-:Y:S06]  /*5a30*/  HMMA.16816.F32.BF16 R20, R100.reuse, R104, R20 ;  /* 0x000000686414723c */ /* 0x042fec0000041814 */
[----:B------:R-:W-:Y:S01]  /*5a40*/  HMMA.16816.F32.BF16 R16, R100, R106, R16 ;  /* 0x0000006a6410723c */ /* 0x000fe20000041810 */
[----:B------:R-:W1:Y:S04]  /*5a50*/  LDSM.16.M88.4 R100, [R148+0x2000] ;  /* 0x002000009464783b */ /* 0x000e680000000200 */
[----:B------:R-:W2:Y:S01]  /*5a60*/  LDSM.16.M88.4 R104, [R135] ;  /* 0x000000008768783b */ /* 0x000ea20000000200 */
[C---:B-1----:R-:W-:Y:S06]  /*5a70*/  HMMA.16816.F32.BF16 R4, R100.reuse, R112, R4 ;  /* 0x000000706404723c */ /* 0x042fec0000041804 */
[C---:B--2---:R-:W-:Y:S06]  /*5a80*/  HMMA.16816.F32.BF16 R12, R100.reuse, R104, R12 ;  /* 0x00000068640c723c */ /* 0x044fec000004180c */
[C---:B------:R-:W-:Y:S01]  /*5a90*/  HMMA.16816.F32.BF16 R8, R100.reuse, R106, R8 ;  /* 0x0000006a6408723c */ /* 0x040fe20000041808 */
[----:B------:R-:W1:Y:S05]  /*5aa0*/  LDSM.16.M88.4 R104, [R132] ;  /* 0x000000008468783b */ /* 0x000e6a0000000200 */
        /* <DEDUP_REMOVED lines=17> */
[----:B------:R-:W2:Y:S05]  /*5bc0*/  LDSM.16.M88.4 R108, [R145+0x2000] ;  /* 0x00200000916c783b */ /* 0x000eaa0000000200 */
[C---:B-1----:R-:W-:Y:S06]  /*5bd0*/  HMMA.16816.F32.BF16 R20, R100.reuse, R104, R20 ;  /* 0x000000686414723c */ /* 0x042fec0000041814 */
[----:B------:R-:W-:Y:S01]  /*5be0*/  HMMA.16816.F32.BF16 R16, R100, R106, R16 ;  /* 0x0000006a6410723c */ /* 0x000fe20000041810 */
[----:B------:R-:W1:Y:S04]  /*5bf0*/  LDSM.16.M88.4 R100, [R136+0x2000] ;  /* 0x002000008864783b */ /* 0x000e680000000200 */
[----:B------:R-:W3:Y:S01]  /*5c00*/  LDSM.16.M88.4 R104, [R136+0x3000] ;  /* 0x003000008868783b */ /* 0x000ee20000000200 */
[C---:B--2---:R-:W-:Y:S06]  /*5c10*/  HMMA.16816.F32.BF16 R4, R108.reuse, R112, R4 ;  /* 0x000000706c04723c */ /* 0x044fec0000041804 */
[----:B------:R-:W-:-:S15]  /*5c20*/  HMMA.16816.F32.BF16 R32, R108, R114, R32 ;  /* 0x000000726c20723c */ /* 0x000fde0000041820 */
[----:B------:R-:W-:-:S03]  /*5c30*/  NOP ;  /* 0x0000000000007918 */ /* 0x000fc60000000000 */
[----:B------:R-:W-:Y:S01]  /*5c40*/  FMUL.FTZ R125, R7, UR5 ;  /* 0x00000005077d7c20 */ /* 0x000fe20008410000 */
[----:B------:R-:W-:Y:S01]  /*5c50*/  FMUL.FTZ R6, R6, UR5 ;  /* 0x0000000506067c20 */ /* 0x000fe20008410000 */
[C---:B-1----:R-:W-:Y:S03]  /*5c60*/  HMMA.16816.F32.BF16 R12, R108.reuse, R100, R12 ;  /* 0x000000646c0c723c */ /* 0x042fe6000004180c */
[----:B------:R1:W-:Y:S01]  /*5c70*/  MUFU.TANH R113, R6 ;  /* 0x0000000600717308 */ /* 0x0003e20000002400 */
[----:B------:R-:W-:Y:S01]  /*5c80*/  FMUL.FTZ R7, R33, UR5 ;  /* 0x0000000521077c20 */ /* 0x000fe20008410000 */
[----:B------:R-:W-:Y:S01]  /*5c90*/  FMUL.FTZ R33, R34, UR5 ;  /* 0x0000000522217c20 */ /* 0x000fe20008410000 */
[----:B------:R-:W-:Y:S01]  /*5ca0*/  FMUL.FTZ R32, R32, UR5 ;  /* 0x0000000520207c20 */ /* 0x000fe20008410000 */
[----:B------:R-:W-:Y:S01]  /*5cb0*/  HMMA.16816.F32.BF16 R8, R108, R102, R8 ;  /* 0x000000666c08723c */ /* 0x000fe20000041808 */
[----:B------:R-:W2:Y:S01]  /*5cc0*/  LDSM.16.M88.4 R100, [R136+0x3800] ;  /* 0x003800008864783b */ /* 0x000ea20000000200 */
[----:B------:R-:W-:-:S04]  /*5cd0*/  DEPBAR.LE SB0, 0x0 ;  /* 0x000080000000791a */ /* 0x000fc80000000000 */
[C---:B---3--:R-:W-:Y:S01]  /*5ce0*/  HMMA.16816.F32.BF16 R28, R108.reuse, R104, R28 ;  /* 0x000000686c1c723c */ /* 0x048fe2000004181c */
[----:B------:R-:W-:Y:S05]  /*5cf0*/  MUFU.TANH R125, R125 ;  /* 0x0000007d007d7308 */ /* 0x000fea0000002400 */
[----:B------:R-:W-:Y:S01]  /*5d00*/  HMMA.16816.F32.BF16 R24, R108, R106, R24 ;  /* 0x0000006a6c18723c */ /* 0x000fe20000041818 */
[----:B------:R-:W-:Y:S02]  /*5d10*/  VIADD R105, R122, 0xfffffffe ;  /* 0xfffffffe7a697836 */ /* 0x000fe40000000000 */
[----:B------:R-:W-:Y:S02]  /*5d20*/  MUFU.TANH R7, R7 ;  /* 0x0000000700077308 */ /* 0x000fe40000002400 */
[----:B------:R-:W-:Y:S01]  /*5d30*/  FMUL.FTZ R13, R13, UR5 ;  /* 0x000000050d0d7c20 */ /* 0x000fe20008410000 */
[----:B------:R-:W-:Y:S01]  /*5d40*/  FMUL.FTZ R15, R15, UR5 ;  /* 0x000000050f0f7c20 */ /* 0x000fe20008410000 */
[----:B------:R-:W-:Y:S01]  /*5d50*/  FMUL.FTZ R12, R12, UR5 ;  /* 0x000000050c0c7c20 */ /* 0x000fe20008410000 */
[----:B------:R-:W-:-:S03]  /*5d60*/  FMUL.FTZ R14, R14, UR5 ;  /* 0x000000050e0e7c20 */ /* 0x000fc60008410000 */
[----:B------:R-:W-:Y:S01]  /*5d70*/  MUFU.TANH R33, R33 ;  /* 0x0000002100217308 */ /* 0x000fe20000002400 */
[----:B------:R-:W-:Y:S01]  /*5d80*/  FMUL.FTZ R8, R8, UR5 ;  /* 0x0000000508087c20 */ /* 0x000fe20008410000 */
[----:B------:R-:W-:Y:S01]  /*5d90*/  FMUL.FTZ R10, R10, UR5 ;  /* 0x000000050a0a7c20 */ /* 0x000fe20008410000 */
[----:B------:R-:W-:-:S04]  /*5da0*/  FMUL.FTZ R11, R11, UR5 ;  /* 0x000000050b0b7c20 */ /* 0x000fc80008410000 */
[----:B------:R-:W-:Y:S01]  /*5db0*/  FMUL.FTZ R29, R29, UR5 ;  /* 0x000000051d1d7c20 */ /* 0x000fe20008410000 */
[----:B------:R-:W3:Y:S01]  /*5dc0*/  MUFU.TANH R13, R13 ;  /* 0x0000000d000d7308 */ /* 0x000ee20000002400 */
[----:B------:R-:W-:Y:S01]  /*5dd0*/  FMUL.FTZ R28, R28, UR5 ;  /* 0x000000051c1c7c20 */ /* 0x000fe20008410000 */
[----:B------:R-:W-:Y:S01]  /*5de0*/  FMUL.FTZ R30, R30, UR5 ;  /* 0x000000051e1e7c20 */ /* 0x000fe20008410000 */
[----:B------:R-:W-:Y:S02]  /*5df0*/  FMUL.FTZ R31, R31, UR5 ;  /* 0x000000051f1f7c20 */ /* 0x000fe40008410000 */
[----:B------:R-:W-:-:S03]  /*5e00*/  FMUL.FTZ R27, R27, UR5 ;  /* 0x000000051b1b7c20 */ /* 0x000fc60008410000 */
[----:B------:R-:W4:Y:S01]  /*5e10*/  MUFU.TANH R15, R15 ;  /* 0x0000000f000f7308 */ /* 0x000f220000002400 */
[C---:B--2---:R-:W-:Y:S06]  /*5e20*/  HMMA.16816.F32.BF16 R20, R108.reuse, R100, R20 ;  /* 0x000000646c14723c */ /* 0x044fec0000041814 */
[----:B------:R-:W-:Y:S01]  /*5e30*/  HMMA.16816.F32.BF16 R16, R108, R102, R16 ;  /* 0x000000666c10723c */ /* 0x000fe20000041810 */
[----:B------:R2:W5:Y:S06]  /*5e40*/  MUFU.TANH R107, R8 ;  /* 0x00000008006b7308 */ /* 0x00056c0000002400 */
[----:B------:R-:W-:Y:S01]  /*5e50*/  FMUL.FTZ R111, R9, UR5 ;  /* 0x00000005096f7c20 */ /* 0x000fe20008410000 */
[----:B------:R-:W-:Y:S01]  /*5e60*/  FMUL.FTZ R9, R4, UR5 ;  /* 0x0000000504097c20 */ /* 0x000fe20008410000 */
[----:B------:R-:W-:-:S02]  /*5e70*/  IMAD R4, R105, 0x40, R176 ;  /* 0x0000004069047824 */ /* 0x000fc400078e02b0 */
[----:B------:R-:W-:Y:S01]  /*5e80*/  FMUL.FTZ R109, R5, UR5 ;  /* 0x00000005056d7c20 */ /* 0x000fe20008410000 */
[----:B------:R3:W5:Y:S01]  /*5e90*/  MUFU.TANH R115, R10 ;  /* 0x0000000a00737308 */ /* 0x0007620000002400 */
[C---:B------:R-:W-:Y:S02]  /*5ea0*/  VIADD R5, R4.reuse, 0x1 ;  /* 0x0000000104057836 */ /* 0x040fe40000000000 */
[C---:B-1----:R-:W-:Y:S02]  /*5eb0*/  VIADD R6, R4.reuse, 0x11 ;  /* 0x0000001104067836 */ /* 0x042fe40000000000 */
[C---:B------:R-:W-:Y:S01]  /*5ec0*/  VIADD R184, R4.reuse, 0x28 ;  /* 0x0000002804b87836 */ /* 0x040fe20000000000 */
[C---:B------:R-:W-:Y:S02]  /*5ed0*/  ISETP.GE.AND P4, PT, R5.reuse, R124, PT ;  /* 0x0000007c0500720c */ /* 0x040fe40003f86270 */
[----:B------:R-:W1:Y:S01]  /*5ee0*/  MUFU.TANH R111, R111 ;  /* 0x0000006f006f7308 */ /* 0x000e620000002400 */
[----:B------:R-:W-:Y:S01]  /*5ef0*/  ISETP.GE.AND P6, PT, R5, R123, PT ;  /* 0x0000007b0500720c */ /* 0x000fe20003fc6270 */
[----:B--2---:R-:W-:-:S02]  /*5f00*/  VIADD R8, R4, 0x10 ;  /* 0x0000001004087836 */ /* 0x004fc40000000000 */
[----:B------:R-:W-:Y:S01]  /*5f10*/  FMUL.FTZ R21, R21, UR5 ;  /* 0x0000000515157c20 */ /* 0x000fe20008410000 */
[----:B------:R-:W-:Y:S02]  /*5f20*/  VIADD R114, R4, 0x30 ;  /* 0x0000003004727836 */ /* 0x000fe40000000000 */
[----:B------:R-:W-:Y:S01]  /*5f30*/  FMUL.FTZ R22, R22, UR5 ;  /* 0x0000000516167c20 */ /* 0x000fe20008410000 */
[----:B------:R-:W-:Y:S01]  /*5f40*/  FMUL.FTZ R23, R23, UR5 ;  /* 0x0000000517177c20 */ /* 0x000fe20008410000 */
[----:B------:R-:W-:Y:S01]  /*5f50*/  FMUL.FTZ R19, R19, UR5 ;  /* 0x0000000513137c20 */ /* 0x000fe20008410000 */
[----:B------:R2:W-:Y:S01]  /*5f60*/  MUFU.TANH R101, R12 ;  /* 0x0000000c00657308 */ /* 0x0005e20000002400 */
[----:B---3--:R-:W-:-:S05]  /*5f70*/  I2FP.F32.S32 R10, R5 ;  /* 0x00000005000a7245 */ /* 0x008fca0000201400 */
[CC--:B------:R-:W-:Y:S01]  /*5f80*/  FFMA.FTZ R13, R10.reuse, R0.reuse, R13 ;  /* 0x000000000a0d7223 */ /* 0x0c0fe2000001000d */
[----:B----4-:R-:W-:Y:S01]  /*5f90*/  FFMA.FTZ R10, R10, R0, R15 ;  /* 0x000000000a0a7223 */ /* 0x010fe2000001000f */
[----:B------:R-:W3:Y:S03]  /*5fa0*/  MUFU.TANH R11, R11 ;  /* 0x0000000b000b7308 */ /* 0x000ee60000002400 */
[----:B------:R-:W-:Y:S02]  /*5fb0*/  FSEL R15, R13, -INF , !P4 ;  /* 0xff8000000d0f7808 */ /* 0x000fe40006000000 */
[----:B------:R-:W-:Y:S02]  /*5fc0*/  FSEL R10, R10, -INF , !P6 ;  /* 0xff8000000a0a7808 */ /* 0x000fe40007000000 */
[----:B------:R-:W-:Y:S01]  /*5fd0*/  ISETP.GE.AND P6, PT, R8, R124, PT ;  /* 0x0000007c0800720c */ /* 0x000fe20003fc6270 */
[----:B------:R4:W-:Y:S01]  /*5fe0*/  MUFU.TANH R103, R14 ;  /* 0x0000000e00677308 */ /* 0x0009e20000002400 */
[----:B--2---:R-:W-:-:S05]  /*5ff0*/  VIADD R12, R4, 0x8 ;  /* 0x00000008040c7836 */ /* 0x004fca0000000000 */
[C---:B------:R-:W-:Y:S02]  /*6000*/  ISETP.GE.AND P3, PT, R12.reuse, R124, PT ;  /* 0x0000007c0c00720c */ /* 0x040fe40003f66270 */
[----:B------:R-:W-:Y:S01]  /*6010*/  ISETP.GE.AND P5, PT, R12, R123, PT ;  /* 0x0000007b0c00720c */ /* 0x000fe20003fa6270 */
[----:B------:R-:W2:Y:S01]  /*6020*/  MUFU.TANH R9, R9 ;  /* 0x0000000900097308 */ /* 0x000ea20000002400 */
[----:B------:R-:W-:-:S05]  /*6030*/  I2FP.F32.S32 R12, R12 ;  /* 0x0000000c000c7245 */ /* 0x000fca0000201400 */
[CC--:B-----5:R-:W-:Y:S01]  /*6040*/  FFMA.FTZ R13, R12.reuse, R0.reuse, R107 ;  /* 0x000000000c0d7223 */ /* 0x0e0fe2000001006b */
[----:B------:R-:W-:Y:S01]  /*6050*/  FFMA.FTZ R12, R12, R0, R115 ;  /* 0x000000000c0c7223 */ /* 0x000fe20000010073 */
[----:B----4-:R-:W-:Y:S01]  /*6060*/  VIADD R14, R4, 0x9 ;  /* 0x00000009040e7836 */ /* 0x010fe20000000000 */
[----:B------:R-:W4:Y:S01]  /*6070*/  MUFU.TANH R109, R109 ;  /* 0x0000006d006d7308 */ /* 0x000f220000002400 */
[----:B------:R-:W-:Y:S01]  /*6080*/  FMUL.FTZ R107, R35, UR5 ;  /* 0x00000005236b7c20 */ /* 0x000fe20008410000 */
[----:B------:R-:W-:Y:S02]  /*6090*/  FSEL R13, R13, -INF , !P3 ;  /* 0xff8000000d0d7808 */ /* 0x000fe40005800000 */
[C---:B------:R-:W-:Y:S02]  /*60a0*/  ISETP.GE.AND P2, PT, R14.reuse, R124, PT ;  /* 0x0000007c0e00720c */ /* 0x040fe40003f46270 */
[----:B------:R-:W-:Y:S02]  /*60b0*/  ISETP.GE.AND P4, PT, R14, R123, PT ;  /* 0x0000007b0e00720c */ /* 0x000fe40003f86270 */
[----:B------:R-:W-:Y:S01]  /*60c0*/  I2FP.F32.S32 R14, R14 ;  /* 0x0000000e000e7245 */ /* 0x000fe20000201400 */
[----:B------:R-:W5:Y:S01]  /*60d0*/  MUFU.TANH R5, R32 ;  /* 0x0000002000057308 */ /* 0x000f620000002400 */
[----:B------:R-:W-:-:S02]  /*60e0*/  FSEL R12, R12, -INF , !P5 ;  /* 0xff8000000c0c7808 */ /* 0x000fc40006800000 */
[-C--:B------:R-:W-:Y:S01]  /*60f0*/  ISETP.GE.AND P3, PT, R8, R123.reuse, PT ;  /* 0x0000007b0800720c */ /* 0x080fe20003f66270 */
[CC--:B-1----:R-:W-:Y:S01]  /*6100*/  FFMA.FTZ R111, R14.reuse, R0.reuse, R111 ;  /* 0x000000000e6f7223 */ /* 0x0c2fe2000001006f */
[----:B---3--:R-:W-:Y:S01]  /*6110*/  FFMA.FTZ R14, R14, R0, R11 ;  /* 0x000000000e0e7223 */ /* 0x008fe2000001000b */
[C---:B------:R-:W-:Y:S02]  /*6120*/  ISETP.GE.AND P5, PT, R6.reuse, R124, PT ;  /* 0x0000007c0600720c */ /* 0x040fe40003fa6270 */
[----:B------:R-:W1:Y:S01]  /*6130*/  MUFU.TANH R107, R107 ;  /* 0x0000006b006b7308 */ /* 0x000e620000002400 */
[----:B------:R-:W-:Y:S02]  /*6140*/  FSEL R11, R111, -INF , !P2 ;  /* 0xff8000006f0b7808 */ /* 0x000fe40005000000 */
[----:B------:R-:W-:Y:S02]  /*6150*/  ISETP.GE.AND P2, PT, R6, R123, PT ;  /* 0x0000007b0600720c */ /* 0x000fe40003f46270 */
[----:B------:R-:W-:-:S02]  /*6160*/  I2FP.F32.S32 R8, R8 ;  /* 0x0000000800087245 */ /* 0x000fc40000201400 */
[----:B------:R-:W-:Y:S01]  /*6170*/  I2FP.F32.S32 R6, R6 ;  /* 0x0000000600067245 */ /* 0x000fe20000201400 */
[----:B------:R-:W3:Y:S01]  /*6180*/  MUFU.TANH R35, R28 ;  /* 0x0000001c00237308 */ /* 0x000ee20000002400 */
[----:B------:R-:W-:Y:S01]  /*6190*/  FSEL R14, R14, -INF , !P4 ;  /* 0xff8000000e0e7808 */ /* 0x000fe20006000000 */
[CC--:B--2---:R-:W-:Y:S01]  /*61a0*/  FFMA.FTZ R9, R8.reuse, R0.reuse, R9 ;  /* 0x0000000008097223 */ /* 0x0c4fe20000010009 */
[-C--:B------:R-:W-:Y:S01]  /*61b0*/  FFMA.FTZ R113, R8, R0.reuse, R113 ;  /* 0x0000000008717223 */ /* 0x080fe20000010071 */
[CC--:B----4-:R-:W-:Y:S01]  /*61c0*/  FFMA.FTZ R127, R6.reuse, R0.reuse, R109 ;  /* 0x00000000067f7223 */ /* 0x0d0fe2000001006d */
[----:B------:R-:W-:Y:S01]  /*61d0*/  FFMA.FTZ R125, R6, R0, R125 ;  /* 0x00000000067d7223 */ /* 0x000fe2000001007d */
[C---:B------:R-:W-:Y:S01]  /*61e0*/  VIADD R8, R4.reuse, 0x18 ;  /* 0x0000001804087836 */ /* 0x040fe20000000000 */
[----:B------:R-:W-:Y:S01]  /*61f0*/  FSEL R129, R9, -INF , !P6 ;  /* 0xff80000009817808 */ /* 0x000fe20007000000 */
[----:B------:R-:W-:Y:S01]  /*6200*/  VIADD R6, R4, 0x19 ;  /* 0x0000001904067836 */ /* 0x000fe20000000000 */
[----:B------:R-:W-:Y:S01]  /*6210*/  FSEL R128, R113, -INF , !P3 ;  /* 0xff80000071807808 */ /* 0x000fe20005800000 */
[----:B------:R-:W-:Y:S01]  /*6220*/  MUFU.TANH R29, R29 ;  /* 0x0000001d001d7308 */ /* 0x000fe20000002400 */
[----:B------:R-:W-:Y:S01]  /*6230*/  FSEL R127, R127, -INF , !P5 ;  /* 0xff8000007f7f7808 */ /* 0x000fe20006800000 */
[----:B------:R-:W-:Y:S01]  /*6240*/  FMUL.FTZ R9, R24, UR5 ;  /* 0x0000000518097c20 */ /* 0x000fe20008410000 */
[----:B------:R-:W-:-:S02]  /*6250*/  ISETP.GE.AND P4, PT, R8, R124, PT ;  /* 0x0000007c0800720c */ /* 0x000fc40003f86270 */
[-C--:B------:R-:W-:Y:S02]  /*6260*/  ISETP.GE.AND P6, PT, R8, R123.reuse, PT ;  /* 0x0000007b0800720c */ /* 0x080fe40003fc6270 */
[C---:B------:R-:W-:Y:S01]  /*6270*/  ISETP.GE.AND P3, PT, R6.reuse, R124, PT ;  /* 0x0000007c0600720c */ /* 0x040fe20003f66270 */
[----:B------:R-:W2:Y:S01]  /*6280*/  MUFU.TANH R109, R30 ;  /* 0x0000001e006d7308 */ /* 0x000ea20000002400 */
[-C--:B------:R-:W-:Y:S02]  /*6290*/  ISETP.GE.AND P5, PT, R6, R123.reuse, PT ;  /* 0x0000007b0600720c */ /* 0x080fe40003fa6270 */
[----:B------:R-:W-:Y:S02]  /*62a0*/  I2FP.F32.S32 R8, R8 ;  /* 0x0000000800087245 */ /* 0x000fe40000201400 */
[----:B------:R-:W-:Y:S02]  /*62b0*/  I2FP.F32.S32 R6, R6 ;  /* 0x0000000600067245 */ /* 0x000fe40000201400 */
[----:B------:R-:W-:Y:S01]  /*62c0*/  FSEL R190, R125, -INF , !P2 ;  /* 0xff8000007dbe7808 */ /* 0x000fe20005000000 */
[CC--:B-----5:R-:W-:Y:S01]  /*62d0*/  FFMA.FTZ R181, R8.reuse, R0.reuse, R5 ;  /* 0x0000000008b57223 */ /* 0x0e0fe20000010005 */
[-C--:B------:R-:W-:Y:S01]  /*62e0*/  FFMA.FTZ R33, R8, R0.reuse, R33 ;  /* 0x0000000008217223 */ /* 0x080fe20000010021 */
[CC--:B------:R-:W-:Y:S01]  /*62f0*/  FFMA.FTZ R7, R6.reuse, R0.reuse, R7 ;  /* 0x0000000006077223 */ /* 0x0c0fe20000010007 */
[----:B-1----:R-:W-:Y:S01]  /*6300*/  FFMA.FTZ R107, R6, R0, R107 ;  /* 0x00000000066b7223 */ /* 0x002fe2000001006b */
[----:B------:R-:W-:Y:S01]  /*6310*/  FMUL.FTZ R5, R25, UR5 ;  /* 0x0000000519057c20 */ /* 0x000fe20008410000 */
[C---:B------:R-:W-:Y:S01]  /*6320*/  VIADD R6, R4.reuse, 0x20 ;  /* 0x0000002004067836 */ /* 0x040fe20000000000 */
[----:B------:R-:W-:Y:S01]  /*6330*/  FSEL R181, R181, -INF , !P4 ;  /* 0xff800000b5b57808 */ /* 0x000fe20006000000 */
[----:B------:R-:W-:Y:S01]  /*6340*/  VIADD R8, R4, 0x21 ;  /* 0x0000002104087836 */ /* 0x000fe20000000000 */
[----:B------:R-:W-:Y:S01]  /*6350*/  FSEL R188, R33, -INF , !P6 ;  /* 0xff80000021bc7808 */ /* 0x000fe20007000000 */
[----:B------:R-:W-:Y:S01]  /*6360*/  FMUL.FTZ R25, R26, UR5 ;  /* 0x000000051a197c20 */ /* 0x000fe20008410000 */
[----:B------:R-:W-:Y:S01]  /*6370*/  FSEL R177, R7, -INF , !P3 ;  /* 0xff80000007b17808 */ /* 0x000fe20005800000 */
[----:B------:R-:W1:Y:S01]  /*6380*/  MUFU.TANH R5, R5 ;  /* 0x0000000500057308 */ /* 0x000e620000002400 */
[----:B------:R-:W-:Y:S01]  /*6390*/  ISETP.GE.AND P2, PT, R6, R124, PT ;  /* 0x0000007c0600720c */ /* 0x000fe20003f46270 */
[----:B------:R-:W-:Y:S01]  /*63a0*/  FMUL.FTZ R7, R20, UR5 ;  /* 0x0000000514077c20 */ /* 0x000fe20008410000 */
[----:B------:R-:W-:-:S02]  /*63b0*/  ISETP.GE.AND P4, PT, R6, R123, PT ;  /* 0x0000007b0600720c */ /* 0x000fc40003f86270 */
[C---:B------:R-:W-:Y:S02]  /*63c0*/  ISETP.GE.AND P6, PT, R8.reuse, R124, PT ;  /* 0x0000007c0800720c */ /* 0x040fe40003fc6270 */
[----:B------:R-:W-:Y:S01]  /*63d0*/  ISETP.GE.AND P3, PT, R8, R123, PT ;  /* 0x0000007b0800720c */ /* 0x000fe20003f66270 */
[----:B------:R-:W-:Y:S01]  /*63e0*/  MUFU.TANH R9, R9 ;  /* 0x0000000900097308 */ /* 0x000fe20000002400 */
[----:B------:R-:W-:Y:S02]  /*63f0*/  I2FP.F32.S32 R6, R6 ;  /* 0x0000000600067245 */ /* 0x000fe40000201400 */
[----:B------:R-:W-:Y:S02]  /*6400*/  I2FP.F32.S32 R8, R8 ;  /* 0x0000000800087245 */ /* 0x000fe40000201400 */
[----:B------:R-:W-:Y:S01]  /*6410*/  FSEL R186, R107, -INF , !P5 ;  /* 0xff8000006bba7808 */ /* 0x000fe20006800000 */
[CC--:B---3--:R-:W-:Y:S01]  /*6420*/  FFMA.FTZ R35, R6.reuse, R0.reuse, R35 ;  /* 0x0000000006237223 */ /* 0x0c8fe20000010023 */
[-C--:B--2---:R-:W-:Y:S01]  /*6430*/  FFMA.FTZ R109, R6, R0.reuse, R109 ;  /* 0x00000000066d7223 */ /* 0x084fe2000001006d */
[----:B------:R-:W-:Y:S01]  /*6440*/  FFMA.FTZ R29, R8, R0, R29 ;  /* 0x00000000081d7223 */ /* 0x000fe2000001001d */
[----:B------:R-:W2:Y:S01]  /*6450*/  MUFU.TANH R31, R31 ;  /* 0x0000001f001f7308 */ /* 0x000ea20000002400 */
[----:B------:R-:W-:Y:S01]  /*6460*/  VIADD R6, R4, 0x29 ;  /* 0x0000002904067836 */ /* 0x000fe20000000000 */
[----:B------:R-:W-:-:S02]  /*6470*/  FSEL R153, R35, -INF , !P2 ;  /* 0xff80000023997808 */ /* 0x000fc40005000000 */
[----:B------:R-:W-:Y:S02]  /*6480*/  FSEL R158, R109, -INF , !P4 ;  /* 0xff8000006d9e7808 */ /* 0x000fe40006000000 */
[----:B------:R-:W-:Y:S02]  /*6490*/  FSEL R155, R29, -INF , !P6 ;  /* 0xff8000001d9b7808 */ /* 0x000fe40007000000 */
[----:B------:R-:W3:Y:S01]  /*64a0*/  MUFU.TANH R25, R25 ;  /* 0x0000001900197308 */ /* 0x000ee20000002400 */
[C---:B------:R-:W-:Y:S02]  /*64b0*/  ISETP.GE.AND P4, PT, R6.reuse, R124, PT ;  /* 0x0000007c0600720c */ /* 0x040fe40003f86270 */
[-C--:B------:R-:W-:Y:S02]  /*64c0*/  ISETP.GE.AND P6, PT, R6, R123.reuse, PT ;  /* 0x0000007b0600720c */ /* 0x080fe40003fc6270 */
[----:B------:R-:W-:Y:S02]  /*64d0*/  I2FP.F32.S32 R6, R6 ;  /* 0x0000000600067245 */ /* 0x000fe40000201400 */
[C---:B------:R-:W-:Y:S01]  /*64e0*/  ISETP.GE.AND P5, PT, R184.reuse, R124, PT ;  /* 0x0000007cb800720c */ /* 0x040fe20003fa6270 */
[----:B------:R-:W4:Y:S01]  /*64f0*/  MUFU.TANH R27, R27 ;  /* 0x0000001b001b7308 */ /* 0x000f220000002400 */
[----:B------:R-:W-:Y:S01]  /*6500*/  ISETP.GE.AND P2, PT, R184, R123, PT ;  /* 0x0000007bb800720c */ /* 0x000fe20003f46270 */
[----:B-1----:R-:W-:Y:S01]  /*6510*/  FFMA.FTZ R5, R6, R0, R5 ;  /* 0x0000000006057223 */ /* 0x002fe20000010005 */
[----:B------:R-:W-:Y:S01]  /*6520*/  I2FP.F32.S32 R184, R184 ;  /* 0x000000b800b87245 */ /* 0x000fe20000201400 */
[----:B--2---:R-:W-:Y:S01]  /*6530*/  FFMA.FTZ R31, R8, R0, R31 ;  /* 0x00000000081f7223 */ /* 0x004fe2000001001f */
[----:B------:R-:W-:-:S02]  /*6540*/  VIADD R8, R4, 0x38 ;  /* 0x0000003804087836 */ /* 0x000fc40000000000 */
[----:B------:R-:W-:Y:S01]  /*6550*/  FSEL R159, R5, -INF , !P4 ;  /* 0xff800000059f7808 */ /* 0x000fe20006000000 */
[----:B------:R-:W1:Y:S01]  /*6560*/  MUFU.TANH R7, R7 ;  /* 0x0000000700077308 */ /* 0x000e620000002400 */
[CC--:B------:R-:W-:Y:S01]  /*6570*/  FFMA.FTZ R9, R184.reuse, R0.reuse, R9 ;  /* 0x00000000b8097223 */ /* 0x0c0fe20000010009 */
[-C--:B---3--:R-:W-:Y:S01]  /*6580*/  FFMA.FTZ R184, R184, R0.reuse, R25 ;  /* 0x00000000b8b87223 */ /* 0x088fe20000010019 */
[----:B------:R-:W-:Y:S01]  /*6590*/  FMUL.FTZ R5, R17, UR5 ;  /* 0x0000000511057c20 */ /* 0x000fe20008410000 */
[----:B------:R-:W-:Y:S01]  /*65a0*/  FMUL.FTZ R17, R18, UR5 ;  /* 0x0000000512117c20 */ /* 0x000fe20008410000 */
[----:B------:R-:W-:Y:S02]  /*65b0*/  FSEL R180, R31, -INF , !P3 ;  /* 0xff8000001fb47808 */ /* 0x000fe40005800000 */
[----:B------:R-:W-:Y:S01]  /*65c0*/  FSEL R157, R9, -INF , !P5 ;  /* 0xff800000099d7808 */ /* 0x000fe20006800000 */
[----:B------:R-:W2:Y:S01]  /*65d0*/  MUFU.TANH R21, R21 ;  /* 0x0000001500157308 */ /* 0x000ea20000002400 */
[----:B----4-:R-:W-:Y:S01]  /*65e0*/  FFMA.FTZ R27, R6, R0, R27 ;  /* 0x00000000061b7223 */ /* 0x010fe2000001001b */
[----:B------:R-:W-:Y:S01]  /*65f0*/  VIADD R6, R4, 0x31 ;  /* 0x0000003104067836 */ /* 0x000fe20000000000 */
[----:B------:R-:W-:Y:S01]  /*6600*/  FSEL R184, R184, -INF , !P2 ;  /* 0xff800000b8b87808 */ /* 0x000fe20005000000 */
[----:B------:R-:W-:Y:S01]  /*6610*/  FMUL.FTZ R9, R16, UR5 ;  /* 0x0000000510097c20 */ /* 0x000fe20008410000 */
[----:B------:R-:W-:-:S02]  /*6620*/  ISETP.GE.AND P3, PT, R114, R124, PT ;  /* 0x0000007c7200720c */ /* 0x000fc40003f66270 */
[-C--:B------:R-:W-:Y:S01]  /*6630*/  ISETP.GE.AND P5, PT, R114, R123.reuse, PT ;  /* 0x0000007b7200720c */ /* 0x080fe20003fa6270 */
[----:B------:R-:W-:Y:S01]  /*6640*/  MUFU.TANH R17, R17 ;  /* 0x0000001100117308 */ /* 0x000fe20000002400 */
[C---:B------:R-:W-:Y:S02]  /*6650*/  ISETP.GE.AND P2, PT, R6.reuse, R124, PT ;  /* 0x0000007c0600720c */ /* 0x040fe40003f46270 */
[----:B------:R-:W-:Y:S02]  /*6660*/  ISETP.GE.AND P4, PT, R6, R123, PT ;  /* 0x0000007b0600720c */ /* 0x000fe40003f86270 */
[----:B------:R-:W-:Y:S02]  /*6670*/  I2FP.F32.S32 R114, R114 ;  /* 0x0000007200727245 */ /* 0x000fe40000201400 */
[----:B------:R-:W-:Y:S01]  /*6680*/  I2FP.F32.S32 R6, R6 ;  /* 0x0000000600067245 */ /* 0x000fe20000201400 */
[----:B------:R-:W3:Y:S01]  /*6690*/  MUFU.TANH R25, R22 ;  /* 0x0000001600197308 */ /* 0x000ee20000002400 */
[----:B------:R-:W-:Y:S01]  /*66a0*/  FSEL R156, R27, -INF , !P6 ;  /* 0xff8000001b9c7808 */ /* 0x000fe20007000000 */
[----:B-1----:R-:W-:Y:S01]  /*66b0*/  FFMA.FTZ R113, R114, R0, R7 ;  /* 0x0000000072717223 */ /* 0x002fe20000010007 */
[----:B------:R-:W-:-:S02]  /*66c0*/  VIADD R7, R4, 0x39 ;  /* 0x0000003904077836 */ /* 0x000fc40000000000 */
[----:B--2---:R-:W-:Y:S01]  /*66d0*/  FFMA.FTZ R21, R6, R0, R21 ;  /* 0x0000000006157223 */ /* 0x004fe20000010015 */
[-C--:B------:R-:W-:Y:S02]  /*66e0*/  ISETP.GE.AND P6, PT, R4, R124.reuse, PT ;  /* 0x0000007c0400720c */ /* 0x080fe40003fc6270 */
[----:B------:R-:W-:Y:S01]  /*66f0*/  FSEL R113, R113, -INF , !P3 ;  /* 0xff80000071717808 */ /* 0x000fe20005800000 */
[----:B------:R-:W1:Y:S01]  /*6700*/  MUFU.TANH R23, R23 ;  /* 0x0000001700177308 */ /* 0x000e620000002400 */
[----:B------:R-:W-:Y:S01]  /*6710*/  FSEL R125, R21, -INF , !P2 ;  /* 0xff800000157d7808 */ /* 0x000fe20005000000 */
[----:B------:R-:W-:Y:S01]  /*6720*/  BAR.SYNC.DEFER_BLOCKING 0x0 ;  /* 0x0000000000007b1d */ /* 0x000fe20000010000 */
[C---:B------:R-:W-:Y:S02]  /*6730*/  ISETP.GE.AND P3, PT, R8.reuse, R124, PT ;  /* 0x0000007c0800720c */ /* 0x040fe40003f66270 */
[----:B------:R-:W-:Y:S02]  /*6740*/  ISETP.GE.AND P2, PT, R8, R123, PT ;  /* 0x0000007b0800720c */ /* 0x000fe40003f46270 */
[----:B------:R-:W-:Y:S01]  /*6750*/  I2FP.F32.S32 R8, R8 ;  /* 0x0000000800087245 */ /* 0x000fe20000201400 */
[----:B------:R-:W2:Y:S01]  /*6760*/  MUFU.TANH R9, R9 ;  /* 0x0000000900097308 */ /* 0x000ea20000002400 */
[----:B---3--:R-:W-:-:S03]  /*6770*/  FFMA.FTZ R114, R114, R0, R25 ;  /* 0x0000000072727223 */ /* 0x008fc60000010019 */
[-C--:B------:R-:W-:Y:S02]  /*6780*/  FFMA.FTZ R17, R8, R0.reuse, R17 ;  /* 0x0000000008117223 */ /* 0x080fe40000010011 */
[----:B------:R-:W-:Y:S02]  /*6790*/  FSEL R114, R114, -INF , !P5 ;  /* 0xff80000072727808 */ /* 0x000fe40006800000 */
[----:B------:R-:W3:Y:S01]  /*67a0*/  MUFU.TANH R5, R5 ;  /* 0x0000000500057308 */ /* 0x000ee20000002400 */
[----:B-1----:R-:W-:Y:S01]  /*67b0*/  FFMA.FTZ R6, R6, R0, R23 ;  /* 0x0000000006067223 */ /* 0x002fe20000010017 */
[----:B------:R-:W-:Y:S02]  /*67c0*/  FSEL R126, R17, -INF , !P2 ;  /* 0xff800000117e7808 */ /* 0x000fe40005000000 */
[----:B------:R-:W-:Y:S02]  /*67d0*/  ISETP.GE.AND P2, PT, R122, 0x3, PT ;  /* 0x000000037a00780c */ /* 0x000fe40003f46270 */
[----:B------:R-:W-:-:S02]  /*67e0*/  ISETP.GE.AND P5, PT, R7, R124, PT ;  /* 0x0000007c0700720c */ /* 0x000fc40003fa6270 */
[----:B------:R-:W1:Y:S01]  /*67f0*/  MUFU.TANH R19, R19 ;  /* 0x0000001300137308 */ /* 0x000e620000002400 */
[----:B------:R-:W-:Y:S01]  /*6800*/  FSEL R124, R6, -INF , !P4 ;  /* 0xff800000067c7808 */ /* 0x000fe20006000000 */
[----:B--2---:R-:W-:Y:S01]  /*6810*/  FFMA.FTZ R9, R8, R0, R9 ;  /* 0x0000000008097223 */ /* 0x004fe20000010009 */
[----:B------:R-:W-:Y:S02]  /*6820*/  ISETP.GE.AND P4, PT, R4, R123, PT ;  /* 0x0000007b0400720c */ /* 0x000fe40003f86270 */
[----:B------:R-:W-:Y:S02]  /*6830*/  I2FP.F32.S32 R4, R4 ;  /* 0x0000000400047245 */ /* 0x000fe40000201400 */
[----:B------:R-:W-:Y:S02]  /*6840*/  I2FP.F32.S32 R6, R7 ;  /* 0x0000000700067245 */ /* 0x000fe40000201400 */
[----:B------:R-:W-:Y:S01]  /*6850*/  FSEL R115, R9, -INF , !P3 ;  /* 0xff80000009737808 */ /* 0x000fe20005800000 */
[CC--:B------:R-:W-:Y:S01]  /*6860*/  FFMA.FTZ R101, R4.reuse, R0.reuse, R101 ;  /* 0x0000000004657223 */ /* 0x0c0fe20000010065 */
[-C--:B------:R-:W-:Y:S01]  /*6870*/  FFMA.FTZ R16, R4, R0.reuse, R103 ;  /* 0x0000000004107223 */ /* 0x080fe20000010067 */
[----:B---3--:R-:W-:Y:S01]  /*6880*/  FFMA.FTZ R5, R6, R0, R5 ;  /* 0x0000000006057223 */ /* 0x008fe20000010005 */
[----:B------:R-:W-:-:S02]  /*6890*/  ISETP.GE.AND P3, PT, R7, R123, PT ;  /* 0x0000007b0700720c */ /* 0x000fc40003f66270 */
[----:B------:R-:W-:Y:S01]  /*68a0*/  FSEL R17, R101, -INF , !P6 ;  /* 0xff80000065117808 */ /* 0x000fe20007000000 */
[----:B-1----:R-:W-:Y:S01]  /*68b0*/  FFMA.FTZ R19, R6, R0, R19 ;  /* 0x0000000006137223 */ /* 0x002fe20000010013 */
        /* <DEDUP_REMOVED lines=84> */
.L_x_921:
[----:B------:R-:W-:Y:S05]  /*6e00*/  BSYNC B0 ;  /* 0x0000000000007941 */ /* 0x000fea0003800000 */
.L_x_920:
[----:B------:R-:W0:Y:S02]  /*6e10*/  LDGDEPBAR ;  /* 0x00000000000079af */ /* 0x000e240000000000 */
.L_x_919:
[----:B------:R-:W-:Y:S01]  /*6e20*/  FMNMX.FTZ R6, R3, R17, !PT ;  /* 0x0000001103067209 */ /* 0x000fe20007810000 */
[----:B------:R-:W-:Y:S01]  /*6e30*/  LDSM.16.MT88.4 R32, [R140+0x8000] ;  /* 0x008000008c20783b */ /* 0x000fe20000004200 */
[----:B-12---:R-:W-:Y:S02]  /*6e40*/  FMNMX.FTZ R5, R2, R16, !PT ;  /* 0x0000001002057209 */ /* 0x006fe40007810000 */
        /* <DEDUP_REMOVED lines=39> */
[C---:B------:R-:W-:Y:S01]  /*70c0*/  FMUL.FTZ R116, R106.reuse, UR6 ;  /* 0x000000066a747c20 */ /* 0x040fe20008410000 */
        /* <DEDUP_REMOVED lines=14> */
[----:B------:R-:W-:Y:S01]  /*71b0*/  FMUL.FTZ R110, R3, UR6 ;  /* 0x00000006036e7c20 */ /* 0x000fe20008410000 */
[----:B------:R-:W1:Y:S01]  /*71c0*/  MUFU.EX2 R112, R112 ;  /* 0x0000007000707308 */ /* 0x000e620000000800 */
[--C-:B------:R-:W-:Y:S01]  /*71d0*/  FFMA.FTZ R102, R16, UR6, -R101.reuse ;  /* 0x0000000610667c23 */ /* 0x100fe20008010865 */
[--C-:B------:R-:W-:Y:S01]  /*71e0*/  FFMA.FTZ R109, R10, UR6, -R101.reuse ;  /* 0x000000060a6d7c23 */ /* 0x100fe20008010865 */
[--C-:B------:R-:W-:Y:S01]  /*71f0*/  FFMA.FTZ R3, R12, UR6, -R101.reuse ;  /* 0x000000060c037c23 */ /* 0x100fe20008010865 */
[--C-:B------:R-:W-:Y:S01]  /*7200*/  FFMA.FTZ R2, R14, UR6, -R101.reuse ;  /* 0x000000060e027c23 */ /* 0x100fe20008010865 */
[----:B------:R-:W-:Y:S01]  /*7210*/  LDSM.16.MT88.4 R8, [R144+0x8000] ;  /* 0x008000009008783b */ /* 0x000fe20000004200 */
[--C-:B------:R-:W-:Y:S01]  /*7220*/  FFMA.FTZ R154, R129, UR6, -R116.reuse ;  /* 0x00000006819a7c23 */ /* 0x100fe20008010874 */
[--C-:B------:R-:W-:Y:S01]  /*7230*/  FFMA.FTZ R131, R127, UR6, -R116.reuse ;  /* 0x000000067f837c23 */ /* 0x100fe20008010874 */
[----:B------:R-:W2:Y:S01]  /*7240*/  MUFU.EX2 R110, R110 ;  /* 0x0000006e006e7308 */ /* 0x000ea20000000800 */
[----:B------:R-:W-:Y:S01]  /*7250*/  LDSM.16.MT88.4 R16, [R142+0x8000] ;  /* 0x008000008e10783b */ /* 0x000fe20000004200 */
[--C-:B------:R-:W-:Y:S01]  /*7260*/  FFMA.FTZ R152, R128, UR6, -R101.reuse ;  /* 0x0000000680987c23 */ /* 0x100fe20008010865 */
[--C-:B------:R-:W-:Y:S01]  /*7270*/  FFMA.FTZ R130, R181, UR6, -R116.reuse ;  /* 0x00000006b5827c23 */ /* 0x100fe20008010874 */
[--C-:B------:R-:W-:Y:S01]  /*7280*/  FFMA.FTZ R127, R177, UR6, -R116.reuse ;  /* 0x00000006b17f7c23 */ /* 0x100fe20008010874 */
[--C-:B------:R-:W-:Y:S01]  /*7290*/  FFMA.FTZ R129, R190, UR6, -R101.reuse ;  /* 0x00000006be817c23 */ /* 0x100fe20008010865 */
[--C-:B------:R-:W-:Y:S01]  /*72a0*/  FFMA.FTZ R128, R188, UR6, -R101.reuse ;  /* 0x00000006bc807c23 */ /* 0x100fe20008010865 */
[--C-:B------:R-:W-:Y:S01]  /*72b0*/  FFMA.FTZ R117, R186, UR6, -R101.reuse ;  /* 0x00000006ba757c23 */ /* 0x100fe20008010865 */
[----:B------:R-:W-:Y:S01]  /*72c0*/  MUFU.EX2 R111, R111 ;  /* 0x0000006f006f7308 */ /* 0x000fe20000000800 */
[-C--:B-1----:R-:W-:Y:S01]  /*72d0*/  FMUL.FTZ R28, R72, R112.reuse ;  /* 0x00000070481c7220 */ /* 0x082fe20000410000 */
[-C--:B------:R-:W-:Y:S01]  /*72e0*/  FMUL.FTZ R29, R73, R112.reuse ;  /* 0x00000070491d7220 */ /* 0x080fe20000410000 */
[-C--:B------:R-:W-:Y:S01]  /*72f0*/  FMUL.FTZ R4, R96, R112.reuse ;  /* 0x0000007060047220 */ /* 0x080fe20000410000 */
[-C--:B------:R-:W-:Y:S01]  /*7300*/  FMUL.FTZ R5, R97, R112.reuse ;  /* 0x0000007061057220 */ /* 0x080fe20000410000 */
[-C--:B------:R-:W-:Y:S01]  /*7310*/  FMUL.FTZ R68, R68, R112.reuse ;  /* 0x0000007044447220 */ /* 0x080fe20000410000 */
[-C--:B------:R-:W-:Y:S01]  /*7320*/  FMUL.FTZ R69, R69, R112.reuse ;  /* 0x0000007045457220 */ /* 0x080fe20000410000 */
[----:B------:R-:W-:Y:S01]  /*7330*/  FMUL.FTZ R36, R36, R112 ;  /* 0x0000007024247220 */ /* 0x000fe20000410000 */
[----:B------:R-:W1:Y:S01]  /*7340*/  MUFU.EX2 R103, R103 ;  /* 0x0000006700677308 */ /* 0x000e620000000800 */
[-C--:B--2---:R-:W-:Y:S01]  /*7350*/  FMUL.FTZ R30, R74, R110.reuse ;  /* 0x0000006e4a1e7220 */ /* 0x084fe20000410000 */
[-C--:B------:R-:W-:Y:S01]  /*7360*/  FMUL.FTZ R31, R75, R110.reuse ;  /* 0x0000006e4b1f7220 */ /* 0x080fe20000410000 */
[-C--:B------:R-:W-:Y:S01]  /*7370*/  FMUL.FTZ R6, R98, R110.reuse ;  /* 0x0000006e62067220 */ /* 0x080fe20000410000 */
[----:B------:R-:W2:Y:S01]  /*7380*/  LDSM.16.MT88.4 R72, [R144+0xa000] ;  /* 0x00a000009048783b */ /* 0x000ea20000004200 */
[-C--:B------:R-:W-:Y:S01]  /*7390*/  FMUL.FTZ R7, R99, R110.reuse ;  /* 0x0000006e63077220 */ /* 0x080fe20000410000 */
[-C--:B------:R-:W-:Y:S01]  /*73a0*/  FMUL.FTZ R70, R70, R110.reuse ;  /* 0x0000006e46467220 */ /* 0x080fe20000410000 */
[----:B------:R-:W-:Y:S01]  /*73b0*/  FMUL.FTZ R71, R71, R110 ;  /* 0x0000006e47477220 */ /* 0x000fe20000410000 */
        /* <DEDUP_REMOVED lines=9> */
[----:B-1----:R-:W-:Y:S01]  /*7450*/  F2FP.BF16.F32.PACK_AB R96, R103, R111 ;  /* 0x0000006f6760723e */ /* 0x002fe200000010ff */
        /* <DEDUP_REMOVED lines=13> */
[----:B------:R-:W-:Y:S01]  /*7530*/  FMUL.FTZ R76, R76, R112 ;  /* 0x000000704c4c7220 */ /* 0x000fe20000410000 */
[----:B------:R-:W1:Y:S01]  /*7540*/  MUFU.EX2 R109, R109 ;  /* 0x0000006d006d7308 */ /* 0x000e620000000800 */
[----:B---3--:R-:W-:Y:S01]  /*7550*/  F2FP.BF16.F32.PACK_AB R98, R107, R108 ;  /* 0x0000006c6b62723e */ /* 0x008fe200000010ff */
        /* <DEDUP_REMOVED lines=31> */
[----:B---3--:R-:W-:Y:S01]  /*7750*/  F2FP.BF16.F32.PACK_AB R99, R2, R3 ;  /* 0x000000030263723e */ /* 0x008fe200000010ff */
[-C--:B------:R-:W-:Y:S01]  /*7760*/  FMUL.FTZ R64, R64, R112.reuse ;  /* 0x0000007040407220 */ /* 0x080fe20000410000 */
[----:B------:R-:W-:Y:S01]  /*7770*/  FMUL.FTZ R65, R65, R112 ;  /* 0x0000007041417220 */ /* 0x000fe20000410000 */
[----:B------:R-:W1:Y:S01]  /*7780*/  MUFU.EX2 R131, R131 ;  /* 0x0000008300837308 */ /* 0x000e620000000800 */
[-C--:B------:R-:W-:Y:S01]  /*7790*/  FMUL.FTZ R66, R66, R110.reuse ;  /* 0x0000006e42427220 */ /* 0x080fe20000410000 */
[----:B------:R-:W-:Y:S01]  /*77a0*/  FMUL.FTZ R67, R67, R110 ;  /* 0x0000006e43437220 */ /* 0x000fe20000410000 */
[--C-:B------:R-:W-:Y:S01]  /*77b0*/  FFMA.FTZ R177, R153, UR6, -R116.reuse ;  /* 0x0000000699b17c23 */ /* 0x100fe20008010874 */
[C---:B------:R-:W-:Y:S01]  /*77c0*/  HMMA.16816.F32.BF16 R28, R96.reuse, R32, R28 ;  /* 0x00000020601c723c */ /* 0x040fe2000004181c */
[--C-:B------:R-:W-:Y:S01]  /*77d0*/  FFMA.FTZ R153, R157, UR6, -R116.reuse ;  /* 0x000000069d997c23 */ /* 0x100fe20008010874 */
[--C-:B------:R-:W-:Y:S01]  /*77e0*/  FFMA.FTZ R188, R155, UR6, -R116.reuse ;  /* 0x000000069bbc7c23 */ /* 0x100fe20008010874 */
[--C-:B------:R-:W-:Y:S01]  /*77f0*/  FFMA.FTZ R157, R158, UR6, -R101.reuse ;  /* 0x000000069e9d7c23 */ /* 0x100fe20008010865 */
[----:B------:R-:W-:Y:S01]  /*7800*/  MUFU.EX2 R130, R130 ;  /* 0x0000008200827308 */ /* 0x000fe20000000800 */
[--C-:B------:R-:W-:Y:S01]  /*7810*/  FFMA.FTZ R186, R159, UR6, -R116.reuse ;  /* 0x000000069fba7c23 */ /* 0x100fe20008010874 */
[C---:B------:R-:W-:Y:S01]  /*7820*/  HMMA.16816.F32.BF16 R32, R96.reuse, R34, R68 ;  /* 0x000000226020723c */ /* 0x040fe20000041844 */
[----:B------:R-:W3:Y:S01]  /*7830*/  LDSM.16.MT88.4 R68, [R142+0xa000] ;  /* 0x00a000008e44783b */ /* 0x000ee20000004200 */
[--C-:B------:R-:W-:Y:S01]  /*7840*/  FFMA.FTZ R158, R180, UR6, -R101.reuse ;  /* 0x00000006b49e7c23 */ /* 0x100fe20008010865 */
[--C-:B------:R-:W-:Y:S01]  /*7850*/  FFMA.FTZ R155, R184, UR6, -R101.reuse ;  /* 0x00000006b89b7c23 */ /* 0x100fe20008010865 */
[--C-:B------:R-:W-:Y:S01]  /*7860*/  FFMA.FTZ R156, R156, UR6, -R101.reuse ;  /* 0x000000069c9c7c23 */ /* 0x100fe20008010865 */
[--C-:B------:R-:W-:Y:S01]  /*7870*/  FFMA.FTZ R159, R113, UR6, -R116.reuse ;  /* 0x00000006719f7c23 */ /* 0x100fe20008010874 */
[C---:B--2---:R-:W-:Y:S01]  /*7880*/  HMMA.16816.F32.BF16 R36, R96.reuse, R72, R36 ;  /* 0x000000486024723c */ /* 0x044fe20000041824 */
[----:B------:R-:W-:Y:S01]  /*7890*/  MUFU.EX2 R127, R127 ;  /* 0x0000007f007f7308 */ /* 0x000fe20000000800 */
[--C-:B------:R-:W-:Y:S01]  /*78a0*/  FFMA.FTZ R180, R125, UR6, -R116.reuse ;  /* 0x000000067db47c23 */ /* 0x100fe20008010874 */
[--C-:B------:R-:W-:Y:S01]  /*78b0*/  FFMA.FTZ R113, R115, UR6, -R116.reuse ;  /* 0x0000000673717c23 */ /* 0x100fe20008010874 */
[----:B------:R-:W-:Y:S01]  /*78c0*/  FFMA.FTZ R116, R123, UR6, -R116 ;  /* 0x000000067b747c23 */ /* 0x000fe20008010874 */
[--C-:B------:R-:W-:Y:S01]  /*78d0*/  FFMA.FTZ R115, R114, UR6, -R101.reuse ;  /* 0x0000000672737c23 */ /* 0x100fe20008010865 */
[C---:B------:R-:W-:Y:S01]  /*78e0*/  HMMA.16816.F32.BF16 R40, R96.reuse, R74, R40 ;  /* 0x0000004a6028723c */ /* 0x040fe20000041828 */
[----:B------:R-:W2:Y:S01]  /*78f0*/  LDSM.16.MT88.4 R72, [R141+0xa000] ;  /* 0x00a000008d48783b */ /* 0x000ea20000004200 */
[--C-:B------:R-:W-:Y:S01]  /*7900*/  FFMA.FTZ R124, R124, UR6, -R101.reuse ;  /* 0x000000067c7c7c23 */ /* 0x100fe20008010865 */
[----:B------:R-:W-:Y:S01]  /*7910*/  MUFU.EX2 R152, R152 ;  /* 0x0000009800987308 */ /* 0x000fe20000000800 */
[--C-:B------:R-:W-:Y:S01]  /*7920*/  FFMA.FTZ R114, R126, UR6, -R101.reuse ;  /* 0x000000067e727c23 */ /* 0x100fe20008010865 */
[----:B------:R-:W-:Y:S01]  /*7930*/  FFMA.FTZ R123, R100, UR6, -R101 ;  /* 0x00000006647b7c23 */ /* 0x000fe20008010865 */
[----:B------:R-:W-:Y:S01]  /*7940*/  HMMA.16816.F32.BF16 R20, R96, R24, R20 ;  /* 0x000000186014723c */ /* 0x000fe20000041814 */
[----:B------:R-:W-:Y:S01]  /*7950*/  FFMA.FTZ R112, R182, R112, R111 ;  /* 0x00000070b6707223 */ /* 0x000fe2000001006f */
[----:B------:R-:W-:-:S03]  /*7960*/  FFMA.FTZ R110, R183, R110, R102 ;  /* 0x0000006eb76e7223 */ /* 0x000fc60000010066 */
[----:B------:R-:W4:Y:S01]  /*7970*/  MUFU.EX2 R129, R129 ;  /* 0x0000008100817308 */ /* 0x000f220000000800 */
[----:B------:R-:W-:Y:S01]  /*7980*/  HMMA.16816.F32.BF16 R24, R96, R26, R76 ;  /* 0x0000001a6018723c */ /* 0x000fe2000004184c */
[----:B------:R-:W-:Y:S01]  /*7990*/  LDSM.16.MT88.4 R76, [R144+0x8800] ;  /* 0x00880000904c783b */ /* 0x000fe20000004200 */
[----:B------:R-:W-:Y:S01]  /*79a0*/  FADD.FTZ R111, R103, R112 ;  /* 0x00000070676f7221 */ /* 0x000fe20000010000 */
[----:B------:R-:W-:-:S03]  /*79b0*/  FADD.FTZ R110, R109, R110 ;  /* 0x0000006e6d6e7221 */ /* 0x000fc60000010000 */
[----:B------:R-:W-:Y:S01]  /*79c0*/  HMMA.16816.F32.BF16 R4, R96, R8, R4 ;  /* 0x000000086004723c */ /* 0x000fe20000041804 */
[----:B------:R-:W-:Y:S01]  /*79d0*/  MUFU.EX2 R128, R128 ;  /* 0x0000008000807308 */ /* 0x000fe20000000800 */
[----:B------:R-:W-:Y:S01]  /*79e0*/  FADD.FTZ R108, R108, R111 ;  /* 0x0000006f6c6c7221 */ /* 0x000fe20000010000 */
[----:B------:R-:W-:-:S03]  /*79f0*/  FADD.FTZ R3, R3, R110 ;  /* 0x0000006e03037221 */ /* 0x000fc60000010000 */
[C---:B------:R-:W-:Y:S01]  /*7a00*/  HMMA.16816.F32.BF16 R12, R96.reuse, R16, R12 ;  /* 0x00000010600c723c */ /* 0x040fe2000004180c */
[----:B------:R-:W-:Y:S01]  /*7a10*/  FADD.FTZ R107, R107, R108 ;  /* 0x0000006c6b6b7221 */ /* 0x000fe20000010000 */
[----:B------:R-:W-:Y:S01]  /*7a20*/  FADD.FTZ R3, R2, R3 ;  /* 0x0000000302037221 */ /* 0x000fe20000010000 */
[----:B------:R-:W5:Y:S03]  /*7a30*/  MUFU.EX2 R117, R117 ;  /* 0x0000007500757308 */ /* 0x000f660000000800 */
[C---:B---3--:R-:W-:Y:S05]  /*7a40*/  HMMA.16816.F32.BF16 R44, R96.reuse, R68, R44 ;  /* 0x00000044602c723c */ /* 0x048fea000004182c */
[----:B------:R-:W-:Y:S01]  /*7a50*/  MUFU.EX2 R177, R177 ;  /* 0x000000b100b17308 */ /* 0x000fe20000000800 */
[C---:B------:R-:W-:Y:S01]  /*7a60*/  HMMA.16816.F32.BF16 R48, R96.reuse, R70, R48 ;  /* 0x000000466030723c */ /* 0x040fe20000041830 */
[----:B------:R-:W3:Y:S05]  /*7a70*/  LDSM.16.MT88.4 R68, [R140+0xa000] ;  /* 0x00a000008c44783b */ /* 0x000eea0000004200 */
[C---:B--2---:R-:W-:Y:S01]  /*7a80*/  HMMA.16816.F32.BF16 R52, R96.reuse, R72, R52 ;  /* 0x000000486034723c */ /* 0x044fe20000041834 */
[----:B------:R-:W-:Y:S05]  /*7a90*/  MUFU.EX2 R188, R188 ;  /* 0x000000bc00bc7308 */ /* 0x000fea0000000800 */
[C---:B------:R-:W-:Y:S01]  /*7aa0*/  HMMA.16816.F32.BF16 R56, R96.reuse, R74, R56 ;  /* 0x0000004a6038723c */ /* 0x040fe20000041838 */
[----:B------:R-:W2:Y:S02]  /*7ab0*/  LDSM.16.MT88.4 R72, [R142+0x8800] ;  /* 0x008800008e48783b */ /* 0x000ea40000004200 */
[----:B------:R-:W-:Y:S03]  /*7ac0*/  MUFU.EX2 R153, R153 ;  /* 0x0000009900997308 */ /* 0x000fe60000000800 */
[C---:B------:R-:W-:Y:S01]  /*7ad0*/  HMMA.16816.F32.BF16 R8, R96.reuse, R10, R92 ;  /* 0x0000000a6008723c */ /* 0x040fe2000004185c */
[----:B------:R-:W-:Y:S04]  /*7ae0*/  LDSM.16.MT88.4 R92, [R144+0x9800] ;  /* 0x00980000905c783b */ /* 0x000fe80000004200 */
[----:B------:R-:W-:Y:S01]  /*7af0*/  MUFU.EX2 R186, R186 ;  /* 0x000000ba00ba7308 */ /* 0x000fe20000000800 */
[C---:B------:R-:W-:Y:S01]  /*7b00*/  HMMA.16816.F32.BF16 R16, R96.reuse, R18, R84 ;  /* 0x000000126010723c */ /* 0x040fe20000041854 */
[----:B------:R-:W-:Y:S06]  /*7b10*/  LDSM.16.MT88.4 R84, [R142+0x9800] ;  /* 0x009800008e54783b */ /* 0x000fec0000004200 */
[----:B------:R-:W-:Y:S08]  /*7b20*/  MUFU.EX2 R157, R157 ;  /* 0x0000009d009d7308 */ /* 0x000ff00000000800 */
[----:B------:R-:W-:Y:S01]  /*7b30*/  MUFU.EX2 R158, R158 ;  /* 0x0000009e009e7308 */ /* 0x000fe20000000800 */
[C---:B---3--:R-:W-:Y:S06]  /*7b40*/  HMMA.16816.F32.BF16 R60, R96.reuse, R68, R60 ;  /* 0x00000044603c723c */ /* 0x048fec000004183c */
[----:B------:R-:W-:Y:S01]  /*7b50*/  HMMA.16816.F32.BF16 R64, R96, R70, R64 ;  /* 0x000000466040723c */ /* 0x000fe20000041840 */
[----:B-1----:R-:W-:Y:S01]  /*7b60*/  F2FP.BF16.F32.PACK_AB R68, R131, R154 ;  /* 0x0000009a8344723e */ /* 0x002fe200000010ff */
[----:B------:R-:W-:Y:S01]  /*7b70*/  MUFU.EX2 R155, R155 ;  /* 0x0000009b009b7308 */ /* 0x000fe20000000800 */
[----:B----4-:R-:W-:Y:S01]  /*7b80*/  F2FP.BF16.F32.PACK_AB R69, R129, R152 ;  /* 0x000000988145723e */ /* 0x010fe200000010ff */
[----:B------:R-:W-:Y:S01]  /*7b90*/  FADD.FTZ R154, R154, R107 ;  /* 0x0000006b9a9a7221 */ /* 0x000fe20000010000 */
[----:B------:R-:W-:Y:S01]  /*7ba0*/  FADD.FTZ R152, R152, R3 ;  /* 0x0000000398987221 */ /* 0x000fe20000010000 */
[----:B------:R-:W-:-:S02]  /*7bb0*/  MOV R3, R106 ;  /* 0x0000006a00037202 */ /* 0x000fc40000000f00 */
[----:B------:R-:W-:Y:S01]  /*7bc0*/  F2FP.BF16.F32.PACK_AB R70, R127, R130 ;  /* 0x000000827f46723e */ /* 0x000fe200000010ff */
[----:B------:R-:W-:Y:S01]  /*7bd0*/  FADD.FTZ R131, R131, R154 ;  /* 0x0000009a83837221 */ /* 0x000fe20000010000 */
[----:B-----5:R-:W-:Y:S01]  /*7be0*/  F2FP.BF16.F32.PACK_AB R71, R117, R128 ;  /* 0x000000807547723e */ /* 0x020fe200000010ff */
[----:B------:R-:W-:Y:S01]  /*7bf0*/  MUFU.EX2 R156, R156 ;  /* 0x0000009c009c7308 */ /* 0x000fe20000000800 */
[----:B------:R-:W-:Y:S01]  /*7c00*/  FADD.FTZ R129, R129, R152 ;  /* 0x0000009881817221 */ /* 0x000fe20000010000 */
[----:B------:R-:W-:Y:S01]  /*7c10*/  FADD.FTZ R2, R130, R131 ;  /* 0x0000008382027221 */ /* 0x000fe20000010000 */
[----:B------:R-:W-:-:S03]  /*7c20*/  @P2 MOV R3, R106 ;  /* 0x0000006a00032202 */ /* 0x000fc60000000f00 */
[C---:B------:R-:W-:Y:S01]  /*7c30*/  HMMA.16816.F32.BF16 R4, R68.reuse, R76, R4 ;  /* 0x0000004c4404723c */ /* 0x040fe20000041804 */
[----:B------:R-:W-:Y:S01]  /*7c40*/  FADD.FTZ R2, R127, R2 ;  /* 0x000000027f027221 */ /* 0x000fe20000010000 */
[----:B------:R-:W-:Y:S04]  /*7c50*/  MUFU.EX2 R159, R159 ;  /* 0x0000009f009f7308 */ /* 0x000fe80000000800 */
[C---:B------:R-:W-:Y:S01]  /*7c60*/  HMMA.16816.F32.BF16 R8, R68.reuse, R78, R8 ;  /* 0x0000004e4408723c */ /* 0x040fe20000041808 */
[----:B------:R-:W1:Y:S03]  /*7c70*/  LDSM.16.MT88.4 R76, [R141+0x8800] ;  /* 0x008800008d4c783b */ /* 0x000e660000004200 */
[----:B------:R-:W3:Y:S02]  /*7c80*/  MUFU.EX2 R180, R180 ;  /* 0x000000b400b47308 */ /* 0x000ee40000000800 */
[C---:B--2---:R-:W-:Y:S06]  /*7c90*/  HMMA.16816.F32.BF16 R12, R68.reuse, R72, R12 ;  /* 0x00000048440c723c */ /* 0x044fec000004180c */
[----:B------:R-:W-:Y:S01]  /*7ca0*/  HMMA.16816.F32.BF16 R16, R68, R74, R16 ;  /* 0x0000004a4410723c */ /* 0x000fe20000041810 */
[----:B------:R-:W2:Y:S01]  /*7cb0*/  LDSM.16.MT88.4 R72, [R140+0x8800] ;  /* 0x008800008c48783b */ /* 0x000ea20000004200 */
[----:B------:R-:W-:Y:S01]  /*7cc0*/  MUFU.EX2 R113, R113 ;  /* 0x0000007100717308 */ /* 0x000fe20000000800 */
[----:B---3--:R-:W-:-:S07]  /*7cd0*/  F2FP.BF16.F32.PACK_AB R100, R180, R159 ;  /* 0x0000009fb464723e */ /* 0x008fce00000010ff */
[----:B------:R-:W3:Y:S08]  /*7ce0*/  MUFU.EX2 R116, R116 ;  /* 0x0000007400747308 */ /* 0x000ef00000000800 */
[----:B------:R-:W-:Y:S08]  /*7cf0*/  MUFU.EX2 R115, R115 ;  /* 0x0000007300737308 */ /* 0x000ff00000000800 */
[----:B------:R-:W4:Y:S01]  /*7d00*/  MUFU.EX2 R124, R124 ;  /* 0x0000007c007c7308 */ /* 0x000f220000000800 */
[----:B---3--:R-:W-:Y:S01]  /*7d10*/  F2FP.BF16.F32.PACK_AB R102, R116, R113 ;  /* 0x000000717466723e */ /* 0x008fe200000010ff */
[C---:B-1----:R-:W-:Y:S06]  /*7d20*/  HMMA.16816.F32.BF16 R20, R68.reuse, R76, R20 ;  /* 0x0000004c4414723c */ /* 0x042fec0000041814 */
[----:B------:R-:W-:Y:S01]  /*7d30*/  MUFU.EX2 R114, R114 ;  /* 0x0000007200727308 */ /* 0x000fe20000000800 */
[C---:B------:R-:W-:Y:S01]  /*7d40*/  HMMA.16816.F32.BF16 R24, R68.reuse, R78, R24 ;  /* 0x0000004e4418723c */ /* 0x040fe20000041818 */
[----:B------:R-:W1:Y:S05]  /*7d50*/  LDSM.16.MT88.4 R76, [R144+0xa800] ;  /* 0x00a80000904c783b */ /* 0x000e6a0000004200 */
[----:B--2---:R-:W-:Y:S01]  /*7d60*/  HMMA.16816.F32.BF16 R28, R68, R72, R28 ;  /* 0x00000048441c723c */ /* 0x004fe2000004181c */
[----:B------:R-:W2:Y:S01]  /*7d70*/  MUFU.EX2 R123, R123 ;  /* 0x0000007b007b7308 */ /* 0x000ea20000000800 */
[----:B----4-:R-:W-:-:S04]  /*7d80*/  F2FP.BF16.F32.PACK_AB R101, R124, R115 ;  /* 0x000000737c65723e */ /* 0x010fc800000010ff */
[----:B------:R-:W-:Y:S01]  /*7d90*/  HMMA.16816.F32.BF16 R32, R68, R74, R32 ;  /* 0x0000004a4420723c */ /* 0x000fe20000041820 */
[----:B------:R-:W3:Y:S01]  /*7da0*/  LDSM.16.MT88.4 R72, [R142+0xa800] ;  /* 0x00a800008e48783b */ /* 0x000ee20000004200 */
[----:B--2---:R-:W-:-:S04]  /*7db0*/  F2FP.BF16.F32.PACK_AB R103, R123, R114 ;  /* 0x000000727b67723e */ /* 0x004fc800000010ff */
[C---:B-1----:R-:W-:Y:S06]  /*7dc0*/  HMMA.16816.F32.BF16 R36, R68.reuse, R76, R36 ;  /* 0x0000004c4424723c */ /* 0x042fec0000041824 */
[C---:B------:R-:W-:Y:S01]  /*7dd0*/  HMMA.16816.F32.BF16 R40, R68.reuse, R78, R40 ;  /* 0x0000004e4428723c */ /* 0x040fe20000041828 */
[----:B------:R-:W1:Y:S05]  /*7de0*/  LDSM.16.MT88.4 R76, [R141+0xa800] ;  /* 0x00a800008d4c783b */ /* 0x000e6a0000004200 */
[C---:B---3--:R-:W-:Y:S06]  /*7df0*/  HMMA.16816.F32.BF16 R44, R68.reuse, R72, R44 ;  /* 0x00000048442c723c */ /* 0x048fec000004182c */
        /* <DEDUP_REMOVED lines=10> */
[----:B------:R-:W-:-:S02]  /*7ea0*/  F2FP.BF16.F32.PACK_AB R69, R158, R157 ;  /* 0x0000009d9e45723e */ /* 0x000fc400000010ff */
[----:B------:R-:W-:Y:S01]  /*7eb0*/  F2FP.BF16.F32.PACK_AB R70, R186, R153 ;  /* 0x00000099ba46723e */ /* 0x000fe200000010ff */
[----:B------:R-:W-:Y:S01]  /*7ec0*/  FADD.FTZ R188, R188, R177 ;  /* 0x000000b1bcbc7221 */ /* 0x000fe20000010000 */
[----:B------:R-:W-:Y:S02]  /*7ed0*/  F2FP.BF16.F32.PACK_AB R71, R156, R155 ;  /* 0x0000009b9c47723e */ /* 0x000fe400000010ff */
[-C--:B------:R-:W-:Y:S01]  /*7ee0*/  MOV R2, R104.reuse ;  /* 0x0000006800027202 */ /* 0x080fe20000000f00 */
[----:B------:R-:W-:Y:S01]  /*7ef0*/  FADD.FTZ R153, R153, R188 ;  /* 0x000000bc99997221 */ /* 0x000fe20000010000 */
[----:B------:R-:W-:Y:S02]  /*7f00*/  @P2 MOV R2, R104 ;  /* 0x0000006800022202 */ /* 0x000fe40000000f00 */
[----:B------:R-:W-:Y:S01]  /*7f10*/  @P2 IADD3 R177, R122, -0x3, RZ ;  /* 0xfffffffd7ab12810 */ /* 0x000fe20007ffe0ff */
[----:B------:R-:W-:-:S04]  /*7f20*/  FADD.FTZ R186, R186, R153 ;  /* 0x00000099baba7221 */ /* 0x000fc80000010000 */
[----:B------:R-:W-:-:S04]  /*7f30*/  FADD.FTZ R159, R159, R186 ;  /* 0x000000ba9f9f7221 */ /* 0x000fc80000010000 */
[----:B------:R-:W-:Y:S01]  /*7f40*/  FADD.FTZ R180, R180, R159 ;  /* 0x0000009fb4b47221 */ /* 0x000fe20000010000 */
[----:B-1----:R-:W-:Y:S03]  /*7f50*/  HMMA.16816.F32.BF16 R4, R68, R76, R4 ;  /* 0x0000004c4404723c */ /* 0x002fe60000041804 */
[----:B------:R-:W-:-:S03]  /*7f60*/  FADD.FTZ R113, R113, R180 ;  /* 0x000000b471717221 */ /* 0x000fc60000010000 */
[----:B------:R-:W-:Y:S01]  /*7f70*/  HMMA.16816.F32.BF16 R8, R68, R78, R8 ;  /* 0x0000004e4408723c */ /* 0x000fe20000041808 */
[----:B------:R-:W1:Y:S01]  /*7f80*/  LDSM.16.MT88.4 R76, [R141+0x9000] ;  /* 0x009000008d4c783b */ /* 0x000e620000004200 */
[----:B------:R-:W-:-:S04]  /*7f90*/  FADD.FTZ R182, R116, R113 ;  /* 0x0000007174b67221 */ /* 0x000fc80000010000 */
[C---:B--2---:R-:W-:Y:S06]  /*7fa0*/  HMMA.16816.F32.BF16 R12, R68.reuse, R72, R12 ;  /* 0x00000048440c723c */ /* 0x044fec000004180c */
[----:B------:R-:W-:Y:S01]  /*7fb0*/  HMMA.16816.F32.BF16 R16, R68, R74, R16 ;  /* 0x0000004a4410723c */ /* 0x000fe20000041810 */
[----:B------:R-:W2:Y:S05]  /*7fc0*/  LDSM.16.MT88.4 R72, [R140+0x9000] ;  /* 0x009000008c48783b */ /* 0x000eaa0000004200 */
[C---:B------:R-:W-:Y:S01]  /*7fd0*/  HMMA.16816.F32.BF16 R96, R100.reuse, R92, R4 ;  /* 0x0000005c6460723c */ /* 0x040fe20000041804 */
[----:B------:R-:W-:Y:S05]  /*7fe0*/  LDSM.16.MT88.4 R4, [R142+0xb800] ;  /* 0x00b800008e04783b */ /* 0x000fea0000004200 */
[C---:B------:R-:W-:Y:S01]  /*7ff0*/  HMMA.16816.F32.BF16 R92, R100.reuse, R94, R8 ;  /* 0x0000005e645c723c */ /* 0x040fe20000041808 */
[----:B------:R-:W-:Y:S05]  /*8000*/  LDSM.16.MT88.4 R8, [R144+0xb800] ;  /* 0x00b800009008783b */ /* 0x000fea0000004200 */
[C---:B------:R-:W-:Y:S01]  /*8010*/  HMMA.16816.F32.BF16 R88, R100.reuse, R84, R12 ;  /* 0x000000546458723c */ /* 0x040fe2000004180c */
[----:B------:R-:W-:Y:S05]  /*8020*/  LDSM.16.MT88.4 R12, [R141+0xb800] ;  /* 0x00b800008d0c783b */ /* 0x000fea0000004200 */
[----:B------:R-:W-:Y:S06]  /*8030*/  HMMA.16816.F32.BF16 R84, R100, R86, R16 ;  /* 0x000000566454723c */ /* 0x000fec0000041810 */
        /* <DEDUP_REMOVED lines=11> */
[----:B------:R-:W2:Y:S05]  /*80f0*/  LDSM.16.MT88.4 R72, [R140+0xb000] ;  /* 0x00b000008c48783b */ /* 0x000eaa0000004200 */
[C---:B------:R-:W-:Y:S06]  /*8100*/  HMMA.16816.F32.BF16 R36, R100.reuse, R8, R36 ;  /* 0x000000086424723c */ /* 0x040fec0000041824 */
[C---:B------:R-:W-:Y:S01]  /*8110*/  HMMA.16816.F32.BF16 R40, R100.reuse, R10, R40 ;  /* 0x0000000a6428723c */ /* 0x040fe20000041828 */
[----:B------:R-:W3:Y:S05]  /*8120*/  LDSM.16.MT88.4 R8, [R140+0xb800] ;  /* 0x00b800008c08783b */ /* 0x000eea0000004200 */
[C---:B------:R-:W-:Y:S06]  /*8130*/  HMMA.16816.F32.BF16 R44, R100.reuse, R4, R44 ;  /* 0x00000004642c723c */ /* 0x040fec000004182c */
[----:B------:R-:W-:Y:S01]  /*8140*/  HMMA.16816.F32.BF16 R48, R100, R6, R48 ;  /* 0x000000066430723c */ /* 0x000fe20000041830 */
[----:B------:R-:W-:-:S04]  /*8150*/  FADD.FTZ R4, R128, R129 ;  /* 0x0000008180047221 */ /* 0x000fc80000010000 */
[----:B------:R-:W-:Y:S01]  /*8160*/  FADD.FTZ R4, R117, R4 ;  /* 0x0000000475047221 */ /* 0x000fe20000010000 */
[----:B-1----:R-:W-:Y:S03]  /*8170*/  HMMA.16816.F32.BF16 R52, R68, R76, R52 ;  /* 0x0000004c4434723c */ /* 0x002fe60000041834 */
[----:B------:R-:W-:-:S03]  /*8180*/  FADD.FTZ R157, R157, R4 ;  /* 0x000000049d9d7221 */ /* 0x000fc60000010000 */
[----:B------:R-:W-:Y:S01]  /*8190*/  HMMA.16816.F32.BF16 R56, R68, R78, R56 ;  /* 0x0000004e4438723c */ /* 0x000fe20000041838 */
[----:B------:R-:W1:Y:S01]  /*81a0*/  LDSM.16.MT88.4 R76, [R141+0x9800] ;  /* 0x009800008d4c783b */ /* 0x000e620000004200 */
[----:B------:R-:W-:-:S04]  /*81b0*/  FADD.FTZ R158, R158, R157 ;  /* 0x0000009d9e9e7221 */ /* 0x000fc80000010000 */
[----:B--2---:R-:W-:Y:S01]  /*81c0*/  HMMA.16816.F32.BF16 R60, R68, R72, R60 ;  /* 0x00000048443c723c */ /* 0x004fe2000004183c */
[----:B------:R-:W-:-:S04]  /*81d0*/  FADD.FTZ R155, R155, R158 ;  /* 0x0000009e9b9b7221 */ /* 0x000fc80000010000 */
[----:B------:R-:W-:Y:S01]  /*81e0*/  FADD.FTZ R156, R156, R155 ;  /* 0x0000009b9c9c7221 */ /* 0x000fe20000010000 */
[----:B------:R-:W-:Y:S01]  /*81f0*/  HMMA.16816.F32.BF16 R64, R68, R74, R64 ;  /* 0x0000004a4440723c */ /* 0x000fe20000041840 */
[----:B------:R-:W2:Y:S02]  /*8200*/  LDSM.16.MT88.4 R68, [R140+0x9800] ;  /* 0x009800008c44783b */ /* 0x000ea40000004200 */
[----:B------:R-:W-:-:S03]  /*8210*/  FADD.FTZ R115, R115, R156 ;  /* 0x0000009c73737221 */ /* 0x000fc60000010000 */
[----:B------:R-:W-:Y:S01]  /*8220*/  HMMA.16816.F32.BF16 R52, R100, R12, R52 ;  /* 0x0000000c6434723c */ /* 0x000fe20000041834 */
[----:B------:R-:W-:-:S04]  /*8230*/  FADD.FTZ R115, R124, R115 ;  /* 0x000000737c737221 */ /* 0x000fc80000010000 */
[----:B------:R-:W-:Y:S01]  /*8240*/  FADD.FTZ R114, R114, R115 ;  /* 0x0000007372727221 */ /* 0x000fe20000010000 */
[----:B------:R-:W-:Y:S03]  /*8250*/  HMMA.16816.F32.BF16 R56, R100, R14, R56 ;  /* 0x0000000e6438723c */ /* 0x000fe60000041838 */
[----:B------:R-:W-:-:S03]  /*8260*/  FADD.FTZ R183, R123, R114 ;  /* 0x000000727bb77221 */ /* 0x000fc60000010000 */
[C---:B---3--:R-:W-:Y:S06]  /*8270*/  HMMA.16816.F32.BF16 R60, R100.reuse, R8, R60 ;  /* 0x00000008643c723c */ /* 0x048fec000004183c */
[C---:B------:R-:W-:Y:S06]  /*8280*/  HMMA.16816.F32.BF16 R64, R100.reuse, R10, R64 ;  /* 0x0000000a6440723c */ /* 0x040fec0000041840 */
[C---:B-1----:R-:W-:Y:S06]  /*8290*/  HMMA.16816.F32.BF16 R80, R100.reuse, R76, R20 ;  /* 0x0000004c6450723c */ /* 0x042fec0000041814 */
[C---:B------:R-:W-:Y:S06]  /*82a0*/  HMMA.16816.F32.BF16 R76, R100.reuse, R78, R24 ;  /* 0x0000004e644c723c */ /* 0x040fec0000041818 */
[C---:B--2---:R-:W-:Y:S06]  /*82b0*/  HMMA.16816.F32.BF16 R72, R100.reuse, R68, R28 ;  /* 0x000000446448723c */ /* 0x044fec000004181c */
[----:B------:R-:W-:Y:S01]  /*82c0*/  HMMA.16816.F32.BF16 R68, R100, R70, R32 ;  /* 0x000000466444723c */ /* 0x000fe20000041820 */
[----:B------:R-:W-:-:S08]  /*82d0*/  NOP ;  /* 0x0000000000007918 */ /* 0x000fd00000000000 */
[----:B------:R-:W-:-:S15]  /*82e0*/  @P2 BRA `(.L_x_922) ;  /* 0x0000000000042947 */ /* 0x000fde0003800000 */
.L_x_918:
[----:B------:R-:W-:-:S07]  /*82f0*/  IADD3 R177, R105, -0x1, RZ ;  /* 0xffffffff69b17810 */ /* 0x000fce0007ffe0ff */
.L_x_922:
        /* <DEDUP_REMOVED lines=17> */
.L_x_926:
[----:B------:R2:W-:Y:S01]  /*8410*/  @P3 STS.128 [R164+0x4000], RZ ;  /* 0x004000ffa4003388 */ /* 0x0005e20000000c00 */
[----:B------:R-:W3:Y:S01]  /*8420*/  @!P3 LDC.64 R8, c[0x0][0x218] ;  /* 0x00008600ff08bb82 */ /* 0x000ee20000000a00 */
[----:B-1----:R-:W-:Y:S04]  /*8430*/  VIADD R2, R177, 0xffffffff ;  /* 0xffffffffb1027836 */ /* 0x002fe80000000000 */
[----:B------:R-:W-:Y:S01]  /*8440*/  IMAD.WIDE.U32 R10, R2, UR6, RZ ;  /* 0x00000006020a7c25 */ /* 0x000fe2000f8e00ff */
[----:B------:R-:W-:Y:S02]  /*8450*/  SHF.R.S32.HI R3, RZ, 0x1f, R2 ;  /* 0x0000001fff037819 */ /* 0x000fe40000011402 */
[----:B------:R-:W1:Y:S01]  /*8460*/  @!P2 LDC.64 R6, c[0x0][0x218] ;  /* 0x00008600ff06ab82 */ /* 0x000e620000000a00 */
        /* <DEDUP_REMOVED lines=8> */
[C---:B---3--:R-:W-:Y:S04]  /*84f0*/  @!P3 LEA R14, P5, R13.reuse, R8, 0x1 ;  /* 0x000000080d0eb211 */ /* 0x048fe800078a08ff */
[C-C-:B------:R-:W-:Y:S02]  /*8500*/  @!P3 LEA.HI.X R15, R13.reuse, R9, R10.reuse, 0x1, P5 ;  /* 0x000000090d0fb211 */ /* 0x140fe400028f0c0a */
[C---:B-1----:R-:W-:Y:S01]  /*8510*/  @!P2 LEA R16, P0, R13.reuse, R6, 0x1 ;  /* 0x000000060d10a211 */ /* 0x042fe200078008ff */
[----:B------:R-:W1:Y:S02]  /*8520*/  @!P3 LDC.64 R8, c[0x0][0x218] ;  /* 0x00008600ff08bb82 */ /* 0x000e640000000a00 */
        /* <DEDUP_REMOVED lines=29> */
[----:B-1----:R-:W-:Y:S01]  /*8700*/  @!P3 LEA R8, P5, R11, R8, 0x1 ;  /* 0x000000080b08b211 */ /* 0x002fe200078a08ff */
        /* <DEDUP_REMOVED lines=32> */
.L_x_924:
        /* <DEDUP_REMOVED lines=27> */
[----:B------:R-:W-:Y:S01]  /*8ac0*/  @!P2 LDGSTS.E.BYPASS.LTC128B.128 [R164+0xa000], desc[UR8][R192.64+0x80] ;  /* 0x0a000080c0a4afae */ /* 0x000fe2000b901d48 */
[C---:B---3--:R-:W-:Y:S02]  /*8ad0*/  @!P2 LEA R196, P1, R187.reuse, R184, 0x1 ;  /* 0x000000b8bbc4a211 */ /* 0x048fe400078208ff */
[C-C-:B------:R-:W-:Y:S01]  /*8ae0*/  @!P3 LEA.HI.X R195, R187.reuse, R157, R186.reuse, 0x1, P0 ;  /* 0x0000009dbbc3b211 */ /* 0x140fe200000f0cba */
[----:B------:R-:W-:Y:S02]  /*8af0*/  @P3 STS.128 [R164+0x8800], RZ ;  /* 0x008800ffa4003388 */ /* 0x000fe40000000c00 */
[----:B------:R-:W5:Y:S01]  /*8b00*/  @!P2 LDC.64 R2, c[0x0][0x220] ;  /* 0x00008800ff02ab82 */ /* 0x000f620000000a00 */
[----:B------:R-:W-:Y:S01]  /*8b10*/  @!P2 LEA.HI.X R197, R187, R185, R186, 0x1, P1 ;  /* 0x000000b9bbc5a211 */ /* 0x000fe200008f0cba */
[----:B------:R-:W-:Y:S01]  /*8b20*/  @!PT LDS RZ, [RZ] ;  /* 0x00000000fffff984 */ /* 0x000fe20000000800 */
[----:B------:R-:W-:Y:S01]  /*8b30*/  @!PT LDS RZ, [RZ] ;  /* 0x00000000fffff984 */ /* 0x000fe20000000800 */
[----:B------:R-:W-:Y:S01]  /*8b40*/  @!PT LDS RZ, [RZ] ;  /* 0x00000000fffff984 */ /* 0x000fe20000000800 */
[----:B------:R-:W-:Y:S01]  /*8b50*/  @!P3 LDGSTS.E.BYPASS.LTC128B.128 [R164+0x8800], desc[UR8][R194.64] ;  /* 0x08800000c2a4bfae */ /* 0x000fe2000b901d48 */
[C---:B------:R-:W-:Y:S03]  /*8b60*/  IADD3 R189, P0, R172.reuse, R187, RZ ;  /* 0x000000bbacbd7210 */ /* 0x040fe60007f1e0ff */
[----:B------:R-:W-:Y:S01]  /*8b70*/  @P2 STS.128 [R164+0xa800], RZ ;  /* 0x00a800ffa4002388 */ /* 0x000fe20000000c00 */
[----:B------:R-:W-:Y:S02]  /*8b80*/  @!P3 LEA R198, P6, R189, R154, 0x1 ;  /* 0x0000009abdc6b211 */ /* 0x000fe400078c08ff */
[----:B------:R-:W-:Y:S01]  /*8b90*/  IADD3.X R186, R167, R186, RZ, P0, !PT ;  /* 0x000000baa7ba7210 */ /* 0x000fe200007fe4ff */
[----:B------:R-:W-:Y:S01]  /*8ba0*/  @!PT LDS RZ, [RZ] ;  /* 0x00000000fffff984 */ /* 0x000fe20000000800 */
[----:B------:R-:W-:Y:S01]  /*8bb0*/  @!PT LDS RZ, [RZ] ;  /* 0x00000000fffff984 */ /* 0x000fe20000000800 */
[----:B------:R-:W-:Y:S01]  /*8bc0*/  @!PT LDS RZ, [RZ] ;  /* 0x00000000fffff984 */ /* 0x000fe20000000800 */
[----:B------:R-:W-:Y:S01]  /*8bd0*/  @!P2 LDGSTS.E.BYPASS.LTC128B.128 [R164+0xa800], desc[UR8][R196.64+0x80] ;  /* 0x0a800080c4a4afae */ /* 0x000fe2000b901d48 */
[----:B------:R-:W-:Y:S02]  /*8be0*/  IADD3 R184, P5, R172, R189, RZ ;  /* 0x000000bdacb87210 */ /* 0x000fe40007fbe0ff */
[C-C-:B------:R-:W-:Y:S01]  /*8bf0*/  @!P3 LEA.HI.X R199, R189.reuse, R155, R186.reuse, 0x1, P6 ;  /* 0x0000009bbdc7b211 */ /* 0x140fe200030f0cba */
[----:B------:R-:W-:Y:S01]  /*8c00*/  @P3 STS.128 [R164+0x9000], RZ ;  /* 0x009000ffa4003388 */ /* 0x000fe20000000c00 */
[C---:B-1----:R-:W-:Y:S02]  /*8c10*/  @!P2 LEA R102, P1, R189.reuse, R102, 0x1 ;  /* 0x00000066bd66a211 */ /* 0x042fe400078208ff */
[C---:B----4-:R-:W-:Y:S01]  /*8c20*/  @!P3 LEA R188, P4, R184.reuse, R152, 0x1 ;  /* 0x00000098b8bcb211 */ /* 0x050fe200078808ff */
[----:B------:R-:W-:Y:S01]  /*8c30*/  @!PT LDS RZ, [RZ] ;  /* 0x00000000fffff984 */ /* 0x000fe20000000800 */
[----:B------:R-:W-:Y:S01]  /*8c40*/  @!PT LDS RZ, [RZ] ;  /* 0x00000000fffff984 */ /* 0x000fe20000000800 */
[----:B------:R-:W-:Y:S01]  /*8c50*/  @!PT LDS RZ, [RZ] ;  /* 0x00000000fffff984 */ /* 0x000fe20000000800 */
[----:B------:R-:W-:Y:S01]  /*8c60*/  @!P3 LDGSTS.E.BYPASS.LTC128B.128 [R164+0x9000], desc[UR8][R198.64] ;  /* 0x09000000c6a4bfae */ /* 0x000fe2000b901d48 */
[----:B------:R-:W-:Y:S02]  /*8c70*/  @!P2 LEA.HI.X R103, R189, R103, R186, 0x1, P1 ;  /* 0x00000067bd67a211 */ /* 0x000fe400008f0cba */
[----:B------:R-:W-:Y:S01]  /*8c80*/  ISETP.GT.AND P1, PT, R177, RZ, PT ;  /* 0x000000ffb100720c */ /* 0x000fe20003f24270 */
[----:B------:R-:W-:Y:S01]  /*8c90*/  @P2 STS.128 [R164+0xb000], RZ ;  /* 0x00b000ffa4002388 */ /* 0x000fe20000000c00 */
[C---:B-----5:R-:W-:Y:S02]  /*8ca0*/  @!P2 LEA R190, P0, R184.reuse, R2, 0x1 ;  /* 0x00000002b8bea211 */ /* 0x060fe400078008ff */
[----:B------:R-:W-:Y:S01]  /*8cb0*/  IADD3.X R2, R167, R186, RZ, P5, !PT ;  /* 0x000000baa7027210 */ /* 0x000fe20002ffe4ff */
        /* <DEDUP_REMOVED lines=17> */
[----:B------:R-:W4:Y:S04]  /*8dd0*/  LDSM.16.M88.4 R108, [R149+0x4000] ;  /* 0x00400000956c783b */ /* 0x000f280000000200 */
[----:B------:R-:W5:Y:S04]  /*8de0*/  LDSM.16.M88.4 R112, [R149+0x4800] ;  /* 0x004800009570783b */ /* 0x000f680000000200 */
[----:B------:R-:W1:Y:S04]  /*8df0*/  LDSM.16.M88.4 R116, [R149+0x5000] ;  /* 0x005000009574783b */ /* 0x000e680000000200 */
[----:B------:R-:W2:Y:S04]  /*8e00*/  LDSM.16.M88.4 R120, [R149+0x5800] ;  /* 0x005800009578783b */ /* 0x000ea80000000200 */
[----:B------:R-:W0:Y:S04]  /*8e10*/  LDGDEPBAR ;  /* 0x00000000000079af */ /* 0x000e280000000000 */
[----:B------:R-:W-:Y:S04]  /*8e20*/  LDSM.16.M88.4 R124, [R148] ;  /* 0x00000000947c783b */ /* 0x000fe80000000200 */
[----:B------:R-:W3:Y:S01]  /*8e30*/  LDSM.16.M88.4 R128, [R147] ;  /* 0x000000009380783b */ /* 0x000ee20000000200 */
[C---:B----4-:R-:W-:Y:S06]  /*8e40*/  HMMA.16816.F32.BF16 R4, R104.reuse, R108, RZ ;  /* 0x0000006c6804723c */ /* 0x050fec00000418ff */
[C---:B------:R-:W-:Y:S01]  /*8e50*/  HMMA.16816.F32.BF16 R8, R104.reuse, R110, RZ ;  /* 0x0000006e6808723c */ /* 0x040fe200000418ff */
[----:B------:R-:W-:Y:S05]  /*8e60*/  LDSM.16.M88.4 R108, [R138] ;  /* 0x000000008a6c783b */ /* 0x000fea0000000200 */
[C---:B-----5:R-:W-:Y:S06]  /*8e70*/  HMMA.16816.F32.BF16 R12, R104.reuse, R112, RZ ;  /* 0x00000070680c723c */ /* 0x060fec00000418ff */
[C---:B------:R-:W-:Y:S01]  /*8e80*/  HMMA.16816.F32.BF16 R16, R104.reuse, R114, RZ ;  /* 0x000000726810723c */ /* 0x040fe200000418ff */
[----:B------:R-:W-:Y:S05]  /*8e90*/  LDSM.16.M88.4 R112, [R143+0x4800] ;  /* 0x004800008f70783b */ /* 0x000fea0000000200 */
[C---:B-1----:R-:W-:Y:S06]  /*8ea0*/  HMMA.16816.F32.BF16 R20, R104.reuse, R116, RZ ;  /* 0x000000746814723c */ /* 0x042fec00000418ff */
[C---:B------:R-:W-:Y:S06]  /*8eb0*/  HMMA.16816.F32.BF16 R24, R104.reuse, R118, RZ ;  /* 0x000000766818723c */ /* 0x040fec00000418ff */
[C---:B--2---:R-:W-:Y:S06]  /*8ec0*/  HMMA.16816.F32.BF16 R28, R104.reuse, R120, RZ ;  /* 0x00000078681c723c */ /* 0x044fec00000418ff */
[----:B------:R-:W-:Y:S01]  /*8ed0*/  HMMA.16816.F32.BF16 R32, R104, R122, RZ ;  /* 0x0000007a6820723c */ /* 0x000fe200000418ff */
[----:B------:R-:W1:Y:S05]  /*8ee0*/  LDSM.16.M88.4 R104, [R139] ;  /* 0x000000008b68783b */ /* 0x000e6a0000000200 */
[C---:B---3--:R-:W-:Y:S06]  /*8ef0*/  HMMA.16816.F32.BF16 R4, R124.reuse, R128, R4 ;  /* 0x000000807c04723c */ /* 0x048fec0000041804 */
        /* <DEDUP_REMOVED lines=83> */
[----:B------:R-:W-:Y:S01]  /*9430*/  FMUL.FTZ R103, R6, UR5 ;  /* 0x0000000506677c20 */ /* 0x000fe20008410000 */
[----:B------:R-:W-:Y:S03]  /*9440*/  FMUL.FTZ R185, R4, UR5 ;  /* 0x0000000504b97c20 */ /* 0x000fe60008410000 */
[----:B------:R-:W-:Y:S01]  /*9450*/  FMUL.FTZ R189, R7, UR5 ;  /* 0x0000000507bd7c20 */ /* 0x000fe20008410000 */
[----:B------:R-:W-:Y:S01]  /*9460*/  FMUL.FTZ R191, R5, UR5 ;  /* 0x0000000505bf7c20 */ /* 0x000fe20008410000 */
[----:B------:R-:W3:Y:S01]  /*9470*/  MUFU.TANH R103, R103 ;  /* 0x0000006700677308 */ /* 0x000ee20000002400 */
[----:B------:R-:W-:Y:S01]  /*9480*/  FMUL.FTZ R193, R10, UR5 ;  /* 0x000000050ac17c20 */ /* 0x000fe20008410000 */
[----:B------:R-:W-:Y:S01]  /*9490*/  FMUL.FTZ R195, R8, UR5 ;  /* 0x0000000508c37c20 */ /* 0x000fe20008410000 */
[----:B------:R-:W-:Y:S01]  /*94a0*/  FMUL.FTZ R197, R11, UR5 ;  /* 0x000000050bc57c20 */ /* 0x000fe20008410000 */
[----:B------:R-:W-:Y:S01]  /*94b0*/  FMUL.FTZ R199, R9, UR5 ;  /* 0x0000000509c77c20 */ /* 0x000fe20008410000 */
[----:B------:R-:W-:Y:S01]  /*94c0*/  FMUL.FTZ R2, R15, UR5 ;  /* 0x000000050f027c20 */ /* 0x000fe20008410000 */
[----:B------:R-:W-:Y:S01]  /*94d0*/  FMUL.FTZ R187, R14, UR5 ;  /* 0x000000050ebb7c20 */ /* 0x000fe20008410000 */
[----:B------:R-:W-:Y:S03]  /*94e0*/  FMUL.FTZ R190, R12, UR5 ;  /* 0x000000050cbe7c20 */ /* 0x000fe60008410000 */
[----:B------:R-:W4:Y:S01]  /*94f0*/  MUFU.TANH R185, R185 ;  /* 0x000000b900b97308 */ /* 0x000f220000002400 */
[----:B------:R-:W-:Y:S01]  /*9500*/  FMUL.FTZ R186, R13, UR5 ;  /* 0x000000050dba7c20 */ /* 0x000fe20008410000 */
[----:B------:R-:W-:Y:S01]  /*9510*/  FMUL.FTZ R201, R18, UR5 ;  /* 0x0000000512c97c20 */ /* 0x000fe20008410000 */
[----:B------:R-:W-:Y:S01]  /*9520*/  FMUL.FTZ R188, R17, UR5 ;  /* 0x0000000511bc7c20 */ /* 0x000fe20008410000 */
[----:B------:R-:W-:Y:S01]  /*9530*/  FMUL.FTZ R184, R16, UR5 ;  /* 0x0000000510b87c20 */ /* 0x000fe20008410000 */
[----:B------:R-:W-:Y:S05]  /*9540*/  FMUL.FTZ R102, R19, UR5 ;  /* 0x0000000513667c20 */ /* 0x000fea0008410000 */
[----:B------:R5:W3:Y:S01]  /*9550*/  MUFU.TANH R117, R2 ;  /* 0x0000000200757308 */ /* 0x000ae20000002400 */
[C---:B-1----:R-:W-:Y:S06]  /*9560*/  HMMA.16816.F32.BF16 R20, R104.reuse, R108, R20 ;  /* 0x0000006c6814723c */ /* 0x042fec0000041814 */
[C---:B------:R-:W-:Y:S03]  /*9570*/  HMMA.16816.F32.BF16 R24, R104.reuse, R110, R24 ;  /* 0x0000006e6818723c */ /* 0x040fe60000041818 */
[----:B------:R-:W1:Y:S03]  /*9580*/  MUFU.TANH R189, R189 ;  /* 0x000000bd00bd7308 */ /* 0x000e660000002400 */
[C---:B--2---:R-:W-:Y:S07]  /*9590*/  HMMA.16816.F32.BF16 R28, R104.reuse, R112, R28 ;  /* 0x00000070681c723c */ /* 0x044fee000004181c */
[----:B------:R-:W2:Y:S01]  /*95a0*/  MUFU.TANH R191, R191 ;  /* 0x000000bf00bf7308 */ /* 0x000ea20000002400 */
[----:B------:R-:W-:Y:S09]  /*95b0*/  HMMA.16816.F32.BF16 R32, R104, R114, R32 ;  /* 0x000000726820723c */ /* 0x000ff20000041820 */
[----:B------:R-:W1:Y:S02]  /*95c0*/  MUFU.TANH R193, R193 ;  /* 0x000000c100c17308 */ /* 0x000e640000002400 */
[----:B------:R-:W-:Y:S01]  /*95d0*/  FMUL.FTZ R3, R22, UR5 ;  /* 0x0000000516037c20 */ /* 0x000fe20008410000 */
[----:B-----5:R-:W-:Y:S07]  /*95e0*/  FMUL.FTZ R2, R20, UR5 ;  /* 0x0000000514027c20 */ /* 0x020fee0008410000 */
[----:B------:R-:W1:Y:S10]  /*95f0*/  MUFU.TANH R195, R195 ;  /* 0x000000c300c37308 */ /* 0x000e740000002400 */
[----:B------:R-:W1:Y:S10]  /*9600*/  MUFU.TANH R197, R197 ;  /* 0x000000c500c57308 */ /* 0x000e740000002400 */
[----:B------:R-:W1:Y:S10]  /*9610*/  MUFU.TANH R199, R199 ;  /* 0x000000c700c77308 */ /* 0x000e740000002400 */
[----:B------:R-:W1:Y:S10]  /*9620*/  MUFU.TANH R187, R187 ;  /* 0x000000bb00bb7308 */ /* 0x000e740000002400 */
[----:B------:R-:W1:Y:S10]  /*9630*/  MUFU.TANH R190, R190 ;  /* 0x000000be00be7308 */ /* 0x000e740000002400 */
[----:B------:R-:W1:Y:S10]  /*9640*/  MUFU.TANH R130, R186 ;  /* 0x000000ba00827308 */ /* 0x000e740000002400 */
[----:B------:R-:W1:Y:S10]  /*9650*/  MUFU.TANH R201, R201 ;  /* 0x000000c900c97308 */ /* 0x000e740000002400 */
[----:B------:R-:W1:Y:S10]  /*9660*/  MUFU.TANH R126, R184 ;  /* 0x000000b8007e7308 */ /* 0x000e740000002400 */
[----:B------:R5:W1:Y:S10]  /*9670*/  MUFU.TANH R119, R102 ;  /* 0x0000006600777308 */ /* 0x000a740000002400 */
[----:B------:R-:W1:Y:S10]  /*9680*/  MUFU.TANH R188, R188 ;  /* 0x000000bc00bc7308 */ /* 0x000e740000002400 */
[----:B------:R1:W1:Y:S01]  /*9690*/  MUFU.TANH R125, R3 ;  /* 0x00000003007d7308 */ /* 0x0002620000002400 */
[----:B-----5:R-:W-:Y:S09]  /*96a0*/  FMUL.FTZ R102, R23, UR5 ;  /* 0x0000000517667c20 */ /* 0x020ff20008410000 */
[----:B------:R1:W1:Y:S01]  /*96b0*/  MUFU.TANH R128, R2 ;  /* 0x0000000200807308 */ /* 0x0002620000002400 */
[----:B--234-:R-:W-:Y:S05]  /*96c0*/  @P1 BRA `(.L_x_926) ;  /* 0xffffffec00501947 */ /* 0x01cfea000383ffff */
.L_x_925:
[----:B-12---:R-:W-:Y:S01]  /*96d0*/  LEA R2, R177, R176, 0x6 ;  /* 0x000000b0b1027211 */ /* 0x006fe200078e30ff */
[----:B------:R-:W-:Y:S01]  /*96e0*/  FMUL.FTZ R26, R26, UR5 ;  /* 0x000000051a1a7c20 */ /* 0x000fe20008410000 */
[----:B------:R-:W-:Y:S01]  /*96f0*/  FMUL.FTZ R24, R24, UR5 ;  /* 0x0000000518187c20 */ /* 0x000fe20008410000 */
[----:B------:R-:W-:Y:S01]  /*9700*/  FMUL.FTZ R21, R21, UR5 ;  /* 0x0000000515157c20 */ /* 0x000fe20008410000 */
[----:B------:R-:W-:Y:S01]  /*9710*/  IADD3 R4, R2, 0x1, RZ ;  /* 0x0000000102047810 */ /* 0x000fe20007ffe0ff */
[----:B------:R-:W1:Y:S01]  /*9720*/  MUFU.TANH R131, R26 ;  /* 0x0000001a00837308 */ /* 0x000e620000002400 */
[----:B------:R-:W-:Y:S01]  /*9730*/  I2FP.F32.S32 R6, R2 ;  /* 0x0000000200067245 */ /* 0x000fe20000201400 */
[----:B------:R-:W-:Y:S01]  /*9740*/  FMUL.FTZ R30, R30, UR5 ;  /* 0x000000051e1e7c20 */ /* 0x000fe20008410000 */
[----:B------:R-:W-:Y:S01]  /*9750*/  I2FP.F32.S32 R4, R4 ;  /* 0x0000000400047245 */ /* 0x000fe20000201400 */
[----:B------:R-:W-:Y:S01]  /*9760*/  FMUL.FTZ R28, R28, UR5 ;  /* 0x000000051c1c7c20 */ /* 0x000fe20008410000 */
[----:B------:R-:W-:Y:S01]  /*9770*/  IADD3 R8, R2, 0x9, RZ ;  /* 0x0000000902087810 */ /* 0x000fe20007ffe0ff */
[-C--:B------:R-:W-:Y:S01]  /*9780*/  FFMA.FTZ R11, R6, R0.reuse, R103 ;  /* 0x00000000060b7223 */ /* 0x080fe20000010067 */
[----:B------:R-:W-:Y:S01]  /*9790*/  IADD3 R10, R2, 0x8, RZ ;  /* 0x00000008020a7810 */ /* 0x000fe20007ffe0ff */
[CC--:B------:R-:W-:Y:S01]  /*97a0*/  FFMA.FTZ R189, R4.reuse, R0.reuse, R189 ;  /* 0x0000000004bd7223 */ /* 0x0c0fe200000100bd */
[----:B------:R-:W-:Y:S01]  /*97b0*/  FFMA.FTZ R191, R4, R0, R191 ;  /* 0x0000000004bf7223 */ /* 0x000fe200000100bf */
[----:B------:R-:W-:Y:S01]  /*97c0*/  IADD3 R4, R2, 0x10, RZ ;  /* 0x0000001002047810 */ /* 0x000fe20007ffe0ff */
[----:B------:R-:W2:Y:S01]  /*97d0*/  MUFU.TANH R124, R24 ;  /* 0x00000018007c7308 */ /* 0x000ea20000002400 */
[----:B------:R-:W-:Y:S01]  /*97e0*/  I2FP.F32.S32 R8, R8 ;  /* 0x0000000800087245 */ /* 0x000fe20000201400 */
[----:B------:R-:W-:Y:S01]  /*97f0*/  FFMA.FTZ R6, R6, R0, R185 ;  /* 0x0000000006067223 */ /* 0x000fe200000100b9 */
[----:B------:R-:W-:Y:S01]  /*9800*/  I2FP.F32.S32 R4, R4 ;  /* 0x0000000400047245 */ /* 0x000fe20000201400 */
[----:B------:R-:W-:Y:S01]  /*9810*/  FMUL.FTZ R27, R27, UR5 ;  /* 0x000000051b1b7c20 */ /* 0x000fe20008410000 */
[----:B------:R-:W-:Y:S01]  /*9820*/  IADD3 R5, R2, 0x20, RZ ;  /* 0x0000002002057810 */ /* 0x000fe20007ffe0ff */
[----:B------:R-:W-:Y:S01]  /*9830*/  FFMA.FTZ R197, R8, R0, R197 ;  /* 0x0000000008c57223 */ /* 0x000fe200000100c5 */
[----:B------:R-:W-:Y:S01]  /*9840*/  I2FP.F32.S32 R10, R10 ;  /* 0x0000000a000a7245 */ /* 0x000fe20000201400 */
[CC--:B------:R-:W-:Y:S01]  /*9850*/  FFMA.FTZ R187, R4.reuse, R0.reuse, R187 ;  /* 0x0000000004bb7223 */ /* 0x0c0fe200000100bb */
[-C--:B------:R-:W-:Y:S01]  /*9860*/  FFMA.FTZ R190, R4, R0.reuse, R190 ;  /* 0x0000000004be7223 */ /* 0x080fe200000100be */
[----:B------:R-:W-:Y:S01]  /*9870*/  IADD3 R4, R2, 0x19, RZ ;  /* 0x0000001902047810 */ /* 0x000fe20007ffe0ff */
[-C--:B------:R-:W-:Y:S01]  /*9880*/  FFMA.FTZ R199, R8, R0.reuse, R199 ;  /* 0x0000000008c77223 */ /* 0x080fe200000100c7 */
[----:B------:R-:W-:Y:S01]  /*9890*/  I2FP.F32.S32 R5, R5 ;  /* 0x0000000500057245 */ /* 0x000fe20000201400 */
[C---:B------:R-:W-:Y:S01]  /*98a0*/  FFMA.FTZ R193, R10.reuse, R0, R193 ;  /* 0x000000000ac17223 */ /* 0x040fe200000100c1 */
[----:B------:R-:W-:Y:S01]  /*98b0*/  I2FP.F32.S32 R4, R4 ;  /* 0x0000000400047245 */ /* 0x000fe20000201400 */
[-C--:B------:R-:W-:Y:S01]  /*98c0*/  FFMA.FTZ R195, R10, R0.reuse, R195 ;  /* 0x000000000ac37223 */ /* 0x080fe200000100c3 */
[----:B------:R-:W-:Y:S01]  /*98d0*/  FMNMX.FTZ R8, R11, R101, !PT ;  /* 0x000000650b087209 */ /* 0x000fe20007810000 */
[CC--:B------:R-:W-:Y:S01]  /*98e0*/  FFMA.FTZ R125, R5.reuse, R0.reuse, R125 ;  /* 0x00000000057d7223 */ /* 0x0c0fe2000001007d */
[-C--:B------:R-:W-:Y:S01]  /*98f0*/  FFMA.FTZ R128, R5, R0.reuse, R128 ;  /* 0x0000000005807223 */ /* 0x080fe20000010080 */
[CC--:B------:R-:W-:Y:S01]  /*9900*/  FFMA.FTZ R188, R4.reuse, R0.reuse, R188 ;  /* 0x0000000004bc7223 */ /* 0x0c0fe200000100bc */
[----:B------:R-:W-:Y:S01]  /*9910*/  FFMA.FTZ R119, R4, R0, R119 ;  /* 0x0000000004777223 */ /* 0x000fe20000010077 */
[----:B------:R-:W-:Y:S01]  /*9920*/  FMNMX.FTZ R4, R6, R100, !PT ;  /* 0x0000006406047209 */ /* 0x000fe20007810000 */
[----:B------:R3:W-:Y:S01]  /*9930*/  MUFU.TANH R120, R21 ;  /* 0x0000001500787308 */ /* 0x0007e20000002400 */
[----:B------:R-:W-:Y:S01]  /*9940*/  FMNMX.FTZ R8, R189, R8, !PT ;  /* 0x00000008bd087209 */ /* 0x000fe20007810000 */
[----:B------:R-:W-:Y:S01]  /*9950*/  FMUL.FTZ R25, R25, UR5 ;  /* 0x0000000519197c20 */ /* 0x000fe20008410000 */
[C---:B------:R-:W-:Y:S01]  /*9960*/  IADD3 R5, R2.reuse, 0x28, RZ ;  /* 0x0000002802057810 */ /* 0x040fe20007ffe0ff */
[----:B------:R-:W-:Y:S01]  /*9970*/  FMUL.FTZ R31, R31, UR5 ;  /* 0x000000051f1f7c20 */ /* 0x000fe20008410000 */
[----:B------:R-:W-:Y:S01]  /*9980*/  IADD3 R3, R2, 0x11, RZ ;  /* 0x0000001102037810 */ /* 0x000fe20007ffe0ff */
[----:B------:R-:W-:Y:S01]  /*9990*/  FMUL.FTZ R29, R29, UR5 ;  /* 0x000000051d1d7c20 */ /* 0x000fe20008410000 */
[----:B------:R-:W-:Y:S03]  /*99a0*/  FMNMX.FTZ R4, R191, R4, !PT ;  /* 0x00000004bf047209 */ /* 0x000fe60007810000 */
[----:B------:R-:W4:Y:S01]  /*99b0*/  MUFU.TANH R127, R102 ;  /* 0x00000066007f7308 */ /* 0x000f220000002400 */
[----:B------:R-:W-:Y:S01]  /*99c0*/  FMNMX.FTZ R8, R193, R8, !PT ;  /* 0x00000008c1087209 */ /* 0x000fe20007810000 */
[----:B------:R-:W-:Y:S01]  /*99d0*/  FMUL.FTZ R34, R34, UR5 ;  /* 0x0000000522227c20 */ /* 0x000fe20008410000 */
[----:B------:R-:W-:Y:S01]  /*99e0*/  I2FP.F32.S32 R5, R5 ;  /* 0x0000000500057245 */ /* 0x000fe20000201400 */
[----:B------:R-:W-:Y:S01]  /*99f0*/  FMUL.FTZ R32, R32, UR5 ;  /* 0x0000000520207c20 */ /* 0x000fe20008410000 */
[C---:B------:R-:W-:Y:S01]  /*9a00*/  IADD3 R7, R2.reuse, 0x18, RZ ;  /* 0x0000001802077810 */ /* 0x040fe20007ffe0ff */
[----:B------:R-:W-:Y:S01]  /*9a10*/  FMUL.FTZ R35, R35, UR5 ;  /* 0x0000000523237c20 */ /* 0x000fe20008410000 */
[----:B------:R-:W-:Y:S03]  /*9a20*/  I2FP.F32.S32 R3, R3 ;  /* 0x0000000300037245 */ /* 0x000fe60000201400 */
[----:B------:R-:W-:Y:S01]  /*9a30*/  MUFU.TANH R123, R30 ;  /* 0x0000001e007b7308 */ /* 0x000fe20000002400 */
[----:B------:R-:W-:Y:S01]  /*9a40*/  FMNMX.FTZ R10, R195, R4, !PT ;  /* 0x00000004c30a7209 */ /* 0x000fe20007810000 */
[----:B------:R-:W-:Y:S01]  /*9a50*/  FMUL.FTZ R33, R33, UR5 ;  /* 0x0000000521217c20 */ /* 0x000fe20008410000 */
[----:B------:R-:W-:Y:S01]  /*9a60*/  FMNMX.FTZ R8, R197, R8, !PT ;  /* 0x00000008c5087209 */ /* 0x000fe20007810000 */
[CC--:B------:R-:W-:Y:S01]  /*9a70*/  FFMA.FTZ R117, R3.reuse, R0.reuse, R117 ;  /* 0x0000000003757223 */ /* 0x0c0fe20000010075 */
[----:B------:R-:W-:Y:S01]  /*9a80*/  I2FP.F32.S32 R7, R7 ;  /* 0x0000000700077245 */ /* 0x000fe20000201400 */
[----:B------:R-:W-:Y:S01]  /*9a90*/  FFMA.FTZ R130, R3, R0, R130 ;  /* 0x0000000003827223 */ /* 0x000fe20000010082 */
[----:B------:R-:W-:Y:S03]  /*9aa0*/  FMNMX.FTZ R8, R187, R8, !PT ;  /* 0x00000008bb087209 */ /* 0x000fe60007810000 */
[----:B------:R-:W5:Y:S01]  /*9ab0*/  MUFU.TANH R107, R28 ;  /* 0x0000001c006b7308 */ /* 0x000f620000002400 */
[C---:B------:R-:W-:Y:S01]  /*9ac0*/  IADD3 R3, R2.reuse, 0x21, RZ ;  /* 0x0000002102037810 */ /* 0x040fe20007ffe0ff */
[----:B------:R-:W-:Y:S01]  /*9ad0*/  FFMA.FTZ R115, R7, R0, R201 ;  /* 0x0000000007737223 */ /* 0x000fe200000100c9 */
[----:B------:R-:W-:Y:S01]  /*9ae0*/  FMNMX.FTZ R8, R117, R8, !PT ;  /* 0x0000000875087209 */ /* 0x000fe20007810000 */
[----:B------:R-:W-:Y:S01]  /*9af0*/  FFMA.FTZ R126, R7, R0, R126 ;  /* 0x00000000077e7223 */ /* 0x000fe2000001007e */
[----:B------:R-:W-:Y:S01]  /*9b00*/  I2FP.F32.S32 R3, R3 ;  /* 0x0000000300037245 */ /* 0x000fe20000201400 */
[----:B------:R-:W-:Y:S01]  /*9b10*/  LDSM.16.MT88.4 R12, [R144+0x8000] ;  /* 0x00800000900c783b */ /* 0x000fe20000004200 */
[----:B------:R-:W-:Y:S03]  /*9b20*/  FMNMX.FTZ R8, R115, R8, !PT ;  /* 0x0000000873087209 */ /* 0x000fe60007810000 */
[----:B------:R-:W-:Y:S01]  /*9b30*/  MUFU.TANH R129, R27 ;  /* 0x0000001b00817308 */ /* 0x000fe20000002400 */
[C---:B------:R-:W-:Y:S02]  /*9b40*/  IADD3 R4, R2.reuse, 0x30, RZ ;  /* 0x0000003002047810 */ /* 0x040fe40007ffe0ff */
[----:B------:R-:W-:Y:S02]  /*9b50*/  FMNMX.FTZ R8, R119, R8, !PT ;  /* 0x0000000877087209 */ /* 0x000fe40007810000 */
[----:B------:R-:W-:Y:S01]  /*9b60*/  I2FP.F32.S32 R4, R4 ;  /* 0x0000000400047245 */ /* 0x000fe20000201400 */
[----:B---3--:R-:W-:Y:S01]  /*9b70*/  LDSM.16.MT88.4 R20, [R142+0x8000] ;  /* 0x008000008e14783b */ /* 0x008fe20000004200 */
[----:B------:R-:W-:Y:S03]  /*9b80*/  FMNMX.FTZ R8, R125, R8, !PT ;  /* 0x000000087d087209 */ /* 0x000fe60007810000 */
[----:B------:R-:W-:Y:S01]  /*9b90*/  MUFU.TANH R122, R25 ;  /* 0x00000019007a7308 */ /* 0x000fe20000002400 */
[C---:B------:R-:W-:Y:S02]  /*9ba0*/  IADD3 R7, R2.reuse, 0x31, RZ ;  /* 0x0000003102077810 */ /* 0x040fe40007ffe0ff */
[----:B------:R-:W-:Y:S02]  /*9bb0*/  IADD3 R177, R177, -0x1, RZ ;  /* 0xffffffffb1b17810 */ /* 0x000fe40007ffe0ff */
[----:B------:R-:W-:Y:S05]  /*9bc0*/  I2FP.F32.S32 R7, R7 ;  /* 0x0000000700077245 */ /* 0x000fea0000201400 */
[----:B------:R-:W3:Y:S10]  /*9bd0*/  MUFU.TANH R121, R31 ;  /* 0x0000001f00797308 */ /* 0x000ef40000002400 */
[----:B------:R1:W3:Y:S10]  /*9be0*/  MUFU.TANH R106, R29 ;  /* 0x0000001d006a7308 */ /* 0x0002f40000002400 */
[----:B------:R-:W3:Y:S10]  /*9bf0*/  MUFU.TANH R103, R34 ;  /* 0x0000002200677308 */ /* 0x000ef40000002400 */
[----:B------:R-:W3:Y:S01]  /*9c00*/  MUFU.TANH R105, R32 ;  /* 0x0000002000697308 */ /* 0x000ee20000002400 */
[----:B-1----:R-:W-:Y:S09]  /*9c10*/  LDSM.16.MT88.4 R28, [R141+0x8000] ;  /* 0x008000008d1c783b */ /* 0x002ff20000004200 */
[----:B------:R-:W1:Y:S10]  /*9c20*/  MUFU.TANH R102, R35 ;  /* 0x0000002300667308 */ /* 0x000e740000002400 */
[----:B------:R-:W1:Y:S01]  /*9c30*/  MUFU.TANH R110, R33 ;  /* 0x00000021006e7308 */ /* 0x000e620000002400 */
[CC--:B------:R-:W-:Y:S01]  /*9c40*/  FFMA.FTZ R131, R5.reuse, R0.reuse, R131 ;  /* 0x0000000005837223 */ /* 0x0c0fe20000010083 */
[----:B--2---:R-:W-:Y:S01]  /*9c50*/  FFMA.FTZ R124, R5, R0, R124 ;  /* 0x00000000057c7223 */ /* 0x004fe2000001007c */
[----:B------:R-:W-:Y:S01]  /*9c60*/  FMNMX.FTZ R5, R199, R10, !PT ;  /* 0x0000000ac7057209 */ /* 0x000fe20007810000 */
[CC--:B----4-:R-:W-:Y:S01]  /*9c70*/  FFMA.FTZ R127, R3.reuse, R0.reuse, R127 ;  /* 0x00000000037f7223 */ /* 0x0d0fe2000001007f */
[-C--:B------:R-:W-:Y:S01]  /*9c80*/  FFMA.FTZ R120, R3, R0.reuse, R120 ;  /* 0x0000000003787223 */ /* 0x080fe20000010078 */
[----:B------:R-:W-:Y:S01]  /*9c90*/  IADD3 R3, R2, 0x29, RZ ;  /* 0x0000002902037810 */ /* 0x000fe20007ffe0ff */
[-C--:B-----5:R-:W-:Y:S01]  /*9ca0*/  FFMA.FTZ R107, R4, R0.reuse, R107 ;  /* 0x00000000046b7223 */ /* 0x0a0fe2000001006b */
[----:B------:R-:W-:Y:S01]  /*9cb0*/  FMNMX.FTZ R5, R190, R5, !PT ;  /* 0x00000005be057209 */ /* 0x000fe20007810000 */
[-C--:B------:R-:W-:Y:S01]  /*9cc0*/  FFMA.FTZ R123, R4, R0.reuse, R123 ;  /* 0x00000000047b7223 */ /* 0x080fe2000001007b */
[----:B------:R-:W-:Y:S01]  /*9cd0*/  I2FP.F32.S32 R3, R3 ;  /* 0x0000000300037245 */ /* 0x000fe20000201400 */
[CC--:B---3--:R-:W-:Y:S01]  /*9ce0*/  FFMA.FTZ R121, R7.reuse, R0.reuse, R121 ;  /* 0x0000000007797223 */ /* 0x0c8fe20000010079 */
[----:B------:R-:W-:Y:S01]  /*9cf0*/  FMNMX.FTZ R5, R130, R5, !PT ;  /* 0x0000000582057209 */ /* 0x000fe20007810000 */
[----:B------:R-:W-:Y:S01]  /*9d00*/  FFMA.FTZ R106, R7, R0, R106 ;  /* 0x00000000076a7223 */ /* 0x000fe2000001006a */
[----:B------:R-:W-:Y:S01]  /*9d10*/  FMNMX.FTZ R8, R127, R8, !PT ;  /* 0x000000087f087209 */ /* 0x000fe20007810000 */
[CC--:B------:R-:W-:Y:S01]  /*9d20*/  FFMA.FTZ R129, R3.reuse, R0.reuse, R129 ;  /* 0x0000000003817223 */ /* 0x0c0fe20000010081 */
[----:B------:R-:W-:Y:S01]  /*9d30*/  FMNMX.FTZ R5, R126, R5, !PT ;  /* 0x000000057e057209 */ /* 0x000fe20007810000 */
[----:B------:R-:W-:Y:S01]  /*9d40*/  FFMA.FTZ R122, R3, R0, R122 ;  /* 0x00000000037a7223 */ /* 0x000fe2000001007a */
[----:B------:R-:W-:Y:S02]  /*9d50*/  IADD3 R4, R2, 0x38, RZ ;  /* 0x0000003802047810 */ /* 0x000fe40007ffe0ff */
[----:B------:R-:W-:Y:S02]  /*9d60*/  FMNMX.FTZ R5, R188, R5, !PT ;  /* 0x00000005bc057209 */ /* 0x000fe40007810000 */
[----:B------:R-:W-:Y:S02]  /*9d70*/  IADD3 R3, R2, 0x39, RZ ;  /* 0x0000003902037810 */ /* 0x000fe40007ffe0ff */
        /* <DEDUP_REMOVED lines=8> */
[CC--:B------:R-:W-:Y:S01]  /*9e00*/  FFMA.FTZ R103, R4.reuse, R0.reuse, R103 ;  /* 0x0000000004677223 */ /* 0x0c0fe20000010067 */
[----:B------:R-:W-:Y:S01]  /*9e10*/  I2FP.F32.S32 R3, R3 ;  /* 0x0000000300037245 */ /* 0x000fe20000201400 */
[----:B------:R-:W-:Y:S01]  /*9e20*/  FFMA.FTZ R105, R4, R0, R105 ;  /* 0x0000000004697223 */ /* 0x000fe20000010069 */
[----:B------:R-:W-:Y:S02]  /*9e30*/  FMNMX.FTZ R5, R107, R8, !PT ;  /* 0x000000086b057209 */ /* 0x000fe40007810000 */
[----:B------:R-:W-:Y:S01]  /*9e40*/  FMNMX.FTZ R2, R121, R2, !PT ;  /* 0x0000000279027209 */ /* 0x000fe20007810000 */
[CC--:B-1----:R-:W-:Y:S01]  /*9e50*/  FFMA.FTZ R102, R3.reuse, R0.reuse, R102 ;  /* 0x0000000003667223 */ /* 0x0c2fe20000010066 */
[----:B------:R-:W-:Y:S01]  /*9e60*/  FMNMX.FTZ R4, R106, R5, !PT ;  /* 0x000000056a047209 */ /* 0x000fe20007810000 */
[----:B------:R-:W-:Y:S01]  /*9e70*/  FFMA.FTZ R110, R3, R0, R110 ;  /* 0x00000000036e7223 */ /* 0x000fe2000001006e */
[----:B------:R-:W-:Y:S02]  /*9e80*/  FMNMX.FTZ R5, R103, R2, !PT ;  /* 0x0000000267057209 */ /* 0x000fe40007810000 */
[----:B------:R-:W-:Y:S02]  /*9e90*/  FMNMX.FTZ R3, R105, R4, !PT ;  /* 0x0000000469037209 */ /* 0x000fe40007810000 */
[----:B------:R-:W-:Y:S02]  /*9ea0*/  FMNMX.FTZ R9, R102, R5, !PT ;  /* 0x0000000566097209 */ /* 0x000fe40007810000 */
[----:B------:R-:W-:Y:S03]  /*9eb0*/  FMNMX.FTZ R10, R110, R3, !PT ;  /* 0x000000036e0a7209 */ /* 0x000fe60007810000 */
[----:B------:R-:W1:Y:S08]  /*9ec0*/  SHFL.BFLY PT, R2, R9, 0x2, 0x1f ;  /* 0x0c401f0009027f89 */ /* 0x000e7000000e0000 */
[----:B------:R-:W2:Y:S01]  /*9ed0*/  SHFL.BFLY PT, R3, R10, 0x2, 0x1f ;  /* 0x0c401f000a037f89 */ /* 0x000ea200000e0000 */
        /* <DEDUP_REMOVED lines=9> */
[C---:B------:R-:W-:Y:S02]  /*9f70*/  FMUL.FTZ R113, R3.reuse, UR4 ;  /* 0x0000000403717c20 */ /* 0x040fe40008410000 */
        /* <DEDUP_REMOVED lines=27> */
[----:B------:R-:W-:Y:S01]  /*a130*/  FFMA.FTZ R120, R122, UR4, -R113 ;  /* 0x000000047a787c23 */ /* 0x000fe20008010871 */
[--C-:B------:R-:W-:Y:S01]  /*a140*/  FFMA.FTZ R103, R103, UR4, -R186.reuse ;  /* 0x0000000467677c23 */ /* 0x100fe200080108ba */
[----:B------:R-:W-:Y:S03]  /*a150*/  FFMA.FTZ R122, R123, UR4, -R186 ;  /* 0x000000047b7a7c23 */ /* 0x000fe600080108ba */
        /* <DEDUP_REMOVED lines=19> */
[----:B------:R-:W2:Y:S01]  /*a290*/  LDSM.16.MT88.4 R76, [R140+0x8000] ;  /* 0x008000008c4c783b */ /* 0x000ea20000004200 */
[C---:B------:R-:W-:Y:S01]  /*a2a0*/  FMUL.FTZ R34, R100.reuse, R70 ;  /* 0x0000004664227220 */ /* 0x040fe20000410000 */
[----:B------:R-:W-:Y:S01]  /*a2b0*/  FMUL.FTZ R35, R100, R71 ;  /* 0x0000004764237220 */ /* 0x000fe20000410000 */
[C---:B------:R-:W-:Y:S01]  /*a2c0*/  FMUL.FTZ R32, R101.reuse, R68 ;  /* 0x0000004465207220 */ /* 0x040fe20000410000 */
[C---:B------:R-:W-:Y:S03]  /*a2d0*/  FMUL.FTZ R33, R101.reuse, R69 ;  /* 0x0000004565217220 */ /* 0x040fe60000410000 */
[----:B------:R-:W3:Y:S01]  /*a2e0*/  MUFU.EX2 R114, R114 ;  /* 0x0000007200727308 */ /* 0x000ee20000000800 */
[----:B-1----:R-:W-:Y:S01]  /*a2f0*/  F2FP.BF16.F32.PACK_AB R99, R108, R111 ;  /* 0x0000006f6c63723e */ /* 0x002fe200000010ff */
[C---:B------:R-:W-:Y:S01]  /*a300*/  FMUL.FTZ R38, R100.reuse, R38 ;  /* 0x0000002664267220 */ /* 0x040fe20000410000 */
[----:B------:R-:W1:Y:S01]  /*a310*/  LDSM.16.MT88.4 R68, [R144+0xa000] ;  /* 0x00a000009044783b */ /* 0x000e620000004200 */
        /* <DEDUP_REMOVED lines=9> */
[----:B------:R-:W-:Y:S01]  /*a3b0*/  FMUL.FTZ R47, R100, R47 ;  /* 0x0000002f642f7220 */ /* 0x000fe20000410000 */
[C---:B------:R-:W-:Y:S01]  /*a3c0*/  FMUL.FTZ R44, R101.reuse, R44 ;  /* 0x0000002c652c7220 */ /* 0x040fe20000410000 */
[C---:B------:R-:W-:Y:S03]  /*a3d0*/  FMUL.FTZ R45, R101.reuse, R45 ;  /* 0x0000002d652d7220 */ /* 0x040fe60000410000 */
[----:B------:R-:W4:Y:S01]  /*a3e0*/  MUFU.EX2 R112, R112 ;  /* 0x0000007000707308 */ /* 0x000f220000000800 */
        /* <DEDUP_REMOVED lines=15> */
[----:B------:R-:W3:Y:S01]  /*a4e0*/  MUFU.EX2 R104, R104 ;  /* 0x0000006800687308 */ /* 0x000ee20000000800 */
        /* <DEDUP_REMOVED lines=9> */
[----:B------:R-:W-:Y:S01]  /*a580*/  LDSM.16.MT88.4 R92, [R144+0x9800] ;  /* 0x00980000905c783b */ /* 0x000fe20000004200 */
[----:B------:R-:W-:Y:S01]  /*a590*/  FFMA.FTZ R185, R100, R183, R185 ;  /* 0x000000b764b97223 */ /* 0x000fe200000100b9 */
[----:B------:R-:W-:Y:S01]  /*a5a0*/  FFMA.FTZ R184, R101, R182, R184 ;  /* 0x000000b665b87223 */ /* 0x000fe200000100b8 */
[----:B------:R-:W-:Y:S01]  /*a5b0*/  FFMA.FTZ R121, R121, UR4, -R186 ;  /* 0x0000000479797c23 */ /* 0x000fe200080108ba */
[----:B------:R-:W-:Y:S01]  /*a5c0*/  FFMA.FTZ R106, R106, UR4, -R113 ;  /* 0x000000046a6a7c23 */ /* 0x000fe20008010871 */
[----:B------:R-:W-:Y:S03]  /*a5d0*/  FADD.FTZ R114, R114, R185 ;  /* 0x000000b972727221 */ /* 0x000fe60000010000 */
[----:B------:R-:W-:Y:S01]  /*a5e0*/  MUFU.EX2 R115, R115 ;  /* 0x0000007300737308 */ /* 0x000fe20000000800 */
[----:B---3--:R-:W-:Y:S01]  /*a5f0*/  F2FP.BF16.F32.PACK_AB R98, R104, R109 ;  /* 0x0000006d6862723e */ /* 0x008fe200000010ff */
[----:B------:R-:W-:Y:S01]  /*a600*/  LDSM.16.MT88.4 R84, [R142+0x9800] ;  /* 0x009800008e54783b */ /* 0x000fe20000004200 */
[----:B------:R-:W-:Y:S01]  /*a610*/  FFMA.FTZ R105, R105, UR4, -R113 ;  /* 0x0000000469697c23 */ /* 0x000fe20008010871 */
[----:B------:R-:W-:Y:S04]  /*a620*/  FADD.FTZ R184, R112, R184 ;  /* 0x000000b870b87221 */ /* 0x000fe80000010000 */
[C---:B------:R-:W-:Y:S02]  /*a630*/  HMMA.16816.F32.BF16 R4, R96.reuse, R12, R4 ;  /* 0x0000000c6004723c */ /* 0x040fe40000041804 */
[----:B------:R-:W-:Y:S03]  /*a640*/  MUFU.EX2 R190, R190 ;  /* 0x000000be00be7308 */ /* 0x000fe60000000800 */
[----:B------:R-:W-:Y:S01]  /*a650*/  FADD.FTZ R109, R109, R184 ;  /* 0x000000b86d6d7221 */ /* 0x000fe20000010000 */
[C---:B------:R-:W-:Y:S06]  /*a660*/  HMMA.16816.F32.BF16 R8, R96.reuse, R14, R8 ;  /* 0x0000000e6008723c */ /* 0x040fec0000041808 */
[----:B------:R-:W-:Y:S01]  /*a670*/  MUFU.EX2 R118, R118 ;  /* 0x0000007600767308 */ /* 0x000fe20000000800 */
[C---:B------:R-:W-:Y:S01]  /*a680*/  FMUL.FTZ R12, R101.reuse, R88 ;  /* 0x00000058650c7220 */ /* 0x040fe20000410000 */
[C---:B------:R-:W-:Y:S03]  /*a690*/  FMUL.FTZ R13, R101.reuse, R89 ;  /* 0x00000059650d7220 */ /* 0x040fe60000410000 */
[C---:B------:R-:W-:Y:S01]  /*a6a0*/  FMUL.FTZ R14, R100.reuse, R90 ;  /* 0x0000005a640e7220 */ /* 0x040fe20000410000 */
[----:B------:R-:W-:Y:S04]  /*a6b0*/  FMUL.FTZ R15, R100, R91 ;  /* 0x0000005b640f7220 */ /* 0x000fe80000410000 */
[----:B------:R-:W-:Y:S01]  /*a6c0*/  MUFU.EX2 R188, R188 ;  /* 0x000000bc00bc7308 */ /* 0x000fe20000000800 */
[----:B------:R-:W-:Y:S02]  /*a6d0*/  FADD.FTZ R104, R104, R109 ;  /* 0x0000006d68687221 */ /* 0x000fe40000010000 */
[C---:B------:R-:W-:Y:S07]  /*a6e0*/  HMMA.16816.F32.BF16 R12, R96.reuse, R20, R12 ;  /* 0x00000014600c723c */ /* 0x040fee000004180c */
[----:B------:R-:W-:Y:S01]  /*a6f0*/  MUFU.EX2 R127, R127 ;  /* 0x0000007f007f7308 */ /* 0x000fe20000000800 */
[C---:B------:R-:W-:Y:S03]  /*a700*/  HMMA.16816.F32.BF16 R16, R96.reuse, R22, R16 ;  /* 0x000000166010723c */ /* 0x040fe60000041810 */
[C---:B------:R-:W-:Y:S01]  /*a710*/  FMUL.FTZ R20, R101.reuse, R80 ;  /* 0x0000005065147220 */ /* 0x040fe20000410000 */
[----:B------:R-:W-:Y:S03]  /*a720*/  FMUL.FTZ R21, R101, R81 ;  /* 0x0000005165157220 */ /* 0x000fe60000410000 */
[C---:B------:R-:W-:Y:S01]  /*a730*/  FMUL.FTZ R22, R100.reuse, R82 ;  /* 0x0000005264167220 */ /* 0x040fe20000410000 */
[----:B------:R-:W-:Y:S01]  /*a740*/  FMUL.FTZ R23, R100, R83 ;  /* 0x0000005364177220 */ /* 0x000fe20000410000 */
[----:B------:R-:W-:Y:S02]  /*a750*/  MUFU.EX2 R128, R128 ;  /* 0x0000008000807308 */ /* 0x000fe40000000800 */
[--C-:B------:R-:W-:Y:S01]  /*a760*/  FFMA.FTZ R81, R187, UR4, -R186.reuse ;  /* 0x00000004bb517c23 */ /* 0x100fe200080108ba */
[--C-:B------:R-:W-:Y:S01]  /*a770*/  FFMA.FTZ R187, R125, UR4, -R186.reuse ;  /* 0x000000047dbb7c23 */ /* 0x100fe200080108ba */
[--C-:B------:R-:W-:Y:S01]  /*a780*/  FFMA.FTZ R125, R129, UR4, -R186.reuse ;  /* 0x00000004817d7c23 */ /* 0x100fe200080108ba */
[--C-:B------:R-:W-:Y:S01]  /*a790*/  FFMA.FTZ R129, R124, UR4, -R113.reuse ;  /* 0x000000047c817c23 */ /* 0x100fe20008010871 */
[C---:B------:R-:W-:Y:S04]  /*a7a0*/  HMMA.16816.F32.BF16 R20, R96.reuse, R28, R20 ;  /* 0x0000001c6014723c */ /* 0x040fe80000041814 */
[----:B------:R-:W-:Y:S01]  /*a7b0*/  MUFU.EX2 R120, R120 ;  /* 0x0000007800787308 */ /* 0x000fe20000000800 */
[----:B------:R-:W-:Y:S01]  /*a7c0*/  FFMA.FTZ R186, R102, UR4, -R186 ;  /* 0x0000000466ba7c23 */ /* 0x000fe200080108ba */
[--C-:B------:R-:W-:Y:S01]  /*a7d0*/  FFMA.FTZ R80, R107, UR4, -R113.reuse ;  /* 0x000000046b507c23 */ /* 0x100fe20008010871 */
[----:B------:R-:W-:Y:S01]  /*a7e0*/  FFMA.FTZ R113, R110, UR4, -R113 ;  /* 0x000000046e717c23 */ /* 0x000fe20008010871 */
[C---:B------:R-:W-:Y:S06]  /*a7f0*/  HMMA.16816.F32.BF16 R24, R96.reuse, R30, R24 ;  /* 0x0000001e6018723c */ /* 0x040fec0000041818 */
[----:B------:R-:W-:Y:S01]  /*a800*/  MUFU.EX2 R81, R81 ;  /* 0x0000005100517308 */ /* 0x000fe20000000800 */
[C---:B------:R-:W-:Y:S01]  /*a810*/  FMUL.FTZ R28, R101.reuse, R72 ;  /* 0x00000048651c7220 */ /* 0x040fe20000410000 */
[----:B------:R-:W-:Y:S03]  /*a820*/  FMUL.FTZ R29, R101, R73 ;  /* 0x00000049651d7220 */ /* 0x000fe60000410000 */
[C---:B------:R-:W-:Y:S01]  /*a830*/  FMUL.FTZ R30, R100.reuse, R74 ;  /* 0x0000004a641e7220 */ /* 0x040fe20000410000 */
[----:B------:R-:W-:Y:S02]  /*a840*/  FMUL.FTZ R31, R100, R75 ;  /* 0x0000004b641f7220 */ /* 0x000fe40000410000 */
[----:B------:R-:W-:Y:S02]  /*a850*/  LDSM.16.MT88.4 R72, [R144+0x8800] ;  /* 0x008800009048783b */ /* 0x000fe40000004200 */
[----:B------:R-:W-:Y:S03]  /*a860*/  MUFU.EX2 R187, R187 ;  /* 0x000000bb00bb7308 */ /* 0x000fe60000000800 */
[C---:B--2---:R-:W-:Y:S07]  /*a870*/  HMMA.16816.F32.BF16 R28, R96.reuse, R76, R28 ;  /* 0x0000004c601c723c */ /* 0x044fee000004181c */
[----:B------:R-:W-:Y:S01]  /*a880*/  MUFU.EX2 R125, R125 ;  /* 0x0000007d007d7308 */ /* 0x000fe20000000800 */
[C---:B------:R-:W-:Y:S01]  /*a890*/  HMMA.16816.F32.BF16 R32, R96.reuse, R78, R32 ;  /* 0x0000004e6020723c */ /* 0x040fe20000041820 */
[----:B------:R-:W-:Y:S05]  /*a8a0*/  LDSM.16.MT88.4 R76, [R142+0x9000] ;  /* 0x009000008e4c783b */ /* 0x000fea0000004200 */
[C---:B-1----:R-:W-:Y:S03]  /*a8b0*/  HMMA.16816.F32.BF16 R36, R96.reuse, R68, R36 ;  /* 0x000000446024723c */ /* 0x042fe60000041824 */
[----:B------:R-:W-:Y:S03]  /*a8c0*/  MUFU.EX2 R129, R129 ;  /* 0x0000008100817308 */ /* 0x000fe60000000800 */
[C---:B------:R-:W-:Y:S01]  /*a8d0*/  HMMA.16816.F32.BF16 R40, R96.reuse, R70, R40 ;  /* 0x000000466028723c */ /* 0x040fe20000041828 */
[----:B------:R-:W1:Y:S06]  /*a8e0*/  LDSM.16.MT88.4 R68, [R142+0xa000] ;  /* 0x00a000008e44783b */ /* 0x000e6c0000004200 */
[----:B------:R-:W-:Y:S10]  /*a8f0*/  MUFU.EX2 R117, R117 ;  /* 0x0000007500757308 */ /* 0x000ff40000000800 */
[----:B------:R-:W-:Y:S10]  /*a900*/  MUFU.EX2 R130, R130 ;  /* 0x0000008200827308 */ /* 0x000ff40000000800 */
[----:B------:R-:W-:Y:S10]  /*a910*/  MUFU.EX2 R126, R126 ;  /* 0x0000007e007e7308 */ /* 0x000ff40000000800 */
[----:B------:R-:W-:Y:S10]  /*a920*/  MUFU.EX2 R119, R119 ;  /* 0x0000007700777308 */ /* 0x000ff40000000800 */
[----:B------:R-:W-:Y:S01]  /*a930*/  MUFU.EX2 R122, R122 ;  /* 0x0000007a007a7308 */ /* 0x000fe20000000800 */
[C---:B-1----:R-:W-:Y:S09]  /*a940*/  HMMA.16816.F32.BF16 R44, R96.reuse, R68, R44 ;  /* 0x00000044602c723c */ /* 0x042ff2000004182c */
[----:B------:R-:W1:Y:S01]  /*a950*/  MUFU.EX2 R121, R121 ;  /* 0x0000007900797308 */ /* 0x000e620000000800 */
[C---:B------:R-:W-:Y:S01]  /*a960*/  HMMA.16816.F32.BF16 R48, R96.reuse, R70, R48 ;  /* 0x000000466030723c */ /* 0x040fe20000041830 */
[----:B------:R-:W2:Y:S08]  /*a970*/  LDSM.16.MT88.4 R68, [R141+0xa000] ;  /* 0x00a000008d44783b */ /* 0x000eb00000004200 */
[----:B------:R-:W-:Y:S10]  /*a980*/  MUFU.EX2 R107, R103 ;  /* 0x00000067006b7308 */ /* 0x000ff40000000800 */
[----:B------:R-:W3:Y:S01]  /*a990*/  MUFU.EX2 R186, R186 ;  /* 0x000000ba00ba7308 */ /* 0x000ee20000000800 */
[----:B-1----:R-:W-:Y:S09]  /*a9a0*/  F2FP.BF16.F32.PACK_AB R101, R121, R122 ;  /* 0x0000007a7965723e */ /* 0x002ff200000010ff */
[----:B------:R-:W-:Y:S10]  /*a9b0*/  MUFU.EX2 R106, R106 ;  /* 0x0000006a006a7308 */ /* 0x000ff40000000800 */
[----:B------:R-:W-:Y:S01]  /*a9c0*/  MUFU.EX2 R105, R105 ;  /* 0x0000006900697308 */ /* 0x000fe20000000800 */
[----:B---3--:R-:W-:Y:S09]  /*a9d0*/  F2FP.BF16.F32.PACK_AB R103, R186, R107 ;  /* 0x0000006bba67723e */ /* 0x008ff200000010ff */
[----:B------:R-:W1:Y:S01]  /*a9e0*/  MUFU.EX2 R182, R113 ;  /* 0x0000007100b67308 */ /* 0x000e620000000800 */
[C---:B--2---:R-:W-:Y:S06]  /*a9f0*/  HMMA.16816.F32.BF16 R52, R96.reuse, R68, R52 ;  /* 0x000000446034723c */ /* 0x044fec0000041834 */
[C---:B------:R-:W-:Y:S01]  /*aa00*/  HMMA.16816.F32.BF16 R56, R96.reuse, R70, R56 ;  /* 0x000000466038723c */ /* 0x040fe20000041838 */
[----:B------:R-:W2:Y:S04]  /*aa10*/  LDSM.16.MT88.4 R68, [R140+0xa000] ;  /* 0x00a000008c44783b */ /* 0x000ea80000004200 */
[----:B-1----:R-:W-:Y:S01]  /*aa20*/  F2FP.BF16.F32.PACK_AB R102, R182, R105 ;  /* 0x00000069b666723e */ /* 0x002fe200000010ff */
[C---:B--2---:R-:W-:Y:S06]  /*aa30*/  HMMA.16816.F32.BF16 R60, R96.reuse, R68, R60 ;  /* 0x00000044603c723c */ /* 0x044fec000004183c */
[----:B------:R-:W-:Y:S05]  /*aa40*/  HMMA.16816.F32.BF16 R64, R96, R70, R64 ;  /* 0x000000466040723c */ /* 0x000fea0000041840 */
[----:B------:R-:W-:Y:S02]  /*aa50*/  F2FP.BF16.F32.PACK_AB R69, R116, R81 ;  /* 0x000000517445723e */ /* 0x000fe400000010ff */
[----:B------:R-:W-:Y:S04]  /*aa60*/  F2FP.BF16.F32.PACK_AB R71, R118, R115 ;  /* 0x000000737647723e */ /* 0x000fe800000010ff */
[C---:B------:R-:W-:Y:S01]  /*aa70*/  F2FP.BF16.F32.PACK_AB R68, R130.reuse, R117 ;  /* 0x000000758244723e */ /* 0x040fe200000010ff */
[----:B------:R-:W-:Y:S01]  /*aa80*/  FADD.FTZ R117, R117, R104 ;  /* 0x0000006875757221 */ /* 0x000fe20000010000 */
[----:B------:R-:W-:Y:S03]  /*aa90*/  F2FP.BF16.F32.PACK_AB R70, R119, R126 ;  /* 0x0000007e7746723e */ /* 0x000fe600000010ff */
[----:B------:R-:W-:Y:S04]  /*aaa0*/  FADD.FTZ R117, R130, R117 ;  /* 0x0000007582757221 */ /* 0x000fe80000010000 */
[C---:B------:R-:W-:Y:S06]  /*aab0*/  HMMA.16816.F32.BF16 R4, R68.reuse, R72, R4 ;  /* 0x000000484404723c */ /* 0x040fec0000041804 */
        /* <DEDUP_REMOVED lines=23> */
[----:B------:R-:W-:Y:S04]  /*ac30*/  F2FP.BF16.F32.PACK_AB R69, R190, R187 ;  /* 0x000000bbbe45723e */ /* 0x000fe800000010ff */
[----:B------:R-:W-:Y:S02]  /*ac40*/  F2FP.BF16.F32.PACK_AB R71, R125, R188 ;  /* 0x000000bc7d47723e */ /* 0x000fe400000010ff */
[----:B------:R-:W-:Y:S02]  /*ac50*/  F2FP.BF16.F32.PACK_AB R68, R128, R127 ;  /* 0x0000007f8044723e */ /* 0x000fe400000010ff */
[----:B------:R-:W-:Y:S07]  /*ac60*/  F2FP.BF16.F32.PACK_AB R70, R120, R129 ;  /* 0x000000817846723e */ /* 0x000fee00000010ff */
[C---:B-1----:R-:W-:Y:S06]  /*ac70*/  HMMA.16816.F32.BF16 R4, R68.reuse, R72, R4 ;  /* 0x000000484404723c */ /* 0x042fec0000041804 */
[C---:B------:R-:W-:Y:S01]  /*ac80*/  HMMA.16816.F32.BF16 R8, R68.reuse, R74, R8 ;  /* 0x0000004a4408723c */ /* 0x040fe20000041808 */
[----:B------:R-:W1:Y:S05]  /*ac90*/  LDSM.16.MT88.4 R72, [R141+0x9000] ;  /* 0x009000008d48783b */ /* 0x000e6a0000004200 */
[C---:B------:R-:W-:Y:S06]  /*aca0*/  HMMA.16816.F32.BF16 R12, R68.reuse, R76, R12 ;  /* 0x0000004c440c723c */ /* 0x040fec000004180c */
        /* <DEDUP_REMOVED lines=15> */
[C---:B------:R-:W-:Y:S05]  /*ada0*/  HMMA.16816.F32.BF16 R56, R68.reuse, R74, R56 ;  /* 0x0000004a4438723c */ /* 0x040fea0000041838 */
[----:B------:R-:W-:Y:S01]  /*adb0*/  FADD.FTZ R73, R111, R114 ;  /* 0x000000726f497221 */ /* 0x000fe20000010000 */
[C---:B--2---:R-:W-:Y:S01]  /*adc0*/  HMMA.16816.F32.BF16 R60, R68.reuse, R76, R60 ;  /* 0x0000004c443c723c */ /* 0x044fe2000004183c */
[----:B------:R-:W1:Y:S04]  /*add0*/  MUFU.EX2 R111, R80 ;  /* 0x00000050006f7308 */ /* 0x000e680000000800 */
[----:B------:R-:W-:Y:S01]  /*ade0*/  FADD.FTZ R108, R108, R73 ;  /* 0x000000496c6c7221 */ /* 0x000fe20000010000 */
[----:B------:R-:W-:Y:S01]  /*adf0*/  HMMA.16816.F32.BF16 R64, R68, R78, R64 ;  /* 0x0000004e4440723c */ /* 0x000fe20000041840 */
[----:B------:R-:W2:Y:S04]  /*ae00*/  LDSM.16.MT88.4 R72, [R141+0x9800] ;  /* 0x009800008d48783b */ /* 0x000ea80000004200 */
[----:B------:R-:W-:Y:S04]  /*ae10*/  FADD.FTZ R109, R81, R108 ;  /* 0x0000006c516d7221 */ /* 0x000fe80000010000 */
[----:B------:R-:W3:Y:S02]  /*ae20*/  LDSM.16.MT88.4 R68, [R140+0x9800] ;  /* 0x009800008c44783b */ /* 0x000ee40000004200 */
[----:B------:R-:W-:Y:S01]  /*ae30*/  FADD.FTZ R116, R116, R109 ;  /* 0x0000006d74747221 */ /* 0x000fe20000010000 */
[----:B-1----:R-:W-:Y:S03]  /*ae40*/  F2FP.BF16.F32.PACK_AB R100, R106, R111 ;  /* 0x0000006f6a64723e */ /* 0x002fe600000010ff */
[----:B------:R-:W-:Y:S04]  /*ae50*/  FADD.FTZ R115, R115, R116 ;  /* 0x0000007473737221 */ /* 0x000fe80000010000 */
[C---:B------:R-:W-:Y:S01]  /*ae60*/  HMMA.16816.F32.BF16 R96, R100.reuse, R92, R4 ;  /* 0x0000005c6460723c */ /* 0x040fe20000041804 */
[----:B------:R-:W1:Y:S04]  /*ae70*/  LDSM.16.MT88.4 R4, [R144+0xb800] ;  /* 0x00b800009004783b */ /* 0x000e680000004200 */
[----:B------:R-:W-:Y:S01]  /*ae80*/  FADD.FTZ R118, R118, R115 ;  /* 0x0000007376767221 */ /* 0x000fe20000010000 */
[C---:B------:R-:W-:Y:S03]  /*ae90*/  HMMA.16816.F32.BF16 R92, R100.reuse, R94, R8 ;  /* 0x0000005e645c723c */ /* 0x040fe60000041808 */
[----:B------:R-:W4:Y:S03]  /*aea0*/  LDSM.16.MT88.4 R8, [R142+0xb800] ;  /* 0x00b800008e08783b */ /* 0x000f260000004200 */
[C---:B------:R-:W-:Y:S05]  /*aeb0*/  HMMA.16816.F32.BF16 R88, R100.reuse, R84, R12 ;  /* 0x000000546458723c */ /* 0x040fea000004180c */
[----:B------:R-:W5:Y:S01]  /*aec0*/  LDSM.16.MT88.4 R12, [R141+0xb800] ;  /* 0x00b800008d0c783b */ /* 0x000f620000004200 */
[C---:B------:R-:W-:Y:S06]  /*aed0*/  HMMA.16816.F32.BF16 R84, R100.reuse, R86, R16 ;  /* 0x000000566454723c */ /* 0x040fec0000041810 */
[C---:B--2---:R-:W-:Y:S01]  /*aee0*/  HMMA.16816.F32.BF16 R80, R100.reuse, R72, R20 ;  /* 0x000000486450723c */ /* 0x044fe20000041814 */
[----:B------:R-:W2:Y:S05]  /*aef0*/  LDSM.16.MT88.4 R16, [R140+0xb800] ;  /* 0x00b800008c10783b */ /* 0x000eaa0000004200 */
[C---:B------:R-:W-:Y:S06]  /*af00*/  HMMA.16816.F32.BF16 R76, R100.reuse, R74, R24 ;  /* 0x0000004a644c723c */ /* 0x040fec0000041818 */
[C---:B---3--:R-:W-:Y:S06]  /*af10*/  HMMA.16816.F32.BF16 R72, R100.reuse, R68, R28 ;  /* 0x000000446448723c */ /* 0x048fec000004181c */
[C---:B------:R-:W-:Y:S06]  /*af20*/  HMMA.16816.F32.BF16 R68, R100.reuse, R70, R32 ;  /* 0x000000466444723c */ /* 0x040fec0000041820 */
[C---:B-1----:R-:W-:Y:S06]  /*af30*/  HMMA.16816.F32.BF16 R36, R100.reuse, R4, R36 ;  /* 0x000000046424723c */ /* 0x042fec0000041824 */
        /* <DEDUP_REMOVED lines=10> */
[----:B------:R-:W-:Y:S01]  /*afe0*/  FADD.FTZ R128, R128, R127 ;  /* 0x0000007f80807221 */ /* 0x000fe20000010000 */
[C---:B--2---:R-:W-:Y:S04]  /*aff0*/  HMMA.16816.F32.BF16 R60, R100.reuse, R16, R60 ;  /* 0x00000010643c723c */ /* 0x044fe8000004183c */
[----:B------:R-:W-:Y:S01]  /*b000*/  FADD.FTZ R188, R188, R5 ;  /* 0x00000005bcbc7221 */ /* 0x000fe20000010000 */
[----:B------:R-:W-:Y:S01]  /*b010*/  FADD.FTZ R129, R129, R128 ;  /* 0x0000008081817221 */ /* 0x000fe20000010000 */
[----:B------:R-:W-:Y:S05]  /*b020*/  HMMA.16816.F32.BF16 R64, R100, R18, R64 ;  /* 0x000000126440723c */ /* 0x000fea0000041840 */
[----:B------:R-:W-:Y:S01]  /*b030*/  FADD.FTZ R125, R125, R188 ;  /* 0x000000bc7d7d7221 */ /* 0x000fe20000010000 */
[----:B------:R-:W-:Y:S01]  /*b040*/  FADD.FTZ R120, R120, R129 ;  /* 0x0000008178787221 */ /* 0x000fe20000010000 */
[----:B------:R-:W-:Y:S04]  /*b050*/  MOV R101, R2 ;  /* 0x0000000200657202 */ /* 0x000fe80000000f00 */
[----:B------:R-:W-:Y:S01]  /*b060*/  FADD.FTZ R122, R122, R125 ;  /* 0x0000007d7a7a7221 */ /* 0x000fe20000010000 */
[----:B------:R-:W-:Y:S01]  /*b070*/  FADD.FTZ R111, R111, R120 ;  /* 0x000000786f6f7221 */ /* 0x000fe20000010000 */
[----:B------:R-:W-:Y:S02]  /*b080*/  MOV R100, R3 ;  /* 0x0000000300647202 */ /* 0x000fe40000000f00 */
[----:B------:R-:W-:Y:S01]  /*b090*/  FADD.FTZ R122, R121, R122 ;  /* 0x0000007a797a7221 */ /* 0x000fe20000010000 */
[----:B------:R-:W-:Y:S03]  /*b0a0*/  FADD.FTZ R106, R106, R111 ;  /* 0x0000006f6a6a7221 */ /* 0x000fe60000010000 */
[----:B------:R-:W-:Y:S01]  /*b0b0*/  FADD.FTZ R107, R107, R122 ;  /* 0x0000007a6b6b7221 */ /* 0x000fe20000010000 */
[----:B------:R-:W-:Y:S03]  /*b0c0*/  FADD.FTZ R105, R105, R106 ;  /* 0x0000006a69697221 */ /* 0x000fe60000010000 */
[----:B------:R-:W-:Y:S01]  /*b0d0*/  FADD.FTZ R183, R186, R107 ;  /* 0x0000006bbab77221 */ /* 0x000fe20000010000 */
[----:B------:R-:W-:Y:S01]  /*b0e0*/  FADD.FTZ R182, R182, R105 ;  /* 0x00000069b6b67221 */ /* 0x000fe20000010000 */
[----:B------:R-:W-:Y:S06]  /*b0f0*/  @P1 BRA `(.L_x_924) ;  /* 0xffffffd800041947 */ /* 0x000fec000383ffff */
.L_x_923:
        /* <DEDUP_REMOVED lines=138> */
.L_x_927:
        /* <DEDUP_REMOVED lines=22> */
.L_x_928:
        /* <DEDUP_REMOVED lines=112> */
.L_x_930:
[----:B------:R-:W-:Y:S05]  /*c200*/  BSYNC B0 ;  /* 0x0000000000007941 */ /* 0x000fea0003800000 */
.L_x_929:
        /* <DEDUP_REMOVED lines=35> */
.L_x_932:
[----:B------:R-:W-:Y:S05]  /*c440*/  BSYNC B0 ;  /* 0x0000000000007941 */ /* 0x000fea0003800000 */
.L_x_931:
        /* <DEDUP_REMOVED lines=21> */
.L_x_934:
[----:B------:R-:W-:Y:S05]  /*c5a0*/  BSYNC B0 ;  /* 0x0000000000007941 */ /* 0x000fea0003800000 */
.L_x_933:
        /* <DEDUP_REMOVED lines=21> */
.L_x_936:
[----:B------:R-:W-:Y:S05]  /*c700*/  BSYNC B0 ;  /* 0x0000000000007941 */ /* 0x000fea0003800000 */
.L_x_935:
        /* <DEDUP_REMOVED lines=21> */
.L_x_888:
        /* <DEDUP_REMOVED lines=62> */
.L_x_938:
[----:B------:R-:W-:Y:S05]  /*cc40*/  BSYNC B0 ;  /* 0x0000000000007941 */ /* 0x000fea0003800000 */
.L_x_937:
        /* <DEDUP_REMOVED lines=23> */
.L_x_940:
[----:B------:R-:W-:Y:S05]  /*cdc0*/  BSYNC B0 ;  /* 0x0000000000007941 */ /* 0x000fea0003800000 */
.L_x_939:
        /* <DEDUP_REMOVED lines=25> */
.L_x_942:
[----:B------:R-:W-:Y:S05]  /*cf60*/  BSYNC B0 ;  /* 0x0000000000007941 */ /* 0x000fea0003800000 */
.L_x_941:
        /* <DEDUP_REMOVED lines=29> */
.L_x_944:
[----:B------:R-:W-:Y:S05]  /*d140*/  BSYNC B0 ;  /* 0x0000000000007941 */ /* 0x000fea0003800000 */
.L_x_943:
        /* <DEDUP_REMOVED lines=16> */
.L_x_946:
[----:B------:R-:W-:Y:S05]  /*d250*/  BSYNC B0 ;  /* 0x0000000000007941 */ /* 0x000fea0003800000 */
.L_x_945:
        /* <DEDUP_REMOVED lines=10> */
.L_x_948:
[----:B------:R-:W-:Y:S05]  /*d300*/  BSYNC B0 ;  /* 0x0000000000007941 */ /* 0x000fea0003800000 */
.L_x_947:
        /* <DEDUP_REMOVED lines=10> */
.L_x_950:
[----:B------:R-:W-:Y:S05]  /*d3b0*/  BSYNC B0 ;  /* 0x0000000000007941 */ /* 0x000fea0003800000 */
.L_x_949:
        /* <DEDUP_REMOVED lines=10> */
.L_x_951:
        /* <DEDUP_REMOVED lines=10> */
.L_x_1752:


//--------------------- .text._ZN5flash16flash_fwd_kernelI23Flash_fwd_kernel_traitsILi128ELi128ELi32ELi4ELb0ELb0EN7cutlass10bfloat16_tE19Flash_kernel_traitsILi128ELi128ELi32ELi4ES3_EELb1ELb1ELb0ELb0ELb0ELb0ELb0ELb0EEEvNS_16Flash_fwd_paramsE --------------------------
	.section	.text._ZN5flash16flash_fwd_kernelI23Flash_fwd_kernel_traitsILi128ELi128ELi32ELi4ELb0ELb0EN7cutlass10bfloat16_tE19Flash_kernel_traitsILi128ELi128ELi32ELi4ES3_EELb1ELb1ELb0ELb0ELb0ELb0ELb0ELb0EEEvNS_16Flash_fwd_paramsE,"ax",@progbits
	.align	128
        .global         _ZN5flash16flash_fwd_kernelI23Flash_fwd_kernel_traitsILi128ELi128ELi32ELi4ELb0ELb0EN7cutlass10bfloat16_tE19Flash_kernel_traitsILi128ELi128ELi32ELi4ES3_EELb1ELb1ELb0ELb0ELb0ELb0ELb0ELb0EEEvNS_16Flash_fwd_paramsE
        .type           _ZN5flash16flash_fwd_kernelI23Flash_fwd_kernel_traitsILi128ELi128ELi32ELi4ELb0ELb0EN7cutlass10bfloat16_tE19Flash_kernel_traitsILi128ELi128ELi32ELi4ES3_EELb1ELb1ELb0ELb0ELb0ELb0ELb0ELb0EEEvNS_16Flash_fwd_paramsE,@function
        .size           _ZN5flash16flash_fwd_kernelI23Flash_fwd_kernel_traitsILi128ELi128ELi32ELi4ELb0ELb0EN7cutlass10bfloat16_tE19Flash_kernel_traitsILi128ELi128ELi32ELi4ES3_EELb1ELb1ELb0ELb0ELb0ELb0ELb0ELb0EEEvNS_16Flash_fwd_paramsE,(.L_x_1753 - _ZN5flash16flash_fwd_kernelI23Flash_fwd_kernel_traitsILi128ELi128ELi32ELi4ELb0ELb0EN7cutlass10bfloat16_tE19Flash_kernel_traitsILi128ELi128ELi32ELi4ES3_EELb1ELb1ELb0ELb0ELb0ELb0ELb0ELb0EEEvNS_16Flash_fwd_paramsE)
        .other          _ZN5flash16flash_fwd_kernelI23Flash_fwd_kernel_traitsILi128ELi128ELi32ELi4ELb0ELb0EN7cutlass10bfloat16_tE19Flash_kernel_traitsILi128ELi128ELi32ELi4ES3_EELb1ELb1ELb0ELb0ELb0ELb0ELb0ELb0EEEvNS_16Flash_fwd_paramsE,@"STO_CUDA_ENTRY STV_DEFAULT"
_ZN5flash16flash_fwd_kernelI23Flash_fwd_kernel_traitsILi128ELi128ELi32ELi4ELb0ELb0EN7cutlass10bfloat16_tE19Flash_kernel_traitsILi128ELi128ELi32ELi4ES3_EELb1ELb1ELb0ELb0ELb0ELb0ELb0ELb0EEEvNS_16Flash_fwd_paramsE:
.text._ZN5flash16flash_fwd_kernelI23Flash_fwd_kernel_traitsILi128ELi128ELi32ELi4ELb0ELb0EN7cutlass10bfloat16_tE19Flash_kernel_traitsILi128ELi128ELi32ELi4ES3_EELb1ELb1ELb0ELb0ELb0ELb0ELb0ELb0EEEvNS_16Flash_fwd_paramsE:
[----:B------:R-:W1:Y:S08]  /*0000*/  LDC R1, c[0x0][0x28] ;  /* 0x00000a00ff017b82 */ /* 0x000e700000000800 */
[----:B------:R-:W2:Y:S01]  /*0010*/  LDC R6, c[0x0][0x3a8] ;  /* 0x0000ea00ff067b82 */ /* 0x000ea20000000800 */
[----:B------:R-:W-:Y:S01]  /*0020*/  ULDC.U8 UR4, c[0x0][0x3b4] ;  /* 0x0000ed0000047ab9 */ /* 0x000fe20000000000 */
[----:B------:R-:W-:Y:S01]  /*0030*/  ULDC.64 UR24, c[0x0][0x3a0] ;  /* 0x0000e80000187ab9 */ /* 0x000fe20000000a00 */
[----:B------:R-:W-:Y:S01]  /*0040*/  ISETP.NE.AND P2, PT, RZ, UR4, PT ;  /* 0x00000004ff007c0c */ /* 0x000fe2000bf45270 */
[----:B------:R-:W-:Y:S01]  /*0050*/  IMAD.U32 R2, RZ, RZ, UR24 ;  /* 0x00000018ff027e24 */ /* 0x000fe2000f8e00ff */
[----:B------:R-:W-:Y:S01]  /*0060*/  ULDC.64 UR20, c[0x0][0x208] ;  /* 0x0000820000147ab9 */ /* 0x000fe20000000a00 */
[----:B------:R-:W-:-:S02]  /*0070*/  IMAD.U32 R3, RZ, RZ, UR25 ;  /* 0x00000019ff037e24 */ /* 0x000fc4000f8e00ff */
[----:B------:R-:W3:Y:S01]  /*0080*/  LDC R7, c[0x0][0x3ac] ;  /* 0x0000eb00ff077b82 */ /* 0x000ee20000000800 */
[----:B------:R-:W4:Y:S01]  /*0090*/  S2R R101, SR_TID.X ;  /* 0x0000000000657919 */ /* 0x000f220000002100 */
[----:B------:R-:W-:Y:S01]  /*00a0*/  ULDC.64 UR6, c[0x0][0x2f0] ;  /* 0x0000bc0000067ab9 */ /* 0x000fe20000000a00 */
[----:B------:R-:W-:Y:S01]  /*00b0*/  ULDC.64 UR8, c[0x0][0x2f0] ;  /* 0x0000bc0000087ab9 */ /* 0x000fe20000000a00 */
[----:B-1----:R-:W-:-:S04]  /*00c0*/  VIADD R1, R1, 0xffffffa0 ;  /* 0xffffffa001017836 */ /* 0x002fc80000000000 */
[----:B------:R2:W5:Y:S01]  /*00d0*/  @P2 LDG.E.64 R4, desc[UR20][R2.64] ;  /* 0x0000001402042981 */ /* 0x000562000c1e1b00 */
[----:B------:R-:W-:Y:S08]  /*00e0*/  S2UR UR16, SR_CTAID.X ;  /* 0x00000000001079c3 */ /* 0x000ff00000002500 */
[----:B------:R-:W1:Y:S08]  /*00f0*/  S2UR UR11, SR_CTAID.Y ;  /* 0x00000000000b79c3 */ /* 0x000e700000002600 */
[----:B------:R-:W4:Y:S01]  /*0100*/  S2UR UR26, SR_CTAID.Z ;  /* 0x00000000001a79c3 */ /* 0x000f220000002700 */
[----:B--2---:R-:W-:-:S07]  /*0110*/  @P2 IMAD.MOV.U32 R2, RZ, RZ, R6 ;  /* 0x000000ffff022224 */ /* 0x004fce00078e0006 */
[----:B------:R-:W2:Y:S01]  /*0120*/  @P2 LDC R0, c[0x0][0x3b0] ;  /* 0x0000ec00ff002b82 */ /* 0x000ea20000000800 */
[----:B---3--:R-:W-:-:S06]  /*0130*/  @P2 IMAD.MOV.U32 R3, RZ, RZ, R7 ;  /* 0x000000ffff032224 */ /* 0x008fcc00078e0007 */
[----:B------:R-:W2:Y:S01]  /*0140*/  @P2 LDG.E.64 R2, desc[UR20][R2.64] ;  /* 0x0000001402022981 */ /* 0x000ea2000c1e1b00 */
[----:B------:R-:W-:Y:S02]  /*0150*/  UISETP.NE.U32.AND UP2, UPT, UR6, URZ, UPT ;  /* 0x0000003f0600728c */ /* 0x000fe4000bf45070 */
[----:B-1----:R-:W-:Y:S02]  /*0160*/  UIMAD.WIDE UR8, UR11, 0x4, UR8 ;  /* 0x000000040b0878a5 */ /* 0x002fe4000f8e0208 */
[----:B------:R-:W-:Y:S01]  /*0170*/  UISETP.NE.AND.EX UP2, UPT, UR7, URZ, UPT, UP2 ;  /* 0x0000003f0700728c */ /* 0x000fe2000bf45320 */
[----:B------:R-:W-:Y:S01]  /*0180*/  ULDC.U8 UR6, c[0x0][0x3c2] ;  /* 0x0000f08000067ab9 */ /* 0x000fe20000000000 */
[----:B----4-:R-:W-:Y:S02]  /*0190*/  ULOP3.LUT UR4, UR26, UR16, UR11, 0xfe, !UPT ;  /* 0x000000101a047292 */ /* 0x010fe4000f8efe0b */
[----:B------:R-:W-:Y:S02]  /*01a0*/  UISETP.NE.AND UP3, UPT, UR6, URZ, UPT ;  /* 0x0000003f0600728c */ /* 0x000fe4000bf65270 */
[----:B------:R-:W-:Y:S01]  /*01b0*/  PLOP3.LUT P0, PT, PT, PT, UP2, 0x80, 0x0 ;  /* 0x000000000000781c */ /* 0x000fe20003f0f028 */
[----:B------:R-:W-:Y:S01]  /*01c0*/  ULDC.64 UR6, c[0x0][0x2f8] ;  /* 0x0000be0000067ab9 */ /* 0x000fe20000000a00 */
[----:B------:R-:W-:Y:S01]  /*01d0*/  LOP3.LUT P3, RZ, R101, UR4, RZ, 0xfc, !PT ;  /* 0x0000000465ff7c12 */ /* 0x000fe2000f86fcff */
[----:B------:R-:W-:-:S02]  /*01e0*/  ULDC.64 UR4, c[0x0][0x300] ;  /* 0x0000c00000047ab9 */ /* 0x000fc40000000a00 */
[----:B------:R-:W-:-:S04]  /*01f0*/  UISETP.NE.U32.AND UP1, UPT, UR4, URZ, UPT ;  /* 0x0000003f0400728c */ /* 0x000fc8000bf25070 */
[----:B------:R-:W-:-:S03]  /*0200*/  UISETP.NE.AND.EX UP1, UPT, UR5, URZ, UPT, UP1 ;  /* 0x0000003f0500728c */ /* 0x000fc6000bf25310 */
[----:B------:R-:W-:Y:S02]  /*0210*/  ULDC.64 UR4, c[0x0][0x2f8] ;  /* 0x0000be0000047ab9 */ /* 0x000fe40000000a00 */
[----:B------:R-:W-:Y:S01]  /*0220*/  UISETP.EQ.U32.AND UP0, UPT, UR4, URZ, UPT ;  /* 0x0000003f0400728c */ /* 0x000fe2000bf02070 */
[----:B------:R-:W1:Y:S03]  /*0230*/  @!P3 LDC.64 R8, c[0x0][0x3b8] ;  /* 0x0000ee00ff08bb82 */ /* 0x000e660000000a00 */
[----:B------:R-:W-:Y:S02]  /*0240*/  UISETP.EQ.OR.EX UP0, UPT, UR5, URZ, !UP3, UP0 ;  /* 0x0000003f0500728c */ /* 0x000fe4000df02700 */
[----:B------:R-:W-:Y:S01]  /*0250*/  UIMAD.WIDE UR6, UR11, 0x4, UR6 ;  /* 0x000000040b0678a5 */ /* 0x000fe2000f8e0206 */
[----:B-----5:R-:W-:Y:S02]  /*0260*/  @P2 R2UR UR24, R4 ;  /* 0x00000000041822ca */ /* 0x020fe400000e0000 */
[----:B------:R-:W-:-:S11]  /*0270*/  @P2 R2UR UR25, R5 ;  /* 0x00000000051922ca */ /* 0x000fd600000e0000 */
[----:B------:R-:W-:Y:S02]  /*0280*/  IMAD.U32 R4, RZ, RZ, UR24 ;  /* 0x00000018ff047e24 */ /* 0x000fe4000f8e00ff */
[----:B------:R-:W-:-:S05]  /*0290*/  IMAD.U32 R5, RZ, RZ, UR25 ;  /* 0x00000019ff057e24 */ /* 0x000fca000f8e00ff */
[----:B-1----:R1:W-:Y:S01]  /*02a0*/  @!P3 STG.E.64 desc[UR20][R8.64], R4 ;  /* 0x000000040800b986 */ /* 0x0023e2000c101b14 */
[----:B--2---:R-:W-:Y:S01]  /*02b0*/  @P2 IADD3 R6, P1, R2, R0, RZ ;  /* 0x0000000002062210 */ /* 0x004fe20007f3e0ff */
[----:B------:R-:W-:-:S04]  /*02c0*/  IMAD.U32 R2, RZ, RZ, UR8 ;  /* 0x00000008ff027e24 */ /* 0x000fc8000f8e00ff */
[----:B------:R-:W-:Y:S01]  /*02d0*/  @P2 IMAD.X R7, RZ, RZ, R3, P1 ;  /* 0x000000ffff072224 */ /* 0x000fe200008e0603 */
[----:B------:R-:W-:Y:S01]  /*02e0*/  PLOP3.LUT P1, PT, PT, PT, UP1, 0x80, 0x0 ;  /* 0x000000000000781c */ /* 0x000fe20003f2f018 */
[----:B------:R-:W-:Y:S01]  /*02f0*/  IMAD.U32 R3, RZ, RZ, UR9 ;  /* 0x00000009ff037e24 */ /* 0x000fe2000f8e00ff */
[----:B------:R-:W-:Y:S02]  /*0300*/  @UP1 ULDC.64 UR8, c[0x0][0x300] ;  /* 0x0000c00000081ab9 */ /* 0x000fe40000000a00 */
[----:B------:R-:W-:Y:S01]  /*0310*/  @UP1 UIMAD.WIDE UR8, UR11, 0x4, UR8 ;  /* 0x000000040b0818a5 */ /* 0x000fe2000f8e0208 */
[----:B-1----:R-:W-:Y:S02]  /*0320*/  @!P3 IMAD.MOV.U32 R4, RZ, RZ, R6 ;  /* 0x000000ffff04b224 */ /* 0x002fe400078e0006 */
[----:B------:R-:W-:Y:S01]  /*0330*/  @!P3 IMAD.MOV.U32 R5, RZ, RZ, R7 ;  /* 0x000000ffff05b224 */ /* 0x000fe200078e0007 */
[----:B------:R-:W-:-:S04]  /*0340*/  PLOP3.LUT P2, PT, PT, PT, UP0, 0x80, 0x0 ;  /* 0x000000000000781c */ /* 0x000fc80003f4f008 */
[----:B------:R1:W-:Y:S04]  /*0350*/  @!P3 STG.E.64 desc[UR20][R8.64+0x8], R4 ;  /* 0x000008040800b986 */ /* 0x0003e8000c101b14 */
[----:B-1----:R-:W2:Y:S04]  /*0360*/  @P0 LDG.E R8, desc[UR20][R2.64] ;  /* 0x0000001402080981 */ /* 0x002ea8000c1e1900 */
[----:B------:R1:W3:Y:S02]  /*0370*/  @P0 LDG.E R5, desc[UR20][R2.64+0x4] ;  /* 0x0000041402050981 */ /* 0x0002e4000c1e1900 */
[----:B-1----:R-:W-:-:S02]  /*0380*/  IMAD.U32 R2, RZ, RZ, UR8 ;  /* 0x00000008ff027e24 */ /* 0x002fc4000f8e00ff */
[----:B------:R-:W-:-:S05]  /*0390*/  IMAD.U32 R3, RZ, RZ, UR9 ;  /* 0x00000009ff037e24 */ /* 0x000fca000f8e00ff */
[----:B------:R1:W4:Y:S02]  /*03a0*/  @P1 LDG.E R0, desc[UR20][R2.64] ;  /* 0x0000001402001981 */ /* 0x000324000c1e1900 */
[----:B-1----:R-:W-:Y:S02]  /*03b0*/  IMAD.U32 R2, RZ, RZ, UR6 ;  /* 0x00000006ff027e24 */ /* 0x002fe4000f8e00ff */
[----:B------:R-:W-:Y:S01]  /*03c0*/  IMAD.U32 R3, RZ, RZ, UR7 ;  /* 0x00000007ff037e24 */ /* 0x000fe2000f8e00ff */
[----:B------:R-:W-:Y:S01]  /*03d0*/  SHF.R.S32.HI R13, RZ, 0x1f, R101 ;  /* 0x0000001fff0d7819 */ /* 0x000fe20000011465 */
[----:B------:R-:W-:-:S03]  /*03e0*/  ULDC UR7, c[0x0][0x270] ;  /* 0x00009c0000077ab9 */ /* 0x000fc60000000800 */
[----:B------:R-:W5:Y:S01]  /*03f0*/  @!P2 LDG.E R4, desc[UR20][R2.64] ;  /* 0x000000140204a981 */ /* 0x000f62000c1e1900 */
[----:B------:R-:W-:Y:S01]  /*0400*/  LEA.HI R25, R13, R101, RZ, 0x5 ;  /* 0x000000650d197211 */ /* 0x000fe200078f28ff */
[----:B------:R-:W-:Y:S01]  /*0410*/  UMOV UR12, URZ ;  /* 0x0000003f000c7c82 */ /* 0x000fe20008000000 */
[----:B------:R-:W-:Y:S01]  /*0420*/  UIMAD UR8, UR11, UR7, UR26 ;  /* 0x000000070b0872a4 */ /* 0x000fe2000f8e021a */
[----:B------:R-:W-:Y:S01]  /*0430*/  UMOV UR15, 0xffffffff ;  /* 0xffffffff000f7882 */ /* 0x000fe20000000000 */
[----:B------:R-:W-:Y:S01]  /*0440*/  UMOV UR6, 0xffffffff ;  /* 0xffffffff00067882 */ /* 0x000fe20000000000 */
[----:B--2---:R-:W-:Y:S02]  /*0450*/  @P0 R2UR UR15, R8 ;  /* 0x00000000080f02ca */ /* 0x004fe400000e0000 */
[----:B---3--:R-:W-:Y:S02]  /*0460*/  @P0 R2UR UR23, R5 ;  /* 0x00000000051702ca */ /* 0x008fe400000e0000 */
[----:B------:R-:W-:Y:S01]  /*0470*/  ISETP.NE.U32.AND P0, PT, RZ, UR4, PT ;  /* 0x00000004ff007c0c */ /* 0x000fe2000bf05070 */
[----:B------:R-:W-:-:S10]  /*0480*/  USHF.L.U32 UR4, UR8, 0x5, URZ ;  /* 0x0000000508047899 */ /* 0x000fd4000800063f */
[----:B------:R-:W-:-:S07]  /*0490*/  @UP2 UIADD3 UR23, UR23, -UR15, URZ ;  /* 0x8000000f17172290 */ /* 0x000fce000fffe03f */
[----:B------:R-:W-:Y:S01]  /*04a0*/  @!UP2 ULDC UR23, c[0x0][0x2c4] ;  /* 0x0000b1000017aab9 */ /* 0x000fe20000000800 */
[----:B----4-:R-:W-:Y:S02]  /*04b0*/  @P1 R2UR UR12, R0 ;  /* 0x00000000000c12ca */ /* 0x010fe400000e0000 */
[----:B------:R-:W-:-:S05]  /*04c0*/  LOP3.LUT R0, R25, 0xffffffe0, RZ, 0xc0, !PT ;  /* 0xffffffe019007812 */ /* 0x000fca00078ec0ff */
[----:B------:R-:W-:-:S05]  /*04d0*/  IMAD.IADD R18, R101, 0x1, -R0 ;  /* 0x0000000165127824 */ /* 0x000fca00078e0a00 */
[--C-:B------:R-:W-:Y:S02]  /*04e0*/  SHF.R.S32.HI R0, RZ, 0x1f, R18.reuse ;  /* 0x0000001fff007819 */ /* 0x100fe40000011412 */
[----:B-----5:R-:W-:Y:S02]  /*04f0*/  @!P2 R2UR UR6, R4 ;  /* 0x000000000406a2ca */ /* 0x020fe400000e0000 */
[----:B------:R-:W-:Y:S01]  /*0500*/  ISETP.NE.AND.EX P2, PT, RZ, UR5, PT, P0 ;  /* 0x00000005ff007c0c */ /* 0x000fe2000bf45300 */
[----:B------:R-:W-:Y:S01]  /*0510*/  USHF.R.S32.HI UR5, URZ, 0x1f, UR4 ;  /* 0x0000001f3f057899 */ /* 0x000fe20008011404 */
[----:B------:R-:W-:-:S05]  /*0520*/  IADD3 R103, P1, P0, R6, UR4, R18 ;  /* 0x0000000406677c10 */ /* 0x000fca000f83e012 */
[----:B------:R1:W-:Y:S01]  /*0530*/  STL [R1+0x38], R103 ;  /* 0x0000386701007387 */ /* 0x0003e20000100800 */
[----:B------:R-:W-:-:S05]  /*0540*/  IADD3.X R102, R7, UR5, R0, P1, P0 ;  /* 0x0000000507667c10 */ /* 0x000fca0008fe0400 */
[----:B------:R-:W-:Y:S05]  /*0550*/  @!P2 BRA `(.L_x_952) ;  /* 0x00000000001ca947 */ /* 0x000fea0003800000 */
[----:B------:R-:W-:-:S13]  /*0560*/  PLOP3.LUT P0, PT, PT, PT, UP3, 0x80, 0x0 ;  /* 0x000000000000781c */ /* 0x000fda0003f0f038 */
[----:B------:R-:W2:Y:S04]  /*0570*/  @P0 LDG.E R0, desc[UR20][R2.64+0x4] ;  /* 0x0000041402000981 */ /* 0x000ea8000c1e1900 */
[----:B------:R-:W3:Y:S01]  /*0580*/  @!P0 LDG.E R2, desc[UR20][R2.64] ;  /* 0x0000001402028981 */ /* 0x000ee2000c1e1900 */
[----:B--2---:R-:W-:-:S13]  /*0590*/  @P0 R2UR UR8, R0 ;  /* 0x00000000000802ca */ /* 0x004fda00000e0000 */
[----:B------:R-:W-:-:S07]  /*05a0*/  @UP3 UIADD3 UR8, UR8, -UR6, URZ ;  /* 0x8000000608083290 */ /* 0x000fce000fffe03f */
[----:B---3--:R-:W-:Y:S01]  /*05b0*/  @!P0 R2UR UR8, R2 ;  /* 0x00000000020882ca */ /* 0x008fe200000e0000 */
[----:B------:R-:W-:-:S14]  /*05c0*/  BRA `(.L_x_953) ;  /* 0x0000000000047947 */ /* 0x000fdc0003800000 */
.L_x_952:
[----:B------:R-:W-:-:S05]  /*05d0*/  ULDC UR8, c[0x0][0x2c8] ;  /* 0x0000b20000087ab9 */ /* 0x000fca0000000800 */
.L_x_953:
        /* <DEDUP_REMOVED lines=35> */
[----:B------:R-:W-:Y:S05]  /*0810*/  @!P0 BRA `(.L_x_954) ;  /* 0x00000184007c8947 */ /* 0x000fea0003800000 */
[----:B------:R-:W2:Y:S01]  /*0820*/  LDC R14, c[0x0][0x278] ;  /* 0x00009e00ff0e7b82 */ /* 0x000ea20000000800 */
[----:B------:R-:W3:Y:S01]  /*0830*/  S2R R5, SR_CTAID.Z ;  /* 0x0000000000057919 */ /* 0x000ee20000002700 */
[----:B------:R-:W-:Y:S01]  /*0840*/  LEA.HI R4, R13, R101, RZ, 0x3 ;  /* 0x000000650d047211 */ /* 0x000fe200078f18ff */
[----:B------:R-:W-:Y:S01]  /*0850*/  UISETP.NE.AND UP1, UPT, UR15, -0x1, UPT ;  /* 0xffffffff0f00788c */ /* 0x000fe2000bf25270 */
[----:B------:R-:W-:Y:S01]  /*0860*/  MOV R8, UR16 ;  /* 0x0000001000087c02 */ /* 0x000fe20008000f00 */
[----:B------:R-:W-:Y:S01]  /*0870*/  UIADD3 UR14, -UR19, UR23, URZ ;  /* 0x00000017130e7290 */ /* 0x000fe2000fffe13f */
[----:B------:R-:W-:Y:S01]  /*0880*/  SHF.R.S32.HI R6, RZ, 0x3, R4 ;  /* 0x00000003ff067819 */ /* 0x000fe20000011404 */
[----:B------:R-:W-:Y:S01]  /*0890*/  UISETP.NE.AND UP0, UPT, UR6, -0x1, UPT ;  /* 0xffffffff0600788c */ /* 0x000fe2000bf05270 */
[----:B------:R-:W-:Y:S02]  /*08a0*/  LOP3.LUT R4, R4, 0xfffffff8, RZ, 0xc0, !PT ;  /* 0xfffffff804047812 */ /* 0x000fe400078ec0ff */
[----:B------:R-:W-:-:S02]  /*08b0*/  SHF.R.S32.HI R7, RZ, 0x1f, R6 ;  /* 0x0000001fff077819 */ /* 0x000fc40000011406 */
[----:B------:R-:W-:Y:S02]  /*08c0*/  IADD3 R20, -R4, R101, RZ ;  /* 0x0000006504147210 */ /* 0x000fe40007ffe1ff */
[----:B------:R-:W-:Y:S01]  /*08d0*/  @UP1 ULDC.64 UR4, c[0x0][0x240] ;  /* 0x0000900000041ab9 */ /* 0x000fe20000000a00 */
[----:B------:R-:W-:Y:S01]  /*08e0*/  @!UP1 USHF.R.S32.HI UR8, URZ, 0x1f, UR11 ;  /* 0x0000001f3f089899 */ /* 0x000fe2000801140b */
[----:B------:R-:W-:Y:S01]  /*08f0*/  PLOP3.LUT P1, PT, PT, PT, UP0, 0x80, 0x0 ;  /* 0x000000000000781c */ /* 0x000fe20003f2f008 */
[----:B------:R-:W-:Y:S01]  /*0900*/  IMAD.SHL.U32 R16, R20, 0x8, RZ ;  /* 0x0000000814107824 */ /* 0x000fe200078e00ff */
[----:B------:R-:W-:Y:S01]  /*0910*/  @UP1 UIMAD.WIDE.U32 UR28, UR15, UR4, URZ ;  /* 0x000000040f1c12a5 */ /* 0x000fe2000f8e003f */
[----:B------:R-:W-:Y:S01]  /*0920*/  IMAD.WIDE R8, R8, 0x80, R6 ;  /* 0x0000008008087825 */ /* 0x000fe200078e0206 */
[----:B------:R-:W-:Y:S01]  /*0930*/  @UP0 UIADD3 UR7, UR12, UR6, URZ ;  /* 0x000000060c070290 */ /* 0x000fe2000fffe03f */
[----:B------:R-:W-:Y:S01]  /*0940*/  MOV R111, R17 ;  /* 0x00000011006f7202 */ /* 0x000fe20000000f00 */
[----:B------:R-:W-:Y:S01]  /*0950*/  @UP1 UIMAD UR10, UR15, UR5, UR29 ;  /* 0x000000050f0a12a4 */ /* 0x000fe2000f8e021d */
[----:B------:R4:W-:Y:S01]  /*0960*/  STL [R1+0x18], R16 ;  /* 0x0000181001007387 */ /* 0x0009e20000100800 */
[----:B--2---:R-:W-:Y:S01]  /*0970*/  IABS R0, R14 ;  /* 0x0000000e00007213 */ /* 0x004fe20000000000 */
[----:B------:R-:W-:Y:S01]  /*0980*/  @!UP1 ULDC.64 UR4, c[0x0][0x228] ;  /* 0x00008a0000049ab9 */ /* 0x000fe20000000a00 */
[--C-:B------:R-:W-:Y:S01]  /*0990*/  IMAD.MOV.U32 R110, RZ, RZ, R16.reuse ;  /* 0x000000ffff6e7224 */ /* 0x100fe200078e0010 */
[----:B------:R-:W-:Y:S01]  /*09a0*/  @!UP1 UIMAD UR8, UR8, UR4, URZ ;  /* 0x00000004080892a4 */ /* 0x000fe2000f8e023f */
[----:B------:R-:W-:Y:S01]  /*09b0*/  IMAD.MOV.U32 R110, RZ, RZ, R16 ;  /* 0x000000ffff6e7224 */ /* 0x000fe200078e0010 */
[----:B------:R-:W-:Y:S01]  /*09c0*/  @!UP1 UIMAD.WIDE.U32 UR30, UR11, UR4, URZ ;  /* 0x000000040b1e92a5 */ /* 0x000fe2000f8e003f */
[----:B------:R-:W-:Y:S01]  /*09d0*/  IMAD.MOV.U32 R11, RZ, RZ, R0 ;  /* 0x000000ffff0b7224 */ /* 0x000fe200078e0000 */
[----:B------:R-:W-:Y:S01]  /*09e0*/  @!UP1 UIMAD UR5, UR11, UR5, UR8 ;  /* 0x000000050b0592a4 */ /* 0x000fe2000f8e0208 */
[----:B------:R-:W-:-:S02]  /*09f0*/  LEA.HI R26, R13, R101, RZ, 0x4 ;  /* 0x000000650d1a7211 */ /* 0x000fc400078f20ff */
[----:B------:R-:W2:Y:S01]  /*0a00*/  I2F.RP R2, R11 ;  /* 0x0000000b00027306 */ /* 0x000ea20000209400 */
[----:B---3--:R-:W-:Y:S01]  /*0a10*/  IABS R5, R5 ;  /* 0x0000000500057213 */ /* 0x008fe20000000000 */
[----:B------:R-:W-:Y:S01]  /*0a20*/  @UP0 ULDC.64 UR8, c[0x0][0x248] ;  /* 0x0000920000080ab9 */ /* 0x000fe20000000a00 */
[----:B------:R-:W-:Y:S02]  /*0a30*/  @!UP1 UIADD3 UR10, UR31, UR5, URZ ;  /* 0x000000051f0a9290 */ /* 0x000fe4000fffe03f */
[----:B------:R-:W-:Y:S02]  /*0a40*/  @UP0 UIMAD.WIDE.U32 UR32, UR7, UR8, URZ ;  /* 0x00000008072002a5 */ /* 0x000fe4000f8e003f */
[----:B------:R-:W-:Y:S01]  /*0a50*/  @UP0 UIMAD UR7, UR7, UR9, URZ ;  /* 0x00000009070702a4 */ /* 0x000fe2000f8e023f */
[----:B------:R-:W-:-:S03]  /*0a60*/  @!UP1 UMOV UR28, UR30 ;  /* 0x0000001e001c9c82 */ /* 0x000fc60008000000 */
[----:B------:R-:W-:Y:S01]  /*0a70*/  @UP0 UIADD3 UR29, UR33, UR7, URZ ;  /* 0x00000007211d0290 */ /* 0x000fe2000fffe03f */
[----:B--2---:R-:W2:Y:S02]  /*0a80*/  MUFU.RCP R2, R2 ;  /* 0x0000000200027308 */ /* 0x004ea40000001000 */
[----:B--2---:R-:W-:-:S06]  /*0a90*/  VIADD R2, R2, 0xffffffe ;  /* 0x0ffffffe02027836 */ /* 0x004fcc0000000000 */
[----:B------:R2:W3:Y:S02]  /*0aa0*/  F2I.FTZ.U32.TRUNC.NTZ R3, R2 ;  /* 0x0000000200037305 */ /* 0x0004e4000021f000 */
[----:B--2---:R-:W-:Y:S01]  /*0ab0*/  IADD3 R2, R6, 0x20, RZ ;  /* 0x0000002006027810 */ /* 0x004fe20007ffe0ff */
[----:B---3--:R-:W-:-:S03]  /*0ac0*/  IMAD.MOV R0, RZ, RZ, -R3 ;  /* 0x000000ffff007224 */ /* 0x008fc600078e0a03 */
[----:B------:R-:W-:Y:S01]  /*0ad0*/  ISETP.GE.AND P4, PT, R2, UR14, PT ;  /* 0x0000000e02007c0c */ /* 0x000fe2000bf86270 */
[----:B------:R-:W-:Y:S02]  /*0ae0*/  IMAD R0, R0, R11, RZ ;  /* 0x0000000b00007224 */ /* 0x000fe400078e02ff */
[----:B------:R-:W-:-:S04]  /*0af0*/  IMAD.MOV.U32 R2, RZ, RZ, RZ ;  /* 0x000000ffff027224 */ /* 0x000fc800078e00ff */
[----:B------:R-:W-:-:S04]  /*0b00*/  IMAD.HI.U32 R3, R3, R0, R2 ;  /* 0x0000000003037227 */ /* 0x000fc800078e0002 */
[C---:B------:R-:W-:Y:S02]  /*0b10*/  VIADD R0, R6.reuse, 0x40 ;  /* 0x0000004006007836 */ /* 0x040fe40000000000 */
[----:B------:R-:W-:-:S03]  /*0b20*/  VIADD R2, R6, 0x30 ;  /* 0x0000003006027836 */ /* 0x000fc60000000000 */
[----:B------:R-:W-:Y:S01]  /*0b30*/  ISETP.GE.AND P0, PT, R0, UR14, PT ;  /* 0x0000000e00007c0c */ /* 0x000fe2000bf06270 */
[----:B------:R-:W-:Y:S01]  /*0b40*/  IMAD.HI.U32 R0, R3, R5, RZ ;  /* 0x0000000503007227 */ /* 0x000fe200078e00ff */
[----:B------:R-:W-:-:S03]  /*0b50*/  ISETP.GE.AND P3, PT, R2, UR14, PT ;  /* 0x0000000e02007c0c */ /* 0x000fc6000bf66270 */
[----:B------:R-:W-:Y:S02]  /*0b60*/  IMAD.SHL.U32 R3, R6, 0x40, RZ ;  /* 0x0000004006037824 */ /* 0x000fe400078e00ff */
[----:B------:R-:W-:-:S03]  /*0b70*/  IMAD.MOV R2, RZ, RZ, -R0 ;  /* 0x000000ffff027224 */ /* 0x000fc600078e0a00 */
[----:B------:R-:W-:Y:S01]  /*0b80*/  LOP3.LUT R3, R3, 0x1c0, RZ, 0xc0, !PT ;  /* 0x000001c003037812 */ /* 0x000fe200078ec0ff */
[----:B------:R-:W-:-:S03]  /*0b90*/  IMAD R2, R11, R2, R5 ;  /* 0x000000020b027224 */ /* 0x000fc600078e0205 */
[----:B------:R-:W-:Y:S02]  /*0ba0*/  LOP3.LUT R4, R3, 0x38, R110, 0xf8, !PT ;  /* 0x0000003803047812 */ /* 0x000fe400078ef86e */
[----:B------:R-:W-:Y:S02]  /*0bb0*/  ISETP.GT.U32.AND P5, PT, R11, R2, PT ;  /* 0x000000020b00720c */ /* 0x000fe40003fa4070 */
[----:B------:R-:W-:Y:S01]  /*0bc0*/  SHF.R.U32.HI R3, RZ, 0x3, R3 ;  /* 0x00000003ff037819 */ /* 0x000fe20000011603 */
[----:B----4-:R-:W-:Y:S10]  /*0bd0*/  @P1 BRA `(.L_x_955) ;  /* 0x0000000000301947 */ /* 0x010ff40003800000 */
        /* <DEDUP_REMOVED lines=12> */
.L_x_955:
[----:B------:R-:W-:Y:S01]  /*0ca0*/  SHF.R.S32.HI R111, RZ, 0x1f, R110 ;  /* 0x0000001fff6f7819 */ /* 0x000fe2000001146e */
[----:B------:R-:W-:Y:S01]  /*0cb0*/  @UP0 UIADD3 UR13, UR12, UR6, URZ ;  /* 0x000000060c0d0290 */ /* 0x000fe2000fffe03f */
[----:B------:R-:W-:Y:S01]  /*0cc0*/  LOP3.LUT R5, R26, 0xfffffff0, RZ, 0xc0, !PT ;  /* 0xfffffff01a057812 */ /* 0x000fe200078ec0ff */
[----:B------:R-:W-:Y:S01]  /*0cd0*/  @!P5 IMAD.IADD R2, R2, 0x1, -R11 ;  /* 0x000000010202d824 */ /* 0x000fe200078e0a0b */
[----:B------:R-:W-:Y:S01]  /*0ce0*/  LOP3.LUT R12, R4, R3, RZ, 0x3c, !PT ;  /* 0x00000003040c7212 */ /* 0x000fe200078e3cff */
[----:B------:R2:W-:Y:S01]  /*0cf0*/  STL [R1+0x1c], R111 ;  /* 0x00001c6f01007387 */ /* 0x0005e20000100800 */
        /* <DEDUP_REMOVED lines=12> */
[----:B------:R-:W-:Y:S02]  /*0dc0*/  LEA.HI R10, R13, R101, RZ, 0x6 ;  /* 0x000000650d0a7211 */ /* 0x000fe400078f30ff */
[----:B------:R-:W-:Y:S01]  /*0dd0*/  LEA.HI R22, R2, R4, RZ, 0x3 ;  /* 0x0000000402167211 */ /* 0x000fe200078f18ff */
[----:B------:R-:W-:Y:S08]  /*0de0*/  @P1 BRA `(.L_x_956) ;  /* 0x0000000000301947 */ /* 0x000ff00003800000 */
        /* <DEDUP_REMOVED lines=12> */
.L_x_956:
[----:B------:R-:W-:Y:S01]  /*0eb0*/  IMAD R5, R7, UR8, RZ ;  /* 0x0000000807057c24 */ /* 0x000fe2000f8e02ff */
[----:B------:R-:W-:Y:S01]  /*0ec0*/  LOP3.LUT R11, R22, 0xfffffff8, RZ, 0xc0, !PT ;  /* 0xfffffff8160b7812 */ /* 0x000fe200078ec0ff */
[----:B------:R-:W-:Y:S01]  /*0ed0*/  IMAD.WIDE.U32 R2, R6, UR8, R110 ;  /* 0x0000000806027c25 */ /* 0x000fe2000f8e006e */
[----:B------:R-:W-:Y:S01]  /*0ee0*/  ULDC.64 UR4, c[0x0][0x258] ;  /* 0x0000960000047ab9 */ /* 0x000fe20000000a00 */
[----:B------:R-:W-:Y:S01]  /*0ef0*/  BSSY B0, `(.L_x_957) ;  /* 0x000004a000007945 */ /* 0x000fe20003800000 */
        /* <DEDUP_REMOVED lines=10> */
[----:B------:R-:W3:Y:S01]  /*0fa0*/  S2UR UR29, SR_CgaCtaId ;  /* 0x00000000001d79c3 */ /* 0x000ee20000008800 */
[----:B------:R-:W-:-:S02]  /*0fb0*/  ISETP.GE.AND P6, PT, R6, UR14, PT ;  /* 0x0000000e06007c0c */ /* 0x000fc4000bfc6270 */
[----:B------:R-:W-:Y:S01]  /*0fc0*/  IMAD R4, R7, UR6, RZ ;  /* 0x0000000607047c24 */ /* 0x000fe2000f8e02ff */
[----:B------:R-:W-:Y:S01]  /*0fd0*/  @!P2 IADD3 R0, -R0, RZ, RZ ;  /* 0x000000ff0000a210 */ /* 0x000fe20007ffe1ff */
[----:B------:R-:W-:Y:S01]  /*0fe0*/  VIADD R19, R6, 0x10 ;  /* 0x0000001006137836 */ /* 0x000fe20000000000 */
[----:B------:R-:W-:Y:S01]  /*0ff0*/  IADD3 R2, P2, R2, UR30, RZ ;  /* 0x0000001e02027c10 */ /* 0x000fe2000ff5e0ff */
[----:B------:R-:W-:Y:S01]  /*1000*/  IMAD R5, R6, UR7, R4 ;  /* 0x0000000706057c24 */ /* 0x000fe2000f8e0204 */
[----:B------:R-:W-:Y:S01]  /*1010*/  @!P5 LOP3.LUT R0, RZ, R14, RZ, 0x33, !PT ;  /* 0x0000000eff00d212 */ /* 0x000fe200078e33ff */
[C---:B------:R-:W-:Y:S01]  /*1020*/  VIADD R249, R110.reuse, 0x40 ;  /* 0x000000406ef97836 */ /* 0x040fe20000000000 */
[----:B------:R-:W-:Y:S02]  /*1030*/  IADD3 R14, P1, R110, UR28, RZ ;  /* 0x0000001c6e0e7c10 */ /* 0x000fe4000ff3e0ff */
[----:B------:R-:W-:Y:S01]  /*1040*/  IADD3.X R3, R3, UR13, R5, P2, !PT ;  /* 0x0000000d03037c10 */ /* 0x000fe200097fe405 */
[----:B------:R-:W-:Y:S01]  /*1050*/  ULDC.64 UR12, c[0x0][0x260] ;  /* 0x00009800000c7ab9 */ /* 0x000fe20000000a00 */
[----:B------:R-:W-:Y:S01]  /*1060*/  IADD3.X R15, R111, UR10, RZ, P1, !PT ;  /* 0x0000000a6f0f7c10 */ /* 0x000fe20008ffe4ff */
[----:B------:R-:W-:Y:S01]  /*1070*/  ULDC.64 UR10, c[0x0][0x268] ;  /* 0x00009a00000a7ab9 */ /* 0x000fe20000000a00 */
[----:B------:R-:W-:Y:S01]  /*1080*/  IMAD.WIDE.U32 R30, R0, UR12, R10 ;  /* 0x0000000c001e7c25 */ /* 0x000fe2000f8e000a */
[----:B------:R-:W-:-:S02]  /*1090*/  SHF.R.S32.HI R4, RZ, 0x1f, R0 ;  /* 0x0000001fff047819 */ /* 0x000fc40000011400 */
[----:B------:R-:W-:Y:S01]  /*10a0*/  MOV R13, UR4 ;  /* 0x00000004000d7c02 */ /* 0x000fe20008000f00 */
[----:B------:R-:W-:Y:S01]  /*10b0*/  IMAD.WIDE.U32 R28, R0, UR10, R2 ;  /* 0x0000000a001c7c25 */ /* 0x000fe2000f8e0002 */
[----:B------:R4:W-:Y:S01]  /*10c0*/  STL.64 [R1+0x28], R30 ;  /* 0x0000281e01007387 */ /* 0x0009e20000100a00 */
[----:B------:R-:W-:Y:S01]  /*10d0*/  ISETP.GE.AND P5, PT, R19, UR14, PT ;  /* 0x0000000e13007c0c */ /* 0x000fe2000bfa6270 */
[----:B------:R-:W-:Y:S01]  /*10e0*/  UMOV UR4, 0x400 ;  /* 0x0000040000047882 */ /* 0x000fe20000000000 */
[C---:B------:R-:W-:Y:S01]  /*10f0*/  IMAD R5, R4.reuse, UR12, RZ ;  /* 0x0000000c04057c24 */ /* 0x040fe2000f8e02ff */
[----:B------:R4:W-:Y:S01]  /*1100*/  STL.64 [R1+0x48], R28 ;  /* 0x0000481c01007387 */ /* 0x0009e20000100a00 */
[----:B------:R-:W-:Y:S01]  /*1110*/  IMAD R4, R4, UR10, RZ ;  /* 0x0000000a04047c24 */ /* 0x000fe2000f8e02ff */
[----:B---3--:R-:W-:Y:S01]  /*1120*/  ULEA UR4, UR29, UR4, 0x18 ;  /* 0x000000041d047291 */ /* 0x008fe2000f8ec03f */
[----:B------:R-:W-:Y:S01]  /*1130*/  IMAD.WIDE.U32 R14, R13, UR26, R14 ;  /* 0x0000001a0d0e7c25 */ /* 0x000fe2000f8e000e */
[----:B------:R-:W-:-:S02]  /*1140*/  R2P PR, R21, 0x6 ;  /* 0x0000000615007804 */ /* 0x000fc40000000000 */
[----:B------:R-:W-:Y:S01]  /*1150*/  IADD3 R3, R6, 0x50, RZ ;  /* 0x0000005006037810 */ /* 0x000fe20007ffe0ff */
[C---:B------:R-:W-:Y:S01]  /*1160*/  IMAD R24, R0.reuse, UR11, R4 ;  /* 0x0000000b00187c24 */ /* 0x040fe2000f8e0204 */
[----:B------:R-:W-:Y:S01]  /*1170*/  MOV R4, 0x10 ;  /* 0x0000001000047802 */ /* 0x000fe20000000f00 */
[----:B------:R-:W-:Y:S01]  /*1180*/  IMAD.MOV.U32 R2, RZ, RZ, 0x20 ;  /* 0x00000020ff027424 */ /* 0x000fe200078e00ff */
[----:B------:R-:W-:Y:S01]  /*1190*/  IADD3 R11, R15, UR5, RZ ;  /* 0x000000050f0b7c10 */ /* 0x000fe2000fffe0ff */
[----:B------:R-:W-:Y:S01]  /*11a0*/  IMAD R23, R0, UR13, R5 ;  /* 0x0000000d00177c24 */ /* 0x000fe2000f8e0205 */
[----:B------:R-:W-:Y:S02]  /*11b0*/  SEL R4, R4, 0xfffffff0, !P1 ;  /* 0xfffffff004047807 */ /* 0x000fe40004800000 */
        /* <DEDUP_REMOVED lines=12> */
[----:B------:R-:W3:Y:S01]  /*1280*/  @!P6 LDC.64 R16, c[0x0][0x210] ;  /* 0x00008400ff10eb82 */ /* 0x000ee20000000a00 */
[----:B------:R1:W-:Y:S01]  /*1290*/  @P6 STS.128 [R223], RZ ;  /* 0x000000ffdf006388 */ /* 0x0003e20000000c00 */
[----:B---3--:R-:W-:-:S04]  /*12a0*/  @!P6 LEA R16, P1, R12, R16, 0x1 ;  /* 0x000000100c10e211 */ /* 0x008fc800078208ff */
        /* <DEDUP_REMOVED lines=14> */
.L_x_958:
[----:B------:R-:W-:Y:S05]  /*1390*/  BSYNC B0 ;  /* 0x0000000000007941 */ /* 0x000fea0003800000 */
.L_x_957:
[----:B------:R-:W-:Y:S01]  /*13a0*/  BSSY B0, `(.L_x_959) ;  /* 0x0000021000007945 */ /* 0x000fe20003800000 */
[----:B------:R-:W-:Y:S02]  /*13b0*/  ISETP.GE.AND P1, PT, R3, UR14, PT ;  /* 0x0000000e03007c0c */ /* 0x000fe4000bf26270 */
[----:B------:R-:W-:Y:S01]  /*13c0*/  IADD3 R5, R6, 0x60, RZ ;  /* 0x0000006006057810 */ /* 0x000fe20007ffe0ff */
        /* <DEDUP_REMOVED lines=30> */
.L_x_960:
[----:B------:R-:W-:Y:S05]  /*15b0*/  BSYNC B0 ;  /* 0x0000000000007941 */ /* 0x000fea0003800000 */
.L_x_959:
        /* <DEDUP_REMOVED lines=34> */
.L_x_962:
[----:B------:R-:W-:Y:S05]  /*17e0*/  BSYNC B0 ;  /* 0x0000000000007941 */ /* 0x000fea0003800000 */
.L_x_961:
[----:B------:R-:W-:Y:S01]  /*17f0*/  SHF.R.S32.HI R0, RZ, 0x1f, R18 ;  /* 0x0000001fff007819 */ /* 0x000fe20000011412 */
[----:B------:R-:W-:Y:S01]  /*1800*/  UIMAD UR5, UR12, -0x20, UR22 ;  /* 0xffffffe00c0578a4 */ /* 0x000fe2000f8e0216 */
[----:B------:R-:W-:Y:S01]  /*1810*/  BSSY B0, `(.L_x_963) ;  /* 0x0000022000007945 */ /* 0x000fe20003800000 */
[----:B------:R-:W-:Y:S02]  /*1820*/  ISETP.GE.AND P4, PT, R5, UR14, PT ;  /* 0x0000000e05007c0c */ /* 0x000fe4000bf86270 */
[----:B------:R-:W-:Y:S02]  /*1830*/  LEA.HI R18, R0, R18, RZ, 0x2 ;  /* 0x0000001200127211 */ /* 0x000fe400078f10ff */
[----:B------:R-:W-:Y:S01]  /*1840*/  SHF.R.S32.HI R97, RZ, 0x5, R25 ;  /* 0x00000005ff617819 */ /* 0x000fe20000011419 */
[----:B------:R-:W-:Y:S08]  /*1850*/  @P3 BRA `(.L_x_964) ;  /* 0x0000000000743947 */ /* 0x000ff00003800000 */
        /* <DEDUP_REMOVED lines=29> */
.L_x_964:
[----:B------:R-:W-:Y:S05]  /*1a30*/  BSYNC B0 ;  /* 0x0000000000007941 */ /* 0x000fea0003800000 */
.L_x_963:
        /* <DEDUP_REMOVED lines=31> */
.L_x_966:
[----:B------:R-:W-:Y:S05]  /*1c30*/  BSYNC B0 ;  /* 0x0000000000007941 */ /* 0x000fea0003800000 */
.L_x_965:
        /* <DEDUP_REMOVED lines=31> */
.L_x_968:
[----:B------:R-:W-:Y:S05]  /*1e30*/  BSYNC B0 ;  /* 0x0000000000007941 */ /* 0x000fea0003800000 */
.L_x_967:
        /* <DEDUP_REMOVED lines=31> */
.L_x_970:
[----:B------:R-:W-:Y:S05]  /*2030*/  BSYNC B0 ;  /* 0x0000000000007941 */ /* 0x000fea0003800000 */
.L_x_969:
        /* <DEDUP_REMOVED lines=30> */
.L_x_972:
[----:B------:R-:W-:Y:S05]  /*2220*/  BSYNC B0 ;  /* 0x0000000000007941 */ /* 0x000fea0003800000 */
.L_x_971:
[----:B------:R-:W-:Y:S01]  /*2230*/  IMAD.IADD R109, R31, 0x1, R23 ;  /* 0x000000011f6d7824 */ /* 0x000fe200078e0217 */
[----:B------:R-:W-:Y:S01]  /*2240*/  USHF.L.U32 UR30, UR8, 0x5, URZ ;  /* 0x00000005081e7899 */ /* 0x000fe2000800063f */
[----:B------:R-:W-:Y:S01]  /*2250*/  IMAD.MOV.U32 R108, RZ, RZ, R30 ;  /* 0x000000ffff6c7224 */ /* 0x000fe200078e001e */
[----:B------:R-:W-:Y:S01]  /*2260*/  USHF.L.U64.HI UR29, UR8, 0x5, UR9 ;  /* 0x00000005081d7899 */ /* 0x000fe20008010209 */
[----:B------:R-:W-:Y:S01]  /*2270*/  ISETP.GE.AND P0, PT, R6, UR5, PT ;  /* 0x0000000506007c0c */ /* 0x000fe2000bf06270 */
[----:B------:R-:W-:Y:S01]  /*2280*/  USHF.R.S32.HI UR31, URZ, 0x1f, UR12 ;  /* 0x0000001f3f1f7899 */ /* 0x000fe2000801140c */
[----:B------:R-:W-:Y:S01]  /*2290*/  LEA R10, R97, UR19, 0x4 ;  /* 0x00000013610a7c11 */ /* 0x000fe2000f8e20ff */
[----:B------:R2:W-:Y:S01]  /*22a0*/  STL.64 [R1+0x20], R108 ;  /* 0x0000206c01007387 */ /* 0x0005e20000100a00 */
[----:B------:R-:W-:Y:S01]  /*22b0*/  UIMAD UR10, UR29, UR12, URZ ;  /* 0x0000000c1d0a72a4 */ /* 0x000fe2000f8e023f */
[----:B------:R-:W-:Y:S01]  /*22c0*/  IMAD.U32 R100, RZ, RZ, UR30 ;  /* 0x0000001eff647e24 */ /* 0x000fe2000f8e00ff */
[----:B------:R-:W-:Y:S01]  /*22d0*/  SHF.R.S32.HI R5, RZ, 0x4, R26 ;  /* 0x00000004ff057819 */ /* 0x000fe2000001141a */
[----:B------:R-:W-:Y:S01]  /*22e0*/  BSSY B0, `(.L_x_973) ;  /* 0x000001e000007945 */ /* 0x000fe20003800000 */
[----:B------:R-:W-:Y:S01]  /*22f0*/  UIMAD UR10, UR31, UR30, UR10 ;  /* 0x0000001e1f0a72a4 */ /* 0x000fe2000f8e020a */
[----:B------:R-:W-:Y:S01]  /*2300*/  SHF.R.S32.HI R3, RZ, 0x2, R18 ;  /* 0x00000002ff037819 */ /* 0x000fe20000011412 */
[----:B-1----:R-:W-:Y:S01]  /*2310*/  IMAD.WIDE.U32 R8, R100, UR12, R108 ;  /* 0x0000000c64087c25 */ /* 0x002fe2000f8e006c */
[----:B------:R-:W-:-:S02]  /*2320*/  LEA.HI R0, R26, R5, RZ, 0x1 ;  /* 0x000000051a007211 */ /* 0x000fc400078f08ff */
[----:B------:R-:W-:Y:S01]  /*2330*/  IADD3 R13, R10, 0x1, R3 ;  /* 0x000000010a0d7810 */ /* 0x000fe20007ffe003 */
[----:B------:R-:W-:Y:S01]  /*2340*/  VIADD R3, R9, UR10 ;  /* 0x0000000a09037c36 */ /* 0x000fe20008000000 */
[----:B------:R-:W-:Y:S02]  /*2350*/  ISETP.GE.AND P3, PT, R19, UR5, PT ;  /* 0x0000000513007c0c */ /* 0x000fe4000bf66270 */
[----:B------:R-:W-:Y:S01]  /*2360*/  LOP3.LUT R0, R0, 0xfffffffe, RZ, 0xc0, !PT ;  /* 0xfffffffe00007812 */ /* 0x000fe200078ec0ff */
[----:B------:R-:W-:Y:S10]  /*2370*/  @P0 BRA `(.L_x_974) ;  /* 0x0000000000500947 */ /* 0x000ff40003800000 */
        /* <DEDUP_REMOVED lines=20> */
.L_x_974:
[----:B------:R-:W-:Y:S05]  /*24c0*/  BSYNC B0 ;  /* 0x0000000000007941 */ /* 0x000fea0003800000 */
.L_x_973:
[----:B------:R-:W-:Y:S01]  /*24d0*/  USHF.L.U64.HI UR13, UR8, 0x4, UR9 ;  /* 0x00000004080d7899 */ /* 0x000fe20008010209 */
[----:B------:R-:W-:Y:S01]  /*24e0*/  BSSY B0, `(.L_x_975) ;  /* 0x000001a000007945 */ /* 0x000fe20003800000 */
[----:B------:R-:W-:Y:S01]  /*24f0*/  USHF.L.U32 UR26, UR8, 0x4, URZ ;  /* 0x00000004081a7899 */ /* 0x000fe2000800063f */
[----:B------:R-:W-:Y:S02]  /*2500*/  IADD3 R12, R5, -R0, RZ ;  /* 0x80000000050c7210 */ /* 0x000fe40007ffe0ff */
        /* <DEDUP_REMOVED lines=23> */
.L_x_976:
[----:B------:R-:W-:Y:S05]  /*2680*/  BSYNC B0 ;  /* 0x0000000000007941 */ /* 0x000fea0003800000 */
.L_x_975:
[----:B------:R-:W0:Y:S01]  /*2690*/  LDGDEPBAR ;  /* 0x00000000000079af */ /* 0x000e220000000000 */
[----:B------:R-:W-:Y:S01]  /*26a0*/  ISETP.GE.AND P0, PT, R6, UR5, PT ;  /* 0x0000000506007c0c */ /* 0x000fe2000bf06270 */
[----:B------:R-:W-:Y:S01]  /*26b0*/  IMAD.SHL.U32 R0, R20, 0x40, RZ ;  /* 0x0000004014007824 */ /* 0x000fe200078e00ff */
[----:B------:R-:W-:Y:S01]  /*26c0*/  USHF.L.U64.HI UR27, UR6, 0x5, UR7 ;  /* 0x00000005061b7899 */ /* 0x000fe20008010207 */
[----:B------:R-:W-:Y:S01]  /*26d0*/  IMAD.SHL.U32 R3, R21, 0x40, RZ ;  /* 0x0000004015037824 */ /* 0x000fe200078e00ff */
[----:B------:R-:W-:Y:S01]  /*26e0*/  USHF.L.U32 UR28, UR6, 0x5, URZ ;  /* 0x00000005061c7899 */ /* 0x000fe2000800063f */
[----:B------:R-:W-:Y:S01]  /*26f0*/  IMAD.SHL.U32 R6, R6, 0x8, RZ ;  /* 0x0000000806067824 */ /* 0x000fe200078e00ff */
[----:B------:R-:W-:Y:S01]  /*2700*/  LOP3.LUT R0, R0, 0x1c0, RZ, 0xc0, !PT ;  /* 0x000001c000007812 */ /* 0x000fe200078ec0ff */
[----:B------:R-:W-:Y:S01]  /*2710*/  IMAD.SHL.U32 R5, R12, 0x8, RZ ;  /* 0x000000080c057824 */ /* 0x000fe200078e00ff */
[----:B------:R-:W-:Y:S01]  /*2720*/  LOP3.LUT R3, R3, 0x1c0, RZ, 0xc0, !PT ;  /* 0x000001c003037812 */ /* 0x000fe200078ec0ff */
[----:B-1----:R-:W-:Y:S01]  /*2730*/  IMAD.IADD R11, R29, 0x1, R24 ;  /* 0x000000011d0b7824 */ /* 0x002fe200078e0218 */
[----:B------:R-:W-:Y:S01]  /*2740*/  LOP3.LUT R8, R0, 0x8, R6, 0xf8, !PT ;  /* 0x0000000800087812 */ /* 0x000fe200078ef806 */
[----:B------:R-:W-:Y:S01]  /*2750*/  IMAD.MOV.U32 R10, RZ, RZ, R28 ;  /* 0x000000ffff0a7224 */ /* 0x000fe200078e001c */
[----:B------:R-:W-:Y:S01]  /*2760*/  SHF.R.U32.HI R0, RZ, 0x3, R0 ;  /* 0x00000003ff007819 */ /* 0x000fe20000011600 */
[----:B------:R-:W-:Y:S01]  /*2770*/  IMAD.SHL.U32 R7, R22, 0x40, RZ ;  /* 0x0000004016077824 */ /* 0x000fe200078e00ff */
[----:B------:R-:W-:Y:S01]  /*2780*/  LOP3.LUT R6, R3, 0x8, R5, 0xf8, !PT ;  /* 0x0000000803067812 */ /* 0x000fe200078ef805 */
[----:B------:R-:W-:Y:S01]  /*2790*/  UIMAD UR10, UR27, UR12, URZ ;  /* 0x0000000c1b0a72a4 */ /* 0x000fe2000f8e023f */
[----:B------:R1:W-:Y:S01]  /*27a0*/  STL.64 [R1+0x40], R10 ;  /* 0x0000400a01007387 */ /* 0x0003e20000100a00 */
[----:B------:R-:W-:Y:S01]  /*27b0*/  SHF.R.U32.HI R5, RZ, 0x3, R3 ;  /* 0x00000003ff057819 */ /* 0x000fe20000011603 */
[----:B------:R-:W-:Y:S01]  /*27c0*/  BSSY B0, `(.L_x_977) ;  /* 0x0000029000007945 */ /* 0x000fe20003800000 */
[----:B------:R-:W-:Y:S01]  /*27d0*/  LOP3.LUT R99, R7, 0xfffffe00, RZ, 0xc0, !PT ;  /* 0xfffffe0007637812 */ /* 0x000fe200078ec0ff */
[----:B------:R-:W-:Y:S01]  /*27e0*/  UIMAD UR10, UR31, UR28, UR10 ;  /* 0x0000001c1f0a72a4 */ /* 0x000fe2000f8e020a */
[----:B------:R-:W-:Y:S01]  /*27f0*/  LOP3.LUT R3, R8, R0, RZ, 0x3c, !PT ;  /* 0x0000000008037212 */ /* 0x000fe200078e3cff */
[----:B------:R-:W-:Y:S01]  /*2800*/  IMAD.U32 R0, RZ, RZ, UR23 ;  /* 0x00000017ff007e24 */ /* 0x000fe2000f8e00ff */
[----:B------:R-:W-:-:S04]  /*2810*/  DEPBAR.LE SB0, 0x0 ;  /* 0x000080000000791a */ /* 0x000fc80000000000 */
[----:B------:R-:W-:Y:S01]  /*2820*/  BAR.SYNC.DEFER_BLOCKING 0x0 ;  /* 0x0000000000007b1d */ /* 0x000fe20000010000 */
[----:B------:R-:W-:Y:S01]  /*2830*/  LOP3.LUT R98, R6, R5, RZ, 0x3c, !PT ;  /* 0x0000000506627212 */ /* 0x000fe200078e3cff */
[----:B------:R-:W-:Y:S01]  /*2840*/  IMAD R5, R97, 0x400, R99 ;  /* 0x0000040061057824 */ /* 0x000fe200078e0263 */
[----:B------:R-:W-:Y:S01]  /*2850*/  IADD3 R7, R13, UR22, -R0 ;  /* 0x000000160d077c10 */ /* 0x000fe2000fffe800 */
[----:B------:R-:W-:Y:S01]  /*2860*/  IMAD.U32 R6, RZ, RZ, UR12 ;  /* 0x0000000cff067e24 */ /* 0x000fe2000f8e00ff */
[----:B------:R-:W-:Y:S01]  /*2870*/  LEA R0, R12, R3, 0x9 ;  /* 0x000000030c007211 */ /* 0x000fe200078e48ff */
[----:B------:R-:W-:Y:S01]  /*2880*/  IMAD.IADD R3, R98, 0x1, R5 ;  /* 0x0000000162037824 */ /* 0x000fe200078e0205 */
[----:B------:R-:W-:Y:S01]  /*2890*/  IADD3 R96, R7, UR18, RZ ;  /* 0x0000001207607c10 */ /* 0x000fe2000fffe0ff */
[----:B------:R-:W-:Y:S01]  /*28a0*/  IMAD.WIDE.U32 R6, R6, UR28, R10 ;  /* 0x0000001c06067c25 */ /* 0x000fe2000f8e000a */
[----:B------:R-:W-:Y:S02]  /*28b0*/  ISETP.GE.AND P3, PT, R19, UR5, PT ;  /* 0x0000000513007c0c */ /* 0x000fe4000bf66270 */
[----:B------:R-:W-:Y:S01]  /*28c0*/  LEA R210, R3, UR4, 0x1 ;  /* 0x0000000403d27c11 */ /* 0x000fe2000f8e08ff */
[----:B------:R-:W-:Y:S01]  /*28d0*/  VIADD R3, R7, UR10 ;  /* 0x0000000a07037c36 */ /* 0x000fe20008000000 */
[----:B------:R1:W-:Y:S04]  /*28e0*/  @P0 STS.128 [R223+0xa000], RZ ;  /* 0x00a000ffdf000388 */ /* 0x0003e80000000c00 */
[----:B------:R1:W-:Y:S01]  /*28f0*/  @P0 STS.128 [R223+0xb000], RZ ;  /* 0x00b000ffdf000388 */ /* 0x0003e20000000c00 */
[----:B------:R-:W-:Y:S05]  /*2900*/  @P0 BRA `(.L_x_978) ;  /* 0x0000000000500947 */ /* 0x000fea0003800000 */
[----:B------:R-:W-:Y:S02]  /*2910*/  ULDC UR10, c[0x0][0x2d0] ;  /* 0x0000b400000a7ab9 */ /* 0x000fe40000000800 */
[----:B------:R-:W-:Y:S02]  /*2920*/  ISETP.GE.AND P1, PT, R110, UR10, PT ;  /* 0x0000000a6e007c0c */ /* 0x000fe4000bf26270 */
[----:B------:R-:W-:-:S11]  /*2930*/  ISETP.GE.AND P0, PT, R249, UR10, PT ;  /* 0x0000000af9007c0c */ /* 0x000fd6000bf06270 */
[----:B------:R-:W5:Y:S01]  /*2940*/  @!P1 LDC.64 R8, c[0x0][0x220] ;  /* 0x00008800ff089b82 */ /* 0x000f620000000a00 */
[----:B------:R1:W-:Y:S01]  /*2950*/  @P1 STS.128 [R223+0xa000], RZ ;  /* 0x00a000ffdf001388 */ /* 0x0003e20000000c00 */
        /* <DEDUP_REMOVED lines=15> */
.L_x_978:
[----:B------:R-:W-:Y:S05]  /*2a50*/  BSYNC B0 ;  /* 0x0000000000007941 */ /* 0x000fea0003800000 */
.L_x_977:
[----:B------:R1:W-:Y:S01]  /*2a60*/  @P3 STS.128 [R223+0xa800], RZ ;  /* 0x00a800ffdf003388 */ /* 0x0003e20000000c00 */
[----:B------:R-:W-:Y:S01]  /*2a70*/  USHF.L.U64.HI UR18, UR6, 0x4, UR7 ;  /* 0x0000000406127899 */ /* 0x000fe20008010207 */
[----:B------:R-:W-:Y:S01]  /*2a80*/  BSSY B0, `(.L_x_979) ;  /* 0x000001b000007945 */ /* 0x000fe20003800000 */
[----:B------:R-:W-:Y:S01]  /*2a90*/  USHF.L.U32 UR19, UR6, 0x4, URZ ;  /* 0x0000000406137899 */ /* 0x000fe2000800063f */
[----:B------:R1:W-:Y:S01]  /*2aa0*/  @P3 STS.128 [R223+0xb800], RZ ;  /* 0x00b800ffdf003388 */ /* 0x0003e20000000c00 */
[----:B------:R-:W-:Y:S01]  /*2ab0*/  LEA R208, R0, UR4, 0x1 ;  /* 0x0000000400d07c11 */ /* 0x000fe2000f8e08ff */
        /* <DEDUP_REMOVED lines=23> */
.L_x_980:
[----:B------:R-:W-:Y:S05]  /*2c30*/  BSYNC B0 ;  /* 0x0000000000007941 */ /* 0x000fea0003800000 */
.L_x_979:
[----:B------:R-:W-:Y:S01]  /*2c40*/  LDSM.16.M88.4 R32, [R208+0x8000] ;  /* 0x00800000d020783b */ /* 0x000fe20000000200 */
[----:B------:R-:W-:Y:S01]  /*2c50*/  R2P PR, R20, 0x6 ;  /* 0x0000000614007804 */ /* 0x000fe20000000000 */
[C---:B------:R-:W-:Y:S01]  /*2c60*/  VIADD R0, R208.reuse, 0x8000 ;  /* 0x00008000d0007836 */ /* 0x040fe20000000000 */
[----:B------:R-:W5:Y:S01]  /*2c70*/  LDC.U8 R6, c[0x0][0x388] ;  /* 0x0000e200ff067b82 */ /* 0x000f620000000000 */
[----:B-1----:R-:W1:Y:S01]  /*2c80*/  LDSM.16.M88.4 R8, [R210+0x2000] ;  /* 0x00200000d208783b */ /* 0x002e620000000200 */
[----:B------:R-:W-:Y:S01]  /*2c90*/  VIADD R219, R208, 0x8020 ;  /* 0x00008020d0db7836 */ /* 0x000fe20000000000 */
[----:B------:R-:W-:Y:S01]  /*2ca0*/  UISETP.GE.AND UP0, UPT, UR17, 0x2, UPT ;  /* 0x000000021100788c */ /* 0x000fe2000bf06270 */
[--C-:B------:R-:W-:Y:S01]  /*2cb0*/  IMAD R212, R4, 0x2, R210.reuse ;  /* 0x0000000204d47824 */ /* 0x100fe200078e02d2 */
[----:B------:R-:W2:Y:S01]  /*2cc0*/  LDSM.16.M88.4 R12, [R210] ;  /* 0x00000000d20c783b */ /* 0x000ea20000000200 */
[C---:B------:R-:W-:Y:S01]  /*2cd0*/  IMAD R218, R2.reuse, 0x2, R210 ;  /* 0x0000000202da7824 */ /* 0x040fe200078e02d2 */
[----:B------:R-:W-:Y:S01]  /*2ce0*/  UIADD3 UR32, UR25, 0x646e171e, URZ ;  /* 0x646e171e19207890 */ /* 0x000fe2000fffe03f */
[----:B------:R-:W-:Y:S01]  /*2cf0*/  IMAD R217, R2, 0x2, R212 ;  /* 0x0000000202d97824 */ /* 0x000fe200078e02d4 */
[----:B------:R-:W2:Y:S01]  /*2d00*/  LDSM.16.M88.4 R36, [R208+0x8800] ;  /* 0x00880000d024783b */ /* 0x000ea20000000200 */
[----:B------:R-:W-:Y:S01]  /*2d10*/  IMAD.SHL.U32 R101, R101, 0x2, RZ ;  /* 0x0000000265657824 */ /* 0x000fe200078e00ff */
[----:B------:R-:W-:Y:S01]  /*2d20*/  UIADD3 UR31, UR24, -0x4ab325aa, URZ ;  /* 0xb54cda56181f7890 */ /* 0x000fe2000fffe03f */
[----:B------:R-:W-:Y:S01]  /*2d30*/  @P1 VIADD R219, R0, 0xffffffe0 ;  /* 0xffffffe000db1836 */ /* 0x000fe20000000000 */
[----:B---3--:R-:W-:Y:S01]  /*2d40*/  LDSM.16.M88.4 R16, [R212+0x2000] ;  /* 0x00200000d410783b */ /* 0x008fe20000000200 */
[----:B------:R-:W-:Y:S01]  /*2d50*/  IMAD.MOV.U32 R0, RZ, RZ, 0x40 ;  /* 0x00000040ff007424 */ /* 0x000fe200078e00ff */
[----:B------:R-:W-:Y:S01]  /*2d60*/  LOP3.LUT R5, R101, 0x6, RZ, 0xc0, !PT ;  /* 0x0000000665057812 */ /* 0x000fe200078ec0ff */
[----:B------:R-:W-:Y:S01]  /*2d70*/  IMAD.U32 R3, RZ, RZ, UR16 ;  /* 0x00000010ff037e24 */ /* 0x000fe2000f8e00ff */
[----:B------:R-:W3:Y:S01]  /*2d80*/  LDSM.16.M88.4 R40, [R219] ;  /* 0x00000000db28783b */ /* 0x000ee20000000200 */
[----:B------:R-:W-:Y:S01]  /*2d90*/  UMOV UR5, UR12 ;  /* 0x0000000c00057c82 */ /* 0x000fe20008000000 */
[----:B------:R-:W-:Y:S01]  /*2da0*/  SEL R0, R0, 0xffffffc0, !P2 ;  /* 0xffffffc000007807 */ /* 0x000fe20005000000 */
[----:B------:R-:W-:Y:S01]  /*2db0*/  IMAD R252, R3, 0x8, R97 ;  /* 0x0000000803fc7824 */ /* 0x000fe200078e0261 */
[----:B------:R-:W3:Y:S01]  /*2dc0*/  LDSM.16.M88.4 R24, [R212] ;  /* 0x00000000d418783b */ /* 0x000ee20000000200 */
[----:B------:R-:W-:-:S02]  /*2dd0*/  VIADD R222, R219, 0x800 ;  /* 0x00000800dbde7836 */ /* 0x000fc40000000000 */
[----:B------:R-:W-:Y:S01]  /*2de0*/  IMAD.IADD R216, R208, 0x1, R0 ;  /* 0x00000001d0d87824 */ /* 0x000fe200078e0200 */
[----:B------:R-:W3:Y:S01]  /*2df0*/  LDSM.16.M88.4 R44, [R219+0x800] ;  /* 0x00080000db2c783b */ /* 0x000ee20000000200 */
[----:B------:R-:W-:Y:S02]  /*2e00*/  IMAD.IADD R215, R0, 0x1, R219 ;  /* 0x0000000100d77824 */ /* 0x000fe400078e02db */
[----:B------:R-:W-:Y:S01]  /*2e10*/  IMAD.U32 R0, RZ, RZ, UR12 ;  /* 0x0000000cff007e24 */ /* 0x000fe2000f8e00ff */
[----:B------:R-:W-:Y:S01]  /*2e20*/  LDSM.16.M88.4 R48, [R216+0x8000] ;  /* 0x00800000d830783b */ /* 0x000fe20000000200 */
[----:B-----5:R-:W-:Y:S02]  /*2e30*/  IMAD R228, R6, 0x10000, R6 ;  /* 0x0001000006e47824 */ /* 0x020fe400078e0206 */
[----:B------:R-:W-:Y:S01]  /*2e40*/  IMAD R0, R0, 0x20, R5 ;  /* 0x0000002000007824 */ /* 0x000fe200078e0205 */
[----:B----4-:R-:W4:Y:S01]  /*2e50*/  LDSM.16.M88.4 R28, [R218] ;  /* 0x00000000da1c783b */ /* 0x010f220000000200 */
[----:B------:R-:W-:-:S02]  /*2e60*/  IMAD.U32 R5, RZ, RZ, UR22 ;  /* 0x00000016ff057e24 */ /* 0x000fc4000f8e00ff */
[----:B------:R-:W-:Y:S01]  /*2e70*/  VIADD R3, R0, 0x1 ;  /* 0x0000000100037836 */ /* 0x000fe20000000000 */
[----:B------:R-:W5:Y:S01]  /*2e80*/  LDSM.16.M88.4 R20, [R218+0x2000] ;  /* 0x00200000da14783b */ /* 0x000f620000000200 */
[C---:B------:R-:W-:Y:S02]  /*2e90*/  VIADD R221, R219.reuse, 0x1000 ;  /* 0x00001000dbdd7836 */ /* 0x040fe40000000000 */
[----:B------:R-:W-:Y:S01]  /*2ea0*/  VIADD R220, R219, 0x1800 ;  /* 0x00001800dbdc7836 */ /* 0x000fe20000000000 */
[-C--:B-1----:R-:W-:Y:S01]  /*2eb0*/  HMMA.16816.F32.BF16 R60, R8, R34.reuse, RZ ;  /* 0x00000022083c723c */ /* 0x082fe200000418ff */
[----:B------:R-:W1:Y:S04]  /*2ec0*/  LDSM.16.M88.4 R68, [R216+0x8800] ;  /* 0x00880000d844783b */ /* 0x000e680000000200 */
[----:B------:R-:W0:Y:S01]  /*2ed0*/  LDGDEPBAR ;  /* 0x00000000000079af */ /* 0x000e220000000000 */
[----:B--2---:R-:W-:Y:S03]  /*2ee0*/  HMMA.16816.F32.BF16 R52, R12, R34, RZ ;  /* 0x000000220c34723c */ /* 0x004fe600000418ff */
[----:B------:R-:W-:Y:S03]  /*2ef0*/  STL [R1+0x30], R252 ;  /* 0x000030fc01007387 */ /* 0x000fe60000100800 */
[C---:B------:R-:W-:Y:S06]  /*2f00*/  HMMA.16816.F32.BF16 R56, R8.reuse, R32, RZ ;  /* 0x000000200838723c */ /* 0x040fec00000418ff */
[C---:B------:R-:W-:Y:S06]  /*2f10*/  HMMA.16816.F32.BF16 R64, R8.reuse, R36, RZ ;  /* 0x000000240840723c */ /* 0x040fec00000418ff */
[----:B------:R-:W-:Y:S06]  /*2f20*/  HMMA.16816.F32.BF16 R8, R8, R38, RZ ;  /* 0x000000260808723c */ /* 0x000fec00000418ff */
[C---:B------:R-:W-:Y:S06]  /*2f30*/  HMMA.16816.F32.BF16 R84, R12.reuse, R36, RZ ;  /* 0x000000240c54723c */ /* 0x040fec00000418ff */
[C---:B------:R-:W-:Y:S06]  /*2f40*/  HMMA.16816.F32.BF16 R80, R12.reuse, R32, RZ ;  /* 0x000000200c50723c */ /* 0x040fec00000418ff */
[----:B------:R-:W-:Y:S01]  /*2f50*/  HMMA.16816.F32.BF16 R76, R12, R38, RZ ;  /* 0x000000260c4c723c */ /* 0x000fe200000418ff */
[----:B------:R-:W-:Y:S05]  /*2f60*/  LDSM.16.M88.4 R12, [R217] ;  /* 0x00000000d90c783b */ /* 0x000fea0000000200 */
[-C--:B---3--:R-:W-:Y:S06]  /*2f70*/  HMMA.16816.F32.BF16 R72, R16, R42.reuse, R60 ;  /* 0x0000002a1048723c */ /* 0x088fec000004183c */
[----:B------:R-:W-:Y:S01]  /*2f80*/  HMMA.16816.F32.BF16 R60, R24, R42, R52 ;  /* 0x0000002a183c723c */ /* 0x000fe20000041834 */
[----:B------:R-:W2:Y:S05]  /*2f90*/  LDSM.16.M88.4 R52, [R215] ;  /* 0x00000000d734783b */ /* 0x000eaa0000000200 */
[C---:B------:R-:W-:Y:S01]  /*2fa0*/  HMMA.16816.F32.BF16 R36, R16.reuse, R40, R56 ;  /* 0x000000281024723c */ /* 0x040fe20000041838 */
[----:B------:R-:W-:Y:S05]  /*2fb0*/  LDSM.16.M88.4 R56, [R215+0x800] ;  /* 0x00080000d738783b */ /* 0x000fea0000000200 */
[C---:B------:R-:W-:Y:S06]  /*2fc0*/  HMMA.16816.F32.BF16 R32, R16.reuse, R44, R64 ;  /* 0x0000002c1020723c */ /* 0x040fec0000041840 */
[----:B------:R-:W-:Y:S01]  /*2fd0*/  HMMA.16816.F32.BF16 R16, R16, R46, R8 ;  /* 0x0000002e1010723c */ /* 0x000fe20000041808 */
[----:B------:R-:W3:Y:S05]  /*2fe0*/  LDSM.16.M88.4 R8, [R217+0x2000] ;  /* 0x00200000d908783b */ /* 0x000eea0000000200 */
[C---:B------:R-:W-:Y:S06]  /*2ff0*/  HMMA.16816.F32.BF16 R84, R24.reuse, R44, R84 ;  /* 0x0000002c1854723c */ /* 0x040fec0000041854 */
[C---:B------:R-:W-:Y:S01]  /*3000*/  HMMA.16816.F32.BF16 R80, R24.reuse, R40, R80 ;  /* 0x000000281850723c */ /* 0x040fe20000041850 */
[----:B------:R-:W-:Y:S05]  /*3010*/  LDSM.16.M88.4 R40, [R208+0x9800] ;  /* 0x00980000d028783b */ /* 0x000fea0000000200 */
[----:B------:R-:W-:Y:S01]  /*3020*/  HMMA.16816.F32.BF16 R44, R24, R46, R76 ;  /* 0x0000002e182c723c */ /* 0x000fe2000004184c */
[----:B------:R-:W-:Y:S05]  /*3030*/  LDSM.16.M88.4 R24, [R210+0x4000] ;  /* 0x00400000d218783b */ /* 0x000fea0000000200 */
[----:B----4-:R-:W-:Y:S06]  /*3040*/  HMMA.16816.F32.BF16 R60, R28, R50, R60 ;  /* 0x000000321c3c723c */ /* 0x010fec000004183c */
[C---:B-----5:R-:W-:Y:S06]  /*3050*/  HMMA.16816.F32.BF16 R64, R20.reuse, R48, R36 ;  /* 0x000000301440723c */ /* 0x060fec0000041824 */
[C---:B-1----:R-:W-:Y:S01]  /*3060*/  HMMA.16816.F32.BF16 R36, R20.reuse, R68, R32 ;  /* 0x000000441424723c */ /* 0x042fe20000041820 */
[----:B------:R-:W1:Y:S05]  /*3070*/  LDSM.16.M88.4 R32, [R208+0x9000] ;  /* 0x00900000d020783b */ /* 0x000e6a0000000200 */
[C---:B------:R-:W-:Y:S06]  /*3080*/  HMMA.16816.F32.BF16 R72, R20.reuse, R50, R72 ;  /* 0x000000321448723c */ /* 0x040fec0000041848 */
[----:B------:R-:W-:Y:S01]  /*3090*/  HMMA.16816.F32.BF16 R16, R20, R70, R16 ;  /* 0x000000461410723c */ /* 0x000fe20000041810 */
[----:B------:R-:W4:Y:S05]  /*30a0*/  LDSM.16.M88.4 R20, [R210+0x6000] ;  /* 0x00600000d214783b */ /* 0x000f2a0000000200 */
[C---:B------:R-:W-:Y:S06]  /*30b0*/  HMMA.16816.F32.BF16 R84, R28.reuse, R68, R84 ;  /* 0x000000441c54723c */ /* 0x040fec0000041854 */
[C---:B------:R-:W-:Y:S06]  /*30c0*/  HMMA.16816.F32.BF16 R80, R28.reuse, R48, R80 ;  /* 0x000000301c50723c */ /* 0x040fec0000041850 */
[----:B------:R-:W-:Y:S01]  /*30d0*/  HMMA.16816.F32.BF16 R44, R28, R70, R44 ;  /* 0x000000461c2c723c */ /* 0x000fe2000004182c */
[----:B------:R-:W-:Y:S05]  /*30e0*/  LDSM.16.M88.4 R28, [R212+0x4000] ;  /* 0x00400000d41c783b */ /* 0x000fea0000000200 */
[----:B--2---:R-:W-:Y:S06]  /*30f0*/  HMMA.16816.F32.BF16 R60, R12, R54, R60 ;  /* 0x000000360c3c723c */ /* 0x004fec000004183c */
[C---:B---3--:R-:W-:Y:S06]  /*3100*/  HMMA.16816.F32.BF16 R68, R8.reuse, R52, R64 ;  /* 0x000000340844723c */ /* 0x048fec0000041840 */
[C---:B------:R-:W-:Y:S01]  /*3110*/  HMMA.16816.F32.BF16 R64, R8.reuse, R56, R36 ;  /* 0x000000380840723c */ /* 0x040fe20000041824 */
[----:B------:R-:W2:Y:S05]  /*3120*/  LDSM.16.M88.4 R36, [R219+0x1000] ;  /* 0x00100000db24783b */ /* 0x000eaa0000000200 */
[C---:B------:R-:W-:Y:S01]  /*3130*/  HMMA.16816.F32.BF16 R76, R8.reuse, R58, R16 ;  /* 0x0000003a084c723c */ /* 0x040fe20000041810 */
[----:B------:R-:W3:Y:S05]  /*3140*/  LDSM.16.M88.4 R16, [R212+0x6000] ;  /* 0x00600000d410783b */ /* 0x000eea0000000200 */
[----:B------:R-:W-:Y:S01]  /*3150*/  HMMA.16816.F32.BF16 R48, R8, R54, R72 ;  /* 0x000000360830723c */ /* 0x000fe20000041848 */
[----:B------:R-:W5:Y:S04]  /*3160*/  LDSM.16.M88.4 R72, [R219+0x1800] ;  /* 0x00180000db48783b */ /* 0x000f680000000200 */
[----:B------:R-:W-:Y:S01]  /*3170*/  LDSM.16.M88.4 R8, [R218+0x6000] ;  /* 0x00600000da08783b */ /* 0x000fe20000000200 */
[C---:B------:R-:W-:Y:S06]  /*3180*/  HMMA.16816.F32.BF16 R84, R12.reuse, R56, R84 ;  /* 0x000000380c54723c */ /* 0x040fec0000041854 */
[C---:B------:R-:W-:Y:S06]  /*3190*/  HMMA.16816.F32.BF16 R80, R12.reuse, R52, R80 ;  /* 0x000000340c50723c */ /* 0x040fec0000041850 */
[----:B------:R-:W-:Y:S01]  /*31a0*/  HMMA.16816.F32.BF16 R56, R12, R58, R44 ;  /* 0x0000003a0c38723c */ /* 0x000fe2000004182c */
[----:B------:R-:W-:Y:S05]  /*31b0*/  LDSM.16.M88.4 R12, [R218+0x4000] ;  /* 0x00400000da0c783b */ /* 0x000fea0000000200 */
[----:B-1----:R-:W-:Y:S01]  /*31c0*/  HMMA.16816.F32.BF16 R44, R24, R34, R60 ;  /* 0x00000022182c723c */ /* 0x002fe2000004183c */
[----:B------:R-:W1:Y:S05]  /*31d0*/  LDSM.16.M88.4 R60, [R216+0x9000] ;  /* 0x00900000d83c783b */ /* 0x000e6a0000000200 */
[C---:B----4-:R-:W-:Y:S06]  /*31e0*/  HMMA.16816.F32.BF16 R52, R20.reuse, R32, R68 ;  /* 0x000000201434723c */ /* 0x050fec0000041844 */
[C---:B------:R-:W-:Y:S06]  /*31f0*/  HMMA.16816.F32.BF16 R48, R20.reuse, R34, R48 ;  /* 0x000000221430723c */ /* 0x040fec0000041830 */
[C---:B------:R-:W-:Y:S06]  /*3200*/  HMMA.16816.F32.BF16 R64, R20.reuse, R40, R64 ;  /* 0x000000281440723c */ /* 0x040fec0000041840 */
[----:B------:R-:W-:Y:S01]  /*3210*/  HMMA.16816.F32.BF16 R68, R20, R42, R76 ;  /* 0x0000002a1444723c */ /* 0x000fe2000004184c */
[----:B------:R-:W-:Y:S05]  /*3220*/  LDSM.16.M88.4 R20, [R217+0x6000] ;  /* 0x00600000d914783b */ /* 0x000fea0000000200 */
[C---:B------:R-:W-:Y:S06]  /*3230*/  HMMA.16816.F32.BF16 R84, R24.reuse, R40, R84 ;  /* 0x000000281854723c */ /* 0x040fec0000041854 */
[C---:B------:R-:W-:Y:S06]  /*3240*/  HMMA.16816.F32.BF16 R80, R24.reuse, R32, R80 ;  /* 0x000000201850723c */ /* 0x040fec0000041850 */
[----:B------:R-:W-:Y:S01]  /*3250*/  HMMA.16816.F32.BF16 R92, R24, R42, R56 ;  /* 0x0000002a185c723c */ /* 0x000fe20000041838 */
[----:B------:R-:W4:Y:S04]  /*3260*/  LDSM.16.M88.4 R24, [R216+0x9800] ;  /* 0x00980000d818783b */ /* 0x000f280000000200 */
[----:B------:R-:W4:Y:S01]  /*3270*/  LDSM.16.M88.4 R40, [R215+0x1000] ;  /* 0x00100000d728783b */ /* 0x000f220000000200 */
[----:B--2---:R-:W-:Y:S06]  /*3280*/  HMMA.16816.F32.BF16 R32, R28, R38, R44 ;  /* 0x000000261c20723c */ /* 0x004fec000004182c */
[C---:B---3--:R-:W-:Y:S06]  /*3290*/  HMMA.16816.F32.BF16 R44, R16.reuse, R36, R52 ;  /* 0x00000024102c723c */ /* 0x048fec0000041834 */
[C---:B------:R-:W-:Y:S06]  /*32a0*/  HMMA.16816.F32.BF16 R88, R16.reuse, R38, R48 ;  /* 0x000000261058723c */ /* 0x040fec0000041830 */
[C---:B-----5:R-:W-:Y:S06]  /*32b0*/  HMMA.16816.F32.BF16 R76, R16.reuse, R72, R64 ;  /* 0x00000048104c723c */ /* 0x060fec0000041840 */
[----:B------:R-:W-:Y:S01]  /*32c0*/  HMMA.16816.F32.BF16 R56, R16, R74, R68 ;  /* 0x0000004a1038723c */ /* 0x000fe20000041844 */
[----:B------:R-:W2:Y:S05]  /*32d0*/  LDSM.16.M88.4 R16, [R217+0x4000] ;  /* 0x00400000d910783b */ /* 0x000eaa0000000200 */
[C---:B------:R-:W-:Y:S06]  /*32e0*/  HMMA.16816.F32.BF16 R48, R28.reuse, R72, R84 ;  /* 0x000000481c30723c */ /* 0x040fec0000041854 */
[----:B------:R-:W-:Y:S06]  /*32f0*/  HMMA.16816.F32.BF16 R52, R28, R36, R80 ;  /* 0x000000241c34723c */ /* 0x000fec0000041850 */
[----:B-1----:R-:W-:Y:S01]  /*3300*/  HMMA.16816.F32.BF16 R36, R12, R62, R32 ;  /* 0x0000003e0c24723c */ /* 0x002fe20000041820 */
[----:B------:R-:W1:Y:S01]  /*3310*/  LDSM.16.M88.4 R32, [R215+0x1800] ;  /* 0x00180000d720783b */ /* 0x000e620000000200 */
[----:B------:R-:W-:-:S04]  /*3320*/  DEPBAR.LE SB0, 0x0 ;  /* 0x000080000000791a */ /* 0x000fc80000000000 */
[----:B------:R-:W-:Y:S06]  /*3330*/  HMMA.16816.F32.BF16 R44, R8, R60, R44 ;  /* 0x0000003c082c723c */ /* 0x000fec000004182c */
[----:B------:R-:W-:Y:S06]  /*3340*/  HMMA.16816.F32.BF16 R28, R28, R74, R92 ;  /* 0x0000004a1c1c723c */ /* 0x000fec000004185c */
[----:B------:R-:W-:Y:S06]  /*3350*/  HMMA.16816.F32.BF16 R64, R8, R62, R88 ;  /* 0x0000003e0840723c */ /* 0x000fec0000041858 */
[-C--:B----4-:R-:W-:Y:S06]  /*3360*/  HMMA.16816.F32.BF16 R48, R12, R24.reuse, R48 ;  /* 0x000000180c30723c */ /* 0x090fec0000041830 */
[C---:B------:R-:W-:Y:S06]  /*3370*/  HMMA.16816.F32.BF16 R76, R8.reuse, R24, R76 ;  /* 0x00000018084c723c */ /* 0x040fec000004184c */
[----:B------:R-:W-:Y:S06]  /*3380*/  HMMA.16816.F32.BF16 R68, R8, R26, R56 ;  /* 0x0000001a0844723c */ /* 0x000fec0000041838 */
[----:B------:R-:W-:Y:S01]  /*3390*/  HMMA.16816.F32.BF16 R56, R20, R40, R44 ;  /* 0x000000281438723c */ /* 0x000fe2000004182c */
[----:B------:R-:W-:-:S02]  /*33a0*/  VIMNMX R9, R96, UR22, PT ;  /* 0x0000001660097c48 */ /* 0x000fc4000bfe0100 */
[C-C-:B------:R-:W-:Y:S02]  /*33b0*/  VIADDMNMX R10, R96.reuse, 0x8, R5.reuse, PT ;  /* 0x00000008600a7846 */ /* 0x140fe40003800105 */
[----:B------:R-:W-:Y:S01]  /*33c0*/  VIADDMNMX R11, R96, 0x40, R5, PT ;  /* 0x00000040600b7846 */ /* 0x000fe20003800105 */
[----:B------:R-:W-:Y:S01]  /*33d0*/  HMMA.16816.F32.BF16 R60, R12, R60, R52 ;  /* 0x0000003c0c3c723c */ /* 0x000fe20000041834 */
[----:B------:R-:W-:Y:S01]  /*33e0*/  BAR.SYNC.DEFER_BLOCKING 0x0 ;  /* 0x0000000000007b1d */ /* 0x000fe20000010000 */
[C---:B------:R-:W-:Y:S02]  /*33f0*/  ISETP.GE.AND P6, PT, R3.reuse, R9, PT ;  /* 0x000000090300720c */ /* 0x040fe40003fc6270 */
[C---:B------:R-:W-:Y:S02]  /*3400*/  ISETP.GE.AND P0, PT, R3.reuse, R10, PT ;  /* 0x0000000a0300720c */ /* 0x040fe40003f06270 */
[----:B--2---:R-:W-:Y:S01]  /*3410*/  HMMA.16816.F32.BF16 R52, R16, R42, R36 ;  /* 0x0000002a1034723c */ /* 0x004fe20000041824 */
[----:B------:R-:W-:-:S05]  /*3420*/  ISETP.GE.AND P1, PT, R3, R11, PT ;  /* 0x0000000b0300720c */ /* 0x000fca0003f26270 */
[----:B------:R-:W-:Y:S06]  /*3430*/  HMMA.16816.F32.BF16 R44, R12, R26, R28 ;  /* 0x0000001a0c2c723c */ /* 0x000fec000004181c */
[----:B------:R-:W-:Y:S01]  /*3440*/  HMMA.16816.F32.BF16 R24, R20, R42, R64 ;  /* 0x0000002a1418723c */ /* 0x000fe20000041840 */
[----:B------:R-:W-:Y:S01]  /*3450*/  VIADDMNMX R12, R96, 0x48, R5, PT ;  /* 0x00000048600c7846 */ /* 0x000fe20003800105 */
[C---:B------:R-:W-:Y:S01]  /*3460*/  VIADD R5, R0.reuse, 0x8 ;  /* 0x0000000800057836 */ /* 0x040fe20000000000 */
[----:B------:R-:W-:Y:S02]  /*3470*/  FSEL R105, R57, -INF , !P1 ;  /* 0xff80000039697808 */ /* 0x000fe40004800000 */
[----:B------:R-:W-:Y:S01]  /*3480*/  ISETP.GE.AND P5, PT, R3, R12, PT ;  /* 0x0000000c0300720c */ /* 0x000fe20003fa6270 */
[----:B-1----:R-:W-:Y:S01]  /*3490*/  HMMA.16816.F32.BF16 R36, R16, R32, R48 ;  /* 0x000000201024723c */ /* 0x002fe20000041830 */
[----:B------:R-:W-:Y:S01]  /*34a0*/  VIADD R3, R0, 0x9 ;  /* 0x0000000900037836 */ /* 0x000fe20000000000 */
[----:B------:R-:W-:-:S02]  /*34b0*/  ISETP.GE.AND P4, PT, R5, R9, PT ;  /* 0x000000090500720c */ /* 0x000fc40003f86270 */
[----:B------:R-:W-:Y:S02]  /*34c0*/  FSEL R125, R59, -INF , !P5 ;  /* 0xff8000003b7d7808 */ /* 0x000fe40006800000 */
[----:B------:R-:W-:Y:S01]  /*34d0*/  HMMA.16816.F32.BF16 R28, R20, R32, R76 ;  /* 0x00000020141c723c */ /* 0x000fe2000004184c */
[----:B------:R-:W-:Y:S02]  /*34e0*/  ISETP.GE.AND P5, PT, R3, R9, PT ;  /* 0x000000090300720c */ /* 0x000fe40003fa6270 */
[C---:B------:R-:W-:Y:S02]  /*34f0*/  ISETP.GE.AND P2, PT, R5.reuse, R10, PT ;  /* 0x0000000a0500720c */ /* 0x040fe40003f46270 */
[C---:B------:R-:W-:Y:S01]  /*3500*/  ISETP.GE.AND P3, PT, R5.reuse, R11, PT ;  /* 0x0000000b0500720c */ /* 0x040fe20003f66270 */
[----:B------:R-:W-:Y:S01]  /*3510*/  HMMA.16816.F32.BF16 R40, R16, R40, R60 ;  /* 0x000000281028723c */ /* 0x000fe2000004183c */
[----:B------:R-:W-:Y:S01]  /*3520*/  ISETP.GE.AND P1, PT, R5, R12, PT ;  /* 0x0000000c0500720c */ /* 0x000fe20003f26270 */
[----:B------:R-:W-:Y:S01]  /*3530*/  VIADD R5, R0, 0x11 ;  /* 0x0000001100057836 */ /* 0x000fe20000000000 */
[----:B------:R-:W-:-:S02]  /*3540*/  FSEL R33, R53, -INF , !P5 ;  /* 0xff80000035217808 */ /* 0x000fc40006800000 */
[----:B------:R-:W-:Y:S01]  /*3550*/  ISETP.GE.AND P5, PT, R3, R12, PT ;  /* 0x0000000c0300720c */ /* 0x000fe20003fa6270 */
[-C--:B------:R-:W-:Y:S01]  /*3560*/  HMMA.16816.F32.BF16 R20, R20, R34.reuse, R68 ;  /* 0x000000221414723c */ /* 0x080fe20000041844 */
[----:B------:R-:W-:Y:S02]  /*3570*/  FSEL R32, R52, -INF , !P4 ;  /* 0xff80000034207808 */ /* 0x000fe40006000000 */
[----:B------:R-:W-:Y:S02]  /*3580*/  FSEL R107, R27, -INF , !P5 ;  /* 0xff8000001b6b7808 */ /* 0x000fe40006800000 */
[----:B------:R-:W-:Y:S01]  /*3590*/  ISETP.GE.AND P5, PT, R5, R9, PT ;  /* 0x000000090500720c */ /* 0x000fe20003fa6270 */
[----:B------:R-:W-:Y:S01]  /*35a0*/  HMMA.16816.F32.BF16 R16, R16, R34, R44 ;  /* 0x000000221010723c */ /* 0x000fe2000004182c */
[----:B------:R-:W-:Y:S02]  /*35b0*/  FSEL R48, R54, -INF , !P2 ;  /* 0xff80000036307808 */ /* 0x000fe40005000000 */
[----:B------:R-:W-:-:S02]  /*35c0*/  FSEL R50, R37, -INF , !P5 ;  /* 0xff80000025327808 */ /* 0x000fc40006800000 */
[----:B------:R-:W-:Y:S02]  /*35d0*/  ISETP.GE.AND P5, PT, R5, R12, PT ;  /* 0x0000000c0500720c */ /* 0x000fe40003fa6270 */
[C---:B------:R-:W-:Y:S02]  /*35e0*/  ISETP.GE.AND P4, PT, R3.reuse, R10, PT ;  /* 0x0000000a0300720c */ /* 0x040fe40003f86270 */
[----:B------:R-:W-:Y:S01]  /*35f0*/  ISETP.GE.AND P2, PT, R3, R11, PT ;  /* 0x0000000b0300720c */ /* 0x000fe20003f46270 */
[C---:B------:R-:W-:Y:S01]  /*3600*/  VIADD R3, R0.reuse, 0x10 ;  /* 0x0000001000037836 */ /* 0x040fe20000000000 */
[----:B------:R-:W-:Y:S02]  /*3610*/  FSEL R200, R31, -INF , !P5 ;  /* 0xff8000001fc87808 */ /* 0x000fe40006800000 */
[----:B------:R-:W-:Y:S02]  /*3620*/  ISETP.GE.AND P5, PT, R0, R9, PT ;  /* 0x000000090000720c */ /* 0x000fe40003fa6270 */
        /* <DEDUP_REMOVED lines=13> */
[----:B------:R-:W-:-:S02]  /*3700*/  ISETP.GE.AND P0, PT, R0, R11, PT ;  /* 0x0000000b0000720c */ /* 0x000fc40003f06270 */
[CC--:B------:R-:W-:Y:S01]  /*3710*/  ISETP.GE.AND P5, PT, R0.reuse, R12.reuse, PT ;  /* 0x0000000c0000720c */ /* 0x0c0fe20003fa6270 */
[----:B------:R-:W-:Y:S01]  /*3720*/  VIADD R0, R0, 0x19 ;  /* 0x0000001900007836 */ /* 0x000fe20000000000 */
[----:B------:R-:W-:Y:S02]  /*3730*/  FSEL R40, R56, -INF , !P0 ;  /* 0xff80000038287808 */ /* 0x000fe40004000000 */
[----:B------:R-:W-:Y:S02]  /*3740*/  FSEL R51, R38, -INF , !P1 ;  /* 0xff80000026337808 */ /* 0x000fe40004800000 */
[----:B------:R-:W-:Y:S02]  /*3750*/  ISETP.GE.AND P0, PT, R0, R12, PT ;  /* 0x0000000c0000720c */ /* 0x000fe40003f06270 */
[----:B------:R-:W-:Y:S02]  /*3760*/  ISETP.GE.AND P1, PT, R5, R11, PT ;  /* 0x0000000b0500720c */ /* 0x000fe40003f26270 */
[----:B------:R-:W-:-:S02]  /*3770*/  FSEL R137, R23, -INF , !P0 ;  /* 0xff80000017897808 */ /* 0x000fc40004000000 */
[----:B------:R-:W-:Y:S02]  /*3780*/  PLOP3.LUT P0, PT, PT, PT, UP0, 0x80, 0x0 ;  /* 0x000000000000781c */ /* 0x000fe40003f0f008 */
        /* <DEDUP_REMOVED lines=8> */
[----:B------:R-:W-:Y:S02]  /*3810*/  FSEL R42, R42, -INF , !P6 ;  /* 0xff8000002a2a7808 */ /* 0x000fe40007000000 */
[----:B------:R-:W-:Y:S02]  /*3820*/  FSEL R138, R20, -INF , !P3 ;  /* 0xff800000148a7808 */ /* 0x000fe40005800000 */
[----:B------:R-:W-:-:S02]  /*3830*/  FSEL R139, R22, -INF , !P1 ;  /* 0xff800000168b7808 */ /* 0x000fc40004800000 */
[CC--:B------:R-:W-:Y:S02]  /*3840*/  ISETP.GE.AND P4, PT, R3.reuse, R9.reuse, PT ;  /* 0x000000090300720c */ /* 0x0c0fe40003f86270 */
[-C--:B------:R-:W-:Y:S02]  /*3850*/  ISETP.GE.AND P2, PT, R3, R10.reuse, PT ;  /* 0x0000000a0300720c */ /* 0x080fe40003f46270 */
[C---:B------:R-:W-:Y:S02]  /*3860*/  ISETP.GE.AND P3, PT, R0.reuse, R9, PT ;  /* 0x000000090000720c */ /* 0x040fe40003f66270 */
[C---:B------:R-:W-:Y:S02]  /*3870*/  ISETP.GE.AND P1, PT, R0.reuse, R10, PT ;  /* 0x0000000a0000720c */ /* 0x040fe40003f26270 */
[----:B------:R-:W-:Y:S02]  /*3880*/  ISETP.GE.AND P6, PT, R0, R11, PT ;  /* 0x0000000b0000720c */ /* 0x000fe40003fc6270 */
[----:B------:R-:W-:-:S02]  /*3890*/  LOP3.LUT R0, R98, R99, RZ, 0xfc, !PT ;  /* 0x0000006362007212 */ /* 0x000fc400078efcff */
[----:B------:R-:W-:Y:S02]  /*38a0*/  FSEL R41, R58, -INF , !P5 ;  /* 0xff8000003a297808 */ /* 0x000fe40006800000 */
[----:B------:R-:W-:Y:S02]  /*38b0*/  FSEL R132, R21, -INF , !P6 ;  /* 0xff80000015847808 */ /* 0x000fe40007000000 */
        /* <DEDUP_REMOVED lines=17> */
[----:B------:R-:W-:-:S05]  /*39d0*/  VIADD R5, R7, UR10 ;  /* 0x0000000a07057c36 */ /* 0x000fca0008000000 */
[----:B------:R-:W-:Y:S01]  /*39e0*/  IADD3.X R7, R5, UR13, RZ, P5, !PT ;  /* 0x0000000d05077c10 */ /* 0x000fe2000affe4ff */
[----:B------:R-:W3:Y:S08]  /*39f0*/  @!P2 LDC.64 R14, c[0x0][0x218] ;  /* 0x00008600ff0eab82 */ /* 0x000ef00000000a00 */
[----:B------:R-:W4:Y:S01]  /*3a00*/  @!P3 LDC.64 R16, c[0x0][0x218] ;  /* 0x00008600ff10bb82 */ /* 0x000f220000000a00 */
[----:B-1----:R-:W-:-:S04]  /*3a10*/  @!P3 LEA R18, P6, R6, R18, 0x1 ;  /* 0x000000120612b211 */ /* 0x002fc800078c08ff */
[C---:B------:R-:W-:Y:S02]  /*3a20*/  @!P3 LEA.HI.X R19, R6.reuse, R19, R5, 0x1, P6 ;  /* 0x000000130613b211 */ /* 0x040fe400030f0c05 */
        /* <DEDUP_REMOVED lines=27> */
.L_x_983:
[----:B------:R-:W-:Y:S05]  /*3be0*/  BSYNC B0 ;  /* 0x0000000000007941 */ /* 0x000fea0003800000 */
.L_x_982:
[----:B------:R-:W0:Y:S02]  /*3bf0*/  LDGDEPBAR ;  /* 0x00000000000079af */ /* 0x000e240000000000 */
.L_x_981:
[----:B------:R-:W-:Y:S01]  /*3c00*/  FMNMX.FTZ R135, R13, R24, !PT ;  /* 0x000000180d877209 */ /* 0x000fe20007810000 */
[----:B--2---:R-:W-:Y:S01]  /*3c10*/  IMAD.WIDE.U32 R14, R252, -0x326172a9, RZ ;  /* 0xcd9e8d57fc0e7825 */ /* 0x004fe200078e00ff */
[----:B------:R-:W-:Y:S01]  /*3c20*/  FMNMX.FTZ R3, R42, R25, !PT ;  /* 0x000000192a037209 */ /* 0x000fe20007810000 */
[----:B------:R-:W-:Y:S01]  /*3c30*/  UIADD3 UR35, UR25, -0x4498517b, URZ ;  /* 0xbb67ae8519237890 */ /* 0x000fe2000fffe03f */
[----:B------:R-:W-:Y:S01]  /*3c40*/  FMNMX.FTZ R135, R32, R135, !PT ;  /* 0x0000008720877209 */ /* 0x000fe20007810000 */
[----:B------:R-:W-:Y:S01]  /*3c50*/  IMAD.WIDE.U32 R240, R103, -0x2daee0ad, RZ ;  /* 0xd2511f5367f07825 */ /* 0x000fe200078e00ff */
[----:B------:R-:W-:Y:S01]  /*3c60*/  FMNMX.FTZ R3, R48, R3, !PT ;  /* 0x0000000330037209 */ /* 0x000fe20007810000 */
[----:B------:R-:W-:Y:S01]  /*3c70*/  UIADD3 UR36, UR24, -0x61c88647, URZ ;  /* 0x9e3779b918247890 */ /* 0x000fe2000fffe03f */
[----:B------:R-:W-:Y:S01]  /*3c80*/  FMNMX.FTZ R135, R33, R135, !PT ;  /* 0x0000008721877209 */ /* 0x000fe20007810000 */
[----:B------:R-:W-:Y:S01]  /*3c90*/  UIADD3 UR34, UR24, 0x3c6ef372, URZ ;  /* 0x3c6ef37218227890 */ /* 0x000fe2000fffe03f */
[----:B------:R-:W-:Y:S01]  /*3ca0*/  FMNMX.FTZ R3, R49, R3, !PT ;  /* 0x0000000331037209 */ /* 0x000fe20007810000 */
[----:B------:R-:W-:Y:S01]  /*3cb0*/  UIADD3 UR33, UR25, 0x76cf5d0a, URZ ;  /* 0x76cf5d0a19217890 */ /* 0x000fe2000fffe03f */
[----:B------:R-:W-:Y:S01]  /*3cc0*/  FMNMX.FTZ R135, R36, R135, !PT ;  /* 0x0000008724877209 */ /* 0x000fe20007810000 */
[----:B------:R-:W-:Y:S01]  /*3cd0*/  UIADD3 UR22, UR25, 0x32370b8f, URZ ;  /* 0x32370b8f19167890 */ /* 0x000fe2000fffe03f */
[----:B------:R-:W-:Y:S01]  /*3ce0*/  FMNMX.FTZ R3, R51, R3, !PT ;  /* 0x0000000333037209 */ /* 0x000fe20007810000 */
[----:B------:R-:W-:Y:S01]  /*3cf0*/  ULDC UR30, c[0x0][0x2ec] ;  /* 0x0000bb00001e7ab9 */ /* 0x000fe20000000800 */
[----:B------:R-:W-:Y:S01]  /*3d00*/  FMNMX.FTZ R135, R50, R135, !PT ;  /* 0x0000008732877209 */ /* 0x000fe20007810000 */
[----:B------:R-:W-:Y:S01]  /*3d10*/  UIADD3 UR23, UR24, -0x255992d5, URZ ;  /* 0xdaa66d2b18177890 */ /* 0x000fe2000fffe03f */
[----:B------:R-:W-:Y:S01]  /*3d20*/  FMNMX.FTZ R3, R57, R3, !PT ;  /* 0x0000000339037209 */ /* 0x000fe20007810000 */
[----:B------:R-:W-:Y:S01]  /*3d30*/  UIADD3 UR12, UR24, 0x78dde6e4, URZ ;  /* 0x78dde6e4180c7890 */ /* 0x000fe2000fffe03f */
[----:B------:R-:W-:Y:S01]  /*3d40*/  FMNMX.FTZ R135, R30, R135, !PT ;  /* 0x000000871e877209 */ /* 0x000fe20007810000 */
[----:B------:R-:W-:Y:S01]  /*3d50*/  UIADD3 UR10, UR25, -0x56f99767, URZ ;  /* 0xa9066899190a7890 */ /* 0x000fe2000fffe03f */
[----:B------:R-:W-:Y:S01]  /*3d60*/  FMNMX.FTZ R3, R34, R3, !PT ;  /* 0x0000000322037209 */ /* 0x000fe20007810000 */
[----:B------:R-:W-:Y:S01]  /*3d70*/  UIADD3 UR11, UR25, -0x126145ec, URZ ;  /* 0xed9eba14190b7890 */ /* 0x000fe2000fffe03f */
[----:B------:R-:W-:Y:S01]  /*3d80*/  FMNMX.FTZ R135, R31, R135, !PT ;  /* 0x000000871f877209 */ /* 0x000fe20007810000 */
[----:B------:R-:W-:Y:S01]  /*3d90*/  VIADD R250, R252, 0x4 ;  /* 0x00000004fcfa7836 */ /* 0x000fe20000000000 */
[----:B------:R-:W-:Y:S01]  /*3da0*/  FMNMX.FTZ R3, R35, R3, !PT ;  /* 0x0000000323037209 */ /* 0x000fe20007810000 */
[----:B------:R-:W-:Y:S01]  /*3db0*/  UIADD3 UR29, UR24, 0x1715609d, URZ ;  /* 0x1715609d181d7890 */ /* 0x000fe2000fffe03f */
[----:B------:R-:W-:Y:S01]  /*3dc0*/  LOP3.LUT R251, R102, UR24, RZ, 0x3c, !PT ;  /* 0x0000001866fb7c12 */ /* 0x000fe2000f8e3cff */
[----:B------:R-:W2:Y:S01]  /*3dd0*/  SHFL.BFLY PT, R5, R135, 0x2, 0x1f ;  /* 0x0c401f0087057f89 */ /* 0x000ea200000e0000 */
[----:B------:R-:W-:-:S02]  /*3de0*/  LEA R209, R0, UR4, 0x1 ;  /* 0x0000000400d17c11 */ /* 0x000fc4000f8e08ff */
[----:B-1----:R-:W-:Y:S01]  /*3df0*/  LOP3.LUT R6, R15, R251, RZ, 0x3c, !PT ;  /* 0x000000fb0f067212 */ /* 0x002fe200078e3cff */
[----:B------:R-:W1:Y:S02]  /*3e00*/  SHFL.BFLY PT, R134, R3, 0x2, 0x1f ;  /* 0x0c401f0003867f89 */ /* 0x000e6400000e0000 */
[--C-:B------:R-:W-:Y:S02]  /*3e10*/  IMAD R211, R4, 0x2, R209.reuse ;  /* 0x0000000204d37824 */ /* 0x100fe400078e02d1 */
[----:B------:R-:W-:Y:S01]  /*3e20*/  IMAD.WIDE.U32 R18, R6, -0x2daee0ad, RZ ;  /* 0xd2511f5306127825 */ /* 0x000fe200078e00ff */
[----:B------:R-:W-:Y:S03]  /*3e30*/  STL [R1+0x34], R251 ;  /* 0x000034fb01007387 */ /* 0x000fe60000100800 */
[C---:B------:R-:W-:Y:S01]  /*3e40*/  IMAD R214, R2.reuse, 0x2, R209 ;  /* 0x0000000202d67824 */ /* 0x040fe200078e02d1 */
[----:B------:R-:W-:Y:S01]  /*3e50*/  LOP3.LUT R6, R19, UR35, R240, 0x96, !PT ;  /* 0x0000002313067c12 */ /* 0x000fe2000f8e96f0 */
[----:B------:R-:W-:Y:S01]  /*3e60*/  STL.64 [R1+0x10], R18 ;  /* 0x0000101201007387 */ /* 0x000fe20000100a00 */
[----:B------:R-:W-:-:S03]  /*3e70*/  IMAD R213, R2, 0x2, R211 ;  /* 0x0000000202d57824 */ /* 0x000fc600078e02d3 */
[----:B------:R-:W-:Y:S01]  /*3e80*/  IMAD.WIDE.U32 R6, R6, -0x326172a9, RZ ;  /* 0xcd9e8d5706067825 */ /* 0x000fe200078e00ff */
[----:B------:R-:W-:Y:S04]  /*3e90*/  LDSM.16.MT88.4 R72, [R209+0xa000] ;  /* 0x00a00000d148783b */ /* 0x000fe80000004200 */
[----:B------:R-:W-:Y:S01]  /*3ea0*/  LDSM.16.MT88.4 R60, [R211+0xa000] ;  /* 0x00a00000d33c783b */ /* 0x000fe20000004200 */
[----:B--2---:R-:W-:Y:S01]  /*3eb0*/  FMNMX.FTZ R135, R135, R5, !PT ;  /* 0x0000000587877209 */ /* 0x004fe20007810000 */
[----:B------:R-:W-:Y:S02]  /*3ec0*/  IMAD.U32 R5, RZ, RZ, UR25 ;  /* 0x00000019ff057e24 */ /* 0x000fe4000f8e00ff */
[----:B------:R-:W-:Y:S01]  /*3ed0*/  LDSM.16.MT88.4 R92, [R214+0xa000] ;  /* 0x00a00000d65c783b */ /* 0x000fe20000004200 */
[----:B-1----:R-:W-:-:S02]  /*3ee0*/  FMNMX.FTZ R134, R3, R134, !PT ;  /* 0x0000008603867209 */ /* 0x002fc40007810000 */
[----:B------:R-:W-:Y:S01]  /*3ef0*/  LOP3.LUT R5, R241, UR5, R5, 0x96, !PT ;  /* 0x00000005f1057c12 */ /* 0x000fe2000f8e9605 */
[----:B------:R-:W1:Y:S04]  /*3f00*/  SHFL.BFLY PT, R8, R135, 0x1, 0x1f ;  /* 0x0c201f0087087f89 */ /* 0x000e6800000e0000 */
[----:B------:R-:W-:Y:S01]  /*3f10*/  IMAD.WIDE.U32 R58, R5, -0x326172a9, RZ ;  /* 0xcd9e8d57053a7825 */ /* 0x000fe200078e00ff */
[----:B------:R-:W-:Y:S04]  /*3f20*/  LDSM.16.MT88.4 R88, [R213+0xa000] ;  /* 0x00a00000d558783b */ /* 0x000fe80000004200 */
[----:B------:R-:W-:Y:S01]  /*3f30*/  LOP3.LUT R5, R59, UR36, R14, 0x96, !PT ;  /* 0x000000243b057c12 */ /* 0x000fe2000f8e960e */
[----:B------:R-:W-:Y:S01]  /*3f40*/  LDSM.16.MT88.4 R76, [R209+0xb000] ;  /* 0x00b00000d14c783b */ /* 0x000fe20000004200 */
[----:B------:R-:W-:-:S03]  /*3f50*/  LOP3.LUT R14, R7, UR34, R58, 0x96, !PT ;  /* 0x00000022070e7c12 */ /* 0x000fc6000f8e963a */
[----:B------:R-:W-:Y:S01]  /*3f60*/  IMAD.WIDE.U32 R16, R5, -0x2daee0ad, RZ ;  /* 0xd2511f5305107825 */ /* 0x000fe200078e00ff */
[----:B------:R-:W-:Y:S03]  /*3f70*/  LDSM.16.MT88.4 R116, [R211+0xb000] ;  /* 0x00b00000d374783b */ /* 0x000fe60000004200 */
[----:B------:R-:W-:Y:S01]  /*3f80*/  IMAD.WIDE.U32 R14, R14, -0x2daee0ad, RZ ;  /* 0xd2511f530e0e7825 */ /* 0x000fe200078e00ff */
[----:B------:R-:W-:Y:S01]  /*3f90*/  LOP3.LUT R7, R17, UR33, R18, 0x96, !PT ;  /* 0x0000002111077c12 */ /* 0x000fe2000f8e9612 */
[----:B------:R-:W-:Y:S03]  /*3fa0*/  LDSM.16.MT88.4 R44, [R214+0xb000] ;  /* 0x00b00000d62c783b */ /* 0x000fe60000004200 */
[----:B------:R-:W-:Y:S01]  /*3fb0*/  LOP3.LUT R5, R15, UR22, R16, 0x96, !PT ;  /* 0x000000160f057c12 */ /* 0x000fe2000f8e9610 */
[----:B------:R-:W-:Y:S01]  /*3fc0*/  IMAD.WIDE.U32 R16, R7, -0x326172a9, RZ ;  /* 0xcd9e8d5707107825 */ /* 0x000fe200078e00ff */
[----:B-1----:R-:W-:Y:S01]  /*3fd0*/  FMNMX.FTZ R135, R135, R8, !PT ;  /* 0x0000000887877209 */ /* 0x002fe20007810000 */
[----:B------:R-:W-:Y:S02]  /*3fe0*/  LDSM.16.MT88.4 R128, [R213+0xb000] ;  /* 0x00b00000d580783b */ /* 0x000fe40000004200 */
[----:B------:R-:W-:Y:S01]  /*3ff0*/  IMAD.WIDE.U32 R20, R5, -0x326172a9, RZ ;  /* 0xcd9e8d5705147825 */ /* 0x000fe200078e00ff */
[C---:B------:R-:W-:Y:S01]  /*4000*/  FSETP.NEU.FTZ.AND P1, PT, R135.reuse, -INF , PT ;  /* 0xff8000008700780b */ /* 0x040fe20003f3d000 */
[----:B------:R-:W1:Y:S02]  /*4010*/  SHFL.BFLY PT, R8, R134, 0x1, 0x1f ;  /* 0x0c201f0086087f89 */ /* 0x000e6400000e0000 */
[----:B------:R-:W-:Y:S01]  /*4020*/  FMUL.FTZ R3, R135, UR30 ;  /* 0x0000001e87037c20 */ /* 0x000fe20008410000 */
[----:B------:R-:W-:-:S02]  /*4030*/  LOP3.LUT R6, R17, UR23, R6, 0x96, !PT ;  /* 0x0000001711067c12 */ /* 0x000fc4000f8e9606 */
[----:B------:R-:W-:Y:S01]  /*4040*/  LOP3.LUT R7, R21, UR12, R16, 0x96, !PT ;  /* 0x0000000c15077c12 */ /* 0x000fe2000f8e9610 */
[----:B------:R-:W-:Y:S01]  /*4050*/  LDSM.16.MT88.4 R184, [R209+0xa800] ;  /* 0x00a80000d1b8783b */ /* 0x000fe20000004200 */
[----:B------:R-:W-:Y:S01]  /*4060*/  FSEL R3, R3, RZ, P1 ;  /* 0x000000ff03037208 */ /* 0x000fe20000800000 */
[----:B------:R-:W-:Y:S02]  /*4070*/  IMAD.WIDE.U32 R16, R6, -0x2daee0ad, RZ ;  /* 0xd2511f5306107825 */ /* 0x000fe400078e00ff */
[----:B------:R-:W-:Y:S02]  /*4080*/  LDSM.16.MT88.4 R172, [R214+0xa800] ;  /* 0x00a80000d6ac783b */ /* 0x000fe40000004200 */
[----:B------:R-:W-:Y:S01]  /*4090*/  FFMA.FTZ R5, R13, UR30, -R3 ;  /* 0x0000001e0d057c23 */ /* 0x000fe20008010803 */
[----:B------:R-:W-:Y:S01]  /*40a0*/  IMAD.WIDE.U32 R26, R7, -0x2daee0ad, RZ ;  /* 0xd2511f53071a7825 */ /* 0x000fe200078e00ff */
[----:B------:R-:W-:-:S03]  /*40b0*/  LOP3.LUT R14, R17, UR11, R14, 0x96, !PT ;  /* 0x0000000b110e7c12 */ /* 0x000fc6000f8e960e */
[----:B------:R-:W-:Y:S01]  /*40c0*/  FFMA.FTZ R13, R33, UR30, -R3 ;  /* 0x0000001e210d7c23 */ /* 0x000fe20008010803 */
[----:B------:R2:W-:Y:S01]  /*40d0*/  MUFU.EX2 R245, R5 ;  /* 0x0000000500f57308 */ /* 0x0005e20000000800 */
[----:B------:R-:W-:Y:S01]  /*40e0*/  LDSM.16.MT88.4 R176, [R213+0xa800] ;  /* 0x00a80000d5b0783b */ /* 0x000fe20000004200 */
[----:B------:R-:W-:Y:S01]  /*40f0*/  LOP3.LUT R6, R27, UR10, R16, 0x96, !PT ;  /* 0x0000000a1b067c12 */ /* 0x000fe2000f8e9610 */
[----:B------:R-:W-:Y:S01]  /*4100*/  IMAD.WIDE.U32 R28, R14, -0x326172a9, RZ ;  /* 0xcd9e8d570e1c7825 */ /* 0x000fe200078e00ff */
[----:B------:R-:W-:Y:S01]  /*4110*/  FMNMX.FTZ R16, R40, R105, !PT ;  /* 0x0000006928107209 */ /* 0x000fe20007810000 */
[----:B------:R-:W-:Y:S02]  /*4120*/  LDSM.16.MT88.4 R180, [R209+0xb800] ;  /* 0x00b80000d1b4783b */ /* 0x000fe40000004200 */
[----:B------:R-:W-:Y:S01]  /*4130*/  IMAD.WIDE.U32 R6, R6, -0x326172a9, RZ ;  /* 0xcd9e8d5706067825 */ /* 0x000fe200078e00ff */
[----:B------:R-:W-:Y:S01]  /*4140*/  MUFU.EX2 R242, R13 ;  /* 0x0000000d00f27308 */ /* 0x000fe20000000800 */
[----:B-1----:R-:W-:Y:S01]  /*4150*/  FMNMX.FTZ R134, R134, R8, !PT ;  /* 0x0000000886867209 */ /* 0x002fe20007810000 */
[----:B------:R-:W-:Y:S01]  /*4160*/  LDSM.16.MT88.4 R192, [R211+0xb800] ;  /* 0x00b80000d3c0783b */ /* 0x000fe20000004200 */
[----:B------:R-:W-:-:S02]  /*4170*/  FMNMX.FTZ R16, R104, R16, !PT ;  /* 0x0000001068107209 */ /* 0x000fc40007810000 */
[C---:B------:R-:W-:Y:S01]  /*4180*/  FSETP.NEU.FTZ.AND P1, PT, R134.reuse, -INF , PT ;  /* 0xff8000008600780b */ /* 0x040fe20003f3d000 */
[----:B------:R-:W-:Y:S01]  /*4190*/  FMUL.FTZ R8, R134, UR30 ;  /* 0x0000001e86087c20 */ /* 0x000fe20008410000 */
[----:B------:R-:W-:Y:S01]  /*41a0*/  LOP3.LUT R15, R6, 0xff, RZ, 0xc0, !PT ;  /* 0x000000ff060f7812 */ /* 0x000fe200078ec0ff */
[----:B------:R-:W-:Y:S01]  /*41b0*/  LDSM.16.MT88.4 R188, [R214+0xb800] ;  /* 0x00b80000d6bc783b */ /* 0x000fe20000004200 */
[----:B--2---:R-:W-:Y:S01]  /*41c0*/  FFMA.FTZ R5, R24, UR30, -R3 ;  /* 0x0000001e18057c23 */ /* 0x004fe20008010803 */
[----:B------:R-:W-:Y:S02]  /*41d0*/  SHF.R.U32.HI R17, RZ, 0x18, R6 ;  /* 0x00000018ff117819 */ /* 0x000fe40000011606 */
[----:B------:R-:W-:Y:S01]  /*41e0*/  FSEL R8, R8, RZ, P1 ;  /* 0x000000ff08087208 */ /* 0x000fe20000800000 */
[----:B------:R1:W-:Y:S01]  /*41f0*/  MUFU.EX2 R239, R5 ;  /* 0x0000000500ef7308 */ /* 0x0003e20000000800 */
[----:B------:R-:W-:Y:S03]  /*4200*/  LDSM.16.MT88.4 R196, [R213+0xb800] ;  /* 0x00b80000d5c4783b */ /* 0x000fe60000004200 */
[--C-:B------:R-:W-:Y:S01]  /*4210*/  FFMA.FTZ R14, R48, UR30, -R8.reuse ;  /* 0x0000001e300e7c23 */ /* 0x100fe20008010808 */
[----:B------:R-:W-:-:S03]  /*4220*/  FFMA.FTZ R0, R42, UR30, -R8 ;  /* 0x0000001e2a007c23 */ /* 0x000fc60008010808 */
[----:B------:R-:W-:Y:S08]  /*4230*/  MUFU.EX2 R238, R14 ;  /* 0x0000000e00ee7308 */ /* 0x000ff00000000800 */
[----:B------:R2:W-:Y:S01]  /*4240*/  MUFU.EX2 R236, R0 ;  /* 0x0000000000ec7308 */ /* 0x0005e20000000800 */
[----:B-1----:R-:W-:-:S07]  /*4250*/  FFMA.FTZ R5, R32, UR30, -R3 ;  /* 0x0000001e20057c23 */ /* 0x002fce0008010803 */
[----:B------:R1:W3:Y:S01]  /*4260*/  MUFU.EX2 R244, R5 ;  /* 0x0000000500f47308 */ /* 0x0002e20000000800 */
[----:B--2---:R-:W-:-:S07]  /*4270*/  FFMA.FTZ R0, R25, UR30, -R8 ;  /* 0x0000001e19007c23 */ /* 0x004fce0008010808 */
[----:B------:R2:W-:Y:S01]  /*4280*/  MUFU.EX2 R235, R0 ;  /* 0x0000000000eb7308 */ /* 0x0005e20000000800 */
[----:B-1----:R-:W-:Y:S02]  /*4290*/  LOP3.LUT R5, R6, 0xffff, RZ, 0xc0, !PT ;  /* 0x0000ffff06057812 */ /* 0x002fe400078ec0ff */
[----:B---3--:R-:W-:Y:S02]  /*42a0*/  F2FP.BF16.F32.PACK_AB R2, R242, R244 ;  /* 0x000000f4f202723e */ /* 0x008fe400000010ff */
[----:B------:R-:W-:Y:S02]  /*42b0*/  SHF.R.U32.HI R13, RZ, 0x8, R5 ;  /* 0x00000008ff0d7819 */ /* 0x000fe40000011605 */
[----:B------:R-:W-:Y:S02]  /*42c0*/  LOP3.LUT R5, R7, UR31, R28, 0x96, !PT ;  /* 0x0000001f07057c12 */ /* 0x000fe4000f8e961c */
[----:B------:R-:W-:Y:S02]  /*42d0*/  SHF.R.U32.HI R7, RZ, 0x10, R6 ;  /* 0x00000010ff077819 */ /* 0x000fe40000011606 */
[----:B------:R-:W-:-:S02]  /*42e0*/  PRMT R19, R15, 0x5410, R13 ;  /* 0x000054100f137816 */ /* 0x000fc4000000000d */
[----:B------:R-:W-:Y:S02]  /*42f0*/  LOP3.LUT R6, R5, 0xffff, RZ, 0xc0, !PT ;  /* 0x0000ffff05067812 */ /* 0x000fe400078ec0ff */
[----:B------:R-:W-:Y:S02]  /*4300*/  LOP3.LUT R13, R7, 0xff, RZ, 0xc0, !PT ;  /* 0x000000ff070d7812 */ /* 0x000fe400078ec0ff */
[--C-:B------:R-:W-:Y:S02]  /*4310*/  SHF.R.U32.HI R7, RZ, 0x10, R5.reuse ;  /* 0x00000010ff077819 */ /* 0x100fe40000011605 */
[----:B------:R-:W-:Y:S02]  /*4320*/  SHF.R.U32.HI R14, RZ, 0x8, R6 ;  /* 0x00000008ff0e7819 */ /* 0x000fe40000011606 */
[----:B------:R-:W-:Y:S02]  /*4330*/  LOP3.LUT R15, R5, 0xff, RZ, 0xc0, !PT ;  /* 0x000000ff050f7812 */ /* 0x000fe400078ec0ff */
[----:B------:R-:W-:-:S02]  /*4340*/  SHF.R.U32.HI R6, RZ, 0x18, R5 ;  /* 0x00000018ff067819 */ /* 0x000fc40000011605 */
[----:B------:R-:W-:Y:S02]  /*4350*/  LOP3.LUT R5, R7, 0xff, RZ, 0xc0, !PT ;  /* 0x000000ff07057812 */ /* 0x000fe400078ec0ff */
[----:B------:R-:W-:Y:S02]  /*4360*/  FMNMX.FTZ R7, R106, R16, !PT ;  /* 0x000000106a077209 */ /* 0x000fe40007810000 */
[----:B------:R-:W-:Y:S02]  /*4370*/  PRMT R15, R15, 0x5410, R14 ;  /* 0x000054100f0f7816 */ /* 0x000fe4000000000e */
[----:B------:R-:W-:Y:S02]  /*4380*/  PRMT R14, R5, 0x5410, R6 ;  /* 0x00005410050e7816 */ /* 0x000fe40000000006 */
[----:B------:R-:W-:Y:S02]  /*4390*/  FMNMX.FTZ R5, R202, R7, !PT ;  /* 0x00000007ca057209 */ /* 0x000fe40007810000 */
[----:B------:R-:W-:Y:S01]  /*43a0*/  PRMT R17, R13, 0x5410, R17 ;  /* 0x000054100d117816 */ /* 0x000fe20000000011 */
[----:B------:R-:W-:Y:S01]  /*43b0*/  FFMA.FTZ R13, R49, UR30, -R8 ;  /* 0x0000001e310d7c23 */ /* 0x000fe20008010808 */
[----:B------:R-:W-:-:S02]  /*43c0*/  FMNMX.FTZ R5, R201, R5, !PT ;  /* 0x00000005c9057209 */ /* 0x000fc40007810000 */
[----:B------:R-:W-:Y:S01]  /*43d0*/  FMNMX.FTZ R6, R41, R125, !PT ;  /* 0x0000007d29067209 */ /* 0x000fe20007810000 */
[----:B------:R-:W1:Y:S01]  /*43e0*/  MUFU.EX2 R237, R13 ;  /* 0x0000000d00ed7308 */ /* 0x000e620000000800 */
[----:B------:R-:W-:Y:S02]  /*43f0*/  FMNMX.FTZ R4, R138, R5, !PT ;  /* 0x000000058a047209 */ /* 0x000fe40007810000 */
[----:B------:R-:W-:Y:S02]  /*4400*/  FMNMX.FTZ R5, R124, R6, !PT ;  /* 0x000000067c057209 */ /* 0x000fe40007810000 */
[----:B------:R-:W-:Y:S02]  /*4410*/  FMNMX.FTZ R16, R132, R4, !PT ;  /* 0x0000000484107209 */ /* 0x000fe40007810000 */
[--C-:B--2---:R-:W-:Y:S01]  /*4420*/  HSET2.LE.AND R0, R19, R228.reuse, PT ;  /* 0x000000e413007233 */ /* 0x104fe20003803000 */
[----:B------:R-:W-:Y:S01]  /*4430*/  FFMA.FTZ R19, R57, UR30, -R8 ;  /* 0x0000001e39137c23 */ /* 0x000fe20008010808 */
[----:B------:R-:W-:Y:S01]  /*4440*/  FMNMX.FTZ R5, R107, R5, !PT ;  /* 0x000000056b057209 */ /* 0x000fe20007810000 */
[----:B------:R-:W2:Y:S01]  /*4450*/  SHFL.BFLY PT, R18, R16, 0x2, 0x1f ;  /* 0x0c401f0010127f89 */ /* 0x000ea200000e0000 */
[----:B------:R-:W-:Y:S01]  /*4460*/  HSET2.LE.AND R7, R17, R228, PT ;  /* 0x000000e411077233 */ /* 0x000fe20003803000 */
[----:B------:R-:W-:Y:S01]  /*4470*/  MUFU.EX2 R229, R19 ;  /* 0x0000001300e57308 */ /* 0x000fe20000000800 */
[----:B------:R-:W-:-:S02]  /*4480*/  LOP3.LUT R6, R0, R2, RZ, 0xc0, !PT ;  /* 0x0000000200067212 */ /* 0x000fc400078ec0ff */
[----:B------:R-:W-:Y:S02]  /*4490*/  FMNMX.FTZ R0, R203, R5, !PT ;  /* 0x00000005cb007209 */ /* 0x000fe40007810000 */
[----:B-1----:R-:W-:Y:S02]  /*44a0*/  F2FP.BF16.F32.PACK_AB R4, R237, R238 ;  /* 0x000000eeed04723e */ /* 0x002fe400000010ff */
[----:B------:R-:W-:Y:S02]  /*44b0*/  F2FP.BF16.F32.PACK_AB R2, R239, R245 ;  /* 0x000000f5ef02723e */ /* 0x000fe400000010ff */
[----:B------:R-:W-:Y:S02]  /*44c0*/  LOP3.LUT R7, R7, R4, RZ, 0xc0, !PT ;  /* 0x0000000407077212 */ /* 0x000fe400078ec0ff */
[----:B------:R-:W-:Y:S02]  /*44d0*/  FMNMX.FTZ R4, R200, R0, !PT ;  /* 0x00000000c8047209 */ /* 0x000fe40007810000 */
[----:B------:R-:W-:-:S02]  /*44e0*/  HSET2.LE.AND R0, R15, R228, PT ;  /* 0x000000e40f007233 */ /* 0x000fc40003803000 */
[----:B------:R-:W-:Y:S02]  /*44f0*/  FMNMX.FTZ R17, R139, R4, !PT ;  /* 0x000000048b117209 */ /* 0x000fe40007810000 */
[----:B------:R-:W-:Y:S01]  /*4500*/  HSET2.LE.AND R5, R14, R228, PT ;  /* 0x000000e40e057233 */ /* 0x000fe20003803000 */
[----:B------:R-:W-:Y:S01]  /*4510*/  IMAD.WIDE.U32 R14, R250, -0x326172a9, RZ ;  /* 0xcd9e8d57fa0e7825 */ /* 0x000fe200078e00ff */
[----:B------:R-:W-:Y:S02]  /*4520*/  LOP3.LUT R4, R0, R2, RZ, 0xc0, !PT ;  /* 0x0000000200047212 */ /* 0x000fe400078ec0ff */
[----:B------:R-:W-:Y:S02]  /*4530*/  FMNMX.FTZ R2, R137, R17, !PT ;  /* 0x0000001189027209 */ /* 0x000fe40007810000 */
[----:B--2---:R-:W-:Y:S01]  /*4540*/  FMNMX.FTZ R0, R16, R18, !PT ;  /* 0x0000001210007209 */ /* 0x004fe20007810000 */
[----:B------:R-:W-:Y:S01]  /*4550*/  FFMA.FTZ R18, R51, UR30, -R8 ;  /* 0x0000001e33127c23 */ /* 0x000fe20008010808 */
[----:B------:R-:W-:Y:S01]  /*4560*/  F2FP.BF16.F32.PACK_AB R13, R235, R236 ;  /* 0x000000eceb0d723e */ /* 0x000fe200000010ff */
[----:B------:R-:W-:Y:S01]  /*4570*/  SHFL.BFLY PT, R16, R2, 0x2, 0x1f ;  /* 0x0c401f0002107f89 */ /* 0x000fe200000e0000 */
[----:B------:R-:W-:Y:S01]  /*4580*/  LOP3.LUT R21, R59, UR36, R14, 0x96, !PT ;  /* 0x000000243b157c12 */ /* 0x000fe2000f8e960e */
[----:B------:R-:W-:Y:S01]  /*4590*/  MUFU.EX2 R230, R18 ;  /* 0x0000001200e67308 */ /* 0x000fe20000000800 */
[----:B------:R-:W-:Y:S01]  /*45a0*/  LOP3.LUT R5, R5, R13, RZ, 0xc0, !PT ;  /* 0x0000000d05057212 */ /* 0x000fe200078ec0ff */
[----:B------:R-:W1:Y:S01]  /*45b0*/  SHFL.BFLY PT, R17, R0, 0x1, 0x1f ;  /* 0x0c201f0000117f89 */ /* 0x000e6200000e0000 */
[----:B------:R-:W-:Y:S01]  /*45c0*/  LOP3.LUT R13, R15, R251, RZ, 0x3c, !PT ;  /* 0x000000fb0f0d7212 */ /* 0x000fe200078e3cff */
[----:B------:R-:W-:-:S04]  /*45d0*/  FFMA.FTZ R15, R36, UR30, -R3 ;  /* 0x0000001e240f7c23 */ /* 0x000fc80008010803 */
[----:B------:R-:W-:Y:S01]  /*45e0*/  IMAD.WIDE.U32 R22, R13, -0x2daee0ad, RZ ;  /* 0xd2511f530d167825 */ /* 0x000fe200078e00ff */
[----:B------:R2:W-:Y:S01]  /*45f0*/  MUFU.EX2 R233, R15 ;  /* 0x0000000f00e97308 */ /* 0x0005e20000000800 */
[----:B------:R-:W-:Y:S03]  /*4600*/  HMMA.16816.F32.BF16 R144, R4, R72, RZ ;  /* 0x000000480490723c */ /* 0x000fe600000418ff */
[----:B------:R-:W-:-:S03]  /*4610*/  LOP3.LUT R13, R23, UR35, R240, 0x96, !PT ;  /* 0x00000023170d7c12 */ /* 0x000fc6000f8e96f0 */
[----:B------:R-:W-:Y:S02]  /*4620*/  HMMA.16816.F32.BF16 R36, R4, R60, RZ ;  /* 0x0000003c0424723c */ /* 0x000fe400000418ff */
[----:B------:R-:W-:-:S04]  /*4630*/  IMAD.WIDE.U32 R24, R13, -0x326172a9, RZ ;  /* 0xcd9e8d570d187825 */ /* 0x000fc800078e00ff */
[--C-:B------:R-:W-:Y:S01]  /*4640*/  FFMA.FTZ R13, R30, UR30, -R3.reuse ;  /* 0x0000001e1e0d7c23 */ /* 0x100fe20008010803 */
[C---:B------:R-:W-:Y:S03]  /*4650*/  HMMA.16816.F32.BF16 R52, R4.reuse, R92, RZ ;  /* 0x0000005c0434723c */ /* 0x040fe600000418ff */
[----:B------:R-:W-:Y:S01]  /*4660*/  MUFU.EX2 R232, R13 ;  /* 0x0000000d00e87308 */ /* 0x000fe20000000800 */
[----:B------:R-:W-:Y:S01]  /*4670*/  LOP3.LUT R23, R25, UR34, R58, 0x96, !PT ;  /* 0x0000002219177c12 */ /* 0x000fe2000f8e963a */
[--C-:B--2---:R-:W-:Y:S01]  /*4680*/  FFMA.FTZ R15, R50, UR30, -R3.reuse ;  /* 0x0000001e320f7c23 */ /* 0x104fe20008010803 */
[----:B------:R-:W-:Y:S01]  /*4690*/  FFMA.FTZ R3, R31, UR30, -R3 ;  /* 0x0000001e1f037c23 */ /* 0x000fe20008010803 */
[----:B-1----:R-:W-:Y:S01]  /*46a0*/  FMNMX.FTZ R133, R0, R17, !PT ;  /* 0x0000001100857209 */ /* 0x002fe20007810000 */
[----:B------:R-:W-:Y:S03]  /*46b0*/  HMMA.16816.F32.BF16 R68, R4, R88, RZ ;  /* 0x000000580444723c */ /* 0x000fe600000418ff */
[----:B------:R1:W-:Y:S01]  /*46c0*/  MUFU.EX2 R234, R15 ;  /* 0x0000000f00ea7308 */ /* 0x0003e20000000800 */
[----:B------:R-:W-:-:S02]  /*46d0*/  FSETP.NEU.FTZ.AND P1, PT, R133, -INF , PT ;  /* 0xff8000008500780b */ /* 0x000fc40003f3d000 */
[C---:B------:R-:W-:Y:S05]  /*46e0*/  HMMA.16816.F32.BF16 R84, R4.reuse, R76, RZ ;  /* 0x0000004c0454723c */ /* 0x040fea00000418ff */
[----:B------:R2:W3:Y:S01]  /*46f0*/  MUFU.EX2 R243, R3 ;  /* 0x0000000300f37308 */ /* 0x0004e20000000800 */
[C---:B------:R-:W-:Y:S06]  /*4700*/  HMMA.16816.F32.BF16 R100, R4.reuse, R116, RZ ;  /* 0x000000740464723c */ /* 0x040fec00000418ff */
[----:B------:R-:W-:Y:S01]  /*4710*/  HMMA.16816.F32.BF16 R112, R4, R44, RZ ;  /* 0x0000002c0470723c */ /* 0x000fe200000418ff */
[----:B-1----:R-:W-:-:S02]  /*4720*/  LOP3.LUT R15, R29, UR29, R20, 0x96, !PT ;  /* 0x0000001d1d0f7c12 */ /* 0x002fc4000f8e9614 */
[----:B------:R-:W-:Y:S01]  /*4730*/  FMNMX.FTZ R20, R2, R16, !PT ;  /* 0x0000001002147209 */ /* 0x000fe20007810000 */
[----:B------:R-:W-:Y:S02]  /*4740*/  FFMA.FTZ R2, R34, UR30, -R8 ;  /* 0x0000001e22027c23 */ /* 0x000fe40008010808 */
[----:B------:R-:W-:Y:S01]  /*4750*/  IMAD.WIDE.U32 R14, R15, -0x2daee0ad, RZ ;  /* 0xd2511f530f0e7825 */ /* 0x000fe200078e00ff */
[C---:B------:R-:W-:Y:S01]  /*4760*/  HMMA.16816.F32.BF16 R164, R4.reuse, R128, RZ ;  /* 0x0000008004a4723c */ /* 0x040fe200000418ff */
[----:B------:R1:W-:Y:S01]  /*4770*/  MUFU.EX2 R231, R2 ;  /* 0x0000000200e77308 */ /* 0x0003e20000000800 */
[----:B--2---:R-:W-:Y:S02]  /*4780*/  LOP3.LUT R3, R14, 0xffff, RZ, 0xc0, !PT ;  /* 0x0000ffff0e037812 */ /* 0x004fe400078ec0ff */
[----:B------:R-:W-:Y:S02]  /*4790*/  LOP3.LUT R0, R15, UR32, R26, 0x96, !PT ;  /* 0x000000200f007c12 */ /* 0x000fe4000f8e961a */
[----:B------:R-:W-:Y:S01]  /*47a0*/  HMMA.16816.F32.BF16 R152, R4, R74, RZ ;  /* 0x0000004a0498723c */ /* 0x000fe200000418ff */
[----:B------:R-:W-:-:S02]  /*47b0*/  SHF.R.U32.HI R15, RZ, 0x10, R14 ;  /* 0x00000010ff0f7819 */ /* 0x000fc4000001160e */
[----:B------:R-:W-:Y:S02]  /*47c0*/  LOP3.LUT R17, R14, 0xff, RZ, 0xc0, !PT ;  /* 0x000000ff0e117812 */ /* 0x000fe400078ec0ff */
[----:B------:R-:W-:Y:S01]  /*47d0*/  SHF.R.U32.HI R13, RZ, 0x8, R3 ;  /* 0x00000008ff0d7819 */ /* 0x000fe20000011603 */
[C---:B------:R-:W-:Y:S01]  /*47e0*/  HMMA.16816.F32.BF16 R48, R4.reuse, R62, RZ ;  /* 0x0000003e0430723c */ /* 0x040fe200000418ff */
[----:B------:R-:W-:Y:S02]  /*47f0*/  SHF.R.U32.HI R16, RZ, 0x18, R14 ;  /* 0x00000018ff107819 */ /* 0x000fe4000001160e */
[----:B------:R-:W-:Y:S01]  /*4800*/  LOP3.LUT R3, R15, 0xff, RZ, 0xc0, !PT ;  /* 0x000000ff0f037812 */ /* 0x000fe200078ec0ff */
[----:B-1----:R-:W-:Y:S01]  /*4810*/  FFMA.FTZ R2, R35, UR30, -R8 ;  /* 0x0000001e23027c23 */ /* 0x002fe20008010808 */
[----:B------:R-:W-:Y:S01]  /*4820*/  PRMT R14, R17, 0x5410, R13 ;  /* 0x00005410110e7816 */ /* 0x000fe2000000000d */
[C---:B------:R-:W-:Y:S01]  /*4830*/  HMMA.16816.F32.BF16 R64, R4.reuse, R94, RZ ;  /* 0x0000005e0440723c */ /* 0x040fe200000418ff */
[----:B------:R-:W-:Y:S01]  /*4840*/  PRMT R16, R3, 0x5410, R16 ;  /* 0x0000541003107816 */ /* 0x000fe20000000010 */
[----:B------:R1:W2:Y:S01]  /*4850*/  MUFU.EX2 R246, R2 ;  /* 0x0000000200f67308 */ /* 0x0002a20000000800 */
[--C-:B------:R-:W-:Y:S01]  /*4860*/  SHF.R.U32.HI R3, RZ, 0x10, R0.reuse ;  /* 0x00000010ff037819 */ /* 0x100fe20000011600 */
[----:B------:R-:W4:Y:S01]  /*4870*/  SHFL.BFLY PT, R17, R20, 0x1, 0x1f ;  /* 0x0c201f0014117f89 */ /* 0x000f2200000e0000 */
[----:B------:R-:W-:Y:S01]  /*4880*/  LOP3.LUT R15, R0, 0xff, RZ, 0xc0, !PT ;  /* 0x000000ff000f7812 */ /* 0x000fe200078ec0ff */
[----:B------:R-:W-:Y:S01]  /*4890*/  HMMA.16816.F32.BF16 R80, R4, R90, RZ ;  /* 0x0000005a0450723c */ /* 0x000fe200000418ff */
[----:B------:R-:W-:Y:S01]  /*48a0*/  SHF.R.U32.HI R13, RZ, 0x18, R0 ;  /* 0x00000018ff0d7819 */ /* 0x000fe20000011600 */
[----:B------:R-:W5:Y:S01]  /*48b0*/  LDSM.16.MT88.4 R32, [R211+0xa800] ;  /* 0x00a80000d320783b */ /* 0x000f620000004200 */
[----:B------:R-:W-:-:S03]  /*48c0*/  LOP3.LUT R3, R3, 0xff, RZ, 0xc0, !PT ;  /* 0x000000ff03037812 */ /* 0x000fc600078ec0ff */
[C---:B------:R-:W-:Y:S06]  /*48d0*/  HMMA.16816.F32.BF16 R96, R4.reuse, R78, RZ ;  /* 0x0000004e0460723c */ /* 0x040fec00000418ff */
[C---:B------:R-:W-:Y:S01]  /*48e0*/  HMMA.16816.F32.BF16 R108, R4.reuse, R118, RZ ;  /* 0x00000076046c723c */ /* 0x040fe200000418ff */
[----:B-1----:R-:W-:Y:S02]  /*48f0*/  LOP3.LUT R2, R0, 0xffff, RZ, 0xc0, !PT ;  /* 0x0000ffff00027812 */ /* 0x002fe400078ec0ff */
[----:B------:R-:W-:Y:S02]  /*4900*/  HSET2.LE.AND R0, R14, R228, PT ;  /* 0x000000e40e007233 */ /* 0x000fe40003803000 */
[----:B------:R-:W-:Y:S01]  /*4910*/  SHF.R.U32.HI R8, RZ, 0x8, R2 ;  /* 0x00000008ff087819 */ /* 0x000fe20000011602 */
[----:B------:R-:W-:Y:S01]  /*4920*/  HMMA.16816.F32.BF16 R120, R4, R46, RZ ;  /* 0x0000002e0478723c */ /* 0x000fe200000418ff */
[----:B---3--:R-:W-:-:S02]  /*4930*/  F2FP.BF16.F32.PACK_AB R2, R243, R232 ;  /* 0x000000e8f302723e */ /* 0x008fc400000010ff */
[----:B------:R-:W-:Y:S02]  /*4940*/  PRMT R15, R15, 0x5410, R8 ;  /* 0x000054100f0f7816 */ /* 0x000fe40000000008 */
[----:B------:R-:W-:Y:S01]  /*4950*/  LOP3.LUT R170, R0, R2, RZ, 0xc0, !PT ;  /* 0x0000000200aa7212 */ /* 0x000fe200078ec0ff */
[----:B------:R-:W-:Y:S01]  /*4960*/  HMMA.16816.F32.BF16 R28, R4, R130, RZ ;  /* 0x00000082041c723c */ /* 0x000fe200000418ff */
[----:B------:R-:W-:Y:S02]  /*4970*/  HSET2.LE.AND R0, R16, R228, PT ;  /* 0x000000e410007233 */ /* 0x000fe40003803000 */
[----:B------:R-:W-:Y:S01]  /*4980*/  PRMT R8, R3, 0x5410, R13 ;  /* 0x0000541003087816 */ /* 0x000fe2000000000d */
[----:B------:R-:W-:Y:S01]  /*4990*/  FMUL.FTZ R3, R133, UR30 ;  /* 0x0000001e85037c20 */ /* 0x000fe20008410000 */
[----:B--2---:R-:W-:Y:S02]  /*49a0*/  F2FP.BF16.F32.PACK_AB R2, R246, R231 ;  /* 0x000000e7f602723e */ /* 0x004fe400000010ff */
[----:B------:R-:W-:Y:S01]  /*49b0*/  IMAD.WIDE.U32 R6, R21, -0x2daee0ad, RZ ;  /* 0xd2511f5315067825 */ /* 0x000fe200078e00ff */
[----:B----4-:R-:W-:-:S02]  /*49c0*/  FMNMX.FTZ R136, R20, R17, !PT ;  /* 0x0000001114887209 */ /* 0x010fc40007810000 */
[----:B------:R-:W-:Y:S02]  /*49d0*/  LOP3.LUT R171, R0, R2, RZ, 0xc0, !PT ;  /* 0x0000000200ab7212 */ /* 0x000fe400078ec0ff */
[--C-:B------:R-:W-:Y:S02]  /*49e0*/  HSET2.LE.AND R0, R15, R228.reuse, PT ;  /* 0x000000e40f007233 */ /* 0x100fe40003803000 */
[----:B------:R-:W-:Y:S02]  /*49f0*/  FSEL R13, R3, RZ, P1 ;  /* 0x000000ff030d7208 */ /* 0x000fe40000800000 */
[----:B------:R-:W-:Y:S02]  /*4a00*/  F2FP.BF16.F32.PACK_AB R2, R234, R233 ;  /* 0x000000e9ea02723e */ /* 0x000fe400000010ff */
[----:B------:R-:W-:Y:S01]  /*4a10*/  HSET2.LE.AND R3, R8, R228, PT ;  /* 0x000000e408037233 */ /* 0x000fe20003803000 */
[--C-:B------:R-:W-:Y:S01]  /*4a20*/  FFMA.FTZ R14, R40, UR30, -R13.reuse ;  /* 0x0000001e280e7c23 */ /* 0x100fe2000801080d */
[----:B------:R-:W-:Y:S01]  /*4a30*/  LOP3.LUT R168, R0, R2, RZ, 0xc0, !PT ;  /* 0x0000000200a87212 */ /* 0x000fe200078ec0ff */
[----:B------:R-:W-:Y:S01]  /*4a40*/  FFMA.FTZ R0, R105, UR30, -R13 ;  /* 0x0000001e69007c23 */ /* 0x000fe2000801080d */
[----:B------:R-:W-:Y:S01]  /*4a50*/  F2FP.BF16.F32.PACK_AB R8, R229, R230 ;  /* 0x000000e6e508723e */ /* 0x000fe200000010ff */
[----:B------:R-:W-:Y:S01]  /*4a60*/  MUFU.EX2 R227, R14 ;  /* 0x0000000e00e37308 */ /* 0x000fe20000000800 */
[----:B------:R-:W-:-:S02]  /*4a70*/  LOP3.LUT R4, R7, UR33, R22, 0x96, !PT ;  /* 0x0000002107047c12 */ /* 0x000fc4000f8e9616 */
[----:B------:R-:W-:Y:S01]  /*4a80*/  LOP3.LUT R169, R3, R8, RZ, 0xc0, !PT ;  /* 0x0000000803a97212 */ /* 0x000fe200078ec0ff */
[----:B------:R-:W-:Y:S01]  /*4a90*/  IMAD.WIDE.U32 R2, R23, -0x2daee0ad, RZ ;  /* 0xd2511f5317027825 */ /* 0x000fe200078e00ff */
[----:B------:R-:W-:-:S03]  /*4aa0*/  FSETP.NEU.FTZ.AND P1, PT, R136, -INF , PT ;  /* 0xff8000008800780b */ /* 0x000fc60003f3d000 */
[----:B------:R1:W-:Y:S01]  /*4ab0*/  MUFU.EX2 R226, R0 ;  /* 0x0000000000e27308 */ /* 0x0003e20000000800 */
[----:B------:R-:W-:Y:S01]  /*4ac0*/  LOP3.LUT R5, R3, UR22, R6, 0x96, !PT ;  /* 0x0000001603057c12 */ /* 0x000fe2000f8e9606 */
[--C-:B------:R-:W-:Y:S01]  /*4ad0*/  FFMA.FTZ R3, R106, UR30, -R13.reuse ;  /* 0x0000001e6a037c23 */ /* 0x100fe2000801080d */
[----:B------:R-:W-:Y:S01]  /*4ae0*/  IMAD.WIDE.U32 R6, R4, -0x326172a9, RZ ;  /* 0xcd9e8d5704067825 */ /* 0x000fe200078e00ff */
[C---:B------:R-:W-:Y:S03]  /*4af0*/  HMMA.16816.F32.BF16 R144, R168.reuse, R184, R144 ;  /* 0x000000b8a890723c */ /* 0x040fe60000041890 */
[----:B------:R-:W-:Y:S01]  /*4b00*/  IMAD.WIDE.U32 R18, R5, -0x326172a9, RZ ;  /* 0xcd9e8d5705127825 */ /* 0x000fe200078e00ff */
[----:B------:R2:W-:Y:S01]  /*4b10*/  MUFU.EX2 R224, R3 ;  /* 0x0000000300e07308 */ /* 0x0005e20000000800 */
[----:B------:R-:W-:Y:S01]  /*4b20*/  LOP3.LUT R4, R7, UR23, R24, 0x96, !PT ;  /* 0x0000001707047c12 */ /* 0x000fe2000f8e9618 */
[C---:B-----5:R-:W-:Y:S06]  /*4b30*/  HMMA.16816.F32.BF16 R36, R168.reuse, R32, R36 ;  /* 0x00000020a824723c */ /* 0x060fec0000041824 */
[----:B------:R-:W-:Y:S01]  /*4b40*/  HMMA.16816.F32.BF16 R52, R168, R172, R52 ;  /* 0x000000aca834723c */ /* 0x000fe20000041834 */
[----:B-1----:R-:W-:-:S04]  /*4b50*/  FFMA.FTZ R0, R104, UR30, -R13 ;  /* 0x0000001e68007c23 */ /* 0x002fc8000801080d */
[----:B------:R1:W3:Y:S01]  /*4b60*/  MUFU.EX2 R225, R0 ;  /* 0x0000000000e17308 */ /* 0x0002e20000000800 */
[----:B------:R-:W-:Y:S01]  /*4b70*/  HMMA.16816.F32.BF16 R68, R168, R176, R68 ;  /* 0x000000b0a844723c */ /* 0x000fe20000041844 */
[----:B--2---:R-:W-:-:S05]  /*4b80*/  LOP3.LUT R3, R19, UR12, R6, 0x96, !PT ;  /* 0x0000000c13037c12 */ /* 0x004fca000f8e9606 */
[----:B------:R-:W-:Y:S01]  /*4b90*/  HMMA.16816.F32.BF16 R84, R168, R180, R84 ;  /* 0x000000b4a854723c */ /* 0x000fe20000041854 */
[----:B------:R-:W-:-:S05]  /*4ba0*/  IMAD.WIDE.U32 R16, R3, -0x2daee0ad, RZ ;  /* 0xd2511f5303107825 */ /* 0x000fca00078e00ff */
[----:B------:R-:W-:Y:S01]  /*4bb0*/  HMMA.16816.F32.BF16 R100, R168, R192, R100 ;  /* 0x000000c0a864723c */ /* 0x000fe20000041864 */
[----:B-1----:R-:W-:-:S05]  /*4bc0*/  FMUL.FTZ R0, R136, UR30 ;  /* 0x0000001e88007c20 */ /* 0x002fca0008410000 */
[----:B------:R-:W-:Y:S01]  /*4bd0*/  HMMA.16816.F32.BF16 R112, R168, R188, R112 ;  /* 0x000000bca870723c */ /* 0x000fe20000041870 */
[----:B------:R-:W-:-:S05]  /*4be0*/  FSEL R0, R0, RZ, P1 ;  /* 0x000000ff00007208 */ /* 0x000fca0000800000 */
[C---:B------:R-:W-:Y:S01]  /*4bf0*/  HMMA.16816.F32.BF16 R164, R168.reuse, R196, R164 ;  /* 0x000000c4a8a4723c */ /* 0x040fe200000418a4 */
[--C-:B------:R-:W-:Y:S01]  /*4c00*/  FFMA.FTZ R5, R41, UR30, -R0.reuse ;  /* 0x0000001e29057c23 */ /* 0x100fe20008010800 */
[--C-:B------:R-:W-:Y:S01]  /*4c10*/  FFMA.FTZ R3, R124, UR30, -R0.reuse ;  /* 0x0000001e7c037c23 */ /* 0x100fe20008010800 */
[----:B------:R-:W-:Y:S02]  /*4c20*/  FFMA.FTZ R6, R107, UR30, -R0 ;  /* 0x0000001e6b067c23 */ /* 0x000fe40008010800 */
[----:B------:R1:W-:Y:S01]  /*4c30*/  MUFU.EX2 R207, R5 ;  /* 0x0000000500cf7308 */ /* 0x0003e20000000800 */
[C---:B------:R-:W-:Y:S06]  /*4c40*/  HMMA.16816.F32.BF16 R152, R168.reuse, R186, R152 ;  /* 0x000000baa898723c */ /* 0x040fec0000041898 */
[C---:B------:R-:W-:Y:S01]  /*4c50*/  HMMA.16816.F32.BF16 R48, R168.reuse, R34, R48 ;  /* 0x00000022a830723c */ /* 0x040fe20000041830 */
[----:B------:R2:W-:Y:S05]  /*4c60*/  MUFU.EX2 R206, R3 ;  /* 0x0000000300ce7308 */ /* 0x0005ea0000000800 */
[----:B------:R-:W-:Y:S03]  /*4c70*/  HMMA.16816.F32.BF16 R64, R168, R174, R64 ;  /* 0x000000aea840723c */ /* 0x000fe60000041840 */
[----:B------:R4:W5:Y:S01]  /*4c80*/  MUFU.EX2 R205, R6 ;  /* 0x0000000600cd7308 */ /* 0x0009620000000800 */
[----:B-1----:R-:W-:-:S02]  /*4c90*/  IMAD.WIDE.U32 R4, R4, -0x2daee0ad, RZ ;  /* 0xd2511f5304047825 */ /* 0x002fc400078e00ff */
[----:B------:R-:W-:Y:S01]  /*4ca0*/  HMMA.16816.F32.BF16 R80, R168, R178, R80 ;  /* 0x000000b2a850723c */ /* 0x000fe20000041850 */
[----:B------:R-:W-:Y:S02]  /*4cb0*/  LOP3.LUT R4, R17, UR10, R4, 0x96, !PT ;  /* 0x0000000a11047c12 */ /* 0x000fe4000f8e9604 */
[----:B------:R-:W-:-:S03]  /*4cc0*/  LOP3.LUT R5, R5, UR11, R2, 0x96, !PT ;  /* 0x0000000b05057c12 */ /* 0x000fc6000f8e9602 */
[----:B------:R-:W-:Y:S01]  /*4cd0*/  HMMA.16816.F32.BF16 R96, R168, R182, R96 ;  /* 0x000000b6a860723c */ /* 0x000fe20000041860 */
[----:B--2---:R-:W-:-:S04]  /*4ce0*/  IMAD.WIDE.U32 R2, R4, -0x326172a9, RZ ;  /* 0xcd9e8d5704027825 */ /* 0x004fc800078e00ff */
[----:B------:R-:W-:Y:S01]  /*4cf0*/  IMAD.WIDE.U32 R20, R5, -0x326172a9, RZ ;  /* 0xcd9e8d5705147825 */ /* 0x000fe200078e00ff */
[C---:B------:R-:W-:Y:S01]  /*4d00*/  LOP3.LUT R4, R2.reuse, 0xffff, RZ, 0xc0, !PT ;  /* 0x0000ffff02047812 */ /* 0x040fe200078ec0ff */
[C---:B------:R-:W-:Y:S01]  /*4d10*/  HMMA.16816.F32.BF16 R108, R168.reuse, R194, R108 ;  /* 0x000000c2a86c723c */ /* 0x040fe2000004186c */
[----:B------:R-:W-:Y:S02]  /*4d20*/  LOP3.LUT R7, R2, 0xff, RZ, 0xc0, !PT ;  /* 0x000000ff02077812 */ /* 0x000fe400078ec0ff */
[----:B----4-:R-:W-:Y:S02]  /*4d30*/  SHF.R.U32.HI R6, RZ, 0x8, R4 ;  /* 0x00000008ff067819 */ /* 0x010fe40000011604 */
[--C-:B------:R-:W-:Y:S01]  /*4d40*/  SHF.R.U32.HI R5, RZ, 0x10, R2.reuse ;  /* 0x00000010ff057819 */ /* 0x100fe20000011602 */
[C---:B------:R-:W-:Y:S01]  /*4d50*/  HMMA.16816.F32.BF16 R120, R168.reuse, R190, R120 ;  /* 0x000000bea878723c */ /* 0x040fe20000041878 */
[----:B------:R-:W-:Y:S02]  /*4d60*/  SHF.R.U32.HI R4, RZ, 0x18, R2 ;  /* 0x00000018ff047819 */ /* 0x000fe40000011602 */
[----:B------:R-:W-:Y:S01]  /*4d70*/  PRMT R7, R7, 0x5410, R6 ;  /* 0x0000541007077816 */ /* 0x000fe20000000006 */
[----:B------:R-:W-:Y:S01]  /*4d80*/  FFMA.FTZ R6, R125, UR30, -R0 ;  /* 0x0000001e7d067c23 */ /* 0x000fe20008010800 */
[----:B------:R-:W-:Y:S01]  /*4d90*/  LOP3.LUT R5, R5, 0xff, RZ, 0xc0, !PT ;  /* 0x000000ff05057812 */ /* 0x000fe200078ec0ff */
[----:B------:R-:W-:Y:S01]  /*4da0*/  HMMA.16816.F32.BF16 R168, R168, R198, R28 ;  /* 0x000000c6a8a8723c */ /* 0x000fe2000004181c */
[----:B------:R-:W-:Y:S01]  /*4db0*/  LOP3.LUT R2, R3, UR31, R20, 0x96, !PT ;  /* 0x0000001f03027c12 */ /* 0x000fe2000f8e9614 */
[----:B------:R1:W2:Y:S01]  /*4dc0*/  MUFU.EX2 R204, R6 ;  /* 0x0000000600cc7308 */ /* 0x0002a20000000800 */
[----:B------:R-:W-:-:S02]  /*4dd0*/  PRMT R15, R5, 0x5410, R4 ;  /* 0x00005410050f7816 */ /* 0x000fc40000000004 */
[----:B------:R-:W-:Y:S02]  /*4de0*/  LOP3.LUT R3, R2, 0xffff, RZ, 0xc0, !PT ;  /* 0x0000ffff02037812 */ /* 0x000fe400078ec0ff */
[--C-:B------:R-:W-:Y:S02]  /*4df0*/  SHF.R.U32.HI R4, RZ, 0x10, R2.reuse ;  /* 0x00000010ff047819 */ /* 0x100fe40000011602 */
[----:B------:R-:W-:Y:S02]  /*4e00*/  SHF.R.U32.HI R14, RZ, 0x18, R2 ;  /* 0x00000018ff0e7819 */ /* 0x000fe40000011602 */
[----:B------:R-:W-:Y:S02]  /*4e10*/  SHF.R.U32.HI R5, RZ, 0x8, R3 ;  /* 0x00000008ff057819 */ /* 0x000fe40000011603 */
[----:B------:R-:W-:Y:S02]  /*4e20*/  LOP3.LUT R8, R4, 0xff, RZ, 0xc0, !PT ;  /* 0x000000ff04087812 */ /* 0x000fe400078ec0ff */
[----:B---3--:R-:W-:-:S02]  /*4e30*/  F2FP.BF16.F32.PACK_AB R3, R224, R225 ;  /* 0x000000e1e003723e */ /* 0x008fc400000010ff */
[----:B-1----:R-:W-:Y:S02]  /*4e40*/  LOP3.LUT R6, R2, 0xff, RZ, 0xc0, !PT ;  /* 0x000000ff02067812 */ /* 0x002fe400078ec0ff */
[--C-:B------:R-:W-:Y:S02]  /*4e50*/  HSET2.LE.AND R2, R7, R228.reuse, PT ;  /* 0x000000e407027233 */ /* 0x100fe40003803000 */
[----:B------:R-:W-:Y:S02]  /*4e60*/  PRMT R4, R6, 0x5410, R5 ;  /* 0x0000541006047816 */ /* 0x000fe40000000005 */
[----:B------:R-:W-:Y:S02]  /*4e70*/  PRMT R7, R8, 0x5410, R14 ;  /* 0x0000541008077816 */ /* 0x000fe4000000000e */
[----:B------:R-:W-:Y:S02]  /*4e80*/  LOP3.LUT R6, R2, R3, RZ, 0xc0, !PT ;  /* 0x0000000302067212 */ /* 0x000fe400078ec0ff */
[----:B------:R-:W-:-:S02]  /*4e90*/  HSET2.LE.AND R2, R15, R228, PT ;  /* 0x000000e40f027233 */ /* 0x000fc40003803000 */
[----:B-----5:R-:W-:Y:S02]  /*4ea0*/  F2FP.BF16.F32.PACK_AB R3, R205, R206 ;  /* 0x000000cecd03723e */ /* 0x020fe400000010ff */
[--C-:B------:R-:W-:Y:S02]  /*4eb0*/  HSET2.LE.AND R8, R7, R228.reuse, PT ;  /* 0x000000e407087233 */ /* 0x100fe40003803000 */
[----:B------:R-:W-:Y:S02]  /*4ec0*/  HSET2.LE.AND R4, R4, R228, PT ;  /* 0x000000e404047233 */ /* 0x000fe40003803000 */
[----:B------:R-:W-:Y:S01]  /*4ed0*/  LOP3.LUT R7, R2, R3, RZ, 0xc0, !PT ;  /* 0x0000000302077212 */ /* 0x000fe200078ec0ff */
[----:B------:R-:W-:Y:S01]  /*4ee0*/  FFMA.FTZ R2, R202, UR30, -R13 ;  /* 0x0000001eca027c23 */ /* 0x000fe2000801080d */
[----:B------:R-:W-:Y:S02]  /*4ef0*/  F2FP.BF16.F32.PACK_AB R5, R226, R227 ;  /* 0x000000e3e205723e */ /* 0x000fe400000010ff */
[----:B--2---:R-:W-:-:S02]  /*4f00*/  F2FP.BF16.F32.PACK_AB R14, R204, R207 ;  /* 0x000000cfcc0e723e */ /* 0x004fc400000010ff */
[----:B------:R-:W-:Y:S02]  /*4f10*/  LOP3.LUT R3, R21, UR29, R18, 0x96, !PT ;  /* 0x0000001d15037c12 */ /* 0x000fe4000f8e9612 */
[----:B------:R-:W-:Y:S01]  /*4f20*/  LOP3.LUT R4, R4, R5, RZ, 0xc0, !PT ;  /* 0x0000000504047212 */ /* 0x000fe200078ec0ff */
[----:B------:R1:W-:Y:S01]  /*4f30*/  MUFU.EX2 R18, R2 ;  /* 0x0000000200127308 */ /* 0x0003e20000000800 */
[----:B------:R-:W-:Y:S01]  /*4f40*/  LOP3.LUT R5, R8, R14, RZ, 0xc0, !PT ;  /* 0x0000000e08057212 */ /* 0x000fe200078ec0ff */
[--C-:B------:R-:W-:Y:S01]  /*4f50*/  FFMA.FTZ R14, R200, UR30, -R0.reuse ;  /* 0x0000001ec80e7c23 */ /* 0x100fe20008010800 */
[----:B------:R-:W-:-:S05]  /*4f60*/  FFMA.FTZ R8, R137, UR30, -R0 ;  /* 0x0000001e89087c23 */ /* 0x000fca0008010800 */
[C---:B------:R-:W-:Y:S01]  /*4f70*/  HMMA.16816.F32.BF16 R140, R4.reuse, R72, RZ ;  /* 0x00000048048c723c */ /* 0x040fe200000418ff */
[----:B------:R-:W-:Y:S05]  /*4f80*/  MUFU.EX2 R8, R8 ;  /* 0x0000000800087308 */ /* 0x000fea0000000800 */
[C---:B------:R-:W-:Y:S01]  /*4f90*/  HMMA.16816.F32.BF16 R148, R4.reuse, R74, RZ ;  /* 0x0000004a0494723c */ /* 0x040fe200000418ff */
[--C-:B-1----:R-:W-:Y:S02]  /*4fa0*/  FFMA.FTZ R2, R201, UR30, -R13.reuse ;  /* 0x0000001ec9027c23 */ /* 0x102fe4000801080d */
[----:B------:R-:W-:Y:S03]  /*4fb0*/  MUFU.EX2 R14, R14 ;  /* 0x0000000e000e7308 */ /* 0x000fe60000000800 */
[C---:B------:R-:W-:Y:S05]  /*4fc0*/  HMMA.16816.F32.BF16 R40, R4.reuse, R60, RZ ;  /* 0x0000003c0428723c */ /* 0x040fea00000418ff */
[----:B------:R1:W-:Y:S01]  /*4fd0*/  MUFU.EX2 R19, R2 ;  /* 0x0000000200137308 */ /* 0x0003e20000000800 */
[C---:B------:R-:W-:Y:S06]  /*4fe0*/  HMMA.16816.F32.BF16 R28, R4.reuse, R62, RZ ;  /* 0x0000003e041c723c */ /* 0x040fec00000418ff */
[C---:B------:R-:W-:Y:S06]  /*4ff0*/  HMMA.16816.F32.BF16 R56, R4.reuse, R92, RZ ;  /* 0x0000005c0438723c */ /* 0x040fec00000418ff */
[----:B------:R-:W-:Y:S01]  /*5000*/  HMMA.16816.F32.BF16 R60, R4, R94, RZ ;  /* 0x0000005e043c723c */ /* 0x000fe200000418ff */
[----:B-1----:R-:W-:-:S05]  /*5010*/  FFMA.FTZ R2, R138, UR30, -R13 ;  /* 0x0000001e8a027c23 */ /* 0x002fca000801080d */
[C---:B------:R-:W-:Y:S01]  /*5020*/  HMMA.16816.F32.BF16 R72, R4.reuse, R88, RZ ;  /* 0x000000580448723c */ /* 0x040fe200000418ff */
[----:B------:R1:W-:Y:S05]  /*5030*/  MUFU.EX2 R17, R2 ;  /* 0x0000000200117308 */ /* 0x0003ea0000000800 */
[C---:B------:R-:W-:Y:S06]  /*5040*/  HMMA.16816.F32.BF16 R24, R4.reuse, R90, RZ ;  /* 0x0000005a0418723c */ /* 0x040fec00000418ff */
[C---:B------:R-:W-:Y:S06]  /*5050*/  HMMA.16816.F32.BF16 R104, R4.reuse, R116, RZ ;  /* 0x000000740468723c */ /* 0x040fec00000418ff */
[----:B------:R-:W-:Y:S01]  /*5060*/  HMMA.16816.F32.BF16 R156, R4, R118, RZ ;  /* 0x00000076049c723c */ /* 0x000fe200000418ff */
[----:B-1----:R-:W-:-:S05]  /*5070*/  IMAD.WIDE.U32 R2, R3, -0x2daee0ad, RZ ;  /* 0xd2511f5303027825 */ /* 0x002fca00078e00ff */
[C---:B------:R-:W-:Y:S06]  /*5080*/  HMMA.16816.F32.BF16 R88, R4.reuse, R76, RZ ;  /* 0x0000004c0458723c */ /* 0x040fec00000418ff */
[C---:B------:R-:W-:Y:S06]  /*5090*/  HMMA.16816.F32.BF16 R92, R4.reuse, R78, RZ ;  /* 0x0000004e045c723c */ /* 0x040fec00000418ff */
[C---:B------:R-:W-:Y:S06]  /*50a0*/  HMMA.16816.F32.BF16 R116, R4.reuse, R44, RZ ;  /* 0x0000002c0474723c */ /* 0x040fec00000418ff */
[C---:B------:R-:W-:Y:S06]  /*50b0*/  HMMA.16816.F32.BF16 R160, R4.reuse, R46, RZ ;  /* 0x0000002e04a0723c */ /* 0x040fec00000418ff */
[C---:B------:R-:W-:Y:S06]  /*50c0*/  HMMA.16816.F32.BF16 R124, R4.reuse, R128, RZ ;  /* 0x00000080047c723c */ /* 0x040fec00000418ff */
[----:B------:R-:W-:Y:S07]  /*50d0*/  HMMA.16816.F32.BF16 R20, R4, R130, RZ ;  /* 0x000000820414723c */ /* 0x000fee00000418ff */
[----:B------:R-:W-:Y:S01]  /*50e0*/  FFMA.FTZ R4, R132, UR30, -R13 ;  /* 0x0000001e84047c23 */ /* 0x000fe2000801080d */
[--C-:B------:R-:W-:Y:S01]  /*50f0*/  FFMA.FTZ R13, R203, UR30, -R0.reuse ;  /* 0x0000001ecb0d7c23 */ /* 0x100fe20008010800 */
[----:B------:R-:W-:Y:S01]  /*5100*/  FFMA.FTZ R5, R139, UR30, -R0 ;  /* 0x0000001e8b057c23 */ /* 0x000fe20008010800 */
[----:B------:R-:W-:Y:S01]  /*5110*/  LOP3.LUT R0, R3, UR32, R16, 0x96, !PT ;  /* 0x0000002003007c12 */ /* 0x000fe2000f8e9610 */
[----:B------:R1:W2:Y:S01]  /*5120*/  MUFU.EX2 R247, R4 ;  /* 0x0000000400f77308 */ /* 0x0002a20000000800 */
[----:B------:R-:W-:-:S02]  /*5130*/  LOP3.LUT R3, R2, 0xffff, RZ, 0xc0, !PT ;  /* 0x0000ffff02037812 */ /* 0x000fc400078ec0ff */
[----:B------:R-:W-:Y:S02]  /*5140*/  LOP3.LUT R7, R2, 0xff, RZ, 0xc0, !PT ;  /* 0x000000ff02077812 */ /* 0x000fe400078ec0ff */
[----:B------:R-:W-:Y:S02]  /*5150*/  SHF.R.U32.HI R6, RZ, 0x18, R2 ;  /* 0x00000018ff067819 */ /* 0x000fe40000011602 */
[----:B------:R-:W-:Y:S01]  /*5160*/  SHF.R.U32.HI R3, RZ, 0x8, R3 ;  /* 0x00000008ff037819 */ /* 0x000fe20000011603 */
[----:B------:R3:W4:Y:S03]  /*5170*/  MUFU.EX2 R15, R5 ;  /* 0x00000005000f7308 */ /* 0x0007260000000800 */
[----:B------:R-:W-:Y:S02]  /*5180*/  PRMT R7, R7, 0x5410, R3 ;  /* 0x0000541007077816 */ /* 0x000fe40000000003 */
[----:B------:R-:W-:-:S03]  /*5190*/  SHF.R.U32.HI R3, RZ, 0x10, R0 ;  /* 0x00000010ff037819 */ /* 0x000fc60000011600 */
[----:B------:R-:W5:Y:S01]  /*51a0*/  MUFU.EX2 R13, R13 ;  /* 0x0000000d000d7308 */ /* 0x000f620000000800 */
[----:B-1----:R-:W-:-:S04]  /*51b0*/  SHF.R.U32.HI R4, RZ, 0x10, R2 ;  /* 0x00000010ff047819 */ /* 0x002fc80000011602 */
[----:B------:R-:W-:Y:S02]  /*51c0*/  LOP3.LUT R2, R4, 0xff, RZ, 0xc0, !PT ;  /* 0x000000ff04027812 */ /* 0x000fe400078ec0ff */
[----:B------:R-:W-:Y:S02]  /*51d0*/  LOP3.LUT R4, R0, 0xff, RZ, 0xc0, !PT ;  /* 0x000000ff00047812 */ /* 0x000fe400078ec0ff */
[----:B------:R-:W-:Y:S02]  /*51e0*/  PRMT R6, R2, 0x5410, R6 ;  /* 0x0000541002067816 */ /* 0x000fe40000000006 */
[----:B------:R-:W-:-:S04]  /*51f0*/  LOP3.LUT R2, R0, 0xffff, RZ, 0xc0, !PT ;  /* 0x0000ffff00027812 */ /* 0x000fc800078ec0ff */
[----:B---3--:R-:W-:Y:S02]  /*5200*/  SHF.R.U32.HI R5, RZ, 0x8, R2 ;  /* 0x00000008ff057819 */ /* 0x008fe40000011602 */
[----:B------:R-:W-:Y:S02]  /*5210*/  SHF.R.U32.HI R2, RZ, 0x18, R0 ;  /* 0x00000018ff027819 */ /* 0x000fe40000011600 */
[----:B------:R-:W-:Y:S02]  /*5220*/  LOP3.LUT R0, R3, 0xff, RZ, 0xc0, !PT ;  /* 0x000000ff03007812 */ /* 0x000fe400078ec0ff */
[----:B------:R-:W-:Y:S02]  /*5230*/  PRMT R4, R4, 0x5410, R5 ;  /* 0x0000541004047816 */ /* 0x000fe40000000005 */
[----:B------:R-:W-:Y:S02]  /*5240*/  PRMT R2, R0, 0x5410, R2 ;  /* 0x0000541000027816 */ /* 0x000fe40000000002 */
[----:B------:R-:W-:-:S02]  /*5250*/  HSET2.LE.AND R0, R7, R228, PT ;  /* 0x000000e407007233 */ /* 0x000fc40003803000 */
[--C-:B------:R-:W-:Y:S02]  /*5260*/  HSET2.LE.AND R3, R6, R228.reuse, PT ;  /* 0x000000e406037233 */ /* 0x100fe40003803000 */
[--C-:B------:R-:W-:Y:S02]  /*5270*/  HSET2.LE.AND R5, R2, R228.reuse, PT ;  /* 0x000000e402057233 */ /* 0x100fe40003803000 */
[----:B--2---:R-:W-:Y:S02]  /*5280*/  F2FP.BF16.F32.PACK_AB R2, R247, R17 ;  /* 0x00000011f702723e */ /* 0x004fe400000010ff */
[----:B------:R-:W-:Y:S02]  /*5290*/  HSET2.LE.AND R4, R4, R228, PT ;  /* 0x000000e404047233 */ /* 0x000fe40003803000 */
[----:B------:R-:W-:Y:S01]  /*52a0*/  LOP3.LUT R130, R0, R2, RZ, 0xc0, !PT ;  /* 0x0000000200827212 */ /* 0x000fe200078ec0ff */
[----:B------:R-:W-:Y:S01]  /*52b0*/  FADD.FTZ R2, R245, R239 ;  /* 0x000000eff5027221 */ /* 0x000fe20000010000 */
[----:B----4-:R-:W-:-:S03]  /*52c0*/  F2FP.BF16.F32.PACK_AB R0, R8, R15 ;  /* 0x0000000f0800723e */ /* 0x010fc600000010ff */
[----:B------:R-:W-:Y:S01]  /*52d0*/  FADD.FTZ R2, R244, R2 ;  /* 0x00000002f4027221 */ /* 0x000fe20000010000 */
[----:B------:R-:W-:Y:S01]  /*52e0*/  LOP3.LUT R131, R3, R0, RZ, 0xc0, !PT ;  /* 0x0000000003837212 */ /* 0x000fe200078ec0ff */
[----:B------:R-:W-:Y:S01]  /*52f0*/  FADD.FTZ R3, R236, R235 ;  /* 0x000000ebec037221 */ /* 0x000fe20000010000 */
[----:B------:R-:W-:Y:S01]  /*5300*/  F2FP.BF16.F32.PACK_AB R0, R19, R18 ;  /* 0x000000121300723e */ /* 0x000fe200000010ff */
[----:B------:R-:W-:Y:S02]  /*5310*/  FADD.FTZ R2, R242, R2 ;  /* 0x00000002f2027221 */ /* 0x000fe40000010000 */
[----:B------:R-:W-:Y:S01]  /*5320*/  FADD.FTZ R3, R238, R3 ;  /* 0x00000003ee037221 */ /* 0x000fe20000010000 */
[----:B------:R-:W-:Y:S01]  /*5330*/  LOP3.LUT R128, R4, R0, RZ, 0xc0, !PT ;  /* 0x0000000004807212 */ /* 0x000fe200078ec0ff */
[----:B------:R-:W-:Y:S01]  /*5340*/  FADD.FTZ R4, R207, R204 ;  /* 0x000000cccf047221 */ /* 0x000fe20000010000 */
[----:B-----5:R-:W-:Y:S01]  /*5350*/  F2FP.BF16.F32.PACK_AB R0, R14, R13 ;  /* 0x0000000d0e00723e */ /* 0x020fe200000010ff */
[----:B------:R-:W-:-:S02]  /*5360*/  FADD.FTZ R3, R237, R3 ;  /* 0x00000003ed037221 */ /* 0x000fc40000010000 */
[----:B------:R-:W-:Y:S01]  /*5370*/  FADD.FTZ R4, R206, R4 ;  /* 0x00000004ce047221 */ /* 0x000fe20000010000 */
[----:B------:R-:W-:Y:S01]  /*5380*/  LOP3.LUT R129, R5, R0, RZ, 0xc0, !PT ;  /* 0x0000000005817212 */ /* 0x000fe200078ec0ff */
[----:B------:R-:W-:Y:S01]  /*5390*/  FADD.FTZ R0, R227, R226 ;  /* 0x000000e2e3007221 */ /* 0x000fe20000010000 */
[----:B------:R-:W-:-:S03]  /*53a0*/  FADD.FTZ R3, R230, R3 ;  /* 0x00000003e6037221 */ /* 0x000fc60000010000 */
[----:B------:R-:W-:Y:S01]  /*53b0*/  FADD.FTZ R0, R225, R0 ;  /* 0x00000000e1007221 */ /* 0x000fe20000010000 */
[----:B------:R-:W-:Y:S01]  /*53c0*/  FADD.FTZ R3, R229, R3 ;  /* 0x00000003e5037221 */ /* 0x000fe20000010000 */
[C---:B------:R-:W-:Y:S02]  /*53d0*/  HMMA.16816.F32.BF16 R140, R128.reuse, R184, R140 ;  /* 0x000000b8808c723c */ /* 0x040fe4000004188c */
[----:B------:R-:W-:Y:S01]  /*53e0*/  FADD.FTZ R5, R224, R0 ;  /* 0x00000000e0057221 */ /* 0x000fe20000010000 */
[----:B------:R-:W-:Y:S01]  /*53f0*/  FADD.FTZ R0, R205, R4 ;  /* 0x00000004cd007221 */ /* 0x000fe20000010000 */
[----:B------:R-:W-:Y:S01]  /*5400*/  FADD.FTZ R4, R233, R2 ;  /* 0x00000002e9047221 */ /* 0x000fe20000010000 */
[----:B------:R-:W-:Y:S01]  /*5410*/  FADD.FTZ R3, R231, R3 ;  /* 0x00000003e7037221 */ /* 0x000fe20000010000 */
[----:B------:R-:W-:Y:S01]  /*5420*/  FADD.FTZ R2, R18, R5 ;  /* 0x0000000512027221 */ /* 0x000fe20000010000 */
[----:B------:R-:W-:Y:S01]  /*5430*/  FADD.FTZ R0, R13, R0 ;  /* 0x000000000d007221 */ /* 0x000fe20000010000 */
[----:B------:R-:W-:Y:S01]  /*5440*/  FADD.FTZ R4, R234, R4 ;  /* 0x00000004ea047221 */ /* 0x000fe20000010000 */
[C---:B------:R-:W-:Y:S01]  /*5450*/  HMMA.16816.F32.BF16 R40, R128.reuse, R32, R40 ;  /* 0x000000208028723c */ /* 0x040fe20000041828 */
        /* <DEDUP_REMOVED lines=8> */
[----:B------:R-:W-:-:S02]  /*54e0*/  FADD.FTZ R247, R247, R2 ;  /* 0x00000002f7f77221 */ /* 0x000fc40000010000 */
[----:B------:R-:W-:Y:S01]  /*54f0*/  FADD.FTZ R248, R8, R0 ;  /* 0x0000000008f87221 */ /* 0x000fe20000010000 */
        /* <DEDUP_REMOVED lines=16> */
[----:B------:R-:W-:Y:S01]  /*5600*/  ULDC UR4, c[0x0][0x2d0] ;  /* 0x0000b40000047ab9 */ /* 0x000fe20000000800 */
[----:B------:R-:W-:-:S04]  /*5610*/  DEPBAR.LE SB0, 0x0 ;  /* 0x000080000000791a */ /* 0x000fc80000000000 */
[----:B------:R-:W3:Y:S01]  /*5620*/  LDL.64 R202, [R1+0x40] ;  /* 0x0000400001ca7983 */ /* 0x000ee20000100a00 */
[----:B------:R-:W-:Y:S01]  /*5630*/  BAR.SYNC.DEFER_BLOCKING 0x0 ;  /* 0x0000000000007b1d */ /* 0x000fe20000010000 */
[----:B------:R-:W-:Y:S01]  /*5640*/  ISETP.GE.AND P2, PT, R249, UR4, PT ;  /* 0x00000004f9007c0c */ /* 0x000fe2000bf46270 */
[----:B------:R-:W-:Y:S02]  /*5650*/  UIADD3 UR37, UR17, -0x2, URZ ;  /* 0xfffffffe11257890 */ /* 0x000fe4000fffe03f */
[----:B------:R-:W-:Y:S02]  /*5660*/  UISETP.GE.AND UP0, UPT, UR17, 0x3, UPT ;  /* 0x000000031100788c */ /* 0x000fe4000bf06270 */
[----:B------:R-:W-:Y:S02]  /*5670*/  USHF.R.S32.HI UR5, URZ, 0x1f, UR37 ;  /* 0x0000001f3f057899 */ /* 0x000fe40008011425 */
[----:B------:R-:W-:Y:S01]  /*5680*/  IMAD.U32 R2, RZ, RZ, UR37 ;  /* 0x00000025ff027e24 */ /* 0x000fe2000f8e00ff */
[----:B------:R-:W1:Y:S05]  /*5690*/  S2R R138, SR_TID.X ;  /* 0x00000000008a7919 */ /* 0x000e6a0000002100 */
[----:B------:R-:W4:Y:S08]  /*56a0*/  @!P2 LDC.64 R6, c[0x0][0x220] ;  /* 0x00008800ff06ab82 */ /* 0x000f300000000a00 */
[----:B------:R-:W5:Y:S01]  /*56b0*/  @!P2 LDC.64 R18, c[0x0][0x220] ;  /* 0x00008800ff12ab82 */ /* 0x000f620000000a00 */
[----:B-1----:R-:W-:-:S05]  /*56c0*/  IMAD.SHL.U32 R138, R138, 0x2, RZ ;  /* 0x000000028a8a7824 */ /* 0x002fca00078e00ff */
[----:B------:R-:W-:Y:S02]  /*56d0*/  LOP3.LUT R138, R138, 0x6, RZ, 0xc0, !PT ;  /* 0x000000068a8a7812 */ /* 0x000fe400078ec0ff */
[----:B--2---:R-:W-:Y:S01]  /*56e0*/  ISETP.GE.AND P3, PT, R200, UR4, PT ;  /* 0x00000004c8007c0c */ /* 0x004fe2000bf66270 */
[----:B------:R-:W-:-:S04]  /*56f0*/  UIMAD UR4, UR27, UR37, URZ ;  /* 0x000000251b0472a4 */ /* 0x000fc8000f8e023f */
[----:B------:R-:W-:Y:S01]  /*5700*/  UIMAD UR4, UR5, UR28, UR4 ;  /* 0x0000001c050472a4 */ /* 0x000fe2000f8e0204 */
[----:B---3--:R-:W-:-:S05]  /*5710*/  IMAD.WIDE.U32 R2, R2, UR28, R202 ;  /* 0x0000001c02027c25 */ /* 0x008fca000f8e00ca */
[----:B------:R-:W-:Y:S01]  /*5720*/  VIADD R3, R3, UR4 ;  /* 0x0000000403037c36 */ /* 0x000fe20008000000 */
[C---:B------:R-:W-:Y:S01]  /*5730*/  IADD3 R0, P0, R2.reuse, UR19, RZ ;  /* 0x0000001302007c10 */ /* 0x040fe2000ff1e0ff */
[----:B------:R-:W1:Y:S01]  /*5740*/  @!P3 LDC.64 R16, c[0x0][0x220] ;  /* 0x00008800ff10bb82 */ /* 0x000e620000000a00 */
[----:B----4-:R-:W-:Y:S01]  /*5750*/  @!P2 LEA R6, P1, R2, R6, 0x1 ;  /* 0x000000060206a211 */ /* 0x010fe200078208ff */
[----:B------:R-:W-:Y:S01]  /*5760*/  @P3 STS.128 [R223+0xa000], RZ ;  /* 0x00a000ffdf003388 */ /* 0x000fe20000000c00 */
[----:B------:R-:W-:Y:S02]  /*5770*/  IADD3.X R5, R3, UR18, RZ, P0, !PT ;  /* 0x0000001203057c10 */ /* 0x000fe400087fe4ff */
[----:B-----5:R-:W-:Y:S02]  /*5780*/  @!P2 LEA R4, P0, R0, R18, 0x1 ;  /* 0x000000120004a211 */ /* 0x020fe400078008ff */
[C---:B------:R-:W-:Y:S01]  /*5790*/  @!P2 LEA.HI.X R7, R2.reuse, R7, R3, 0x1, P1 ;  /* 0x000000070207a211 */ /* 0x040fe200008f0c03 */
[----:B------:R-:W2:Y:S01]  /*57a0*/  @!P3 LDC.64 R14, c[0x0][0x220] ;  /* 0x00008800ff0ebb82 */ /* 0x000ea20000000a00 */
[----:B-1----:R-:W-:-:S04]  /*57b0*/  @!P3 LEA R16, P5, R2, R16, 0x1 ;  /* 0x000000100210b211 */ /* 0x002fc800078a08ff */
[----:B------:R-:W-:Y:S02]  /*57c0*/  @!P3 LEA.HI.X R17, R2, R17, R3, 0x1, P5 ;  /* 0x000000110211b211 */ /* 0x000fe400028f0c03 */
[----:B--2---:R-:W-:-:S03]  /*57d0*/  @!P3 LEA R14, P4, R0, R14, 0x1 ;  /* 0x0000000e000eb211 */ /* 0x004fc600078808ff */
[----:B------:R-:W-:Y:S01]  /*57e0*/  @!PT LDS RZ, [RZ] ;  /* 0x00000000fffff984 */ /* 0x000fe20000000800 */
[----:B------:R-:W-:Y:S01]  /*57f0*/  @!PT LDS RZ, [RZ] ;  /* 0x00000000fffff984 */ /* 0x000fe20000000800 */
[----:B------:R-:W-:Y:S01]  /*5800*/  @!PT LDS RZ, [RZ] ;  /* 0x00000000fffff984 */ /* 0x000fe20000000800 */
[----:B------:R1:W-:Y:S01]  /*5810*/  @!P3 LDGSTS.E.BYPASS.LTC128B.128 [R223+0xa000], desc[UR20][R16.64] ;  /* 0x0a00000010dfbfae */ /* 0x0003e2000b901d54 */
[----:B------:R-:W-:-:S03]  /*5820*/  @!P3 LEA.HI.X R15, R0, R15, R5, 0x1, P4 ;  /* 0x0000000f000fb211 */ /* 0x000fc600020f0c05 */
        /* <DEDUP_REMOVED lines=17> */
[----:B-1----:R-:W1:Y:S04]  /*5940*/  LDSM.16.M88.4 R16, [R210+0x2000] ;  /* 0x00200000d210783b */ /* 0x002e680000000200 */
[----:B------:R-:W3:Y:S04]  /*5950*/  LDSM.16.M88.4 R32, [R208+0x8800] ;  /* 0x00880000d020783b */ /* 0x000ee80000000200 */
[----:B------:R-:W4:Y:S04]  /*5960*/  LDSM.16.M88.4 R20, [R210] ;  /* 0x00000000d214783b */ /* 0x000f280000000200 */
[----:B------:R-:W-:Y:S04]  /*5970*/  LDSM.16.M88.4 R180, [R219] ;  /* 0x00000000dbb4783b */ /* 0x000fe80000000200 */
[----:B------:R-:W-:Y:S04]  /*5980*/  LDSM.16.M88.4 R176, [R222] ;  /* 0x00000000deb0783b */ /* 0x000fe80000000200 */
[----:B--2---:R-:W2:Y:S04]  /*5990*/  LDSM.16.M88.4 R4, [R212+0x2000] ;  /* 0x00200000d404783b */ /* 0x004ea80000000200 */
[----:B------:R-:W5:Y:S04]  /*59a0*/  LDSM.16.M88.4 R24, [R212] ;  /* 0x00000000d418783b */ /* 0x000f680000000200 */
[----:B------:R-:W-:Y:S04]  /*59b0*/  LDSM.16.M88.4 R28, [R218+0x2000] ;  /* 0x00200000da1c783b */ /* 0x000fe80000000200 */
[----:B------:R-:W5:Y:S04]  /*59c0*/  LDSM.16.M88.4 R184, [R216+0x8000] ;  /* 0x00800000d8b8783b */ /* 0x000f680000000200 */
[----:B------:R-:W5:Y:S01]  /*59d0*/  LDSM.16.M88.4 R188, [R216+0x8800] ;  /* 0x00880000d8bc783b */ /* 0x000f620000000200 */
[C---:B-1----:R-:W-:Y:S03]  /*59e0*/  HMMA.16816.F32.BF16 R192, R16.reuse, R172, RZ ;  /* 0x000000ac10c0723c */ /* 0x042fe600000418ff */
[----:B------:R-:W0:Y:S03]  /*59f0*/  LDGDEPBAR ;  /* 0x00000000000079af */ /* 0x000e260000000000 */
[C---:B---3--:R-:W-:Y:S06]  /*5a00*/  HMMA.16816.F32.BF16 R196, R16.reuse, R32, RZ ;  /* 0x0000002010c4723c */ /* 0x048fec00000418ff */
[C---:B------:R-:W-:Y:S06]  /*5a10*/  HMMA.16816.F32.BF16 R200, R16.reuse, R174, RZ ;  /* 0x000000ae10c8723c */ /* 0x040fec00000418ff */
[----:B------:R-:W-:Y:S06]  /*5a20*/  HMMA.16816.F32.BF16 R16, R16, R34, RZ ;  /* 0x000000221010723c */ /* 0x000fec00000418ff */
[C---:B----4-:R-:W-:Y:S06]  /*5a30*/  HMMA.16816.F32.BF16 R228, R20.reuse, R172, RZ ;  /* 0x000000ac14e4723c */ /* 0x050fec00000418ff */
[C---:B------:R-:W-:Y:S06]  /*5a40*/  HMMA.16816.F32.BF16 R232, R20.reuse, R174, RZ ;  /* 0x000000ae14e8723c */ /* 0x040fec00000418ff */
[C---:B------:R-:W-:Y:S06]  /*5a50*/  HMMA.16816.F32.BF16 R224, R20.reuse, R32, RZ ;  /* 0x0000002014e0723c */ /* 0x040fec00000418ff */
[----:B------:R-:W-:Y:S06]  /*5a60*/  HMMA.16816.F32.BF16 R204, R20, R34, RZ ;  /* 0x0000002214cc723c */ /* 0x000fec00000418ff */
[C---:B--2---:R-:W-:Y:S06]  /*5a70*/  HMMA.16816.F32.BF16 R172, R4.reuse, R180, R192 ;  /* 0x000000b404ac723c */ /* 0x044fec00000418c0 */
[C---:B------:R-:W-:Y:S06]  /*5a80*/  HMMA.16816.F32.BF16 R20, R4.reuse, R176, R196 ;  /* 0x000000b00414723c */ /* 0x040fec00000418c4 */
[C---:B------:R-:W-:Y:S06]  /*5a90*/  HMMA.16816.F32.BF16 R32, R4.reuse, R182, R200 ;  /* 0x000000b60420723c */ /* 0x040fec00000418c8 */
[----:B------:R-:W-:Y:S01]  /*5aa0*/  HMMA.16816.F32.BF16 R192, R4, R178, R16 ;  /* 0x000000b204c0723c */ /* 0x000fe20000041810 */
[----:B------:R-:W1:Y:S04]  /*5ab0*/  LDSM.16.M88.4 R16, [R218] ;  /* 0x00000000da10783b */ /* 0x000e680000000200 */
[----:B------:R-:W-:Y:S01]  /*5ac0*/  LDSM.16.M88.4 R4, [R217+0x2000] ;  /* 0x00200000d904783b */ /* 0x000fe20000000200 */
[C---:B-----5:R-:W-:Y:S06]  /*5ad0*/  HMMA.16816.F32.BF16 R236, R24.reuse, R176, R224 ;  /* 0x000000b018ec723c */ /* 0x060fec00000418e0 */
[C---:B------:R-:W-:Y:S06]  /*5ae0*/  HMMA.16816.F32.BF16 R196, R24.reuse, R180, R228 ;  /* 0x000000b418c4723c */ /* 0x040fec00000418e4 */
[----:B------:R-:W-:Y:S01]  /*5af0*/  HMMA.16816.F32.BF16 R224, R24, R178, R204 ;  /* 0x000000b218e0723c */ /* 0x000fe200000418cc */
[----:B------:R-:W-:Y:S05]  /*5b00*/  LDSM.16.M88.4 R176, [R208+0x9000] ;  /* 0x00900000d0b0783b */ /* 0x000fea0000000200 */
[C---:B------:R-:W-:Y:S01]  /*5b10*/  HMMA.16816.F32.BF16 R228, R28.reuse, R184, R172 ;  /* 0x000000b81ce4723c */ /* 0x040fe200000418ac */
[----:B------:R-:W-:Y:S05]  /*5b20*/  LDSM.16.M88.4 R172, [R208+0x9800] ;  /* 0x00980000d0ac783b */ /* 0x000fea0000000200 */
[C---:B------:R-:W-:Y:S06]  /*5b30*/  HMMA.16816.F32.BF16 R20, R28.reuse, R188, R20 ;  /* 0x000000bc1c14723c */ /* 0x040fec0000041814 */
[C---:B------:R-:W-:Y:S01]  /*5b40*/  HMMA.16816.F32.BF16 R204, R28.reuse, R186, R32 ;  /* 0x000000ba1ccc723c */ /* 0x040fe20000041820 */
[----:B------:R-:W2:Y:S05]  /*5b50*/  LDSM.16.M88.4 R32, [R215] ;  /* 0x00000000d720783b */ /* 0x000eaa0000000200 */
[----:B------:R-:W-:Y:S01]  /*5b60*/  HMMA.16816.F32.BF16 R200, R28, R190, R192 ;  /* 0x000000be1cc8723c */ /* 0x000fe200000418c0 */
[----:B------:R-:W3:Y:S05]  /*5b70*/  LDSM.16.M88.4 R28, [R215+0x800] ;  /* 0x00080000d71c783b */ /* 0x000eea0000000200 */
[----:B------:R-:W-:Y:S01]  /*5b80*/  HMMA.16816.F32.BF16 R180, R24, R182, R232 ;  /* 0x000000b618b4723c */ /* 0x000fe200000418e8 */
[----:B------:R-:W-:Y:S05]  /*5b90*/  LDSM.16.M88.4 R24, [R210+0x6000] ;  /* 0x00600000d218783b */ /* 0x000fea0000000200 */
[----:B------:R-:W-:Y:S01]  /*5ba0*/  IMAD.MOV.U32 R8, RZ, RZ, R20 ;  /* 0x000000ffff087224 */ /* 0x000fe200078e0014 */
[----:B-1----:R-:W-:Y:S01]  /*5bb0*/  HMMA.16816.F32.BF16 R192, R16, R184, R196 ;  /* 0x000000b810c0723c */ /* 0x002fe200000418c4 */
[----:B------:R-:W-:-:S02]  /*5bc0*/  IMAD.MOV.U32 R3, RZ, RZ, R21 ;  /* 0x000000ffff037224 */ /* 0x000fc400078e0015 */
[----:B------:R-:W-:Y:S02]  /*5bd0*/  IMAD.MOV.U32 R2, RZ, RZ, R22 ;  /* 0x000000ffff027224 */ /* 0x000fe400078e0016 */
[----:B------:R-:W-:Y:S02]  /*5be0*/  IMAD.MOV.U32 R0, RZ, RZ, R23 ;  /* 0x000000ffff007224 */ /* 0x000fe400078e0017 */
[----:B------:R-:W1:Y:S10]  /*5bf0*/  LDSM.16.M88.4 R20, [R217] ;  /* 0x00000000d914783b */ /* 0x000e740000000200 */
[C---:B------:R-:W-:Y:S06]  /*5c00*/  HMMA.16816.F32.BF16 R184, R16.reuse, R186, R180 ;  /* 0x000000ba10b8723c */ /* 0x040fec00000418b4 */
[C---:B------:R-:W-:Y:S06]  /*5c10*/  HMMA.16816.F32.BF16 R180, R16.reuse, R188, R236 ;  /* 0x000000bc10b4723c */ /* 0x040fec00000418ec */
[----:B------:R-:W-:Y:S01]  /*5c20*/  HMMA.16816.F32.BF16 R188, R16, R190, R224 ;  /* 0x000000be10bc723c */ /* 0x000fe200000418e0 */
[----:B------:R-:W-:Y:S01]  /*5c30*/  IMAD.MOV.U32 R236, RZ, RZ, R8 ;  /* 0x000000ffffec7224 */ /* 0x000fe200078e0008 */
[----:B------:R-:W4:Y:S01]  /*5c40*/  LDSM.16.M88.4 R16, [R210+0x4000] ;  /* 0x00400000d210783b */ /* 0x000f220000000200 */
[----:B------:R-:W-:-:S02]  /*5c50*/  IMAD.MOV.U32 R237, RZ, RZ, R3 ;  /* 0x000000ffffed7224 */ /* 0x000fc400078e0003 */
[----:B------:R-:W-:Y:S01]  /*5c60*/  IMAD.MOV.U32 R238, RZ, RZ, R2 ;  /* 0x000000ffffee7224 */ /* 0x000fe200078e0002 */
[----:B--2---:R-:W-:Y:S01]  /*5c70*/  HMMA.16816.F32.BF16 R232, R4, R34, R204 ;  /* 0x0000002204e8723c */ /* 0x004fe200000418cc */
[----:B------:R-:W-:-:S05]  /*5c80*/  IMAD.MOV.U32 R239, RZ, RZ, R0 ;  /* 0x000000ffffef7224 */ /* 0x000fca00078e0000 */
[C---:B------:R-:W-:Y:S06]  /*5c90*/  HMMA.16816.F32.BF16 R196, R4.reuse, R32, R228 ;  /* 0x0000002004c4723c */ /* 0x040fec00000418e4 */
[C---:B---3--:R-:W-:Y:S06]  /*5ca0*/  HMMA.16816.F32.BF16 R236, R4.reuse, R28, R236 ;  /* 0x0000001c04ec723c */ /* 0x048fec00000418ec */
[----:B------:R-:W-:Y:S01]  /*5cb0*/  HMMA.16816.F32.BF16 R224, R4, R30, R200 ;  /* 0x0000001e04e0723c */ /* 0x000fe200000418c8 */
[----:B------:R-:W-:Y:S05]  /*5cc0*/  LDSM.16.M88.4 R4, [R212+0x6000] ;  /* 0x00600000d404783b */ /* 0x000fea0000000200 */
[C---:B-1----:R-:W-:Y:S06]  /*5cd0*/  HMMA.16816.F32.BF16 R228, R20.reuse, R34, R184 ;  /* 0x0000002214e4723c */ /* 0x042fec00000418b8 */
[----:B------:R-:W-:Y:S01]  /*5ce0*/  HMMA.16816.F32.BF16 R204, R20, R28, R180 ;  /* 0x0000001c14cc723c */ /* 0x000fe200000418b4 */
[----:B------:R-:W-:Y:S05]  /*5cf0*/  LDSM.16.M88.4 R180, [R220] ;  /* 0x00000000dcb4783b */ /* 0x000fea0000000200 */
[----:B------:R-:W-:Y:S01]  /*5d00*/  IMAD.MOV.U32 R8, RZ, RZ, R236 ;  /* 0x000000ffff087224 */ /* 0x000fe200078e00ec */
[----:B------:R-:W-:Y:S01]  /*5d10*/  HMMA.16816.F32.BF16 R200, R24, R178, R232 ;  /* 0x000000b218c8723c */ /* 0x000fe200000418e8 */
[----:B------:R-:W-:-:S02]  /*5d20*/  IMAD.MOV.U32 R3, RZ, RZ, R237 ;  /* 0x000000ffff037224 */ /* 0x000fc400078e00ed */
[----:B------:R-:W-:Y:S02]  /*5d30*/  IMAD.MOV.U32 R2, RZ, RZ, R238 ;  /* 0x000000ffff027224 */ /* 0x000fe400078e00ee */
[----:B------:R-:W-:Y:S02]  /*5d40*/  IMAD.MOV.U32 R0, RZ, RZ, R239 ;  /* 0x000000ffff007224 */ /* 0x000fe400078e00ef */
[C---:B------:R-:W-:Y:S01]  /*5d50*/  HMMA.16816.F32.BF16 R236, R20.reuse, R32, R192 ;  /* 0x0000002014ec723c */ /* 0x040fe200000418c0 */
[----:B------:R-:W-:Y:S02]  /*5d60*/  IMAD.MOV.U32 R184, RZ, RZ, R8 ;  /* 0x000000ffffb87224 */ /* 0x000fe400078e0008 */
[----:B------:R-:W-:Y:S02]  /*5d70*/  IMAD.MOV.U32 R185, RZ, RZ, R3 ;  /* 0x000000ffffb97224 */ /* 0x000fe400078e0003 */
[----:B------:R-:W-:Y:S01]  /*5d80*/  IMAD.MOV.U32 R186, RZ, RZ, R2 ;  /* 0x000000ffffba7224 */ /* 0x000fe200078e0002 */
[----:B------:R-:W-:Y:S01]  /*5d90*/  HMMA.16816.F32.BF16 R32, R20, R30, R188 ;  /* 0x0000001e1420723c */ /* 0x000fe200000418bc */
[----:B------:R-:W1:Y:S01]  /*5da0*/  LDSM.16.M88.4 R28, [R221] ;  /* 0x00000000dd1c783b */ /* 0x000e620000000200 */
[----:B------:R-:W-:-:S02]  /*5db0*/  IMAD.MOV.U32 R187, RZ, RZ, R0 ;  /* 0x000000ffffbb7224 */ /* 0x000fc400078e0000 */
[----:B------:R-:W-:Y:S01]  /*5dc0*/  IMAD.U32 R0, RZ, RZ, UR37 ;  /* 0x00000025ff007e24 */ /* 0x000fe2000f8e00ff */
[----:B------:R-:W2:Y:S01]  /*5dd0*/  LDSM.16.M88.4 R20, [R212+0x4000] ;  /* 0x00400000d414783b */ /* 0x000ea20000000200 */
[----:B------:R-:W-:Y:S02]  /*5de0*/  HMMA.16816.F32.BF16 R192, R24, R176, R196 ;  /* 0x000000b018c0723c */ /* 0x000fe400000418c4 */
[----:B------:R-:W-:-:S04]  /*5df0*/  IMAD R0, R0, 0x20, R138 ;  /* 0x0000002000007824 */ /* 0x000fc800078e028a */
[----:B------:R-:W-:Y:S01]  /*5e00*/  HMMA.16816.F32.BF16 R232, R24, R172, R184 ;  /* 0x000000ac18e8723c */ /* 0x000fe200000418b8 */
[C---:B------:R-:W-:Y:S02]  /*5e10*/  VIADD R3, R0.reuse, 0x8 ;  /* 0x0000000800037836 */ /* 0x040fe40000000000 */
[----:B------:R-:W-:-:S03]  /*5e20*/  VIADD R2, R0, 0x9 ;  /* 0x0000000900027836 */ /* 0x000fc60000000000 */
[----:B------:R-:W-:Y:S01]  /*5e30*/  HMMA.16816.F32.BF16 R184, R24, R174, R224 ;  /* 0x000000ae18b8723c */ /* 0x000fe200000418e0 */
[----:B------:R-:W-:Y:S01]  /*5e40*/  LDSM.16.M88.4 R24, [R218+0x4000] ;  /* 0x00400000da18783b */ /* 0x000fe20000000200 */
[CC--:B------:R-:W-:Y:S02]  /*5e50*/  ISETP.GE.AND P6, PT, R3.reuse, R9.reuse, PT ;  /* 0x000000090300720c */ /* 0x0c0fe40003fc6270 */
[C---:B------:R-:W-:Y:S02]  /*5e60*/  ISETP.GE.AND P0, PT, R3.reuse, R10, PT ;  /* 0x0000000a0300720c */ /* 0x040fe40003f06270 */
[C---:B----4-:R-:W-:Y:S01]  /*5e70*/  HMMA.16816.F32.BF16 R188, R16.reuse, R178, R228 ;  /* 0x000000b210bc723c */ /* 0x050fe200000418e4 */
[----:B------:R-:W-:Y:S02]  /*5e80*/  ISETP.GE.AND P1, PT, R2, R9, PT ;  /* 0x000000090200720c */ /* 0x000fe40003f26270 */
[C---:B------:R-:W-:Y:S02]  /*5e90*/  ISETP.GE.AND P5, PT, R3.reuse, R11, PT ;  /* 0x0000000b0300720c */ /* 0x040fe40003fa6270 */
[----:B------:R-:W-:Y:S01]  /*5ea0*/  ISETP.GE.AND P4, PT, R3, R12, PT ;  /* 0x0000000c0300720c */ /* 0x000fe20003f86270 */
[----:B------:R-:W-:Y:S01]  /*5eb0*/  HMMA.16816.F32.BF16 R196, R16, R176, R236 ;  /* 0x000000b010c4723c */ /* 0x000fe200000418ec */
[----:B------:R-:W3:Y:S01]  /*5ec0*/  LDSM.16.M88.4 R176, [R216+0x9000] ;  /* 0x00900000d8b0783b */ /* 0x000ee20000000200 */
[----:B------:R-:W-:-:S04]  /*5ed0*/  VIADD R3, R0, 0x10 ;  /* 0x0000001000037836 */ /* 0x000fc80000000000 */
[C---:B------:R-:W-:Y:S06]  /*5ee0*/  HMMA.16816.F32.BF16 R204, R16.reuse, R172, R204 ;  /* 0x000000ac10cc723c */ /* 0x040fec00000418cc */
[----:B------:R-:W-:Y:S01]  /*5ef0*/  HMMA.16816.F32.BF16 R16, R16, R174, R32 ;  /* 0x000000ae1010723c */ /* 0x000fe20000041820 */
[----:B------:R-:W-:Y:S04]  /*5f00*/  LDSM.16.M88.4 R32, [R216+0x9800] ;  /* 0x00980000d820783b */ /* 0x000fe80000000200 */
[----:B------:R-:W-:Y:S01]  /*5f10*/  LDSM.16.M88.4 R172, [R215+0x1000] ;  /* 0x00100000d7ac783b */ /* 0x000fe20000000200 */
[C---:B-1----:R-:W-:Y:S06]  /*5f20*/  HMMA.16816.F32.BF16 R224, R4.reuse, R28, R192 ;  /* 0x0000001c04e0723c */ /* 0x042fec00000418c0 */
[C---:B------:R-:W-:Y:S06]  /*5f30*/  HMMA.16816.F32.BF16 R200, R4.reuse, R30, R200 ;  /* 0x0000001e04c8723c */ /* 0x040fec00000418c8 */
[C---:B------:R-:W-:Y:S06]  /*5f40*/  HMMA.16816.F32.BF16 R232, R4.reuse, R180, R232 ;  /* 0x000000b404e8723c */ /* 0x040fec00000418e8 */
[----:B------:R-:W-:Y:S01]  /*5f50*/  HMMA.16816.F32.BF16 R228, R4, R182, R184 ;  /* 0x000000b604e4723c */ /* 0x000fe200000418b8 */
[----:B------:R-:W1:Y:S05]  /*5f60*/  LDSM.16.M88.4 R4, [R218+0x6000] ;  /* 0x00600000da04783b */ /* 0x000e6a0000000200 */
[C---:B--2---:R-:W-:Y:S06]  /*5f70*/  HMMA.16816.F32.BF16 R184, R20.reuse, R30, R188 ;  /* 0x0000001e14b8723c */ /* 0x044fec00000418bc */
[C---:B------:R-:W-:Y:S01]  /*5f80*/  HMMA.16816.F32.BF16 R196, R20.reuse, R28, R196 ;  /* 0x0000001c14c4723c */ /* 0x040fe200000418c4 */
[----:B------:R-:W2:Y:S05]  /*5f90*/  LDSM.16.M88.4 R28, [R217+0x4000] ;  /* 0x00400000d91c783b */ /* 0x000eaa0000000200 */
[C---:B------:R-:W-:Y:S01]  /*5fa0*/  HMMA.16816.F32.BF16 R192, R20.reuse, R182, R16 ;  /* 0x000000b614c0723c */ /* 0x040fe20000041810 */
[----:B------:R-:W4:Y:S05]  /*5fb0*/  LDSM.16.M88.4 R16, [R217+0x6000] ;  /* 0x00600000d910783b */ /* 0x000f2a0000000200 */
[----:B------:R-:W-:Y:S01]  /*5fc0*/  HMMA.16816.F32.BF16 R188, R20, R180, R204 ;  /* 0x000000b414bc723c */ /* 0x000fe200000418cc */
[----:B------:R-:W5:Y:S01]  /*5fd0*/  LDSM.16.M88.4 R20, [R215+0x1800] ;  /* 0x00180000d714783b */ /* 0x000f620000000200 */
[----:B------:R-:W-:-:S04]  /*5fe0*/  DEPBAR.LE SB0, 0x0 ;  /* 0x000080000000791a */ /* 0x000fc80000000000 */
[-C--:B---3--:R-:W-:Y:S06]  /*5ff0*/  HMMA.16816.F32.BF16 R184, R24, R178.reuse, R184 ;  /* 0x000000b218b8723c */ /* 0x088fec00000418b8 */
[C---:B-1----:R-:W-:Y:S06]  /*6000*/  HMMA.16816.F32.BF16 R180, R4.reuse, R178, R200 ;  /* 0x000000b204b4723c */ /* 0x042fec00000418c8 */
[-C--:B------:R-:W-:Y:S06]  /*6010*/  HMMA.16816.F32.BF16 R224, R4, R176.reuse, R224 ;  /* 0x000000b004e0723c */ /* 0x080fec00000418e0 */
[C---:B------:R-:W-:Y:S06]  /*6020*/  HMMA.16816.F32.BF16 R176, R24.reuse, R176, R196 ;  /* 0x000000b018b0723c */ /* 0x040fec00000418c4 */
[-C--:B------:R-:W-:Y:S06]  /*6030*/  HMMA.16816.F32.BF16 R188, R24, R32.reuse, R188 ;  /* 0x0000002018bc723c */ /* 0x080fec00000418bc */
[----:B------:R-:W-:Y:S06]  /*6040*/  HMMA.16816.F32.BF16 R196, R4, R32, R232 ;  /* 0x0000002004c4723c */ /* 0x000fec00000418e8 */
[----:B--2---:R-:W-:Y:S06]  /*6050*/  HMMA.16816.F32.BF16 R184, R28, R174, R184 ;  /* 0x000000ae1cb8723c */ /* 0x004fec00000418b8 */
[----:B------:R-:W-:Y:S06]  /*6060*/  HMMA.16816.F32.BF16 R200, R4, R34, R228 ;  /* 0x0000002204c8723c */ /* 0x000fec00000418e4 */
[----:B----4-:R-:W-:Y:S06]  /*6070*/  HMMA.16816.F32.BF16 R4, R16, R174, R180 ;  /* 0x000000ae1004723c */ /* 0x010fec00000418b4 */
[----:B------:R-:W-:Y:S06]  /*6080*/  HMMA.16816.F32.BF16 R176, R28, R172, R176 ;  /* 0x000000ac1cb0723c */ /* 0x000fec00000418b0 */
[----:B------:R-:W-:Y:S01]  /*6090*/  HMMA.16816.F32.BF16 R192, R24, R34, R192 ;  /* 0x0000002218c0723c */ /* 0x000fe200000418c0 */
[----:B------:R-:W-:Y:S01]  /*60a0*/  FSEL R132, R186, -INF , !P0 ;  /* 0xff800000ba847808 */ /* 0x000fe20004000000 */
[----:B------:R-:W-:Y:S01]  /*60b0*/  BAR.SYNC.DEFER_BLOCKING 0x0 ;  /* 0x0000000000007b1d */ /* 0x000fe20000010000 */
[----:B------:R-:W-:-:S03]  /*60c0*/  ISETP.GE.AND P0, PT, R2, R11, PT ;  /* 0x0000000b0200720c */ /* 0x000fc60003f06270 */
[-C--:B-----5:R-:W-:Y:S01]  /*60d0*/  HMMA.16816.F32.BF16 R32, R28, R20.reuse, R188 ;  /* 0x000000141c20723c */ /* 0x0a0fe200000418bc */
[----:B------:R-:W-:Y:S02]  /*60e0*/  FSEL R24, R184, -INF , !P6 ;  /* 0xff800000b8187808 */ /* 0x000fe40007000000 */
[----:B------:R-:W-:Y:S02]  /*60f0*/  FSEL R25, R185, -INF , !P1 ;  /* 0xff800000b9197808 */ /* 0x000fe40004800000 */
[C---:B------:R-:W-:Y:S01]  /*6100*/  ISETP.GE.AND P6, PT, R2.reuse, R10, PT ;  /* 0x0000000a0200720c */ /* 0x040fe20003fc6270 */
[C---:B------:R-:W-:Y:S01]  /*6110*/  HMMA.16816.F32.BF16 R180, R16.reuse, R20, R196 ;  /* 0x0000001410b4723c */ /* 0x040fe200000418c4 */
[----:B------:R-:W-:Y:S01]  /*6120*/  ISETP.GE.AND P1, PT, R2, R12, PT ;  /* 0x0000000c0200720c */ /* 0x000fe20003f26270 */
[----:B------:R-:W-:Y:S01]  /*6130*/  VIADD R2, R0, 0x1 ;  /* 0x0000000100027836 */ /* 0x000fe20000000000 */
[----:B------:R-:W-:Y:S02]  /*6140*/  FSEL R27, R187, -INF , !P6 ;  /* 0xff800000bb1b7808 */ /* 0x000fe40007000000 */
[----:B------:R-:W-:Y:S01]  /*6150*/  FSEL R137, R4, -INF , !P5 ;  /* 0xff80000004897808 */ /* 0x000fe20006800000 */
[----:B------:R-:W-:Y:S01]  /*6160*/  HMMA.16816.F32.BF16 R172, R16, R172, R224 ;  /* 0x000000ac10ac723c */ /* 0x000fe200000418e0 */
[----:B------:R-:W-:-:S02]  /*6170*/  FSEL R184, R6, -INF , !P4 ;  /* 0xff80000006b87808 */ /* 0x000fc40006000000 */
[----:B------:R-:W-:Y:S02]  /*6180*/  FSEL R138, R5, -INF , !P0 ;  /* 0xff800000058a7808 */ /* 0x000fe40004000000 */
[C---:B------:R-:W-:Y:S01]  /*6190*/  ISETP.GE.AND P6, PT, R2.reuse, R9, PT ;  /* 0x000000090200720c */ /* 0x040fe20003fc6270 */
[----:B------:R-:W-:Y:S01]  /*61a0*/  HMMA.16816.F32.BF16 R28, R28, R22, R192 ;  /* 0x000000161c1c723c */ /* 0x000fe200000418c0 */
[C---:B------:R-:W-:Y:S02]  /*61b0*/  ISETP.GE.AND P4, PT, R2.reuse, R10, PT ;  /* 0x0000000a0200720c */ /* 0x040fe40003f86270 */
[C---:B------:R-:W-:Y:S02]  /*61c0*/  ISETP.GE.AND P5, PT, R2.reuse, R11, PT ;  /* 0x0000000b0200720c */ /* 0x040fe40003fa6270 */
[----:B------:R-:W-:Y:S01]  /*61d0*/  ISETP.GE.AND P0, PT, R2, R12, PT ;  /* 0x0000000c0200720c */ /* 0x000fe20003f06270 */
[----:B------:R-:W-:Y:S01]  /*61e0*/  VIADD R2, R0, 0x11 ;  /* 0x0000001100027836 */ /* 0x000fe20000000000 */
[----:B------:R-:W-:-:S02]  /*61f0*/  FSEL R139, R7, -INF , !P1 ;  /* 0xff800000078b7808 */ /* 0x000fc40004800000 */
[----:B------:R-:W-:Y:S01]  /*6200*/  FSEL R26, R179, -INF , !P4 ;  /* 0xff800000b31a7808 */ /* 0x000fe20006000000 */
[----:B------:R-:W-:Y:S01]  /*6210*/  HMMA.16816.F32.BF16 R4, R16, R22, R200 ;  /* 0x000000161004723c */ /* 0x000fe200000418c8 */
[-C--:B------:R-:W-:Y:S02]  /*6220*/  ISETP.GE.AND P1, PT, R3, R9.reuse, PT ;  /* 0x000000090300720c */ /* 0x080fe40003f26270 */
[----:B------:R-:W-:Y:S02]  /*6230*/  ISETP.GE.AND P4, PT, R2, R9, PT ;  /* 0x000000090200720c */ /* 0x000fe40003f86270 */
[----:B------:R-:W-:Y:S02]  /*6240*/  FSEL R191, R32, -INF , !P1 ;  /* 0xff80000020bf7808 */ /* 0x000fe40004800000 */
[----:B------:R-:W-:Y:S02]  /*6250*/  FSEL R190, R33, -INF , !P4 ;  /* 0xff80000021be7808 */ /* 0x000fe40006000000 */
[----:B------:R-:W-:-:S02]  /*6260*/  ISETP.GE.AND P1, PT, R3, R11, PT ;  /* 0x0000000b0300720c */ /* 0x000fc40003f26270 */
[----:B------:R-:W-:Y:S02]  /*6270*/  ISETP.GE.AND P4, PT, R3, R12, PT ;  /* 0x0000000c0300720c */ /* 0x000fe40003f86270 */
        /* <DEDUP_REMOVED lines=9> */
[C---:B------:R-:W-:Y:S02]  /*6310*/  ISETP.GE.AND P6, PT, R2.reuse, R10, PT ;  /* 0x0000000a0200720c */ /* 0x040fe40003fc6270 */
[----:B------:R-:W-:Y:S01]  /*6320*/  ISETP.GE.AND P1, PT, R2, R12, PT ;  /* 0x0000000c0200720c */ /* 0x000fe20003f26270 */
[C---:B------:R-:W-:Y:S01]  /*6330*/  VIADD R2, R0.reuse, 0x18 ;  /* 0x0000001800027836 */ /* 0x040fe20000000000 */
[----:B------:R-:W-:-:S02]  /*6340*/  ISETP.GE.AND P4, PT, R0, R11, PT ;  /* 0x0000000b0000720c */ /* 0x000fc40003f86270 */
[----:B------:R-:W-:Y:S02]  /*6350*/  FSEL R197, R35, -INF , !P6 ;  /* 0xff80000023c57808 */ /* 0x000fe40007000000 */
[----:B------:R-:W-:Y:S02]  /*6360*/  FSEL R22, R172, -INF , !P4 ;  /* 0xff800000ac167808 */ /* 0x000fe40006000000 */
[C---:B------:R-:W-:Y:S02]  /*6370*/  ISETP.GE.AND P6, PT, R0.reuse, R10, PT ;  /* 0x0000000a0000720c */ /* 0x040fe40003fc6270 */
[----:B------:R-:W-:Y:S02]  /*6380*/  FSEL R175, R175, -INF , !P0 ;  /* 0xff800000afaf7808 */ /* 0x000fe40004000000 */
[CC--:B------:R-:W-:Y:S01]  /*6390*/  ISETP.GE.AND P4, PT, R0.reuse, R12.reuse, PT ;  /* 0x0000000c0000720c */ /* 0x0c0fe20003f86270 */
[----:B------:R-:W-:Y:S01]  /*63a0*/  VIADD R0, R0, 0x19 ;  /* 0x0000001900007836 */ /* 0x000fe20000000000 */
[----:B------:R-:W-:-:S02]  /*63b0*/  ISETP.GE.AND P0, PT, R2, R12, PT ;  /* 0x0000000c0200720c */ /* 0x000fc40003f06270 */
[----:B------:R-:W-:Y:S02]  /*63c0*/  FSEL R18, R178, -INF , !P6 ;  /* 0xff800000b2127808 */ /* 0x000fe40007000000 */
[----:B------:R-:W-:Y:S02]  /*63d0*/  FSEL R202, R6, -INF , !P0 ;  /* 0xff80000006ca7808 */ /* 0x000fe40004000000 */
[----:B------:R-:W-:Y:S02]  /*63e0*/  ISETP.GE.AND P0, PT, R0, R11, PT ;  /* 0x0000000b0000720c */ /* 0x000fe40003f06270 */
[----:B------:R-:W-:Y:S02]  /*63f0*/  FSEL R206, R183, -INF , !P1 ;  /* 0xff800000b7ce7808 */ /* 0x000fe40004800000 */
[----:B------:R-:W-:Y:S02]  /*6400*/  FSEL R198, R5, -INF , !P0 ;  /* 0xff80000005c67808 */ /* 0x000fe40004000000 */
[----:B------:R-:W-:-:S02]  /*6410*/  PLOP3.LUT P0, PT, PT, PT, UP0, 0x80, 0x0 ;  /* 0x000000000000781c */ /* 0x000fc40003f0f008 */
[C---:B------:R-:W-:Y:S02]  /*6420*/  ISETP.GE.AND P1, PT, R2.reuse, R9, PT ;  /* 0x000000090200720c */ /* 0x040fe40003f26270 */
[----:B------:R-:W-:Y:S02]  /*6430*/  ISETP.GE.AND P6, PT, R2, R11, PT ;  /* 0x0000000b0200720c */ /* 0x000fe40003fc6270 */
[----:B------:R-:W-:Y:S02]  /*6440*/  FSEL R173, R173, -INF , !P5 ;  /* 0xff800000adad7808 */ /* 0x000fe40006800000 */
[----:B------:R-:W-:Y:S02]  /*6450*/  FSEL R174, R174, -INF , !P4 ;  /* 0xff800000aeae7808 */ /* 0x000fe40006000000 */
[----:B------:R-:W-:Y:S02]  /*6460*/  FSEL R199, R4, -INF , !P6 ;  /* 0xff80000004c77808 */ /* 0x000fe40007000000 */
[----:B------:R-:W-:-:S02]  /*6470*/  FSEL R183, R28, -INF , !P1 ;  /* 0xff8000001cb77808 */ /* 0x000fc40004800000 */
[-C--:B------:R-:W-:Y:S02]  /*6480*/  ISETP.GE.AND P5, PT, R2, R10.reuse, PT ;  /* 0x0000000a0200720c */ /* 0x080fe40003fa6270 */
[C---:B------:R-:W-:Y:S02]  /*6490*/  ISETP.GE.AND P6, PT, R0.reuse, R9, PT ;  /* 0x000000090000720c */ /* 0x040fe40003fc6270 */
[C---:B------:R-:W-:Y:S02]  /*64a0*/  ISETP.GE.AND P4, PT, R0.reuse, R10, PT ;  /* 0x0000000a0000720c */ /* 0x040fe40003f86270 */
[----:B------:R-:W-:Y:S02]  /*64b0*/  ISETP.GE.AND P1, PT, R0, R12, PT ;  /* 0x0000000c0000720c */ /* 0x000fe40003f26270 */
[----:B------:R-:W-:Y:S02]  /*64c0*/  FSEL R189, R30, -INF , !P5 ;  /* 0xff8000001ebd7808 */ /* 0x000fe40006800000 */
[----:B------:R-:W-:-:S02]  /*64d0*/  FSEL R204, R7, -INF , !P1 ;  /* 0xff80000007cc7808 */ /* 0x000fc40004800000 */
[----:B------:R-:W-:Y:S02]  /*64e0*/  FSEL R182, R29, -INF , !P6 ;  /* 0xff8000001db67808 */ /* 0x000fe40007000000 */
        /* <DEDUP_REMOVED lines=17> */
[----:B------:R-:W-:Y:S01]  /*6600*/  IMAD.U32 R3, RZ, RZ, UR4 ;  /* 0x00000004ff037e24 */ /* 0x000fe2000f8e00ff */
[----:B--2---:R-:W-:-:S04]  /*6610*/  LEA R0, P1, R0, R238, 0x5 ;  /* 0x000000ee00007211 */ /* 0x004fc800078228ff */
[----:B------:R-:W-:Y:S02]  /*6620*/  IADD3 R2, P5, R0, UR26, RZ ;  /* 0x0000001a00027c10 */ /* 0x000fe4000ffbe0ff */
[----:B---3--:R-:W-:Y:S02]  /*6630*/  LEA.HI.X R3, R4, R245, R3, 0x5, P1 ;  /* 0x000000f504037211 */ /* 0x008fe400008f2c03 */
[C---:B-1----:R-:W-:Y:S02]  /*6640*/  @!P3 LEA R14, P6, R0.reuse, R14, 0x1 ;  /* 0x0000000e000eb211 */ /* 0x042fe400078c08ff */
[----:B-----5:R-:W-:Y:S02]  /*6650*/  @!P2 LEA R4, P1, R0, R6, 0x1 ;  /* 0x000000060004a211 */ /* 0x020fe400078208ff */
[----:B----4-:R-:W-:Y:S02]  /*6660*/  @!P3 LEA R6, P4, R2, R16, 0x1 ;  /* 0x000000100206b211 */ /* 0x010fe400078808ff */
[----:B------:R-:W-:-:S02]  /*6670*/  IADD3.X R8, R3, UR13, RZ, P5, !PT ;  /* 0x0000000d03087c10 */ /* 0x000fc4000affe4ff */
        /* <DEDUP_REMOVED lines=26> */
.L_x_987:
[----:B------:R-:W-:Y:S05]  /*6820*/  BSYNC B0 ;  /* 0x0000000000007941 */ /* 0x000fea0003800000 */
.L_x_986:
[----:B------:R-:W0:Y:S02]  /*6830*/  LDGDEPBAR ;  /* 0x00000000000079af */ /* 0x000e240000000000 */
.L_x_985:
[----:B------:R-:W3:Y:S01]  /*6840*/  LDL.64 R30, [R1+0x10] ;  /* 0x00001000011e7983 */ /* 0x000ee20000100a00 */
[----:B------:R-:W-:Y:S01]  /*6850*/  FMNMX.FTZ R0, R135, R13, !PT ;  /* 0x0000000d87007209 */ /* 0x000fe20007810000 */
[----:B------:R-:W-:Y:S01]  /*6860*/  IMAD.WIDE.U32 R16, R250, -0x326172a9, RZ ;  /* 0xcd9e8d57fa107825 */ /* 0x000fe200078e00ff */
[----:B------:R-:W-:Y:S01]  /*6870*/  FMNMX.FTZ R2, R134, R18, !PT ;  /* 0x0000001286027209 */ /* 0x000fe20007810000 */
[----:B------:R-:W4:Y:S01]  /*6880*/  LDC.U8 R35, c[0x0][0x388] ;  /* 0x0000e200ff237b82 */ /* 0x000f220000000000 */
[----:B------:R-:W-:Y:S01]  /*6890*/  FMNMX.FTZ R0, R20, R0, !PT ;  /* 0x0000000014007209 */ /* 0x000fe20007810000 */
[----:B------:R-:W-:Y:S01]  /*68a0*/  IMAD R8, R252, -0x326172a9, RZ ;  /* 0xcd9e8d57fc087824 */ /* 0x000fe200078e02ff */
[----:B------:R-:W-:Y:S01]  /*68b0*/  FMNMX.FTZ R2, R26, R2, !PT ;  /* 0x000000021a027209 */ /* 0x000fe20007810000 */
[----:B------:R-:W-:Y:S01]  /*68c0*/  UMOV UR5, UR37 ;  /* 0x0000002500057c82 */ /* 0x000fe20008000000 */
        /* <DEDUP_REMOVED lines=12> */
[----:B-1----:R-:W-:Y:S01]  /*6990*/  FMNMX.FTZ R6, R136, R174, !PT ;  /* 0x000000ae88067209 */ /* 0x002fe20007810000 */
[----:B------:R-:W1:Y:S01]  /*69a0*/  SHFL.BFLY PT, R3, R0, 0x2, 0x1f ;  /* 0x0c401f0000037f89 */ /* 0x000e6200000e0000 */
[----:B------:R-:W-:-:S02]  /*69b0*/  LOP3.LUT R14, R17, R251, RZ, 0x3c, !PT ;  /* 0x000000fb110e7212 */ /* 0x000fc400078e3cff */
[----:B------:R-:W-:Y:S01]  /*69c0*/  FMNMX.FTZ R7, R175, R6, !PT ;  /* 0x00000006af077209 */ /* 0x000fe20007810000 */
[----:B--2---:R-:W2:Y:S02]  /*69d0*/  SHFL.BFLY PT, R5, R2, 0x2, 0x1f ;  /* 0x0c401f0002057f89 */ /* 0x004ea400000e0000 */
[----:B------:R-:W-:Y:S01]  /*69e0*/  IMAD.WIDE.U32 R14, R14, -0x2daee0ad, RZ ;  /* 0xd2511f530e0e7825 */ /* 0x000fe200078e00ff */
[----:B-1----:R-:W-:Y:S02]  /*69f0*/  FMNMX.FTZ R0, R0, R3, !PT ;  /* 0x0000000300007209 */ /* 0x002fe40007810000 */
[----:B------:R-:W-:Y:S02]  /*6a00*/  FMNMX.FTZ R3, R133, R22, !PT ;  /* 0x0000001685037209 */ /* 0x000fe40007810000 */
[----:B--2---:R-:W-:Y:S01]  /*6a10*/  FMNMX.FTZ R5, R2, R5, !PT ;  /* 0x0000000502057209 */ /* 0x004fe20007810000 */
[----:B------:R-:W1:Y:S01]  /*6a20*/  SHFL.BFLY PT, R4, R0, 0x1, 0x1f ;  /* 0x0c201f0000047f89 */ /* 0x000e6200000e0000 */
[----:B------:R-:W-:-:S03]  /*6a30*/  FMNMX.FTZ R3, R173, R3, !PT ;  /* 0x00000003ad037209 */ /* 0x000fc60007810000 */
[----:B------:R-:W2:Y:S01]  /*6a40*/  SHFL.BFLY PT, R21, R5, 0x1, 0x1f ;  /* 0x0c201f0005157f89 */ /* 0x000ea200000e0000 */
[----:B------:R-:W-:-:S04]  /*6a50*/  FMNMX.FTZ R3, R137, R3, !PT ;  /* 0x0000000389037209 */ /* 0x000fc80007810000 */
[----:B------:R-:W-:-:S04]  /*6a60*/  FMNMX.FTZ R3, R138, R3, !PT ;  /* 0x000000038a037209 */ /* 0x000fc80007810000 */
[----:B------:R-:W-:-:S04]  /*6a70*/  FMNMX.FTZ R3, R205, R3, !PT ;  /* 0x00000003cd037209 */ /* 0x000fc80007810000 */
[----:B------:R-:W-:Y:S02]  /*6a80*/  FMNMX.FTZ R3, R203, R3, !PT ;  /* 0x00000003cb037209 */ /* 0x000fe40007810000 */
[----:B-1----:R-:W-:Y:S02]  /*6a90*/  FMNMX.FTZ R239, R0, R4, !PT ;  /* 0x0000000400ef7209 */ /* 0x002fe40007810000 */
[----:B------:R-:W-:Y:S02]  /*6aa0*/  MOV R0, UR25 ;  /* 0x0000001900007c02 */ /* 0x000fe40008000f00 */
[----:B------:R-:W-:Y:S02]  /*6ab0*/  FMNMX.FTZ R4, R199, R3, !PT ;  /* 0x00000003c7047209 */ /* 0x000fe40007810000 */
[----:B------:R-:W-:Y:S01]  /*6ac0*/  LOP3.LUT R6, R241, UR37, R0, 0x96, !PT ;  /* 0x00000025f1067c12 */ /* 0x000fe2000f8e9600 */
[----:B------:R-:W-:Y:S01]  /*6ad0*/  FMUL.FTZ R0, R239, UR30 ;  /* 0x0000001eef007c20 */ /* 0x000fe20008410000 */
[----:B------:R-:W-:-:S02]  /*6ae0*/  FMNMX.FTZ R4, R198, R4, !PT ;  /* 0x00000004c6047209 */ /* 0x000fc40007810000 */
[----:B------:R-:W-:Y:S01]  /*6af0*/  FSETP.NEU.FTZ.AND P6, PT, R239, -INF , PT ;  /* 0xff800000ef00780b */ /* 0x000fe20003fdd000 */
[----:B------:R-:W-:Y:S01]  /*6b00*/  IMAD.WIDE.U32 R32, R6, -0x326172a9, RZ ;  /* 0xcd9e8d5706207825 */ /* 0x000fe200078e00ff */
[----:B------:R-:W-:Y:S01]  /*6b10*/  FMNMX.FTZ R6, R184, R7, !PT ;  /* 0x00000007b8067209 */ /* 0x000fe20007810000 */
[----:B------:R-:W1:Y:S01]  /*6b20*/  SHFL.BFLY PT, R19, R4, 0x2, 0x1f ;  /* 0x0c401f0004137f89 */ /* 0x000e6200000e0000 */
[----:B------:R-:W-:Y:S02]  /*6b30*/  FSEL R0, R0, RZ, P6 ;  /* 0x000000ff00007208 */ /* 0x000fe40003000000 */
[----:B------:R-:W-:Y:S02]  /*6b40*/  FMNMX.FTZ R6, R139, R6, !PT ;  /* 0x000000068b067209 */ /* 0x000fe40007810000 */
[----:B------:R-:W-:Y:S01]  /*6b50*/  LOP3.LUT R8, R33, UR36, R8, 0x96, !PT ;  /* 0x0000002421087c12 */ /* 0x000fe2000f8e9608 */
[--C-:B------:R-:W-:Y:S01]  /*6b60*/  FFMA.FTZ R20, R20, UR30, -R0.reuse ;  /* 0x0000001e14147c23 */ /* 0x100fe20008010800 */
[----:B------:R-:W-:Y:S01]  /*6b70*/  FMNMX.FTZ R6, R207, R6, !PT ;  /* 0x00000006cf067209 */ /* 0x000fe20007810000 */
[----:B------:R-:W-:Y:S01]  /*6b80*/  FFMA.FTZ R13, R13, UR30, -R0 ;  /* 0x0000001e0d0d7c23 */ /* 0x000fe20008010800 */
[----:B------:R-:W-:Y:S01]  /*6b90*/  LOP3.LUT R17, R33, UR36, R16, 0x96, !PT ;  /* 0x0000002421117c12 */ /* 0x000fe2000f8e9610 */
[----:B------:R-:W-:Y:S01]  /*6ba0*/  IMAD.WIDE.U32 R28, R8, -0x2daee0ad, RZ ;  /* 0xd2511f53081c7825 */ /* 0x000fe200078e00ff */
[----:B------:R-:W-:Y:S01]  /*6bb0*/  LOP3.LUT R16, R15, UR35, R240, 0x96, !PT ;  /* 0x000000230f107c12 */ /* 0x000fe2000f8e96f0 */
[----:B------:R-:W-:Y:S01]  /*6bc0*/  MUFU.EX2 R186, R20 ;  /* 0x0000001400ba7308 */ /* 0x000fe20000000800 */
[----:B--2---:R-:W-:Y:S01]  /*6bd0*/  FMNMX.FTZ R238, R5, R21, !PT ;  /* 0x0000001505ee7209 */ /* 0x004fe20007810000 */
[----:B------:R-:W-:-:S03]  /*6be0*/  FFMA.FTZ R24, R24, UR30, -R0 ;  /* 0x0000001e18187c23 */ /* 0x000fc60008010800 */
[C---:B------:R-:W-:Y:S01]  /*6bf0*/  FSETP.NEU.FTZ.AND P5, PT, R238.reuse, -INF , PT ;  /* 0xff800000ee00780b */ /* 0x040fe20003fbd000 */
[----:B------:R-:W-:Y:S02]  /*6c00*/  FMUL.FTZ R8, R238, UR30 ;  /* 0x0000001eee087c20 */ /* 0x000fe40008410000 */
[----:B------:R2:W-:Y:S03]  /*6c10*/  MUFU.EX2 R34, R13 ;  /* 0x0000000d00227308 */ /* 0x0005e60000000800 */
[----:B------:R-:W-:-:S05]  /*6c20*/  FSEL R8, R8, RZ, P5 ;  /* 0x000000ff08087208 */ /* 0x000fca0002800000 */
[----:B------:R5:W5:Y:S01]  /*6c30*/  MUFU.EX2 R23, R24 ;  /* 0x0000001800177308 */ /* 0x000b620000000800 */
[----:B---3--:R-:W-:Y:S02]  /*6c40*/  LOP3.LUT R2, R31, UR35, R240, 0x96, !PT ;  /* 0x000000231f027c12 */ /* 0x008fe4000f8e96f0 */
[----:B--2---:R-:W-:Y:S01]  /*6c50*/  LOP3.LUT R13, R29, UR33, R30, 0x96, !PT ;  /* 0x000000211d0d7c12 */ /* 0x004fe2000f8e961e */
[----:B------:R-:W-:-:S04]  /*6c60*/  IMAD.WIDE.U32 R30, R17, -0x2daee0ad, RZ ;  /* 0xd2511f53111e7825 */ /* 0x000fc800078e00ff */
[----:B------:R-:W-:-:S04]  /*6c70*/  IMAD.WIDE.U32 R2, R2, -0x326172a9, RZ ;  /* 0xcd9e8d5702027825 */ /* 0x000fc800078e00ff */
[----:B------:R-:W-:Y:S01]  /*6c80*/  IMAD.WIDE.U32 R16, R16, -0x326172a9, RZ ;  /* 0xcd9e8d5710107825 */ /* 0x000fe200078e00ff */
[--C-:B------:R-:W-:Y:S02]  /*6c90*/  LOP3.LUT R7, R3, UR34, R32.reuse, 0x96, !PT ;  /* 0x0000002203077c12 */ /* 0x100fe4000f8e9620 */
[----:B------:R-:W-:Y:S02]  /*6ca0*/  FMNMX.FTZ R3, R206, R6, !PT ;  /* 0x00000006ce037209 */ /* 0x000fe40007810000 */
[----:B------:R-:W-:Y:S01]  /*6cb0*/  LOP3.LUT R5, R17, UR34, R32, 0x96, !PT ;  /* 0x0000002211057c12 */ /* 0x000fe2000f8e9620 */
[----:B------:R-:W-:Y:S01]  /*6cc0*/  IMAD.WIDE.U32 R6, R7, -0x2daee0ad, RZ ;  /* 0xd2511f5307067825 */ /* 0x000fe200078e00ff */
[----:B------:R-:W-:Y:S02]  /*6cd0*/  FMNMX.FTZ R3, R202, R3, !PT ;  /* 0x00000003ca037209 */ /* 0x000fe40007810000 */
[----:B------:R-:W-:Y:S02]  /*6ce0*/  LOP3.LUT R17, R31, UR33, R14, 0x96, !PT ;  /* 0x000000211f117c12 */ /* 0x000fe4000f8e960e */
[----:B------:R-:W-:-:S02]  /*6cf0*/  LOP3.LUT R15, R7, UR22, R28, 0x96, !PT ;  /* 0x00000016070f7c12 */ /* 0x000fc4000f8e961c */
[----:B------:R-:W-:Y:S01]  /*6d00*/  FMNMX.FTZ R7, R204, R3, !PT ;  /* 0x00000003cc077209 */ /* 0x000fe20007810000 */
[----:B------:R-:W-:Y:S01]  /*6d10*/  IMAD.WIDE.U32 R28, R17, -0x326172a9, RZ ;  /* 0xcd9e8d57111c7825 */ /* 0x000fe200078e00ff */
[----:B-1----:R-:W-:-:S03]  /*6d20*/  FMNMX.FTZ R3, R4, R19, !PT ;  /* 0x0000001304037209 */ /* 0x002fc60007810000 */
[----:B------:R-:W-:Y:S01]  /*6d30*/  FFMA.FTZ R4, R25, UR30, -R0 ;  /* 0x0000001e19047c23 */ /* 0x000fe20008010800 */
[----:B----4-:R-:W-:Y:S01]  /*6d40*/  PRMT R32, R35, 0x7054, R35 ;  /* 0x0000705423207816 */ /* 0x010fe20000000023 */
[----:B------:R-:W1:Y:S01]  /*6d50*/  SHFL.BFLY PT, R20, R7, 0x2, 0x1f ;  /* 0x0c401f0007147f89 */ /* 0x000e6200000e0000 */
[----:B-----5:R-:W-:Y:S01]  /*6d60*/  IMAD.WIDE.U32 R24, R13, -0x326172a9, RZ ;  /* 0xcd9e8d570d187825 */ /* 0x020fe200078e00ff */
[----:B------:R2:W3:Y:S03]  /*6d70*/  MUFU.EX2 R192, R4 ;  /* 0x0000000400c07308 */ /* 0x0004e60000000800 */
[----:B------:R-:W-:Y:S01]  /*6d80*/  FFMA.FTZ R13, R18, UR30, -R8 ;  /* 0x0000001e120d7c23 */ /* 0x000fe20008010808 */
[----:B------:R-:W4:Y:S01]  /*6d90*/  SHFL.BFLY PT, R21, R3, 0x1, 0x1f ;  /* 0x0c201f0003157f89 */ /* 0x000f2200000e0000 */
[----:B------:R-:W-:Y:S01]  /*6da0*/  IMAD.WIDE.U32 R14, R15, -0x326172a9, RZ ;  /* 0xcd9e8d570f0e7825 */ /* 0x000fe200078e00ff */
[----:B------:R-:W-:-:S02]  /*6db0*/  LOP3.LUT R18, R25, UR23, R2, 0x96, !PT ;  /* 0x0000001719127c12 */ /* 0x000fc4000f8e9602 */
[----:B------:R-:W-:Y:S01]  /*6dc0*/  LOP3.LUT R16, R29, UR23, R16, 0x96, !PT ;  /* 0x000000171d107c12 */ /* 0x000fe2000f8e9610 */
[----:B------:R5:W-:Y:S02]  /*6dd0*/  MUFU.EX2 R187, R13 ;  /* 0x0000000d00bb7308 */ /* 0x000be40000000800 */
[----:B------:R-:W-:Y:S01]  /*6de0*/  IMAD.WIDE.U32 R18, R18, -0x2daee0ad, RZ ;  /* 0xd2511f5312127825 */ /* 0x000fe200078e00ff */
[----:B------:R-:W-:-:S03]  /*6df0*/  LOP3.LUT R2, R15, UR12, R24, 0x96, !PT ;  /* 0x0000000c0f027c12 */ /* 0x000fc6000f8e9618 */
[----:B------:R-:W-:-:S04]  /*6e00*/  IMAD.WIDE.U32 R16, R16, -0x2daee0ad, RZ ;  /* 0xd2511f5310107825 */ /* 0x000fc800078e00ff */
[----:B--2---:R-:W-:-:S04]  /*6e10*/  IMAD.WIDE.U32 R4, R5, -0x2daee0ad, RZ ;  /* 0xd2511f5305047825 */ /* 0x004fc800078e00ff */
[----:B------:R-:W-:Y:S01]  /*6e20*/  IMAD.WIDE.U32 R176, R2, -0x2daee0ad, RZ ;  /* 0xd2511f5302b07825 */ /* 0x000fe200078e00ff */
[----:B-1----:R-:W-:-:S03]  /*6e30*/  FMNMX.FTZ R7, R7, R20, !PT ;  /* 0x0000001407077209 */ /* 0x002fc60007810000 */
[----:B------:R-:W-:Y:S01]  /*6e40*/  FFMA.FTZ R2, R132, UR30, -R8 ;  /* 0x0000001e84027c23 */ /* 0x000fe20008010808 */
[----:B------:R-:W-:Y:S02]  /*6e50*/  LOP3.LUT R17, R17, UR11, R4, 0x96, !PT ;  /* 0x0000000b11117c12 */ /* 0x000fe4000f8e9604 */
[----:B-----5:R-:W-:Y:S01]  /*6e60*/  LOP3.LUT R13, R5, UR22, R30, 0x96, !PT ;  /* 0x00000016050d7c12 */ /* 0x020fe2000f8e961e */
[----:B------:R-:W-:Y:S01]  /*6e70*/  FFMA.FTZ R5, R26, UR30, -R8 ;  /* 0x0000001e1a057c23 */ /* 0x000fe20008010808 */
[----:B------:R-:W-:Y:S01]  /*6e80*/  LOP3.LUT R18, R177, UR10, R18, 0x96, !PT ;  /* 0x0000000ab1127c12 */ /* 0x000fe2000f8e9612 */
[----:B------:R1:W-:Y:S01]  /*6e90*/  MUFU.EX2 R172, R2 ;  /* 0x0000000200ac7308 */ /* 0x0003e20000000800 */
[----:B----4-:R-:W-:Y:S01]  /*6ea0*/  FMNMX.FTZ R237, R3, R21, !PT ;  /* 0x0000001503ed7209 */ /* 0x010fe20007810000 */
[----:B------:R-:W-:-:S03]  /*6eb0*/  IMAD.WIDE.U32 R180, R13, -0x326172a9, RZ ;  /* 0xcd9e8d570db47825 */ /* 0x000fc600078e00ff */
[C---:B------:R-:W-:Y:S01]  /*6ec0*/  FSETP.NEU.FTZ.AND P4, PT, R237.reuse, -INF , PT ;  /* 0xff800000ed00780b */ /* 0x040fe20003f9d000 */
[----:B------:R-:W-:Y:S01]  /*6ed0*/  FMUL.FTZ R21, R237, UR30 ;  /* 0x0000001eed157c20 */ /* 0x000fe20008410000 */
[----:B------:R-:W-:Y:S01]  /*6ee0*/  LOP3.LUT R15, R181, UR12, R28, 0x96, !PT ;  /* 0x0000000cb50f7c12 */ /* 0x000fe2000f8e961c */
[----:B------:R2:W-:Y:S01]  /*6ef0*/  MUFU.EX2 R185, R5 ;  /* 0x0000000500b97308 */ /* 0x0005e20000000800 */
[----:B------:R-:W-:Y:S01]  /*6f00*/  IMAD.WIDE.U32 R200, R17, -0x326172a9, RZ ;  /* 0xcd9e8d5711c87825 */ /* 0x000fe200078e00ff */
[----:B------:R-:W-:Y:S02]  /*6f10*/  MOV R181, R23 ;  /* 0x0000001700b57202 */ /* 0x000fe40000000f00 */
[----:B------:R-:W-:Y:S01]  /*6f20*/  FSEL R21, R21, RZ, P4 ;  /* 0x000000ff15157208 */ /* 0x000fe20002000000 */
[----:B------:R-:W-:-:S04]  /*6f30*/  IMAD.WIDE.U32 R178, R15, -0x2daee0ad, RZ ;  /* 0xd2511f530fb27825 */ /* 0x000fc800078e00ff */
[----:B-1----:R-:W-:-:S03]  /*6f40*/  IMAD.WIDE.U32 R2, R18, -0x326172a9, RZ ;  /* 0xcd9e8d5712027825 */ /* 0x002fc600078e00ff */
[----:B------:R-:W-:Y:S02]  /*6f50*/  SHF.R.U32.HI R13, RZ, 0x18, R2 ;  /* 0x00000018ff0d7819 */ /* 0x000fe40000011602 */
[----:B--2---:R-:W-:Y:S01]  /*6f60*/  LOP3.LUT R5, R19, UR11, R6, 0x96, !PT ;  /* 0x0000000b13057c12 */ /* 0x004fe2000f8e9606 */
[----:B------:R-:W-:Y:S01]  /*6f70*/  FFMA.FTZ R6, R27, UR30, -R8 ;  /* 0x0000001e1b067c23 */ /* 0x000fe20008010808 */
[----:B------:R-:W1:Y:S03]  /*6f80*/  SHFL.BFLY PT, R19, R7, 0x1, 0x1f ;  /* 0x0c201f0007137f89 */ /* 0x000e6600000e0000 */
[----:B------:R-:W-:Y:S01]  /*6f90*/  IMAD.WIDE.U32 R4, R5, -0x326172a9, RZ ;  /* 0xcd9e8d5705047825 */ /* 0x000fe200078e00ff */
[----:B------:R2:W-:Y:S04]  /*6fa0*/  MUFU.EX2 R252, R6 ;  /* 0x0000000600fc7308 */ /* 0x0005e80000000800 */
[----:B------:R-:W-:-:S02]  /*6fb0*/  LOP3.LUT R177, R5, UR29, R14, 0x96, !PT ;  /* 0x0000001d05b17c12 */ /* 0x000fc4000f8e960e */
[----:B------:R-:W-:Y:S01]  /*6fc0*/  LOP3.LUT R5, R3, UR31, R4, 0x96, !PT ;  /* 0x0000001f03057c12 */ /* 0x000fe2000f8e9604 */
[----:B------:R-:W-:Y:S01]  /*6fd0*/  FFMA.FTZ R4, R22, UR30, -R21 ;  /* 0x0000001e16047c23 */ /* 0x000fe20008010815 */
[C---:B------:R-:W-:Y:S02]  /*6fe0*/  LOP3.LUT R3, R2.reuse, 0xffff, RZ, 0xc0, !PT ;  /* 0x0000ffff02037812 */ /* 0x040fe400078ec0ff */
[----:B------:R-:W-:Y:S01]  /*6ff0*/  LOP3.LUT R14, R2, 0xff, RZ, 0xc0, !PT ;  /* 0x000000ff020e7812 */ /* 0x000fe200078ec0ff */
[----:B------:R4:W-:Y:S01]  /*7000*/  MUFU.EX2 R251, R4 ;  /* 0x0000000400fb7308 */ /* 0x0009e20000000800 */
[----:B------:R-:W-:Y:S02]  /*7010*/  SHF.R.U32.HI R3, RZ, 0x8, R3 ;  /* 0x00000008ff037819 */ /* 0x000fe40000011603 */
[----:B------:R-:W-:Y:S02]  /*7020*/  LOP3.LUT R15, R5, 0xff, RZ, 0xc0, !PT ;  /* 0x000000ff050f7812 */ /* 0x000fe400078ec0ff */
[----:B------:R-:W-:-:S02]  /*7030*/  PRMT R27, R14, 0x5410, R3 ;  /* 0x000054100e1b7816 */ /* 0x000fc40000000003 */
[----:B--2---:R-:W-:Y:S02]  /*7040*/  SHF.R.U32.HI R6, RZ, 0x10, R2 ;  /* 0x00000010ff067819 */ /* 0x004fe40000011602 */
[----:B-1----:R-:W-:Y:S02]  /*7050*/  FMNMX.FTZ R236, R7, R19, !PT ;  /* 0x0000001307ec7209 */ /* 0x002fe40007810000 */
[----:B------:R-:W-:Y:S02]  /*7060*/  LOP3.LUT R2, R6, 0xff, RZ, 0xc0, !PT ;  /* 0x000000ff06027812 */ /* 0x000fe400078ec0ff */
[----:B------:R-:W-:Y:S01]  /*7070*/  LOP3.LUT R6, R179, UR10, R16, 0x96, !PT ;  /* 0x0000000ab3067c12 */ /* 0x000fe2000f8e9610 */
[C---:B------:R-:W-:Y:S01]  /*7080*/  FMUL.FTZ R22, R236.reuse, UR30 ;  /* 0x0000001eec167c20 */ /* 0x040fe20008410000 */
[----:B------:R-:W-:Y:S02]  /*7090*/  FSETP.NEU.FTZ.AND P1, PT, R236, -INF , PT ;  /* 0xff800000ec00780b */ /* 0x000fe40003f3d000 */
[----:B------:R-:W-:Y:S01]  /*70a0*/  PRMT R28, R2, 0x5410, R13 ;  /* 0x00005410021c7816 */ /* 0x000fe2000000000d */
[----:B------:R-:W-:Y:S01]  /*70b0*/  IMAD.WIDE.U32 R2, R6, -0x326172a9, RZ ;  /* 0xcd9e8d5706027825 */ /* 0x000fe200078e00ff */
[----:B------:R-:W-:-:S03]  /*70c0*/  FSEL R22, R22, RZ, P1 ;  /* 0x000000ff16167208 */ /* 0x000fc60000800000 */
[--C-:B----4-:R-:W-:Y:S01]  /*70d0*/  FFMA.FTZ R4, R173, UR30, -R21.reuse ;  /* 0x0000001ead047c23 */ /* 0x110fe20008010815 */
[----:B------:R-:W-:Y:S01]  /*70e0*/  FSEL R7, R237, RZ, P4 ;  /* 0x000000ffed077208 */ /* 0x000fe20002000000 */
[----:B------:R-:W-:Y:S01]  /*70f0*/  FFMA.FTZ R6, R138, UR30, -R21 ;  /* 0x0000001e8a067c23 */ /* 0x000fe20008010815 */
[C---:B------:R-:W-:Y:S01]  /*7100*/  LOP3.LUT R16, R2.reuse, 0xffff, RZ, 0xc0, !PT ;  /* 0x0000ffff02107812 */ /* 0x040fe200078ec0ff */
[----:B------:R1:W-:Y:S01]  /*7110*/  MUFU.EX2 R250, R4 ;  /* 0x0000000400fa7308 */ /* 0x0003e20000000800 */
[----:B------:R-:W-:Y:S01]  /*7120*/  LOP3.LUT R17, R2, 0xff, RZ, 0xc0, !PT ;  /* 0x000000ff02117812 */ /* 0x000fe200078ec0ff */
[----:B------:R-:W-:Y:S01]  /*7130*/  FADD.FTZ R26, R133, -R7 ;  /* 0x80000007851a7221 */ /* 0x000fe20000010000 */
[--C-:B------:R-:W-:Y:S02]  /*7140*/  SHF.R.U32.HI R19, RZ, 0x10, R2.reuse ;  /* 0x00000010ff137819 */ /* 0x100fe40000011602 */
[----:B------:R-:W-:Y:S01]  /*7150*/  SHF.R.U32.HI R20, RZ, 0x18, R2 ;  /* 0x00000018ff147819 */ /* 0x000fe20000011602 */
[----:B------:R-:W-:Y:S01]  /*7160*/  FFMA.FTZ R2, R174, UR30, -R22 ;  /* 0x0000001eae027c23 */ /* 0x000fe20008010816 */
[----:B------:R-:W-:Y:S01]  /*7170*/  FSEL R14, R239, RZ, P6 ;  /* 0x000000ffef0e7208 */ /* 0x000fe20003000000 */
[----:B------:R2:W-:Y:S01]  /*7180*/  MUFU.EX2 R245, R6 ;  /* 0x0000000600f57308 */ /* 0x0005e20000000800 */
[----:B------:R-:W-:Y:S01]  /*7190*/  FSEL R13, R238, RZ, P5 ;  /* 0x000000ffee0d7208 */ /* 0x000fe20002800000 */
[----:B------:R-:W-:-:S02]  /*71a0*/  FMUL.FTZ R26, R26, UR30 ;  /* 0x0000001e1a1a7c20 */ /* 0x000fc40008410000 */
[----:B------:R-:W-:Y:S01]  /*71b0*/  FADD.FTZ R23, R135, -R14 ;  /* 0x8000000e87177221 */ /* 0x000fe20000010000 */
[----:B------:R-:W-:Y:S01]  /*71c0*/  SHF.R.U32.HI R14, RZ, 0x18, R5 ;  /* 0x00000018ff0e7819 */ /* 0x000fe20000011605 */
[----:B------:R-:W-:Y:S01]  /*71d0*/  FADD.FTZ R25, R134, -R13 ;  /* 0x8000000d86197221 */ /* 0x000fe20000010000 */
[----:B------:R-:W-:Y:S01]  /*71e0*/  FSEL R13, R236, RZ, P1 ;  /* 0x000000ffec0d7208 */ /* 0x000fe20000800000 */
[----:B------:R4:W-:Y:S01]  /*71f0*/  MUFU.EX2 R242, R2 ;  /* 0x0000000200f27308 */ /* 0x0009e20000000800 */
[----:B-1----:R-:W-:Y:S01]  /*7200*/  FFMA.FTZ R4, R137, UR30, -R21 ;  /* 0x0000001e89047c23 */ /* 0x002fe20008010815 */
[----:B------:R-:W-:Y:S02]  /*7210*/  FMUL.FTZ R25, R25, UR30 ;  /* 0x0000001e19197c20 */ /* 0x000fe40008410000 */
[----:B------:R-:W-:-:S04]  /*7220*/  FADD.FTZ R24, R136, -R13 ;  /* 0x8000000d88187221 */ /* 0x000fc80000010000 */
[----:B------:R1:W5:Y:S01]  /*7230*/  MUFU.EX2 R244, R4 ;  /* 0x0000000400f47308 */ /* 0x0003620000000800 */
[----:B--2---:R-:W-:Y:S01]  /*7240*/  FFMA.FTZ R6, R175, UR30, -R22 ;  /* 0x0000001eaf067c23 */ /* 0x004fe20008010816 */
[----:B------:R-:W-:-:S06]  /*7250*/  FMUL.FTZ R24, R24, UR30 ;  /* 0x0000001e18187c20 */ /* 0x000fcc0008410000 */
[----:B------:R2:W-:Y:S01]  /*7260*/  MUFU.EX2 R241, R6 ;  /* 0x0000000600f17308 */ /* 0x0005e20000000800 */
[----:B----4-:R-:W-:-:S04]  /*7270*/  LOP3.LUT R2, R5, 0xffff, RZ, 0xc0, !PT ;  /* 0x0000ffff05027812 */ /* 0x010fc800078ec0ff */
[----:B------:R-:W-:Y:S01]  /*7280*/  SHF.R.U32.HI R7, RZ, 0x8, R2 ;  /* 0x00000008ff077819 */ /* 0x000fe20000011602 */
[----:B------:R-:W-:Y:S01]  /*7290*/  FFMA.FTZ R2, R184, UR30, -R22 ;  /* 0x0000001eb8027c23 */ /* 0x000fe20008010816 */
[----:B-1----:R-:W-:-:S03]  /*72a0*/  LOP3.LUT R4, R3, UR31, R200, 0x96, !PT ;  /* 0x0000001f03047c12 */ /* 0x002fc6000f8e96c8 */
[----:B------:R1:W-:Y:S01]  /*72b0*/  MUFU.EX2 R240, R2 ;  /* 0x0000000200f07308 */ /* 0x0003e20000000800 */
[----:B------:R-:W-:Y:S02]  /*72c0*/  SHF.R.U32.HI R3, RZ, 0x10, R5 ;  /* 0x00000010ff037819 */ /* 0x000fe40000011605 */
[----:B------:R-:W-:Y:S02]  /*72d0*/  LOP3.LUT R13, R4, 0xff, RZ, 0xc0, !PT ;  /* 0x000000ff040d7812 */ /* 0x000fe400078ec0ff */
[----:B------:R-:W-:Y:S02]  /*72e0*/  LOP3.LUT R5, R3, 0xff, RZ, 0xc0, !PT ;  /* 0x000000ff03057812 */ /* 0x000fe400078ec0ff */
[----:B------:R-:W-:Y:S02]  /*72f0*/  SHF.R.U32.HI R3, RZ, 0x8, R16 ;  /* 0x00000008ff037819 */ /* 0x000fe40000011610 */
[----:B------:R-:W-:Y:S02]  /*7300*/  PRMT R14, R5, 0x5410, R14 ;  /* 0x00005410050e7816 */ /* 0x000fe4000000000e */
[----:B--2---:R-:W-:-:S02]  /*7310*/  SHF.R.U32.HI R6, RZ, 0x10, R4 ;  /* 0x00000010ff067819 */ /* 0x004fc40000011604 */
[----:B------:R-:W-:Y:S02]  /*7320*/  SHF.R.U32.HI R5, RZ, 0x18, R4 ;  /* 0x00000018ff057819 */ /* 0x000fe40000011604 */
[----:B------:R-:W-:Y:S02]  /*7330*/  PRMT R18, R17, 0x5410, R3 ;  /* 0x0000541011127816 */ /* 0x000fe40000000003 */
[----:B-1----:R-:W-:Y:S02]  /*7340*/  LOP3.LUT R2, R4, 0xffff, RZ, 0xc0, !PT ;  /* 0x0000ffff04027812 */ /* 0x002fe400078ec0ff */
[----:B------:R-:W-:Y:S02]  /*7350*/  LOP3.LUT R4, R19, 0xff, RZ, 0xc0, !PT ;  /* 0x000000ff13047812 */ /* 0x000fe400078ec0ff */
[----:B------:R-:W-:Y:S02]  /*7360*/  SHF.R.U32.HI R3, RZ, 0x8, R2 ;  /* 0x00000008ff037819 */ /* 0x000fe40000011602 */
[----:B------:R-:W-:Y:S01]  /*7370*/  PRMT R15, R15, 0x5410, R7 ;  /* 0x000054100f0f7816 */ /* 0x000fe20000000007 */
[----:B------:R-:W-:Y:S01]  /*7380*/  FFMA.FTZ R7, R139, UR30, -R22 ;  /* 0x0000001e8b077c23 */ /* 0x000fe20008010816 */
[----:B------:R-:W-:-:S02]  /*7390*/  LOP3.LUT R2, R6, 0xff, RZ, 0xc0, !PT ;  /* 0x000000ff06027812 */ /* 0x000fc400078ec0ff */
[----:B------:R-:W-:Y:S01]  /*73a0*/  PRMT R17, R4, 0x5410, R20 ;  /* 0x0000541004117816 */ /* 0x000fe20000000014 */
[----:B------:R-:W-:Y:S01]  /*73b0*/  FMUL.FTZ R20, R23, UR30 ;  /* 0x0000001e17147c20 */ /* 0x000fe20008410000 */
[----:B------:R-:W-:Y:S01]  /*73c0*/  PRMT R16, R13, 0x5410, R3 ;  /* 0x000054100d107816 */ /* 0x000fe20000000003 */
[----:B------:R1:W-:Y:S01]  /*73d0*/  MUFU.EX2 R200, R7 ;  /* 0x0000000700c87308 */ /* 0x0003e20000000800 */
[----:B------:R-:W-:Y:S02]  /*73e0*/  PRMT R23, R2, 0x5410, R5 ;  /* 0x0000541002177816 */ /* 0x000fe40000000005 */
[--C-:B------:R-:W-:Y:S02]  /*73f0*/  HSET2.LE.AND R6, R27, R32.reuse, PT ;  /* 0x000000201b067233 */ /* 0x100fe40003803000 */
[----:B---3--:R-:W-:Y:S02]  /*7400*/  F2FP.BF16.F32.PACK_AB R2, R192, R181 ;  /* 0x000000b5c002723e */ /* 0x008fe400000010ff */
[--C-:B------:R-:W-:Y:S01]  /*7410*/  HSET2.LE.AND R3, R28, R32.reuse, PT ;  /* 0x000000201c037233 */ /* 0x100fe20003803000 */
[----:B------:R-:W2:Y:S01]  /*7420*/  MUFU.EX2 R20, R20 ;  /* 0x0000001400147308 */ /* 0x000ea20000000800 */
[----:B------:R-:W-:Y:S01]  /*7430*/  LOP3.LUT R6, R6, R2, RZ, 0xc0, !PT ;  /* 0x0000000206067212 */ /* 0x000fe200078ec0ff */
[----:B------:R-:W3:Y:S01]  /*7440*/  LDSM.16.MT88.4 R28, [R209+0xa000] ;  /* 0x00a00000d11c783b */ /* 0x000ee20000004200 */
[----:B------:R-:W-:-:S02]  /*7450*/  HSET2.LE.AND R2, R15, R32, PT ;  /* 0x000000200f027233 */ /* 0x000fc40003803000 */
[--C-:B------:R-:W-:Y:S02]  /*7460*/  HSET2.LE.AND R13, R18, R32.reuse, PT ;  /* 0x00000020120d7233 */ /* 0x100fe40003803000 */
[----:B-----5:R-:W-:Y:S01]  /*7470*/  F2FP.BF16.F32.PACK_AB R18, R245, R244 ;  /* 0x000000f4f512723e */ /* 0x020fe200000010ff */
[----:B------:R-:W4:Y:S01]  /*7480*/  MUFU.EX2 R15, R25 ;  /* 0x00000019000f7308 */ /* 0x000f220000000800 */
[----:B-1----:R-:W-:Y:S02]  /*7490*/  F2FP.BF16.F32.PACK_AB R7, R252, R172 ;  /* 0x000000acfc07723e */ /* 0x002fe400000010ff */
[----:B------:R-:W-:Y:S02]  /*74a0*/  LOP3.LUT R18, R13, R18, RZ, 0xc0, !PT ;  /* 0x000000120d127212 */ /* 0x000fe400078ec0ff */
[----:B------:R-:W-:Y:S02]  /*74b0*/  LOP3.LUT R7, R3, R7, RZ, 0xc0, !PT ;  /* 0x0000000703077212 */ /* 0x000fe400078ec0ff */
[----:B------:R-:W-:Y:S01]  /*74c0*/  F2FP.BF16.F32.PACK_AB R3, R186, R34 ;  /* 0x00000022ba03723e */ /* 0x000fe200000010ff */
[----:B------:R-:W1:Y:S01]  /*74d0*/  MUFU.EX2 R13, R24 ;  /* 0x00000018000d7308 */ /* 0x000e620000000800 */
[--C-:B------:R-:W-:Y:S01]  /*74e0*/  HSET2.LE.AND R16, R16, R32.reuse, PT ;  /* 0x0000002010107233 */ /* 0x100fe20003803000 */
[-C--:B--2---:R-:W-:Y:S01]  /*74f0*/  FMUL.FTZ R144, R144, R20.reuse ;  /* 0x0000001490907220 */ /* 0x084fe20000410000 */
[----:B------:R-:W-:Y:S01]  /*7500*/  LOP3.LUT R4, R2, R3, RZ, 0xc0, !PT ;  /* 0x0000000302047212 */ /* 0x000fe200078ec0ff */
[-C--:B------:R-:W-:Y:S01]  /*7510*/  FMUL.FTZ R145, R145, R20.reuse ;  /* 0x0000001491917220 */ /* 0x080fe20000410000 */
[--C-:B------:R-:W-:Y:S01]  /*7520*/  HSET2.LE.AND R2, R14, R32.reuse, PT ;  /* 0x000000200e027233 */ /* 0x100fe20003803000 */
[-C--:B------:R-:W-:Y:S01]  /*7530*/  FMUL.FTZ R152, R152, R20.reuse ;  /* 0x0000001498987220 */ /* 0x080fe20000410000 */
[----:B------:R-:W-:Y:S01]  /*7540*/  F2FP.BF16.F32.PACK_AB R3, R185, R187 ;  /* 0x000000bbb903723e */ /* 0x000fe200000010ff */
[----:B------:R2:W5:Y:S01]  /*7550*/  MUFU.EX2 R14, R26 ;  /* 0x0000001a000e7308 */ /* 0x0005620000000800 */
[-C--:B----4-:R-:W-:Y:S01]  /*7560*/  FMUL.FTZ R146, R146, R15.reuse ;  /* 0x0000000f92927220 */ /* 0x090fe20000410000 */
[----:B------:R-:W-:Y:S01]  /*7570*/  FMUL.FTZ R147, R147, R15 ;  /* 0x0000000f93937220 */ /* 0x000fe20000410000 */
[----:B------:R-:W-:Y:S01]  /*7580*/  LOP3.LUT R5, R2, R3, RZ, 0xc0, !PT ;  /* 0x0000000302057212 */ /* 0x000fe200078ec0ff */
[----:B------:R-:W-:Y:S01]  /*7590*/  FMUL.FTZ R153, R153, R20 ;  /* 0x0000001499997220 */ /* 0x000fe20000410000 */
[--C-:B------:R-:W-:Y:S01]  /*75a0*/  HSET2.LE.AND R2, R17, R32.reuse, PT ;  /* 0x0000002011027233 */ /* 0x100fe20003803000 */
[-C--:B------:R-:W-:Y:S01]  /*75b0*/  FMUL.FTZ R154, R154, R15.reuse ;  /* 0x0000000f9a9a7220 */ /* 0x080fe20000410000 */
[----:B------:R-:W-:Y:S01]  /*75c0*/  F2FP.BF16.F32.PACK_AB R3, R200, R240 ;  /* 0x000000f0c803723e */ /* 0x000fe200000010ff */
[----:B------:R-:W-:Y:S01]  /*75d0*/  FMUL.FTZ R155, R155, R15 ;  /* 0x0000000f9b9b7220 */ /* 0x000fe20000410000 */
[----:B------:R-:W-:Y:S01]  /*75e0*/  F2FP.BF16.F32.PACK_AB R17, R250, R251 ;  /* 0x000000fbfa11723e */ /* 0x000fe200000010ff */
[----:B-1----:R-:W-:Y:S01]  /*75f0*/  FMUL.FTZ R142, R142, R13 ;  /* 0x0000000d8e8e7220 */ /* 0x002fe20000410000 */
[----:B------:R-:W-:Y:S01]  /*7600*/  LOP3.LUT R19, R2, R3, RZ, 0xc0, !PT ;  /* 0x0000000302137212 */ /* 0x000fe200078ec0ff */
[-C--:B------:R-:W-:Y:S01]  /*7610*/  FMUL.FTZ R143, R143, R13.reuse ;  /* 0x0000000d8f8f7220 */ /* 0x080fe20000410000 */
[----:B------:R-:W-:Y:S01]  /*7620*/  HSET2.LE.AND R3, R23, R32, PT ;  /* 0x0000002017037233 */ /* 0x000fe20003803000 */
[-C--:B------:R-:W-:Y:S01]  /*7630*/  FMUL.FTZ R42, R42, R13.reuse ;  /* 0x0000000d2a2a7220 */ /* 0x080fe20000410000 */
[----:B------:R-:W-:Y:S01]  /*7640*/  F2FP.BF16.F32.PACK_AB R2, R241, R242 ;  /* 0x000000f2f102723e */ /* 0x000fe200000010ff */
[----:B------:R-:W-:Y:S01]  /*7650*/  FMUL.FTZ R43, R43, R13 ;  /* 0x0000000d2b2b7220 */ /* 0x000fe20000410000 */
[----:B--2---:R-:W1:Y:S01]  /*7660*/  LDSM.16.MT88.4 R24, [R211+0xa000] ;  /* 0x00a00000d318783b */ /* 0x004e620000004200 */
[----:B------:R-:W-:Y:S01]  /*7670*/  LOP3.LUT R16, R16, R17, RZ, 0xc0, !PT ;  /* 0x0000001110107212 */ /* 0x000fe200078ec0ff */
[----:B-----5:R-:W-:Y:S01]  /*7680*/  FMUL.FTZ R140, R140, R14 ;  /* 0x0000000e8c8c7220 */ /* 0x020fe20000410000 */
[----:B------:R-:W-:Y:S01]  /*7690*/  LOP3.LUT R17, R3, R2, RZ, 0xc0, !PT ;  /* 0x0000000203117212 */ /* 0x000fe200078ec0ff */
[-C--:B------:R-:W-:Y:S01]  /*76a0*/  FMUL.FTZ R141, R141, R14.reuse ;  /* 0x0000000e8d8d7220 */ /* 0x080fe20000410000 */
[-C--:B------:R-:W-:Y:S01]  /*76b0*/  FMUL.FTZ R40, R40, R14.reuse ;  /* 0x0000000e28287220 */ /* 0x080fe20000410000 */
[-C--:B------:R-:W-:Y:S01]  /*76c0*/  FMUL.FTZ R41, R41, R14.reuse ;  /* 0x0000000e29297220 */ /* 0x080fe20000410000 */
[-C--:B------:R-:W-:Y:S01]  /*76d0*/  FMUL.FTZ R148, R148, R14.reuse ;  /* 0x0000000e94947220 */ /* 0x080fe20000410000 */
[----:B------:R-:W-:Y:S01]  /*76e0*/  FMUL.FTZ R149, R149, R14 ;  /* 0x0000000e95957220 */ /* 0x000fe20000410000 */
[-C--:B------:R-:W-:Y:S01]  /*76f0*/  FMUL.FTZ R150, R150, R13.reuse ;  /* 0x0000000d96967220 */ /* 0x080fe20000410000 */
[----:B------:R-:W-:Y:S01]  /*7700*/  FMUL.FTZ R151, R151, R13 ;  /* 0x0000000d97977220 */ /* 0x000fe20000410000 */
[-C--:B---3--:R-:W-:Y:S01]  /*7710*/  HMMA.16816.F32.BF16 R132, R16, R28.reuse, R140 ;  /* 0x0000001c1084723c */ /* 0x088fe2000004188c */
        /* <DEDUP_REMOVED lines=12> */
[----:B------:R-:W-:Y:S01]  /*77e0*/  HMMA.16816.F32.BF16 R144, R4, R28, R144 ;  /* 0x0000001c0490723c */ /* 0x000fe20000041890 */
        /* <DEDUP_REMOVED lines=8> */
[----:B------:R-:W-:Y:S01]  /*7870*/  FMUL.FTZ R65, R65, R20 ;  /* 0x0000001441417220 */ /* 0x000fe20000410000 */
[-C--:B------:R-:W-:Y:S01]  /*7880*/  FMUL.FTZ R54, R54, R15.reuse ;  /* 0x0000000f36367220 */ /* 0x080fe20000410000 */
[----:B------:R-:W-:Y:S01]  /*7890*/  MOV R28, R132 ;  /* 0x00000084001c7202 */ /* 0x000fe20000000f00 */
[----:B------:R-:W-:Y:S01]  /*78a0*/  HMMA.16816.F32.BF16 R152, R4, R30, R152 ;  /* 0x0000001e0498723c */ /* 0x000fe20000041898 */
[----:B------:R-:W-:Y:S01]  /*78b0*/  MOV R149, R34 ;  /* 0x0000002200957202 */ /* 0x000fe20000000f00 */
[----:B------:R-:W-:Y:S01]  /*78c0*/  FMUL.FTZ R55, R55, R15 ;  /* 0x0000000f37377220 */ /* 0x000fe20000410000 */
[----:B------:R-:W-:Y:S01]  /*78d0*/  MOV R148, R28 ;  /* 0x0000001c00947202 */ /* 0x000fe20000000f00 */
[----:B------:R-:W-:Y:S01]  /*78e0*/  LDSM.16.MT88.4 R32, [R211+0xb000] ;  /* 0x00b00000d320783b */ /* 0x000fe20000004200 */
[----:B------:R-:W-:Y:S01]  /*78f0*/  MOV R2, R133 ;  /* 0x0000008500027202 */ /* 0x000fe20000000f00 */
[-C--:B-1----:R-:W-:Y:S01]  /*7900*/  HMMA.16816.F32.BF16 R228, R16, R24.reuse, R40 ;  /* 0x0000001810e4723c */ /* 0x082fe20000041828 */
[----:B------:R-:W-:Y:S01]  /*7910*/  MOV R23, R134 ;  /* 0x0000008600177202 */ /* 0x000fe20000000f00 */
[----:B------:R-:W1:Y:S01]  /*7920*/  LDSM.16.MT88.4 R40, [R213+0xb000] ;  /* 0x00b00000d528783b */ /* 0x000e620000004200 */
[----:B------:R-:W-:Y:S01]  /*7930*/  MOV R3, R135 ;  /* 0x0000008700037202 */ /* 0x000fe20000000f00 */
[-C--:B------:R-:W-:Y:S01]  /*7940*/  FMUL.FTZ R68, R68, R20.reuse ;  /* 0x0000001444447220 */ /* 0x080fe20000410000 */
[-C--:B------:R-:W-:Y:S01]  /*7950*/  FMUL.FTZ R69, R69, R20.reuse ;  /* 0x0000001445457220 */ /* 0x080fe20000410000 */
[C---:B------:R-:W-:Y:S01]  /*7960*/  HMMA.16816.F32.BF16 R140, R4.reuse, R24, R36 ;  /* 0x00000018048c723c */ /* 0x040fe20000041824 */
[----:B------:R-:W2:Y:S01]  /*7970*/  LDSM.16.MT88.4 R36, [R214+0xa000] ;  /* 0x00a00000d624783b */ /* 0x000ea20000004200 */
[-C--:B------:R-:W-:Y:S01]  /*7980*/  FMUL.FTZ R80, R80, R20.reuse ;  /* 0x0000001450507220 */ /* 0x080fe20000410000 */
[-C--:B------:R-:W-:Y:S01]  /*7990*/  FMUL.FTZ R81, R81, R20.reuse ;  /* 0x0000001451517220 */ /* 0x080fe20000410000 */
[-C--:B------:R-:W-:Y:S01]  /*79a0*/  FMUL.FTZ R66, R66, R15.reuse ;  /* 0x0000000f42427220 */ /* 0x080fe20000410000 */
[----:B------:R-:W3:Y:S01]  /*79b0*/  LDSM.16.MT88.4 R28, [R213+0xa000] ;  /* 0x00a00000d51c783b */ /* 0x000ee20000004200 */
[-C--:B------:R-:W-:Y:S01]  /*79c0*/  HMMA.16816.F32.BF16 R48, R4, R26.reuse, R48 ;  /* 0x0000001a0430723c */ /* 0x080fe20000041830 */
[-C--:B------:R-:W-:Y:S01]  /*79d0*/  FMUL.FTZ R67, R67, R15.reuse ;  /* 0x0000000f43437220 */ /* 0x080fe20000410000 */
[-C--:B------:R-:W-:Y:S01]  /*79e0*/  FMUL.FTZ R70, R70, R15.reuse ;  /* 0x0000000f46467220 */ /* 0x080fe20000410000 */
[-C--:B------:R-:W-:Y:S01]  /*79f0*/  FMUL.FTZ R71, R71, R15.reuse ;  /* 0x0000000f47477220 */ /* 0x080fe20000410000 */
[-C--:B------:R-:W-:Y:S01]  /*7a00*/  FMUL.FTZ R84, R84, R20.reuse ;  /* 0x0000001454547220 */ /* 0x080fe20000410000 */
[-C--:B------:R-:W-:Y:S01]  /*7a10*/  FMUL.FTZ R82, R82, R15.reuse ;  /* 0x0000000f52527220 */ /* 0x080fe20000410000 */
[----:B------:R-:W-:Y:S01]  /*7a20*/  HMMA.16816.F32.BF16 R224, R16, R26, R44 ;  /* 0x0000001a10e0723c */ /* 0x000fe2000004182c */
[----:B------:R-:W4:Y:S01]  /*7a30*/  LDSM.16.MT88.4 R24, [R209+0xb000] ;  /* 0x00b00000d118783b */ /* 0x000f220000004200 */
[-C--:B------:R-:W-:Y:S01]  /*7a40*/  FMUL.FTZ R83, R83, R15.reuse ;  /* 0x0000000f53537220 */ /* 0x080fe20000410000 */
[-C--:B------:R-:W-:Y:S01]  /*7a50*/  FMUL.FTZ R85, R85, R20.reuse ;  /* 0x0000001455557220 */ /* 0x080fe20000410000 */
[-C--:B------:R-:W-:Y:S01]  /*7a60*/  FMUL.FTZ R86, R86, R15.reuse ;  /* 0x0000000f56567220 */ /* 0x080fe20000410000 */
[----:B------:R-:W5:Y:S01]  /*7a70*/  LDSM.16.MT88.4 R44, [R214+0xb000] ;  /* 0x00b00000d62c783b */ /* 0x000f620000004200 */
        /* <DEDUP_REMOVED lines=21> */
[----:B------:R-:W-:Y:S01]  /*7bd0*/  FMUL.FTZ R165, R165, R20 ;  /* 0x00000014a5a57220 */ /* 0x000fe20000410000 */
[-C--:B------:R-:W-:Y:S01]  /*7be0*/  FMUL.FTZ R122, R122, R15.reuse ;  /* 0x0000000f7a7a7220 */ /* 0x080fe20000410000 */
[-C--:B------:R-:W-:Y:S01]  /*7bf0*/  FMUL.FTZ R123, R123, R15.reuse ;  /* 0x0000000f7b7b7220 */ /* 0x080fe20000410000 */
[-C--:B------:R-:W-:Y:S01]  /*7c00*/  FMUL.FTZ R166, R166, R15.reuse ;  /* 0x0000000fa6a67220 */ /* 0x080fe20000410000 */
[----:B------:R-:W-:Y:S01]  /*7c10*/  MOV R169, R2 ;  /* 0x0000000200a97202 */ /* 0x000fe20000000f00 */
[--C-:B------:R-:W-:Y:S01]  /*7c20*/  FFMA.FTZ R2, R191, UR30, -R0.reuse ;  /* 0x0000001ebf027c23 */ /* 0x100fe20008010800 */
[----:B------:R-:W-:Y:S01]  /*7c30*/  FMUL.FTZ R167, R167, R15 ;  /* 0x0000000fa7a77220 */ /* 0x000fe20000410000 */
[----:B------:R-:W-:Y:S01]  /*7c40*/  MOV R171, R3 ;  /* 0x0000000300ab7202 */ /* 0x000fe20000000f00 */
[-C--:B------:R-:W-:Y:S01]  /*7c50*/  FMUL.FTZ R56, R56, R14.reuse ;  /* 0x0000000e38387220 */ /* 0x080fe20000410000 */
[----:B------:R1:W-:Y:S01]  /*7c60*/  MUFU.EX2 R191, R2 ;  /* 0x0000000200bf7308 */ /* 0x0003e20000000800 */
[----:B------:R-:W-:Y:S01]  /*7c70*/  FMUL.FTZ R57, R57, R14 ;  /* 0x0000000e39397220 */ /* 0x000fe20000410000 */
[-C--:B------:R-:W-:Y:S01]  /*7c80*/  FMUL.FTZ R58, R58, R13.reuse ;  /* 0x0000000d3a3a7220 */ /* 0x080fe20000410000 */
[----:B------:R-:W-:Y:S01]  /*7c90*/  FMUL.FTZ R59, R59, R13 ;  /* 0x0000000d3b3b7220 */ /* 0x000fe20000410000 */
[----:B------:R-:W-:Y:S01]  /*7ca0*/  MOV R170, R23 ;  /* 0x0000001700aa7202 */ /* 0x000fe20000000f00 */
[C---:B--2---:R-:W-:Y:S01]  /*7cb0*/  HMMA.16816.F32.BF16 R52, R4.reuse, R36, R52 ;  /* 0x000000240434723c */ /* 0x044fe20000041834 */
[----:B------:R-:W-:Y:S01]  /*7cc0*/  MOV R23, R172 ;  /* 0x000000ac00177202 */ /* 0x000fe20000000f00 */
[-C--:B------:R-:W-:Y:S01]  /*7cd0*/  FMUL.FTZ R60, R60, R14.reuse ;  /* 0x0000000e3c3c7220 */ /* 0x080fe20000410000 */
[----:B------:R-:W-:Y:S01]  /*7ce0*/  FMUL.FTZ R61, R61, R14 ;  /* 0x0000000e3d3d7220 */ /* 0x000fe20000410000 */
[-C--:B------:R-:W-:Y:S01]  /*7cf0*/  FMUL.FTZ R62, R62, R13.reuse ;  /* 0x0000000d3e3e7220 */ /* 0x080fe20000410000 */
[-C--:B------:R-:W-:Y:S01]  /*7d00*/  FMUL.FTZ R63, R63, R13.reuse ;  /* 0x0000000d3f3f7220 */ /* 0x080fe20000410000 */
[C---:B------:R-:W-:Y:S01]  /*7d10*/  HMMA.16816.F32.BF16 R64, R4.reuse, R38, R64 ;  /* 0x000000260440723c */ /* 0x040fe20000041840 */
[----:B------:R-:W-:Y:S01]  /*7d20*/  MOV R168, R192 ;  /* 0x000000c000a87202 */ /* 0x000fe20000000f00 */
[-C--:B------:R-:W-:Y:S01]  /*7d30*/  FMUL.FTZ R72, R72, R14.reuse ;  /* 0x0000000e48487220 */ /* 0x080fe20000410000 */
[-C--:B------:R-:W-:Y:S01]  /*7d40*/  FMUL.FTZ R73, R73, R14.reuse ;  /* 0x0000000e49497220 */ /* 0x080fe20000410000 */
[-C--:B------:R-:W-:Y:S01]  /*7d50*/  FMUL.FTZ R74, R74, R13.reuse ;  /* 0x0000000d4a4a7220 */ /* 0x080fe20000410000 */
[-C--:B------:R-:W-:Y:S01]  /*7d60*/  FMUL.FTZ R75, R75, R13.reuse ;  /* 0x0000000d4b4b7220 */ /* 0x080fe20000410000 */
[--C-:B-1----:R-:W-:Y:S01]  /*7d70*/  FFMA.FTZ R2, R190, UR30, -R0.reuse ;  /* 0x0000001ebe027c23 */ /* 0x102fe20008010800 */
[C---:B---3--:R-:W-:Y:S01]  /*7d80*/  HMMA.16816.F32.BF16 R68, R4.reuse, R28, R68 ;  /* 0x0000001c0444723c */ /* 0x048fe20000041844 */
[-C--:B------:R-:W-:Y:S01]  /*7d90*/  FMUL.FTZ R76, R76, R14.reuse ;  /* 0x0000000e4c4c7220 */ /* 0x080fe20000410000 */
[-C--:B------:R-:W-:Y:S01]  /*7da0*/  FMUL.FTZ R77, R77, R14.reuse ;  /* 0x0000000e4d4d7220 */ /* 0x080fe20000410000 */
[----:B------:R1:W-:Y:S01]  /*7db0*/  MUFU.EX2 R190, R2 ;  /* 0x0000000200be7308 */ /* 0x0003e20000000800 */
        /* <DEDUP_REMOVED lines=8> */
[C---:B----4-:R-:W-:Y:S01]  /*7e40*/  HMMA.16816.F32.BF16 R84, R4.reuse, R24, R84 ;  /* 0x000000180454723c */ /* 0x050fe20000041854 */
[-C--:B------:R-:W-:Y:S01]  /*7e50*/  FMUL.FTZ R157, R157, R14.reuse ;  /* 0x0000000e9d9d7220 */ /* 0x080fe20000410000 */
[-C--:B------:R-:W-:Y:S01]  /*7e60*/  FMUL.FTZ R158, R158, R13.reuse ;  /* 0x0000000d9e9e7220 */ /* 0x080fe20000410000 */
[-C--:B------:R-:W-:Y:S01]  /*7e70*/  FMUL.FTZ R159, R159, R13.reuse ;  /* 0x0000000d9f9f7220 */ /* 0x080fe20000410000 */
[-C--:B------:R-:W-:Y:S01]  /*7e80*/  FMUL.FTZ R124, R124, R14.reuse ;  /* 0x0000000e7c7c7220 */ /* 0x080fe20000410000 */
[-C--:B------:R-:W-:Y:S01]  /*7e90*/  FMUL.FTZ R125, R125, R14.reuse ;  /* 0x0000000e7d7d7220 */ /* 0x080fe20000410000 */
[C---:B------:R-:W-:Y:S01]  /*7ea0*/  HMMA.16816.F32.BF16 R96, R4.reuse, R26, R96 ;  /* 0x0000001a0460723c */ /* 0x040fe20000041860 */
[-C--:B------:R-:W-:Y:S01]  /*7eb0*/  FMUL.FTZ R126, R126, R13.reuse ;  /* 0x0000000d7e7e7220 */ /* 0x080fe20000410000 */
[--C-:B-1----:R-:W-:Y:S01]  /*7ec0*/  FFMA.FTZ R2, R183, UR30, -R0.reuse ;  /* 0x0000001eb7027c23 */ /* 0x102fe20008010800 */
[----:B------:R-:W-:Y:S01]  /*7ed0*/  FFMA.FTZ R0, R182, UR30, -R0 ;  /* 0x0000001eb6007c23 */ /* 0x000fe20008010800 */
[-C--:B------:R-:W-:Y:S01]  /*7ee0*/  FMUL.FTZ R127, R127, R13.reuse ;  /* 0x0000000d7f7f7220 */ /* 0x080fe20000410000 */
[-C--:B------:R-:W-:Y:S01]  /*7ef0*/  FMUL.FTZ R128, R128, R14.reuse ;  /* 0x0000000e80807220 */ /* 0x080fe20000410000 */
[----:B------:R1:W-:Y:S01]  /*7f00*/  MUFU.EX2 R183, R2 ;  /* 0x0000000200b77308 */ /* 0x0003e20000000800 */
[C---:B------:R-:W-:Y:S01]  /*7f10*/  HMMA.16816.F32.BF16 R100, R4.reuse, R32, R100 ;  /* 0x000000200464723c */ /* 0x040fe20000041864 */
[-C--:B------:R-:W-:Y:S01]  /*7f20*/  FMUL.FTZ R129, R129, R14.reuse ;  /* 0x0000000e81817220 */ /* 0x080fe20000410000 */
[-C--:B------:R-:W-:Y:S01]  /*7f30*/  FMUL.FTZ R130, R130, R13.reuse ;  /* 0x0000000d82827220 */ /* 0x080fe20000410000 */
[-C--:B------:R-:W-:Y:S01]  /*7f40*/  FMUL.FTZ R131, R131, R13.reuse ;  /* 0x0000000d83837220 */ /* 0x080fe20000410000 */
[-C--:B------:R-:W-:Y:S01]  /*7f50*/  FMUL.FTZ R88, R88, R14.reuse ;  /* 0x0000000e58587220 */ /* 0x080fe20000410000 */
[-C--:B------:R-:W-:Y:S01]  /*7f60*/  FMUL.FTZ R89, R89, R14.reuse ;  /* 0x0000000e59597220 */ /* 0x080fe20000410000 */
[C---:B------:R-:W-:Y:S01]  /*7f70*/  HMMA.16816.F32.BF16 R108, R4.reuse, R34, R108 ;  /* 0x00000022046c723c */ /* 0x040fe2000004186c */
[----:B------:R2:W3:Y:S01]  /*7f80*/  MUFU.EX2 R182, R0 ;  /* 0x0000000000b67308 */ /* 0x0004e20000000800 */
[-C--:B------:R-:W-:Y:S01]  /*7f90*/  FMUL.FTZ R90, R90, R13.reuse ;  /* 0x0000000d5a5a7220 */ /* 0x080fe20000410000 */
[-C--:B------:R-:W-:Y:S01]  /*7fa0*/  FMUL.FTZ R91, R91, R13.reuse ;  /* 0x0000000d5b5b7220 */ /* 0x080fe20000410000 */
[-C--:B------:R-:W-:Y:S01]  /*7fb0*/  FMUL.FTZ R92, R92, R14.reuse ;  /* 0x0000000e5c5c7220 */ /* 0x080fe20000410000 */
[-C--:B------:R-:W-:Y:S01]  /*7fc0*/  FMUL.FTZ R93, R93, R14.reuse ;  /* 0x0000000e5d5d7220 */ /* 0x080fe20000410000 */
[----:B-----5:R-:W-:Y:S01]  /*7fd0*/  HMMA.16816.F32.BF16 R112, R4, R44, R112 ;  /* 0x0000002c0470723c */ /* 0x020fe20000041870 */
[-C--:B------:R-:W-:Y:S01]  /*7fe0*/  FMUL.FTZ R94, R94, R13.reuse ;  /* 0x0000000d5e5e7220 */ /* 0x080fe20000410000 */
[----:B------:R-:W-:Y:S01]  /*7ff0*/  FMUL.FTZ R95, R95, R13 ;  /* 0x0000000d5f5f7220 */ /* 0x000fe20000410000 */
[----:B------:R-:W-:Y:S01]  /*8000*/  FMUL.FTZ R116, R116, R14 ;  /* 0x0000000e74747220 */ /* 0x000fe20000410000 */
[----:B-1----:R-:W-:-:S04]  /*8010*/  IMAD.WIDE.U32 R2, R177, -0x2daee0ad, RZ ;  /* 0xd2511f53b1027825 */ /* 0x002fc800078e00ff */
[-C--:B------:R-:W-:Y:S01]  /*8020*/  FMUL.FTZ R117, R117, R14.reuse ;  /* 0x0000000e75757220 */ /* 0x080fe20000410000 */
[C---:B------:R-:W-:Y:S01]  /*8030*/  HMMA.16816.F32.BF16 R120, R4.reuse, R46, R120 ;  /* 0x0000002e0478723c */ /* 0x040fe20000041878 */
[-C--:B------:R-:W-:Y:S01]  /*8040*/  FMUL.FTZ R118, R118, R13.reuse ;  /* 0x0000000d76767220 */ /* 0x080fe20000410000 */
[-C--:B------:R-:W-:Y:S01]  /*8050*/  FMUL.FTZ R119, R119, R13.reuse ;  /* 0x0000000d77777220 */ /* 0x080fe20000410000 */
[-C--:B------:R-:W-:Y:S01]  /*8060*/  FMUL.FTZ R160, R160, R14.reuse ;  /* 0x0000000ea0a07220 */ /* 0x080fe20000410000 */
[----:B------:R-:W-:Y:S01]  /*8070*/  FMUL.FTZ R161, R161, R14 ;  /* 0x0000000ea1a17220 */ /* 0x000fe20000410000 */
[-C--:B------:R-:W-:Y:S01]  /*8080*/  FMUL.FTZ R162, R162, R13.reuse ;  /* 0x0000000da2a27220 */ /* 0x080fe20000410000 */
[----:B--2---:R-:W-:Y:S01]  /*8090*/  FFMA.FTZ R0, R196, UR30, -R8 ;  /* 0x0000001ec4007c23 */ /* 0x004fe20008010808 */
[----:B------:R-:W-:Y:S01]  /*80a0*/  HMMA.16816.F32.BF16 R164, R4, R40, R164 ;  /* 0x0000002804a4723c */ /* 0x000fe200000418a4 */
[----:B------:R-:W-:Y:S01]  /*80b0*/  FMUL.FTZ R163, R163, R13 ;  /* 0x0000000da3a37220 */ /* 0x000fe20000410000 */
[----:B------:R-:W-:Y:S01]  /*80c0*/  MOV R150, R187 ;  /* 0x000000bb00967202 */ /* 0x000fe20000000f00 */
[----:B------:R1:W-:Y:S01]  /*80d0*/  MUFU.EX2 R179, R0 ;  /* 0x0000000000b37308 */ /* 0x0003e20000000800 */
[----:B------:R-:W-:-:S02]  /*80e0*/  MOV R151, R186 ;  /* 0x000000ba00977202 */ /* 0x000fc40000000f00 */
[C---:B------:R-:W-:Y:S01]  /*80f0*/  HMMA.16816.F32.BF16 R56, R16.reuse, R36, R56 ;  /* 0x000000241038723c */ /* 0x040fe20000041838 */
[----:B------:R-:W-:Y:S01]  /*8100*/  SHF.R.U32.HI R5, RZ, 0x10, R2 ;  /* 0x00000010ff057819 */ /* 0x000fe20000011602 */
[----:B------:R-:W-:Y:S01]  /*8110*/  FFMA.FTZ R6, R188, UR30, -R8 ;  /* 0x0000001ebc067c23 */ /* 0x000fe20008010808 */
[C---:B------:R-:W-:Y:S02]  /*8120*/  LOP3.LUT R4, R2.reuse, 0xffff, RZ, 0xc0, !PT ;  /* 0x0000ffff02047812 */ /* 0x040fe400078ec0ff */
[----:B------:R-:W-:Y:S01]  /*8130*/  LOP3.LUT R7, R2, 0xff, RZ, 0xc0, !PT ;  /* 0x000000ff02077812 */ /* 0x000fe200078ec0ff */
[C---:B------:R-:W-:Y:S01]  /*8140*/  HMMA.16816.F32.BF16 R192, R16.reuse, R38, R60 ;  /* 0x0000002610c0723c */ /* 0x040fe2000004183c */
[----:B------:R-:W-:Y:S01]  /*8150*/  MOV R37, R185 ;  /* 0x000000b900257202 */ /* 0x000fe20000000f00 */
[----:B------:R-:W2:Y:S01]  /*8160*/  LDC.U8 R63, c[0x0][0x388] ;  /* 0x0000e200ff3f7b82 */ /* 0x000ea20000000000 */
[----:B------:R-:W-:Y:S01]  /*8170*/  MOV R188, R181 ;  /* 0x000000b500bc7202 */ /* 0x000fe20000000f00 */
[----:B------:R4:W-:Y:S01]  /*8180*/  MUFU.EX2 R177, R6 ;  /* 0x0000000600b17308 */ /* 0x0009e20000000800 */
[----:B------:R-:W-:Y:S01]  /*8190*/  SHF.R.U32.HI R4, RZ, 0x8, R4 ;  /* 0x00000008ff047819 */ /* 0x000fe20000011604 */
[----:B------:R-:W-:Y:S01]  /*81a0*/  HMMA.16816.F32.BF16 R72, R16, R28, R72 ;  /* 0x0000001c1048723c */ /* 0x000fe20000041848 */
[----:B------:R-:W-:-:S02]  /*81b0*/  IMAD.MOV.U32 R36, RZ, RZ, R168 ;  /* 0x000000ffff247224 */ /* 0x000fc400078e00a8 */
[----:B-1----:R-:W-:Y:S01]  /*81c0*/  FFMA.FTZ R0, R189, UR30, -R8 ;  /* 0x0000001ebd007c23 */ /* 0x002fe20008010808 */
[----:B------:R-:W-:Y:S02]  /*81d0*/  MOV R189, R23 ;  /* 0x0000001700bd7202 */ /* 0x000fe40000000f00 */
[----:B------:R-:W-:Y:S01]  /*81e0*/  SHF.R.U32.HI R23, RZ, 0x18, R2 ;  /* 0x00000018ff177819 */ /* 0x000fe20000011602 */
[----:B------:R1:W5:Y:S01]  /*81f0*/  MUFU.EX2 R181, R0 ;  /* 0x0000000000b57308 */ /* 0x0003620000000800 */
[----:B------:R-:W-:Y:S01]  /*8200*/  LOP3.LUT R2, R5, 0xff, RZ, 0xc0, !PT ;  /* 0x000000ff05027812 */ /* 0x000fe200078ec0ff */
[----:B------:R-:W-:Y:S01]  /*8210*/  FFMA.FTZ R5, R197, UR30, -R8 ;  /* 0x0000001ec5057c23 */ /* 0x000fe20008010808 */
[----:B------:R-:W-:Y:S01]  /*8220*/  MOV R197, R37 ;  /* 0x0000002500c57202 */ /* 0x000fe20000000f00 */
[----:B------:R-:W-:Y:S01]  /*8230*/  HMMA.16816.F32.BF16 R184, R16, R30, R76 ;  /* 0x0000001e10b8723c */ /* 0x000fe2000004184c */
[----:B------:R-:W-:Y:S01]  /*8240*/  MOV R37, R169 ;  /* 0x000000a900257202 */ /* 0x000fe20000000f00 */
[----:B------:R-:W-:Y:S01]  /*8250*/  LDSM.16.MT88.4 R76, [R213+0xa800] ;  /* 0x00a80000d54c783b */ /* 0x000fe20000004200 */
[----:B------:R-:W-:-:S02]  /*8260*/  MOV R169, R171 ;  /* 0x000000ab00a97202 */ /* 0x000fc40000000f00 */
[----:B------:R-:W3:Y:S01]  /*8270*/  LDC.U8 R171, c[0x0][0x388] ;  /* 0x0000e200ffab7b82 */ /* 0x000ee20000000000 */
[----:B----4-:R-:W-:Y:S01]  /*8280*/  PRMT R6, R2, 0x5410, R23 ;  /* 0x0000541002067816 */ /* 0x010fe20000000017 */
[C---:B------:R-:W-:Y:S01]  /*8290*/  HMMA.16816.F32.BF16 R104, R16.reuse, R32, R104 ;  /* 0x000000201068723c */ /* 0x040fe20000041868 */
[----:B------:R-:W-:Y:S02]  /*82a0*/  MOV R168, R170 ;  /* 0x000000aa00a87202 */ /* 0x000fe40000000f00 */
[----:B------:R-:W-:Y:S02]  /*82b0*/  MOV R196, R36 ;  /* 0x0000002400c47202 */ /* 0x000fe40000000f00 */
[----:B-1----:R-:W-:Y:S01]  /*82c0*/  LOP3.LUT R0, R3, UR32, R176, 0x96, !PT ;  /* 0x0000002003007c12 */ /* 0x002fe2000f8e96b0 */
[C---:B------:R-:W-:Y:S01]  /*82d0*/  HMMA.16816.F32.BF16 R136, R16.reuse, R34, R156 ;  /* 0x000000221088723c */ /* 0x040fe2000004189c */
[----:B------:R-:W-:Y:S01]  /*82e0*/  PRMT R3, R7, 0x5410, R4 ;  /* 0x0000541007037816 */ /* 0x000fe20000000004 */
[----:B------:R-:W-:Y:S01]  /*82f0*/  LDSM.16.MT88.4 R156, [R211+0xb800] ;  /* 0x00b80000d39c783b */ /* 0x000fe20000004200 */
[--C-:B------:R-:W-:Y:S01]  /*8300*/  SHF.R.U32.HI R4, RZ, 0x10, R0.reuse ;  /* 0x00000010ff047819 */ /* 0x100fe20000011600 */
[----:B------:R1:W4:Y:S01]  /*8310*/  MUFU.EX2 R176, R5 ;  /* 0x0000000500b07308 */ /* 0x0003220000000800 */
[----:B------:R-:W-:Y:S01]  /*8320*/  SHF.R.U32.HI R8, RZ, 0x18, R0 ;  /* 0x00000018ff087819 */ /* 0x000fe20000011600 */
[----:B------:R-:W-:Y:S01]  /*8330*/  HMMA.16816.F32.BF16 R124, R16, R40, R124 ;  /* 0x00000028107c723c */ /* 0x000fe2000004187c */
[----:B------:R-:W-:-:S02]  /*8340*/  LOP3.LUT R7, R4, 0xff, RZ, 0xc0, !PT ;  /* 0x000000ff04077812 */ /* 0x000fc400078ec0ff */
[C---:B------:R-:W-:Y:S02]  /*8350*/  LOP3.LUT R2, R0.reuse, 0xffff, RZ, 0xc0, !PT ;  /* 0x0000ffff00027812 */ /* 0x040fe400078ec0ff */
[----:B------:R-:W-:Y:S01]  /*8360*/  LOP3.LUT R23, R0, 0xff, RZ, 0xc0, !PT ;  /* 0x000000ff00177812 */ /* 0x000fe200078ec0ff */
[C---:B------:R-:W-:Y:S01]  /*8370*/  HMMA.16816.F32.BF16 R28, R16.reuse, R42, R128 ;  /* 0x0000002a101c723c */ /* 0x040fe20000041880 */
[----:B------:R-:W-:Y:S02]  /*8380*/  MOV R40, R148 ;  /* 0x0000009400287202 */ /* 0x000fe40000000f00 */
[----:B---3--:R-:W-:Y:S02]  /*8390*/  PRMT R171, R171, 0x7054, R171 ;  /* 0x00007054abab7816 */ /* 0x008fe400000000ab */
[----:B------:R-:W-:Y:S01]  /*83a0*/  F2FP.BF16.F32.PACK_AB R0, R182, R183 ;  /* 0x000000b7b600723e */ /* 0x000fe200000010ff */
[C---:B------:R-:W-:Y:S01]  /*83b0*/  HMMA.16816.F32.BF16 R88, R16.reuse, R24, R88 ;  /* 0x000000181058723c */ /* 0x040fe20000041858 */
[----:B--2---:R-:W-:Y:S01]  /*83c0*/  PRMT R129, R63, 0x7054, R63 ;  /* 0x000070543f817816 */ /* 0x004fe2000000003f */
[----:B------:R-:W-:Y:S01]  /*83d0*/  IMAD.MOV.U32 R131, RZ, RZ, R150 ;  /* 0x000000ffff837224 */ /* 0x000fe200078e0096 */
[----:B------:R-:W-:Y:S01]  /*83e0*/  HSET2.LE.AND R4, R6, R171, PT ;  /* 0x000000ab06047233 */ /* 0x000fe20003803000 */
[----:B------:R-:W2:Y:S01]  /*83f0*/  LDSM.16.MT88.4 R60, [R214+0xa800] ;  /* 0x00a80000d63c783b */ /* 0x000ea20000004200 */
[----:B------:R-:W-:Y:S01]  /*8400*/  PRMT R6, R7, 0x5410, R8 ;  /* 0x0000541007067816 */ /* 0x000fe20000000008 */
[----:B------:R-:W-:Y:S01]  /*8410*/  HMMA.16816.F32.BF16 R172, R16, R26, R92 ;  /* 0x0000001a10ac723c */ /* 0x000fe2000004185c */
[----:B------:R-:W-:Y:S01]  /*8420*/  MOV R7, R149 ;  /* 0x0000009500077202 */ /* 0x000fe20000000f00 */
[----:B------:R-:W-:Y:S01]  /*8430*/  LDSM.16.MT88.4 R92, [R209+0xb800] ;  /* 0x00b80000d15c783b */ /* 0x000fe20000004200 */
[----:B------:R-:W-:-:S02]  /*8440*/  MOV R130, R151 ;  /* 0x0000009700827202 */ /* 0x000fc40000000f00 */
[----:B-1----:R-:W-:Y:S01]  /*8450*/  SHF.R.U32.HI R5, RZ, 0x8, R2 ;  /* 0x00000008ff057819 */ /* 0x002fe20000011602 */
[C---:B------:R-:W-:Y:S01]  /*8460*/  HMMA.16816.F32.BF16 R116, R16.reuse, R44, R116 ;  /* 0x0000002c1074723c */ /* 0x040fe20000041874 */
[----:B------:R-:W1:Y:S01]  /*8470*/  LDSM.16.MT88.4 R148, [R209+0xa800] ;  /* 0x00a80000d194783b */ /* 0x000e620000004200 */
[----:B------:R-:W-:Y:S02]  /*8480*/  HSET2.LE.AND R3, R3, R171, PT ;  /* 0x000000ab03037233 */ /* 0x000fe40003803000 */
[----:B------:R-:W-:Y:S01]  /*8490*/  PRMT R5, R23, 0x5410, R5 ;  /* 0x0000541017057816 */ /* 0x000fe20000000005 */
[----:B------:R-:W-:Y:S01]  /*84a0*/  LDSM.16.MT88.4 R24, [R213+0xb800] ;  /* 0x00b80000d518783b */ /* 0x000fe20000004200 */
[----:B------:R-:W-:Y:S01]  /*84b0*/  HMMA.16816.F32.BF16 R32, R16, R46, R160 ;  /* 0x0000002e1020723c */ /* 0x000fe200000418a0 */
[----:B-----5:R-:W-:Y:S02]  /*84c0*/  F2FP.BF16.F32.PACK_AB R2, R177, R181 ;  /* 0x000000b5b102723e */ /* 0x020fe400000010ff */
[----:B------:R-:W3:Y:S01]  /*84d0*/  LDSM.16.MT88.4 R44, [R211+0xa800] ;  /* 0x00a80000d32c783b */ /* 0x000ee20000004200 */
[----:B------:R-:W-:-:S02]  /*84e0*/  LOP3.LUT R170, R3, R0, RZ, 0xc0, !PT ;  /* 0x0000000003aa7212 */ /* 0x000fc400078ec0ff */
[----:B------:R-:W-:Y:S01]  /*84f0*/  LOP3.LUT R171, R4, R2, RZ, 0xc0, !PT ;  /* 0x0000000204ab7212 */ /* 0x000fe200078ec0ff */
[----:B------:R-:W5:Y:S01]  /*8500*/  LDSM.16.MT88.4 R160, [R214+0xb800] ;  /* 0x00b80000d6a0783b */ /* 0x000f620000004200 */
[--C-:B------:R-:W-:Y:S01]  /*8510*/  HSET2.LE.AND R0, R5, R129.reuse, PT ;  /* 0x0000008105007233 */ /* 0x100fe20003803000 */
[--C-:B------:R-:W-:Y:S01]  /*8520*/  FFMA.FTZ R16, R206, UR30, -R22.reuse ;  /* 0x0000001ece107c23 */ /* 0x100fe20008010816 */
[----:B------:R-:W-:Y:S02]  /*8530*/  F2FP.BF16.F32.PACK_AB R2, R190, R191 ;  /* 0x000000bfbe02723e */ /* 0x000fe400000010ff */
[----:B------:R-:W-:Y:S01]  /*8540*/  HSET2.LE.AND R3, R6, R129, PT ;  /* 0x0000008106037233 */ /* 0x000fe20003803000 */
[----:B------:R-:W-:Y:S01]  /*8550*/  FFMA.FTZ R6, R207, UR30, -R22 ;  /* 0x0000001ecf067c23 */ /* 0x000fe20008010816 */
[----:B----4-:R-:W-:Y:S02]  /*8560*/  F2FP.BF16.F32.PACK_AB R4, R176, R179 ;  /* 0x000000b3b004723e */ /* 0x010fe400000010ff */
[----:B------:R-:W-:Y:S01]  /*8570*/  MOV R8, R168 ;  /* 0x000000a800087202 */ /* 0x000fe20000000f00 */
[----:B------:R-:W-:Y:S01]  /*8580*/  MUFU.EX2 R18, R6 ;  /* 0x0000000600127308 */ /* 0x000fe20000000800 */
[----:B------:R-:W-:-:S02]  /*8590*/  MOV R23, R169 ;  /* 0x000000a900177202 */ /* 0x000fc40000000f00 */
[----:B------:R-:W-:Y:S01]  /*85a0*/  LOP3.LUT R168, R0, R2, RZ, 0xc0, !PT ;  /* 0x0000000200a87212 */ /* 0x000fe200078ec0ff */
[----:B------:R-:W-:Y:S01]  /*85b0*/  FFMA.FTZ R0, R205, UR30, -R21 ;  /* 0x0000001ecd007c23 */ /* 0x000fe20008010815 */
[----:B------:R-:W-:Y:S01]  /*85c0*/  LOP3.LUT R169, R3, R4, RZ, 0xc0, !PT ;  /* 0x0000000403a97212 */ /* 0x000fe200078ec0ff */
[----:B------:R-:W-:Y:S01]  /*85d0*/  FFMA.FTZ R4, R202, UR30, -R22 ;  /* 0x0000001eca047c23 */ /* 0x000fe20008010816 */
[----:B------:R-:W-:Y:S02]  /*85e0*/  MOV R43, R23 ;  /* 0x00000017002b7202 */ /* 0x000fe40000000f00 */
[----:B------:R4:W-:Y:S01]  /*85f0*/  MUFU.EX2 R23, R0 ;  /* 0x0000000000177308 */ /* 0x0009e20000000800 */
[----:B------:R-:W-:Y:S02]  /*8600*/  MOV R41, R37 ;  /* 0x0000002500297202 */ /* 0x000fe40000000f00 */
[----:B--2---:R-:W-:Y:S01]  /*8610*/  HMMA.16816.F32.BF16 R52, R168, R60, R52 ;  /* 0x0000003ca834723c */ /* 0x004fe20000041834 */
[----:B------:R-:W-:-:S02]  /*8620*/  LOP3.LUT R2, R201, UR29, R180, 0x96, !PT ;  /* 0x0000001dc9027c12 */ /* 0x000fc4000f8e96b4 */
[----:B------:R-:W-:Y:S02]  /*8630*/  MOV R201, R7 ;  /* 0x0000000700c97202 */ /* 0x000fe40000000f00 */
[----:B------:R-:W-:Y:S01]  /*8640*/  MOV R42, R8 ;  /* 0x00000008002a7202 */ /* 0x000fe20000000f00 */
[----:B-1----:R-:W-:Y:S01]  /*8650*/  HMMA.16816.F32.BF16 R144, R168, R148, R144 ;  /* 0x00000094a890723c */ /* 0x002fe20000041890 */
[----:B------:R-:W-:Y:S01]  /*8660*/  IMAD.WIDE.U32 R2, R2, -0x2daee0ad, RZ ;  /* 0xd2511f5302027825 */ /* 0x000fe200078e00ff */
[----:B------:R-:W-:-:S04]  /*8670*/  MOV R180, R131 ;  /* 0x0000008300b47202 */ /* 0x000fc80000000f00 */
[C---:B------:R-:W-:Y:S01]  /*8680*/  HMMA.16816.F32.BF16 R152, R168.reuse, R150, R152 ;  /* 0x00000096a898723c */ /* 0x040fe20000041898 */
[----:B------:R-:W-:Y:S01]  /*8690*/  LOP3.LUT R5, R2, 0xff, RZ, 0xc0, !PT ;  /* 0x000000ff02057812 */ /* 0x000fe200078ec0ff */
[----:B----4-:R-:W-:Y:S01]  /*86a0*/  FFMA.FTZ R0, R203, UR30, -R21 ;  /* 0x0000001ecb007c23 */ /* 0x010fe20008010815 */
[--C-:B------:R-:W-:Y:S02]  /*86b0*/  SHF.R.U32.HI R7, RZ, 0x10, R2.reuse ;  /* 0x00000010ff077819 */ /* 0x100fe40000011602 */
[----:B------:R-:W-:Y:S01]  /*86c0*/  SHF.R.U32.HI R17, RZ, 0x18, R2 ;  /* 0x00000018ff117819 */ /* 0x000fe20000011602 */
[----:B---3--:R-:W-:Y:S01]  /*86d0*/  HMMA.16816.F32.BF16 R36, R168, R44, R140 ;  /* 0x0000002ca824723c */ /* 0x008fe2000004188c */
[----:B------:R-:W-:-:S05]  /*86e0*/  LOP3.LUT R7, R7, 0xff, RZ, 0xc0, !PT ;  /* 0x000000ff07077812 */ /* 0x000fca00078ec0ff */
        /* <DEDUP_REMOVED lines=8> */
[C---:B-----5:R-:W-:Y:S06]  /*8770*/  HMMA.16816.F32.BF16 R112, R168.reuse, R160, R112 ;  /* 0x000000a0a870723c */ /* 0x060fec0000041870 */
[C---:B------:R-:W-:Y:S06]  /*8780*/  HMMA.16816.F32.BF16 R120, R168.reuse, R162, R120 ;  /* 0x000000a2a878723c */ /* 0x040fec0000041878 */
[C---:B------:R-:W-:Y:S06]  /*8790*/  HMMA.16816.F32.BF16 R164, R168.reuse, R24, R164 ;  /* 0x00000018a8a4723c */ /* 0x040fec00000418a4 */
[----:B------:R-:W-:Y:S01]  /*87a0*/  HMMA.16816.F32.BF16 R168, R168, R26, R132 ;  /* 0x0000001aa8a8723c */ /* 0x000fe20000041884 */
[----:B------:R1:W-:Y:S06]  /*87b0*/  MUFU.EX2 R132, R0 ;  /* 0x0000000000847308 */ /* 0x0003ec0000000800 */
[----:B------:R-:W-:Y:S01]  /*87c0*/  MOV R135, R130 ;  /* 0x0000008200877202 */ /* 0x000fe20000000f00 */
[----:B-1----:R-:W-:-:S04]  /*87d0*/  FFMA.FTZ R0, R199, UR30, -R21 ;  /* 0x0000001ec7007c23 */ /* 0x002fc80008010815 */
[----:B------:R1:W-:Y:S02]  /*87e0*/  MUFU.EX2 R134, R0 ;  /* 0x0000000000867308 */ /* 0x0003e40000000800 */
[----:B-1----:R-:W-:-:S06]  /*87f0*/  FFMA.FTZ R0, R198, UR30, -R21 ;  /* 0x0000001ec6007c23 */ /* 0x002fcc0008010815 */
[----:B------:R-:W-:Y:S08]  /*8800*/  MUFU.EX2 R21, R4 ;  /* 0x0000000400157308 */ /* 0x000ff00000000800 */
[----:B------:R1:W2:Y:S02]  /*8810*/  MUFU.EX2 R133, R0 ;  /* 0x0000000000857308 */ /* 0x0002a40000000800 */
[----:B-1----:R-:W-:-:S02]  /*8820*/  LOP3.LUT R0, R3, UR32, R178, 0x96, !PT ;  /* 0x0000002003007c12 */ /* 0x002fc4000f8e96b2 */
[----:B------:R-:W-:Y:S01]  /*8830*/  LOP3.LUT R3, R2, 0xffff, RZ, 0xc0, !PT ;  /* 0x0000ffff02037812 */ /* 0x000fe200078ec0ff */
[----:B------:R-:W-:Y:S01]  /*8840*/  FFMA.FTZ R2, R204, UR30, -R22 ;  /* 0x0000001ecc027c23 */ /* 0x000fe20008010816 */
[----:B------:R-:W-:Y:S02]  /*8850*/  SHF.R.U32.HI R4, RZ, 0x10, R0 ;  /* 0x00000010ff047819 */ /* 0x000fe40000011600 */
[----:B------:R-:W-:Y:S01]  /*8860*/  SHF.R.U32.HI R3, RZ, 0x8, R3 ;  /* 0x00000008ff037819 */ /* 0x000fe20000011603 */
[----:B------:R1:W3:Y:S03]  /*8870*/  MUFU.EX2 R19, R2 ;  /* 0x0000000200137308 */ /* 0x0002e60000000800 */
[----:B------:R-:W-:Y:S02]  /*8880*/  PRMT R8, R5, 0x5410, R3 ;  /* 0x0000541005087816 */ /* 0x000fe40000000003 */
[----:B------:R-:W-:-:S02]  /*8890*/  LOP3.LUT R5, R0, 0xff, RZ, 0xc0, !PT ;  /* 0x000000ff00057812 */ /* 0x000fc400078ec0ff */
[----:B------:R-:W-:Y:S02]  /*88a0*/  SHF.R.U32.HI R3, RZ, 0x18, R0 ;  /* 0x00000018ff037819 */ /* 0x000fe40000011600 */
[----:B-1----:R-:W-:Y:S02]  /*88b0*/  LOP3.LUT R2, R0, 0xffff, RZ, 0xc0, !PT ;  /* 0x0000ffff00027812 */ /* 0x002fe400078ec0ff */
[----:B------:R-:W-:Y:S02]  /*88c0*/  LOP3.LUT R0, R4, 0xff, RZ, 0xc0, !PT ;  /* 0x000000ff04007812 */ /* 0x000fe400078ec0ff */
[----:B------:R-:W-:Y:S02]  /*88d0*/  SHF.R.U32.HI R2, RZ, 0x8, R2 ;  /* 0x00000008ff027819 */ /* 0x000fe40000011602 */
[----:B------:R-:W-:Y:S02]  /*88e0*/  PRMT R3, R0, 0x5410, R3 ;  /* 0x0000541000037816 */ /* 0x000fe40000000003 */
[----:B------:R-:W-:-:S02]  /*88f0*/  PRMT R5, R5, 0x5410, R2 ;  /* 0x0000541005057816 */ /* 0x000fc40000000002 */
[--C-:B------:R-:W-:Y:S02]  /*8900*/  HSET2.LE.AND R0, R8, R129.reuse, PT ;  /* 0x0000008108007233 */ /* 0x100fe40003803000 */
[----:B------:R-:W-:Y:S02]  /*8910*/  PRMT R4, R7, 0x5410, R17 ;  /* 0x0000541007047816 */ /* 0x000fe40000000011 */
[----:B--2---:R-:W-:Y:S01]  /*8920*/  F2FP.BF16.F32.PACK_AB R2, R133, R134 ;  /* 0x000000868502723e */ /* 0x004fe200000010ff */
[----:B------:R-:W1:Y:S03]  /*8930*/  MUFU.EX2 R7, R16 ;  /* 0x0000001000077308 */ /* 0x000e660000000800 */
[----:B------:R-:W-:Y:S02]  /*8940*/  LOP3.LUT R130, R0, R2, RZ, 0xc0, !PT ;  /* 0x0000000200827212 */ /* 0x000fe400078ec0ff */
[----:B------:R-:W-:Y:S01]  /*8950*/  HSET2.LE.AND R0, R4, R129, PT ;  /* 0x0000008104007233 */ /* 0x000fe20003803000 */
[----:B------:R-:W-:Y:S01]  /*8960*/  FFMA.FTZ R4, R243, R20, R201 ;  /* 0x00000014f3047223 */ /* 0x000fe200000100c9 */
[----:B---3--:R-:W-:-:S03]  /*8970*/  F2FP.BF16.F32.PACK_AB R2, R19, R21 ;  /* 0x000000151302723e */ /* 0x008fc600000010ff */
[----:B------:R-:W-:Y:S01]  /*8980*/  FADD.FTZ R6, R135, R4 ;  /* 0x0000000487067221 */ /* 0x000fe20000010000 */
[----:B------:R-:W-:Y:S02]  /*8990*/  LOP3.LUT R131, R0, R2, RZ, 0xc0, !PT ;  /* 0x0000000200837212 */ /* 0x000fe400078ec0ff */
[--C-:B------:R-:W-:Y:S02]  /*89a0*/  HSET2.LE.AND R0, R5, R129.reuse, PT ;  /* 0x0000008105007233 */ /* 0x100fe40003803000 */
[----:B------:R-:W-:Y:S02]  /*89b0*/  F2FP.BF16.F32.PACK_AB R2, R132, R23 ;  /* 0x000000178402723e */ /* 0x000fe400000010ff */
[----:B------:R-:W-:Y:S02]  /*89c0*/  MOV R135, R239 ;  /* 0x000000ef00877202 */ /* 0x000fe40000000f00 */
[----:B------:R-:W-:Y:S02]  /*89d0*/  LOP3.LUT R128, R0, R2, RZ, 0xc0, !PT ;  /* 0x0000000200807212 */ /* 0x000fe400078ec0ff */
[----:B------:R-:W-:Y:S01]  /*89e0*/  HSET2.LE.AND R0, R3, R129, PT ;  /* 0x0000008103007233 */ /* 0x000fe20003803000 */
[----:B------:R-:W-:Y:S01]  /*89f0*/  FFMA.FTZ R3, R246, R15, R180 ;  /* 0x0000000ff6037223 */ /* 0x000fe200000100b4 */
[----:B-1----:R-:W-:-:S03]  /*8a00*/  F2FP.BF16.F32.PACK_AB R2, R7, R18 ;  /* 0x000000120702723e */ /* 0x002fc600000010ff */
[----:B------:R-:W-:Y:S01]  /*8a10*/  FADD.FTZ R3, R197, R3 ;  /* 0x00000003c5037221 */ /* 0x000fe20000010000 */
[----:B------:R-:W-:Y:S01]  /*8a20*/  LOP3.LUT R129, R0, R2, RZ, 0xc0, !PT ;  /* 0x0000000200817212 */ /* 0x000fe200078ec0ff */
[----:B------:R-:W-:Y:S01]  /*8a30*/  FFMA.FTZ R0, R247, R14, R251 ;  /* 0x0000000ef7007223 */ /* 0x000fe200000100fb */
[----:B------:R-:W-:Y:S01]  /*8a40*/  FFMA.FTZ R2, R248, R13, R242 ;  /* 0x0000000df8027223 */ /* 0x000fe200000100f2 */
        /* <DEDUP_REMOVED lines=42> */
[----:B------:R-:W-:-:S05]  /*8cf0*/  MOV R136, R236 ;  /* 0x000000ec00887202 */ /* 0x000fca0000000f00 */
[C---:B------:R-:W-:Y:S06]  /*8d00*/  HMMA.16816.F32.BF16 R124, R128.reuse, R24, R124 ;  /* 0x00000018807c723c */ /* 0x040fec000004187c */
[----:B------:R-:W-:Y:S01]  /*8d10*/  HMMA.16816.F32.BF16 R128, R128, R26, R28 ;  /* 0x0000001a8080723c */ /* 0x000fe2000004181c */
[----:B------:R-:W-:-:S08]  /*8d20*/  NOP ;  /* 0x0000000000007918 */ /* 0x000fd00000000000 */
[----:B------:R-:W-:-:S15]  /*8d30*/  @!P0 BRA `(.L_x_984) ;  /* 0x000000a400a88947 */ /* 0x000fde0003800000 */
        /* <DEDUP_REMOVED lines=15> */
[----:B------:R-:W5:Y:S03]  /*8e30*/  @!P3 LDC.64 R14, c[0x0][0x220] ;  /* 0x00008800ff0ebb82 */ /* 0x000f660000000a00 */
[----:B------:R-:W-:-:S05]  /*8e40*/  IMAD.U32 R3, RZ, RZ, UR4 ;  /* 0x00000004ff037e24 */ /* 0x000fca000f8e00ff */
[----:B------:R-:W5:Y:S01]  /*8e50*/  @!P2 LDC.64 R18, c[0x0][0x220] ;  /* 0x00008800ff12ab82 */ /* 0x000f620000000a00 */
[----:B------:R-:W-:Y:S01]  /*8e60*/  @P3 STS.128 [R223+0xa000], RZ ;  /* 0x00a000ffdf003388 */ /* 0x000fe20000000c00 */
[----:B--2---:R-:W-:-:S04]  /*8e70*/  LEA R0, P1, R0, R196, 0x5 ;  /* 0x000000c400007211 */ /* 0x004fc800078228ff */
[----:B------:R-:W-:Y:S02]  /*8e80*/  IADD3 R2, P0, R0, UR19, RZ ;  /* 0x0000001300027c10 */ /* 0x000fe4000ff1e0ff */
[----:B---3--:R-:W-:Y:S02]  /*8e90*/  LEA.HI.X R3, R4, R189, R3, 0x5, P1 ;  /* 0x000000bd04037211 */ /* 0x008fe400008f2c03 */
[C---:B-1----:R-:W-:Y:S02]  /*8ea0*/  @!P3 LEA R16, P5, R0.reuse, R16, 0x1 ;  /* 0x000000100010b211 */ /* 0x042fe400078a08ff */
[----:B----4-:R-:W-:Y:S02]  /*8eb0*/  @!P2 LEA R6, P1, R0, R6, 0x1 ;  /* 0x000000060006a211 */ /* 0x010fe400078208ff */
[----:B-----5:R-:W-:Y:S02]  /*8ec0*/  @!P3 LEA R14, P4, R2, R14, 0x1 ;  /* 0x0000000e020eb211 */ /* 0x020fe400078808ff */
[----:B------:R-:W-:-:S02]  /*8ed0*/  IADD3.X R5, R3, UR18, RZ, P0, !PT ;  /* 0x0000001203057c10 */ /* 0x000fc400087fe4ff */
[--C-:B------:R-:W-:Y:S02]  /*8ee0*/  @!P3 LEA.HI.X R17, R0, R17, R3.reuse, 0x1, P5 ;  /* 0x000000110011b211 */ /* 0x100fe400028f0c03 */
[----:B------:R-:W-:Y:S02]  /*8ef0*/  @!P2 LEA R4, P0, R2, R18, 0x1 ;  /* 0x000000120204a211 */ /* 0x000fe400078008ff */
[----:B------:R-:W-:Y:S01]  /*8f00*/  @!P2 LEA.HI.X R7, R0, R7, R3, 0x1, P1 ;  /* 0x000000070007a211 */ /* 0x000fe200008f0c03 */
[----:B------:R-:W-:Y:S01]  /*8f10*/  @!PT LDS RZ, [RZ] ;  /* 0x00000000fffff984 */ /* 0x000fe20000000800 */
[----:B------:R-:W-:Y:S01]  /*8f20*/  @!PT LDS RZ, [RZ] ;  /* 0x00000000fffff984 */ /* 0x000fe20000000800 */
[----:B------:R-:W-:Y:S01]  /*8f30*/  @!PT LDS RZ, [RZ] ;  /* 0x00000000fffff984 */ /* 0x000fe20000000800 */
[----:B------:R1:W-:Y:S01]  /*8f40*/  @!P3 LDGSTS.E.BYPASS.LTC128B.128 [R223+0xa000], desc[UR20][R16.64] ;  /* 0x0a00000010dfbfae */ /* 0x0003e2000b901d54 */
[C-C-:B------:R-:W-:Y:S02]  /*8f50*/  @!P3 LEA.HI.X R15, R2.reuse, R15, R5.reuse, 0x1, P4 ;  /* 0x0000000f020fb211 */ /* 0x140fe400020f0c05 */
[----:B------:R-:W-:Y:S01]  /*8f60*/  @!P2 LEA.HI.X R5, R2, R19, R5, 0x1, P0 ;  /* 0x000000130205a211 */ /* 0x000fe200000f0c05 */
[----:B------:R-:W-:Y:S01]  /*8f70*/  @P2 STS.128 [R223+0xb000], RZ ;  /* 0x00b000ffdf002388 */ /* 0x000fe20000000c00 */
[----:B------:R-:W-:-:S03]  /*8f80*/  PLOP3.LUT P0, PT, PT, PT, UP0, 0x80, 0x0 ;  /* 0x000000000000781c */ /* 0x000fc60003f0f008 */
        /* <DEDUP_REMOVED lines=15> */
[----:B------:R-:W-:Y:S04]  /*9080*/  LDSM.16.M88.4 R28, [R208+0x8800] ;  /* 0x00880000d01c783b */ /* 0x000fe80000000200 */
[----:B-1----:R-:W1:Y:S04]  /*9090*/  LDSM.16.M88.4 R16, [R210] ;  /* 0x00000000d210783b */ /* 0x002e680000000200 */
[----:B------:R-:W-:Y:S04]  /*90a0*/  LDSM.16.M88.4 R136, [R219] ;  /* 0x00000000db88783b */ /* 0x000fe80000000200 */
[----:B------:R-:W-:Y:S04]  /*90b0*/  LDSM.16.M88.4 R20, [R212+0x2000] ;  /* 0x00200000d414783b */ /* 0x000fe80000000200 */
[----:B------:R-:W-:Y:S04]  /*90c0*/  LDSM.16.M88.4 R132, [R222] ;  /* 0x00000000de84783b */ /* 0x000fe80000000200 */
[----:B--2---:R-:W2:Y:S04]  /*90d0*/  LDSM.16.M88.4 R4, [R210+0x2000] ;  /* 0x00200000d204783b */ /* 0x004ea80000000200 */
[----:B------:R-:W3:Y:S04]  /*90e0*/  LDSM.16.M88.4 R24, [R212] ;  /* 0x00000000d418783b */ /* 0x000ee80000000200 */
[----:B------:R-:W0:Y:S01]  /*90f0*/  LDGDEPBAR ;  /* 0x00000000000079af */ /* 0x000e220000000000 */
[C---:B-1----:R-:W-:Y:S06]  /*9100*/  HMMA.16816.F32.BF16 R196, R16.reuse, R32, RZ ;  /* 0x0000002010c4723c */ /* 0x042fec00000418ff */
[C---:B------:R-:W-:Y:S06]  /*9110*/  HMMA.16816.F32.BF16 R204, R16.reuse, R34, RZ ;  /* 0x0000002210cc723c */ /* 0x040fec00000418ff */
[----:B------:R-:W-:Y:S06]  /*9120*/  HMMA.16816.F32.BF16 R172, R16, R28, RZ ;  /* 0x0000001c10ac723c */ /* 0x000fec00000418ff */
[C---:B--2---:R-:W-:Y:S06]  /*9130*/  HMMA.16816.F32.BF16 R188, R4.reuse, R32, RZ ;  /* 0x0000002004bc723c */ /* 0x044fec00000418ff */
[C---:B------:R-:W-:Y:S01]  /*9140*/  HMMA.16816.F32.BF16 R184, R4.reuse, R34, RZ ;  /* 0x0000002204b8723c */ /* 0x040fe200000418ff */
[----:B------:R-:W-:Y:S05]  /*9150*/  LDSM.16.M88.4 R32, [R216+0x8000] ;  /* 0x00800000d820783b */ /* 0x000fea0000000200 */
[C---:B------:R-:W-:Y:S06]  /*9160*/  HMMA.16816.F32.BF16 R176, R4.reuse, R30, RZ ;  /* 0x0000001e04b0723c */ /* 0x040fec00000418ff */
[----:B------:R-:W-:Y:S01]  /*9170*/  HMMA.16816.F32.BF16 R180, R4, R28, RZ ;  /* 0x0000001c04b4723c */ /* 0x000fe200000418ff */
[----:B------:R-:W-:Y:S05]  /*9180*/  LDSM.16.M88.4 R4, [R218+0x2000] ;  /* 0x00200000da04783b */ /* 0x000fea0000000200 */
[----:B------:R-:W-:Y:S01]  /*9190*/  HMMA.16816.F32.BF16 R192, R16, R30, RZ ;  /* 0x0000001e10c0723c */ /* 0x000fe200000418ff */
[----:B------:R-:W1:Y:S04]  /*91a0*/  LDSM.16.M88.4 R28, [R216+0x8800] ;  /* 0x00880000d81c783b */ /* 0x000e680000000200 */
[----:B------:R-:W2:Y:S01]  /*91b0*/  LDSM.16.M88.4 R16, [R218] ;  /* 0x00000000da10783b */ /* 0x000ea20000000200 */
[C---:B------:R-:W-:Y:S06]  /*91c0*/  HMMA.16816.F32.BF16 R228, R20.reuse, R136, R188 ;  /* 0x0000008814e4723c */ /* 0x040fec00000418bc */
[C---:B------:R-:W-:Y:S06]  /*91d0*/  HMMA.16816.F32.BF16 R200, R20.reuse, R138, R184 ;  /* 0x0000008a14c8723c */ /* 0x040fec00000418b8 */
[----:B------:R-:W-:Y:S01]  /*91e0*/  HMMA.16816.F32.BF16 R188, R20, R134, R176 ;  /* 0x0000008614bc723c */ /* 0x000fe200000418b0 */
[----:B------:R-:W-:Y:S05]  /*91f0*/  LDSM.16.M88.4 R176, [R215] ;  /* 0x00000000d7b0783b */ /* 0x000fea0000000200 */
[----:B---3--:R-:W-:Y:S06]  /*9200*/  HMMA.16816.F32.BF16 R184, R24, R136, R196 ;  /* 0x0000008818b8723c */ /* 0x008fec00000418c4 */
[----:B------:R-:W-:Y:S01]  /*9210*/  HMMA.16816.F32.BF16 R224, R20, R132, R180 ;  /* 0x0000008414e0723c */ /* 0x000fe200000418b4 */
[----:B------:R-:W3:Y:S05]  /*9220*/  LDSM.16.M88.4 R20, [R217+0x2000] ;  /* 0x00200000d914783b */ /* 0x000eea0000000200 */
[C---:B------:R-:W-:Y:S06]  /*9230*/  HMMA.16816.F32.BF16 R136, R24.reuse, R138, R204 ;  /* 0x0000008a1888723c */ /* 0x040fec00000418cc */
[C---:B------:R-:W-:Y:S01]  /*9240*/  HMMA.16816.F32.BF16 R180, R24.reuse, R132, R172 ;  /* 0x0000008418b4723c */ /* 0x040fe200000418ac */
[----:B------:R-:W-:Y:S05]  /*9250*/  LDSM.16.M88.4 R172, [R215+0x800] ;  /* 0x00080000d7ac783b */ /* 0x000fea0000000200 */
[----:B------:R-:W-:Y:S01]  /*9260*/  HMMA.16816.F32.BF16 R132, R24, R134, R192 ;  /* 0x000000861884723c */ /* 0x000fe200000418c0 */
[----:B------:R-:W4:Y:S05]  /*9270*/  LDSM.16.M88.4 R24, [R217] ;  /* 0x00000000d918783b */ /* 0x000f2a0000000200 */
[C---:B-1----:R-:W-:Y:S06]  /*9280*/  HMMA.16816.F32.BF16 R192, R4.reuse, R30, R188 ;  /* 0x0000001e04c0723c */ /* 0x042fec00000418bc */
[C---:B------:R-:W-:Y:S06]  /*9290*/  HMMA.16816.F32.BF16 R228, R4.reuse, R32, R228 ;  /* 0x0000002004e4723c */ /* 0x040fec00000418e4 */
[----:B------:R-:W-:Y:S06]  /*92a0*/  HMMA.16816.F32.BF16 R196, R4, R34, R200 ;  /* 0x0000002204c4723c */ /* 0x000fec00000418c8 */
[----:B--2---:R-:W-:Y:S06]  /*92b0*/  HMMA.16816.F32.BF16 R188, R16, R32, R184 ;  /* 0x0000002010bc723c */ /* 0x004fec00000418b8 */
[----:B------:R-:W-:Y:S01]  /*92c0*/  HMMA.16816.F32.BF16 R224, R4, R28, R224 ;  /* 0x0000001c04e0723c */ /* 0x000fe200000418e0 */
[----:B------:R-:W-:Y:S05]  /*92d0*/  LDSM.16.M88.4 R4, [R210+0x6000] ;  /* 0x00600000d204783b */ /* 0x000fea0000000200 */
[C---:B------:R-:W-:Y:S01]  /*92e0*/  HMMA.16816.F32.BF16 R184, R16.reuse, R34, R136 ;  /* 0x0000002210b8723c */ /* 0x040fe20000041888 */
[----:B------:R-:W1:Y:S05]  /*92f0*/  LDSM.16.M88.4 R136, [R208+0x9000] ;  /* 0x00900000d088783b */ /* 0x000e6a0000000200 */
[C---:B------:R-:W-:Y:S06]  /*9300*/  HMMA.16816.F32.BF16 R32, R16.reuse, R28, R180 ;  /* 0x0000001c1020723c */ /* 0x040fec00000418b4 */
[----:B------:R-:W-:Y:S01]  /*9310*/  HMMA.16816.F32.BF16 R28, R16, R30, R132 ;  /* 0x0000001e101c723c */ /* 0x000fe20000041884 */
[----:B------:R-:W2:Y:S04]  /*9320*/  LDSM.16.M88.4 R16, [R210+0x4000] ;  /* 0x00400000d210783b */ /* 0x000ea80000000200 */
[----:B------:R-:W5:Y:S01]  /*9330*/  LDSM.16.M88.4 R132, [R208+0x9800] ;  /* 0x00980000d084783b */ /* 0x000f620000000200 */
[C---:B---3--:R-:W-:Y:S06]  /*9340*/  HMMA.16816.F32.BF16 R228, R20.reuse, R176, R228 ;  /* 0x000000b014e4723c */ /* 0x048fec00000418e4 */
[----:B------:R-:W-:Y:S06]  /*9350*/  HMMA.16816.F32.BF16 R196, R20, R178, R196 ;  /* 0x000000b214c4723c */ /* 0x000fec00000418c4 */
[----:B----4-:R-:W-:Y:S06]  /*9360*/  HMMA.16816.F32.BF16 R188, R24, R176, R188 ;  /* 0x000000b018bc723c */ /* 0x010fec00000418bc */
[C---:B------:R-:W-:Y:S06]  /*9370*/  HMMA.16816.F32.BF16 R232, R20.reuse, R172, R224 ;  /* 0x000000ac14e8723c */ /* 0x040fec00000418e0 */
[----:B------:R-:W-:Y:S06]  /*9380*/  HMMA.16816.F32.BF16 R192, R20, R174, R192 ;  /* 0x000000ae14c0723c */ /* 0x000fec00000418c0 */
[C---:B------:R-:W-:Y:S01]  /*9390*/  HMMA.16816.F32.BF16 R180, R24.reuse, R178, R184 ;  /* 0x000000b218b4723c */ /* 0x040fe200000418b8 */
[----:B------:R-:W-:Y:S05]  /*93a0*/  LDSM.16.M88.4 R176, [R221] ;  /* 0x00000000ddb0783b */ /* 0x000fea0000000200 */
[C---:B------:R-:W-:Y:S01]  /*93b0*/  HMMA.16816.F32.BF16 R20, R24.reuse, R172, R32 ;  /* 0x000000ac1814723c */ /* 0x040fe20000041820 */
[----:B------:R-:W-:Y:S05]  /*93c0*/  LDSM.16.M88.4 R32, [R212+0x4000] ;  /* 0x00400000d420783b */ /* 0x000fea0000000200 */
[----:B------:R-:W-:Y:S01]  /*93d0*/  HMMA.16816.F32.BF16 R24, R24, R174, R28 ;  /* 0x000000ae1818723c */ /* 0x000fe2000004181c */
[----:B------:R-:W3:Y:S04]  /*93e0*/  LDSM.16.M88.4 R28, [R212+0x6000] ;  /* 0x00600000d41c783b */ /* 0x000ee80000000200 */
[----:B------:R-:W4:Y:S01]  /*93f0*/  LDSM.16.M88.4 R172, [R220] ;  /* 0x00000000dcac783b */ /* 0x000f220000000200 */
[C---:B-1----:R-:W-:Y:S06]  /*9400*/  HMMA.16816.F32.BF16 R228, R4.reuse, R136, R228 ;  /* 0x0000008804e4723c */ /* 0x042fec00000418e4 */
[----:B------:R-:W-:Y:S06]  /*9410*/  HMMA.16816.F32.BF16 R196, R4, R138, R196 ;  /* 0x0000008a04c4723c */ /* 0x000fec00000418c4 */
[----:B--2---:R-:W-:Y:S06]  /*9420*/  HMMA.16816.F32.BF16 R184, R16, R136, R188 ;  /* 0x0000008810b8723c */ /* 0x004fec00000418bc */
[C---:B-----5:R-:W-:Y:S06]  /*9430*/  HMMA.16816.F32.BF16 R232, R4.reuse, R132, R232 ;  /* 0x0000008404e8723c */ /* 0x060fec00000418e8 */
[----:B------:R-:W-:Y:S06]  /*9440*/  HMMA.16816.F32.BF16 R192, R4, R134, R192 ;  /* 0x0000008604c0723c */ /* 0x000fec00000418c0 */
[C---:B------:R-:W-:Y:S01]  /*9450*/  HMMA.16816.F32.BF16 R180, R16.reuse, R138, R180 ;  /* 0x0000008a10b4723c */ /* 0x040fe200000418b4 */
[----:B------:R-:W-:Y:S05]  /*9460*/  LDSM.16.M88.4 R136, [R216+0x9000] ;  /* 0x00900000d888783b */ /* 0x000fea0000000200 */
[C---:B------:R-:W-:Y:S01]  /*9470*/  HMMA.16816.F32.BF16 R4, R16.reuse, R132, R20 ;  /* 0x000000841004723c */ /* 0x040fe20000041814 */
[----:B------:R-:W1:Y:S05]  /*9480*/  LDSM.16.M88.4 R20, [R218+0x6000] ;  /* 0x00600000da14783b */ /* 0x000e6a0000000200 */
[----:B------:R-:W-:Y:S01]  /*9490*/  HMMA.16816.F32.BF16 R16, R16, R134, R24 ;  /* 0x000000861010723c */ /* 0x000fe20000041818 */
[----:B------:R-:W2:Y:S04]  /*94a0*/  LDSM.16.M88.4 R24, [R218+0x4000] ;  /* 0x00400000da18783b */ /* 0x000ea80000000200 */
[----:B------:R-:W5:Y:S01]  /*94b0*/  LDSM.16.M88.4 R132, [R216+0x9800] ;  /* 0x00980000d884783b */ /* 0x000f620000000200 */
[C---:B---3--:R-:W-:Y:S06]  /*94c0*/  HMMA.16816.F32.BF16 R228, R28.reuse, R176, R228 ;  /* 0x000000b01ce4723c */ /* 0x048fec00000418e4 */
[----:B------:R-:W-:Y:S06]  /*94d0*/  HMMA.16816.F32.BF16 R188, R28, R178, R196 ;  /* 0x000000b21cbc723c */ /* 0x000fec00000418c4 */
[----:B------:R-:W-:Y:S06]  /*94e0*/  HMMA.16816.F32.BF16 R204, R32, R176, R184 ;  /* 0x000000b020cc723c */ /* 0x000fec00000418b8 */
[C---:B----4-:R-:W-:Y:S06]  /*94f0*/  HMMA.16816.F32.BF16 R232, R28.reuse, R172, R232 ;  /* 0x000000ac1ce8723c */ /* 0x050fec00000418e8 */
[----:B------:R-:W-:Y:S01]  /*9500*/  HMMA.16816.F32.BF16 R224, R28, R174, R192 ;  /* 0x000000ae1ce0723c */ /* 0x000fe200000418c0 */
[----:B------:R-:W-:Y:S05]  /*9510*/  LDSM.16.M88.4 R28, [R215+0x1800] ;  /* 0x00180000d71c783b */ /* 0x000fea0000000200 */
[C---:B------:R-:W-:Y:S06]  /*9520*/  HMMA.16816.F32.BF16 R200, R32.reuse, R178, R180 ;  /* 0x000000b220c8723c */ /* 0x040fec00000418b4 */
[C---:B------:R-:W-:Y:S01]  /*9530*/  HMMA.16816.F32.BF16 R196, R32.reuse, R172, R4 ;  /* 0x000000ac20c4723c */ /* 0x040fe20000041804 */
[----:B------:R-:W-:Y:S05]  /*9540*/  LDSM.16.M88.4 R4, [R217+0x6000] ;  /* 0x00600000d904783b */ /* 0x000fea0000000200 */
[----:B------:R-:W-:Y:S01]  /*9550*/  HMMA.16816.F32.BF16 R180, R32, R174, R16 ;  /* 0x000000ae20b4723c */ /* 0x000fe20000041810 */
[----:B------:R-:W3:Y:S04]  /*9560*/  LDSM.16.M88.4 R32, [R215+0x1000] ;  /* 0x00100000d720783b */ /* 0x000ee80000000200 */
[----:B------:R-:W4:Y:S01]  /*9570*/  LDSM.16.M88.4 R16, [R217+0x4000] ;  /* 0x00400000d910783b */ /* 0x000f220000000200 */
[----:B-1----:R-:W-:Y:S01]  /*9580*/  HMMA.16816.F32.BF16 R192, R20, R136, R228 ;  /* 0x0000008814c0723c */ /* 0x002fe200000418e4 */
[----:B------:R-:W-:-:S05]  /*9590*/  DEPBAR.LE SB0, 0x0 ;  /* 0x000080000000791a */ /* 0x000fca0000000000 */
[----:B------:R-:W-:Y:S06]  /*95a0*/  HMMA.16816.F32.BF16 R188, R20, R138, R188 ;  /* 0x0000008a14bc723c */ /* 0x000fec00000418bc */
[----:B--2---:R-:W-:Y:S06]  /*95b0*/  HMMA.16816.F32.BF16 R172, R24, R136, R204 ;  /* 0x0000008818ac723c */ /* 0x004fec00000418cc */
[C---:B-----5:R-:W-:Y:S06]  /*95c0*/  HMMA.16816.F32.BF16 R184, R20.reuse, R132, R232 ;  /* 0x0000008414b8723c */ /* 0x060fec00000418e8 */
[----:B------:R-:W-:Y:S06]  /*95d0*/  HMMA.16816.F32.BF16 R176, R20, R134, R224 ;  /* 0x0000008614b0723c */ /* 0x000fec00000418e0 */
[C---:B------:R-:W-:Y:S06]  /*95e0*/  HMMA.16816.F32.BF16 R136, R24.reuse, R138, R200 ;  /* 0x0000008a1888723c */ /* 0x040fec00000418c8 */
[C---:B------:R-:W-:Y:S06]  /*95f0*/  HMMA.16816.F32.BF16 R20, R24.reuse, R132, R196 ;  /* 0x000000841814723c */ /* 0x040fec00000418c4 */
[----:B------:R-:W-:Y:S06]  /*9600*/  HMMA.16816.F32.BF16 R24, R24, R134, R180 ;  /* 0x000000861818723c */ /* 0x000fec00000418b4 */
[C---:B---3--:R-:W-:Y:S06]  /*9610*/  HMMA.16816.F32.BF16 R192, R4.reuse, R32, R192 ;  /* 0x0000002004c0723c */ /* 0x048fec00000418c0 */
[----:B------:R-:W-:Y:S06]  /*9620*/  HMMA.16816.F32.BF16 R188, R4, R34, R188 ;  /* 0x0000002204bc723c */ /* 0x000fec00000418bc */
[C---:B----4-:R-:W-:Y:S06]  /*9630*/  HMMA.16816.F32.BF16 R172, R16.reuse, R32, R172 ;  /* 0x0000002010ac723c */ /* 0x050fec00000418ac */
[----:B------:R-:W-:Y:S06]  /*9640*/  HMMA.16816.F32.BF16 R136, R16, R34, R136 ;  /* 0x000000221088723c */ /* 0x000fec0000041888 */
[C---:B------:R-:W-:Y:S06]  /*9650*/  HMMA.16816.F32.BF16 R184, R4.reuse, R28, R184 ;  /* 0x0000001c04b8723c */ /* 0x040fec00000418b8 */
[----:B------:R-:W-:Y:S06]  /*9660*/  HMMA.16816.F32.BF16 R176, R4, R30, R176 ;  /* 0x0000001e04b0723c */ /* 0x000fec00000418b0 */
[C---:B------:R-:W-:Y:S06]  /*9670*/  HMMA.16816.F32.BF16 R32, R16.reuse, R28, R20 ;  /* 0x0000001c1020723c */ /* 0x040fec0000041814 */
[----:B------:R-:W-:Y:S01]  /*9680*/  HMMA.16816.F32.BF16 R28, R16, R30, R24 ;  /* 0x0000001e101c723c */ /* 0x000fe20000041818 */
[----:B------:R-:W-:Y:S06]  /*9690*/  BAR.SYNC.DEFER_BLOCKING 0x0 ;  /* 0x0000000000007b1d */ /* 0x000fec0000010000 */
[----:B------:R-:W-:-:S02]  /*96a0*/  NOP ;  /* 0x0000000000007918 */ /* 0x000fc40000000000 */
[----:B------:R-:W-:-:S15]  /*96b0*/  @!P0 BRA `(.L_x_988) ;  /* 0x0000000000cc8947 */ /* 0x000fde0003800000 */
        /* <DEDUP_REMOVED lines=49> */
.L_x_990:
[----:B------:R-:W-:Y:S05]  /*99d0*/  BSYNC B0 ;  /* 0x0000000000007941 */ /* 0x000fea0003800000 */
.L_x_989:
[----:B------:R-:W0:Y:S02]  /*99e0*/  LDGDEPBAR ;  /* 0x00000000000079af */ /* 0x000e240000000000 */
.L_x_988:
[----:B------:R-:W3:Y:S01]  /*99f0*/  LDL.64 R2, [R1+0x10] ;  /* 0x0000100001027983 */ /* 0x000ee20000100a00 */
[----:B------:R-:W-:-:S03]  /*9a00*/  IMAD.U32 R0, RZ, RZ, UR31 ;  /* 0x0000001fff007e24 */ /* 0x000fc6000f8e00ff */
[----:B------:R-:W4:Y:S04]  /*9a10*/  LDL R21, [R1+0x30] ;  /* 0x0000300001157983 */ /* 0x000f280000100800 */
[----:B------:R-:W5:Y:S04]  /*9a20*/  LDL R16, [R1+0x38] ;  /* 0x0000380001107983 */ /* 0x000f680000100800 */
[----:B------:R-:W5:Y:S01]  /*9a30*/  LDL R133, [R1+0x34] ;  /* 0x0000340001857983 */ /* 0x000f620000100800 */
[----:B-12---:R-:W1:Y:S01]  /*9a40*/  S2R R4, SR_TID.X ;  /* 0x0000000000047919 */ /* 0x006e620000002100 */
[----:B------:R-:W-:Y:S01]  /*9a50*/  UIADD3 UR5, UR24, -0x61c88647, URZ ;  /* 0x9e3779b918057890 */ /* 0x000fe2000fffe03f */
[----:B------:R-:W2:Y:S01]  /*9a60*/  LDC.U8 R181, c[0x0][0x388] ;  /* 0x0000e200ffb57b82 */ /* 0x000ea20000000000 */
[----:B-1----:R-:W-:-:S05]  /*9a70*/  IMAD.SHL.U32 R4, R4, 0x2, RZ ;  /* 0x0000000204047824 */ /* 0x002fca00078e00ff */
[----:B------:R-:W-:-:S05]  /*9a80*/  LOP3.LUT R4, R4, 0x6, RZ, 0xc0, !PT ;  /* 0x0000000604047812 */ /* 0x000fca00078ec0ff */
[----:B------:R-:W-:-:S04]  /*9a90*/  IMAD R0, R0, 0x20, R4 ;  /* 0x0000002000007824 */ /* 0x000fc800078e0204 */
[C---:B------:R-:W-:Y:S01]  /*9aa0*/  VIADD R8, R0.reuse, 0x1 ;  /* 0x0000000100087836 */ /* 0x040fe20000000000 */
[CC--:B------:R-:W-:Y:S01]  /*9ab0*/  ISETP.GE.AND P4, PT, R0.reuse, R9.reuse, PT ;  /* 0x000000090000720c */ /* 0x0c0fe20003f86270 */
[C---:B------:R-:W-:Y:S01]  /*9ac0*/  VIADD R7, R0.reuse, 0x8 ;  /* 0x0000000800077836 */ /* 0x040fe20000000000 */
[----:B------:R-:W-:Y:S02]  /*9ad0*/  ISETP.GE.AND P1, PT, R0, R10, PT ;  /* 0x0000000a0000720c */ /* 0x000fe40003f26270 */
[----:B------:R-:W-:Y:S02]  /*9ae0*/  FSEL R13, R172, -INF , !P4 ;  /* 0xff800000ac0d7808 */ /* 0x000fe40006000000 */
[-C--:B------:R-:W-:Y:S02]  /*9af0*/  ISETP.GE.AND P5, PT, R8, R9.reuse, PT ;  /* 0x000000090800720c */ /* 0x080fe40003fa6270 */
[----:B------:R-:W-:Y:S02]  /*9b00*/  FSEL R23, R174, -INF , !P1 ;  /* 0xff800000ae177808 */ /* 0x000fe40004800000 */
[----:B------:R-:W-:-:S02]  /*9b10*/  ISETP.GE.AND P1, PT, R7, R9, PT ;  /* 0x000000090700720c */ /* 0x000fc40003f26270 */
[----:B------:R-:W-:Y:S02]  /*9b20*/  IADD3 R6, R0, 0x9, RZ ;  /* 0x0000000900067810 */ /* 0x000fe40007ffe0ff */
[----:B------:R-:W-:Y:S02]  /*9b30*/  FSEL R20, R173, -INF , !P5 ;  /* 0xff800000ad147808 */ /* 0x000fe40006800000 */
[-C--:B------:R-:W-:Y:S01]  /*9b40*/  ISETP.GE.AND P4, PT, R8, R10.reuse, PT ;  /* 0x0000000a0800720c */ /* 0x080fe20003f86270 */
[----:B------:R-:W-:Y:S01]  /*9b50*/  VIADD R5, R0, 0x10 ;  /* 0x0000001000057836 */ /* 0x000fe20000000000 */
[----:B------:R-:W-:Y:S02]  /*9b60*/  FSEL R22, R136, -INF , !P1 ;  /* 0xff80000088167808 */ /* 0x000fe40004800000 */
[C---:B------:R-:W-:Y:S02]  /*9b70*/  ISETP.GE.AND P1, PT, R6.reuse, R10, PT ;  /* 0x0000000a0600720c */ /* 0x040fe40003f26270 */
[----:B------:R-:W-:-:S02]  /*9b80*/  ISETP.GE.AND P5, PT, R6, R9, PT ;  /* 0x000000090600720c */ /* 0x000fc40003fa6270 */
[----:B------:R-:W-:Y:S01]  /*9b90*/  FSEL R25, R175, -INF , !P4 ;  /* 0xff800000af197808 */ /* 0x000fe20006000000 */
[----:B------:R-:W-:Y:S01]  /*9ba0*/  VIADD R4, R0, 0x11 ;  /* 0x0000001100047836 */ /* 0x000fe20000000000 */
[----:B------:R-:W-:Y:S02]  /*9bb0*/  ISETP.GE.AND P4, PT, R7, R10, PT ;  /* 0x0000000a0700720c */ /* 0x000fe40003f86270 */
[----:B------:R-:W-:Y:S02]  /*9bc0*/  FSEL R27, R139, -INF , !P1 ;  /* 0xff8000008b1b7808 */ /* 0x000fe40004800000 */
[----:B------:R-:W-:Y:S02]  /*9bd0*/  FSEL R24, R137, -INF , !P5 ;  /* 0xff80000089187808 */ /* 0x000fe40006800000 */
[----:B------:R-:W-:Y:S02]  /*9be0*/  ISETP.GE.AND P1, PT, R5, R9, PT ;  /* 0x000000090500720c */ /* 0x000fe40003f26270 */
[----:B------:R-:W-:-:S02]  /*9bf0*/  FSEL R26, R138, -INF , !P4 ;  /* 0xff8000008a1a7808 */ /* 0x000fc40006000000 */
[-C--:B------:R-:W-:Y:S02]  /*9c00*/  ISETP.GE.AND P4, PT, R5, R10.reuse, PT ;  /* 0x0000000a0500720c */ /* 0x080fe40003f86270 */
[----:B------:R-:W-:Y:S02]  /*9c10*/  ISETP.GE.AND P5, PT, R4, R9, PT ;  /* 0x000000090400720c */ /* 0x000fe40003fa6270 */
[----:B------:R-:W-:Y:S02]  /*9c20*/  FSEL R245, R32, -INF , !P1 ;  /* 0xff80000020f57808 */ /* 0x000fe40004800000 */
[----:B------:R-:W-:Y:S02]  /*9c30*/  ISETP.GE.AND P1, PT, R4, R10, PT ;  /* 0x0000000a0400720c */ /* 0x000fe40003f26270 */
[----:B------:R-:W-:Y:S02]  /*9c40*/  FSEL R252, R34, -INF , !P4 ;  /* 0xff80000022fc7808 */ /* 0x000fe40006000000 */
[----:B------:R-:W-:-:S02]  /*9c50*/  FSEL R244, R33, -INF , !P5 ;  /* 0xff80000021f47808 */ /* 0x000fc40006800000 */
[----:B------:R-:W-:Y:S02]  /*9c60*/  FSEL R180, R35, -INF , !P1 ;  /* 0xff80000023b47808 */ /* 0x000fe40004800000 */
[----:B------:R-:W-:Y:S01]  /*9c70*/  ISETP.GE.AND P5, PT, R0, R11, PT ;  /* 0x0000000b0000720c */ /* 0x000fe20003fa6270 */
[----:B------:R-:W-:Y:S01]  /*9c80*/  UIADD3 UR4, UR25, -0x4498517b, URZ ;  /* 0xbb67ae8519047890 */ /* 0x000fe2000fffe03f */
[----:B---3--:R-:W-:Y:S01]  /*9c90*/  MOV R182, R2 ;  /* 0x0000000200b67202 */ /* 0x008fe20000000f00 */
[----:B------:R-:W-:Y:S01]  /*9ca0*/  IMAD.MOV.U32 R183, RZ, RZ, R3 ;  /* 0x000000ffffb77224 */ /* 0x000fe200078e0003 */
[----:B------:R-:W-:-:S04]  /*9cb0*/  FMNMX.FTZ R2, R239, R13, !PT ;  /* 0x0000000def027209 */ /* 0x000fc80007810000 */
[----:B------:R-:W-:-:S04]  /*9cc0*/  FMNMX.FTZ R2, R20, R2, !PT ;  /* 0x0000000214027209 */ /* 0x000fc80007810000 */
[----:B------:R-:W-:Y:S01]  /*9cd0*/  FMNMX.FTZ R14, R22, R2, !PT ;  /* 0x00000002160e7209 */ /* 0x000fe20007810000 */
[C---:B------:R-:W-:Y:S01]  /*9ce0*/  VIADD R2, R0.reuse, 0x19 ;  /* 0x0000001900027836 */ /* 0x040fe20000000000 */
[----:B------:R-:W-:Y:S02]  /*9cf0*/  IADD3 R3, R0, 0x18, RZ ;  /* 0x0000001800037810 */ /* 0x000fe40007ffe0ff */
[----:B------:R-:W-:Y:S02]  /*9d00*/  FMNMX.FTZ R14, R24, R14, !PT ;  /* 0x0000000e180e7209 */ /* 0x000fe40007810000 */
[-C--:B------:R-:W-:Y:S02]  /*9d10*/  ISETP.GE.AND P4, PT, R3, R9.reuse, PT ;  /* 0x000000090300720c */ /* 0x080fe40003f86270 */
[----:B------:R-:W-:Y:S02]  /*9d20*/  FMNMX.FTZ R14, R245, R14, !PT ;  /* 0x0000000ef50e7209 */ /* 0x000fe40007810000 */
[----:B------:R-:W-:-:S02]  /*9d30*/  ISETP.GE.AND P1, PT, R2, R9, PT ;  /* 0x000000090200720c */ /* 0x000fc40003f26270 */
[----:B------:R-:W-:Y:S02]  /*9d40*/  FSEL R242, R28, -INF , !P4 ;  /* 0xff8000001cf27808 */ /* 0x000fe40006000000 */
[----:B------:R-:W-:Y:S02]  /*9d50*/  FMNMX.FTZ R14, R244, R14, !PT ;  /* 0x0000000ef40e7209 */ /* 0x000fe40007810000 */
[----:B------:R-:W-:Y:S02]  /*9d60*/  FSEL R241, R29, -INF , !P1 ;  /* 0xff8000001df17808 */ /* 0x000fe40004800000 */
[----:B------:R-:W-:Y:S02]  /*9d70*/  ISETP.GE.AND P1, PT, R0, R12, PT ;  /* 0x0000000c0000720c */ /* 0x000fe40003f26270 */
[-C--:B------:R-:W-:Y:S02]  /*9d80*/  ISETP.GE.AND P6, PT, R3, R10.reuse, PT ;  /* 0x0000000a0300720c */ /* 0x080fe40003fc6270 */
[----:B------:R-:W-:-:S02]  /*9d90*/  ISETP.GE.AND P4, PT, R2, R10, PT ;  /* 0x0000000a0200720c */ /* 0x000fc40003f86270 */
[----:B------:R-:W-:Y:S02]  /*9da0*/  FMNMX.FTZ R0, R242, R14, !PT ;  /* 0x0000000ef2007209 */ /* 0x000fe40007810000 */
[----:B------:R-:W-:Y:S02]  /*9db0*/  FSEL R250, R30, -INF , !P6 ;  /* 0xff8000001efa7808 */ /* 0x000fe40007000000 */
[----:B------:R-:W-:Y:S02]  /*9dc0*/  FSEL R251, R31, -INF , !P4 ;  /* 0xff8000001ffb7808 */ /* 0x000fe40006000000 */
[----:B------:R-:W-:Y:S02]  /*9dd0*/  FMNMX.FTZ R0, R241, R0, !PT ;  /* 0x00000000f1007209 */ /* 0x000fe40007810000 */
[----:B------:R-:W-:Y:S02]  /*9de0*/  FMNMX.FTZ R14, R238, R23, !PT ;  /* 0x00000017ee0e7209 */ /* 0x000fe40007810000 */
[----:B------:R-:W-:-:S02]  /*9df0*/  ISETP.GE.AND P6, PT, R8, R11, PT ;  /* 0x0000000b0800720c */ /* 0x000fc40003fc6270 */
[-C--:B------:R-:W-:Y:S02]  /*9e00*/  ISETP.GE.AND P4, PT, R8, R12.reuse, PT ;  /* 0x0000000c0800720c */ /* 0x080fe40003f86270 */
[----:B------:R-:W-:Y:S02]  /*9e10*/  FSEL R8, R192, -INF , !P5 ;  /* 0xff800000c0087808 */ /* 0x000fe40006800000 */
[----:B------:R-:W-:Y:S02]  /*9e20*/  FSEL R31, R194, -INF , !P1 ;  /* 0xff800000c21f7808 */ /* 0x000fe40004800000 */
[C---:B------:R-:W-:Y:S02]  /*9e30*/  ISETP.GE.AND P5, PT, R7.reuse, R11, PT ;  /* 0x0000000b0700720c */ /* 0x040fe40003fa6270 */
[----:B------:R-:W-:Y:S01]  /*9e40*/  ISETP.GE.AND P1, PT, R7, R12, PT ;  /* 0x0000000c0700720c */ /* 0x000fe20003f26270 */
[----:B------:R-:W1:Y:S01]  /*9e50*/  SHFL.BFLY PT, R15, R0, 0x2, 0x1f ;  /* 0x0c401f00000f7f89 */ /* 0x000e6200000e0000 */
[----:B------:R-:W-:-:S02]  /*9e60*/  FMNMX.FTZ R7, R25, R14, !PT ;  /* 0x0000000e19077209 */ /* 0x000fc40007810000 */
[----:B------:R-:W-:Y:S02]  /*9e70*/  FSEL R28, R193, -INF , !P6 ;  /* 0xff800000c11c7808 */ /* 0x000fe40007000000 */
[----:B------:R-:W-:Y:S02]  /*9e80*/  FSEL R34, R195, -INF , !P4 ;  /* 0xff800000c3227808 */ /* 0x000fe40006000000 */
[C---:B------:R-:W-:Y:S02]  /*9e90*/  ISETP.GE.AND P6, PT, R6.reuse, R11, PT ;  /* 0x0000000b0600720c */ /* 0x040fe40003fc6270 */
[----:B------:R-:W-:Y:S02]  /*9ea0*/  ISETP.GE.AND P4, PT, R6, R12, PT ;  /* 0x0000000c0600720c */ /* 0x000fe40003f86270 */
[----:B------:R-:W-:Y:S02]  /*9eb0*/  FMNMX.FTZ R6, R26, R7, !PT ;  /* 0x000000071a067209 */ /* 0x000fe40007810000 */
[----:B------:R-:W-:-:S02]  /*9ec0*/  FSEL R29, R188, -INF , !P5 ;  /* 0xff800000bc1d7808 */ /* 0x000fc40006800000 */
[----:B------:R-:W-:Y:S02]  /*9ed0*/  FMNMX.FTZ R6, R27, R6, !PT ;  /* 0x000000061b067209 */ /* 0x000fe40007810000 */
[----:B------:R-:W-:Y:S02]  /*9ee0*/  FSEL R35, R190, -INF , !P1 ;  /* 0xff800000be237808 */ /* 0x000fe40004800000 */
[C---:B------:R-:W-:Y:S02]  /*9ef0*/  ISETP.GE.AND P5, PT, R5.reuse, R11, PT ;  /* 0x0000000b0500720c */ /* 0x040fe40003fa6270 */
[----:B------:R-:W-:Y:S02]  /*9f00*/  ISETP.GE.AND P1, PT, R5, R12, PT ;  /* 0x0000000c0500720c */ /* 0x000fe40003f26270 */
[----:B------:R-:W-:Y:S02]  /*9f10*/  FMNMX.FTZ R5, R252, R6, !PT ;  /* 0x00000006fc057209 */ /* 0x000fe40007810000 */
[----:B------:R-:W-:-:S02]  /*9f20*/  FSEL R30, R189, -INF , !P6 ;  /* 0xff800000bd1e7808 */ /* 0x000fc40007000000 */
[----:B------:R-:W-:Y:S02]  /*9f30*/  FSEL R132, R191, -INF , !P4 ;  /* 0xff800000bf847808 */ /* 0x000fe40006000000 */
[C---:B------:R-:W-:Y:S02]  /*9f40*/  ISETP.GE.AND P6, PT, R4.reuse, R11, PT ;  /* 0x0000000b0400720c */ /* 0x040fe40003fc6270 */
[----:B------:R-:W-:Y:S02]  /*9f50*/  ISETP.GE.AND P4, PT, R4, R12, PT ;  /* 0x0000000c0400720c */ /* 0x000fe40003f86270 */
[----:B------:R-:W-:Y:S02]  /*9f60*/  FMNMX.FTZ R4, R180, R5, !PT ;  /* 0x00000005b4047209 */ /* 0x000fe40007810000 */
[----:B------:R-:W-:Y:S02]  /*9f70*/  FSEL R174, R184, -INF , !P5 ;  /* 0xff800000b8ae7808 */ /* 0x000fe40006800000 */
[----:B------:R-:W-:-:S02]  /*9f80*/  FSEL R188, R186, -INF , !P1 ;  /* 0xff800000babc7808 */ /* 0x000fc40004800000 */
[C---:B------:R-:W-:Y:S02]  /*9f90*/  ISETP.GE.AND P5, PT, R3.reuse, R11, PT ;  /* 0x0000000b0300720c */ /* 0x040fe40003fa6270 */
[----:B------:R-:W-:Y:S02]  /*9fa0*/  ISETP.GE.AND P1, PT, R3, R12, PT ;  /* 0x0000000c0300720c */ /* 0x000fe40003f26270 */
[----:B------:R-:W-:Y:S01]  /*9fb0*/  FMNMX.FTZ R3, R250, R4, !PT ;  /* 0x00000004fa037209 */ /* 0x000fe20007810000 */
[----:B----4-:R-:W-:Y:S01]  /*9fc0*/  VIADD R6, R21, 0x4 ;  /* 0x0000000415067836 */ /* 0x010fe20000000000 */
[----:B-1----:R-:W-:Y:S02]  /*9fd0*/  FMNMX.FTZ R0, R0, R15, !PT ;  /* 0x0000000f00007209 */ /* 0x002fe40007810000 */
[----:B------:R-:W-:Y:S01]  /*9fe0*/  FMNMX.FTZ R3, R251, R3, !PT ;  /* 0x00000003fb037209 */ /* 0x000fe20007810000 */
[----:B-----5:R-:W-:Y:S01]  /*9ff0*/  IMAD.WIDE.U32 R16, R16, -0x2daee0ad, RZ ;  /* 0xd2511f5310107825 */ /* 0x020fe200078e00ff */
[----:B------:R-:W-:Y:S01]  /*a000*/  FMNMX.FTZ R4, R237, R8, !PT ;  /* 0x00000008ed047209 */ /* 0x000fe20007810000 */
[----:B------:R-:W-:Y:S01]  /*a010*/  SHFL.BFLY PT, R19, R0, 0x1, 0x1f ;  /* 0x0c201f0000137f89 */ /* 0x000fe200000e0000 */
[----:B------:R-:W-:Y:S01]  /*a020*/  MOV R14, UR25 ;  /* 0x00000019000e7c02 */ /* 0x000fe20008000f00 */
[----:B------:R-:W-:-:S02]  /*a030*/  IMAD.WIDE.U32 R6, R6, -0x326172a9, RZ ;  /* 0xcd9e8d5706067825 */ /* 0x000fc400078e00ff */
[----:B------:R-:W1:Y:S01]  /*a040*/  SHFL.BFLY PT, R18, R3, 0x2, 0x1f ;  /* 0x0c401f0003127f89 */ /* 0x000e6200000e0000 */
[----:B------:R-:W-:Y:S02]  /*a050*/  FMNMX.FTZ R5, R28, R4, !PT ;  /* 0x000000041c057209 */ /* 0x000fe40007810000 */
[----:B------:R-:W-:Y:S02]  /*a060*/  LOP3.LUT R4, R17, UR31, R14, 0x96, !PT ;  /* 0x0000001f11047c12 */ /* 0x000fe4000f8e960e */
[----:B------:R-:W-:Y:S02]  /*a070*/  LOP3.LUT R14, R7, R133, RZ, 0x3c, !PT ;  /* 0x00000085070e7212 */ /* 0x000fe400078e3cff */
[----:B------:R-:W-:Y:S02]  /*a080*/  FMNMX.FTZ R7, R29, R5, !PT ;  /* 0x000000051d077209 */ /* 0x000fe40007810000 */
[----:B------:R-:W-:Y:S02]  /*a090*/  FSEL R173, R185, -INF , !P6 ;  /* 0xff800000b9ad7808 */ /* 0x000fe40007000000 */
[----:B------:R-:W-:-:S02]  /*a0a0*/  FMNMX.FTZ R7, R30, R7, !PT ;  /* 0x000000071e077209 */ /* 0x000fc40007810000 */
[----:B------:R-:W-:Y:S02]  /*a0b0*/  FSEL R190, R187, -INF , !P4 ;  /* 0xff800000bbbe7808 */ /* 0x000fe40006000000 */
[C---:B------:R-:W-:Y:S02]  /*a0c0*/  ISETP.GE.AND P6, PT, R2.reuse, R11, PT ;  /* 0x0000000b0200720c */ /* 0x040fe40003fc6270 */
[----:B------:R-:W-:Y:S02]  /*a0d0*/  ISETP.GE.AND P4, PT, R2, R12, PT ;  /* 0x0000000c0200720c */ /* 0x000fe40003f86270 */
[----:B------:R-:W-:Y:S01]  /*a0e0*/  FMNMX.FTZ R2, R174, R7, !PT ;  /* 0x00000007ae027209 */ /* 0x000fe20007810000 */
[----:B------:R-:W-:Y:S01]  /*a0f0*/  IMAD.WIDE.U32 R4, R4, -0x326172a9, RZ ;  /* 0xcd9e8d5704047825 */ /* 0x000fe200078e00ff */
[----:B------:R-:W-:Y:S02]  /*a100*/  FSEL R172, R176, -INF , !P5 ;  /* 0xff800000b0ac7808 */ /* 0x000fe40006800000 */
[----:B------:R-:W-:-:S02]  /*a110*/  FMNMX.FTZ R2, R173, R2, !PT ;  /* 0x00000002ad027209 */ /* 0x000fc40007810000 */
[----:B------:R-:W-:Y:S02]  /*a120*/  LOP3.LUT R17, R5, UR5, R6, 0x96, !PT ;  /* 0x0000000505117c12 */ /* 0x000fe4000f8e9606 */
[----:B------:R-:W-:Y:S02]  /*a130*/  FSEL R137, R177, -INF , !P6 ;  /* 0xff800000b1897808 */ /* 0x000fe40007000000 */
[----:B------:R-:W-:Y:S02]  /*a140*/  FMNMX.FTZ R6, R172, R2, !PT ;  /* 0x00000002ac067209 */ /* 0x000fe40007810000 */
[----:B------:R-:W-:Y:S01]  /*a150*/  FMNMX.FTZ R2, R236, R31, !PT ;  /* 0x0000001fec027209 */ /* 0x000fe20007810000 */
[----:B------:R-:W-:Y:S01]  /*a160*/  IMAD.WIDE.U32 R14, R14, -0x2daee0ad, RZ ;  /* 0xd2511f530e0e7825 */ /* 0x000fe200078e00ff */
[----:B-1----:R-:W-:Y:S02]  /*a170*/  FMNMX.FTZ R134, R3, R18, !PT ;  /* 0x0000001203867209 */ /* 0x002fe40007810000 */
[----:B------:R-:W-:Y:S01]  /*a180*/  FMNMX.FTZ R135, R0, R19, !PT ;  /* 0x0000001300877209 */ /* 0x000fe20007810000 */
[----:B------:R-:W-:Y:S01]  /*a190*/  IMAD R3, R21, -0x326172a9, RZ ;  /* 0xcd9e8d5715037824 */ /* 0x000fe200078e02ff */
[----:B------:R-:W-:-:S02]  /*a1a0*/  FMNMX.FTZ R0, R137, R6, !PT ;  /* 0x0000000689007209 */ /* 0x000fc40007810000 */
[----:B------:R-:W-:Y:S02]  /*a1b0*/  FMNMX.FTZ R2, R34, R2, !PT ;  /* 0x0000000222027209 */ /* 0x000fe40007810000 */
[--C-:B------:R-:W-:Y:S02]  /*a1c0*/  LOP3.LUT R7, R183, UR4, R16.reuse, 0x96, !PT ;  /* 0x00000004b7077c12 */ /* 0x100fe4000f8e9610 */
[----:B------:R-:W-:Y:S02]  /*a1d0*/  LOP3.LUT R32, R15, UR4, R16, 0x96, !PT ;  /* 0x000000040f207c12 */ /* 0x000fe4000f8e9610 */
[----:B------:R-:W-:Y:S01]  /*a1e0*/  LOP3.LUT R3, R5, UR5, R3, 0x96, !PT ;  /* 0x0000000505037c12 */ /* 0x000fe2000f8e9603 */
[----:B------:R-:W1:Y:S01]  /*a1f0*/  SHFL.BFLY PT, R15, R0, 0x2, 0x1f ;  /* 0x0c401f00000f7f89 */ /* 0x000e6200000e0000 */
[----:B------:R-:W-:Y:S01]  /*a200*/  FMNMX.FTZ R5, R35, R2, !PT ;  /* 0x0000000223057209 */ /* 0x000fe20007810000 */
[----:B------:R-:W-:Y:S01]  /*a210*/  UIADD3 UR4, UR24, 0x3c6ef372, URZ ;  /* 0x3c6ef37218047890 */ /* 0x000fe2000fffe03f */
[----:B------:R-:W-:-:S04]  /*a220*/  IMAD.WIDE.U32 R138, R7, -0x326172a9, RZ ;  /* 0xcd9e8d57078a7825 */ /* 0x000fc800078e00ff */
[C---:B------:R-:W-:Y:S01]  /*a230*/  FMUL.FTZ R21, R135.reuse, UR30 ;  /* 0x0000001e87157c20 */ /* 0x040fe20008410000 */
[----:B------:R-:W-:Y:S02]  /*a240*/  FMNMX.FTZ R5, R132, R5, !PT ;  /* 0x0000000584057209 */ /* 0x000fe40007810000 */
[----:B------:R-:W-:Y:S02]  /*a250*/  FSETP.NEU.FTZ.AND P6, PT, R135, -INF , PT ;  /* 0xff8000008700780b */ /* 0x000fe40003fdd000 */
[----:B------:R-:W-:Y:S02]  /*a260*/  FMNMX.FTZ R5, R188, R5, !PT ;  /* 0x00000005bc057209 */ /* 0x000fe40007810000 */
[----:B------:R-:W-:Y:S02]  /*a270*/  LOP3.LUT R18, R139, UR4, R4, 0x96, !PT ;  /* 0x000000048b127c12 */ /* 0x000fe4000f8e9604 */
[----:B------:R-:W-:Y:S02]  /*a280*/  FSEL R21, R21, RZ, P6 ;  /* 0x000000ff15157208 */ /* 0x000fe40003000000 */
[----:B------:R-:W-:-:S02]  /*a290*/  FSEL R175, R178, -INF , !P1 ;  /* 0xff800000b2af7808 */ /* 0x000fc40004800000 */
[----:B------:R-:W-:Y:S01]  /*a2a0*/  FMNMX.FTZ R136, R190, R5, !PT ;  /* 0x00000005be887209 */ /* 0x000fe20007810000 */
[----:B------:R-:W-:-:S04]  /*a2b0*/  IMAD.WIDE.U32 R2, R3, -0x2daee0ad, RZ ;  /* 0xd2511f5303027825 */ /* 0x000fc800078e00ff */
[----:B------:R-:W-:Y:S01]  /*a2c0*/  FFMA.FTZ R13, R13, UR30, -R21 ;  /* 0x0000001e0d0d7c23 */ /* 0x000fe20008010815 */
[----:B------:R-:W-:Y:S01]  /*a2d0*/  FSEL R189, R179, -INF , !P4 ;  /* 0xff800000b3bd7808 */ /* 0x000fe20006000000 */
[----:B------:R-:W-:Y:S01]  /*a2e0*/  IMAD.WIDE.U32 R18, R18, -0x2daee0ad, RZ ;  /* 0xd2511f5312127825 */ /* 0x000fe200078e00ff */
[----:B------:R-:W-:Y:S01]  /*a2f0*/  FMNMX.FTZ R136, R175, R136, !PT ;  /* 0x00000088af887209 */ /* 0x000fe20007810000 */
[----:B------:R3:W-:Y:S03]  /*a300*/  MUFU.EX2 R240, R13 ;  /* 0x0000000d00f07308 */ /* 0x0007e60000000800 */
[----:B------:R-:W-:Y:S02]  /*a310*/  FMNMX.FTZ R136, R189, R136, !PT ;  /* 0x00000088bd887209 */ /* 0x000fe40007810000 */
[----:B-1----:R-:W-:Y:S01]  /*a320*/  FMNMX.FTZ R0, R0, R15, !PT ;  /* 0x0000000f00007209 */ /* 0x002fe20007810000 */
[----:B------:R-:W-:Y:S01]  /*a330*/  UIADD3 UR5, UR25, 0x76cf5d0a, URZ ;  /* 0x76cf5d0a19057890 */ /* 0x000fe2000fffe03f */
[----:B---3--:R-:W-:-:S05]  /*a340*/  LOP3.LUT R13, R19, UR22, R2, 0x96, !PT ;  /* 0x00000016130d7c12 */ /* 0x008fca000f8e9602 */
[----:B------:R-:W-:Y:S02]  /*a350*/  IMAD.WIDE.U32 R198, R13, -0x326172a9, RZ ;  /* 0xcd9e8d570dc67825 */ /* 0x000fe400078e00ff */
[----:B------:R-:W1:Y:S01]  /*a360*/  SHFL.BFLY PT, R13, R136, 0x2, 0x1f ;  /* 0x0c401f00880d7f89 */ /* 0x000e6200000e0000 */
[----:B------:R-:W-:-:S03]  /*a370*/  LOP3.LUT R3, R3, UR5, R182, 0x96, !PT ;  /* 0x0000000503037c12 */ /* 0x000fc6000f8e96b6 */
[----:B------:R-:W3:Y:S01]  /*a380*/  SHFL.BFLY PT, R133, R0, 0x1, 0x1f ;  /* 0x0c201f0000857f89 */ /* 0x000ee200000e0000 */
[----:B------:R-:W-:-:S04]  /*a390*/  IMAD.WIDE.U32 R6, R32, -0x326172a9, RZ ;  /* 0xcd9e8d5720067825 */ /* 0x000fc800078e00ff */
[----:B------:R-:W-:Y:S01]  /*a3a0*/  IMAD.WIDE.U32 R16, R17, -0x2daee0ad, RZ ;  /* 0xd2511f5311107825 */ /* 0x000fe200078e00ff */
[----:B------:R-:W-:-:S03]  /*a3b0*/  LOP3.LUT R5, R7, UR4, R4, 0x96, !PT ;  /* 0x0000000407057c12 */ /* 0x000fc6000f8e9604 */
[----:B------:R-:W-:Y:S01]  /*a3c0*/  IMAD.WIDE.U32 R2, R3, -0x326172a9, RZ ;  /* 0xcd9e8d5703027825 */ /* 0x000fe200078e00ff */
[----:B------:R-:W-:-:S04]  /*a3d0*/  LOP3.LUT R14, R17, UR5, R14, 0x96, !PT ;  /* 0x00000005110e7c12 */ /* 0x000fc8000f8e960e */
[----:B------:R-:W-:Y:S02]  /*a3e0*/  LOP3.LUT R4, R3, UR23, R138, 0x96, !PT ;  /* 0x0000001703047c12 */ /* 0x000fe4000f8e968a */
[----:B------:R-:W-:Y:S01]  /*a3f0*/  LOP3.LUT R7, R199, UR12, R2, 0x96, !PT ;  /* 0x0000000cc7077c12 */ /* 0x000fe2000f8e9602 */
[----:B------:R-:W-:Y:S01]  /*a400*/  IMAD.WIDE.U32 R2, R5, -0x2daee0ad, RZ ;  /* 0xd2511f5305027825 */ /* 0x000fe200078e00ff */
[----:B------:R-:W4:Y:S03]  /*a410*/  SHFL.BFLY PT, R33, R134, 0x1, 0x1f ;  /* 0x0c201f0086217f89 */ /* 0x000f2600000e0000 */
[----:B------:R-:W-:Y:S01]  /*a420*/  IMAD.WIDE.U32 R14, R14, -0x326172a9, RZ ;  /* 0xcd9e8d570e0e7825 */ /* 0x000fe200078e00ff */
[----:B------:R-:W-:-:S03]  /*a430*/  LOP3.LUT R16, R3, UR22, R16, 0x96, !PT ;  /* 0x0000001603107c12 */ /* 0x000fc6000f8e9610 */
[----:B------:R-:W-:Y:S01]  /*a440*/  IMAD.WIDE.U32 R4, R4, -0x2daee0ad, RZ ;  /* 0xd2511f5304047825 */ /* 0x000fe200078e00ff */
[----:B-1----:R-:W-:-:S03]  /*a450*/  FMNMX.FTZ R136, R136, R13, !PT ;  /* 0x0000000d88887209 */ /* 0x002fc60007810000 */
[----:B------:R-:W-:Y:S01]  /*a460*/  IMAD.WIDE.U32 R196, R7, -0x2daee0ad, RZ ;  /* 0xd2511f5307c47825 */ /* 0x000fe200078e00ff */
[----:B------:R-:W-:Y:S02]  /*a470*/  LOP3.LUT R6, R15, UR23, R6, 0x96, !PT ;  /* 0x000000170f067c12 */ /* 0x000fe4000f8e9606 */
[----:B------:R-:W-:Y:S02]  /*a480*/  LOP3.LUT R18, R5, UR11, R18, 0x96, !PT ;  /* 0x0000000b05127c12 */ /* 0x000fe4000f8e9612 */
[----:B------:R-:W-:Y:S01]  /*a490*/  LOP3.LUT R3, R197, UR10, R4, 0x96, !PT ;  /* 0x0000000ac5037c12 */ /* 0x000fe2000f8e9604 */
[----:B------:R-:W-:Y:S01]  /*a4a0*/  IMAD.WIDE.U32 R4, R16, -0x326172a9, RZ ;  /* 0xcd9e8d5710047825 */ /* 0x000fe200078e00ff */
[----:B---3--:R-:W-:Y:S01]  /*a4b0*/  FMNMX.FTZ R133, R0, R133, !PT ;  /* 0x0000008500857209 */ /* 0x008fe20007810000 */
[----:B------:R-:W1:Y:S02]  /*a4c0*/  SHFL.BFLY PT, R16, R136, 0x1, 0x1f ;  /* 0x0c201f0088107f89 */ /* 0x000e6400000e0000 */
[----:B------:R-:W-:Y:S01]  /*a4d0*/  IMAD.WIDE.U32 R6, R6, -0x2daee0ad, RZ ;  /* 0xd2511f5306067825 */ /* 0x000fe200078e00ff */
[----:B------:R-:W-:-:S03]  /*a4e0*/  LOP3.LUT R14, R5, UR12, R14, 0x96, !PT ;  /* 0x0000000c050e7c12 */ /* 0x000fc6000f8e960e */
[C---:B------:R-:W-:Y:S01]  /*a4f0*/  FMUL.FTZ R0, R133.reuse, UR30 ;  /* 0x0000001e85007c20 */ /* 0x040fe20008410000 */
[----:B------:R-:W-:Y:S01]  /*a500*/  FSETP.NEU.FTZ.AND P4, PT, R133, -INF , PT ;  /* 0xff8000008500780b */ /* 0x000fe20003f9d000 */
[----:B------:R-:W-:Y:S01]  /*a510*/  UIADD3 UR4, UR24, -0x4ab325aa, URZ ;  /* 0xb54cda5618047890 */ /* 0x000fe2000fffe03f */
[----:B------:R-:W-:Y:S01]  /*a520*/  LOP3.LUT R7, R7, UR11, R2, 0x96, !PT ;  /* 0x0000000b07077c12 */ /* 0x000fe2000f8e9602 */
[----:B------:R-:W-:Y:S01]  /*a530*/  IMAD.WIDE.U32 R184, R18, -0x326172a9, RZ ;  /* 0xcd9e8d5712b87825 */ /* 0x000fe200078e00ff */
[----:B------:R-:W-:-:S03]  /*a540*/  FSEL R0, R0, RZ, P4 ;  /* 0x000000ff00007208 */ /* 0x000fc60002000000 */
[----:B------:R-:W-:-:S04]  /*a550*/  IMAD.WIDE.U32 R2, R3, -0x326172a9, RZ ;  /* 0xcd9e8d5703027825 */ /* 0x000fc800078e00ff */
[----:B------:R-:W-:Y:S01]  /*a560*/  IMAD.WIDE.U32 R138, R14, -0x2daee0ad, RZ ;  /* 0xd2511f530e8a7825 */ /* 0x000fe200078e00ff */
[----:B------:R-:W-:-:S03]  /*a570*/  LOP3.LUT R5, R3, UR4, R184, 0x96, !PT ;  /* 0x0000000403057c12 */ /* 0x000fc6000f8e96b8 */
[----:B------:R-:W-:Y:S01]  /*a580*/  FFMA.FTZ R8, R8, UR30, -R0 ;  /* 0x0000001e08087c23 */ /* 0x000fe20008010800 */
[C---:B------:R-:W-:Y:S02]  /*a590*/  LOP3.LUT R13, R2.reuse, 0xffff, RZ, 0xc0, !PT ;  /* 0x0000ffff020d7812 */ /* 0x040fe400078ec0ff */
[----:B------:R-:W-:Y:S02]  /*a5a0*/  LOP3.LUT R15, R2, 0xff, RZ, 0xc0, !PT ;  /* 0x000000ff020f7812 */ /* 0x000fe400078ec0ff */
[--C-:B------:R-:W-:Y:S02]  /*a5b0*/  SHF.R.U32.HI R3, RZ, 0x10, R2.reuse ;  /* 0x00000010ff037819 */ /* 0x100fe40000011602 */
[----:B------:R-:W-:Y:S02]  /*a5c0*/  SHF.R.U32.HI R14, RZ, 0x18, R2 ;  /* 0x00000018ff0e7819 */ /* 0x000fe40000011602 */
[----:B------:R-:W-:Y:S01]  /*a5d0*/  LOP3.LUT R2, R139, UR10, R6, 0x96, !PT ;  /* 0x0000000a8b027c12 */ /* 0x000fe2000f8e9606 */
[----:B------:R3:W-:Y:S01]  /*a5e0*/  MUFU.EX2 R200, R8 ;  /* 0x0000000800c87308 */ /* 0x0007e20000000800 */
[--C-:B------:R-:W-:Y:S01]  /*a5f0*/  FFMA.FTZ R20, R20, UR30, -R21.reuse ;  /* 0x0000001e14147c23 */ /* 0x100fe20008010815 */
[----:B----4-:R-:W-:Y:S01]  /*a600*/  FMNMX.FTZ R134, R134, R33, !PT ;  /* 0x0000002186867209 */ /* 0x010fe20007810000 */
[----:B------:R-:W-:Y:S01]  /*a610*/  FFMA.FTZ R22, R22, UR30, -R21 ;  /* 0x0000001e16167c23 */ /* 0x000fe20008010815 */
[----:B------:R-:W-:Y:S01]  /*a620*/  IMAD.WIDE.U32 R6, R7, -0x326172a9, RZ ;  /* 0xcd9e8d5707067825 */ /* 0x000fe200078e00ff */
[----:B-1----:R-:W-:-:S03]  /*a630*/  FMNMX.FTZ R136, R136, R16, !PT ;  /* 0x0000001088887209 */ /* 0x002fc60007810000 */
[----:B------:R1:W-:Y:S01]  /*a640*/  MUFU.EX2 R227, R20 ;  /* 0x0000001400e37308 */ /* 0x0003e20000000800 */
[----:B------:R-:W-:Y:S02]  /*a650*/  LOP3.LUT R176, R7, UR29, R4, 0x96, !PT ;  /* 0x0000001d07b07c12 */ /* 0x000fe4000f8e9604 */
[----:B------:R-:W-:Y:S02]  /*a660*/  FSETP.NEU.FTZ.AND P5, PT, R134, -INF , PT ;  /* 0xff8000008600780b */ /* 0x000fe40003fbd000 */
[----:B---3--:R-:W-:Y:S01]  /*a670*/  LOP3.LUT R8, R3, 0xff, RZ, 0xc0, !PT ;  /* 0x000000ff03087812 */ /* 0x008fe200078ec0ff */
[----:B------:R-:W-:Y:S02]  /*a680*/  IMAD.WIDE.U32 R2, R2, -0x326172a9, RZ ;  /* 0xcd9e8d5702027825 */ /* 0x000fe400078e00ff */
[----:B------:R3:W-:Y:S01]  /*a690*/  MUFU.EX2 R226, R22 ;  /* 0x0000001600e27308 */ /* 0x0007e20000000800 */
[----:B------:R-:W-:Y:S02]  /*a6a0*/  SHF.R.U32.HI R13, RZ, 0x8, R13 ;  /* 0x00000008ff0d7819 */ /* 0x000fe4000001160d */
[----:B------:R-:W-:-:S02]  /*a6b0*/  LOP3.LUT R4, R3, UR4, R6, 0x96, !PT ;  /* 0x0000000403047c12 */ /* 0x000fc4000f8e9606 */
[----:B-1----:R-:W-:Y:S02]  /*a6c0*/  PRMT R20, R8, 0x5410, R14 ;  /* 0x0000541008147816 */ /* 0x002fe4000000000e */
[----:B------:R-:W-:Y:S01]  /*a6d0*/  LOP3.LUT R14, R2, 0xffff, RZ, 0xc0, !PT ;  /* 0x0000ffff020e7812 */ /* 0x000fe200078ec0ff */
[----:B------:R-:W-:Y:S01]  /*a6e0*/  FFMA.FTZ R3, R29, UR30, -R0 ;  /* 0x0000001e1d037c23 */ /* 0x000fe20008010800 */
[----:B------:R-:W-:Y:S01]  /*a6f0*/  FFMA.FTZ R24, R24, UR30, -R21 ;  /* 0x0000001e18187c23 */ /* 0x000fe20008010815 */
[----:B------:R-:W-:Y:S01]  /*a700*/  LOP3.LUT R18, R2, 0xff, RZ, 0xc0, !PT ;  /* 0x000000ff02127812 */ /* 0x000fe200078ec0ff */
[----:B------:R-:W-:Y:S01]  /*a710*/  FMUL.FTZ R8, R136, UR30 ;  /* 0x0000001e88087c20 */ /* 0x000fe20008410000 */
[----:B---3--:R-:W-:Y:S01]  /*a720*/  FMUL.FTZ R22, R134, UR30 ;  /* 0x0000001e86167c20 */ /* 0x008fe20008410000 */
[--C-:B------:R-:W-:Y:S01]  /*a730*/  SHF.R.U32.HI R17, RZ, 0x10, R2.reuse ;  /* 0x00000010ff117819 */ /* 0x100fe20000011602 */
[----:B------:R1:W-:Y:S01]  /*a740*/  MUFU.EX2 R197, R3 ;  /* 0x0000000300c57308 */ /* 0x0003e20000000800 */
[----:B------:R-:W-:-:S02]  /*a750*/  SHF.R.U32.HI R16, RZ, 0x18, R2 ;  /* 0x00000018ff107819 */ /* 0x000fc40000011602 */
[----:B------:R-:W-:Y:S02]  /*a760*/  FSEL R22, R22, RZ, P5 ;  /* 0x000000ff16167208 */ /* 0x000fe40002800000 */
[----:B------:R-:W-:Y:S02]  /*a770*/  FSETP.NEU.FTZ.AND P1, PT, R136, -INF , PT ;  /* 0xff8000008800780b */ /* 0x000fe40003f3d000 */
[----:B------:R-:W-:Y:S01]  /*a780*/  SHF.R.U32.HI R2, RZ, 0x10, R5 ;  /* 0x00000010ff027819 */ /* 0x000fe20000011605 */
[----:B------:R-:W3:Y:S01]  /*a790*/  MUFU.EX2 R225, R24 ;  /* 0x0000001800e17308 */ /* 0x000ee20000000800 */
[----:B------:R-:W-:Y:S01]  /*a7a0*/  PRMT R19, R15, 0x5410, R13 ;  /* 0x000054100f137816 */ /* 0x000fe2000000000d */
[----:B------:R-:W-:Y:S01]  /*a7b0*/  FFMA.FTZ R26, R26, UR30, -R22 ;  /* 0x0000001e1a1a7c23 */ /* 0x000fe20008010816 */
[C---:B------:R-:W-:Y:S02]  /*a7c0*/  LOP3.LUT R6, R5.reuse, 0xffff, RZ, 0xc0, !PT ;  /* 0x0000ffff05067812 */ /* 0x040fe400078ec0ff */
[----:B------:R-:W-:-:S02]  /*a7d0*/  LOP3.LUT R15, R5, 0xff, RZ, 0xc0, !PT ;  /* 0x000000ff050f7812 */ /* 0x000fc400078ec0ff */
[----:B------:R-:W-:Y:S01]  /*a7e0*/  SHF.R.U32.HI R13, RZ, 0x18, R5 ;  /* 0x00000018ff0d7819 */ /* 0x000fe20000011605 */
[----:B-1----:R-:W-:Y:S01]  /*a7f0*/  FFMA.FTZ R3, R30, UR30, -R0 ;  /* 0x0000001e1e037c23 */ /* 0x002fe20008010800 */
[----:B------:R-:W-:Y:S01]  /*a800*/  FSEL R8, R8, RZ, P1 ;  /* 0x000000ff08087208 */ /* 0x000fe20000800000 */
[--C-:B------:R-:W-:Y:S01]  /*a810*/  FFMA.FTZ R25, R25, UR30, -R22.reuse ;  /* 0x0000001e19197c23 */ /* 0x100fe20008010816 */
[----:B------:R-:W-:Y:S01]  /*a820*/  LOP3.LUT R5, R2, 0xff, RZ, 0xc0, !PT ;  /* 0x000000ff02057812 */ /* 0x000fe200078ec0ff */
[----:B------:R-:W-:Y:S01]  /*a830*/  FFMA.FTZ R27, R27, UR30, -R22 ;  /* 0x0000001e1b1b7c23 */ /* 0x000fe20008010816 */
[----:B------:R1:W-:Y:S01]  /*a840*/  MUFU.EX2 R191, R3 ;  /* 0x0000000300bf7308 */ /* 0x0003e20000000800 */
[----:B------:R-:W-:Y:S02]  /*a850*/  LOP3.LUT R2, R17, 0xff, RZ, 0xc0, !PT ;  /* 0x000000ff11027812 */ /* 0x000fe400078ec0ff */
[----:B------:R-:W-:Y:S01]  /*a860*/  SHF.R.U32.HI R7, RZ, 0x8, R6 ;  /* 0x00000008ff077819 */ /* 0x000fe20000011606 */
[----:B------:R-:W-:Y:S01]  /*a870*/  FFMA.FTZ R6, R31, UR30, -R8 ;  /* 0x0000001e1f067c23 */ /* 0x000fe20008010808 */
[----:B------:R-:W-:-:S03]  /*a880*/  FFMA.FTZ R23, R23, UR30, -R22 ;  /* 0x0000001e17177c23 */ /* 0x000fc60008010816 */
[----:B------:R4:W-:Y:S01]  /*a890*/  MUFU.EX2 R202, R26 ;  /* 0x0000001a00ca7308 */ /* 0x0009e20000000800 */
[----:B------:R-:W-:Y:S02]  /*a8a0*/  PRMT R15, R15, 0x5410, R7 ;  /* 0x000054100f0f7816 */ /* 0x000fe40000000007 */
[----:B-1----:R-:W-:-:S05]  /*a8b0*/  SHF.R.U32.HI R3, RZ, 0x8, R14 ;  /* 0x00000008ff037819 */ /* 0x002fca000001160e */
[----:B------:R1:W-:Y:S01]  /*a8c0*/  MUFU.EX2 R203, R25 ;  /* 0x0000001900cb7308 */ /* 0x0003e20000000800 */
[----:B--2---:R-:W-:Y:S02]  /*a8d0*/  PRMT R181, R181, 0x7054, R181 ;  /* 0x00007054b5b57816 */ /* 0x004fe400000000b5 */
[----:B----4-:R-:W-:-:S05]  /*a8e0*/  PRMT R26, R2, 0x5410, R16 ;  /* 0x00005410021a7816 */ /* 0x010fca0000000010 */
[----:B------:R-:W2:Y:S01]  /*a8f0*/  MUFU.EX2 R201, R27 ;  /* 0x0000001b00c97308 */ /* 0x000ea20000000800 */
[----:B------:R-:W-:Y:S02]  /*a900*/  LOP3.LUT R2, R4, 0xffff, RZ, 0xc0, !PT ;  /* 0x0000ffff04027812 */ /* 0x000fe400078ec0ff */
[--C-:B------:R-:W-:Y:S02]  /*a910*/  SHF.R.U32.HI R7, RZ, 0x18, R4.reuse ;  /* 0x00000018ff077819 */ /* 0x100fe40000011604 */
[----:B-1----:R-:W-:Y:S02]  /*a920*/  PRMT R25, R18, 0x5410, R3 ;  /* 0x0000541012197816 */ /* 0x002fe40000000003 */
[----:B------:R-:W-:Y:S01]  /*a930*/  SHF.R.U32.HI R3, RZ, 0x10, R4 ;  /* 0x00000010ff037819 */ /* 0x000fe20000011604 */
[----:B------:R1:W-:Y:S01]  /*a940*/  MUFU.EX2 R187, R6 ;  /* 0x0000000600bb7308 */ /* 0x0003e20000000800 */
[----:B------:R-:W-:Y:S01]  /*a950*/  FFMA.FTZ R28, R28, UR30, -R0 ;  /* 0x0000001e1c1c7c23 */ /* 0x000fe20008010800 */
[----:B------:R-:W-:Y:S01]  /*a960*/  PRMT R17, R5, 0x5410, R13 ;  /* 0x0000541005117816 */ /* 0x000fe2000000000d */
[----:B------:R-:W-:Y:S01]  /*a970*/  FFMA.FTZ R5, R34, UR30, -R8 ;  /* 0x0000001e22057c23 */ /* 0x000fe20008010808 */
[----:B------:R-:W-:-:S04]  /*a980*/  HSET2.LE.AND R18, R19, R181, PT ;  /* 0x000000b513127233 */ /* 0x000fc80003803000 */
[----:B------:R-:W4:Y:S01]  /*a990*/  MUFU.EX2 R224, R23 ;  /* 0x0000001700e07308 */ /* 0x000f220000000800 */
[----:B-1----:R-:W-:Y:S02]  /*a9a0*/  SHF.R.U32.HI R6, RZ, 0x8, R2 ;  /* 0x00000008ff067819 */ /* 0x002fe40000011602 */
[----:B------:R-:W-:Y:S01]  /*a9b0*/  LOP3.LUT R2, R3, 0xff, RZ, 0xc0, !PT ;  /* 0x000000ff03027812 */ /* 0x000fe200078ec0ff */
[----:B------:R-:W-:-:S04]  /*a9c0*/  FFMA.FTZ R3, R35, UR30, -R8 ;  /* 0x0000001e23037c23 */ /* 0x000fc80008010808 */
[----:B------:R1:W5:Y:S01]  /*a9d0*/  MUFU.EX2 R199, R28 ;  /* 0x0000001c00c77308 */ /* 0x0003620000000800 */
[----:B------:R-:W-:Y:S02]  /*a9e0*/  PRMT R24, R2, 0x5410, R7 ;  /* 0x0000541002187816 */ /* 0x000fe40000000007 */
[----:B---3--:R-:W-:-:S05]  /*a9f0*/  F2FP.BF16.F32.PACK_AB R2, R225, R226 ;  /* 0x000000e2e102723e */ /* 0x008fca00000010ff */
[----:B------:R3:W-:Y:S01]  /*aa00*/  MUFU.EX2 R184, R3 ;  /* 0x0000000300b87308 */ /* 0x0007e20000000800 */
[----:B------:R-:W-:Y:S02]  /*aa10*/  LOP3.LUT R13, R4, 0xff, RZ, 0xc0, !PT ;  /* 0x000000ff040d7812 */ /* 0x000fe400078ec0ff */
[----:B------:R-:W-:Y:S02]  /*aa20*/  FSEL R4, R134, RZ, P5 ;  /* 0x000000ff86047208 */ /* 0x000fe40002800000 */
[----:B------:R-:W-:Y:S02]  /*aa30*/  LOP3.LUT R18, R18, R2, RZ, 0xc0, !PT ;  /* 0x0000000212127212 */ /* 0x000fe400078ec0ff */
[----:B------:R-:W-:Y:S01]  /*aa40*/  HSET2.LE.AND R2, R20, R181, PT ;  /* 0x000000b514027233 */ /* 0x000fe20003803000 */
[----:B------:R2:W5:Y:S01]  /*aa50*/  MUFU.EX2 R186, R5 ;  /* 0x0000000500ba7308 */ /* 0x0005620000000800 */
[----:B-1----:R-:W1:Y:S01]  /*aa60*/  LDSM.16.MT88.4 R28, [R209+0xa000] ;  /* 0x00a00000d11c783b */ /* 0x002e620000004200 */
[----:B---3--:R-:W-:-:S06]  /*aa70*/  FFMA.FTZ R3, R132, UR30, -R8 ;  /* 0x0000001e84037c23 */ /* 0x008fcc0008010808 */
[----:B------:R3:W-:Y:S01]  /*aa80*/  MUFU.EX2 R139, R3 ;  /* 0x00000003008b7308 */ /* 0x0007e20000000800 */
[----:B--2---:R-:W-:Y:S01]  /*aa90*/  FSEL R5, R135, RZ, P6 ;  /* 0x000000ff87057208 */ /* 0x004fe20003000000 */
[----:B------:R-:W-:Y:S01]  /*aaa0*/  FADD.FTZ R7, R238, -R4 ;  /* 0x80000004ee077221 */ /* 0x000fe20000010000 */
[----:B------:R-:W-:Y:S02]  /*aab0*/  PRMT R14, R13, 0x5410, R6 ;  /* 0x000054100d0e7816 */ /* 0x000fe40000000006 */
[----:B------:R-:W-:Y:S01]  /*aac0*/  FSEL R4, R136, RZ, P1 ;  /* 0x000000ff88047208 */ /* 0x000fe20000800000 */
[----:B------:R-:W-:Y:S01]  /*aad0*/  FADD.FTZ R6, R239, -R5 ;  /* 0x80000005ef067221 */ /* 0x000fe20000010000 */
[----:B------:R-:W-:Y:S02]  /*aae0*/  FSEL R5, R133, RZ, P4 ;  /* 0x000000ff85057208 */ /* 0x000fe40002000000 */
[----:B---3--:R-:W-:-:S04]  /*aaf0*/  F2FP.BF16.F32.PACK_AB R3, R201, R202 ;  /* 0x000000cac903723e */ /* 0x008fc800000010ff */
[----:B------:R-:W-:Y:S02]  /*ab00*/  LOP3.LUT R19, R2, R3, RZ, 0xc0, !PT ;  /* 0x0000000302137212 */ /* 0x000fe400078ec0ff */
[--C-:B------:R-:W-:Y:S02]  /*ab10*/  HSET2.LE.AND R2, R17, R181.reuse, PT ;  /* 0x000000b511027233 */ /* 0x100fe40003803000 */
[----:B----4-:R-:W-:Y:S01]  /*ab20*/  F2FP.BF16.F32.PACK_AB R3, R203, R224 ;  /* 0x000000e0cb03723e */ /* 0x010fe200000010ff */
[----:B------:R-:W-:Y:S01]  /*ab30*/  FADD.FTZ R23, R236, -R4 ;  /* 0x80000004ec177221 */ /* 0x000fe20000010000 */
[----:B------:R-:W-:Y:S01]  /*ab40*/  FADD.FTZ R13, R237, -R5 ;  /* 0x80000005ed0d7221 */ /* 0x000fe20000010000 */
[----:B------:R-:W-:Y:S01]  /*ab50*/  FMUL.FTZ R6, R6, UR30 ;  /* 0x0000001e06067c20 */ /* 0x000fe20008410000 */
[----:B------:R-:W-:Y:S01]  /*ab60*/  HSET2.LE.AND R4, R15, R181, PT ;  /* 0x000000b50f047233 */ /* 0x000fe20003803000 */
[----:B------:R-:W-:Y:S01]  /*ab70*/  FMUL.FTZ R7, R7, UR30 ;  /* 0x0000001e07077c20 */ /* 0x000fe20008410000 */
[----:B------:R-:W-:-:S02]  /*ab80*/  LOP3.LUT R17, R2, R3, RZ, 0xc0, !PT ;  /* 0x0000000302117212 */ /* 0x000fc400078ec0ff */
[----:B------:R-:W-:Y:S02]  /*ab90*/  F2FP.BF16.F32.PACK_AB R5, R227, R240 ;  /* 0x000000f0e305723e */ /* 0x000fe400000010ff */
[--C-:B------:R-:W-:Y:S02]  /*aba0*/  HSET2.LE.AND R2, R14, R181.reuse, PT ;  /* 0x000000b50e027233 */ /* 0x100fe40003803000 */
[----:B-----5:R-:W-:Y:S01]  /*abb0*/  F2FP.BF16.F32.PACK_AB R3, R199, R200 ;  /* 0x000000c8c703723e */ /* 0x020fe200000010ff */
[----:B------:R2:W3:Y:S01]  /*abc0*/  MUFU.EX2 R20, R6 ;  /* 0x0000000600147308 */ /* 0x0004e20000000800 */
[----:B------:R-:W-:Y:S02]  /*abd0*/  LOP3.LUT R16, R4, R5, RZ, 0xc0, !PT ;  /* 0x0000000504107212 */ /* 0x000fe400078ec0ff */
[----:B------:R-:W-:Y:S02]  /*abe0*/  LOP3.LUT R4, R2, R3, RZ, 0xc0, !PT ;  /* 0x0000000302047212 */ /* 0x000fe400078ec0ff */
[----:B------:R-:W-:-:S03]  /*abf0*/  HSET2.LE.AND R2, R24, R181, PT ;  /* 0x000000b518027233 */ /* 0x000fc60003803000 */
[----:B------:R-:W4:Y:S01]  /*ac00*/  MUFU.EX2 R15, R7 ;  /* 0x00000007000f7308 */ /* 0x000f220000000800 */
[----:B------:R-:W-:-:S04]  /*ac10*/  F2FP.BF16.F32.PACK_AB R3, R186, R187 ;  /* 0x000000bbba03723e */ /* 0x000fc800000010ff */
[----:B------:R-:W-:Y:S02]  /*ac20*/  LOP3.LUT R5, R2, R3, RZ, 0xc0, !PT ;  /* 0x0000000302057212 */ /* 0x000fe400078ec0ff */
[--C-:B------:R-:W-:Y:S02]  /*ac30*/  HSET2.LE.AND R3, R26, R181.reuse, PT ;  /* 0x000000b51a037233 */ /* 0x100fe40003803000 */
[----:B--2---:R-:W-:Y:S02]  /*ac40*/  HSET2.LE.AND R6, R25, R181, PT ;  /* 0x000000b519067233 */ /* 0x004fe40003803000 */
[----:B------:R-:W2:Y:S01]  /*ac50*/  LDSM.16.MT88.4 R24, [R211+0xa000] ;  /* 0x00a00000d318783b */ /* 0x000ea20000004200 */
[----:B------:R-:W-:Y:S01]  /*ac60*/  FMUL.FTZ R13, R13, UR30 ;  /* 0x0000001e0d0d7c20 */ /* 0x000fe20008410000 */
[-C--:B---3--:R-:W-:Y:S01]  /*ac70*/  FMUL.FTZ R144, R144, R20.reuse ;  /* 0x0000001490907220 */ /* 0x088fe20000410000 */
[----:B------:R-:W-:Y:S02]  /*ac80*/  FMUL.FTZ R145, R145, R20 ;  /* 0x0000001491917220 */ /* 0x000fe40000410000 */
[----:B------:R3:W5:Y:S01]  /*ac90*/  MUFU.EX2 R14, R13 ;  /* 0x0000000d000e7308 */ /* 0x0007620000000800 */
[-C--:B----4-:R-:W-:Y:S01]  /*aca0*/  FMUL.FTZ R146, R146, R15.reuse ;  /* 0x0000000f92927220 */ /* 0x090fe20000410000 */
[----:B------:R-:W-:-:S07]  /*acb0*/  FMUL.FTZ R147, R147, R15 ;  /* 0x0000000f93937220 */ /* 0x000fce0000410000 */
[----:B-1----:R-:W-:Y:S01]  /*acc0*/  HMMA.16816.F32.BF16 R32, R16, R28, R144 ;  /* 0x0000001c1020723c */ /* 0x002fe20000041890 */
[----:B---3--:R-:W-:-:S06]  /*acd0*/  FMUL.FTZ R13, R23, UR30 ;  /* 0x0000001e170d7c20 */ /* 0x008fcc0008410000 */
[----:B------:R-:W1:Y:S01]  /*ace0*/  MUFU.EX2 R13, R13 ;  /* 0x0000000d000d7308 */ /* 0x000e620000000800 */
[----:B------:R-:W-:Y:S02]  /*acf0*/  F2FP.BF16.F32.PACK_AB R7, R191, R197 ;  /* 0x000000c5bf07723e */ /* 0x000fe400000010ff */
[----:B------:R-:W-:Y:S01]  /*ad00*/  F2FP.BF16.F32.PACK_AB R2, R139, R184 ;  /* 0x000000b88b02723e */ /* 0x000fe200000010ff */
[-C--:B-----5:R-:W-:Y:S01]  /*ad10*/  FMUL.FTZ R140, R140, R14.reuse ;  /* 0x0000000e8c8c7220 */ /* 0x0a0fe20000410000 */
[----:B------:R-:W-:Y:S01]  /*ad20*/  LOP3.LUT R6, R6, R7, RZ, 0xc0, !PT ;  /* 0x0000000706067212 */ /* 0x000fe200078ec0ff */
[----:B------:R-:W-:Y:S01]  /*ad30*/  FMUL.FTZ R141, R141, R14 ;  /* 0x0000000e8d8d7220 */ /* 0x000fe20000410000 */
[----:B------:R-:W-:Y:S01]  /*ad40*/  LOP3.LUT R7, R3, R2, RZ, 0xc0, !PT ;  /* 0x0000000203077212 */ /* 0x000fe200078ec0ff */
[-C--:B------:R-:W-:Y:S01]  /*ad50*/  FMUL.FTZ R152, R152, R20.reuse ;  /* 0x0000001498987220 */ /* 0x080fe20000410000 */
[----:B------:R-:W-:Y:S01]  /*ad60*/  FMUL.FTZ R153, R153, R20 ;  /* 0x0000001499997220 */ /* 0x000fe20000410000 */
[-C--:B------:R-:W-:Y:S01]  /*ad70*/  FMUL.FTZ R154, R154, R15.reuse ;  /* 0x0000000f9a9a7220 */ /* 0x080fe20000410000 */
[-C--:B------:R-:W-:Y:S01]  /*ad80*/  FMUL.FTZ R148, R148, R14.reuse ;  /* 0x0000000e94947220 */ /* 0x080fe20000410000 */
[----:B------:R-:W-:Y:S01]  /*ad90*/  FMUL.FTZ R149, R149, R14 ;  /* 0x0000000e95957220 */ /* 0x000fe20000410000 */
[-C--:B------:R-:W-:Y:S01]  /*ada0*/  FMUL.FTZ R155, R155, R15.reuse ;  /* 0x0000000f9b9b7220 */ /* 0x080fe20000410000 */
[-C--:B------:R-:W-:Y:S01]  /*adb0*/  FMUL.FTZ R36, R36, R20.reuse ;  /* 0x0000001424247220 */ /* 0x080fe20000410000 */
[----:B------:R-:W-:Y:S01]  /*adc0*/  FMUL.FTZ R37, R37, R20 ;  /* 0x0000001425257220 */ /* 0x000fe20000410000 */
[----:B------:R-:W-:Y:S01]  /*add0*/  FMUL.FTZ R38, R38, R15 ;  /* 0x0000000f26267220 */ /* 0x000fe20000410000 */
[-C--:B-1----:R-:W-:Y:S01]  /*ade0*/  FMUL.FTZ R142, R142, R13.reuse ;  /* 0x0000000d8e8e7220 */ /* 0x082fe20000410000 */
[-C--:B------:R-:W-:Y:S01]  /*adf0*/  FMUL.FTZ R143, R143, R13.reuse ;  /* 0x0000000d8f8f7220 */ /* 0x080fe20000410000 */
[-C--:B------:R-:W-:Y:S01]  /*ae00*/  FMUL.FTZ R150, R150, R13.reuse ;  /* 0x0000000d96967220 */ /* 0x080fe20000410000 */
[----:B------:R-:W-:Y:S01]  /*ae10*/  FMUL.FTZ R151, R151, R13 ;  /* 0x0000000d97977220 */ /* 0x000fe20000410000 */
[----:B------:R-:W-:Y:S01]  /*ae20*/  FMUL.FTZ R39, R39, R15 ;  /* 0x0000000f27277220 */ /* 0x000fe20000410000 */
[----:B------:R-:W-:Y:S01]  /*ae30*/  IMAD.MOV.U32 R132, RZ, RZ, R35 ;  /* 0x000000ffff847224 */ /* 0x000fe200078e0023 */
[----:B------:R-:W-:Y:S01]  /*ae40*/  MOV R3, R34 ;  /* 0x0000002200037202 */ /* 0x000fe20000000f00 */
[----:B------:R-:W-:Y:S01]  /*ae50*/  IMAD.MOV.U32 R23, RZ, RZ, R32 ;  /* 0x000000ffff177224 */ /* 0x000fe200078e0020 */
[----:B------:R-:W-:Y:S01]  /*ae60*/  HMMA.16816.F32.BF16 R140, R4, R28, R140 ;  /* 0x0000001c048c723c */ /* 0x000fe2000004188c */
[----:B------:R-:W-:-:S05]  /*ae70*/  IMAD.MOV.U32 R2, RZ, RZ, R33 ;  /* 0x000000ffff027224 */ /* 0x000fca00078e0021 */
[-C--:B------:R-:W-:Y:S06]  /*ae80*/  HMMA.16816.F32.BF16 R148, R4, R30.reuse, R148 ;  /* 0x0000001e0494723c */ /* 0x080fec0000041894 */
[C---:B------:R-:W-:Y:S06]  /*ae90*/  HMMA.16816.F32.BF16 R32, R16.reuse, R30, R152 ;  /* 0x0000001e1020723c */ /* 0x040fec0000041898 */
[----:B--2---:R-:W-:Y:S01]  /*aea0*/  HMMA.16816.F32.BF16 R28, R16, R24, R36 ;  /* 0x00000018101c723c */ /* 0x004fe20000041824 */
        /* <DEDUP_REMOVED lines=8> */
[----:B------:R-:W1:-:S15]  /*af30*/  LDSM.16.MT88.4 R36, [R214+0xa000] ;  /* 0x00a00000d624783b */ /* 0x000e5e0000004200 */
[----:B------:R-:W-:Y:S01]  /*af40*/  MOV R181, R30 ;  /* 0x0000001e00b57202 */ /* 0x000fe20000000f00 */
[----:B------:R-:W-:Y:S01]  /*af50*/  IMAD.MOV.U32 R179, RZ, RZ, R31 ;  /* 0x000000ffffb37224 */ /* 0x000fe200078e001f */
[----:B------:R-:W-:Y:S01]  /*af60*/  MOV R177, R29 ;  /* 0x0000001d00b17202 */ /* 0x000fe20000000f00 */
[----:B------:R-:W-:Y:S02]  /*af70*/  IMAD.MOV.U32 R178, RZ, RZ, R28 ;  /* 0x000000ffffb27224 */ /* 0x000fe400078e001c */
[----:B------:R-:W-:Y:S01]  /*af80*/  HMMA.16816.F32.BF16 R28, R16, R26, R48 ;  /* 0x0000001a101c723c */ /* 0x000fe20000041830 */
[-C--:B------:R-:W-:Y:S01]  /*af90*/  FMUL.FTZ R44, R44, R14.reuse ;  /* 0x0000000e2c2c7220 */ /* 0x080fe20000410000 */
[----:B------:R-:W-:Y:S01]  /*afa0*/  FMUL.FTZ R45, R45, R14 ;  /* 0x0000000e2d2d7220 */ /* 0x000fe20000410000 */
[-C--:B------:R-:W-:Y:S01]  /*afb0*/  FMUL.FTZ R46, R46, R13.reuse ;  /* 0x0000000d2e2e7220 */ /* 0x080fe20000410000 */
[----:B------:R-:W-:Y:S02]  /*afc0*/  FMUL.FTZ R47, R47, R13 ;  /* 0x0000000d2f2f7220 */ /* 0x000fe40000410000 */
[----:B------:R-:W-:Y:S01]  /*afd0*/  HMMA.16816.F32.BF16 R236, R4, R24, R40 ;  /* 0x0000001804ec723c */ /* 0x000fe20000041828 */
[----:B------:R-:W2:Y:S01]  /*afe0*/  LDSM.16.MT88.4 R40, [R213+0xb000] ;  /* 0x00b00000d528783b */ /* 0x000ea20000004200 */
[----:B------:R-:W-:Y:S01]  /*aff0*/  IMAD.MOV.U32 R155, RZ, RZ, R33 ;  /* 0x000000ffff9b7224 */ /* 0x000fe200078e0021 */
[----:B------:R-:W-:Y:S01]  /*b000*/  MOV R154, R34 ;  /* 0x00000022009a7202 */ /* 0x000fe20000000f00 */
[----:B------:R-:W-:-:S02]  /*b010*/  IMAD.MOV.U32 R153, RZ, RZ, R35 ;  /* 0x000000ffff997224 */ /* 0x000fc400078e0023 */
[----:B------:R-:W-:Y:S02]  /*b020*/  IMAD.MOV.U32 R152, RZ, RZ, R32 ;  /* 0x000000ffff987224 */ /* 0x000fe400078e0020 */
[----:B------:R-:W3:Y:S01]  /*b030*/  LDSM.16.MT88.4 R32, [R211+0xb000] ;  /* 0x00b00000d320783b */ /* 0x000ee20000004200 */
[----:B------:R-:W-:Y:S03]  /*b040*/  HMMA.16816.F32.BF16 R232, R4, R26, R44 ;  /* 0x0000001a04e8723c */ /* 0x000fe6000004182c */
[----:B------:R-:W-:Y:S04]  /*b050*/  LDSM.16.MT88.4 R24, [R209+0xb000] ;  /* 0x00b00000d118783b */ /* 0x000fe80000004200 */
[----:B------:R-:W-:Y:S02]  /*b060*/  LDSM.16.MT88.4 R44, [R214+0xb000] ;  /* 0x00b00000d62c783b */ /* 0x000fe40000004200 */
[----:B------:R-:W-:Y:S01]  /*b070*/  IMAD.MOV.U32 R51, RZ, RZ, R29 ;  /* 0x000000ffff337224 */ /* 0x000fe200078e001d */
[----:B------:R-:W-:Y:S01]  /*b080*/  MOV R49, R31 ;  /* 0x0000001f00317202 */ /* 0x000fe20000000f00 */
[----:B------:R-:W-:-:S02]  /*b090*/  IMAD.MOV.U32 R50, RZ, RZ, R30 ;  /* 0x000000ffff327224 */ /* 0x000fc400078e001e */
[----:B------:R-:W-:Y:S02]  /*b0a0*/  IMAD.MOV.U32 R48, RZ, RZ, R28 ;  /* 0x000000ffff307224 */ /* 0x000fe400078e001c */
[----:B------:R-:W4:Y:S01]  /*b0b0*/  LDSM.16.MT88.4 R28, [R213+0xa000] ;  /* 0x00a00000d51c783b */ /* 0x000f220000004200 */
[-C--:B------:R-:W-:Y:S01]  /*b0c0*/  FMUL.FTZ R64, R64, R20.reuse ;  /* 0x0000001440407220 */ /* 0x080fe20000410000 */
[----:B------:R-:W-:Y:S01]  /*b0d0*/  FMUL.FTZ R65, R65, R20 ;  /* 0x0000001441417220 */ /* 0x000fe20000410000 */
        /* <DEDUP_REMOVED lines=16> */
[-C--:B------:R-:W-:Y:S01]  /*b1e0*/  FMUL.FTZ R57, R57, R14.reuse ;  /* 0x0000000e39397220 */ /* 0x080fe20000410000 */
[-C--:B------:R-:W-:Y:S01]  /*b1f0*/  FMUL.FTZ R60, R60, R14.reuse ;  /* 0x0000000e3c3c7220 */ /* 0x080fe20000410000 */
[----:B------:R-:W-:Y:S01]  /*b200*/  FMUL.FTZ R61, R61, R14 ;  /* 0x0000000e3d3d7220 */ /* 0x000fe20000410000 */
[-C--:B------:R-:W-:Y:S01]  /*b210*/  FMUL.FTZ R58, R58, R13.reuse ;  /* 0x0000000d3a3a7220 */ /* 0x080fe20000410000 */
[-C--:B------:R-:W-:Y:S01]  /*b220*/  FMUL.FTZ R59, R59, R13.reuse ;  /* 0x0000000d3b3b7220 */ /* 0x080fe20000410000 */
[----:B------:R-:W-:Y:S01]  /*b230*/  MOV R66, R2 ;  /* 0x0000000200427202 */ /* 0x000fe20000000f00 */
[----:B------:R-:W-:Y:S01]  /*b240*/  FFMA.FTZ R2, R174, UR30, -R0 ;  /* 0x0000001eae027c23 */ /* 0x000fe20008010800 */
        /* <DEDUP_REMOVED lines=34> */
[----:B--2---:R-:W-:Y:S01]  /*b470*/  HMMA.16816.F32.BF16 R144, R4, R42, R128 ;  /* 0x0000002a0490723c */ /* 0x004fe20000041880 */
[----:B------:R-:W-:-:S02]  /*b480*/  IMAD.MOV.U32 R65, RZ, RZ, R180 ;  /* 0x000000ffff417224 */ /* 0x000fc400078e00b4 */
[-C--:B------:R-:W-:Y:S01]  /*b490*/  FMUL.FTZ R52, R52, R20.reuse ;  /* 0x0000001434347220 */ /* 0x080fe20000410000 */
[-C--:B------:R-:W-:Y:S01]  /*b4a0*/  FMUL.FTZ R53, R53, R20.reuse ;  /* 0x0000001435357220 */ /* 0x080fe20000410000 */
[-C--:B------:R-:W-:Y:S01]  /*b4b0*/  FMUL.FTZ R54, R54, R15.reuse ;  /* 0x0000000f36367220 */ /* 0x080fe20000410000 */
[-C--:B------:R-:W-:Y:S01]  /*b4c0*/  FMUL.FTZ R55, R55, R15.reuse ;  /* 0x0000000f37377220 */ /* 0x080fe20000410000 */
[-C--:B---3--:R-:W-:Y:S01]  /*b4d0*/  HMMA.16816.F32.BF16 R156, R4, R34.reuse, R156 ;  /* 0x00000022049c723c */ /* 0x088fe2000004189c */
[----:B------:R-:W-:Y:S02]  /*b4e0*/  IMAD.MOV.U32 R129, RZ, RZ, R181 ;  /* 0x000000ffff817224 */ /* 0x000fe400078e00b5 */
[-C--:B------:R-:W-:Y:S01]  /*b4f0*/  FMUL.FTZ R100, R100, R20.reuse ;  /* 0x0000001464647220 */ /* 0x080fe20000410000 */
[----:B------:R-:W-:Y:S01]  /*b500*/  FMUL.FTZ R101, R101, R20 ;  /* 0x0000001465657220 */ /* 0x000fe20000410000 */
[-C--:B------:R-:W-:Y:S01]  /*b510*/  FMUL.FTZ R102, R102, R15.reuse ;  /* 0x0000000f66667220 */ /* 0x080fe20000410000 */
[----:B------:R-:W-:Y:S01]  /*b520*/  FMUL.FTZ R103, R103, R15 ;  /* 0x0000000f67677220 */ /* 0x000fe20000410000 */
[----:B------:R-:W-:Y:S01]  /*b530*/  HMMA.16816.F32.BF16 R180, R16, R34, R108 ;  /* 0x0000002210b4723c */ /* 0x000fe2000004186c */
[----:B------:R1:W-:Y:S01]  /*b540*/  MUFU.EX2 R34, R2 ;  /* 0x0000000200227308 */ /* 0x0003e20000000800 */
[----:B------:R-:W2:Y:S01]  /*b550*/  LDC.U8 R64, c[0x0][0x388] ;  /* 0x0000e200ff407b82 */ /* 0x000ea20000000000 */
[----:B------:R-:W-:Y:S01]  /*b560*/  IMAD.MOV.U32 R67, RZ, RZ, R3 ;  /* 0x000000ffff437224 */ /* 0x000fe200078e0003 */
[----:B------:R-:W-:-:S02]  /*b570*/  UIADD3 UR4, UR25, 0x646e171e, URZ ;  /* 0x646e171e19047890 */ /* 0x000fc4000fffe03f */
[C---:B------:R-:W-:Y:S01]  /*b580*/  HMMA.16816.F32.BF16 R56, R4.reuse, R36, R56 ;  /* 0x000000240438723c */ /* 0x040fe20000041838 */
[-C--:B------:R-:W-:Y:S01]  /*b590*/  FMUL.FTZ R80, R80, R20.reuse ;  /* 0x0000001450507220 */ /* 0x080fe20000410000 */
[----:B------:R-:W-:Y:S01]  /*b5a0*/  FMUL.FTZ R81, R81, R20 ;  /* 0x0000001451517220 */ /* 0x000fe20000410000 */
[-C--:B------:R-:W-:Y:S01]  /*b5b0*/  FMUL.FTZ R82, R82, R15.reuse ;  /* 0x0000000f52527220 */ /* 0x080fe20000410000 */
[----:B------:R-:W-:Y:S02]  /*b5c0*/  FMUL.FTZ R83, R83, R15 ;  /* 0x0000000f53537220 */ /* 0x000fe40000410000 */
[C---:B------:R-:W-:Y:S06]  /*b5d0*/  HMMA.16816.F32.BF16 R60, R4.reuse, R38, R60 ;  /* 0x00000026043c723c */ /* 0x040fec000004183c */
[----:B----4-:R-:W-:Y:S01]  /*b5e0*/  HMMA.16816.F32.BF16 R72, R4, R28, R72 ;  /* 0x0000001c0448723c */ /* 0x010fe20000041848 */
[----:B-1----:R-:W-:-:S05]  /*b5f0*/  FFMA.FTZ R2, R173, UR30, -R0 ;  /* 0x0000001ead027c23 */ /* 0x002fca0008010800 */
[C---:B------:R-:W-:Y:S01]  /*b600*/  HMMA.16816.F32.BF16 R76, R4.reuse, R30, R76 ;  /* 0x0000001e044c723c */ /* 0x040fe2000004184c */
[----:B------:R1:W-:Y:S05]  /*b610*/  MUFU.EX2 R35, R2 ;  /* 0x0000000200237308 */ /* 0x0003ea0000000800 */
[C---:B------:R-:W-:Y:S06]  /*b620*/  HMMA.16816.F32.BF16 R88, R4.reuse, R24, R88 ;  /* 0x000000180458723c */ /* 0x040fec0000041858 */
[C---:B------:R-:W-:Y:S06]  /*b630*/  HMMA.16816.F32.BF16 R92, R4.reuse, R26, R92 ;  /* 0x0000001a045c723c */ /* 0x040fec000004185c */
[----:B------:R-:W-:Y:S01]  /*b640*/  HMMA.16816.F32.BF16 R104, R4, R32, R104 ;  /* 0x000000200468723c */ /* 0x000fe20000041868 */
[----:B-1----:R-:W-:-:S05]  /*b650*/  IMAD.WIDE.U32 R2, R176, -0x2daee0ad, RZ ;  /* 0xd2511f53b0027825 */ /* 0x002fca00078e00ff */
[C---:B------:R-:W-:Y:S06]  /*b660*/  HMMA.16816.F32.BF16 R116, R4.reuse, R44, R116 ;  /* 0x0000002c0474723c */ /* 0x040fec0000041874 */
[C---:B------:R-:W-:Y:S06]  /*b670*/  HMMA.16816.F32.BF16 R160, R4.reuse, R46, R160 ;  /* 0x0000002e04a0723c */ /* 0x040fec00000418a0 */
[----:B------:R-:W-:Y:S01]  /*b680*/  HMMA.16816.F32.BF16 R124, R4, R40, R124 ;  /* 0x00000028047c723c */ /* 0x000fe2000004187c */
[-C--:B------:R-:W-:Y:S01]  /*b690*/  FMUL.FTZ R84, R84, R20.reuse ;  /* 0x0000001454547220 */ /* 0x080fe20000410000 */
[-C--:B------:R-:W-:Y:S01]  /*b6a0*/  FMUL.FTZ R85, R85, R20.reuse ;  /* 0x0000001455557220 */ /* 0x080fe20000410000 */
[-C--:B------:R-:W-:Y:S01]  /*b6b0*/  FMUL.FTZ R86, R86, R15.reuse ;  /* 0x0000000f56567220 */ /* 0x080fe20000410000 */
[-C--:B------:R-:W-:Y:S01]  /*b6c0*/  FMUL.FTZ R87, R87, R15.reuse ;  /* 0x0000000f57577220 */ /* 0x080fe20000410000 */
[-C--:B------:R-:W-:Y:S01]  /*b6d0*/  FMUL.FTZ R96, R96, R20.reuse ;  /* 0x0000001460607220 */ /* 0x080fe20000410000 */
[C---:B------:R-:W-:Y:S01]  /*b6e0*/  HMMA.16816.F32.BF16 R52, R16.reuse, R36, R52 ;  /* 0x000000241034723c */ /* 0x040fe20000041834 */
[--C-:B------:R-:W-:Y:S01]  /*b6f0*/  FFMA.FTZ R4, R172, UR30, -R0.reuse ;  /* 0x0000001eac047c23 */ /* 0x100fe20008010800 */
[----:B------:R-:W-:Y:S01]  /*b700*/  FFMA.FTZ R0, R137, UR30, -R0 ;  /* 0x0000001e89007c23 */ /* 0x000fe20008010800 */
[----:B------:R-:W-:Y:S01]  /*b710*/  FMUL.FTZ R97, R97, R20 ;  /* 0x0000001461617220 */ /* 0x000fe20000410000 */
[-C--:B------:R-:W-:Y:S01]  /*b720*/  FMUL.FTZ R98, R98, R15.reuse ;  /* 0x0000000f62627220 */ /* 0x080fe20000410000 */
[-C--:B------:R-:W-:Y:S01]  /*b730*/  FMUL.FTZ R99, R99, R15.reuse ;  /* 0x0000000f63637220 */ /* 0x080fe20000410000 */
[C---:B------:R-:W-:Y:S01]  /*b740*/  HMMA.16816.F32.BF16 R100, R16.reuse, R32, R100 ;  /* 0x000000201064723c */ /* 0x040fe20000041864 */
[----:B------:R-:W-:Y:S01]  /*b750*/  MOV R36, R132 ;  /* 0x0000008400247202 */ /* 0x000fe20000000f00 */
[----:B------:R1:W-:Y:S01]  /*b760*/  MUFU.EX2 R33, R0 ;  /* 0x0000000000217308 */ /* 0x0003e20000000800 */
[-C--:B------:R-:W-:Y:S01]  /*b770*/  FMUL.FTZ R112, R112, R20.reuse ;  /* 0x0000001470707220 */ /* 0x080fe20000410000 */
[-C--:B------:R-:W-:Y:S01]  /*b780*/  FMUL.FTZ R113, R113, R20.reuse ;  /* 0x0000001471717220 */ /* 0x080fe20000410000 */
[-C--:B------:R-:W-:Y:S01]  /*b790*/  FMUL.FTZ R114, R114, R15.reuse ;  /* 0x0000000f72727220 */ /* 0x080fe20000410000 */
[C---:B------:R-:W-:Y:S01]  /*b7a0*/  HMMA.16816.F32.BF16 R204, R16.reuse, R30, R80 ;  /* 0x0000001e10cc723c */ /* 0x040fe20000041850 */
[-C--:B------:R-:W-:Y:S01]  /*b7b0*/  FMUL.FTZ R115, R115, R15.reuse ;  /* 0x0000000f73737220 */ /* 0x080fe20000410000 */
[-C--:B------:R-:W-:Y:S01]  /*b7c0*/  FMUL.FTZ R120, R120, R20.reuse ;  /* 0x0000001478787220 */ /* 0x080fe20000410000 */
[----:B------:R-:W-:Y:S01]  /*b7d0*/  FMUL.FTZ R121, R121, R20 ;  /* 0x0000001479797220 */ /* 0x000fe20000410000 */
[----:B------:R3:W-:Y:S01]  /*b7e0*/  MUFU.EX2 R132, R4 ;  /* 0x0000000400847308 */ /* 0x0007e20000000800 */
[-C--:B------:R-:W-:Y:S01]  /*b7f0*/  FMUL.FTZ R122, R122, R15.reuse ;  /* 0x0000000f7a7a7220 */ /* 0x080fe20000410000 */
[----:B------:R-:W-:Y:S01]  /*b800*/  FMUL.FTZ R123, R123, R15 ;  /* 0x0000000f7b7b7220 */ /* 0x000fe20000410000 */
[----:B------:R-:W-:Y:S01]  /*b810*/  HMMA.16816.F32.BF16 R84, R16, R24, R84 ;  /* 0x000000181054723c */ /* 0x000fe20000041854 */
[----:B------:R-:W-:Y:S01]  /*b820*/  FFMA.FTZ R5, R190, UR30, -R8 ;  /* 0x0000001ebe057c23 */ /* 0x000fe20008010808 */
[----:B------:R-:W-:-:S02]  /*b830*/  IMAD.MOV.U32 R37, RZ, RZ, R23 ;  /* 0x000000ffff257224 */ /* 0x000fc400078e0017 */
[-C--:B------:R-:W-:Y:S01]  /*b840*/  FMUL.FTZ R68, R68, R20.reuse ;  /* 0x0000001444447220 */ /* 0x080fe20000410000 */
[-C--:B------:R-:W-:Y:S01]  /*b850*/  FMUL.FTZ R69, R69, R20.reuse ;  /* 0x0000001445457220 */ /* 0x080fe20000410000 */
[-C--:B------:R-:W-:Y:S01]  /*b860*/  FMUL.FTZ R70, R70, R15.reuse ;  /* 0x0000000f46467220 */ /* 0x080fe20000410000 */
[----:B-1----:R-:W-:Y:S01]  /*b870*/  LOP3.LUT R0, R3, UR4, R138, 0x96, !PT ;  /* 0x0000000403007c12 */ /* 0x002fe2000f8e968a */
[-C--:B------:R-:W-:Y:S01]  /*b880*/  FMUL.FTZ R71, R71, R15.reuse ;  /* 0x0000000f47477220 */ /* 0x080fe20000410000 */
[-C--:B------:R-:W-:Y:S01]  /*b890*/  FMUL.FTZ R168, R168, R20.reuse ;  /* 0x00000014a8a87220 */ /* 0x080fe20000410000 */
[----:B------:R-:W-:Y:S01]  /*b8a0*/  FMUL.FTZ R169, R169, R20 ;  /* 0x00000014a9a97220 */ /* 0x000fe20000410000 */
[-C--:B------:R-:W-:Y:S01]  /*b8b0*/  FMUL.FTZ R170, R170, R15.reuse ;  /* 0x0000000faaaa7220 */ /* 0x080fe20000410000 */
[----:B------:R-:W-:Y:S01]  /*b8c0*/  FMUL.FTZ R171, R171, R15 ;  /* 0x0000000fabab7220 */ /* 0x000fe20000410000 */
[----:B------:R-:W-:Y:S01]  /*b8d0*/  HMMA.16816.F32.BF16 R192, R16, R26, R96 ;  /* 0x0000001a10c0723c */ /* 0x000fe20000041860 */
[----:B------:R-:W-:Y:S01]  /*b8e0*/  MOV R130, R179 ;  /* 0x000000b300827202 */ /* 0x000fe20000000f00 */
[----:B---3--:R-:W-:Y:S01]  /*b8f0*/  FFMA.FTZ R4, R188, UR30, -R8 ;  /* 0x0000001ebc047c23 */ /* 0x008fe20008010808 */
[----:B------:R-:W-:Y:S01]  /*b900*/  SHF.R.U32.HI R7, RZ, 0x18, R0 ;  /* 0x00000018ff077819 */ /* 0x000fe20000011600 */
[----:B------:R-:W-:Y:S01]  /*b910*/  IMAD.MOV.U32 R131, RZ, RZ, R178 ;  /* 0x000000ffff837224 */ /* 0x000fe200078e00b2 */
[----:B------:R-:W-:Y:S01]  /*b920*/  LOP3.LUT R24, R2, 0xffff, RZ, 0xc0, !PT ;  /* 0x0000ffff02187812 */ /* 0x000fe200078ec0ff */
[----:B------:R1:W-:Y:S01]  /*b930*/  MUFU.EX2 R31, R4 ;  /* 0x00000004001f7308 */ /* 0x0003e20000000800 */
[C---:B------:R-:W-:Y:S01]  /*b940*/  LOP3.LUT R3, R0.reuse, 0xffff, RZ, 0xc0, !PT ;  /* 0x0000ffff00037812 */ /* 0x040fe200078ec0ff */
[----:B------:R-:W-:Y:S01]  /*b950*/  IMAD.MOV.U32 R128, RZ, RZ, R177 ;  /* 0x000000ffff807224 */ /* 0x000fe200078e00b1 */
[----:B------:R-:W-:Y:S01]  /*b960*/  LOP3.LUT R23, R0, 0xff, RZ, 0xc0, !PT ;  /* 0x000000ff00177812 */ /* 0x000fe200078ec0ff */
[----:B------:R-:W-:Y:S01]  /*b970*/  LDSM.16.MT88.4 R80, [R213+0xa800] ;  /* 0x00a80000d550783b */ /* 0x000fe20000004200 */
[----:B------:R-:W-:-:S02]  /*b980*/  LOP3.LUT R26, R2, 0xff, RZ, 0xc0, !PT ;  /* 0x000000ff021a7812 */ /* 0x000fc400078ec0ff */
[----:B------:R-:W-:Y:S01]  /*b990*/  SHF.R.U32.HI R25, RZ, 0x18, R2 ;  /* 0x00000018ff197819 */ /* 0x000fe20000011602 */
[----:B------:R3:W4:Y:S01]  /*b9a0*/  MUFU.EX2 R30, R5 ;  /* 0x00000005001e7308 */ /* 0x0007220000000800 */
[----:B------:R-:W-:Y:S01]  /*b9b0*/  HMMA.16816.F32.BF16 R112, R16, R44, R112 ;  /* 0x0000002c1070723c */ /* 0x000fe20000041870 */
[----:B--2---:R-:W-:Y:S01]  /*b9c0*/  PRMT R137, R64, 0x7054, R64 ;  /* 0x0000705440897816 */ /* 0x004fe20000000040 */
[----:B------:R-:W-:Y:S04]  /*b9d0*/  LDSM.16.MT88.4 R96, [R209+0xb800] ;  /* 0x00b80000d160783b */ /* 0x000fe80000004200 */
[----:B------:R-:W-:Y:S01]  /*b9e0*/  LDSM.16.MT88.4 R108, [R211+0xb800] ;  /* 0x00b80000d36c783b */ /* 0x000fe20000004200 */
[----:B-1----:R-:W-:Y:S01]  /*b9f0*/  SHF.R.U32.HI R4, RZ, 0x10, R0 ;  /* 0x00000010ff047819 */ /* 0x002fe20000011600 */
[----:B------:R-:W-:-:S03]  /*ba00*/  FFMA.FTZ R0, R175, UR30, -R8 ;  /* 0x0000001eaf007c23 */ /* 0x000fc60008010808 */
[----:B------:R-:W-:Y:S02]  /*ba10*/  LOP3.LUT R6, R4, 0xff, RZ, 0xc0, !PT ;  /* 0x000000ff04067812 */ /* 0x000fe400078ec0ff */
[----:B------:R-:W-:Y:S02]  /*ba20*/  SHF.R.U32.HI R4, RZ, 0x10, R2 ;  /* 0x00000010ff047819 */ /* 0x000fe40000011602 */
[----:B------:R-:W-:Y:S01]  /*ba30*/  PRMT R2, R6, 0x5410, R7 ;  /* 0x0000541006027816 */ /* 0x000fe20000000007 */
[C---:B------:R-:W-:Y:S01]  /*ba40*/  HMMA.16816.F32.BF16 R176, R16.reuse, R46, R120 ;  /* 0x0000002e10b0723c */ /* 0x040fe20000041878 */
[----:B---3--:R-:W-:Y:S02]  /*ba50*/  SHF.R.U32.HI R5, RZ, 0x8, R24 ;  /* 0x00000008ff057819 */ /* 0x008fe40000011618 */
[----:B------:R-:W-:Y:S01]  /*ba60*/  LOP3.LUT R6, R4, 0xff, RZ, 0xc0, !PT ;  /* 0x000000ff04067812 */ /* 0x000fe200078ec0ff */
[----:B------:R1:W-:Y:S01]  /*ba70*/  MUFU.EX2 R32, R0 ;  /* 0x0000000000207308 */ /* 0x0003e20000000800 */
[----:B------:R-:W-:Y:S01]  /*ba80*/  MOV R44, R50 ;  /* 0x00000032002c7202 */ /* 0x000fe20000000f00 */
[----:B------:R-:W-:Y:S01]  /*ba90*/  IMAD.MOV.U32 R45, RZ, RZ, R49 ;  /* 0x000000ffff2d7224 */ /* 0x000fe200078e0031 */
[----:B------:R-:W-:Y:S01]  /*baa0*/  HMMA.16816.F32.BF16 R68, R16, R28, R68 ;  /* 0x0000001c1044723c */ /* 0x000fe20000041844 */
[----:B------:R-:W-:-:S02]  /*bab0*/  IMAD.MOV.U32 R47, RZ, RZ, R51 ;  /* 0x000000ffff2f7224 */ /* 0x000fc400078e0033 */
[----:B------:R-:W-:Y:S01]  /*bac0*/  IMAD.MOV.U32 R46, RZ, RZ, R48 ;  /* 0x000000ffff2e7224 */ /* 0x000fe200078e0030 */
[----:B------:R-:W-:Y:S01]  /*bad0*/  MOV R190, R66 ;  /* 0x0000004200be7202 */ /* 0x000fe20000000f00 */
[----:B------:R-:W2:Y:S01]  /*bae0*/  LDSM.16.MT88.4 R48, [R211+0xa800] ;  /* 0x00a80000d330783b */ /* 0x000ea20000004200 */
[----:B------:R-:W-:Y:S01]  /*baf0*/  HMMA.16816.F32.BF16 R172, R16, R42, R168 ;  /* 0x0000002a10ac723c */ /* 0x000fe200000418a8 */
[----:B------:R-:W-:Y:S01]  /*bb00*/  IMAD.MOV.U32 R28, RZ, RZ, R65 ;  /* 0x000000ffff1c7224 */ /* 0x000fe200078e0041 */
[----:B------:R-:W-:Y:S01]  /*bb10*/  PRMT R5, R26, 0x5410, R5 ;  /* 0x000054101a057816 */ /* 0x000fe20000000005 */
[----:B------:R-:W-:Y:S01]  /*bb20*/  IMAD.MOV.U32 R188, RZ, RZ, R67 ;  /* 0x000000ffffbc7224 */ /* 0x000fe200078e0043 */
[----:B------:R-:W-:Y:S01]  /*bb30*/  PRMT R6, R6, 0x5410, R25 ;  /* 0x0000541006067816 */ /* 0x000fe20000000019 */
[----:B------:R-:W-:Y:S01]  /*bb40*/  IMAD.MOV.U32 R7, RZ, RZ, R153 ;  /* 0x000000ffff077224 */ /* 0x000fe200078e0099 */
[----:B------:R-:W-:Y:S01]  /*bb50*/  LDSM.16.MT88.4 R64, [R214+0xa800] ;  /* 0x00a80000d640783b */ /* 0x000fe20000004200 */
[----:B------:R-:W-:Y:S01]  /*bb60*/  MOV R171, R152 ;  /* 0x0000009800ab7202 */ /* 0x000fe20000000f00 */
[----:B-1----:R-:W-:Y:S01]  /*bb70*/  FFMA.FTZ R0, R189, UR30, -R8 ;  /* 0x0000001ebd007c23 */ /* 0x002fe20008010808 */
[----:B------:R-:W-:Y:S01]  /*bb80*/  MOV R189, R155 ;  /* 0x0000009b00bd7202 */ /* 0x000fe20000000f00 */
[----:B------:R-:W-:Y:S01]  /*bb90*/  IMAD.MOV.U32 R8, RZ, RZ, R154 ;  /* 0x000000ffff087224 */ /* 0x000fe200078e009a */
[----:B------:R-:W-:Y:S04]  /*bba0*/  LDSM.16.MT88.4 R120, [R214+0xb800] ;  /* 0x00b80000d678783b */ /* 0x000fe80000004200 */
[----:B------:R-:W1:Y:S04]  /*bbb0*/  LDSM.16.MT88.4 R152, [R209+0xa800] ;  /* 0x00a80000d198783b */ /* 0x000e680000004200 */
[----:B------:R-:W3:Y:S01]  /*bbc0*/  LDSM.16.MT88.4 R24, [R213+0xb800] ;  /* 0x00b80000d518783b */ /* 0x000ee20000004200 */
[----:B------:R5:W2:Y:S01]  /*bbd0*/  MUFU.EX2 R29, R0 ;  /* 0x00000000001d7308 */ /* 0x000aa20000000800 */
[----:B------:R-:W-:-:S04]  /*bbe0*/  SHF.R.U32.HI R3, RZ, 0x8, R3 ;  /* 0x00000008ff037819 */ /* 0x000fc80000011603 */
[----:B------:R-:W-:Y:S02]  /*bbf0*/  PRMT R3, R23, 0x5410, R3 ;  /* 0x0000541017037816 */ /* 0x000fe40000000003 */
[----:B------:R-:W-:-:S03]  /*bc00*/  HSET2.LE.AND R4, R2, R137, PT ;  /* 0x0000008902047233 */ /* 0x000fc60003803000 */
[----:B------:R-:W-:Y:S02]  /*bc10*/  HSET2.LE.AND R3, R3, R137, PT ;  /* 0x0000008903037233 */ /* 0x000fe40003803000 */
[----:B----4-:R-:W-:Y:S02]  /*bc20*/  F2FP.BF16.F32.PACK_AB R2, R30, R31 ;  /* 0x0000001f1e02723e */ /* 0x010fe400000010ff */
[----:B------:R-:W-:Y:S02]  /*bc30*/  MOV R23, R37 ;  /* 0x0000002500177202 */ /* 0x000fe40000000f00 */
[----:B-----5:R-:W-:Y:S01]  /*bc40*/  F2FP.BF16.F32.PACK_AB R0, R35, R34 ;  /* 0x000000222300723e */ /* 0x020fe200000010ff */
[----:B------:R-:W-:Y:S02]  /*bc50*/  IMAD.MOV.U32 R37, RZ, RZ, R128 ;  /* 0x000000ffff257224 */ /* 0x000fe400078e0080 */
[----:B------:R-:W-:Y:S01]  /*bc60*/  IMAD.MOV.U32 R38, RZ, RZ, R129 ;  /* 0x000000ffff267224 */ /* 0x000fe200078e0081 */
[----:B------:R-:W-:-:S02]  /*bc70*/  LOP3.LUT R128, R3, R0, RZ, 0xc0, !PT ;  /* 0x0000000003807212 */ /* 0x000fc400078ec0ff */
[----:B------:R-:W-:Y:S02]  /*bc80*/  LOP3.LUT R129, R4, R2, RZ, 0xc0, !PT ;  /* 0x0000000204817212 */ /* 0x000fe400078ec0ff */
[--C-:B------:R-:W-:Y:S02]  /*bc90*/  HSET2.LE.AND R0, R5, R137.reuse, PT ;  /* 0x0000008905007233 */ /* 0x100fe40003803000 */
[----:B------:R-:W-:Y:S02]  /*bca0*/  HSET2.LE.AND R3, R6, R137, PT ;  /* 0x0000008906037233 */ /* 0x000fe40003803000 */
[----:B------:R-:W-:Y:S02]  /*bcb0*/  F2FP.BF16.F32.PACK_AB R2, R33, R132 ;  /* 0x000000842102723e */ /* 0x000fe400000010ff */
[----:B--2---:R-:W-:Y:S01]  /*bcc0*/  F2FP.BF16.F32.PACK_AB R4, R29, R32 ;  /* 0x000000201d04723e */ /* 0x004fe200000010ff */
[----:B------:R-:W-:Y:S02]  /*bcd0*/  IMAD.MOV.U32 R138, RZ, RZ, R36 ;  /* 0x000000ffff8a7224 */ /* 0x000fe400078e0024 */
[-C--:B------:R-:W-:Y:S01]  /*bce0*/  FMUL.FTZ R164, R164, R20.reuse ;  /* 0x00000014a4a47220 */ /* 0x080fe20000410000 */
[----:B------:R-:W-:Y:S01]  /*bcf0*/  FMUL.FTZ R165, R165, R20 ;  /* 0x00000014a5a57220 */ /* 0x000fe20000410000 */
[-C--:B------:R-:W-:Y:S01]  /*bd00*/  FMUL.FTZ R166, R166, R15.reuse ;  /* 0x0000000fa6a67220 */ /* 0x080fe20000410000 */
[----:B------:R-:W-:Y:S01]  /*bd10*/  FMUL.FTZ R167, R167, R15 ;  /* 0x0000000fa7a77220 */ /* 0x000fe20000410000 */
[----:B------:R-:W-:Y:S01]  /*bd20*/  MOV R39, R130 ;  /* 0x0000008200277202 */ /* 0x000fe20000000f00 */
[----:B------:R-:W-:Y:S01]  /*bd30*/  IMAD.MOV.U32 R36, RZ, RZ, R131 ;  /* 0x000000ffff247224 */ /* 0x000fe200078e0083 */
[----:B------:R-:W-:-:S02]  /*bd40*/  LOP3.LUT R130, R0, R2, RZ, 0xc0, !PT ;  /* 0x0000000200827212 */ /* 0x000fc400078ec0ff */
[----:B------:R-:W-:Y:S01]  /*bd50*/  LOP3.LUT R131, R3, R4, RZ, 0xc0, !PT ;  /* 0x0000000403837212 */ /* 0x000fe200078ec0ff */
[----:B------:R-:W-:Y:S01]  /*bd60*/  FFMA.FTZ R0, R245, UR30, -R21 ;  /* 0x0000001ef5007c23 */ /* 0x000fe20008010815 */
[----:B------:R-:W-:Y:S01]  /*bd70*/  HMMA.16816.F32.BF16 R164, R16, R40, R164 ;  /* 0x0000002810a4723c */ /* 0x000fe200000418a4 */
[----:B------:R-:W-:Y:S02]  /*bd80*/  LOP3.LUT R2, R185, UR29, R198, 0x96, !PT ;  /* 0x0000001db9027c12 */ /* 0x000fe4000f8e96c6 */
[----:B------:R2:W-:Y:S03]  /*bd90*/  MUFU.EX2 R19, R0 ;  /* 0x0000000000137308 */ /* 0x0005e60000000800 */
[----:B------:R-:W-:Y:S01]  /*bda0*/  HMMA.16816.F32.BF16 R40, R128, R48, R236 ;  /* 0x000000308028723c */ /* 0x000fe200000418ec */
[----:B------:R-:W-:-:S05]  /*bdb0*/  IMAD.WIDE.U32 R2, R2, -0x2daee0ad, RZ ;  /* 0xd2511f5302027825 */ /* 0x000fca00078e00ff */
[C---:B-1----:R-:W-:Y:S01]  /*bdc0*/  HMMA.16816.F32.BF16 R140, R128.reuse, R152, R140 ;  /* 0x00000098808c723c */ /* 0x042fe2000004188c */
[----:B------:R-:W-:Y:S01]  /*bdd0*/  IMAD.MOV.U32 R236, RZ, RZ, R46 ;  /* 0x000000ffffec7224 */ /* 0x000fe200078e002e */
[----:B------:R-:W-:Y:S01]  /*bde0*/  MOV R238, R44 ;  /* 0x0000002c00ee7202 */ /* 0x000fe20000000f00 */
[----:B------:R-:W-:Y:S02]  /*bdf0*/  IMAD.MOV.U32 R237, RZ, RZ, R47 ;  /* 0x000000ffffed7224 */ /* 0x000fe400078e002f */
[----:B------:R-:W-:Y:S01]  /*be00*/  IMAD.MOV.U32 R239, RZ, RZ, R45 ;  /* 0x000000ffffef7224 */ /* 0x000fe200078e002d */
[----:B------:R-:W-:Y:S01]  /*be10*/  HMMA.16816.F32.BF16 R148, R128, R154, R148 ;  /* 0x0000009a8094723c */ /* 0x000fe20000041894 */
[----:B--2---:R-:W-:-:S05]  /*be20*/  FFMA.FTZ R0, R244, UR30, -R21 ;  /* 0x0000001ef4007c23 */ /* 0x004fca0008010815 */
        /* <DEDUP_REMOVED lines=11> */
[----:B---3--:R-:W-:Y:S01]  /*bee0*/  HMMA.16816.F32.BF16 R124, R128, R24, R124 ;  /* 0x00000018807c723c */ /* 0x008fe2000004187c */
[----:B------:R-:W-:-:S05]  /*bef0*/  IMAD.MOV.U32 R235, RZ, RZ, R7 ;  /* 0x000000ffffeb7224 */ /* 0x000fca00078e0007 */
[----:B------:R-:W-:Y:S01]  /*bf00*/  HMMA.16816.F32.BF16 R128, R128, R26, R144 ;  /* 0x0000001a8080723c */ /* 0x000fe20000041890 */
[----:B------:R-:W-:-:S06]  /*bf10*/  FFMA.FTZ R7, R241, UR30, -R21 ;  /* 0x0000001ef1077c23 */ /* 0x000fcc0008010815 */
[----:B------:R-:W-:Y:S02]  /*bf20*/  MOV R144, R23 ;  /* 0x0000001700907202 */ /* 0x000fe40000000f00 */
[----:B------:R1:W-:Y:S01]  /*bf30*/  MUFU.EX2 R23, R0 ;  /* 0x0000000000177308 */ /* 0x0003e20000000800 */
[----:B------:R-:W-:Y:S02]  /*bf40*/  LOP3.LUT R6, R2, 0xff, RZ, 0xc0, !PT ;  /* 0x000000ff02067812 */ /* 0x000fe400078ec0ff */
[--C-:B------:R-:W-:Y:S02]  /*bf50*/  SHF.R.U32.HI R5, RZ, 0x10, R2.reuse ;  /* 0x00000010ff057819 */ /* 0x100fe40000011602 */
[----:B------:R-:W-:Y:S01]  /*bf60*/  SHF.R.U32.HI R4, RZ, 0x18, R2 ;  /* 0x00000018ff047819 */ /* 0x000fe20000011602 */
[----:B-1----:R-:W-:-:S04]  /*bf70*/  FFMA.FTZ R0, R242, UR30, -R21 ;  /* 0x0000001ef2007c23 */ /* 0x002fc80008010815 */
[----:B------:R1:W-:Y:S01]  /*bf80*/  MUFU.EX2 R21, R0 ;  /* 0x0000000000157308 */ /* 0x0003e20000000800 */
[----:B------:R-:W-:Y:S01]  /*bf90*/  MOV R147, R138 ;  /* 0x0000008a00937202 */ /* 0x000fe20000000f00 */
[----:B------:R-:W-:Y:S02]  /*bfa0*/  IMAD.MOV.U32 R138, RZ, RZ, R28 ;  /* 0x000000ffff8a7224 */ /* 0x000fe400078e001c */
[----:B------:R-:W-:-:S04]  /*bfb0*/  IMAD.MOV.U32 R234, RZ, RZ, R8 ;  /* 0x000000ffffea7224 */ /* 0x000fc800078e0008 */
[----:B------:R2:W3:Y:S01]  /*bfc0*/  MUFU.EX2 R28, R7 ;  /* 0x00000007001c7308 */ /* 0x0004e20000000800 */
[----:B-1----:R-:W-:Y:S02]  /*bfd0*/  LOP3.LUT R0, R3, UR4, R196, 0x96, !PT ;  /* 0x0000000403007c12 */ /* 0x002fe4000f8e96c4 */
[----:B------:R-:W-:-:S04]  /*bfe0*/  LOP3.LUT R3, R2, 0xffff, RZ, 0xc0, !PT ;  /* 0x0000ffff02037812 */ /* 0x000fc800078ec0ff */
[----:B------:R-:W-:Y:S01]  /*bff0*/  SHF.R.U32.HI R2, RZ, 0x8, R3 ;  /* 0x00000008ff027819 */ /* 0x000fe20000011603 */
[----:B------:R-:W-:-:S03]  /*c000*/  FFMA.FTZ R3, R250, UR30, -R22 ;  /* 0x0000001efa037c23 */ /* 0x000fc60008010816 */
[----:B------:R-:W-:Y:S01]  /*c010*/  PRMT R16, R6, 0x5410, R2 ;  /* 0x0000541006107816 */ /* 0x000fe20000000002 */
[----:B------:R1:W-:Y:S01]  /*c020*/  MUFU.EX2 R18, R3 ;  /* 0x0000000300127308 */ /* 0x0003e20000000800 */
[----:B------:R-:W-:-:S04]  /*c030*/  LOP3.LUT R2, R5, 0xff, RZ, 0xc0, !PT ;  /* 0x000000ff05027812 */ /* 0x000fc800078ec0ff */
[----:B------:R-:W-:Y:S02]  /*c040*/  PRMT R8, R2, 0x5410, R4 ;  /* 0x0000541002087816 */ /* 0x000fe40000000004 */
[C---:B------:R-:W-:Y:S02]  /*c050*/  LOP3.LUT R2, R0.reuse, 0xffff, RZ, 0xc0, !PT ;  /* 0x0000ffff00027812 */ /* 0x040fe400078ec0ff */
[----:B--2---:R-:W-:Y:S01]  /*c060*/  LOP3.LUT R7, R0, 0xff, RZ, 0xc0, !PT ;  /* 0x000000ff00077812 */ /* 0x004fe200078ec0ff */
[----:B-1----:R-:W-:-:S04]  /*c070*/  FFMA.FTZ R3, R251, UR30, -R22 ;  /* 0x0000001efb037c23 */ /* 0x002fc80008010816 */
[----:B------:R1:W2:Y:S01]  /*c080*/  MUFU.EX2 R17, R3 ;  /* 0x0000000300117308 */ /* 0x0002a20000000800 */
[----:B------:R-:W-:Y:S02]  /*c090*/  SHF.R.U32.HI R6, RZ, 0x18, R0 ;  /* 0x00000018ff067819 */ /* 0x000fe40000011600 */
[----:B------:R-:W-:Y:S01]  /*c0a0*/  SHF.R.U32.HI R4, RZ, 0x8, R2 ;  /* 0x00000008ff047819 */ /* 0x000fe20000011602 */
[--C-:B------:R-:W-:Y:S01]  /*c0b0*/  FFMA.FTZ R5, R252, UR30, -R22.reuse ;  /* 0x0000001efc057c23 */ /* 0x100fe20008010816 */
[----:B------:R-:W-:Y:S01]  /*c0c0*/  FFMA.FTZ R2, R138, UR30, -R22 ;  /* 0x0000001e8a027c23 */ /* 0x000fe20008010816 */
[----:B-1----:R-:W-:-:S04]  /*c0d0*/  SHF.R.U32.HI R3, RZ, 0x10, R0 ;  /* 0x00000010ff037819 */ /* 0x002fc80000011600 */
[----:B------:R-:W-:Y:S02]  /*c0e0*/  LOP3.LUT R0, R3, 0xff, RZ, 0xc0, !PT ;  /* 0x000000ff03007812 */ /* 0x000fe400078ec0ff */
[----:B------:R-:W-:Y:S02]  /*c0f0*/  PRMT R3, R7, 0x5410, R4 ;  /* 0x0000541007037816 */ /* 0x000fe40000000004 */
[----:B------:R-:W-:Y:S01]  /*c100*/  PRMT R6, R0, 0x5410, R6 ;  /* 0x0000541000067816 */ /* 0x000fe20000000006 */
[----:B------:R3:W-:Y:S01]  /*c110*/  MUFU.EX2 R4, R2 ;  /* 0x0000000200047308 */ /* 0x0007e20000000800 */
[----:B------:R-:W-:-:S07]  /*c120*/  HSET2.LE.AND R0, R16, R137, PT ;  /* 0x0000008910007233 */ /* 0x000fce0003803000 */
[----:B------:R-:W1:Y:S01]  /*c130*/  MUFU.EX2 R5, R5 ;  /* 0x0000000500057308 */ /* 0x000e620000000800 */
[----:B---3--:R-:W-:-:S04]  /*c140*/  F2FP.BF16.F32.PACK_AB R2, R28, R21 ;  /* 0x000000151c02723e */ /* 0x008fc800000010ff */
[----:B------:R-:W-:Y:S02]  /*c150*/  LOP3.LUT R170, R0, R2, RZ, 0xc0, !PT ;  /* 0x0000000200aa7212 */ /* 0x000fe400078ec0ff */
[----:B------:R-:W-:Y:S02]  /*c160*/  HSET2.LE.AND R0, R8, R137, PT ;  /* 0x0000008908007233 */ /* 0x000fe40003803000 */
[----:B--2---:R-:W-:Y:S01]  /*c170*/  F2FP.BF16.F32.PACK_AB R2, R17, R18 ;  /* 0x000000121102723e */ /* 0x004fe200000010ff */
[----:B------:R-:W-:-:S03]  /*c180*/  IMAD.MOV.U32 R232, RZ, RZ, R171 ;  /* 0x000000ffffe87224 */ /* 0x000fc600078e00ab */
[----:B------:R-:W-:Y:S02]  /*c190*/  LOP3.LUT R171, R0, R2, RZ, 0xc0, !PT ;  /* 0x0000000200ab7212 */ /* 0x000fe400078ec0ff */
[----:B------:R-:W-:Y:S02]  /*c1a0*/  HSET2.LE.AND R0, R3, R137, PT ;  /* 0x0000008903007233 */ /* 0x000fe40003803000 */
[----:B------:R-:W-:-:S04]  /*c1b0*/  F2FP.BF16.F32.PACK_AB R2, R23, R19 ;  /* 0x000000131702723e */ /* 0x000fc800000010ff */
[----:B------:R-:W-:Y:S02]  /*c1c0*/  LOP3.LUT R168, R0, R2, RZ, 0xc0, !PT ;  /* 0x0000000200a87212 */ /* 0x000fe400078ec0ff */
[----:B------:R-:W-:Y:S02]  /*c1d0*/  HSET2.LE.AND R0, R6, R137, PT ;  /* 0x0000008906007233 */ /* 0x000fe40003803000 */
[----:B-1----:R-:W-:Y:S01]  /*c1e0*/  F2FP.BF16.F32.PACK_AB R2, R4, R5 ;  /* 0x000000050402723e */ /* 0x002fe200000010ff */
[----:B------:R-:W-:Y:S01]  /*c1f0*/  FFMA.FTZ R6, R243, R20, R240 ;  /* 0x00000014f3067223 */ /* 0x000fe200000100f0 */
[----:B------:R-:W-:Y:S02]  /*c200*/  FFMA.FTZ R3, R246, R15, R224 ;  /* 0x0000000ff6037223 */ /* 0x000fe400000100e0 */
[----:B------:R-:W-:Y:S01]  /*c210*/  LOP3.LUT R169, R0, R2, RZ, 0xc0, !PT ;  /* 0x0000000200a97212 */ /* 0x000fe200078ec0ff */
[----:B------:R-:W-:Y:S01]  /*c220*/  FFMA.FTZ R2, R247, R14, R200 ;  /* 0x0000000ef7027223 */ /* 0x000fe200000100c8 */
[----:B------:R-:W-:Y:S01]  /*c230*/  FFMA.FTZ R0, R248, R13, R187 ;  /* 0x0000000df8007223 */ /* 0x000fe200000100bb */
        /* <DEDUP_REMOVED lines=14> */
[----:B------:R-:W-:Y:S02]  /*c320*/  IMAD.MOV.U32 R146, RZ, RZ, R188 ;  /* 0x000000ffff927224 */ /* 0x000fe400078e00bc */
        /* <DEDUP_REMOVED lines=12> */
[----:B------:R-:W-:-:S02]  /*c3f0*/  FADD.FTZ R0, R32, R0 ;  /* 0x0000000020007221 */ /* 0x000fc40000010000 */
[----:B------:R-:W-:Y:S01]  /*c400*/  HMMA.16816.F32.BF16 R36, R168, R48, R36 ;  /* 0x00000030a824723c */ /* 0x000fe20000041824 */
[----:B------:R-:W-:-:S05]  /*c410*/  UMOV UR5, UR31 ;  /* 0x0000001f00057c82 */ /* 0x000fca0008000000 */
[----:B------:R-:W-:Y:S01]  /*c420*/  HMMA.16816.F32.BF16 R52, R168, R64, R52 ;  /* 0x00000040a834723c */ /* 0x000fe20000041834 */
[----:B------:R-:W-:-:S05]  /*c430*/  FADD.FTZ R243, R28, R243 ;  /* 0x000000f31cf37221 */ /* 0x000fca0000010000 */
        /* <DEDUP_REMOVED lines=72> */
[----:B------:R-:W-:Y:S04]  /*c8c0*/  LDSM.16.M88.4 R20, [R212+0x2000] ;  /* 0x00200000d414783b */ /* 0x000fe80000000200 */
[----:B------:R-:W-:Y:S04]  /*c8d0*/  LDSM.16.M88.4 R172, [R222] ;  /* 0x00000000deac783b */ /* 0x000fe80000000200 */
[----:B------:R-:W-:Y:S04]  /*c8e0*/  LDSM.16.M88.4 R176, [R219] ;  /* 0x00000000dbb0783b */ /* 0x000fe80000000200 */
[----:B--2---:R-:W2:Y:S04]  /*c8f0*/  LDSM.16.M88.4 R4, [R210+0x2000] ;  /* 0x00200000d204783b */ /* 0x004ea80000000200 */
[----:B------:R-:W3:Y:S04]  /*c900*/  LDSM.16.M88.4 R24, [R212] ;  /* 0x00000000d418783b */ /* 0x000ee80000000200 */
[----:B------:R-:W0:Y:S01]  /*c910*/  LDGDEPBAR ;  /* 0x00000000000079af */ /* 0x000e220000000000 */
[C---:B-1----:R-:W-:Y:S06]  /*c920*/  HMMA.16816.F32.BF16 R204, R16.reuse, R32, RZ ;  /* 0x0000002010cc723c */ /* 0x042fec00000418ff */
[C---:B------:R-:W-:Y:S06]  /*c930*/  HMMA.16816.F32.BF16 R228, R16.reuse, R34, RZ ;  /* 0x0000002210e4723c */ /* 0x040fec00000418ff */
[-C--:B------:R-:W-:Y:S06]  /*c940*/  HMMA.16816.F32.BF16 R180, R16, R28.reuse, RZ ;  /* 0x0000001c10b4723c */ /* 0x080fec00000418ff */
[C---:B--2---:R-:W-:Y:S06]  /*c950*/  HMMA.16816.F32.BF16 R188, R4.reuse, R28, RZ ;  /* 0x0000001c04bc723c */ /* 0x044fec00000418ff */
[C---:B------:R-:W-:Y:S06]  /*c960*/  HMMA.16816.F32.BF16 R196, R4.reuse, R32, RZ ;  /* 0x0000002004c4723c */ /* 0x040fec00000418ff */
[C---:B------:R-:W-:Y:S01]  /*c970*/  HMMA.16816.F32.BF16 R192, R4.reuse, R34, RZ ;  /* 0x0000002204c0723c */ /* 0x040fe200000418ff */
[----:B------:R-:W-:Y:S05]  /*c980*/  LDSM.16.M88.4 R32, [R216+0x8000] ;  /* 0x00800000d820783b */ /* 0x000fea0000000200 */
[-C--:B------:R-:W-:Y:S01]  /*c990*/  HMMA.16816.F32.BF16 R184, R4, R30.reuse, RZ ;  /* 0x0000001e04b8723c */ /* 0x080fe200000418ff */
[----:B------:R-:W-:Y:S05]  /*c9a0*/  LDSM.16.M88.4 R4, [R218+0x2000] ;  /* 0x00200000da04783b */ /* 0x000fea0000000200 */
[----:B------:R-:W-:Y:S01]  /*c9b0*/  HMMA.16816.F32.BF16 R200, R16, R30, RZ ;  /* 0x0000001e10c8723c */ /* 0x000fe200000418ff */
[----:B------:R-:W1:Y:S04]  /*c9c0*/  LDSM.16.M88.4 R28, [R216+0x8800] ;  /* 0x00880000d81c783b */ /* 0x000e680000000200 */
[----:B------:R-:W2:Y:S01]  /*c9d0*/  LDSM.16.M88.4 R16, [R218] ;  /* 0x00000000da10783b */ /* 0x000ea20000000200 */
[C---:B------:R-:W-:Y:S06]  /*c9e0*/  HMMA.16816.F32.BF16 R232, R20.reuse, R172, R188 ;  /* 0x000000ac14e8723c */ /* 0x040fec00000418bc */
[C---:B------:R-:W-:Y:S06]  /*c9f0*/  HMMA.16816.F32.BF16 R236, R20.reuse, R176, R196 ;  /* 0x000000b014ec723c */ /* 0x040fec00000418c4 */
[C---:B------:R-:W-:Y:S06]  /*ca00*/  HMMA.16816.F32.BF16 R224, R20.reuse, R178, R192 ;  /* 0x000000b214e0723c */ /* 0x040fec00000418c0 */
[----:B------:R-:W-:Y:S01]  /*ca10*/  HMMA.16816.F32.BF16 R196, R20, R174, R184 ;  /* 0x000000ae14c4723c */ /* 0x000fe200000418b8 */
[----:B------:R-:W-:Y:S04]  /*ca20*/  LDSM.16.M88.4 R20, [R217+0x2000] ;  /* 0x00200000d914783b */ /* 0x000fe80000000200 */
[----:B------:R-:W-:Y:S01]  /*ca30*/  LDSM.16.M88.4 R184, [R215] ;  /* 0x00000000d7b8783b */ /* 0x000fe20000000200 */
[C---:B---3--:R-:W-:Y:S06]  /*ca40*/  HMMA.16816.F32.BF16 R192, R24.reuse, R176, R204 ;  /* 0x000000b018c0723c */ /* 0x048fec00000418cc */
[C---:B------:R-:W-:Y:S06]  /*ca50*/  HMMA.16816.F32.BF16 R176, R24.reuse, R178, R228 ;  /* 0x000000b218b0723c */ /* 0x040fec00000418e4 */
[C---:B------:R-:W-:Y:S01]  /*ca60*/  HMMA.16816.F32.BF16 R188, R24.reuse, R172, R180 ;  /* 0x000000ac18bc723c */ /* 0x040fe200000418b4 */
[----:B------:R-:W3:Y:S05]  /*ca70*/  LDSM.16.M88.4 R180, [R215+0x800] ;  /* 0x00080000d7b4783b */ /* 0x000eea0000000200 */
[----:B------:R-:W-:Y:S01]  /*ca80*/  HMMA.16816.F32.BF16 R172, R24, R174, R200 ;  /* 0x000000ae18ac723c */ /* 0x000fe200000418c8 */
[----:B------:R-:W4:Y:S05]  /*ca90*/  LDSM.16.M88.4 R24, [R217] ;  /* 0x00000000d918783b */ /* 0x000f2a0000000200 */
[C---:B-1----:R-:W-:Y:S06]  /*caa0*/  HMMA.16816.F32.BF16 R232, R4.reuse, R28, R232 ;  /* 0x0000001c04e8723c */ /* 0x042fec00000418e8 */
[----:B------:R-:W-:Y:S06]  /*cab0*/  HMMA.16816.F32.BF16 R200, R4, R30, R196 ;  /* 0x0000001e04c8723c */ /* 0x000fec00000418c4 */
[-C--:B--2---:R-:W-:Y:S06]  /*cac0*/  HMMA.16816.F32.BF16 R196, R16, R32.reuse, R192 ;  /* 0x0000002010c4723c */ /* 0x084fec00000418c0 */
[C---:B------:R-:W-:Y:S06]  /*cad0*/  HMMA.16816.F32.BF16 R236, R4.reuse, R32, R236 ;  /* 0x0000002004ec723c */ /* 0x040fec00000418ec */
[-C--:B------:R-:W-:Y:S01]  /*cae0*/  HMMA.16816.F32.BF16 R204, R4, R34.reuse, R224 ;  /* 0x0000002204cc723c */ /* 0x080fe200000418e0 */
[----:B------:R-:W-:Y:S05]  /*caf0*/  LDSM.16.M88.4 R4, [R210+0x6000] ;  /* 0x00600000d204783b */ /* 0x000fea0000000200 */
[C---:B------:R-:W-:Y:S01]  /*cb00*/  HMMA.16816.F32.BF16 R192, R16.reuse, R34, R176 ;  /* 0x0000002210c0723c */ /* 0x040fe200000418b0 */
[----:B------:R-:W-:Y:S05]  /*cb10*/  LDSM.16.M88.4 R176, [R208+0x9000] ;  /* 0x00900000d0b0783b */ /* 0x000fea0000000200 */
[C---:B------:R-:W-:Y:S06]  /*cb20*/  HMMA.16816.F32.BF16 R32, R16.reuse, R28, R188 ;  /* 0x0000001c1020723c */ /* 0x040fec00000418bc */
[----:B------:R-:W-:Y:S01]  /*cb30*/  HMMA.16816.F32.BF16 R28, R16, R30, R172 ;  /* 0x0000001e101c723c */ /* 0x000fe200000418ac */
[----:B------:R-:W1:Y:S04]  /*cb40*/  LDSM.16.M88.4 R172, [R208+0x9800] ;  /* 0x00980000d0ac783b */ /* 0x000e680000000200 */
[----:B------:R-:W2:Y:S01]  /*cb50*/  LDSM.16.M88.4 R16, [R210+0x4000] ;  /* 0x00400000d210783b */ /* 0x000ea20000000200 */
[C---:B---3--:R-:W-:Y:S06]  /*cb60*/  HMMA.16816.F32.BF16 R224, R20.reuse, R180, R232 ;  /* 0x000000b414e0723c */ /* 0x048fec00000418e8 */
[C---:B------:R-:W-:Y:S06]  /*cb70*/  HMMA.16816.F32.BF16 R236, R20.reuse, R184, R236 ;  /* 0x000000b814ec723c */ /* 0x040fec00000418ec */
[C---:B------:R-:W-:Y:S06]  /*cb80*/  HMMA.16816.F32.BF16 R204, R20.reuse, R186, R204 ;  /* 0x000000ba14cc723c */ /* 0x040fec00000418cc */
[----:B------:R-:W-:Y:S06]  /*cb90*/  HMMA.16816.F32.BF16 R200, R20, R182, R200 ;  /* 0x000000b614c8723c */ /* 0x000fec00000418c8 */
[C---:B----4-:R-:W-:Y:S06]  /*cba0*/  HMMA.16816.F32.BF16 R196, R24.reuse, R184, R196 ;  /* 0x000000b818c4723c */ /* 0x050fec00000418c4 */
[C---:B------:R-:W-:Y:S01]  /*cbb0*/  HMMA.16816.F32.BF16 R188, R24.reuse, R186, R192 ;  /* 0x000000ba18bc723c */ /* 0x040fe200000418c0 */
[----:B------:R-:W-:Y:S05]  /*cbc0*/  LDSM.16.M88.4 R184, [R221] ;  /* 0x00000000ddb8783b */ /* 0x000fea0000000200 */
[C---:B------:R-:W-:Y:S01]  /*cbd0*/  HMMA.16816.F32.BF16 R20, R24.reuse, R180, R32 ;  /* 0x000000b41814723c */ /* 0x040fe20000041820 */
[----:B------:R-:W-:Y:S05]  /*cbe0*/  LDSM.16.M88.4 R32, [R212+0x4000] ;  /* 0x00400000d420783b */ /* 0x000fea0000000200 */
[----:B------:R-:W-:Y:S01]  /*cbf0*/  HMMA.16816.F32.BF16 R24, R24, R182, R28 ;  /* 0x000000b61818723c */ /* 0x000fe2000004181c */
[----:B------:R-:W-:Y:S04]  /*cc00*/  LDSM.16.M88.4 R28, [R212+0x6000] ;  /* 0x00600000d41c783b */ /* 0x000fe80000000200 */
[----:B------:R-:W3:Y:S01]  /*cc10*/  LDSM.16.M88.4 R180, [R220] ;  /* 0x00000000dcb4783b */ /* 0x000ee20000000200 */
[C---:B-1----:R-:W-:Y:S06]  /*cc20*/  HMMA.16816.F32.BF16 R224, R4.reuse, R172, R224 ;  /* 0x000000ac04e0723c */ /* 0x042fec00000418e0 */
[C---:B------:R-:W-:Y:S06]  /*cc30*/  HMMA.16816.F32.BF16 R236, R4.reuse, R176, R236 ;  /* 0x000000b004ec723c */ /* 0x040fec00000418ec */
[C---:B------:R-:W-:Y:S06]  /*cc40*/  HMMA.16816.F32.BF16 R204, R4.reuse, R178, R204 ;  /* 0x000000b204cc723c */ /* 0x040fec00000418cc */
[----:B------:R-:W-:Y:S06]  /*cc50*/  HMMA.16816.F32.BF16 R200, R4, R174, R200 ;  /* 0x000000ae04c8723c */ /* 0x000fec00000418c8 */
[C---:B--2---:R-:W-:Y:S06]  /*cc60*/  HMMA.16816.F32.BF16 R192, R16.reuse, R176, R196 ;  /* 0x000000b010c0723c */ /* 0x044fec00000418c4 */
[C---:B------:R-:W-:Y:S01]  /*cc70*/  HMMA.16816.F32.BF16 R188, R16.reuse, R178, R188 ;  /* 0x000000b210bc723c */ /* 0x040fe200000418bc */
[----:B------:R-:W-:Y:S05]  /*cc80*/  LDSM.16.M88.4 R176, [R216+0x9000] ;  /* 0x00900000d8b0783b */ /* 0x000fea0000000200 */
[----:B------:R-:W-:Y:S01]  /*cc90*/  HMMA.16816.F32.BF16 R4, R16, R172, R20 ;  /* 0x000000ac1004723c */ /* 0x000fe20000041814 */
[----:B------:R-:W1:Y:S05]  /*cca0*/  LDSM.16.M88.4 R20, [R218+0x6000] ;  /* 0x00600000da14783b */ /* 0x000e6a0000000200 */
[----:B---3--:R-:W-:Y:S06]  /*ccb0*/  HMMA.16816.F32.BF16 R228, R28, R180, R224 ;  /* 0x000000b41ce4723c */ /* 0x008fec00000418e0 */
[----:B------:R-:W-:Y:S01]  /*ccc0*/  HMMA.16816.F32.BF16 R16, R16, R174, R24 ;  /* 0x000000ae1010723c */ /* 0x000fe20000041818 */
[----:B------:R-:W2:Y:S04]  /*ccd0*/  LDSM.16.M88.4 R172, [R216+0x9800] ;  /* 0x00980000d8ac783b */ /* 0x000ea80000000200 */
[----:B------:R-:W3:Y:S01]  /*cce0*/  LDSM.16.M88.4 R24, [R218+0x4000] ;  /* 0x00400000da18783b */ /* 0x000ee20000000200 */
[C---:B------:R-:W-:Y:S06]  /*ccf0*/  HMMA.16816.F32.BF16 R236, R28.reuse, R184, R236 ;  /* 0x000000b81cec723c */ /* 0x040fec00000418ec */
        /* <DEDUP_REMOVED lines=8> */
[C---:B------:R-:W-:Y:S06]  /*cd80*/  HMMA.16816.F32.BF16 R228, R32.reuse, R184, R192 ;  /* 0x000000b820e4723c */ /* 0x040fec00000418c0 */
[----:B------:R-:W-:Y:S01]  /*cd90*/  HMMA.16816.F32.BF16 R204, R32, R180, R4 ;  /* 0x000000b420cc723c */ /* 0x000fe20000041804 */
[----:B------:R-:W-:Y:S01]  /*cda0*/  LDSM.16.M88.4 R4, [R217+0x6000] ;  /* 0x00600000d904783b */ /* 0x000fe20000000200 */
[----:B------:R-:W-:-:S02]  /*cdb0*/  IMAD.MOV.U32 R192, RZ, RZ, R8 ;  /* 0x000000ffffc07224 */ /* 0x000fc400078e0008 */
[----:B------:R-:W-:Y:S02]  /*cdc0*/  IMAD.MOV.U32 R193, RZ, RZ, R3 ;  /* 0x000000ffffc17224 */ /* 0x000fe400078e0003 */
[----:B------:R-:W-:Y:S01]  /*cdd0*/  HMMA.16816.F32.BF16 R188, R32, R182, R16 ;  /* 0x000000b620bc723c */ /* 0x000fe20000041810 */
[----:B------:R-:W4:Y:S01]  /*cde0*/  LDSM.16.M88.4 R32, [R215+0x1000] ;  /* 0x00100000d720783b */ /* 0x000f220000000200 */
[----:B------:R-:W-:Y:S02]  /*cdf0*/  IMAD.MOV.U32 R194, RZ, RZ, R2 ;  /* 0x000000ffffc27224 */ /* 0x000fe400078e0002 */
[----:B------:R-:W-:Y:S01]  /*ce00*/  IMAD.MOV.U32 R195, RZ, RZ, R0 ;  /* 0x000000ffffc37224 */ /* 0x000fe200078e0000 */
[----:B------:R-:W5:Y:S01]  /*ce10*/  LDSM.16.M88.4 R16, [R217+0x4000] ;  /* 0x00400000d910783b */ /* 0x000f620000000200 */
[----:B-1----:R-:W-:Y:S01]  /*ce20*/  HMMA.16816.F32.BF16 R200, R20, R176, R236 ;  /* 0x000000b014c8723c */ /* 0x002fe200000418ec */
[----:B------:R-:W-:-:S05]  /*ce30*/  DEPBAR.LE SB0, 0x0 ;  /* 0x000080000000791a */ /* 0x000fca0000000000 */
[C---:B------:R-:W-:Y:S06]  /*ce40*/  HMMA.16816.F32.BF16 R196, R20.reuse, R178, R196 ;  /* 0x000000b214c4723c */ /* 0x040fec00000418c4 */
[C---:B--2---:R-:W-:Y:S06]  /*ce50*/  HMMA.16816.F32.BF16 R192, R20.reuse, R172, R192 ;  /* 0x000000ac14c0723c */ /* 0x044fec00000418c0 */
[----:B------:R-:W-:Y:S06]  /*ce60*/  HMMA.16816.F32.BF16 R184, R20, R174, R232 ;  /* 0x000000ae14b8723c */ /* 0x000fec00000418e8 */
[C---:B---3--:R-:W-:Y:S06]  /*ce70*/  HMMA.16816.F32.BF16 R180, R24.reuse, R176, R228 ;  /* 0x000000b018b4723c */ /* 0x048fec00000418e4 */
[C---:B------:R-:W-:Y:S06]  /*ce80*/  HMMA.16816.F32.BF16 R176, R24.reuse, R178, R224 ;  /* 0x000000b218b0723c */ /* 0x040fec00000418e0 */
[C---:B------:R-:W-:Y:S06]  /*ce90*/  HMMA.16816.F32.BF16 R20, R24.reuse, R172, R204 ;  /* 0x000000ac1814723c */ /* 0x040fec00000418cc */
[----:B------:R-:W-:Y:S06]  /*cea0*/  HMMA.16816.F32.BF16 R24, R24, R174, R188 ;  /* 0x000000ae1818723c */ /* 0x000fec00000418bc */
[C---:B----4-:R-:W-:Y:S06]  /*ceb0*/  HMMA.16816.F32.BF16 R200, R4.reuse, R32, R200 ;  /* 0x0000002004c8723c */ /* 0x050fec00000418c8 */
[----:B------:R-:W-:Y:S06]  /*cec0*/  HMMA.16816.F32.BF16 R196, R4, R34, R196 ;  /* 0x0000002204c4723c */ /* 0x000fec00000418c4 */
[C---:B-----5:R-:W-:Y:S06]  /*ced0*/  HMMA.16816.F32.BF16 R180, R16.reuse, R32, R180 ;  /* 0x0000002010b4723c */ /* 0x060fec00000418b4 */
        /* <DEDUP_REMOVED lines=57> */
.L_x_993:
[----:B------:R-:W-:Y:S05]  /*d270*/  BSYNC B0 ;  /* 0x0000000000007941 */ /* 0x000fea0003800000 */
.L_x_992:
[----:B------:R-:W0:Y:S02]  /*d280*/  LDGDEPBAR ;  /* 0x00000000000079af */ /* 0x000e240000000000 */
.L_x_991:
[----:B------:R-:W3:Y:S01]  /*d290*/  LDL R0, [R1+0x34] ;  /* 0x0000340001007983 */ /* 0x000ee20000100800 */
[----:B------:R-:W4:Y:S01]  /*d2a0*/  S2R R2, SR_TID.X ;  /* 0x0000000000027919 */ /* 0x000f220000002100 */
[----:B------:R-:W-:Y:S01]  /*d2b0*/  UIADD3 UR5, UR24, -0x61c88647, URZ ;  /* 0x9e3779b918057890 */ /* 0x000fe2000fffe03f */
[----:B------:R-:W2:Y:S01]  /*d2c0*/  LDC.U8 R224, c[0x0][0x388] ;  /* 0x0000e200ffe07b82 */ /* 0x000ea20000000000 */
[----:B------:R-:W-:Y:S04]  /*d2d0*/  STL.64 [R1+0x58], R218 ;  /* 0x000058da01007387 */ /* 0x000fe80000100a00 */
[----:B------:R-:W-:Y:S04]  /*d2e0*/  STL.64 [R1+0x50], R216 ;  /* 0x000050d801007387 */ /* 0x000fe80000100a00 */
[----:B------:R-:W2:Y:S04]  /*d2f0*/  LDL R252, [R1+0x30] ;  /* 0x0000300001fc7983 */ /* 0x000ea80000100800 */
[----:B-1----:R-:W2:Y:S04]  /*d300*/  LDL R15, [R1+0x38] ;  /* 0x00003800010f7983 */ /* 0x002ea80000100800 */
[----:B------:R-:W2:Y:S01]  /*d310*/  LDL.64 R190, [R1+0x10] ;  /* 0x0000100001be7983 */ /* 0x000ea20000100a00 */
[----:B----4-:R-:W-:-:S05]  /*d320*/  IMAD.SHL.U32 R2, R2, 0x2, RZ ;  /* 0x0000000202027824 */ /* 0x010fca00078e00ff */
[----:B------:R-:W-:Y:S01]  /*d330*/  LOP3.LUT R2, R2, 0x6, RZ, 0xc0, !PT ;  /* 0x0000000602027812 */ /* 0x000fe200078ec0ff */
[----:B------:R-:W-:Y:S01]  /*d340*/  UIADD3 UR4, UR25, -0x4498517b, URZ ;  /* 0xbb67ae8519047890 */ /* 0x000fe2000fffe03f */
[----:B---3--:R-:W-:Y:S02]  /*d350*/  IMAD.MOV.U32 R251, RZ, RZ, R0 ;  /* 0x000000fffffb7224 */ /* 0x008fe400078e0000 */
[----:B------:R-:W-:-:S05]  /*d360*/  IMAD.U32 R0, RZ, RZ, UR31 ;  /* 0x0000001fff007e24 */ /* 0x000fca000f8e00ff */
[----:B------:R-:W-:-:S04]  /*d370*/  LEA R0, R0, R2, 0x5 ;  /* 0x0000000200007211 */ /* 0x000fc800078e28ff */
[CC--:B------:R-:W-:Y:S01]  /*d380*/  ISETP.GE.AND P4, PT, R0.reuse, R9.reuse, PT ;  /* 0x000000090000720c */ /* 0x0c0fe20003f86270 */
[C---:B------:R-:W-:Y:S01]  /*d390*/  VIADD R8, R0.reuse, 0x1 ;  /* 0x0000000100087836 */ /* 0x040fe20000000000 */
[C---:B------:R-:W-:Y:S01]  /*d3a0*/  ISETP.GE.AND P1, PT, R0.reuse, R10, PT ;  /* 0x0000000a0000720c */ /* 0x040fe20003f26270 */
[----:B------:R-:W-:Y:S01]  /*d3b0*/  VIADD R7, R0, 0x8 ;  /* 0x0000000800077836 */ /* 0x000fe20000000000 */
[----:B------:R-:W-:Y:S02]  /*d3c0*/  FSEL R13, R180, -INF , !P4 ;  /* 0xff800000b40d7808 */ /* 0x000fe40006000000 */
[-C--:B------:R-:W-:Y:S01]  /*d3d0*/  ISETP.GE.AND P5, PT, R8, R9.reuse, PT ;  /* 0x000000090800720c */ /* 0x080fe20003fa6270 */
[----:B------:R-:W-:Y:S01]  /*d3e0*/  VIADD R6, R0, 0x9 ;  /* 0x0000000900067836 */ /* 0x000fe20000000000 */
[----:B------:R-:W-:Y:S02]  /*d3f0*/  FSEL R23, R182, -INF , !P1 ;  /* 0xff800000b6177808 */ /* 0x000fe40004800000 */
[----:B------:R-:W-:-:S02]  /*d400*/  ISETP.GE.AND P1, PT, R7, R9, PT ;  /* 0x000000090700720c */ /* 0x000fc40003f26270 */
[----:B------:R-:W-:Y:S02]  /*d410*/  FSEL R20, R181, -INF , !P5 ;  /* 0xff800000b5147808 */ /* 0x000fe40006800000 */
[----:B------:R-:W-:Y:S02]  /*d420*/  FMNMX.FTZ R2, R135, R13, !PT ;  /* 0x0000000d87027209 */ /* 0x000fe40007810000 */
[-C--:B------:R-:W-:Y:S02]  /*d430*/  ISETP.GE.AND P4, PT, R8, R10.reuse, PT ;  /* 0x0000000a0800720c */ /* 0x080fe40003f86270 */
[----:B------:R-:W-:Y:S02]  /*d440*/  FSEL R22, R176, -INF , !P1 ;  /* 0xff800000b0167808 */ /* 0x000fe40004800000 */
[C---:B------:R-:W-:Y:S02]  /*d450*/  ISETP.GE.AND P1, PT, R6.reuse, R10, PT ;  /* 0x0000000a0600720c */ /* 0x040fe40003f26270 */
[----:B------:R-:W-:-:S02]  /*d460*/  ISETP.GE.AND P5, PT, R6, R9, PT ;  /* 0x000000090600720c */ /* 0x000fc40003fa6270 */
[----:B--2---:R-:W-:Y:S02]  /*d470*/  IADD3 R5, R0, 0x10, RZ ;  /* 0x0000001000057810 */ /* 0x004fe40007ffe0ff */
[----:B------:R-:W-:Y:S02]  /*d480*/  FMNMX.FTZ R2, R20, R2, !PT ;  /* 0x0000000214027209 */ /* 0x000fe40007810000 */
[----:B------:R-:W-:Y:S01]  /*d490*/  FSEL R25, R183, -INF , !P4 ;  /* 0xff800000b7197808 */ /* 0x000fe20006000000 */
[----:B------:R-:W-:Y:S01]  /*d4a0*/  VIADD R4, R0, 0x11 ;  /* 0x0000001100047836 */ /* 0x000fe20000000000 */
[----:B------:R-:W-:Y:S02]  /*d4b0*/  ISETP.GE.AND P4, PT, R7, R10, PT ;  /* 0x0000000a0700720c */ /* 0x000fe40003f86270 */
[----:B------:R-:W-:Y:S02]  /*d4c0*/  FSEL R28, R179, -INF , !P1 ;  /* 0xff800000b31c7808 */ /* 0x000fe40004800000 */
[----:B------:R-:W-:-:S02]  /*d4d0*/  FSEL R24, R177, -INF , !P5 ;  /* 0xff800000b1187808 */ /* 0x000fc40006800000 */
[CC--:B------:R-:W-:Y:S02]  /*d4e0*/  ISETP.GE.AND P1, PT, R5.reuse, R9.reuse, PT ;  /* 0x000000090500720c */ /* 0x0c0fe40003f26270 */
[----:B------:R-:W-:Y:S01]  /*d4f0*/  FMNMX.FTZ R14, R22, R2, !PT ;  /* 0x00000002160e7209 */ /* 0x000fe20007810000 */
[----:B------:R-:W-:Y:S01]  /*d500*/  VIADD R3, R0, 0x18 ;  /* 0x0000001800037836 */ /* 0x000fe20000000000 */
[----:B------:R-:W-:Y:S02]  /*d510*/  FSEL R27, R178, -INF , !P4 ;  /* 0xff800000b21b7808 */ /* 0x000fe40006000000 */
[----:B------:R-:W-:Y:S01]  /*d520*/  ISETP.GE.AND P4, PT, R5, R10, PT ;  /* 0x0000000a0500720c */ /* 0x000fe20003f86270 */
[----:B------:R-:W-:Y:S01]  /*d530*/  VIADD R2, R0, 0x19 ;  /* 0x0000001900027836 */ /* 0x000fe20000000000 */
[----:B------:R-:W-:Y:S02]  /*d540*/  ISETP.GE.AND P5, PT, R4, R9, PT ;  /* 0x000000090400720c */ /* 0x000fe40003fa6270 */
[----:B------:R-:W-:-:S02]  /*d550*/  FSEL R241, R172, -INF , !P1 ;  /* 0xff800000acf17808 */ /* 0x000fc40004800000 */
[----:B------:R-:W-:Y:S02]  /*d560*/  FMNMX.FTZ R14, R24, R14, !PT ;  /* 0x0000000e180e7209 */ /* 0x000fe40007810000 */
[----:B------:R-:W-:Y:S02]  /*d570*/  ISETP.GE.AND P1, PT, R4, R10, PT ;  /* 0x0000000a0400720c */ /* 0x000fe40003f26270 */
[----:B------:R-:W-:Y:S02]  /*d580*/  FSEL R245, R174, -INF , !P4 ;  /* 0xff800000aef57808 */ /* 0x000fe40006000000 */
[----:B------:R-:W-:Y:S02]  /*d590*/  FSEL R240, R173, -INF , !P5 ;  /* 0xff800000adf07808 */ /* 0x000fe40006800000 */
[----:B------:R-:W-:Y:S02]  /*d5a0*/  ISETP.GE.AND P4, PT, R3, R9, PT ;  /* 0x000000090300720c */ /* 0x000fe40003f86270 */
[----:B------:R-:W-:-:S02]  /*d5b0*/  FMNMX.FTZ R14, R241, R14, !PT ;  /* 0x0000000ef10e7209 */ /* 0x000fc40007810000 */
[----:B------:R-:W-:Y:S02]  /*d5c0*/  FSEL R250, R175, -INF , !P1 ;  /* 0xff800000affa7808 */ /* 0x000fe40004800000 */
[----:B------:R-:W-:Y:S02]  /*d5d0*/  ISETP.GE.AND P1, PT, R2, R9, PT ;  /* 0x000000090200720c */ /* 0x000fe40003f26270 */
[----:B------:R-:W-:Y:S02]  /*d5e0*/  FSEL R239, R32, -INF , !P4 ;  /* 0xff80000020ef7808 */ /* 0x000fe40006000000 */
[----:B------:R-:W-:Y:S02]  /*d5f0*/  FMNMX.FTZ R14, R240, R14, !PT ;  /* 0x0000000ef00e7209 */ /* 0x000fe40007810000 */
[----:B------:R-:W-:Y:S02]  /*d600*/  ISETP.GE.AND P6, PT, R3, R10, PT ;  /* 0x0000000a0300720c */ /* 0x000fe40003fc6270 */
[----:B------:R-:W-:-:S02]  /*d610*/  FSEL R238, R33, -INF , !P1 ;  /* 0xff80000021ee7808 */ /* 0x000fc40004800000 */
[----:B------:R-:W-:Y:S02]  /*d620*/  ISETP.GE.AND P4, PT, R2, R10, PT ;  /* 0x0000000a0200720c */ /* 0x000fe40003f86270 */
[C---:B------:R-:W-:Y:S02]  /*d630*/  ISETP.GE.AND P5, PT, R0.reuse, R11, PT ;  /* 0x0000000b0000720c */ /* 0x040fe40003fa6270 */
[----:B------:R-:W-:Y:S02]  /*d640*/  ISETP.GE.AND P1, PT, R0, R12, PT ;  /* 0x0000000c0000720c */ /* 0x000fe40003f26270 */
[----:B------:R-:W-:Y:S02]  /*d650*/  FMNMX.FTZ R0, R239, R14, !PT ;  /* 0x0000000eef007209 */ /* 0x000fe40007810000 */
[----:B------:R-:W-:Y:S02]  /*d660*/  FSEL R242, R34, -INF , !P6 ;  /* 0xff80000022f27808 */ /* 0x000fe40007000000 */
[----:B------:R-:W-:-:S02]  /*d670*/  FSEL R244, R35, -INF , !P4 ;  /* 0xff80000023f47808 */ /* 0x000fc40006000000 */
[C---:B------:R-:W-:Y:S02]  /*d680*/  ISETP.GE.AND P6, PT, R8.reuse, R11, PT ;  /* 0x0000000b0800720c */ /* 0x040fe40003fc6270 */
[----:B------:R-:W-:Y:S02]  /*d690*/  ISETP.GE.AND P4, PT, R8, R12, PT ;  /* 0x0000000c0800720c */ /* 0x000fe40003f86270 */
[----:B------:R-:W-:Y:S02]  /*d6a0*/  FMNMX.FTZ R0, R238, R0, !PT ;  /* 0x00000000ee007209 */ /* 0x000fe40007810000 */
[----:B------:R-:W-:Y:S02]  /*d6b0*/  FMNMX.FTZ R8, R134, R23, !PT ;  /* 0x0000001786087209 */ /* 0x000fe40007810000 */
[----:B------:R-:W-:Y:S02]  /*d6c0*/  FSEL R26, R200, -INF , !P5 ;  /* 0xff800000c81a7808 */ /* 0x000fe40006800000 */
[----:B------:R-:W-:-:S02]  /*d6d0*/  FSEL R32, R202, -INF , !P1 ;  /* 0xff800000ca207808 */ /* 0x000fc40004800000 */
[CC--:B------:R-:W-:Y:S02]  /*d6e0*/  ISETP.GE.AND P5, PT, R7.reuse, R11.reuse, PT ;  /* 0x0000000b0700720c */ /* 0x0c0fe40003fa6270 */
[----:B------:R-:W-:Y:S01]  /*d6f0*/  ISETP.GE.AND P1, PT, R7, R12, PT ;  /* 0x0000000c0700720c */ /* 0x000fe20003f26270 */
[----:B------:R-:W1:Y:S01]  /*d700*/  SHFL.BFLY PT, R14, R0, 0x2, 0x1f ;  /* 0x0c401f00000e7f89 */ /* 0x000e6200000e0000 */
[----:B------:R-:W-:Y:S02]  /*d710*/  FMNMX.FTZ R7, R25, R8, !PT ;  /* 0x0000000819077209 */ /* 0x000fe40007810000 */
[----:B------:R-:W-:Y:S02]  /*d720*/  FSEL R30, R201, -INF , !P6 ;  /* 0xff800000c91e7808 */ /* 0x000fe40007000000 */
[----:B------:R-:W-:Y:S02]  /*d730*/  FSEL R35, R203, -INF , !P4 ;  /* 0xff800000cb237808 */ /* 0x000fe40006000000 */
[----:B------:R-:W-:-:S02]  /*d740*/  ISETP.GE.AND P6, PT, R6, R11, PT ;  /* 0x0000000b0600720c */ /* 0x000fc40003fc6270 */
[----:B------:R-:W-:Y:S02]  /*d750*/  ISETP.GE.AND P4, PT, R6, R12, PT ;  /* 0x0000000c0600720c */ /* 0x000fe40003f86270 */
[----:B------:R-:W-:Y:S02]  /*d760*/  FMNMX.FTZ R6, R27, R7, !PT ;  /* 0x000000071b067209 */ /* 0x000fe40007810000 */
[----:B------:R-:W-:Y:S02]  /*d770*/  FSEL R29, R196, -INF , !P5 ;  /* 0xff800000c41d7808 */ /* 0x000fe40006800000 */
[----:B------:R-:W-:Y:S02]  /*d780*/  FMNMX.FTZ R6, R28, R6, !PT ;  /* 0x000000061c067209 */ /* 0x000fe40007810000 */
[----:B------:R-:W-:Y:S02]  /*d790*/  FSEL R132, R198, -INF , !P1 ;  /* 0xff800000c6847808 */ /* 0x000fe40004800000 */
[----:B------:R-:W-:-:S02]  /*d7a0*/  ISETP.GE.AND P5, PT, R5, R11, PT ;  /* 0x0000000b0500720c */ /* 0x000fc40003fa6270 */
[----:B------:R-:W-:Y:S02]  /*d7b0*/  ISETP.GE.AND P1, PT, R5, R12, PT ;  /* 0x0000000c0500720c */ /* 0x000fe40003f26270 */
[----:B------:R-:W-:Y:S02]  /*d7c0*/  FMNMX.FTZ R5, R245, R6, !PT ;  /* 0x00000006f5057209 */ /* 0x000fe40007810000 */
[----:B------:R-:W-:Y:S02]  /*d7d0*/  FSEL R31, R197, -INF , !P6 ;  /* 0xff800000c51f7808 */ /* 0x000fe40007000000 */
[----:B------:R-:W-:Y:S02]  /*d7e0*/  FSEL R137, R199, -INF , !P4 ;  /* 0xff800000c7897808 */ /* 0x000fe40006000000 */
[C---:B------:R-:W-:Y:S02]  /*d7f0*/  ISETP.GE.AND P6, PT, R4.reuse, R11, PT ;  /* 0x0000000b0400720c */ /* 0x040fe40003fc6270 */
[----:B------:R-:W-:-:S02]  /*d800*/  ISETP.GE.AND P4, PT, R4, R12, PT ;  /* 0x0000000c0400720c */ /* 0x000fc40003f86270 */
[----:B------:R-:W-:Y:S02]  /*d810*/  FMNMX.FTZ R4, R250, R5, !PT ;  /* 0x00000005fa047209 */ /* 0x000fe40007810000 */
[----:B------:R-:W-:Y:S02]  /*d820*/  FSEL R175, R192, -INF , !P5 ;  /* 0xff800000c0af7808 */ /* 0x000fe40006800000 */
[----:B------:R-:W-:Y:S02]  /*d830*/  FSEL R188, R194, -INF , !P1 ;  /* 0xff800000c2bc7808 */ /* 0x000fe40004800000 */
[C---:B------:R-:W-:Y:S02]  /*d840*/  ISETP.GE.AND P5, PT, R3.reuse, R11, PT ;  /* 0x0000000b0300720c */ /* 0x040fe40003fa6270 */
[----:B------:R-:W-:Y:S02]  /*d850*/  ISETP.GE.AND P1, PT, R3, R12, PT ;  /* 0x0000000c0300720c */ /* 0x000fe40003f26270 */
[----:B------:R-:W-:-:S02]  /*d860*/  FMNMX.FTZ R3, R242, R4, !PT ;  /* 0x00000004f2037209 */ /* 0x000fc40007810000 */
[----:B-1----:R-:W-:Y:S02]  /*d870*/  FMNMX.FTZ R0, R0, R14, !PT ;  /* 0x0000000e00007209 */ /* 0x002fe40007810000 */
[----:B------:R-:W-:Y:S02]  /*d880*/  FMNMX.FTZ R3, R244, R3, !PT ;  /* 0x00000003f4037209 */ /* 0x000fe40007810000 */
[----:B------:R-:W-:Y:S01]  /*d890*/  IADD3 R6, R252, 0x4, RZ ;  /* 0x00000004fc067810 */ /* 0x000fe20007ffe0ff */
[----:B------:R-:W-:Y:S01]  /*d8a0*/  SHFL.BFLY PT, R19, R0, 0x1, 0x1f ;  /* 0x0c201f0000137f89 */ /* 0x000fe200000e0000 */
[----:B------:R-:W-:Y:S01]  /*d8b0*/  FMNMX.FTZ R4, R133, R26, !PT ;  /* 0x0000001a85047209 */ /* 0x000fe20007810000 */
[----:B------:R-:W-:Y:S02]  /*d8c0*/  IMAD.U32 R8, RZ, RZ, UR25 ;  /* 0x00000019ff087e24 */ /* 0x000fe4000f8e00ff */
[----:B------:R-:W1:Y:S01]  /*d8d0*/  SHFL.BFLY PT, R18, R3, 0x2, 0x1f ;  /* 0x0c401f0003127f89 */ /* 0x000e6200000e0000 */
[----:B------:R-:W-:Y:S01]  /*d8e0*/  IMAD.WIDE.U32 R16, R15, -0x2daee0ad, RZ ;  /* 0xd2511f530f107825 */ /* 0x000fe200078e00ff */
[----:B------:R-:W-:-:S03]  /*d8f0*/  FMNMX.FTZ R5, R30, R4, !PT ;  /* 0x000000041e057209 */ /* 0x000fc60007810000 */
[----:B------:R-:W-:Y:S01]  /*d900*/  IMAD.WIDE.U32 R6, R6, -0x326172a9, RZ ;  /* 0xcd9e8d5706067825 */ /* 0x000fe200078e00ff */
[----:B------:R-:W-:-:S04]  /*d910*/  LOP3.LUT R4, R17, UR31, R8, 0x96, !PT ;  /* 0x0000001f11047c12 */ /* 0x000fc8000f8e9608 */
[----:B------:R-:W-:Y:S02]  /*d920*/  LOP3.LUT R8, R7, R251, RZ, 0x3c, !PT ;  /* 0x000000fb07087212 */ /* 0x000fe400078e3cff */
[----:B------:R-:W-:Y:S02]  /*d930*/  FMNMX.FTZ R7, R29, R5, !PT ;  /* 0x000000051d077209 */ /* 0x000fe40007810000 */
[----:B------:R-:W-:Y:S02]  /*d940*/  FSEL R174, R193, -INF , !P6 ;  /* 0xff800000c1ae7808 */ /* 0x000fe40007000000 */
[----:B------:R-:W-:Y:S02]  /*d950*/  FMNMX.FTZ R7, R31, R7, !PT ;  /* 0x000000071f077209 */ /* 0x000fe40007810000 */
[----:B------:R-:W-:Y:S02]  /*d960*/  FSEL R189, R195, -INF , !P4 ;  /* 0xff800000c3bd7808 */ /* 0x000fe40006000000 */
[----:B------:R-:W-:-:S02]  /*d970*/  ISETP.GE.AND P6, PT, R2, R11, PT ;  /* 0x0000000b0200720c */ /* 0x000fc40003fc6270 */
[----:B------:R-:W-:Y:S02]  /*d980*/  ISETP.GE.AND P4, PT, R2, R12, PT ;  /* 0x0000000c0200720c */ /* 0x000fe40003f86270 */
[----:B------:R-:W-:Y:S01]  /*d990*/  FMNMX.FTZ R2, R175, R7, !PT ;  /* 0x00000007af027209 */ /* 0x000fe20007810000 */
[----:B------:R-:W-:Y:S01]  /*d9a0*/  IMAD.WIDE.U32 R4, R4, -0x326172a9, RZ ;  /* 0xcd9e8d5704047825 */ /* 0x000fe200078e00ff */
[----:B------:R-:W-:Y:S02]  /*d9b0*/  FSEL R173, R184, -INF , !P5 ;  /* 0xff800000b8ad7808 */ /* 0x000fe40006800000 */
[----:B------:R-:W-:Y:S01]  /*d9c0*/  FMNMX.FTZ R2, R174, R2, !PT ;  /* 0x00000002ae027209 */ /* 0x000fe20007810000 */
[----:B------:R-:W-:Y:S01]  /*d9d0*/  IMAD.WIDE.U32 R14, R8, -0x2daee0ad, RZ ;  /* 0xd2511f53080e7825 */ /* 0x000fe200078e00ff */
[----:B------:R-:W-:Y:S02]  /*d9e0*/  LOP3.LUT R17, R5, UR5, R6, 0x96, !PT ;  /* 0x0000000505117c12 */ /* 0x000fe4000f8e9606 */
[----:B-1----:R-:W-:-:S02]  /*d9f0*/  FMNMX.FTZ R8, R3, R18, !PT ;  /* 0x0000001203087209 */ /* 0x002fc40007810000 */
[--C-:B------:R-:W-:Y:S02]  /*da00*/  LOP3.LUT R7, R191, UR4, R16.reuse, 0x96, !PT ;  /* 0x00000004bf077c12 */ /* 0x100fe4000f8e9610 */
[----:B------:R-:W-:Y:S02]  /*da10*/  FSEL R172, R185, -INF , !P6 ;  /* 0xff800000b9ac7808 */ /* 0x000fe40007000000 */
[----:B------:R-:W-:Y:S02]  /*da20*/  FMNMX.FTZ R6, R173, R2, !PT ;  /* 0x00000002ad067209 */ /* 0x000fe40007810000 */
[----:B------:R-:W-:Y:S02]  /*da30*/  FMNMX.FTZ R235, R0, R19, !PT ;  /* 0x0000001300eb7209 */ /* 0x000fe40007810000 */
[----:B------:R-:W-:Y:S01]  /*da40*/  FMNMX.FTZ R2, R136, R32, !PT ;  /* 0x0000002088027209 */ /* 0x000fe20007810000 */
[----:B------:R-:W-:Y:S01]  /*da50*/  IMAD R3, R252, -0x326172a9, RZ ;  /* 0xcd9e8d57fc037824 */ /* 0x000fe200078e02ff */
[----:B------:R-:W-:Y:S01]  /*da60*/  LOP3.LUT R33, R15, UR4, R16, 0x96, !PT ;  /* 0x000000040f217c12 */ /* 0x000fe2000f8e9610 */
[----:B------:R-:W-:Y:S01]  /*da70*/  UIADD3 UR4, UR24, 0x3c6ef372, URZ ;  /* 0x3c6ef37218047890 */ /* 0x000fe2000fffe03f */
[----:B------:R-:W-:Y:S01]  /*da80*/  FMNMX.FTZ R0, R172, R6, !PT ;  /* 0x00000006ac007209 */ /* 0x000fe20007810000 */
[----:B------:R-:W1:Y:S01]  /*da90*/  SHFL.BFLY PT, R34, R8, 0x1, 0x1f ;  /* 0x0c201f0008227f89 */ /* 0x000e6200000e0000 */
[----:B------:R-:W-:Y:S01]  /*daa0*/  IMAD.WIDE.U32 R138, R7, -0x326172a9, RZ ;  /* 0xcd9e8d57078a7825 */ /* 0x000fe200078e00ff */
[----:B------:R-:W-:-:S03]  /*dab0*/  FMNMX.FTZ R2, R35, R2, !PT ;  /* 0x0000000223027209 */ /* 0x000fc60007810000 */
[C---:B------:R-:W-:Y:S01]  /*dac0*/  FMUL.FTZ R21, R235.reuse, UR30 ;  /* 0x0000001eeb157c20 */ /* 0x040fe20008410000 */
[----:B------:R-:W-:Y:S01]  /*dad0*/  FSETP.NEU.FTZ.AND P6, PT, R235, -INF , PT ;  /* 0xff800000eb00780b */ /* 0x000fe20003fdd000 */
[----:B------:R-:W2:Y:S01]  /*dae0*/  SHFL.BFLY PT, R15, R0, 0x2, 0x1f ;  /* 0x0c401f00000f7f89 */ /* 0x000ea200000e0000 */
[----:B------:R-:W-:Y:S02]  /*daf0*/  LOP3.LUT R3, R5, UR5, R3, 0x96, !PT ;  /* 0x0000000505037c12 */ /* 0x000fe4000f8e9603 */
[----:B------:R-:W-:Y:S02]  /*db00*/  FMNMX.FTZ R5, R132, R2, !PT ;  /* 0x0000000284057209 */ /* 0x000fe40007810000 */
[----:B------:R-:W-:Y:S02]  /*db10*/  LOP3.LUT R18, R139, UR4, R4, 0x96, !PT ;  /* 0x000000048b127c12 */ /* 0x000fe4000f8e9604 */
[----:B------:R-:W-:Y:S02]  /*db20*/  FSEL R21, R21, RZ, P6 ;  /* 0x000000ff15157208 */ /* 0x000fe40003000000 */
[----:B------:R-:W-:Y:S01]  /*db30*/  FMNMX.FTZ R5, R137, R5, !PT ;  /* 0x0000000589057209 */ /* 0x000fe20007810000 */
[----:B------:R-:W-:-:S04]  /*db40*/  IMAD.WIDE.U32 R2, R3, -0x2daee0ad, RZ ;  /* 0xd2511f5303027825 */ /* 0x000fc800078e00ff */
[----:B------:R-:W-:Y:S01]  /*db50*/  FFMA.FTZ R13, R13, UR30, -R21 ;  /* 0x0000001e0d0d7c23 */ /* 0x000fe20008010815 */
[----:B------:R-:W-:Y:S01]  /*db60*/  IMAD.WIDE.U32 R18, R18, -0x2daee0ad, RZ ;  /* 0xd2511f5312127825 */ /* 0x000fe200078e00ff */
[----:B------:R-:W-:Y:S02]  /*db70*/  FMNMX.FTZ R5, R188, R5, !PT ;  /* 0x00000005bc057209 */ /* 0x000fe40007810000 */
[----:B------:R3:W-:Y:S01]  /*db80*/  MUFU.EX2 R237, R13 ;  /* 0x0000000d00ed7308 */ /* 0x0007e20000000800 */
[----:B------:R-:W-:Y:S02]  /*db90*/  FSEL R183, R186, -INF , !P1 ;  /* 0xff800000bab77808 */ /* 0x000fe40004800000 */
[----:B------:R-:W-:Y:S02]  /*dba0*/  FSEL R187, R187, -INF , !P4 ;  /* 0xff800000bbbb7808 */ /* 0x000fe40006000000 */
[----:B-1----:R-:W-:Y:S01]  /*dbb0*/  FMNMX.FTZ R234, R8, R34, !PT ;  /* 0x0000002208ea7209 */ /* 0x002fe20007810000 */
[----:B------:R-:W-:Y:S01]  /*dbc0*/  UIADD3 UR5, UR25, 0x76cf5d0a, URZ ;  /* 0x76cf5d0a19057890 */ /* 0x000fe2000fffe03f */
[----:B---3--:R-:W-:-:S02]  /*dbd0*/  LOP3.LUT R13, R19, UR22, R2, 0x96, !PT ;  /* 0x00000016130d7c12 */ /* 0x008fc4000f8e9602 */
[----:B------:R-:W-:-:S04]  /*dbe0*/  FMNMX.FTZ R2, R189, R5, !PT ;  /* 0x00000005bd027209 */ /* 0x000fc80007810000 */
[----:B------:R-:W-:Y:S01]  /*dbf0*/  FMNMX.FTZ R2, R183, R2, !PT ;  /* 0x00000002b7027209 */ /* 0x000fe20007810000 */
[----:B------:R-:W-:-:S03]  /*dc00*/  IMAD.WIDE.U32 R16, R17, -0x2daee0ad, RZ ;  /* 0xd2511f5311107825 */ /* 0x000fc600078e00ff */
[----:B------:R-:W-:Y:S01]  /*dc10*/  FMNMX.FTZ R8, R187, R2, !PT ;  /* 0x00000002bb087209 */ /* 0x000fe20007810000 */
[----:B------:R-:W-:Y:S01]  /*dc20*/  IMAD.WIDE.U32 R196, R13, -0x326172a9, RZ ;  /* 0xcd9e8d570dc47825 */ /* 0x000fe200078e00ff */
[----:B--2---:R-:W-:-:S03]  /*dc30*/  FMNMX.FTZ R0, R0, R15, !PT ;  /* 0x0000000f00007209 */ /* 0x004fc60007810000 */
[----:B------:R-:W1:Y:S01]  /*dc40*/  SHFL.BFLY PT, R13, R8, 0x2, 0x1f ;  /* 0x0c401f00080d7f89 */ /* 0x000e6200000e0000 */
[----:B------:R-:W-:-:S03]  /*dc50*/  LOP3.LUT R14, R17, UR5, R14, 0x96, !PT ;  /* 0x00000005110e7c12 */ /* 0x000fc6000f8e960e */
[----:B------:R-:W2:Y:S01]  /*dc60*/  SHFL.BFLY PT, R17, R0, 0x1, 0x1f ;  /* 0x0c201f0000117f89 */ /* 0x000ea200000e0000 */
[----:B------:R-:W-:Y:S01]  /*dc70*/  LOP3.LUT R3, R3, UR5, R190, 0x96, !PT ;  /* 0x0000000503037c12 */ /* 0x000fe2000f8e96be */
[----:B------:R-:W-:-:S04]  /*dc80*/  IMAD.WIDE.U32 R6, R33, -0x326172a9, RZ ;  /* 0xcd9e8d5721067825 */ /* 0x000fc800078e00ff */
[----:B------:R-:W-:Y:S01]  /*dc90*/  IMAD.WIDE.U32 R2, R3, -0x326172a9, RZ ;  /* 0xcd9e8d5703027825 */ /* 0x000fe200078e00ff */
[----:B------:R-:W-:-:S04]  /*dca0*/  LOP3.LUT R5, R7, UR4, R4, 0x96, !PT ;  /* 0x0000000407057c12 */ /* 0x000fc8000f8e9604 */
[----:B------:R-:W-:Y:S02]  /*dcb0*/  LOP3.LUT R4, R3, UR23, R138, 0x96, !PT ;  /* 0x0000001703047c12 */ /* 0x000fe4000f8e968a */
[----:B------:R-:W-:Y:S01]  /*dcc0*/  LOP3.LUT R7, R197, UR12, R2, 0x96, !PT ;  /* 0x0000000cc5077c12 */ /* 0x000fe2000f8e9602 */
[----:B------:R-:W-:-:S04]  /*dcd0*/  IMAD.WIDE.U32 R2, R5, -0x2daee0ad, RZ ;  /* 0xd2511f5305027825 */ /* 0x000fc800078e00ff */
[----:B------:R-:W-:Y:S01]  /*dce0*/  IMAD.WIDE.U32 R14, R14, -0x326172a9, RZ ;  /* 0xcd9e8d570e0e7825 */ /* 0x000fe200078e00ff */
[----:B-1----:R-:W-:-:S03]  /*dcf0*/  FMNMX.FTZ R8, R8, R13, !PT ;  /* 0x0000000d08087209 */ /* 0x002fc60007810000 */
[----:B------:R-:W-:Y:S01]  /*dd00*/  IMAD.WIDE.U32 R4, R4, -0x2daee0ad, RZ ;  /* 0xd2511f5304047825 */ /* 0x000fe200078e00ff */
[----:B------:R-:W-:Y:S02]  /*dd10*/  LOP3.LUT R16, R3, UR22, R16, 0x96, !PT ;  /* 0x0000001603107c12 */ /* 0x000fe4000f8e9610 */
[----:B--2---:R-:W-:Y:S01]  /*dd20*/  FMNMX.FTZ R233, R0, R17, !PT ;  /* 0x0000001100e97209 */ /* 0x004fe20007810000 */
[----:B------:R-:W-:Y:S01]  /*dd30*/  IMAD.WIDE.U32 R190, R7, -0x2daee0ad, RZ ;  /* 0xd2511f5307be7825 */ /* 0x000fe200078e00ff */
[----:B------:R-:W1:Y:S01]  /*dd40*/  SHFL.BFLY PT, R17, R8, 0x1, 0x1f ;  /* 0x0c201f0008117f89 */ /* 0x000e6200000e0000 */
[----:B------:R-:W-:Y:S02]  /*dd50*/  LOP3.LUT R6, R15, UR23, R6, 0x96, !PT ;  /* 0x000000170f067c12 */ /* 0x000fe4000f8e9606 */
[----:B------:R-:W-:Y:S02]  /*dd60*/  LOP3.LUT R18, R5, UR11, R18, 0x96, !PT ;  /* 0x0000000b05127c12 */ /* 0x000fe4000f8e9612 */
[----:B------:R-:W-:Y:S01]  /*dd70*/  LOP3.LUT R3, R191, UR10, R4, 0x96, !PT ;  /* 0x0000000abf037c12 */ /* 0x000fe2000f8e9604 */
[----:B------:R-:W-:-:S04]  /*dd80*/  IMAD.WIDE.U32 R4, R16, -0x326172a9, RZ ;  /* 0xcd9e8d5710047825 */ /* 0x000fc800078e00ff */
[----:B------:R-:W-:Y:S01]  /*dd90*/  IMAD.WIDE.U32 R6, R6, -0x2daee0ad, RZ ;  /* 0xd2511f5306067825 */ /* 0x000fe200078e00ff */
[----:B------:R-:W-:Y:S01]  /*dda0*/  LOP3.LUT R14, R5, UR12, R14, 0x96, !PT ;  /* 0x0000000c050e7c12 */ /* 0x000fe2000f8e960e */
[----:B------:R-:W-:Y:S02]  /*ddb0*/  UIADD3 UR4, UR24, -0x4ab325aa, URZ ;  /* 0xb54cda5618047890 */ /* 0x000fe4000fffe03f */
[----:B------:R-:W-:Y:S01]  /*ddc0*/  IMAD.WIDE.U32 R180, R18, -0x326172a9, RZ ;  /* 0xcd9e8d5712b47825 */ /* 0x000fe200078e00ff */
[----:B------:R-:W-:-:S03]  /*ddd0*/  LOP3.LUT R7, R7, UR11, R2, 0x96, !PT ;  /* 0x0000000b07077c12 */ /* 0x000fc6000f8e9602 */
[----:B------:R-:W-:-:S04]  /*dde0*/  IMAD.WIDE.U32 R2, R3, -0x326172a9, RZ ;  /* 0xcd9e8d5703027825 */ /* 0x000fc800078e00ff */
[----:B------:R-:W-:Y:S01]  /*ddf0*/  IMAD.WIDE.U32 R138, R14, -0x2daee0ad, RZ ;  /* 0xd2511f530e8a7825 */ /* 0x000fe200078e00ff */
[----:B------:R-:W-:-:S03]  /*de00*/  LOP3.LUT R5, R3, UR4, R180, 0x96, !PT ;  /* 0x0000000403057c12 */ /* 0x000fc6000f8e96b4 */
[--C-:B------:R-:W-:Y:S01]  /*de10*/  FFMA.FTZ R22, R22, UR30, -R21.reuse ;  /* 0x0000001e16167c23 */ /* 0x100fe20008010815 */
[C---:B------:R-:W-:Y:S02]  /*de20*/  LOP3.LUT R3, R2.reuse, 0xffff, RZ, 0xc0, !PT ;  /* 0x0000ffff02037812 */ /* 0x040fe400078ec0ff */
[----:B------:R-:W-:Y:S02]  /*de30*/  LOP3.LUT R16, R2, 0xff, RZ, 0xc0, !PT ;  /* 0x000000ff02107812 */ /* 0x000fe400078ec0ff */
[--C-:B------:R-:W-:Y:S02]  /*de40*/  SHF.R.U32.HI R13, RZ, 0x10, R2.reuse ;  /* 0x00000010ff0d7819 */ /* 0x100fe40000011602 */
[----:B------:R-:W-:Y:S02]  /*de50*/  SHF.R.U32.HI R15, RZ, 0x18, R2 ;  /* 0x00000018ff0f7819 */ /* 0x000fe40000011602 */
[----:B------:R-:W-:Y:S01]  /*de60*/  LOP3.LUT R2, R139, UR10, R6, 0x96, !PT ;  /* 0x0000000a8b027c12 */ /* 0x000fe2000f8e9606 */
[C---:B------:R-:W-:Y:S01]  /*de70*/  FMUL.FTZ R0, R233.reuse, UR30 ;  /* 0x0000001ee9007c20 */ /* 0x040fe20008410000 */
[----:B------:R-:W-:Y:S01]  /*de80*/  FSETP.NEU.FTZ.AND P4, PT, R233, -INF , PT ;  /* 0xff800000e900780b */ /* 0x000fe20003f9d000 */
[----:B------:R-:W-:Y:S01]  /*de90*/  FFMA.FTZ R20, R20, UR30, -R21 ;  /* 0x0000001e14147c23 */ /* 0x000fe20008010815 */
[----:B------:R2:W-:Y:S01]  /*dea0*/  MUFU.EX2 R207, R22 ;  /* 0x0000001600cf7308 */ /* 0x0005e20000000800 */
[----:B------:R-:W-:Y:S01]  /*deb0*/  SHF.R.U32.HI R14, RZ, 0x8, R3 ;  /* 0x00000008ff0e7819 */ /* 0x000fe20000011603 */
[----:B------:R-:W-:Y:S01]  /*dec0*/  IMAD.WIDE.U32 R6, R7, -0x326172a9, RZ ;  /* 0xcd9e8d5707067825 */ /* 0x000fe200078e00ff */
[----:B------:R-:W-:-:S02]  /*ded0*/  LOP3.LUT R13, R13, 0xff, RZ, 0xc0, !PT ;  /* 0x000000ff0d0d7812 */ /* 0x000fc400078ec0ff */
[----:B-1----:R-:W-:Y:S01]  /*dee0*/  FMNMX.FTZ R232, R8, R17, !PT ;  /* 0x0000001108e87209 */ /* 0x002fe20007810000 */
[----:B------:R-:W-:Y:S01]  /*def0*/  IMAD.WIDE.U32 R2, R2, -0x326172a9, RZ ;  /* 0xcd9e8d5702027825 */ /* 0x000fe200078e00ff */
[----:B------:R-:W-:Y:S01]  /*df00*/  FSETP.NEU.FTZ.AND P5, PT, R234, -INF , PT ;  /* 0xff800000ea00780b */ /* 0x000fe20003fbd000 */
[----:B------:R1:W-:Y:S01]  /*df10*/  MUFU.EX2 R236, R20 ;  /* 0x0000001400ec7308 */ /* 0x0003e20000000800 */
[----:B------:R-:W-:Y:S01]  /*df20*/  FSEL R0, R0, RZ, P4 ;  /* 0x000000ff00007208 */ /* 0x000fe20002000000 */
[----:B------:R-:W-:Y:S01]  /*df30*/  FMUL.FTZ R8, R232, UR30 ;  /* 0x0000001ee8087c20 */ /* 0x000fe20008410000 */
[----:B------:R-:W-:Y:S01]  /*df40*/  PRMT R19, R16, 0x5410, R14 ;  /* 0x0000541010137816 */ /* 0x000fe2000000000e */
[----:B--2---:R-:W-:Y:S01]  /*df50*/  FMUL.FTZ R22, R234, UR30 ;  /* 0x0000001eea167c20 */ /* 0x004fe20008410000 */
[----:B------:R-:W-:Y:S02]  /*df60*/  LOP3.LUT R139, R7, UR29, R4, 0x96, !PT ;  /* 0x0000001d078b7c12 */ /* 0x000fe4000f8e9604 */
[----:B------:R-:W-:-:S02]  /*df70*/  LOP3.LUT R18, R2, 0xff, RZ, 0xc0, !PT ;  /* 0x000000ff02127812 */ /* 0x000fc400078ec0ff */
[----:B------:R-:W-:Y:S02]  /*df80*/  FSEL R22, R22, RZ, P5 ;  /* 0x000000ff16167208 */ /* 0x000fe40002800000 */
[--C-:B------:R-:W-:Y:S02]  /*df90*/  SHF.R.U32.HI R17, RZ, 0x10, R2.reuse ;  /* 0x00000010ff117819 */ /* 0x100fe40000011602 */
[----:B-1----:R-:W-:Y:S02]  /*dfa0*/  PRMT R20, R13, 0x5410, R15 ;  /* 0x000054100d147816 */ /* 0x002fe4000000000f */
[----:B------:R-:W-:Y:S02]  /*dfb0*/  LOP3.LUT R15, R2, 0xffff, RZ, 0xc0, !PT ;  /* 0x0000ffff020f7812 */ /* 0x000fe400078ec0ff */
[----:B------:R-:W-:Y:S02]  /*dfc0*/  SHF.R.U32.HI R16, RZ, 0x18, R2 ;  /* 0x00000018ff107819 */ /* 0x000fe40000011602 */
[----:B------:R-:W-:Y:S01]  /*dfd0*/  LOP3.LUT R4, R3, UR4, R6, 0x96, !PT ;  /* 0x0000000403047c12 */ /* 0x000fe2000f8e9606 */
[----:B------:R-:W-:Y:S01]  /*dfe0*/  FFMA.FTZ R3, R31, UR30, -R0 ;  /* 0x0000001e1f037c23 */ /* 0x000fe20008010800 */
[----:B------:R-:W-:-:S02]  /*dff0*/  FSETP.NEU.FTZ.AND P1, PT, R232, -INF , PT ;  /* 0xff800000e800780b */ /* 0x000fc40003f3d000 */
[--C-:B------:R-:W-:Y:S01]  /*e000*/  SHF.R.U32.HI R2, RZ, 0x10, R5.reuse ;  /* 0x00000010ff027819 */ /* 0x100fe20000011605 */
[----:B------:R-:W-:Y:S01]  /*e010*/  FFMA.FTZ R27, R27, UR30, -R22 ;  /* 0x0000001e1b1b7c23 */ /* 0x000fe20008010816 */
[C---:B------:R-:W-:Y:S02]  /*e020*/  LOP3.LUT R6, R5.reuse, 0xffff, RZ, 0xc0, !PT ;  /* 0x0000ffff05067812 */ /* 0x040fe400078ec0ff */
[----:B------:R-:W-:Y:S02]  /*e030*/  LOP3.LUT R14, R5, 0xff, RZ, 0xc0, !PT ;  /* 0x000000ff050e7812 */ /* 0x000fe400078ec0ff */
[----:B------:R-:W-:Y:S01]  /*e040*/  SHF.R.U32.HI R13, RZ, 0x18, R5 ;  /* 0x00000018ff0d7819 */ /* 0x000fe20000011605 */
[----:B------:R-:W-:Y:S01]  /*e050*/  FFMA.FTZ R26, R26, UR30, -R0 ;  /* 0x0000001e1a1a7c23 */ /* 0x000fe20008010800 */
[----:B------:R-:W-:Y:S01]  /*e060*/  FSEL R8, R8, RZ, P1 ;  /* 0x000000ff08087208 */ /* 0x000fe20000800000 */
[----:B------:R1:W-:Y:S01]  /*e070*/  MUFU.EX2 R185, R3 ;  /* 0x0000000300b97308 */ /* 0x0003e20000000800 */
[----:B------:R-:W-:Y:S01]  /*e080*/  LOP3.LUT R5, R2, 0xff, RZ, 0xc0, !PT ;  /* 0x000000ff02057812 */ /* 0x000fe200078ec0ff */
[----:B------:R-:W-:Y:S01]  /*e090*/  FFMA.FTZ R24, R24, UR30, -R21 ;  /* 0x0000001e18187c23 */ /* 0x000fe20008010815 */
[----:B------:R-:W-:-:S02]  /*e0a0*/  LOP3.LUT R2, R17, 0xff, RZ, 0xc0, !PT ;  /* 0x000000ff11027812 */ /* 0x000fc400078ec0ff */
[----:B------:R-:W-:Y:S01]  /*e0b0*/  SHF.R.U32.HI R7, RZ, 0x8, R6 ;  /* 0x00000008ff077819 */ /* 0x000fe20000011606 */
[--C-:B------:R-:W-:Y:S01]  /*e0c0*/  FFMA.FTZ R6, R32, UR30, -R8.reuse ;  /* 0x0000001e20067c23 */ /* 0x100fe20008010808 */
[----:B------:R-:W-:Y:S01]  /*e0d0*/  PRMT R17, R5, 0x5410, R13 ;  /* 0x0000541005117816 */ /* 0x000fe2000000000d */
[----:B------:R2:W-:Y:S01]  /*e0e0*/  MUFU.EX2 R199, R27 ;  /* 0x0000001b00c77308 */ /* 0x0005e20000000800 */
[----:B------:R-:W-:Y:S01]  /*e0f0*/  FFMA.FTZ R5, R35, UR30, -R8 ;  /* 0x0000001e23057c23 */ /* 0x000fe20008010808 */
[----:B------:R-:W-:Y:S01]  /*e100*/  FFMA.FTZ R28, R28, UR30, -R22 ;  /* 0x0000001e1c1c7c23 */ /* 0x000fe20008010816 */
[----:B-1----:R-:W-:-:S05]  /*e110*/  SHF.R.U32.HI R3, RZ, 0x8, R15 ;  /* 0x00000008ff037819 */ /* 0x002fca000001160f */
[----:B------:R1:W-:Y:S01]  /*e120*/  MUFU.EX2 R197, R26 ;  /* 0x0000001a00c57308 */ /* 0x0003e20000000800 */
[----:B------:R-:W-:Y:S01]  /*e130*/  FFMA.FTZ R25, R25, UR30, -R22 ;  /* 0x0000001e19197c23 */ /* 0x000fe20008010816 */
[----:B------:R-:W-:Y:S02]  /*e140*/  PRMT R14, R14, 0x5410, R7 ;  /* 0x000054100e0e7816 */ /* 0x000fe40000000007 */
[----:B--2---:R-:W-:-:S04]  /*e150*/  PRMT R27, R2, 0x5410, R16 ;  /* 0x00005410021b7816 */ /* 0x004fc80000000010 */
[----:B------:R-:W2:Y:S01]  /*e160*/  MUFU.EX2 R206, R24 ;  /* 0x0000001800ce7308 */ /* 0x000ea20000000800 */
[----:B------:R-:W-:Y:S02]  /*e170*/  LOP3.LUT R2, R4, 0xffff, RZ, 0xc0, !PT ;  /* 0x0000ffff04027812 */ /* 0x000fe400078ec0ff */
[--C-:B------:R-:W-:Y:S02]  /*e180*/  SHF.R.U32.HI R7, RZ, 0x18, R4.reuse ;  /* 0x00000018ff077819 */ /* 0x100fe40000011604 */
[----:B-1----:R-:W-:Y:S02]  /*e190*/  PRMT R26, R18, 0x5410, R3 ;  /* 0x00005410121a7816 */ /* 0x002fe40000000003 */
[----:B------:R-:W-:Y:S01]  /*e1a0*/  SHF.R.U32.HI R3, RZ, 0x10, R4 ;  /* 0x00000010ff037819 */ /* 0x000fe20000011604 */
[----:B------:R1:W-:Y:S01]  /*e1b0*/  MUFU.EX2 R184, R6 ;  /* 0x0000000600b87308 */ /* 0x0003e20000000800 */
[----:B------:R-:W-:-:S07]  /*e1c0*/  FFMA.FTZ R23, R23, UR30, -R22 ;  /* 0x0000001e17177c23 */ /* 0x000fce0008010816 */
[----:B------:R3:W-:Y:S01]  /*e1d0*/  MUFU.EX2 R182, R5 ;  /* 0x0000000500b67308 */ /* 0x0007e20000000800 */
[----:B-1----:R-:W-:-:S07]  /*e1e0*/  SHF.R.U32.HI R6, RZ, 0x8, R2 ;  /* 0x00000008ff067819 */ /* 0x002fce0000011602 */
[----:B------:R-:W1:Y:S01]  /*e1f0*/  MUFU.EX2 R198, R28 ;  /* 0x0000001c00c67308 */ /* 0x000e620000000800 */
[----:B------:R-:W-:Y:S02]  /*e200*/  LOP3.LUT R2, R3, 0xff, RZ, 0xc0, !PT ;  /* 0x000000ff03027812 */ /* 0x000fe400078ec0ff */
[----:B---3--:R-:W-:-:S05]  /*e210*/  FSEL R5, R235, RZ, P6 ;  /* 0x000000ffeb057208 */ /* 0x008fca0003000000 */
[----:B------:R3:W-:Y:S01]  /*e220*/  MUFU.EX2 R204, R25 ;  /* 0x0000001900cc7308 */ /* 0x0007e20000000800 */
[----:B------:R-:W-:Y:S01]  /*e230*/  FFMA.FTZ R3, R132, UR30, -R8 ;  /* 0x0000001e84037c23 */ /* 0x000fe20008010808 */
[----:B------:R-:W-:Y:S01]  /*e240*/  FFMA.FTZ R30, R30, UR30, -R0 ;  /* 0x0000001e1e1e7c23 */ /* 0x000fe20008010800 */
[----:B------:R-:W-:-:S05]  /*e250*/  LOP3.LUT R13, R4, 0xff, RZ, 0xc0, !PT ;  /* 0x000000ff040d7812 */ /* 0x000fca00078ec0ff */
[----:B------:R-:W4:Y:S01]  /*e260*/  MUFU.EX2 R205, R23 ;  /* 0x0000001700cd7308 */ /* 0x000f220000000800 */
[----:B------:R-:W-:Y:S02]  /*e270*/  FSEL R4, R234, RZ, P5 ;  /* 0x000000ffea047208 */ /* 0x000fe40002800000 */
[----:B---3--:R-:W-:Y:S01]  /*e280*/  PRMT R25, R2, 0x5410, R7 ;  /* 0x0000541002197816 */ /* 0x008fe20000000007 */
[----:B------:R-:W-:Y:S01]  /*e290*/  FADD.FTZ R7, R135, -R5 ;  /* 0x8000000587077221 */ /* 0x000fe20000010000 */
[----:B------:R-:W-:-:S03]  /*e2a0*/  PRMT R135, R224, 0x7054, R224 ;  /* 0x00007054e0877816 */ /* 0x000fc600000000e0 */
[----:B------:R3:W-:Y:S01]  /*e2b0*/  MUFU.EX2 R180, R3 ;  /* 0x0000000300b47308 */ /* 0x0007e20000000800 */
[----:B--2---:R-:W-:Y:S02]  /*e2c0*/  F2FP.BF16.F32.PACK_AB R2, R206, R207 ;  /* 0x000000cfce02723e */ /* 0x004fe400000010ff */
[----:B------:R-:W-:Y:S02]  /*e2d0*/  HSET2.LE.AND R18, R19, R135, PT ;  /* 0x0000008713127233 */ /* 0x000fe40003803000 */
[----:B------:R-:W-:-:S03]  /*e2e0*/  PRMT R24, R13, 0x5410, R6 ;  /* 0x000054100d187816 */ /* 0x000fc60000000006 */
[----:B------:R-:W2:Y:S01]  /*e2f0*/  MUFU.EX2 R191, R30 ;  /* 0x0000001e00bf7308 */ /* 0x000ea20000000800 */
[----:B------:R-:W-:Y:S01]  /*e300*/  FADD.FTZ R6, R134, -R4 ;  /* 0x8000000486067221 */ /* 0x000fe20000010000 */
[----:B------:R-:W-:Y:S02]  /*e310*/  LOP3.LUT R18, R18, R2, RZ, 0xc0, !PT ;  /* 0x0000000212127212 */ /* 0x000fe400078ec0ff */
[----:B------:R-:W-:Y:S01]  /*e320*/  HSET2.LE.AND R2, R20, R135, PT ;  /* 0x0000008714027233 */ /* 0x000fe20003803000 */
[----:B---3--:R-:W-:-:S04]  /*e330*/  FFMA.FTZ R3, R137, UR30, -R8 ;  /* 0x0000001e89037c23 */ /* 0x008fc80008010808 */
[----:B------:R1:W3:Y:S01]  /*e340*/  MUFU.EX2 R134, R3 ;  /* 0x0000000300867308 */ /* 0x0002e20000000800 */
[----:B------:R-:W-:Y:S02]  /*e350*/  FSEL R4, R232, RZ, P1 ;  /* 0x000000ffe8047208 */ /* 0x000fe40000800000 */
[----:B------:R-:W-:-:S03]  /*e360*/  FSEL R5, R233, RZ, P4 ;  /* 0x000000ffe9057208 */ /* 0x000fc60002000000 */
[----:B------:R-:W-:Y:S01]  /*e370*/  FADD.FTZ R23, R136, -R4 ;  /* 0x8000000488177221 */ /* 0x000fe20000010000 */
[----:B------:R-:W-:Y:S02]  /*e380*/  HSET2.LE.AND R4, R14, R135, PT ;  /* 0x000000870e047233 */ /* 0x000fe40003803000 */
[----:B-1----:R-:W-:-:S04]  /*e390*/  F2FP.BF16.F32.PACK_AB R3, R198, R199 ;  /* 0x000000c7c603723e */ /* 0x002fc800000010ff */
[----:B------:R-:W-:Y:S02]  /*e3a0*/  LOP3.LUT R19, R2, R3, RZ, 0xc0, !PT ;  /* 0x0000000302137212 */ /* 0x000fe400078ec0ff */
[--C-:B------:R-:W-:Y:S02]  /*e3b0*/  HSET2.LE.AND R2, R17, R135.reuse, PT ;  /* 0x0000008711027233 */ /* 0x100fe40003803000 */
[----:B----4-:R-:W-:Y:S01]  /*e3c0*/  F2FP.BF16.F32.PACK_AB R3, R204, R205 ;  /* 0x000000cdcc03723e */ /* 0x010fe200000010ff */
[----:B------:R-:W-:Y:S01]  /*e3d0*/  FADD.FTZ R13, R133, -R5 ;  /* 0x80000005850d7221 */ /* 0x000fe20000010000 */
[----:B------:R-:W-:Y:S02]  /*e3e0*/  F2FP.BF16.F32.PACK_AB R5, R236, R237 ;  /* 0x000000edec05723e */ /* 0x000fe400000010ff */
[----:B------:R-:W-:Y:S02]  /*e3f0*/  LOP3.LUT R17, R2, R3, RZ, 0xc0, !PT ;  /* 0x0000000302117212 */ /* 0x000fe400078ec0ff */
[----:B------:R-:W-:-:S02]  /*e400*/  HSET2.LE.AND R2, R24, R135, PT ;  /* 0x0000008718027233 */ /* 0x000fc40003803000 */
[----:B--2---:R-:W-:Y:S02]  /*e410*/  F2FP.BF16.F32.PACK_AB R3, R191, R197 ;  /* 0x000000c5bf03723e */ /* 0x004fe400000010ff */
[----:B------:R-:W-:Y:S01]  /*e420*/  LOP3.LUT R16, R4, R5, RZ, 0xc0, !PT ;  /* 0x0000000504107212 */ /* 0x000fe200078ec0ff */
[----:B------:R-:W-:Y:S01]  /*e430*/  FFMA.FTZ R29, R29, UR30, -R0 ;  /* 0x0000001e1d1d7c23 */ /* 0x000fe20008010800 */
[----:B------:R-:W-:Y:S01]  /*e440*/  LOP3.LUT R4, R2, R3, RZ, 0xc0, !PT ;  /* 0x0000000302047212 */ /* 0x000fe200078ec0ff */
[----:B------:R-:W-:Y:S01]  /*e450*/  FMUL.FTZ R6, R6, UR30 ;  /* 0x0000001e06067c20 */ /* 0x000fe20008410000 */
[----:B------:R-:W-:Y:S02]  /*e460*/  HSET2.LE.AND R2, R25, R135, PT ;  /* 0x0000008719027233 */ /* 0x000fe40003803000 */
[----:B------:R-:W-:Y:S01]  /*e470*/  F2FP.BF16.F32.PACK_AB R3, R182, R184 ;  /* 0x000000b8b603723e */ /* 0x000fe200000010ff */
[----:B------:R1:W2:Y:S03]  /*e480*/  MUFU.EX2 R186, R29 ;  /* 0x0000001d00ba7308 */ /* 0x0002a60000000800 */
[----:B------:R-:W-:-:S02]  /*e490*/  LOP3.LUT R5, R2, R3, RZ, 0xc0, !PT ;  /* 0x0000000302057212 */ /* 0x000fc400078ec0ff */
[----:B------:R-:W-:-:S03]  /*e4a0*/  HSET2.LE.AND R3, R27, R135, PT ;  /* 0x000000871b037233 */ /* 0x000fc60003803000 */
[----:B------:R4:W-:Y:S01]  /*e4b0*/  MUFU.EX2 R15, R6 ;  /* 0x00000006000f7308 */ /* 0x0009e20000000800 */
[----:B------:R-:W-:Y:S01]  /*e4c0*/  FMUL.FTZ R13, R13, UR30 ;  /* 0x0000001e0d0d7c20 */ /* 0x000fe20008410000 */
[----:B-1----:R-:W1:Y:S01]  /*e4d0*/  LDSM.16.MT88.4 R28, [R209+0xa000] ;  /* 0x00a00000d11c783b */ /* 0x002e620000004200 */
[----:B----4-:R-:W-:-:S03]  /*e4e0*/  HSET2.LE.AND R6, R26, R135, PT ;  /* 0x000000871a067233 */ /* 0x010fc60003803000 */
[----:B------:R-:W4:Y:S02]  /*e4f0*/  LDSM.16.MT88.4 R24, [R211+0xa000] ;  /* 0x00a00000d318783b */ /* 0x000f240000004200 */
[----:B------:R3:W-:Y:S01]  /*e500*/  MUFU.EX2 R14, R13 ;  /* 0x0000000d000e7308 */ /* 0x0007e20000000800 */
[----:B------:R-:W-:-:S07]  /*e510*/  FMUL.FTZ R7, R7, UR30 ;  /* 0x0000001e07077c20 */ /* 0x000fce0008410000 */
[----:B------:R2:W2:Y:S01]  /*e520*/  MUFU.EX2 R20, R7 ;  /* 0x0000000700147308 */ /* 0x0004a20000000800 */
[----:B---3--:R-:W-:-:S07]  /*e530*/  FMUL.FTZ R13, R23, UR30 ;  /* 0x0000001e170d7c20 */ /* 0x008fce0008410000 */
[----:B------:R-:W3:Y:S01]  /*e540*/  MUFU.EX2 R13, R13 ;  /* 0x0000000d000d7308 */ /* 0x000ee20000000800 */
[----:B------:R-:W-:Y:S02]  /*e550*/  F2FP.BF16.F32.PACK_AB R2, R134, R180 ;  /* 0x000000b48602723e */ /* 0x000fe400000010ff */
[----:B--2---:R-:W-:Y:S01]  /*e560*/  F2FP.BF16.F32.PACK_AB R7, R185, R186 ;  /* 0x000000bab907723e */ /* 0x004fe200000010ff */
[-C--:B------:R-:W-:Y:S01]  /*e570*/  FMUL.FTZ R144, R144, R20.reuse ;  /* 0x0000001490907220 */ /* 0x080fe20000410000 */
[----:B------:R-:W-:Y:S01]  /*e580*/  FMUL.FTZ R145, R145, R20 ;  /* 0x0000001491917220 */ /* 0x000fe20000410000 */
[----:B------:R-:W-:Y:S01]  /*e590*/  FMUL.FTZ R146, R146, R15 ;  /* 0x0000000f92927220 */ /* 0x000fe20000410000 */
[----:B------:R-:W-:Y:S01]  /*e5a0*/  LOP3.LUT R6, R6, R7, RZ, 0xc0, !PT ;  /* 0x0000000706067212 */ /* 0x000fe200078ec0ff */
[-C--:B------:R-:W-:Y:S01]  /*e5b0*/  FMUL.FTZ R147, R147, R15.reuse ;  /* 0x0000000f93937220 */ /* 0x080fe20000410000 */
[----:B------:R-:W-:Y:S01]  /*e5c0*/  LOP3.LUT R7, R3, R2, RZ, 0xc0, !PT ;  /* 0x0000000203077212 */ /* 0x000fe200078ec0ff */
[-C--:B------:R-:W-:Y:S01]  /*e5d0*/  FMUL.FTZ R140, R140, R14.reuse ;  /* 0x0000000e8c8c7220 */ /* 0x080fe20000410000 */
[----:B------:R-:W-:Y:S01]  /*e5e0*/  FMUL.FTZ R141, R141, R14 ;  /* 0x0000000e8d8d7220 */ /* 0x000fe20000410000 */
[-C--:B------:R-:W-:Y:S01]  /*e5f0*/  FMUL.FTZ R152, R152, R20.reuse ;  /* 0x0000001498987220 */ /* 0x080fe20000410000 */
[----:B------:R-:W-:Y:S01]  /*e600*/  FMUL.FTZ R153, R153, R20 ;  /* 0x0000001499997220 */ /* 0x000fe20000410000 */
[----:B------:R-:W-:Y:S01]  /*e610*/  FMUL.FTZ R154, R154, R15 ;  /* 0x0000000f9a9a7220 */ /* 0x000fe20000410000 */
[-C--:B------:R-:W-:Y:S01]  /*e620*/  FMUL.FTZ R148, R148, R14.reuse ;  /* 0x0000000e94947220 */ /* 0x080fe20000410000 */
[-C--:B------:R-:W-:Y:S01]  /*e630*/  FMUL.FTZ R149, R149, R14.reuse ;  /* 0x0000000e95957220 */ /* 0x080fe20000410000 */
[-C--:B---3--:R-:W-:Y:S01]  /*e640*/  FMUL.FTZ R142, R142, R13.reuse ;  /* 0x0000000d8e8e7220 */ /* 0x088fe20000410000 */
        /* <DEDUP_REMOVED lines=8> */
[-C--:B-1----:R-:W-:Y:S06]  /*e6d0*/  HMMA.16816.F32.BF16 R32, R16, R28.reuse, R144 ;  /* 0x0000001c1020723c */ /* 0x082fec0000041890 */
[C---:B------:R-:W-:Y:S06]  /*e6e0*/  HMMA.16816.F32.BF16 R140, R4.reuse, R28, R140 ;  /* 0x0000001c048c723c */ /* 0x040fec000004188c */
[-C--:B------:R-:W-:Y:S06]  /*e6f0*/  HMMA.16816.F32.BF16 R148, R4, R30.reuse, R148 ;  /* 0x0000001e0494723c */ /* 0x080fec0000041894 */
[----:B------:R-:W-:Y:S06]  /*e700*/  HMMA.16816.F32.BF16 R216, R16, R30, R152 ;  /* 0x0000001e10d8723c */ /* 0x000fec0000041898 */
[----:B----4-:R-:W-:Y:S01]  /*e710*/  HMMA.16816.F32.BF16 R28, R4, R24, R40 ;  /* 0x00000018041c723c */ /* 0x010fe20000041828 */
        /* <DEDUP_REMOVED lines=10> */
[----:B------:R-:W-:-:S02]  /*e7c0*/  IMAD.MOV.U32 R2, RZ, RZ, R34 ;  /* 0x000000ffff027224 */ /* 0x000fc400078e0022 */
[-C--:B------:R-:W-:Y:S01]  /*e7d0*/  FMUL.FTZ R44, R44, R14.reuse ;  /* 0x0000000e2c2c7220 */ /* 0x080fe20000410000 */
[----:B------:R-:W-:Y:S02]  /*e7e0*/  IMAD.MOV.U32 R133, RZ, RZ, R35 ;  /* 0x000000ffff857224 */ /* 0x000fe400078e0023 */
[----:B------:R-:W-:Y:S01]  /*e7f0*/  FMUL.FTZ R45, R45, R14 ;  /* 0x0000000e2d2d7220 */ /* 0x000fe20000410000 */
[----:B------:R-:W-:Y:S01]  /*e800*/  HMMA.16816.F32.BF16 R32, R16, R24, R36 ;  /* 0x000000181020723c */ /* 0x000fe20000041824 */
[-C--:B------:R-:W-:Y:S01]  /*e810*/  FMUL.FTZ R46, R46, R13.reuse ;  /* 0x0000000d2e2e7220 */ /* 0x080fe20000410000 */
[----:B------:R-:W-:Y:S01]  /*e820*/  FMUL.FTZ R47, R47, R13 ;  /* 0x0000000d2f2f7220 */ /* 0x000fe20000410000 */
[----:B------:R-:W-:Y:S04]  /*e830*/  LDSM.16.MT88.4 R40, [R213+0xb000] ;  /* 0x00b00000d528783b */ /* 0x000fe80000004200 */
[----:B------:R-:W-:Y:S01]  /*e840*/  LDSM.16.MT88.4 R36, [R214+0xa000] ;  /* 0x00a00000d624783b */ /* 0x000fe20000004200 */
[----:B------:R-:W-:Y:S01]  /*e850*/  IMAD.MOV.U32 R153, RZ, RZ, R28 ;  /* 0x000000ffff997224 */ /* 0x000fe200078e001c */
[----:B------:R-:W-:Y:S01]  /*e860*/  MOV R137, R30 ;  /* 0x0000001e00897202 */ /* 0x000fe20000000f00 */
[----:B------:R-:W-:-:S02]  /*e870*/  IMAD.MOV.U32 R152, RZ, RZ, R29 ;  /* 0x000000ffff987224 */ /* 0x000fc400078e001d */
[----:B------:R-:W-:Y:S02]  /*e880*/  IMAD.MOV.U32 R136, RZ, RZ, R31 ;  /* 0x000000ffff887224 */ /* 0x000fe400078e001f */
[----:B------:R-:W-:Y:S10]  /*e890*/  HMMA.16816.F32.BF16 R28, R16, R26, R48 ;  /* 0x0000001a101c723c */ /* 0x000ff40000041830 */
[----:B------:R-:W-:Y:S01]  /*e8a0*/  IMAD.MOV.U32 R176, RZ, RZ, R34 ;  /* 0x000000ffffb07224 */ /* 0x000fe200078e0022 */
[----:B------:R-:W-:Y:S01]  /*e8b0*/  MOV R155, R35 ;  /* 0x00000023009b7202 */ /* 0x000fe20000000f00 */
[----:B------:R-:W-:-:S02]  /*e8c0*/  IMAD.MOV.U32 R132, RZ, RZ, R33 ;  /* 0x000000ffff847224 */ /* 0x000fc400078e0021 */
[----:B------:R-:W-:Y:S02]  /*e8d0*/  IMAD.MOV.U32 R154, RZ, RZ, R32 ;  /* 0x000000ffff9a7224 */ /* 0x000fe400078e0020 */
[----:B------:R-:W-:Y:S08]  /*e8e0*/  LDSM.16.MT88.4 R32, [R211+0xb000] ;  /* 0x00b00000d320783b */ /* 0x000ff00000004200 */
[----:B------:R-:W-:Y:S01]  /*e8f0*/  IMAD.MOV.U32 R51, RZ, RZ, R31 ;  /* 0x000000ffff337224 */ /* 0x000fe200078e001f */
[----:B------:R-:W-:Y:S01]  /*e900*/  MOV R49, R29 ;  /* 0x0000001d00317202 */ /* 0x000fe20000000f00 */
[----:B------:R-:W-:-:S02]  /*e910*/  IMAD.MOV.U32 R50, RZ, RZ, R30 ;  /* 0x000000ffff327224 */ /* 0x000fc400078e001e */
[----:B------:R-:W-:Y:S02]  /*e920*/  IMAD.MOV.U32 R48, RZ, RZ, R28 ;  /* 0x000000ffff307224 */ /* 0x000fe400078e001c */
[----:B------:R-:W1:Y:S01]  /*e930*/  LDSM.16.MT88.4 R28, [R213+0xa000] ;  /* 0x00a00000d51c783b */ /* 0x000e620000004200 */
[C---:B------:R-:W-:Y:S03]  /*e940*/  HMMA.16816.F32.BF16 R228, R4.reuse, R26, R44 ;  /* 0x0000001a04e4723c */ /* 0x040fe6000004182c */
[----:B------:R-:W2:Y:S04]  /*e950*/  LDSM.16.MT88.4 R24, [R209+0xb000] ;  /* 0x00b00000d118783b */ /* 0x000ea80000004200 */
[----:B------:R-:W3:Y:S01]  /*e960*/  LDSM.16.MT88.4 R44, [R214+0xb000] ;  /* 0x00b00000d62c783b */ /* 0x000ee20000004200 */
        /* <DEDUP_REMOVED lines=29> */
[----:B-1----:R-:W-:Y:S01]  /*eb40*/  HMMA.16816.F32.BF16 R72, R4, R28, R72 ;  /* 0x0000001c0448723c */ /* 0x002fe20000041848 */
[-C--:B------:R-:W-:Y:S01]  /*eb50*/  FMUL.FTZ R63, R63, R13.reuse ;  /* 0x0000000d3f3f7220 */ /* 0x080fe20000410000 */
[----:B------:R-:W-:Y:S01]  /*eb60*/  FMUL.FTZ R88, R88, R14 ;  /* 0x0000000e58587220 */ /* 0x000fe20000410000 */
[----:B------:R-:W-:-:S03]  /*eb70*/  FMUL.FTZ R78, R78, R13 ;  /* 0x0000000d4e4e7220 */ /* 0x000fc60000410000 */
[----:B------:R-:W-:Y:S01]  /*eb80*/  HMMA.16816.F32.BF16 R68, R16, R28, R68 ;  /* 0x0000001c1044723c */ /* 0x000fe20000041844 */
[-C--:B------:R-:W-:Y:S01]  /*eb90*/  FMUL.FTZ R79, R79, R13.reuse ;  /* 0x0000000d4f4f7220 */ /* 0x080fe20000410000 */
[-C--:B------:R-:W-:Y:S01]  /*eba0*/  FMUL.FTZ R89, R89, R14.reuse ;  /* 0x0000000e59597220 */ /* 0x080fe20000410000 */
[-C--:B------:R-:W-:Y:S01]  /*ebb0*/  FMUL.FTZ R90, R90, R13.reuse ;  /* 0x0000000d5a5a7220 */ /* 0x080fe20000410000 */
[-C--:B------:R-:W-:Y:S01]  /*ebc0*/  FMUL.FTZ R91, R91, R13.reuse ;  /* 0x0000000d5b5b7220 */ /* 0x080fe20000410000 */
[-C--:B------:R-:W-:Y:S02]  /*ebd0*/  FMUL.FTZ R92, R92, R14.reuse ;  /* 0x0000000e5c5c7220 */ /* 0x080fe40000410000 */
[----:B------:R-:W-:Y:S02]  /*ebe0*/  IMAD.MOV.U32 R28, RZ, RZ, R2 ;  /* 0x000000ffff1c7224 */ /* 0x000fe400078e0002 */
        /* <DEDUP_REMOVED lines=20> */
[----:B------:R-:W-:Y:S01]  /*ed30*/  HMMA.16816.F32.BF16 R144, R4, R42, R128 ;  /* 0x0000002a0490723c */ /* 0x000fe20000041880 */
[-C--:B------:R-:W-:Y:S01]  /*ed40*/  FMUL.FTZ R100, R100, R20.reuse ;  /* 0x0000001464647220 */ /* 0x080fe20000410000 */
[----:B------:R-:W-:Y:S01]  /*ed50*/  FMUL.FTZ R101, R101, R20 ;  /* 0x0000001465657220 */ /* 0x000fe20000410000 */
[----:B------:R-:W-:-:S03]  /*ed60*/  FMUL.FTZ R102, R102, R15 ;  /* 0x0000000f66667220 */ /* 0x000fc60000410000 */
[----:B------:R-:W-:Y:S01]  /*ed70*/  HMMA.16816.F32.BF16 R156, R4, R34, R156 ;  /* 0x00000022049c723c */ /* 0x000fe2000004189c */
[----:B------:R-:W-:Y:S02]  /*ed80*/  IMAD.MOV.U32 R131, RZ, RZ, R176 ;  /* 0x000000ffff837224 */ /* 0x000fe400078e00b0 */
[----:B------:R-:W-:-:S03]  /*ed90*/  FMUL.FTZ R103, R103, R15 ;  /* 0x0000000f67677220 */ /* 0x000fc60000410000 */
[----:B------:R-:W-:Y:S01]  /*eda0*/  HMMA.16816.F32.BF16 R176, R16, R34, R108 ;  /* 0x0000002210b0723c */ /* 0x000fe2000004186c */
[----:B------:R1:W-:Y:S01]  /*edb0*/  MUFU.EX2 R34, R2 ;  /* 0x0000000200227308 */ /* 0x0003e20000000800 */
[----:B------:R-:W-:Y:S01]  /*edc0*/  IMAD.MOV.U32 R129, RZ, RZ, R3 ;  /* 0x000000ffff817224 */ /* 0x000fe200078e0003 */
[----:B------:R-:W-:Y:S01]  /*edd0*/  UIADD3 UR4, UR25, 0x646e171e, URZ ;  /* 0x646e171e19047890 */ /* 0x000fe2000fffe03f */
[-C--:B------:R-:W-:Y:S02]  /*ede0*/  FMUL.FTZ R80, R80, R20.reuse ;  /* 0x0000001450507220 */ /* 0x080fe40000410000 */
[----:B------:R-:W-:Y:S01]  /*edf0*/  HMMA.16816.F32.BF16 R56, R4, R36, R56 ;  /* 0x000000240438723c */ /* 0x000fe20000041838 */
[-C--:B------:R-:W-:Y:S01]  /*ee00*/  FMUL.FTZ R81, R81, R20.reuse ;  /* 0x0000001451517220 */ /* 0x080fe20000410000 */
[-C--:B------:R-:W-:Y:S01]  /*ee10*/  FMUL.FTZ R82, R82, R15.reuse ;  /* 0x0000000f52527220 */ /* 0x080fe20000410000 */
[----:B------:R-:W-:Y:S01]  /*ee20*/  FMUL.FTZ R83, R83, R15 ;  /* 0x0000000f53537220 */ /* 0x000fe20000410000 */
[----:B------:R-:W-:-:S02]  /*ee30*/  FMUL.FTZ R84, R84, R20 ;  /* 0x0000001454547220 */ /* 0x000fc40000410000 */
[----:B------:R-:W-:Y:S01]  /*ee40*/  HMMA.16816.F32.BF16 R60, R4, R38, R60 ;  /* 0x00000026043c723c */ /* 0x000fe2000004183c */
[----:B------:R-:W-:Y:S01]  /*ee50*/  FMUL.FTZ R85, R85, R20 ;  /* 0x0000001455557220 */ /* 0x000fe20000410000 */
[-C--:B------:R-:W-:Y:S01]  /*ee60*/  FMUL.FTZ R86, R86, R15.reuse ;  /* 0x0000000f56567220 */ /* 0x080fe20000410000 */
[----:B------:R-:W-:-:S03]  /*ee70*/  FMUL.FTZ R87, R87, R15 ;  /* 0x0000000f57577220 */ /* 0x000fc60000410000 */
[C---:B------:R-:W-:Y:S01]  /*ee80*/  HMMA.16816.F32.BF16 R76, R4.reuse, R30, R76 ;  /* 0x0000001e044c723c */ /* 0x040fe2000004184c */
[----:B-1----:R-:W-:Y:S01]  /*ee90*/  FFMA.FTZ R2, R174, UR30, -R0 ;  /* 0x0000001eae027c23 */ /* 0x002fe20008010800 */
[----:B------:R-:W-:Y:S01]  /*eea0*/  MOV R130, R132 ;  /* 0x0000008400827202 */ /* 0x000fe20000000f00 */
[-C--:B------:R-:W-:Y:S01]  /*eeb0*/  FMUL.FTZ R96, R96, R20.reuse ;  /* 0x0000001460607220 */ /* 0x080fe20000410000 */
[-C--:B------:R-:W-:Y:S01]  /*eec0*/  FMUL.FTZ R97, R97, R20.reuse ;  /* 0x0000001461617220 */ /* 0x080fe20000410000 */
[----:B------:R1:W4:Y:S01]  /*eed0*/  MUFU.EX2 R35, R2 ;  /* 0x0000000200237308 */ /* 0x0003220000000800 */
[C---:B--2---:R-:W-:Y:S01]  /*eee0*/  HMMA.16816.F32.BF16 R88, R4.reuse, R24, R88 ;  /* 0x000000180458723c */ /* 0x044fe20000041858 */
        /* <DEDUP_REMOVED lines=11> */
[----:B------:R-:W-:Y:S01]  /*efa0*/  HMMA.16816.F32.BF16 R104, R4, R32, R104 ;  /* 0x000000200468723c */ /* 0x000fe20000041868 */
[-C--:B------:R-:W-:Y:S01]  /*efb0*/  FMUL.FTZ R112, R112, R20.reuse ;  /* 0x0000001470707220 */ /* 0x080fe20000410000 */
[----:B------:R-:W-:Y:S01]  /*efc0*/  FMUL.FTZ R113, R113, R20 ;  /* 0x0000001471717220 */ /* 0x000fe20000410000 */
[----:B------:R-:W-:Y:S01]  /*efd0*/  FMUL.FTZ R114, R114, R15 ;  /* 0x0000000f72727220 */ /* 0x000fe20000410000 */
[----:B-1----:R-:W-:-:S04]  /*efe0*/  IMAD.WIDE.U32 R2, R139, -0x2daee0ad, RZ ;  /* 0xd2511f538b027825 */ /* 0x002fc800078e00ff */
[-C--:B------:R-:W-:Y:S01]  /*eff0*/  FMUL.FTZ R115, R115, R15.reuse ;  /* 0x0000000f73737220 */ /* 0x080fe20000410000 */
[C---:B---3--:R-:W-:Y:S01]  /*f000*/  HMMA.16816.F32.BF16 R116, R4.reuse, R44, R116 ;  /* 0x0000002c0474723c */ /* 0x048fe20000041874 */
[-C--:B------:R-:W-:Y:S01]  /*f010*/  FMUL.FTZ R120, R120, R20.reuse ;  /* 0x0000001478787220 */ /* 0x080fe20000410000 */
[----:B------:R-:W-:Y:S01]  /*f020*/  FMUL.FTZ R121, R121, R20 ;  /* 0x0000001479797220 */ /* 0x000fe20000410000 */
[-C--:B------:R-:W-:Y:S01]  /*f030*/  FMUL.FTZ R122, R122, R15.reuse ;  /* 0x0000000f7a7a7220 */ /* 0x080fe20000410000 */
[----:B------:R-:W-:Y:S01]  /*f040*/  FMUL.FTZ R123, R123, R15 ;  /* 0x0000000f7b7b7220 */ /* 0x000fe20000410000 */
[----:B------:R-:W-:Y:S01]  /*f050*/  LDSM.16.MT88.4 R108, [R211+0xb800] ;  /* 0x00b80000d36c783b */ /* 0x000fe20000004200 */
[C---:B------:R-:W-:Y:S06]  /*f060*/  HMMA.16816.F32.BF16 R160, R4.reuse, R46, R160 ;  /* 0x0000002e04a0723c */ /* 0x040fec00000418a0 */
[----:B------:R-:W-:Y:S07]  /*f070*/  HMMA.16816.F32.BF16 R124, R4, R40, R124 ;  /* 0x00000028047c723c */ /* 0x000fee000004187c */
[--C-:B------:R-:W-:Y:S01]  /*f080*/  FFMA.FTZ R4, R173, UR30, -R0.reuse ;  /* 0x0000001ead047c23 */ /* 0x100fe20008010800 */
[----:B------:R-:W-:Y:S01]  /*f090*/  FFMA.FTZ R0, R172, UR30, -R0 ;  /* 0x0000001eac007c23 */ /* 0x000fe20008010800 */
[C---:B------:R-:W-:Y:S02]  /*f0a0*/  HMMA.16816.F32.BF16 R100, R16.reuse, R32, R100 ;  /* 0x000000201064723c */ /* 0x040fe40000041864 */
[----:B------:R1:W-:Y:S04]  /*f0b0*/  MUFU.EX2 R132, R4 ;  /* 0x0000000400847308 */ /* 0x0003e80000000800 */
[C---:B------:R-:W-:Y:S06]  /*f0c0*/  HMMA.16816.F32.BF16 R200, R16.reuse, R30, R80 ;  /* 0x0000001e10c8723c */ /* 0x040fec0000041850 */
[----:B------:R-:W-:Y:S01]  /*f0d0*/  HMMA.16816.F32.BF16 R84, R16, R24, R84 ;  /* 0x000000181054723c */ /* 0x000fe20000041854 */
[----:B------:R2:W-:Y:S01]  /*f0e0*/  MUFU.EX2 R33, R0 ;  /* 0x0000000000217308 */ /* 0x0005e20000000800 */
[--C-:B------:R-:W-:Y:S01]  /*f0f0*/  FFMA.FTZ R5, R189, UR30, -R8.reuse ;  /* 0x0000001ebd057c23 */ /* 0x100fe20008010808 */
[----:B------:R-:W-:Y:S01]  /*f100*/  LDSM.16.MT88.4 R80, [R213+0xa800] ;  /* 0x00a80000d550783b */ /* 0x000fe20000004200 */
[----:B-1----:R-:W-:-:S03]  /*f110*/  FFMA.FTZ R4, R188, UR30, -R8 ;  /* 0x0000001ebc047c23 */ /* 0x002fc60008010808 */
[----:B------:R-:W-:Y:S02]  /*f120*/  LOP3.LUT R24, R2, 0xffff, RZ, 0xc0, !PT ;  /* 0x0000ffff02187812 */ /* 0x000fe400078ec0ff */
[----:B------:R1:W-:Y:S01]  /*f130*/  MUFU.EX2 R31, R4 ;  /* 0x00000004001f7308 */ /* 0x0003e20000000800 */
[----:B------:R-:W-:Y:S02]  /*f140*/  MOV R188, R23 ;  /* 0x0000001700bc7202 */ /* 0x000fe40000000f00 */
[----:B--2---:R-:W-:-:S04]  /*f150*/  LOP3.LUT R0, R3, UR4, R138, 0x96, !PT ;  /* 0x0000000403007c12 */ /* 0x004fc8000f8e968a */
[C---:B------:R-:W-:Y:S02]  /*f160*/  LOP3.LUT R3, R0.reuse, 0xffff, RZ, 0xc0, !PT ;  /* 0x0000ffff00037812 */ /* 0x040fe400078ec0ff */
[----:B------:R-:W-:Y:S02]  /*f170*/  LOP3.LUT R23, R0, 0xff, RZ, 0xc0, !PT ;  /* 0x000000ff00177812 */ /* 0x000fe400078ec0ff */
[--C-:B------:R-:W-:Y:S02]  /*f180*/  SHF.R.U32.HI R7, RZ, 0x18, R0.reuse ;  /* 0x00000018ff077819 */ /* 0x100fe40000011600 */
[----:B-1----:R-:W-:Y:S01]  /*f190*/  SHF.R.U32.HI R4, RZ, 0x10, R0 ;  /* 0x00000010ff047819 */ /* 0x002fe20000011600 */
[----:B------:R-:W-:Y:S01]  /*f1a0*/  FFMA.FTZ R0, R183, UR30, -R8 ;  /* 0x0000001eb7007c23 */ /* 0x000fe20008010808 */
[----:B------:R-:W-:Y:S02]  /*f1b0*/  SHF.R.U32.HI R3, RZ, 0x8, R3 ;  /* 0x00000008ff037819 */ /* 0x000fe40000011603 */
[----:B------:R-:W-:Y:S01]  /*f1c0*/  LOP3.LUT R6, R4, 0xff, RZ, 0xc0, !PT ;  /* 0x000000ff04067812 */ /* 0x000fe200078ec0ff */
[----:B------:R-:W-:Y:S01]  /*f1d0*/  HMMA.16816.F32.BF16 R192, R16, R26, R96 ;  /* 0x0000001a10c0723c */ /* 0x000fe20000041860 */
[--C-:B------:R-:W-:Y:S01]  /*f1e0*/  SHF.R.U32.HI R4, RZ, 0x10, R2.reuse ;  /* 0x00000010ff047819 */ /* 0x100fe20000011602 */
[----:B------:R1:W-:Y:S01]  /*f1f0*/  MUFU.EX2 R32, R0 ;  /* 0x0000000000207308 */ /* 0x0003e20000000800 */
[----:B------:R-:W-:Y:S01]  /*f200*/  SHF.R.U32.HI R25, RZ, 0x18, R2 ;  /* 0x00000018ff197819 */ /* 0x000fe20000011602 */
[----:B------:R-:W-:Y:S01]  /*f210*/  LDSM.16.MT88.4 R96, [R209+0xb800] ;  /* 0x00b80000d160783b */ /* 0x000fe20000004200 */
[----:B------:R-:W-:-:S02]  /*f220*/  PRMT R3, R23, 0x5410, R3 ;  /* 0x0000541017037816 */ /* 0x000fc40000000003 */
[----:B------:R-:W-:Y:S01]  /*f230*/  LOP3.LUT R26, R2, 0xff, RZ, 0xc0, !PT ;  /* 0x000000ff021a7812 */ /* 0x000fe200078ec0ff */
[----:B------:R-:W-:Y:S01]  /*f240*/  FFMA.FTZ R2, R187, UR30, -R8 ;  /* 0x0000001ebb027c23 */ /* 0x000fe20008010808 */
[----:B------:R-:W-:Y:S01]  /*f250*/  MOV R183, R51 ;  /* 0x0000003300b77202 */ /* 0x000fe20000000f00 */
[----:B------:R-:W-:Y:S01]  /*f260*/  IMAD.MOV.U32 R23, RZ, RZ, R50 ;  /* 0x000000ffff177224 */ /* 0x000fe200078e0032 */
[----:B------:R-:W-:Y:S02]  /*f270*/  MOV R8, R48 ;  /* 0x0000003000087202 */ /* 0x000fe40000000f00 */
[----:B-1----:R-:W-:Y:S01]  /*f280*/  PRMT R0, R6, 0x5410, R7 ;  /* 0x0000541006007816 */ /* 0x002fe20000000007 */
[----:B------:R-:W-:Y:S02]  /*f290*/  IMAD.MOV.U32 R7, RZ, RZ, R49 ;  /* 0x000000ffff077224 */ /* 0x000fe400078e0031 */
[----:B------:R-:W1:Y:S01]  /*f2a0*/  LDSM.16.MT88.4 R48, [R211+0xa800] ;  /* 0x00a80000d330783b */ /* 0x000e620000004200 */
[----:B------:R2:W3:Y:S01]  /*f2b0*/  MUFU.EX2 R30, R5 ;  /* 0x00000005001e7308 */ /* 0x0004e20000000800 */
[----:B------:R-:W-:Y:S01]  /*f2c0*/  LOP3.LUT R6, R4, 0xff, RZ, 0xc0, !PT ;  /* 0x000000ff04067812 */ /* 0x000fe200078ec0ff */
[----:B------:R-:W-:Y:S03]  /*f2d0*/  HMMA.16816.F32.BF16 R52, R16, R36, R52 ;  /* 0x000000241034723c */ /* 0x000fe60000041834 */
[----:B------:R-:W-:-:S03]  /*f2e0*/  PRMT R6, R6, 0x5410, R25 ;  /* 0x0000541006067816 */ /* 0x000fc60000000019 */
[----:B------:R3:W3:Y:S01]  /*f2f0*/  MUFU.EX2 R29, R2 ;  /* 0x00000002001d7308 */ /* 0x0006e20000000800 */
[----:B------:R-:W-:Y:S01]  /*f300*/  HMMA.16816.F32.BF16 R224, R16, R38, R64 ;  /* 0x0000002610e0723c */ /* 0x000fe20000041840 */
[----:B------:R-:W-:Y:S01]  /*f310*/  IMAD.MOV.U32 R36, RZ, RZ, R154 ;  /* 0x000000ffff247224 */ /* 0x000fe200078e009a */
[----:B------:R-:W-:Y:S01]  /*f320*/  LDSM.16.MT88.4 R64, [R214+0xa800] ;  /* 0x00a80000d640783b */ /* 0x000fe20000004200 */
[----:B--2---:R-:W-:-:S03]  /*f330*/  SHF.R.U32.HI R5, RZ, 0x8, R24 ;  /* 0x00000008ff057819 */ /* 0x004fc60000011618 */
[C---:B------:R-:W-:Y:S01]  /*f340*/  HMMA.16816.F32.BF16 R112, R16.reuse, R44, R112 ;  /* 0x0000002c1070723c */ /* 0x040fe20000041870 */
[----:B------:R-:W-:Y:S01]  /*f350*/  IMAD.MOV.U32 R39, RZ, RZ, R155 ;  /* 0x000000ffff277224 */ /* 0x000fe200078e009b */
[----:B------:R-:W-:Y:S02]  /*f360*/  PRMT R5, R26, 0x5410, R5 ;  /* 0x000054101a057816 */ /* 0x000fe40000000005 */
[----:B------:R-:W-:Y:S02]  /*f370*/  LDSM.16.MT88.4 R24, [R213+0xb800] ;  /* 0x00b80000d518783b */ /* 0x000fe40000004200 */
[----:B------:R-:W-:Y:S01]  /*f380*/  HMMA.16816.F32.BF16 R172, R16, R46, R120 ;  /* 0x0000002e10ac723c */ /* 0x000fe20000041878 */
[----:B------:R-:W-:Y:S02]  /*f390*/  IMAD.MOV.U32 R44, RZ, RZ, R153 ;  /* 0x000000ffff2c7224 */ /* 0x000fe400078e0099 */
[----:B------:R-:W-:Y:S01]  /*f3a0*/  IMAD.MOV.U32 R45, RZ, RZ, R152 ;  /* 0x000000ffff2d7224 */ /* 0x000fe200078e0098 */
[----:B------:R-:W-:Y:S04]  /*f3b0*/  LDSM.16.MT88.4 R120, [R214+0xb800] ;  /* 0x00b80000d678783b */ /* 0x000fe80000004200 */
[----:B------:R-:W2:Y:S01]  /*f3c0*/  LDSM.16.MT88.4 R152, [R209+0xa800] ;  /* 0x00a80000d198783b */ /* 0x000ea20000004200 */
[----:B------:R-:W-:-:S02]  /*f3d0*/  HSET2.LE.AND R3, R3, R135, PT ;  /* 0x0000008703037233 */ /* 0x000fc40003803000 */
[--C-:B------:R-:W-:Y:S02]  /*f3e0*/  HSET2.LE.AND R4, R0, R135.reuse, PT ;  /* 0x0000008700047233 */ /* 0x100fe40003803000 */
[----:B----4-:R-:W-:Y:S02]  /*f3f0*/  F2FP.BF16.F32.PACK_AB R0, R35, R34 ;  /* 0x000000222300723e */ /* 0x010fe400000010ff */
[----:B---3--:R-:W-:Y:S01]  /*f400*/  F2FP.BF16.F32.PACK_AB R2, R30, R31 ;  /* 0x0000001f1e02723e */ /* 0x008fe200000010ff */
[----:B------:R-:W-:Y:S01]  /*f410*/  IMAD.MOV.U32 R189, RZ, RZ, R129 ;  /* 0x000000ffffbd7224 */ /* 0x000fe200078e0081 */
[----:B------:R-:W-:Y:S02]  /*f420*/  LOP3.LUT R128, R3, R0, RZ, 0xc0, !PT ;  /* 0x0000000003807212 */ /* 0x000fe400078ec0ff */
[----:B------:R-:W-:Y:S02]  /*f430*/  LOP3.LUT R129, R4, R2, RZ, 0xc0, !PT ;  /* 0x0000000204817212 */ /* 0x000fe400078ec0ff */
[----:B------:R-:W-:-:S02]  /*f440*/  HSET2.LE.AND R0, R5, R135, PT ;  /* 0x0000008705007233 */ /* 0x000fc40003803000 */
[----:B------:R-:W-:Y:S01]  /*f450*/  HSET2.LE.AND R3, R6, R135, PT ;  /* 0x0000008706037233 */ /* 0x000fe20003803000 */
[----:B------:R-:W-:Y:S01]  /*f460*/  FMUL.FTZ R164, R164, R20 ;  /* 0x00000014a4a47220 */ /* 0x000fe20000410000 */
[----:B------:R-:W-:Y:S01]  /*f470*/  F2FP.BF16.F32.PACK_AB R2, R33, R132 ;  /* 0x000000842102723e */ /* 0x000fe200000010ff */
[----:B------:R-:W-:Y:S01]  /*f480*/  FMUL.FTZ R165, R165, R20 ;  /* 0x00000014a5a57220 */ /* 0x000fe20000410000 */
[----:B------:R-:W-:Y:S01]  /*f490*/  F2FP.BF16.F32.PACK_AB R4, R29, R32 ;  /* 0x000000201d04723e */ /* 0x000fe200000010ff */
        /* <DEDUP_REMOVED lines=8> */
[----:B------:R-:W-:Y:S01]  /*f520*/  IMAD.MOV.U32 R47, RZ, RZ, R136 ;  /* 0x000000ffff2f7224 */ /* 0x000fe200078e0088 */
[----:B------:R-:W-:-:S02]  /*f530*/  MOV R46, R137 ;  /* 0x00000089002e7202 */ /* 0x000fc40000000f00 */
[----:B------:R-:W-:Y:S01]  /*f540*/  LOP3.LUT R130, R0, R2, RZ, 0xc0, !PT ;  /* 0x0000000200827212 */ /* 0x000fe200078ec0ff */
[----:B------:R-:W-:Y:S01]  /*f550*/  FFMA.FTZ R0, R241, UR30, -R21 ;  /* 0x0000001ef1007c23 */ /* 0x000fe20008010815 */
[----:B------:R-:W-:Y:S01]  /*f560*/  LOP3.LUT R131, R3, R4, RZ, 0xc0, !PT ;  /* 0x0000000403837212 */ /* 0x000fe200078ec0ff */
[----:B------:R-:W-:Y:S01]  /*f570*/  HMMA.16816.F32.BF16 R164, R16, R40, R164 ;  /* 0x0000002810a4723c */ /* 0x000fe200000418a4 */
[----:B------:R-:W-:-:S05]  /*f580*/  LOP3.LUT R2, R181, UR29, R196, 0x96, !PT ;  /* 0x0000001db5027c12 */ /* 0x000fca000f8e96c4 */
[----:B------:R-:W-:Y:S01]  /*f590*/  HMMA.16816.F32.BF16 R136, R16, R42, R168 ;  /* 0x0000002a1088723c */ /* 0x000fe200000418a8 */
[----:B------:R3:W-:Y:S01]  /*f5a0*/  MUFU.EX2 R19, R0 ;  /* 0x0000000000137308 */ /* 0x0007e20000000800 */
[----:B------:R-:W-:-:S04]  /*f5b0*/  IMAD.WIDE.U32 R2, R2, -0x2daee0ad, RZ ;  /* 0xd2511f5302027825 */ /* 0x000fc800078e00ff */
[C---:B-1----:R-:W-:Y:S06]  /*f5c0*/  HMMA.16816.F32.BF16 R40, R128.reuse, R48, R44 ;  /* 0x000000308028723c */ /* 0x042fec000004182c */
[----:B------:R-:W-:Y:S01]  /*f5d0*/  HMMA.16816.F32.BF16 R44, R128, R50, R228 ;  /* 0x00000032802c723c */ /* 0x000fe200000418e4 */
[----:B---3--:R-:W-:-:S06]  /*f5e0*/  FFMA.FTZ R0, R240, UR30, -R21 ;  /* 0x0000001ef0007c23 */ /* 0x008fcc0008010815 */
[----:B------:R-:W-:Y:S02]  /*f5f0*/  IMAD.MOV.U32 R230, RZ, RZ, R23 ;  /* 0x000000ffffe67224 */ /* 0x000fe400078e0017 */
[----:B------:R1:W-:Y:S01]  /*f600*/  MUFU.EX2 R23, R0 ;  /* 0x0000000000177308 */ /* 0x0003e20000000800 */
[----:B------:R-:W-:Y:S01]  /*f610*/  MOV R229, R7 ;  /* 0x0000000700e57202 */ /* 0x000fe20000000f00 */
[--C-:B------:R-:W-:Y:S01]  /*f620*/  FFMA.FTZ R7, R238, UR30, -R21.reuse ;  /* 0x0000001eee077c23 */ /* 0x100fe20008010815 */
[----:B------:R-:W-:Y:S02]  /*f630*/  LOP3.LUT R6, R2, 0xff, RZ, 0xc0, !PT ;  /* 0x000000ff02067812 */ /* 0x000fe400078ec0ff */
[--C-:B------:R-:W-:Y:S02]  /*f640*/  SHF.R.U32.HI R5, RZ, 0x10, R2.reuse ;  /* 0x00000010ff057819 */ /* 0x100fe40000011602 */
[----:B------:R-:W-:Y:S01]  /*f650*/  SHF.R.U32.HI R4, RZ, 0x18, R2 ;  /* 0x00000018ff047819 */ /* 0x000fe20000011602 */
[----:B-1----:R-:W-:-:S04]  /*f660*/  FFMA.FTZ R0, R239, UR30, -R21 ;  /* 0x0000001eef007c23 */ /* 0x002fc80008010815 */
[----:B------:R1:W-:Y:S01]  /*f670*/  MUFU.EX2 R21, R0 ;  /* 0x0000000000157308 */ /* 0x0003e20000000800 */
[C---:B--2---:R-:W-:Y:S06]  /*f680*/  HMMA.16816.F32.BF16 R140, R128.reuse, R152, R140 ;  /* 0x00000098808c723c */ /* 0x044fec000004188c */
[----:B------:R-:W-:Y:S01]  /*f690*/  HMMA.16816.F32.BF16 R148, R128, R154, R148 ;  /* 0x0000009a8094723c */ /* 0x000fe20000041894 */
[----:B-1----:R-:W-:Y:S02]  /*f6a0*/  LOP3.LUT R0, R3, UR4, R190, 0x96, !PT ;  /* 0x0000000403007c12 */ /* 0x002fe4000f8e96be */
[----:B------:R-:W-:-:S03]  /*f6b0*/  LOP3.LUT R3, R2, 0xffff, RZ, 0xc0, !PT ;  /* 0x0000ffff02037812 */ /* 0x000fc600078ec0ff */
[----:B------:R-:W-:Y:S01]  /*f6c0*/  HMMA.16816.F32.BF16 R56, R128, R64, R56 ;  /* 0x000000408038723c */ /* 0x000fe20000041838 */
[----:B------:R-:W-:Y:S01]  /*f6d0*/  SHF.R.U32.HI R2, RZ, 0x8, R3 ;  /* 0x00000008ff027819 */ /* 0x000fe20000011603 */
[----:B------:R-:W-:-:S04]  /*f6e0*/  FFMA.FTZ R3, R242, UR30, -R22 ;  /* 0x0000001ef2037c23 */ /* 0x000fc80008010816 */
[C---:B------:R-:W-:Y:S01]  /*f6f0*/  HMMA.16816.F32.BF16 R60, R128.reuse, R66, R60 ;  /* 0x00000042803c723c */ /* 0x040fe2000004183c */
[----:B------:R-:W-:Y:S01]  /*f700*/  PRMT R16, R6, 0x5410, R2 ;  /* 0x0000541006107816 */ /* 0x000fe20000000002 */
[----:B------:R1:W-:Y:S04]  /*f710*/  MUFU.EX2 R18, R3 ;  /* 0x0000000300127308 */ /* 0x0003e80000000800 */
[----:B------:R-:W-:Y:S01]  /*f720*/  HMMA.16816.F32.BF16 R72, R128, R80, R72 ;  /* 0x000000508048723c */ /* 0x000fe20000041848 */
[----:B------:R-:W-:-:S05]  /*f730*/  LOP3.LUT R2, R5, 0xff, RZ, 0xc0, !PT ;  /* 0x000000ff05027812 */ /* 0x000fca00078ec0ff */
[C---:B------:R-:W-:Y:S06]  /*f740*/  HMMA.16816.F32.BF16 R76, R128.reuse, R82, R76 ;  /* 0x00000052804c723c */ /* 0x040fec000004184c */
[----:B------:R-:W-:Y:S01]  /*f750*/  HMMA.16816.F32.BF16 R88, R128, R96, R88 ;  /* 0x000000608058723c */ /* 0x000fe20000041858 */
[----:B-1----:R-:W-:-:S05]  /*f760*/  FFMA.FTZ R3, R244, UR30, -R22 ;  /* 0x0000001ef4037c23 */ /* 0x002fca0008010816 */
[C---:B------:R-:W-:Y:S06]  /*f770*/  HMMA.16816.F32.BF16 R92, R128.reuse, R98, R92 ;  /* 0x00000062805c723c */ /* 0x040fec000004185c */
[C---:B------:R-:W-:Y:S06]  /*f780*/  HMMA.16816.F32.BF16 R104, R128.reuse, R108, R104 ;  /* 0x0000006c8068723c */ /* 0x040fec0000041868 */
[C---:B------:R-:W-:Y:S06]  /*f790*/  HMMA.16816.F32.BF16 R156, R128.reuse, R110, R156 ;  /* 0x0000006e809c723c */ /* 0x040fec000004189c */
[C---:B------:R-:W-:Y:S06]  /*f7a0*/  HMMA.16816.F32.BF16 R116, R128.reuse, R120, R116 ;  /* 0x000000788074723c */ /* 0x040fec0000041874 */
[C---:B------:R-:W-:Y:S06]  /*f7b0*/  HMMA.16816.F32.BF16 R160, R128.reuse, R122, R160 ;  /* 0x0000007a80a0723c */ /* 0x040fec00000418a0 */
[C---:B------:R-:W-:Y:S06]  /*f7c0*/  HMMA.16816.F32.BF16 R124, R128.reuse, R24, R124 ;  /* 0x00000018807c723c */ /* 0x040fec000004187c */
[----:B------:R-:W-:Y:S01]  /*f7d0*/  HMMA.16816.F32.BF16 R128, R128, R26, R144 ;  /* 0x0000001a8080723c */ /* 0x000fe20000041890 */
[----:B------:R-:W-:-:S06]  /*f7e0*/  IMAD.MOV.U32 R228, RZ, RZ, R8 ;  /* 0x000000ffffe47224 */ /* 0x000fcc00078e0008 */
[----:B------:R-:W-:Y:S02]  /*f7f0*/  IMAD.MOV.U32 R146, RZ, RZ, R28 ;  /* 0x000000ffff927224 */ /* 0x000fe400078e001c */
[----:B------:R1:W2:Y:S01]  /*f800*/  MUFU.EX2 R28, R7 ;  /* 0x00000007001c7308 */ /* 0x0002a20000000800 */
[----:B------:R-:W-:Y:S02]  /*f810*/  PRMT R8, R2, 0x5410, R4 ;  /* 0x0000541002087816 */ /* 0x000fe40000000004 */
[----:B------:R-:W-:-:S05]  /*f820*/  LOP3.LUT R2, R0, 0xffff, RZ, 0xc0, !PT ;  /* 0x0000ffff00027812 */ /* 0x000fca00078ec0ff */
[----:B------:R3:W4:Y:S01]  /*f830*/  MUFU.EX2 R17, R3 ;  /* 0x0000000300117308 */ /* 0x0007220000000800 */
[----:B------:R-:W-:Y:S02]  /*f840*/  SHF.R.U32.HI R6, RZ, 0x18, R0 ;  /* 0x00000018ff067819 */ /* 0x000fe40000011600 */
[----:B------:R-:W-:Y:S01]  /*f850*/  SHF.R.U32.HI R4, RZ, 0x8, R2 ;  /* 0x00000008ff047819 */ /* 0x000fe20000011602 */
[--C-:B------:R-:W-:Y:S01]  /*f860*/  FFMA.FTZ R5, R245, UR30, -R22.reuse ;  /* 0x0000001ef5057c23 */ /* 0x100fe20008010816 */
[----:B------:R-:W-:Y:S01]  /*f870*/  FFMA.FTZ R2, R250, UR30, -R22 ;  /* 0x0000001efa027c23 */ /* 0x000fe20008010816 */
[----:B-1----:R-:W-:Y:S02]  /*f880*/  LOP3.LUT R7, R0, 0xff, RZ, 0xc0, !PT ;  /* 0x000000ff00077812 */ /* 0x002fe400078ec0ff */
[----:B---3--:R-:W-:-:S04]  /*f890*/  SHF.R.U32.HI R3, RZ, 0x10, R0 ;  /* 0x00000010ff037819 */ /* 0x008fc80000011600 */
[----:B------:R-:W-:Y:S02]  /*f8a0*/  LOP3.LUT R0, R3, 0xff, RZ, 0xc0, !PT ;  /* 0x000000ff03007812 */ /* 0x000fe400078ec0ff */
[----:B------:R-:W-:Y:S02]  /*f8b0*/  PRMT R3, R7, 0x5410, R4 ;  /* 0x0000541007037816 */ /* 0x000fe40000000004 */
[----:B------:R-:W-:Y:S01]  /*f8c0*/  PRMT R6, R0, 0x5410, R6 ;  /* 0x0000541000067816 */ /* 0x000fe20000000006 */
[----:B------:R2:W-:Y:S01]  /*f8d0*/  MUFU.EX2 R4, R2 ;  /* 0x0000000200047308 */ /* 0x0005e20000000800 */
[----:B------:R-:W-:-:S07]  /*f8e0*/  HSET2.LE.AND R0, R16, R135, PT ;  /* 0x0000008710007233 */ /* 0x000fce0003803000 */
[----:B------:R-:W1:Y:S01]  /*f8f0*/  MUFU.EX2 R5, R5 ;  /* 0x0000000500057308 */ /* 0x000e620000000800 */
[----:B--2---:R-:W-:-:S04]  /*f900*/  F2FP.BF16.F32.PACK_AB R2, R28, R21 ;  /* 0x000000151c02723e */ /* 0x004fc800000010ff */
[----:B------:R-:W-:Y:S02]  /*f910*/  LOP3.LUT R170, R0, R2, RZ, 0xc0, !PT ;  /* 0x0000000200aa7212 */ /* 0x000fe400078ec0ff */
[----:B------:R-:W-:Y:S02]  /*f920*/  HSET2.LE.AND R0, R8, R135, PT ;  /* 0x0000008708007233 */ /* 0x000fe40003803000 */
[----:B----4-:R-:W-:-:S04]  /*f930*/  F2FP.BF16.F32.PACK_AB R2, R17, R18 ;  /* 0x000000121102723e */ /* 0x010fc800000010ff */
[----:B------:R-:W-:Y:S02]  /*f940*/  LOP3.LUT R171, R0, R2, RZ, 0xc0, !PT ;  /* 0x0000000200ab7212 */ /* 0x000fe400078ec0ff */
[----:B------:R-:W-:Y:S02]  /*f950*/  HSET2.LE.AND R0, R3, R135, PT ;  /* 0x0000008703007233 */ /* 0x000fe40003803000 */
[----:B------:R-:W-:-:S04]  /*f960*/  F2FP.BF16.F32.PACK_AB R2, R23, R19 ;  /* 0x000000131702723e */ /* 0x000fc800000010ff */
[----:B------:R-:W-:Y:S02]  /*f970*/  LOP3.LUT R168, R0, R2, RZ, 0xc0, !PT ;  /* 0x0000000200a87212 */ /* 0x000fe400078ec0ff */
[----:B------:R-:W-:Y:S02]  /*f980*/  HSET2.LE.AND R0, R6, R135, PT ;  /* 0x0000008706007233 */ /* 0x000fe40003803000 */
[----:B-1----:R-:W-:Y:S01]  /*f990*/  F2FP.BF16.F32.PACK_AB R2, R4, R5 ;  /* 0x000000050402723e */ /* 0x002fe200000010ff */
[----:B------:R-:W-:Y:S01]  /*f9a0*/  IMAD.MOV.U32 R145, RZ, RZ, R188 ;  /* 0x000000ffff917224 */ /* 0x000fe200078e00bc */
[----:B------:R-:W-:Y:S02]  /*f9b0*/  MOV R144, R189 ;  /* 0x000000bd00907202 */ /* 0x000fe40000000f00 */
[----:B------:R-:W-:Y:S02]  /*f9c0*/  MOV R147, R133 ;  /* 0x0000008500937202 */ /* 0x000fe40000000f00 */
[----:B------:R-:W-:-:S07]  /*f9d0*/  LOP3.LUT R169, R0, R2, RZ, 0xc0, !PT ;  /* 0x0000000200a97212 */ /* 0x000fce00078ec0ff */
[C---:B------:R-:W-:Y:S06]  /*f9e0*/  HMMA.16816.F32.BF16 R144, R168.reuse, R152, R144 ;  /* 0x00000098a890723c */ /* 0x040fec0000041890 */
[----:B------:R-:W-:Y:S01]  /*f9f0*/  HMMA.16816.F32.BF16 R152, R168, R154, R216 ;  /* 0x0000009aa898723c */ /* 0x000fe200000418d8 */
[----:B------:R1:W5:Y:S04]  /*fa00*/  LDL.LU.64 R218, [R1+0x58] ;  /* 0x0000580001da7983 */ /* 0x0003680000300a00 */
[----:B------:R1:W5:Y:S01]  /*fa10*/  LDL.LU.64 R216, [R1+0x50] ;  /* 0x0000500001d87983 */ /* 0x0003620000300a00 */
[----:B------:R-:W-:Y:S01]  /*fa20*/  FFMA.FTZ R6, R243, R20, R237 ;  /* 0x00000014f3067223 */ /* 0x000fe200000100ed */
[----:B------:R-:W-:Y:S01]  /*fa30*/  FFMA.FTZ R3, R246, R15, R205 ;  /* 0x0000000ff6037223 */ /* 0x000fe200000100cd */
        /* <DEDUP_REMOVED lines=27> */
[----:B------:R-:W-:Y:S02]  /*fbf0*/  FADD.FTZ R0, R32, R0 ;  /* 0x0000000020007221 */ /* 0x000fe40000010000 */
        /* <DEDUP_REMOVED lines=9> */
[----:B------:R-:W-:Y:S01]  /*fc90*/  FADD.FTZ R248, R29, R0 ;  /* 0x000000001df87221 */ /* 0x000fe20000010000 */
[----:B------:R-:W-:-:S04]  /*fca0*/  IMAD.MOV.U32 R134, RZ, RZ, R234 ;  /* 0x000000ffff867224 */ /* 0x000fc800078e00ea */
[----:B------:R-:W-:Y:S01]  /*fcb0*/  HMMA.16816.F32.BF16 R48, R168, R50, R228 ;  /* 0x00000032a830723c */ /* 0x000fe200000418e4 */
[----:B------:R-:W-:-:S05]  /*fcc0*/  IMAD.MOV.U32 R135, RZ, RZ, R235 ;  /* 0x000000ffff877224 */ /* 0x000fca00078e00eb */
[----:B------:R-:W-:Y:S01]  /*fcd0*/  HMMA.16816.F32.BF16 R64, R168, R66, R224 ;  /* 0x00000042a840723c */ /* 0x000fe200000418e0 */
[----:B------:R-:W-:-:S05]  /*fce0*/  IMAD.MOV.U32 R133, RZ, RZ, R233 ;  /* 0x000000ffff857224 */ /* 0x000fca00078e00e9 */
[C---:B------:R-:W-:Y:S06]  /*fcf0*/  HMMA.16816.F32.BF16 R80, R168.reuse, R82, R200 ;  /* 0x00000052a850723c */ /* 0x040fec00000418c8 */
[C---:B------:R-:W-:Y:S06]  /*fd00*/  HMMA.16816.F32.BF16 R96, R168.reuse, R98, R192 ;  /* 0x00000062a860723c */ /* 0x040fec00000418c0 */
[C---:B------:R-:W-:Y:S06]  /*fd10*/  HMMA.16816.F32.BF16 R108, R168.reuse, R110, R176 ;  /* 0x0000006ea86c723c */ /* 0x040fec00000418b0 */
[C---:B------:R-:W-:Y:S06]  /*fd20*/  HMMA.16816.F32.BF16 R120, R168.reuse, R122, R172 ;  /* 0x0000007aa878723c */ /* 0x040fec00000418ac */
[C---:B------:R-:W-:Y:S06]  /*fd30*/  HMMA.16816.F32.BF16 R164, R168.reuse, R24, R164 ;  /* 0x00000018a8a4723c */ /* 0x040fec00000418a4 */
[----:B------:R-:W-:Y:S07]  /*fd40*/  HMMA.16816.F32.BF16 R168, R168, R26, R136 ;  /* 0x0000001aa8a8723c */ /* 0x000fee0000041888 */
[----:B------:R-:W-:Y:S01]  /*fd50*/  MOV R136, R232 ;  /* 0x000000e800887202 */ /* 0x000fe20000000f00 */
[----:B------:R-:W-:-:S01]  /*fd60*/  NOP ;  /* 0x0000000000007918 */ /* 0x000fc20000000000 */
        /* <DEDUP_REMOVED lines=10> */
[----:B------:R-:W-:-:S03]  /*fe10*/  UIADD3 UR6, UR17, -0x5, URZ ;  /* 0xfffffffb11067890 */ /* 0x000fc6000fffe03f */
[----:B------:R-:W4:Y:S01]  /*fe20*/  @!P2 LDC.64 R6, c[0x0][0x220] ;  /* 0x00008800ff06ab82 */ /* 0x000f220000000a00 */
[----:B------:R-:W-:Y:S01]  /*fe30*/  UIMAD UR5, UR4, UR7, UR5 ;  /* 0x00000007040572a4 */ /* 0x000fe2000f8e0205 */
[----:B------:R-:W-:Y:S01]  /*fe40*/  IMAD.U32 R0, RZ, RZ, UR32 ;  /* 0x00000020ff007e24 */ /* 0x000fe2000f8e00ff */
[----:B------:R-:W1:Y:S01]  /*fe50*/  S2R R241, SR_TID.X ;  /* 0x0000000000f17919 */ /* 0x000e620000002100 */
[----:B------:R-:W-:Y:S01]  /*fe60*/  IMAD.U32 R4, RZ, RZ, UR32 ;  /* 0x00000020ff047e24 */ /* 0x000fe2000f8e00ff */
[----:B------:R-:W-:Y:S02]  /*fe70*/  UIADD3 UR5, UR33, UR5, URZ ;  /* 0x0000000521057290 */ /* 0x000fe4000fffe03f */
[----:B------:R-:W-:Y:S01]  /*fe80*/  UISETP.GE.AND UP0, UPT, UR17, 0x6, UPT ;  /* 0x000000061100788c */ /* 0x000fe2000bf06270 */
[----:B------:R-:W4:Y:S03]  /*fe90*/  @!P3 LDC.64 R14, c[0x0][0x220] ;  /* 0x00008800ff0ebb82 */ /* 0x000f260000000a00 */
[----:B------:R-:W-:-:S05]  /*fea0*/  IMAD.U32 R3, RZ, RZ, UR5 ;  /* 0x00000005ff037e24 */ /* 0x000fca000f8e00ff */
[----:B------:R-:W4:Y:S01]  /*feb0*/  @!P2 LDC.64 R18, c[0x0][0x220] ;  /* 0x00008800ff12ab82 */ /* 0x000f220000000a00 */
[----:B------:R-:W-:Y:S01]  /*fec0*/  @P3 STS.128 [R223+0xa000], RZ ;  /* 0x00a000ffdf003388 */ /* 0x000fe20000000c00 */
[----:B-1----:R-:W-:-:S05]  /*fed0*/  IMAD.SHL.U32 R241, R241, 0x2, RZ ;  /* 0x00000002f1f17824 */ /* 0x002fca00078e00ff */
[----:B------:R-:W-:Y:S02]  /*fee0*/  LOP3.LUT R241, R241, 0x6, RZ, 0xc0, !PT ;  /* 0x00000006f1f17812 */ /* 0x000fe400078ec0ff */
[----:B--2---:R-:W-:-:S04]  /*fef0*/  LEA R0, P1, R0, R230, 0x5 ;  /* 0x000000e600007211 */ /* 0x004fc800078228ff */
[----:B------:R-:W-:Y:S02]  /*ff00*/  IADD3 R2, P0, R0, UR19, RZ ;  /* 0x0000001300027c10 */ /* 0x000fe4000ff1e0ff */
[----:B---3--:R-:W-:Y:S02]  /*ff10*/  LEA.HI.X R3, R4, R189, R3, 0x5, P1 ;  /* 0x000000bd04037211 */ /* 0x008fe400008f2c03 */
[C---:B------:R-:W-:Y:S02]  /*ff20*/  @!P3 LEA R16, P5, R0.reuse, R16, 0x1 ;  /* 0x000000100010b211 */ /* 0x040fe400078a08ff */
[----:B----4-:R-:W-:Y:S02]  /*ff30*/  @!P2 LEA R6, P1, R0, R6, 0x1 ;  /* 0x000000060006a211 */ /* 0x010fe400078208ff */
[----:B------:R-:W-:Y:S02]  /*ff40*/  @!P3 LEA R14, P4, R2, R14, 0x1 ;  /* 0x0000000e020eb211 */ /* 0x000fe400078808ff */
        /* <DEDUP_REMOVED lines=8> */
[C-C-:B------:R-:W-:Y:S01]  /*ffd0*/  @!P3 LEA.HI.X R15, R2.reuse, R15, R5.reuse, 0x1, P4 ;  /* 0x0000000f020fb211 */ /* 0x140fe200020f0c05 */
[----:B------:R-:W-:Y:S01]  /*ffe0*/  IMAD.U32 R0, RZ, RZ, UR6 ;  /* 0x00000006ff007e24 */ /* 0x000fe2000f8e00ff */
[----:B------:R-:W-:Y:S01]  /*fff0*/  @!P2 LEA.HI.X R5, R2, R19, R5, 0x1, P0 ;  /* 0x000000130205a211 */ /* 0x000fe200000f0c05 */
[----:B------:R-:W-:Y:S02]  /*10000*/  @P2 STS.128 [R223+0xb000], RZ ;  /* 0x00b000ffdf002388 */ /* 0x000fe40000000c00 */
[----:B------:R-:W-:-:S02]  /*10010*/  IMAD R0, R0, 0x20, R241 ;  /* 0x0000002000007824 */ /* 0x000fc400078e02f1 */
[----:B------:R-:W-:Y:S01]  /*10020*/  @!PT LDS RZ, [RZ] ;  /* 0x00000000fffff984 */ /* 0x000fe20000000800 */
[----:B------:R-:W-:Y:S01]  /*10030*/  @!PT LDS RZ, [RZ] ;  /* 0x00000000fffff984 */ /* 0x000fe20000000800 */
[----:B------:R-:W-:Y:S01]  /*10040*/  @!PT LDS RZ, [RZ] ;  /* 0x00000000fffff984 */ /* 0x000fe20000000800 */
[----:B------:R-:W-:Y:S02]  /*10050*/  @!P2 LDGSTS.E.BYPASS.LTC128B.128 [R223+0xb000], desc[UR20][R6.64+0x80] ;  /* 0x0b00008006dfafae */ /* 0x000fe4000b901d54 */
[C---:B------:R-:W-:Y:S01]  /*10060*/  VIADD R3, R0.reuse, 0x8 ;  /* 0x0000000800037836 */ /* 0x040fe20000000000 */
[CC--:B------:R-:W-:Y:S01]  /*10070*/  ISETP.GE.AND P0, PT, R0.reuse, R9.reuse, PT ;  /* 0x000000090000720c */ /* 0x0c0fe20003f06270 */
[----:B------:R-:W-:Y:S01]  /*10080*/  @P3 STS.128 [R223+0xa800], RZ ;  /* 0x00a800ffdf003388 */ /* 0x000fe20000000c00 */
[----:B------:R-:W-:Y:S02]  /*10090*/  VIADD R2, R0, 0x9 ;  /* 0x0000000900027836 */ /* 0x000fe40000000000 */
[----:B------:R-:W-:Y:S01]  /*100a0*/  ISETP.GE.AND P4, PT, R3, R9, PT ;  /* 0x000000090300720c */ /* 0x000fe20003f86270 */
        /* <DEDUP_REMOVED lines=13> */
[----:B-----5:R-:W-:Y:S04]  /*10180*/  LDSM.16.M88.4 R132, [R219] ;  /* 0x00000000db84783b */ /* 0x020fe80000000200 */
[----:B------:R-:W-:Y:S04]  /*10190*/  LDSM.16.M88.4 R136, [R222] ;  /* 0x00000000de88783b */ /* 0x000fe80000000200 */
[----:B--2---:R-:W2:Y:S04]  /*101a0*/  LDSM.16.M88.4 R4, [R212+0x2000] ;  /* 0x00200000d404783b */ /* 0x004ea80000000200 */
[----:B------:R-:W2:Y:S04]  /*101b0*/  LDSM.16.M88.4 R28, [R212] ;  /* 0x00000000d41c783b */ /* 0x000ea80000000200 */
[----:B------:R-:W-:Y:S04]  /*101c0*/  LDSM.16.M88.4 R180, [R216+0x8000] ;  /* 0x00800000d8b4783b */ /* 0x000fe80000000200 */
[----:B------:R-:W-:Y:S04]  /*101d0*/  LDSM.16.M88.4 R176, [R216+0x8800] ;  /* 0x00880000d8b0783b */ /* 0x000fe80000000200 */
[----:B------:R-:W0:Y:S01]  /*101e0*/  LDGDEPBAR ;  /* 0x00000000000079af */ /* 0x000e220000000000 */
[C---:B-1----:R-:W-:Y:S06]  /*101f0*/  HMMA.16816.F32.BF16 R188, R16.reuse, R24, RZ ;  /* 0x0000001810bc723c */ /* 0x042fec00000418ff */
[C---:B---3--:R-:W-:Y:S06]  /*10200*/  HMMA.16816.F32.BF16 R172, R16.reuse, R32, RZ ;  /* 0x0000002010ac723c */ /* 0x048fec00000418ff */
[C---:B------:R-:W-:Y:S06]  /*10210*/  HMMA.16816.F32.BF16 R184, R16.reuse, R26, RZ ;  /* 0x0000001a10b8723c */ /* 0x040fec00000418ff */
[----:B------:R-:W-:Y:S06]  /*10220*/  HMMA.16816.F32.BF16 R16, R16, R34, RZ ;  /* 0x000000221010723c */ /* 0x000fec00000418ff */
[C---:B----4-:R-:W-:Y:S06]  /*10230*/  HMMA.16816.F32.BF16 R200, R20.reuse, R24, RZ ;  /* 0x0000001814c8723c */ /* 0x050fec00000418ff */
[C---:B------:R-:W-:Y:S01]  /*10240*/  HMMA.16816.F32.BF16 R196, R20.reuse, R26, RZ ;  /* 0x0000001a14c4723c */ /* 0x040fe200000418ff */
[----:B------:R-:W1:Y:S05]  /*10250*/  LDSM.16.M88.4 R24, [R218+0x2000] ;  /* 0x00200000da18783b */ /* 0x000e6a0000000200 */
[C---:B------:R-:W-:Y:S06]  /*10260*/  HMMA.16816.F32.BF16 R192, R20.reuse, R32, RZ ;  /* 0x0000002014c0723c */ /* 0x040fec00000418ff */
[----:B------:R-:W-:Y:S06]  /*10270*/  HMMA.16816.F32.BF16 R204, R20, R34, RZ ;  /* 0x0000002214cc723c */ /* 0x000fec00000418ff */
[C---:B--2---:R-:W-:Y:S06]  /*10280*/  HMMA.16816.F32.BF16 R224, R4.reuse, R132, R188 ;  /* 0x0000008404e0723c */ /* 0x044fec00000418bc */
[C---:B------:R-:W-:Y:S01]  /*10290*/  HMMA.16816.F32.BF16 R188, R4.reuse, R136, R172 ;  /* 0x0000008804bc723c */ /* 0x040fe200000418ac */
[----:B------:R-:W-:Y:S05]  /*102a0*/  LDSM.16.M88.4 R172, [R215] ;  /* 0x00000000d7ac783b */ /* 0x000fea0000000200 */
[C---:B------:R-:W-:Y:S06]  /*102b0*/  HMMA.16816.F32.BF16 R184, R4.reuse, R134, R184 ;  /* 0x0000008604b8723c */ /* 0x040fec00000418b8 */
[----:B------:R-:W-:Y:S01]  /*102c0*/  HMMA.16816.F32.BF16 R20, R4, R138, R16 ;  /* 0x0000008a0414723c */ /* 0x000fe20000041810 */
[----:B------:R-:W2:Y:S04]  /*102d0*/  LDSM.16.M88.4 R16, [R218] ;  /* 0x00000000da10783b */ /* 0x000ea80000000200 */
[----:B------:R-:W3:Y:S01]  /*102e0*/  LDSM.16.M88.4 R4, [R217+0x2000] ;  /* 0x00200000d904783b */ /* 0x000ee20000000200 */
[C---:B------:R-:W-:Y:S06]  /*102f0*/  HMMA.16816.F32.BF16 R32, R28.reuse, R132, R200 ;  /* 0x000000841c20723c */ /* 0x040fec00000418c8 */
[C---:B------:R-:W-:Y:S06]  /*10300*/  HMMA.16816.F32.BF16 R132, R28.reuse, R134, R196 ;  /* 0x000000861c84723c */ /* 0x040fec00000418c4 */
[C---:B------:R-:W-:Y:S06]  /*10310*/  HMMA.16816.F32.BF16 R228, R28.reuse, R136, R192 ;  /* 0x000000881ce4723c */ /* 0x040fec00000418c0 */
[----:B------:R-:W-:Y:S01]  /*10320*/  HMMA.16816.F32.BF16 R136, R28, R138, R204 ;  /* 0x0000008a1c88723c */ /* 0x000fe200000418cc */
[----:B------:R-:W-:Y:S05]  /*10330*/  LDSM.16.M88.4 R28, [R215+0x800] ;  /* 0x00080000d71c783b */ /* 0x000fea0000000200 */
[C---:B-1----:R-:W-:Y:S06]  /*10340*/  HMMA.16816.F32.BF16 R200, R24.reuse, R180, R224 ;  /* 0x000000b418c8723c */ /* 0x042fec00000418e0 */
[C---:B------:R-:W-:Y:S06]  /*10350*/  HMMA.16816.F32.BF16 R204, R24.reuse, R176, R188 ;  /* 0x000000b018cc723c */ /* 0x040fec00000418bc */
[C---:B------:R-:W-:Y:S06]  /*10360*/  HMMA.16816.F32.BF16 R224, R24.reuse, R182, R184 ;  /* 0x000000b618e0723c */ /* 0x040fec00000418b8 */
[----:B------:R-:W-:Y:S01]  /*10370*/  HMMA.16816.F32.BF16 R196, R24, R178, R20 ;  /* 0x000000b218c4723c */ /* 0x000fe20000041814 */
[----:B------:R-:W1:Y:S04]  /*10380*/  LDSM.16.M88.4 R24, [R217] ;  /* 0x00000000d918783b */ /* 0x000e680000000200 */
[----:B------:R-:W-:Y:S01]  /*10390*/  LDSM.16.M88.4 R20, [R210+0x6000] ;  /* 0x00600000d214783b */ /* 0x000fe20000000200 */
[C---:B--2---:R-:W-:Y:S03]  /*103a0*/  HMMA.16816.F32.BF16 R192, R16.reuse, R180, R32 ;  /* 0x000000b410c0723c */ /* 0x044fe60000041820 */
[----:B------:R-:W-:Y:S03]  /*103b0*/  LDSM.16.M88.4 R32, [R208+0x9800] ;  /* 0x00980000d020783b */ /* 0x000fe60000000200 */
[C---:B------:R-:W-:Y:S01]  /*103c0*/  HMMA.16816.F32.BF16 R184, R16.reuse, R182, R132 ;  /* 0x000000b610b8723c */ /* 0x040fe20000041884 */
[----:B------:R-:W-:Y:S05]  /*103d0*/  LDSM.16.M88.4 R132, [R208+0x9000] ;  /* 0x00900000d084783b */ /* 0x000fea0000000200 */
[C---:B------:R-:W-:Y:S06]  /*103e0*/  HMMA.16816.F32.BF16 R180, R16.reuse, R176, R228 ;  /* 0x000000b010b4723c */ /* 0x040fec00000418e4 */
[----:B------:R-:W-:Y:S01]  /*103f0*/  HMMA.16816.F32.BF16 R188, R16, R178, R136 ;  /* 0x000000b210bc723c */ /* 0x000fe20000041888 */
[----:B------:R-:W2:Y:S04]  /*10400*/  LDSM.16.M88.4 R16, [R210+0x4000] ;  /* 0x00400000d210783b */ /* 0x000ea80000000200 */
[----:B------:R-:W-:Y:S01]  /*10410*/  LDSM.16.M88.4 R176, [R221] ;  /* 0x00000000ddb0783b */ /* 0x000fe20000000200 */
[C---:B---3--:R-:W-:Y:S06]  /*10420*/  HMMA.16816.F32.BF16 R200, R4.reuse, R172, R200 ;  /* 0x000000ac04c8723c */ /* 0x048fec00000418c8 */
[----:B------:R-:W-:Y:S06]  /*10430*/  HMMA.16816.F32.BF16 R224, R4, R174, R224 ;  /* 0x000000ae04e0723c */ /* 0x000fec00000418e0 */
[----:B-1----:R-:W-:Y:S06]  /*10440*/  HMMA.16816.F32.BF16 R192, R24, R172, R192 ;  /* 0x000000ac18c0723c */ /* 0x002fec00000418c0 */
[C---:B------:R-:W-:Y:S06]  /*10450*/  HMMA.16816.F32.BF16 R204, R4.reuse, R28, R204 ;  /* 0x0000001c04cc723c */ /* 0x040fec00000418cc */
[----:B------:R-:W-:Y:S01]  /*10460*/  HMMA.16816.F32.BF16 R196, R4, R30, R196 ;  /* 0x0000001e04c4723c */ /* 0x000fe200000418c4 */
[----:B------:R-:W-:Y:S05]  /*10470*/  LDSM.16.M88.4 R4, [R212+0x6000] ;  /* 0x00600000d404783b */ /* 0x000fea0000000200 */
[C---:B------:R-:W-:Y:S01]  /*10480*/  HMMA.16816.F32.BF16 R184, R24.reuse, R174, R184 ;  /* 0x000000ae18b8723c */ /* 0x040fe200000418b8 */
[----:B------:R-:W-:Y:S05]  /*10490*/  LDSM.16.M88.4 R172, [R220] ;  /* 0x00000000dcac783b */ /* 0x000fea0000000200 */
[C---:B------:R-:W-:Y:S06]  /*104a0*/  HMMA.16816.F32.BF16 R136, R24.reuse, R28, R180 ;  /* 0x0000001c1888723c */ /* 0x040fec00000418b4 */
[----:B------:R-:W-:Y:S01]  /*104b0*/  HMMA.16816.F32.BF16 R24, R24, R30, R188 ;  /* 0x0000001e1818723c */ /* 0x000fe200000418bc */
[----:B------:R-:W1:Y:S05]  /*104c0*/  LDSM.16.M88.4 R28, [R212+0x4000] ;  /* 0x00400000d41c783b */ /* 0x000e6a0000000200 */
[-C--:B--2---:R-:W-:Y:S06]  /*104d0*/  HMMA.16816.F32.BF16 R188, R16, R132.reuse, R192 ;  /* 0x0000008410bc723c */ /* 0x084fec00000418c0 */
[C---:B------:R-:W-:Y:S06]  /*104e0*/  HMMA.16816.F32.BF16 R200, R20.reuse, R132, R200 ;  /* 0x0000008414c8723c */ /* 0x040fec00000418c8 */
[C---:B------:R-:W-:Y:S06]  /*104f0*/  HMMA.16816.F32.BF16 R224, R20.reuse, R134, R224 ;  /* 0x0000008614e0723c */ /* 0x040fec00000418e0 */
[C---:B------:R-:W-:Y:S06]  /*10500*/  HMMA.16816.F32.BF16 R204, R20.reuse, R32, R204 ;  /* 0x0000002014cc723c */ /* 0x040fec00000418cc */
[----:B------:R-:W-:Y:S06]  /*10510*/  HMMA.16816.F32.BF16 R196, R20, R34, R196 ;  /* 0x0000002214c4723c */ /* 0x000fec00000418c4 */
[C---:B------:R-:W-:Y:S01]  /*10520*/  HMMA.16816.F32.BF16 R20, R16.reuse, R134, R184 ;  /* 0x000000861014723c */ /* 0x040fe200000418b8 */
[----:B------:R-:W-:Y:S05]  /*10530*/  LDSM.16.M88.4 R132, [R216+0x9800] ;  /* 0x00980000d884783b */ /* 0x000fea0000000200 */
[C---:B------:R-:W-:Y:S01]  /*10540*/  HMMA.16816.F32.BF16 R180, R16.reuse, R32, R136 ;  /* 0x0000002010b4723c */ /* 0x040fe20000041888 */
[----:B------:R-:W-:Y:S05]  /*10550*/  LDSM.16.M88.4 R136, [R216+0x9000] ;  /* 0x00900000d888783b */ /* 0x000fea0000000200 */
[----:B------:R-:W-:Y:S01]  /*10560*/  HMMA.16816.F32.BF16 R32, R16, R34, R24 ;  /* 0x000000221020723c */ /* 0x000fe20000041818 */
[----:B------:R-:W2:Y:S04]  /*10570*/  LDSM.16.M88.4 R24, [R218+0x4000] ;  /* 0x00400000da18783b */ /* 0x000ea80000000200 */
[----:B------:R-:W3:Y:S01]  /*10580*/  LDSM.16.M88.4 R16, [R218+0x6000] ;  /* 0x00600000da10783b */ /* 0x000ee20000000200 */
[-C--:B-1----:R-:W-:Y:S06]  /*10590*/  HMMA.16816.F32.BF16 R184, R28, R176.reuse, R188 ;  /* 0x000000b01cb8723c */ /* 0x082fec00000418bc */
[C---:B------:R-:W-:Y:S06]  /*105a0*/  HMMA.16816.F32.BF16 R200, R4.reuse, R176, R200 ;  /* 0x000000b004c8723c */ /* 0x040fec00000418c8 */
[-C--:B------:R-:W-:Y:S06]  /*105b0*/  HMMA.16816.F32.BF16 R224, R4, R178.reuse, R224 ;  /* 0x000000b204e0723c */ /* 0x080fec00000418e0 */
[----:B------:R-:W-:Y:S01]  /*105c0*/  HMMA.16816.F32.BF16 R176, R28, R178, R20 ;  /* 0x000000b21cb0723c */ /* 0x000fe20000041814 */
[----:B------:R-:W-:Y:S05]  /*105d0*/  LDSM.16.M88.4 R20, [R217+0x6000] ;  /* 0x00600000d914783b */ /* 0x000fea0000000200 */
[C---:B------:R-:W-:Y:S06]  /*105e0*/  HMMA.16816.F32.BF16 R204, R4.reuse, R172, R204 ;  /* 0x000000ac04cc723c */ /* 0x040fec00000418cc */
[----:B------:R-:W-:Y:S01]  /*105f0*/  HMMA.16816.F32.BF16 R192, R4, R174, R196 ;  /* 0x000000ae04c0723c */ /* 0x000fe200000418c4 */
[----:B------:R-:W-:Y:S05]  /*10600*/  LDSM.16.M88.4 R4, [R217+0x4000] ;  /* 0x00400000d904783b */ /* 0x000fea0000000200 */
[C---:B------:R-:W-:Y:S06]  /*10610*/  HMMA.16816.F32.BF16 R180, R28.reuse, R172, R180 ;  /* 0x000000ac1cb4723c */ /* 0x040fec00000418b4 */
[----:B------:R-:W-:Y:S01]  /*10620*/  HMMA.16816.F32.BF16 R172, R28, R174, R32 ;  /* 0x000000ae1cac723c */ /* 0x000fe20000041820 */
[----:B------:R-:W1:Y:S04]  /*10630*/  LDSM.16.M88.4 R28, [R215+0x1000] ;  /* 0x00100000d71c783b */ /* 0x000e680000000200 */
[----:B------:R-:W4:Y:S01]  /*10640*/  LDSM.16.M88.4 R32, [R215+0x1800] ;  /* 0x00180000d720783b */ /* 0x000f220000000200 */
[----:B--2---:R-:W-:Y:S01]  /*10650*/  HMMA.16816.F32.BF16 R184, R24, R136, R184 ;  /* 0x0000008818b8723c */ /* 0x004fe200000418b8 */
[----:B------:R-:W-:-:S05]  /*10660*/  DEPBAR.LE SB0, 0x0 ;  /* 0x000080000000791a */ /* 0x000fca0000000000 */
[C---:B------:R-:W-:Y:S06]  /*10670*/  HMMA.16816.F32.BF16 R176, R24.reuse, R138, R176 ;  /* 0x0000008a18b0723c */ /* 0x040fec00000418b0 */
[C---:B------:R-:W-:Y:S06]  /*10680*/  HMMA.16816.F32.BF16 R180, R24.reuse, R132, R180 ;  /* 0x0000008418b4723c */ /* 0x040fec00000418b4 */
[----:B------:R-:W-:Y:S06]  /*10690*/  HMMA.16816.F32.BF16 R172, R24, R134, R172 ;  /* 0x0000008618ac723c */ /* 0x000fec00000418ac */
[C---:B---3--:R-:W-:Y:S06]  /*106a0*/  HMMA.16816.F32.BF16 R24, R16.reuse, R136, R200 ;  /* 0x000000881018723c */ /* 0x048fec00000418c8 */
[C---:B------:R-:W-:Y:S06]  /*106b0*/  HMMA.16816.F32.BF16 R136, R16.reuse, R138, R224 ;  /* 0x0000008a1088723c */ /* 0x040fec00000418e0 */
[C---:B------:R-:W-:Y:S06]  /*106c0*/  HMMA.16816.F32.BF16 R188, R16.reuse, R132, R204 ;  /* 0x0000008410bc723c */ /* 0x040fec00000418cc */
[----:B------:R-:W-:Y:S06]  /*106d0*/  HMMA.16816.F32.BF16 R192, R16, R134, R192 ;  /* 0x0000008610c0723c */ /* 0x000fec00000418c0 */
[C---:B-1----:R-:W-:Y:S06]  /*106e0*/  HMMA.16816.F32.BF16 R16, R4.reuse, R28, R184 ;  /* 0x0000001c0410723c */ /* 0x042fec00000418b8 */
[----:B------:R-:W-:Y:S06]  /*106f0*/  HMMA.16816.F32.BF16 R176, R4, R30, R176 ;  /* 0x0000001e04b0723c */ /* 0x000fec00000418b0 */
[----:B------:R-:W-:Y:S06]  /*10700*/  HMMA.16816.F32.BF16 R24, R20, R28, R24 ;  /* 0x0000001c1418723c */ /* 0x000fec0000041818 */
[C---:B----4-:R-:W-:Y:S06]  /*10710*/  HMMA.16816.F32.BF16 R180, R4.reuse, R32, R180 ;  /* 0x0000002004b4723c */ /* 0x050fec00000418b4 */
[----:B------:R-:W-:Y:S01]  /*10720*/  HMMA.16816.F32.BF16 R172, R4, R34, R172 ;  /* 0x0000002204ac723c */ /* 0x000fe200000418ac */
[----:B------:R-:W-:-:S05]  /*10730*/  FSEL R14, R16, -INF , !P0 ;  /* 0xff800000100e7808 */ /* 0x000fca0004000000 */
[C---:B------:R-:W-:Y:S01]  /*10740*/  HMMA.16816.F32.BF16 R132, R20.reuse, R30, R136 ;  /* 0x0000001e1484723c */ /* 0x040fe20000041888 */
[----:B------:R-:W-:Y:S01]  /*10750*/  VIADD R4, R0, 0x1 ;  /* 0x0000000100047836 */ /* 0x000fe20000000000 */
[----:B------:R-:W-:Y:S01]  /*10760*/  FSEL R16, R176, -INF , !P4 ;  /* 0xff800000b0107808 */ /* 0x000fe20006000000 */
[----:B------:R-:W-:Y:S01]  /*10770*/  BAR.SYNC.DEFER_BLOCKING 0x0 ;  /* 0x0000000000007b1d */ /* 0x000fe20000010000 */
[-C--:B------:R-:W-:Y:S02]  /*10780*/  ISETP.GE.AND P4, PT, R0, R10.reuse, PT ;  /* 0x0000000a0000720c */ /* 0x080fe40003f86270 */
[C---:B------:R-:W-:Y:S01]  /*10790*/  ISETP.GE.AND P5, PT, R4.reuse, R9, PT ;  /* 0x000000090400720c */ /* 0x040fe20003fa6270 */
[----:B------:R-:W-:Y:S01]  /*107a0*/  HMMA.16816.F32.BF16 R28, R20, R32, R188 ;  /* 0x00000020141c723c */ /* 0x000fe200000418bc */
[----:B------:R-:W-:Y:S02]  /*107b0*/  ISETP.GE.AND P6, PT, R4, R10, PT ;  /* 0x0000000a0400720c */ /* 0x000fe40003fc6270 */
[----:B------:R-:W-:-:S02]  /*107c0*/  FSEL R15, R17, -INF , !P5 ;  /* 0xff800000110f7808 */ /* 0x000fc40006800000 */
[----:B------:R-:W-:Y:S01]  /*107d0*/  ISETP.GE.AND P5, PT, R2, R9, PT ;  /* 0x000000090200720c */ /* 0x000fe20003fa6270 */
[----:B------:R-:W-:Y:S01]  /*107e0*/  HMMA.16816.F32.BF16 R20, R20, R34, R192 ;  /* 0x000000221414723c */ /* 0x000fe200000418c0 */
[----:B------:R-:W-:Y:S02]  /*107f0*/  FSEL R19, R19, -INF , !P6 ;  /* 0xff80000013137808 */ /* 0x000fe40007000000 */
[----:B------:R-:W-:Y:S02]  /*10800*/  FSEL R17, R177, -INF , !P5 ;  /* 0xff800000b1117808 */ /* 0x000fe40006800000 */
[C---:B------:R-:W-:Y:S02]  /*10810*/  ISETP.GE.AND P1, PT, R4.reuse, R11, PT ;  /* 0x0000000b0400720c */ /* 0x040fe40003f26270 */
[----:B------:R-:W-:Y:S01]  /*10820*/  ISETP.GE.AND P0, PT, R4, R12, PT ;  /* 0x0000000c0400720c */ /* 0x000fe20003f06270 */
[----:B------:R-:W-:Y:S01]  /*10830*/  VIADD R4, R0, 0x10 ;  /* 0x0000001000047836 */ /* 0x000fe20000000000 */
[----:B------:R-:W-:-:S02]  /*10840*/  ISETP.GE.AND P5, PT, R3, R10, PT ;  /* 0x0000000a0300720c */ /* 0x000fc40003fa6270 */
[-C--:B------:R-:W-:Y:S02]  /*10850*/  ISETP.GE.AND P6, PT, R0, R11.reuse, PT ;  /* 0x0000000b0000720c */ /* 0x080fe40003fc6270 */
[----:B------:R-:W-:Y:S02]  /*10860*/  FSEL R18, R18, -INF , !P4 ;  /* 0xff80000012127808 */ /* 0x000fe40006000000 */
[----:B------:R-:W-:Y:S02]  /*10870*/  ISETP.GE.AND P4, PT, R2, R10, PT ;  /* 0x0000000a0200720c */ /* 0x000fe40003f86270 */
[----:B------:R-:W-:Y:S02]  /*10880*/  FSEL R32, R178, -INF , !P5 ;  /* 0xff800000b2207808 */ /* 0x000fe40006800000 */
[----:B------:R-:W-:Y:S02]  /*10890*/  FSEL R24, R24, -INF , !P6 ;  /* 0xff80000018187808 */ /* 0x000fe40007000000 */
[----:B------:R-:W-:-:S02]  /*108a0*/  ISETP.GE.AND P5, PT, R3, R11, PT ;  /* 0x0000000b0300720c */ /* 0x000fc40003fa6270 */
[-C--:B------:R-:W-:Y:S01]  /*108b0*/  ISETP.GE.AND P6, PT, R3, R12.reuse, PT ;  /* 0x0000000c0300720c */ /* 0x080fe20003fc6270 */
[----:B------:R-:W-:Y:S01]  /*108c0*/  VIADD R3, R0, 0x11 ;  /* 0x0000001100037836 */ /* 0x000fe20000000000 */
[----:B------:R-:W-:Y:S02]  /*108d0*/  FSEL R34, R27, -INF , !P0 ;  /* 0xff8000001b227808 */ /* 0x000fe40004000000 */
[----:B------:R-:W-:Y:S02]  /*108e0*/  ISETP.GE.AND P0, PT, R4, R9, PT ;  /* 0x000000090400720c */ /* 0x000fe40003f06270 */
[----:B------:R-:W-:Y:S02]  /*108f0*/  FSEL R33, R179, -INF , !P4 ;  /* 0xff800000b3217808 */ /* 0x000fe40006000000 */
[----:B------:R-:W-:Y:S02]  /*10900*/  ISETP.GE.AND P4, PT, R0, R12, PT ;  /* 0x0000000c0000720c */ /* 0x000fe40003f86270 */
[----:B------:R-:W-:-:S02]  /*10910*/  FSEL R191, R180, -INF , !P0 ;  /* 0xff800000b4bf7808 */ /* 0x000fc40004000000 */
[----:B------:R-:W-:Y:S02]  /*10920*/  ISETP.GE.AND P0, PT, R3, R10, PT ;  /* 0x0000000a0300720c */ /* 0x000fe40003f06270 */
[----:B------:R-:W-:Y:S02]  /*10930*/  FSEL R137, R25, -INF , !P1 ;  /* 0xff80000019897808 */ /* 0x000fe40004800000 */
[----:B------:R-:W-:Y:S02]  /*10940*/  FSEL R138, R26, -INF , !P4 ;  /* 0xff8000001a8a7808 */ /* 0x000fe40006000000 */
[CC--:B------:R-:W-:Y:S02]  /*10950*/  ISETP.GE.AND P1, PT, R2.reuse, R11.reuse, PT ;  /* 0x0000000b0200720c */ /* 0x0c0fe40003f26270 */
[----:B------:R-:W-:Y:S01]  /*10960*/  ISETP.GE.AND P4, PT, R2, R12, PT ;  /* 0x0000000c0200720c */ /* 0x000fe20003f86270 */
[C---:B------:R-:W-:Y:S01]  /*10970*/  VIADD R2, R0.reuse, 0x18 ;  /* 0x0000001800027836 */ /* 0x040fe20000000000 */
[----:B------:R-:W-:Y:S01]  /*10980*/  FSEL R203, R183, -INF , !P0 ;  /* 0xff800000b7cb7808 */ /* 0x000fe20004000000 */
[----:B------:R-:W-:Y:S01]  /*10990*/  VIADD R0, R0, 0x19 ;  /* 0x0000001900007836 */ /* 0x000fe20000000000 */
[----:B------:R-:W-:-:S02]  /*109a0*/  ISETP.GE.AND P0, PT, R3, R11, PT ;  /* 0x0000000b0300720c */ /* 0x000fc40003f06270 */
[----:B------:R-:W-:Y:S02]  /*109b0*/  FSEL R25, R132, -INF , !P5 ;  /* 0xff80000084197808 */ /* 0x000fe40006800000 */
[----:B------:R-:W-:Y:S02]  /*109c0*/  FSEL R236, R29, -INF , !P0 ;  /* 0xff8000001dec7808 */ /* 0x000fe40004000000 */
[----:B------:R-:W-:Y:S02]  /*109d0*/  ISETP.GE.AND P0, PT, R0, R11, PT ;  /* 0x0000000b0000720c */ /* 0x000fe40003f06270 */
[----:B------:R-:W-:Y:S02]  /*109e0*/  ISETP.GE.AND P5, PT, R3, R9, PT ;  /* 0x000000090300720c */ /* 0x000fe40003fa6270 */
[----:B------:R-:W-:Y:S02]  /*109f0*/  FSEL R206, R21, -INF , !P0 ;  /* 0xff80000015ce7808 */ /* 0x000fe40004000000 */
[----:B------:R-:W-:-:S02]  /*10a00*/  ISETP.GE.AND P0, PT, R2, R12, PT ;  /* 0x0000000c0200720c */ /* 0x000fc40003f06270 */
[----:B------:R-:W-:Y:S02]  /*10a10*/  FSEL R26, R133, -INF , !P1 ;  /* 0xff800000851a7808 */ /* 0x000fe40004800000 */
[----:B------:R-:W-:Y:S02]  /*10a20*/  FSEL R238, R22, -INF , !P0 ;  /* 0xff80000016ee7808 */ /* 0x000fe40004000000 */
[----:B------:R-:W-:Y:S02]  /*10a30*/  FSEL R35, R135, -INF , !P4 ;  /* 0xff80000087237808 */ /* 0x000fe40006000000 */
[----:B------:R-:W-:Y:S02]  /*10a40*/  FSEL R202, R181, -INF , !P5 ;  /* 0xff800000b5ca7808 */ /* 0x000fe40006800000 */
[----:B------:R-:W-:Y:S02]  /*10a50*/  PLOP3.LUT P0, PT, PT, PT, UP0, 0x80, 0x0 ;  /* 0x000000000000781c */ /* 0x000fe40003f0f008 */
[----:B------:R-:W-:-:S02]  /*10a60*/  ISETP.GE.AND P1, PT, R2, R9, PT ;  /* 0x000000090200720c */ /* 0x000fc40003f26270 */
[C---:B------:R-:W-:Y:S02]  /*10a70*/  ISETP.GE.AND P4, PT, R4.reuse, R10, PT ;  /* 0x0000000a0400720c */ /* 0x040fe40003f86270 */
[----:B------:R-:W-:Y:S02]  /*10a80*/  ISETP.GE.AND P5, PT, R4, R11, PT ;  /* 0x0000000b0400720c */ /* 0x000fe40003fa6270 */
[----:B------:R-:W-:Y:S02]  /*10a90*/  FSEL R204, R182, -INF , !P4 ;  /* 0xff800000b6cc7808 */ /* 0x000fe40006000000 */
[----:B------:R-:W-:Y:S02]  /*10aa0*/  FSEL R200, R172, -INF , !P1 ;  /* 0xff800000acc87808 */ /* 0x000fe40004800000 */
[----:B------:R-:W-:Y:S02]  /*10ab0*/  FSEL R205, R28, -INF , !P5 ;  /* 0xff8000001ccd7808 */ /* 0x000fe40006800000 */
[----:B------:R-:W-:-:S02]  /*10ac0*/  ISETP.GE.AND P4, PT, R4, R12, PT ;  /* 0x0000000c0400720c */ /* 0x000fc40003f86270 */
[----:B------:R-:W-:Y:S02]  /*10ad0*/  ISETP.GE.AND P1, PT, R3, R12, PT ;  /* 0x0000000c0300720c */ /* 0x000fe40003f26270 */
[----:B------:R-:W-:Y:S02]  /*10ae0*/  ISETP.GE.AND P5, PT, R2, R11, PT ;  /* 0x0000000b0200720c */ /* 0x000fe40003fa6270 */
[----:B------:R-:W-:Y:S02]  /*10af0*/  FSEL R27, R134, -INF , !P6 ;  /* 0xff800000861b7808 */ /* 0x000fe40007000000 */
[----:B------:R-:W-:Y:S02]  /*10b00*/  FSEL R207, R20, -INF , !P5 ;  /* 0xff80000014cf7808 */ /* 0x000fe40006800000 */
[----:B------:R-:W-:Y:S02]  /*10b10*/  FSEL R240, R30, -INF , !P4 ;  /* 0xff8000001ef07808 */ /* 0x000fe40006000000 */
[----:B------:R-:W-:-:S02]  /*10b20*/  FSEL R239, R31, -INF , !P1 ;  /* 0xff8000001fef7808 */ /* 0x000fc40004800000 */
[----:B------:R-:W-:Y:S02]  /*10b30*/  ISETP.GE.AND P6, PT, R0, R9, PT ;  /* 0x000000090000720c */ /* 0x000fe40003fc6270 */
[-C--:B------:R-:W-:Y:S02]  /*10b40*/  ISETP.GE.AND P5, PT, R2, R10.reuse, PT ;  /* 0x0000000a0200720c */ /* 0x080fe40003fa6270 */
        /* <DEDUP_REMOVED lines=56> */
.L_x_996:
[----:B------:R-:W-:Y:S05]  /*10ed0*/  BSYNC B0 ;  /* 0x0000000000007941 */ /* 0x000fea0003800000 */
.L_x_995:
[----:B------:R-:W0:Y:S02]  /*10ee0*/  LDGDEPBAR ;  /* 0x00000000000079af */ /* 0x000e240000000000 */
.L_x_994:
[----:B------:R-:W3:Y:S04]  /*10ef0*/  LDL.LU.64 R22, [R1+0x10] ;  /* 0x0000100001167983 */ /* 0x000ee80000300a00 */
[----:B-12---:R-:W2:Y:S01]  /*10f00*/  LDL R5, [R1+0x38] ;  /* 0x0000380001057983 */ /* 0x006ea20000100800 */
[----:B------:R-:W-:Y:S01]  /*10f10*/  FMNMX.FTZ R135, R235, R14, !PT ;  /* 0x0000000eeb877209 */ /* 0x000fe20007810000 */
[----:B------:R-:W-:Y:S01]  /*10f20*/  IMAD.WIDE.U32 R20, R252, -0x326172a9, RZ ;  /* 0xcd9e8d57fc147825 */ /* 0x000fe200078e00ff */
[----:B------:R-:W-:Y:S01]  /*10f30*/  FMNMX.FTZ R0, R234, R18, !PT ;  /* 0x00000012ea007209 */ /* 0x000fe20007810000 */
[----:B------:R-:W-:Y:S01]  /*10f40*/  UIADD3 UR4, UR25, -0x4498517b, URZ ;  /* 0xbb67ae8519047890 */ /* 0x000fe2000fffe03f */
[----:B------:R-:W-:Y:S01]  /*10f50*/  FMNMX.FTZ R135, R15, R135, !PT ;  /* 0x000000870f877209 */ /* 0x000fe20007810000 */
[----:B------:R-:W-:Y:S01]  /*10f60*/  UIADD3 UR7, UR24, -0x61c88647, URZ ;  /* 0x9e3779b918077890 */ /* 0x000fe2000fffe03f */
[----:B------:R-:W-:Y:S01]  /*10f70*/  FMNMX.FTZ R0, R19, R0, !PT ;  /* 0x0000000013007209 */ /* 0x000fe20007810000 */
[----:B------:R-:W-:Y:S01]  /*10f80*/  UIADD3 UR5, UR24, 0x3c6ef372, URZ ;  /* 0x3c6ef37218057890 */ /* 0x000fe2000fffe03f */
[----:B------:R-:W-:Y:S01]  /*10f90*/  FMNMX.FTZ R135, R16, R135, !PT ;  /* 0x0000008710877209 */ /* 0x000fe20007810000 */
[----:B------:R-:W-:Y:S01]  /*10fa0*/  @UP0 UIADD3 UR17, UR17, -0x6, URZ ;  /* 0xfffffffa11110890 */ /* 0x000fe2000fffe03f */
        /* <DEDUP_REMOVED lines=12> */
[----:B------:R-:W1:Y:S03]  /*11070*/  SHFL.BFLY PT, R3, R135, 0x2, 0x1f ;  /* 0x0c401f0087037f89 */ /* 0x000e6600000e0000 */
[----:B------:R-:W-:Y:S01]  /*11080*/  FMNMX.FTZ R2, R137, R2, !PT ;  /* 0x0000000289027209 */ /* 0x000fe20007810000 */
[----:B------:R-:W4:Y:S03]  /*11090*/  SHFL.BFLY PT, R134, R0, 0x2, 0x1f ;  /* 0x0c401f0000867f89 */ /* 0x000f2600000e0000 */
[----:B------:R-:W-:-:S04]  /*110a0*/  FMNMX.FTZ R2, R25, R2, !PT ;  /* 0x0000000219027209 */ /* 0x000fc80007810000 */
[----:B------:R-:W-:-:S04]  /*110b0*/  FMNMX.FTZ R2, R26, R2, !PT ;  /* 0x000000021a027209 */ /* 0x000fc80007810000 */
[----:B------:R-:W-:-:S04]  /*110c0*/  FMNMX.FTZ R2, R205, R2, !PT ;  /* 0x00000002cd027209 */ /* 0x000fc80007810000 */
[----:B------:R-:W-:-:S04]  /*110d0*/  FMNMX.FTZ R2, R236, R2, !PT ;  /* 0x00000002ec027209 */ /* 0x000fc80007810000 */
[----:B------:R-:W-:Y:S02]  /*110e0*/  FMNMX.FTZ R2, R207, R2, !PT ;  /* 0x00000002cf027209 */ /* 0x000fe40007810000 */
[----:B-1----:R-:W-:Y:S02]  /*110f0*/  FMNMX.FTZ R135, R135, R3, !PT ;  /* 0x0000000387877209 */ /* 0x002fe40007810000 */
[----:B------:R-:W-:Y:S02]  /*11100*/  FMNMX.FTZ R3, R232, R138, !PT ;  /* 0x0000008ae8037209 */ /* 0x000fe40007810000 */
[----:B----4-:R-:W-:Y:S01]  /*11110*/  FMNMX.FTZ R134, R0, R134, !PT ;  /* 0x0000008600867209 */ /* 0x010fe20007810000 */
[----:B------:R-:W1:Y:S01]  /*11120*/  SHFL.BFLY PT, R4, R135, 0x1, 0x1f ;  /* 0x0c201f0087047f89 */ /* 0x000e6200000e0000 */
[----:B------:R-:W-:Y:S02]  /*11130*/  FMNMX.FTZ R0, R206, R2, !PT ;  /* 0x00000002ce007209 */ /* 0x000fe40007810000 */
[----:B------:R-:W-:Y:S01]  /*11140*/  FMNMX.FTZ R3, R34, R3, !PT ;  /* 0x0000000322037209 */ /* 0x000fe20007810000 */
[----:B------:R-:W4:Y:S01]  /*11150*/  SHFL.BFLY PT, R7, R134, 0x1, 0x1f ;  /* 0x0c201f0086077f89 */ /* 0x000f2200000e0000 */
[----:B------:R-:W-:-:S02]  /*11160*/  MOV R2, UR25 ;  /* 0x0000001900027c02 */ /* 0x000fc40008000f00 */
[----:B------:R-:W-:Y:S01]  /*11170*/  FMNMX.FTZ R3, R27, R3, !PT ;  /* 0x000000031b037209 */ /* 0x000fe20007810000 */
[----:B------:R-:W5:Y:S03]  /*11180*/  SHFL.BFLY PT, R133, R0, 0x2, 0x1f ;  /* 0x0c401f0000857f89 */ /* 0x000f6600000e0000 */
[----:B------:R-:W-:Y:S02]  /*11190*/  FMNMX.FTZ R3, R35, R3, !PT ;  /* 0x0000000323037209 */ /* 0x000fe40007810000 */
[----:B-1----:R-:W-:Y:S02]  /*111a0*/  FMNMX.FTZ R135, R135, R4, !PT ;  /* 0x0000000487877209 */ /* 0x002fe40007810000 */
[----:B------:R-:W-:Y:S02]  /*111b0*/  LOP3.LUT R4, R21, R251, RZ, 0x3c, !PT ;  /* 0x000000fb15047212 */ /* 0x000fe400078e3cff */
[C---:B------:R-:W-:Y:S01]  /*111c0*/  FSETP.NEU.FTZ.AND P4, PT, R135.reuse, -INF , PT ;  /* 0xff8000008700780b */ /* 0x040fe20003f9d000 */
[----:B------:R-:W-:Y:S01]  /*111d0*/  FMUL.FTZ R13, R135, UR30 ;  /* 0x0000001e870d7c20 */ /* 0x000fe20008410000 */
[----:B----4-:R-:W-:-:S02]  /*111e0*/  FMNMX.FTZ R134, R134, R7, !PT ;  /* 0x0000000786867209 */ /* 0x010fc40007810000 */
[----:B-----5:R-:W-:Y:S02]  /*111f0*/  FMNMX.FTZ R133, R0, R133, !PT ;  /* 0x0000008500857209 */ /* 0x020fe40007810000 */
[----:B------:R-:W-:Y:S01]  /*11200*/  FSEL R13, R13, RZ, P4 ;  /* 0x000000ff0d0d7208 */ /* 0x000fe20002000000 */
[C---:B------:R-:W-:Y:S01]  /*11210*/  FMUL.FTZ R12, R134.reuse, UR30 ;  /* 0x0000001e860c7c20 */ /* 0x040fe20008410000 */
[----:B------:R-:W-:-:S03]  /*11220*/  FSETP.NEU.FTZ.AND P3, PT, R134, -INF , PT ;  /* 0xff8000008600780b */ /* 0x000fc60003f7d000 */
[--C-:B------:R-:W-:Y:S01]  /*11230*/  FFMA.FTZ R15, R15, UR30, -R13.reuse ;  /* 0x0000001e0f0f7c23 */ /* 0x100fe2000801080d */
[--C-:B------:R-:W-:Y:S01]  /*11240*/  FFMA.FTZ R16, R16, UR30, -R13.reuse ;  /* 0x0000001e10107c23 */ /* 0x100fe2000801080d */
[----:B------:R-:W-:Y:S01]  /*11250*/  FFMA.FTZ R14, R14, UR30, -R13 ;  /* 0x0000001e0e0e7c23 */ /* 0x000fe2000801080d */
[----:B------:R-:W-:Y:S01]  /*11260*/  FSEL R12, R12, RZ, P3 ;  /* 0x000000ff0c0c7208 */ /* 0x000fe20001800000 */
[----:B------:R-:W1:Y:S08]  /*11270*/  MUFU.EX2 R172, R15 ;  /* 0x0000000f00ac7308 */ /* 0x000e700000000800 */
[----:B------:R-:W-:Y:S08]  /*11280*/  MUFU.EX2 R29, R16 ;  /* 0x00000010001d7308 */ /* 0x000ff00000000800 */
[----:B------:R4:W-:Y:S01]  /*11290*/  MUFU.EX2 R193, R14 ;  /* 0x0000000e00c17308 */ /* 0x0009e20000000800 */
[----:B---3--:R-:W-:-:S02]  /*112a0*/  MOV R174, R22 ;  /* 0x0000001600ae7202 */ /* 0x008fc40000000f00 */
[----:B------:R-:W3:Y:S01]  /*112b0*/  SHFL.BFLY PT, R22, R133, 0x1, 0x1f ;  /* 0x0c201f0085167f89 */ /* 0x000ee200000e0000 */
[----:B------:R-:W-:Y:S01]  /*112c0*/  MOV R175, R23 ;  /* 0x0000001700af7202 */ /* 0x000fe20000000f00 */
[----:B--2---:R-:W-:-:S04]  /*112d0*/  IMAD.WIDE.U32 R8, R5, -0x2daee0ad, RZ ;  /* 0xd2511f5305087825 */ /* 0x004fc800078e00ff */
[----:B------:R-:W-:Y:S01]  /*112e0*/  IMAD.WIDE.U32 R4, R4, -0x2daee0ad, RZ ;  /* 0xd2511f5304047825 */ /* 0x000fe200078e00ff */
[----:B------:R-:W-:Y:S02]  /*112f0*/  FMNMX.FTZ R4, R240, R3, !PT ;  /* 0x00000003f0047209 */ /* 0x000fe40007810000 */
[----:B------:R-:W-:Y:S02]  /*11300*/  LOP3.LUT R2, R9, UR6, R2, 0x96, !PT ;  /* 0x0000000609027c12 */ /* 0x000fe4000f8e9602 */
[----:B------:R-:W-:Y:S02]  /*11310*/  FMNMX.FTZ R4, R239, R4, !PT ;  /* 0x00000004ef047209 */ /* 0x000fe40007810000 */
[----:B------:R-:W-:Y:S01]  /*11320*/  LOP3.LUT R10, R5, UR4, R8, 0x96, !PT ;  /* 0x00000004050a7c12 */ /* 0x000fe2000f8e9608 */
[----:B------:R-:W-:Y:S01]  /*11330*/  IMAD.WIDE.U32 R2, R2, -0x326172a9, RZ ;  /* 0xcd9e8d5702027825 */ /* 0x000fe200078e00ff */
[----:B------:R-:W-:Y:S02]  /*11340*/  FMNMX.FTZ R6, R238, R4, !PT ;  /* 0x00000004ee067209 */ /* 0x000fe40007810000 */
[----:B------:R-:W-:Y:S01]  /*11350*/  IADD3 R5, R252, 0x4, RZ ;  /* 0x00000004fc057810 */ /* 0x000fe20007ffe0ff */
[----:B------:R-:W-:Y:S01]  /*11360*/  IMAD.WIDE.U32 R10, R10, -0x326172a9, RZ ;  /* 0xcd9e8d570a0a7825 */ /* 0x000fe200078e00ff */
[----:B------:R-:W-:-:S02]  /*11370*/  FMNMX.FTZ R0, R237, R6, !PT ;  /* 0x00000006ed007209 */ /* 0x000fc40007810000 */
[----:B----4-:R-:W-:Y:S01]  /*11380*/  LOP3.LUT R14, R3, UR7, R20, 0x96, !PT ;  /* 0x00000007030e7c12 */ /* 0x010fe2000f8e9614 */
[----:B------:R-:W-:Y:S01]  /*11390*/  IMAD.WIDE.U32 R4, R5, -0x326172a9, RZ ;  /* 0xcd9e8d5705047825 */ /* 0x000fe200078e00ff */
[----:B------:R-:W-:Y:S01]  /*113a0*/  LOP3.LUT R20, R11, UR5, R2, 0x96, !PT ;  /* 0x000000050b147c12 */ /* 0x000fe2000f8e9602 */
[----:B------:R-:W2:Y:S01]  /*113b0*/  SHFL.BFLY PT, R15, R0, 0x2, 0x1f ;  /* 0x0c401f00000f7f89 */ /* 0x000ea200000e0000 */
[----:B---3--:R-:W-:Y:S02]  /*113c0*/  FMNMX.FTZ R133, R133, R22, !PT ;  /* 0x0000001685857209 */ /* 0x008fe40007810000 */
[----:B------:R-:W-:Y:S01]  /*113d0*/  LOP3.LUT R6, R5, R251, RZ, 0x3c, !PT ;  /* 0x000000fb05067212 */ /* 0x000fe200078e3cff */
[----:B------:R-:W-:Y:S01]  /*113e0*/  FFMA.FTZ R5, R17, UR30, -R13 ;  /* 0x0000001e11057c23 */ /* 0x000fe2000801080d */
[----:B------:R-:W-:Y:S01]  /*113f0*/  LOP3.LUT R9, R3, UR7, R4, 0x96, !PT ;  /* 0x0000000703097c12 */ /* 0x000fe2000f8e9604 */
[----:B------:R-:W-:Y:S01]  /*11400*/  FFMA.FTZ R3, R18, UR30, -R12 ;  /* 0x0000001e12037c23 */ /* 0x000fe2000801080c */
[----:B------:R-:W-:Y:S01]  /*11410*/  IMAD.WIDE.U32 R20, R20, -0x2daee0ad, RZ ;  /* 0xd2511f5314147825 */ /* 0x000fe200078e00ff */
[----:B------:R3:W-:Y:S03]  /*11420*/  MUFU.EX2 R31, R5 ;  /* 0x00000005001f7308 */ /* 0x0007e60000000800 */
[C---:B------:R-:W-:Y:S01]  /*11430*/  FMUL.FTZ R18, R133.reuse, UR30 ;  /* 0x0000001e85127c20 */ /* 0x040fe20008410000 */
[----:B------:R-:W-:Y:S01]  /*11440*/  FSETP.NEU.FTZ.AND P2, PT, R133, -INF , PT ;  /* 0xff8000008500780b */ /* 0x000fe20003f5d000 */
[----:B------:R-:W-:-:S03]  /*11450*/  IMAD.WIDE.U32 R6, R6, -0x2daee0ad, RZ ;  /* 0xd2511f5306067825 */ /* 0x000fc600078e00ff */
[----:B------:R-:W-:Y:S02]  /*11460*/  FSEL R18, R18, RZ, P2 ;  /* 0x000000ff12127208 */ /* 0x000fe40001000000 */
[----:B------:R-:W-:Y:S01]  /*11470*/  LOP3.LUT R16, R7, UR4, R8, 0x96, !PT ;  /* 0x0000000407107c12 */ /* 0x000fe2000f8e9608 */
[----:B------:R-:W-:Y:S01]  /*11480*/  UIADD3 UR4, UR25, 0x76cf5d0a, URZ ;  /* 0x76cf5d0a19047890 */ /* 0x000fe2000fffe03f */
[----:B------:R-:W-:Y:S01]  /*11490*/  IMAD.WIDE.U32 R8, R9, -0x2daee0ad, RZ ;  /* 0xd2511f5309087825 */ /* 0x000fe200078e00ff */
[----:B------:R4:W-:Y:S03]  /*114a0*/  MUFU.EX2 R192, R3 ;  /* 0x0000000300c07308 */ /* 0x0009e60000000800 */
[----:B------:R-:W-:Y:S01]  /*114b0*/  IMAD.WIDE.U32 R16, R16, -0x326172a9, RZ ;  /* 0xcd9e8d5710107825 */ /* 0x000fe200078e00ff */
[----:B------:R-:W-:Y:S02]  /*114c0*/  LOP3.LUT R9, R9, UR4, R6, 0x96, !PT ;  /* 0x0000000409097c12 */ /* 0x000fe4000f8e9606 */
[----:B--2---:R-:W-:Y:S01]  /*114d0*/  FMNMX.FTZ R0, R0, R15, !PT ;  /* 0x0000000f00007209 */ /* 0x004fe20007810000 */
[----:B---3--:R-:W-:Y:S01]  /*114e0*/  IMAD.WIDE.U32 R4, R14, -0x2daee0ad, RZ ;  /* 0xd2511f530e047825 */ /* 0x008fe200078e00ff */
[----:B------:R-:W-:-:S03]  /*114f0*/  LOP3.LUT R14, R17, UR5, R2, 0x96, !PT ;  /* 0x00000005110e7c12 */ /* 0x000fc6000f8e9602 */
[----:B------:R-:W-:Y:S01]  /*11500*/  FFMA.FTZ R2, R32, UR30, -R12 ;  /* 0x0000001e20027c23 */ /* 0x000fe2000801080c */
[----:B------:R-:W-:Y:S01]  /*11510*/  UMOV UR5, UR6 ;  /* 0x0000000600057c82 */ /* 0x000fe20008000000 */
[----:B------:R-:W2:Y:S01]  /*11520*/  SHFL.BFLY PT, R136, R0, 0x1, 0x1f ;  /* 0x0c201f0000887f89 */ /* 0x000ea200000e0000 */
[----:B------:R-:W-:Y:S01]  /*11530*/  LOP3.LUT R5, R5, UR4, R174, 0x96, !PT ;  /* 0x0000000405057c12 */ /* 0x000fe2000f8e96ae */
[----:B------:R-:W-:Y:S01]  /*11540*/  IMAD.WIDE.U32 R14, R14, -0x2daee0ad, RZ ;  /* 0xd2511f530e0e7825 */ /* 0x000fe200078e00ff */
[----:B------:R-:W-:Y:S01]  /*11550*/  LOP3.LUT R7, R21, UR22, R4, 0x96, !PT ;  /* 0x0000001615077c12 */ /* 0x000fe2000f8e9604 */
[----:B------:R-:W-:Y:S01]  /*11560*/  MUFU.EX2 R30, R2 ;  /* 0x00000002001e7308 */ /* 0x000fe20000000800 */
[----:B------:R-:W-:Y:S01]  /*11570*/  UIADD3 UR4, UR24, -0x4ab325aa, URZ ;  /* 0xb54cda5618047890 */ /* 0x000fe2000fffe03f */
[----:B----4-:R-:W-:Y:S01]  /*11580*/  FFMA.FTZ R3, R19, UR30, -R12 ;  /* 0x0000001e13037c23 */ /* 0x010fe2000801080c */
[----:B------:R-:W-:Y:S01]  /*11590*/  IMAD.WIDE.U32 R4, R5, -0x326172a9, RZ ;  /* 0xcd9e8d5705047825 */ /* 0x000fe200078e00ff */
[----:B------:R-:W-:-:S03]  /*115a0*/  LOP3.LUT R8, R15, UR22, R8, 0x96, !PT ;  /* 0x000000160f087c12 */ /* 0x000fc6000f8e9608 */
[----:B------:R-:W-:Y:S01]  /*115b0*/  IMAD.WIDE.U32 R178, R7, -0x326172a9, RZ ;  /* 0xcd9e8d5707b27825 */ /* 0x000fe200078e00ff */
[----:B------:R3:W-:Y:S01]  /*115c0*/  MUFU.EX2 R184, R3 ;  /* 0x0000000300b87308 */ /* 0x0007e20000000800 */
[----:B------:R-:W-:Y:S02]  /*115d0*/  LOP3.LUT R6, R5, UR23, R10, 0x96, !PT ;  /* 0x0000001705067c12 */ /* 0x000fe4000f8e960a */
[----:B------:R-:W-:Y:S01]  /*115e0*/  FFMA.FTZ R5, R33, UR30, -R12 ;  /* 0x0000001e21057c23 */ /* 0x000fe2000801080c */
[----:B------:R-:W-:Y:S01]  /*115f0*/  IMAD.WIDE.U32 R188, R8, -0x326172a9, RZ ;  /* 0xcd9e8d5708bc7825 */ /* 0x000fe200078e00ff */
[----:B------:R-:W-:-:S03]  /*11600*/  LOP3.LUT R4, R179, UR12, R4, 0x96, !PT ;  /* 0x0000000cb3047c12 */ /* 0x000fc6000f8e9604 */
[----:B------:R-:W-:Y:S01]  /*11610*/  FFMA.FTZ R8, R24, UR30, -R18 ;  /* 0x0000001e18087c23 */ /* 0x000fe20008010812 */
[----:B------:R-:W-:Y:S01]  /*11620*/  IMAD.WIDE.U32 R6, R6, -0x2daee0ad, RZ ;  /* 0xd2511f5306067825 */ /* 0x000fe200078e00ff */
[----:B------:R4:W-:Y:S03]  /*11630*/  MUFU.EX2 R252, R5 ;  /* 0x0000000500fc7308 */ /* 0x0009e60000000800 */
[----:B------:R-:W-:Y:S01]  /*11640*/  IMAD.WIDE.U32 R180, R4, -0x2daee0ad, RZ ;  /* 0xd2511f5304b47825 */ /* 0x000fe200078e00ff */
[----:B--2---:R-:W-:-:S03]  /*11650*/  FMNMX.FTZ R136, R0, R136, !PT ;  /* 0x0000008800887209 */ /* 0x004fc60007810000 */
[----:B------:R-:W-:Y:S01]  /*11660*/  FFMA.FTZ R0, R25, UR30, -R18 ;  /* 0x0000001e19007c23 */ /* 0x000fe20008010812 */
[----:B------:R-:W-:Y:S01]  /*11670*/  LOP3.LUT R20, R7, UR11, R20, 0x96, !PT ;  /* 0x0000000b07147c12 */ /* 0x000fe2000f8e9614 */
[----:B------:R-:W-:Y:S01]  /*11680*/  FFMA.FTZ R4, R137, UR30, -R18 ;  /* 0x0000001e89047c23 */ /* 0x000fe20008010812 */
[----:B------:R2:W-:Y:S01]  /*11690*/  MUFU.EX2 R251, R8 ;  /* 0x0000000800fb7308 */ /* 0x0005e20000000800 */
[----:B---3--:R-:W-:-:S04]  /*116a0*/  IMAD.WIDE.U32 R2, R9, -0x326172a9, RZ ;  /* 0xcd9e8d5709027825 */ /* 0x008fc800078e00ff */
[C---:B------:R-:W-:Y:S01]  /*116b0*/  FMUL.FTZ R19, R136.reuse, UR30 ;  /* 0x0000001e88137c20 */ /* 0x040fe20008410000 */
[----:B------:R-:W-:Y:S01]  /*116c0*/  FSETP.NEU.FTZ.AND P1, PT, R136, -INF , PT ;  /* 0xff8000008800780b */ /* 0x000fe20003f3d000 */
[----:B------:R-:W-:Y:S01]  /*116d0*/  IMAD.WIDE.U32 R176, R20, -0x326172a9, RZ ;  /* 0xcd9e8d5714b07825 */ /* 0x000fe200078e00ff */
[----:B------:R-:W-:Y:S01]  /*116e0*/  LOP3.LUT R3, R3, UR23, R16, 0x96, !PT ;  /* 0x0000001703037c12 */ /* 0x000fe2000f8e9610 */
[----:B------:R3:W-:Y:S01]  /*116f0*/  MUFU.EX2 R245, R0 ;  /* 0x0000000000f57308 */ /* 0x0007e20000000800 */
[----:B----4-:R-:W-:-:S03]  /*11700*/  LOP3.LUT R5, R189, UR12, R2, 0x96, !PT ;  /* 0x0000000cbd057c12 */ /* 0x010fc6000f8e9602 */
[----:B------:R-:W-:Y:S01]  /*11710*/  IMAD.WIDE.U32 R2, R3, -0x2daee0ad, RZ ;  /* 0xd2511f5303027825 */ /* 0x000fe200078e00ff */
[----:B------:R-:W-:-:S03]  /*11720*/  FSEL R19, R19, RZ, P1 ;  /* 0x000000ff13137208 */ /* 0x000fc60000800000 */
[----:B------:R-:W-:Y:S01]  /*11730*/  IMAD.WIDE.U32 R182, R5, -0x2daee0ad, RZ ;  /* 0xd2511f5305b67825 */ /* 0x000fe200078e00ff */
[----:B------:R-:W-:Y:S01]  /*11740*/  LOP3.LUT R9, R3, UR11, R14, 0x96, !PT ;  /* 0x0000000b03097c12 */ /* 0x000fe2000f8e960e */
[----:B------:R4:W-:Y:S01]  /*11750*/  MUFU.EX2 R250, R4 ;  /* 0x0000000400fa7308 */ /* 0x0009e20000000800 */
[----:B------:R-:W-:Y:S02]  /*11760*/  LOP3.LUT R3, R181, UR10, R6, 0x96, !PT ;  /* 0x0000000ab5037c12 */ /* 0x000fe4000f8e9606 */
[----:B--2---:R-:W-:Y:S02]  /*11770*/  LOP3.LUT R8, R183, UR10, R2, 0x96, !PT ;  /* 0x0000000ab7087c12 */ /* 0x004fe4000f8e9602 */
[----:B------:R-:W-:Y:S01]  /*11780*/  FSEL R5, R134, RZ, P3 ;  /* 0x000000ff86057208 */ /* 0x000fe20001800000 */
[----:B------:R-:W-:Y:S01]  /*11790*/  IMAD.WIDE.U32 R2, R3, -0x326172a9, RZ ;  /* 0xcd9e8d5703027825 */ /* 0x000fe200078e00ff */
[----:B------:R-:W-:-:S03]  /*117a0*/  FSEL R6, R135, RZ, P4 ;  /* 0x000000ff87067208 */ /* 0x000fc60002000000 */
[----:B---3--:R-:W-:Y:S01]  /*117b0*/  FFMA.FTZ R0, R26, UR30, -R18 ;  /* 0x0000001e1a007c23 */ /* 0x008fe20008010812 */
[----:B------:R-:W-:Y:S01]  /*117c0*/  FADD.FTZ R21, R234, -R5 ;  /* 0x80000005ea157221 */ /* 0x000fe20000010000 */
[C---:B------:R-:W-:Y:S02]  /*117d0*/  LOP3.LUT R7, R2.reuse, 0xffff, RZ, 0xc0, !PT ;  /* 0x0000ffff02077812 */ /* 0x040fe400078ec0ff */
[----:B------:R2:W-:Y:S01]  /*117e0*/  MUFU.EX2 R244, R0 ;  /* 0x0000000000f47308 */ /* 0x0005e20000000800 */
[----:B------:R-:W-:Y:S01]  /*117f0*/  LOP3.LUT R14, R2, 0xff, RZ, 0xc0, !PT ;  /* 0x000000ff020e7812 */ /* 0x000fe200078ec0ff */
[----:B------:R-:W-:Y:S01]  /*11800*/  FADD.FTZ R20, R235, -R6 ;  /* 0x80000006eb147221 */ /* 0x000fe20000010000 */
[--C-:B------:R-:W-:Y:S01]  /*11810*/  SHF.R.U32.HI R15, RZ, 0x10, R2.reuse ;  /* 0x00000010ff0f7819 */ /* 0x100fe20000011602 */
[----:B------:R-:W-:Y:S01]  /*11820*/  FFMA.FTZ R6, R27, UR30, -R19 ;  /* 0x0000001e1b067c23 */ /* 0x000fe20008010813 */
[----:B------:R-:W-:Y:S01]  /*11830*/  SHF.R.U32.HI R17, RZ, 0x18, R2 ;  /* 0x00000018ff117819 */ /* 0x000fe20000011602 */
[----:B------:R-:W3:Y:S01]  /*11840*/  LDSM.16.MT88.4 R24, [R209+0xa000] ;  /* 0x00a00000d118783b */ /* 0x000ee20000004200 */
[----:B------:R-:W-:Y:S01]  /*11850*/  FSEL R2, R133, RZ, P2 ;  /* 0x000000ff85027208 */ /* 0x000fe20001000000 */
[----:B------:R5:W-:Y:S01]  /*11860*/  MUFU.EX2 R189, R6 ;  /* 0x0000000600bd7308 */ /* 0x000be20000000800 */
[----:B----4-:R-:W-:-:S02]  /*11870*/  LOP3.LUT R4, R3, UR4, R176, 0x96, !PT ;  /* 0x0000000403047c12 */ /* 0x010fc4000f8e96b0 */
[----:B------:R-:W-:Y:S01]  /*11880*/  FSEL R5, R136, RZ, P1 ;  /* 0x000000ff88057208 */ /* 0x000fe20000800000 */
[----:B------:R-:W-:Y:S01]  /*11890*/  FADD.FTZ R23, R233, -R2 ;  /* 0x80000002e9177221 */ /* 0x000fe20000010000 */
[----:B------:R-:W-:Y:S01]  /*118a0*/  IMAD.WIDE.U32 R2, R8, -0x326172a9, RZ ;  /* 0xcd9e8d5708027825 */ /* 0x000fe200078e00ff */
[----:B------:R-:W-:-:S03]  /*118b0*/  LOP3.LUT R8, R4, 0xff, RZ, 0xc0, !PT ;  /* 0x000000ff04087812 */ /* 0x000fc600078ec0ff */
[----:B------:R-:W-:Y:S01]  /*118c0*/  FADD.FTZ R28, R232, -R5 ;  /* 0x80000005e81c7221 */ /* 0x000fe20000010000 */
[----:B--2---:R-:W-:Y:S01]  /*118d0*/  FFMA.FTZ R0, R138, UR30, -R19 ;  /* 0x0000001e8a007c23 */ /* 0x004fe20008010813 */
[----:B------:R-:W-:Y:S01]  /*118e0*/  IMAD.WIDE.U32 R138, R9, -0x326172a9, RZ ;  /* 0xcd9e8d57098a7825 */ /* 0x000fe200078e00ff */
[C---:B------:R-:W-:Y:S02]  /*118f0*/  LOP3.LUT R9, R2.reuse, 0xffff, RZ, 0xc0, !PT ;  /* 0x0000ffff02097812 */ /* 0x040fe400078ec0ff */
[----:B------:R2:W-:Y:S01]  /*11900*/  MUFU.EX2 R242, R0 ;  /* 0x0000000000f27308 */ /* 0x0005e20000000800 */
[----:B------:R-:W-:Y:S02]  /*11910*/  LOP3.LUT R11, R2, 0xff, RZ, 0xc0, !PT ;  /* 0x000000ff020b7812 */ /* 0x000fe400078ec0ff */
[--C-:B------:R-:W-:Y:S02]  /*11920*/  SHF.R.U32.HI R10, RZ, 0x10, R2.reuse ;  /* 0x00000010ff0a7819 */ /* 0x100fe40000011602 */
[----:B------:R-:W-:-:S02]  /*11930*/  SHF.R.U32.HI R16, RZ, 0x18, R2 ;  /* 0x00000018ff107819 */ /* 0x000fc40000011602 */
[----:B------:R-:W-:Y:S02]  /*11940*/  SHF.R.U32.HI R5, RZ, 0x8, R7 ;  /* 0x00000008ff057819 */ /* 0x000fe40000011607 */
[----:B------:R-:W-:Y:S02]  /*11950*/  LOP3.LUT R2, R4, 0xffff, RZ, 0xc0, !PT ;  /* 0x0000ffff04027812 */ /* 0x000fe400078ec0ff */
[----:B-----5:R-:W-:Y:S02]  /*11960*/  SHF.R.U32.HI R6, RZ, 0x18, R4 ;  /* 0x00000018ff067819 */ /* 0x020fe40000011604 */
[----:B------:R-:W-:Y:S01]  /*11970*/  PRMT R14, R14, 0x5410, R5 ;  /* 0x000054100e0e7816 */ /* 0x000fe20000000005 */
[--C-:B------:R-:W-:Y:S01]  /*11980*/  FFMA.FTZ R5, R35, UR30, -R19.reuse ;  /* 0x0000001e23057c23 */ /* 0x100fe20008010813 */
[----:B------:R-:W-:Y:S01]  /*11990*/  LOP3.LUT R7, R15, 0xff, RZ, 0xc0, !PT ;  /* 0x000000ff0f077812 */ /* 0x000fe200078ec0ff */
[----:B------:R-:W-:Y:S01]  /*119a0*/  FMUL.FTZ R15, R23, UR30 ;  /* 0x0000001e170f7c20 */ /* 0x000fe20008410000 */
[----:B--2---:R-:W-:Y:S01]  /*119b0*/  FFMA.FTZ R0, R34, UR30, -R19 ;  /* 0x0000001e22007c23 */ /* 0x004fe20008010813 */
[----:B------:R-:W-:Y:S01]  /*119c0*/  MUFU.EX2 R183, R5 ;  /* 0x0000000500b77308 */ /* 0x000fe20000000800 */
[----:B------:R-:W-:Y:S01]  /*119d0*/  PRMT R7, R7, 0x5410, R17 ;  /* 0x0000541007077816 */ /* 0x000fe20000000011 */
[----:B------:R-:W-:-:S06]  /*119e0*/  FMUL.FTZ R17, R20, UR30 ;  /* 0x0000001e14117c20 */ /* 0x000fcc0008410000 */
[----:B------:R2:W-:Y:S08]  /*119f0*/  MUFU.EX2 R241, R0 ;  /* 0x0000000000f17308 */ /* 0x0005f00000000800 */
[----:B------:R-:W4:Y:S08]  /*11a00*/  MUFU.EX2 R15, R15 ;  /* 0x0000000f000f7308 */ /* 0x000f300000000800 */
[----:B------:R-:W5:Y:S01]  /*11a10*/  MUFU.EX2 R17, R17 ;  /* 0x0000001100117308 */ /* 0x000f620000000800 */
[----:B--2---:R-:W-:Y:S01]  /*11a20*/  LOP3.LUT R0, R3, UR4, R138, 0x96, !PT ;  /* 0x0000000403007c12 */ /* 0x004fe2000f8e968a */
[----:B------:R-:W-:Y:S01]  /*11a30*/  UIADD3 UR4, UR25, 0x646e171e, URZ ;  /* 0x646e171e19047890 */ /* 0x000fe2000fffe03f */
[----:B-1----:R-:W-:-:S02]  /*11a40*/  MOV R138, R172 ;  /* 0x000000ac008a7202 */ /* 0x002fc40000000f00 */
[----:B------:R-:W1:Y:S01]  /*11a50*/  LDC.U8 R172, c[0x0][0x388] ;  /* 0x0000e200ffac7b82 */ /* 0x000e620000000000 */
[----:B------:R-:W-:Y:S02]  /*11a60*/  SHF.R.U32.HI R3, RZ, 0x10, R4 ;  /* 0x00000010ff037819 */ /* 0x000fe40000011604 */
[----:B------:R-:W-:Y:S01]  /*11a70*/  SHF.R.U32.HI R4, RZ, 0x8, R2 ;  /* 0x00000008ff047819 */ /* 0x000fe20000011602 */
[-C--:B----4-:R-:W-:Y:S01]  /*11a80*/  FMUL.FTZ R140, R140, R15.reuse ;  /* 0x0000000f8c8c7220 */ /* 0x090fe20000410000 */
[----:B------:R-:W-:Y:S01]  /*11a90*/  LOP3.LUT R3, R3, 0xff, RZ, 0xc0, !PT ;  /* 0x000000ff03037812 */ /* 0x000fe200078ec0ff */
[-C--:B------:R-:W-:Y:S01]  /*11aa0*/  FMUL.FTZ R141, R141, R15.reuse ;  /* 0x0000000f8d8d7220 */ /* 0x080fe20000410000 */
[----:B------:R-:W-:Y:S01]  /*11ab0*/  SHF.R.U32.HI R2, RZ, 0x8, R9 ;  /* 0x00000008ff027819 */ /* 0x000fe20000011609 */
[-C--:B------:R-:W-:Y:S01]  /*11ac0*/  FMUL.FTZ R148, R148, R15.reuse ;  /* 0x0000000f94947220 */ /* 0x080fe20000410000 */
[----:B------:R-:W-:Y:S01]  /*11ad0*/  PRMT R9, R8, 0x5410, R4 ;  /* 0x0000541008097816 */ /* 0x000fe20000000004 */
[----:B------:R-:W-:Y:S01]  /*11ae0*/  FMUL.FTZ R149, R149, R15 ;  /* 0x0000000f95957220 */ /* 0x000fe20000410000 */
[----:B------:R-:W-:Y:S01]  /*11af0*/  PRMT R8, R3, 0x5410, R6 ;  /* 0x0000541003087816 */ /* 0x000fe20000000006 */
[-C--:B-----5:R-:W-:Y:S01]  /*11b00*/  FMUL.FTZ R144, R144, R17.reuse ;  /* 0x0000001190907220 */ /* 0x0a0fe20000410000 */
[----:B------:R-:W-:Y:S01]  /*11b10*/  PRMT R22, R11, 0x5410, R2 ;  /* 0x000054100b167816 */ /* 0x000fe20000000002 */
[-C--:B------:R-:W-:Y:S01]  /*11b20*/  FMUL.FTZ R145, R145, R17.reuse ;  /* 0x0000001191917220 */ /* 0x080fe20000410000 */
[----:B------:R-:W-:Y:S01]  /*11b30*/  LOP3.LUT R2, R0, 0xffff, RZ, 0xc0, !PT ;  /* 0x0000ffff00027812 */ /* 0x000fe200078ec0ff */
[-C--:B------:R-:W-:Y:S01]  /*11b40*/  FMUL.FTZ R152, R152, R17.reuse ;  /* 0x0000001198987220 */ /* 0x080fe20000410000 */
[----:B------:R-:W-:Y:S01]  /*11b50*/  LOP3.LUT R6, R0, 0xff, RZ, 0xc0, !PT ;  /* 0x000000ff00067812 */ /* 0x000fe200078ec0ff */
[-C--:B------:R-:W-:Y:S01]  /*11b60*/  FMUL.FTZ R153, R153, R17.reuse ;  /* 0x0000001199997220 */ /* 0x080fe20000410000 */
[--C-:B------:R-:W-:Y:S01]  /*11b70*/  SHF.R.U32.HI R5, RZ, 0x10, R0.reuse ;  /* 0x00000010ff057819 */ /* 0x100fe20000011600 */
[-C--:B------:R-:W-:Y:S01]  /*11b80*/  FMUL.FTZ R36, R36, R17.reuse ;  /* 0x0000001124247220 */ /* 0x080fe20000410000 */
[----:B------:R-:W-:Y:S01]  /*11b90*/  SHF.R.U32.HI R4, RZ, 0x18, R0 ;  /* 0x00000018ff047819 */ /* 0x000fe20000011600 */
[-C--:B------:R-:W-:Y:S01]  /*11ba0*/  FMUL.FTZ R37, R37, R17.reuse ;  /* 0x0000001125257220 */ /* 0x080fe20000410000 */
[----:B------:R-:W-:Y:S01]  /*11bb0*/  LOP3.LUT R3, R10, 0xff, RZ, 0xc0, !PT ;  /* 0x000000ff0a037812 */ /* 0x000fe200078ec0ff */
[----:B------:R-:W-:Y:S01]  /*11bc0*/  FMUL.FTZ R10, R21, UR30 ;  /* 0x0000001e150a7c20 */ /* 0x000fe20008410000 */
[----:B-1----:R-:W-:Y:S01]  /*11bd0*/  PRMT R137, R172, 0x7054, R172 ;  /* 0x00007054ac897816 */ /* 0x002fe200000000ac */
[-C--:B------:R-:W-:Y:S01]  /*11be0*/  FMUL.FTZ R168, R168, R17.reuse ;  /* 0x00000011a8a87220 */ /* 0x080fe20000410000 */
[----:B------:R-:W-:Y:S01]  /*11bf0*/  SHF.R.U32.HI R2, RZ, 0x8, R2 ;  /* 0x00000008ff027819 */ /* 0x000fe20000011602 */
[----:B------:R-:W1:Y:S01]  /*11c00*/  LDSM.16.MT88.4 R172, [R211+0xa000] ;  /* 0x00a00000d3ac783b */ /* 0x000e620000004200 */
[----:B------:R-:W-:Y:S01]  /*11c10*/  PRMT R21, R3, 0x5410, R16 ;  /* 0x0000541003157816 */ /* 0x000fe20000000010 */
[-C--:B------:R-:W-:Y:S01]  /*11c20*/  FMUL.FTZ R169, R169, R17.reuse ;  /* 0x00000011a9a97220 */ /* 0x080fe20000410000 */
[--C-:B------:R-:W-:Y:S01]  /*11c30*/  HSET2.LE.AND R0, R14, R137.reuse, PT ;  /* 0x000000890e007233 */ /* 0x100fe20003803000 */
[----:B------:R-:W-:Y:S01]  /*11c40*/  FMUL.FTZ R14, R28, UR30 ;  /* 0x0000001e1c0e7c20 */ /* 0x000fe20008410000 */
[----:B------:R2:W4:Y:S01]  /*11c50*/  MUFU.EX2 R16, R10 ;  /* 0x0000000a00107308 */ /* 0x0005220000000800 */
[----:B------:R-:W-:Y:S01]  /*11c60*/  LOP3.LUT R3, R5, 0xff, RZ, 0xc0, !PT ;  /* 0x000000ff05037812 */ /* 0x000fe200078ec0ff */
[-C--:B------:R-:W-:Y:S01]  /*11c70*/  FMUL.FTZ R48, R48, R17.reuse ;  /* 0x0000001130307220 */ /* 0x080fe20000410000 */
[--C-:B------:R-:W-:Y:S01]  /*11c80*/  HSET2.LE.AND R5, R8, R137.reuse, PT ;  /* 0x0000008908057233 */ /* 0x100fe20003803000 */
[-C--:B------:R-:W-:Y:S01]  /*11c90*/  FMUL.FTZ R49, R49, R17.reuse ;  /* 0x0000001131317220 */ /* 0x080fe20000410000 */
[----:B------:R-:W-:Y:S01]  /*11ca0*/  PRMT R20, R3, 0x5410, R4 ;  /* 0x0000541003147816 */ /* 0x000fe20000000004 */
[-C--:B------:R-:W-:Y:S01]  /*11cb0*/  FMUL.FTZ R52, R52, R17.reuse ;  /* 0x0000001134347220 */ /* 0x080fe20000410000 */
[--C-:B------:R-:W-:Y:S01]  /*11cc0*/  HSET2.LE.AND R3, R9, R137.reuse, PT ;  /* 0x0000008909037233 */ /* 0x100fe20003803000 */
[----:B------:R-:W5:Y:S01]  /*11cd0*/  MUFU.EX2 R14, R14 ;  /* 0x0000000e000e7308 */ /* 0x000f620000000800 */
[----:B------:R-:W-:Y:S01]  /*11ce0*/  F2FP.BF16.F32.PACK_AB R8, R184, R192 ;  /* 0x000000c0b808723e */ /* 0x000fe200000010ff */
[----:B------:R-:W-:Y:S01]  /*11cf0*/  FMUL.FTZ R53, R53, R17 ;  /* 0x0000001135357220 */ /* 0x000fe20000410000 */
[----:B------:R-:W-:Y:S01]  /*11d00*/  F2FP.BF16.F32.PACK_AB R4, R138, R193 ;  /* 0x000000c18a04723e */ /* 0x000fe200000010ff */
[-C--:B------:R-:W-:Y:S01]  /*11d10*/  FMUL.FTZ R64, R64, R17.reuse ;  /* 0x0000001140407220 */ /* 0x080fe20000410000 */
[----:B------:R-:W-:Y:S01]  /*11d20*/  LOP3.LUT R5, R5, R8, RZ, 0xc0, !PT ;  /* 0x0000000805057212 */ /* 0x000fe200078ec0ff */
[-C--:B------:R-:W-:Y:S01]  /*11d30*/  FMUL.FTZ R65, R65, R17.reuse ;  /* 0x0000001141417220 */ /* 0x080fe20000410000 */
[----:B------:R-:W-:Y:S01]  /*11d40*/  LOP3.LUT R4, R3, R4, RZ, 0xc0, !PT ;  /* 0x0000000403047212 */ /* 0x000fe200078ec0ff */
[----:B------:R-:W-:Y:S01]  /*11d50*/  FMUL.FTZ R68, R68, R17 ;  /* 0x0000001144447220 */ /* 0x000fe20000410000 */
[----:B--2---:R-:W-:Y:S01]  /*11d60*/  PRMT R10, R6, 0x5410, R2 ;  /* 0x00005410060a7816 */ /* 0x004fe20000000002 */
[-C--:B----4-:R-:W-:Y:S01]  /*11d70*/  FMUL.FTZ R146, R146, R16.reuse ;  /* 0x0000001092927220 */ /* 0x090fe20000410000 */
[----:B------:R-:W-:Y:S01]  /*11d80*/  F2FP.BF16.F32.PACK_AB R2, R31, R29 ;  /* 0x0000001d1f02723e */ /* 0x000fe200000010ff */
[-C--:B------:R-:W-:Y:S01]  /*11d90*/  FMUL.FTZ R147, R147, R16.reuse ;  /* 0x0000001093937220 */ /* 0x080fe20000410000 */
[----:B------:R-:W-:Y:S01]  /*11da0*/  F2FP.BF16.F32.PACK_AB R9, R250, R251 ;  /* 0x000000fbfa09723e */ /* 0x000fe200000010ff */
[----:B------:R-:W-:Y:S01]  /*11db0*/  FMUL.FTZ R154, R154, R16 ;  /* 0x000000109a9a7220 */ /* 0x000fe20000410000 */
[----:B------:R-:W-:Y:S01]  /*11dc0*/  LOP3.LUT R6, R0, R2, RZ, 0xc0, !PT ;  /* 0x0000000200067212 */ /* 0x000fe200078ec0ff */
[----:B------:R-:W-:Y:S01]  /*11dd0*/  FMUL.FTZ R155, R155, R16 ;  /* 0x000000109b9b7220 */ /* 0x000fe20000410000 */
[--C-:B------:R-:W-:Y:S01]  /*11de0*/  HSET2.LE.AND R0, R7, R137.reuse, PT ;  /* 0x0000008907007233 */ /* 0x100fe20003803000 */
[----:B-----5:R-:W-:Y:S01]  /*11df0*/  FMUL.FTZ R142, R142, R14 ;  /* 0x0000000e8e8e7220 */ /* 0x020fe20000410000 */
[----:B------:R-:W-:Y:S01]  /*11e00*/  F2FP.BF16.F32.PACK_AB R2, R252, R30 ;  /* 0x0000001efc02723e */ /* 0x000fe200000010ff */
[-C--:B------:R-:W-:Y:S01]  /*11e10*/  FMUL.FTZ R143, R143, R14.reuse ;  /* 0x0000000e8f8f7220 */ /* 0x080fe20000410000 */
[--C-:B------:R-:W-:Y:S01]  /*11e20*/  HSET2.LE.AND R8, R10, R137.reuse, PT ;  /* 0x000000890a087233 */ /* 0x100fe20003803000 */
[----:B------:R-:W-:Y:S01]  /*11e30*/  FMUL.FTZ R150, R150, R14 ;  /* 0x0000000e96967220 */ /* 0x000fe20000410000 */
[----:B------:R-:W-:Y:S01]  /*11e40*/  LOP3.LUT R7, R0, R2, RZ, 0xc0, !PT ;  /* 0x0000000200077212 */ /* 0x000fe200078ec0ff */
[----:B------:R-:W-:Y:S01]  /*11e50*/  FMUL.FTZ R151, R151, R14 ;  /* 0x0000000e97977220 */ /* 0x000fe20000410000 */
[--C-:B------:R-:W-:Y:S01]  /*11e60*/  HSET2.LE.AND R0, R22, R137.reuse, PT ;  /* 0x0000008916007233 */ /* 0x100fe20003803000 */
[-C--:B------:R-:W-:Y:S01]  /*11e70*/  FMUL.FTZ R38, R38, R16.reuse ;  /* 0x0000001026267220 */ /* 0x080fe20000410000 */
[--C-:B------:R-:W-:Y:S01]  /*11e80*/  HSET2.LE.AND R3, R21, R137.reuse, PT ;  /* 0x0000008915037233 */ /* 0x100fe20003803000 */
[-C--:B------:R-:W-:Y:S01]  /*11e90*/  FMUL.FTZ R39, R39, R16.reuse ;  /* 0x0000001027277220 */ /* 0x080fe20000410000 */
[----:B------:R-:W-:Y:S01]  /*11ea0*/  HSET2.LE.AND R20, R20, R137, PT ;  /* 0x0000008914147233 */ /* 0x000fe20003803000 */
[C---:B---3--:R-:W-:Y:S01]  /*11eb0*/  HMMA.16816.F32.BF16 R144, R4.reuse, R24, R144 ;  /* 0x000000180490723c */ /* 0x048fe20000041890 */
[----:B------:R-:W-:Y:S01]  /*11ec0*/  F2FP.BF16.F32.PACK_AB R2, R244, R245 ;  /* 0x000000f5f402723e */ /* 0x000fe200000010ff */
[-C--:B------:R-:W-:Y:S01]  /*11ed0*/  FMUL.FTZ R170, R170, R16.reuse ;  /* 0x00000010aaaa7220 */ /* 0x080fe20000410000 */
[----:B------:R-:W-:Y:S01]  /*11ee0*/  F2FP.BF16.F32.PACK_AB R11, R183, R189 ;  /* 0x000000bdb70b723e */ /* 0x000fe200000010ff */
[----:B------:R-:W-:Y:S01]  /*11ef0*/  FMUL.FTZ R171, R171, R16 ;  /* 0x00000010abab7220 */ /* 0x000fe20000410000 */
[----:B------:R-:W-:Y:S01]  /*11f00*/  F2FP.BF16.F32.PACK_AB R21, R241, R242 ;  /* 0x000000f2f115723e */ /* 0x000fe200000010ff */
[C---:B------:R-:W-:Y:S01]  /*11f10*/  HMMA.16816.F32.BF16 R152, R4.reuse, R26, R152 ;  /* 0x0000001a0498723c */ /* 0x040fe20000041898 */
[----:B------:R-:W-:Y:S01]  /*11f20*/  LOP3.LUT R8, R8, R9, RZ, 0xc0, !PT ;  /* 0x0000000908087212 */ /* 0x000fe200078ec0ff */
[----:B------:R-:W-:Y:S01]  /*11f30*/  FMUL.FTZ R50, R50, R16 ;  /* 0x0000001032327220 */ /* 0x000fe20000410000 */
[----:B------:R-:W-:Y:S01]  /*11f40*/  LOP3.LUT R10, R0, R2, RZ, 0xc0, !PT ;  /* 0x00000002000a7212 */ /* 0x000fe200078ec0ff */
[-C--:B------:R-:W-:Y:S01]  /*11f50*/  FMUL.FTZ R51, R51, R16.reuse ;  /* 0x0000001033337220 */ /* 0x080fe20000410000 */
[----:B------:R-:W-:Y:S01]  /*11f60*/  LOP3.LUT R11, R3, R11, RZ, 0xc0, !PT ;  /* 0x0000000b030b7212 */ /* 0x000fe200078ec0ff */
[----:B-1----:R-:W-:Y:S01]  /*11f70*/  HMMA.16816.F32.BF16 R228, R4, R172, R36 ;  /* 0x000000ac04e4723c */ /* 0x002fe20000041824 */
[----:B------:R-:W-:Y:S01]  /*11f80*/  LOP3.LUT R9, R20, R21, RZ, 0xc0, !PT ;  /* 0x0000001514097212 */ /* 0x000fe200078ec0ff */
[----:B------:R-:W-:Y:S01]  /*11f90*/  LDSM.16.MT88.4 R36, [R214+0xb000] ;  /* 0x00b00000d624783b */ /* 0x000fe20000004200 */
[-C--:B------:R-:W-:Y:S01]  /*11fa0*/  FMUL.FTZ R54, R54, R16.reuse ;  /* 0x0000001036367220 */ /* 0x080fe20000410000 */
[-C--:B------:R-:W-:Y:S01]  /*11fb0*/  FMUL.FTZ R55, R55, R16.reuse ;  /* 0x0000001037377220 */ /* 0x080fe20000410000 */
[-C--:B------:R-:W-:Y:S01]  /*11fc0*/  FMUL.FTZ R69, R69, R17.reuse ;  /* 0x0000001145457220 */ /* 0x080fe20000410000 */
[----:B------:R-:W-:Y:S01]  /*11fd0*/  LDSM.16.MT88.4 R20, [R209+0xb000] ;  /* 0x00b00000d114783b */ /* 0x000fe20000004200 */
[-C--:B------:R-:W-:Y:S01]  /*11fe0*/  FMUL.FTZ R80, R80, R17.reuse ;  /* 0x0000001150507220 */ /* 0x080fe20000410000 */
[C---:B------:R-:W-:Y:S01]  /*11ff0*/  HMMA.16816.F32.BF16 R32, R8.reuse, R24, R140 ;  /* 0x000000180820723c */ /* 0x040fe2000004188c */
[-C--:B------:R-:W-:Y:S01]  /*12000*/  FMUL.FTZ R81, R81, R17.reuse ;  /* 0x0000001151517220 */ /* 0x080fe20000410000 */
[----:B------:R-:W-:Y:S01]  /*12010*/  LDSM.16.MT88.4 R140, [R214+0xa000] ;  /* 0x00a00000d68c783b */ /* 0x000fe20000004200 */
[-C--:B------:R-:W-:Y:S01]  /*12020*/  FMUL.FTZ R66, R66, R16.reuse ;  /* 0x0000001042427220 */ /* 0x080fe20000410000 */
[-C--:B------:R-:W-:Y:S01]  /*12030*/  FMUL.FTZ R67, R67, R16.reuse ;  /* 0x0000001043437220 */ /* 0x080fe20000410000 */
[-C--:B------:R-:W-:Y:S01]  /*12040*/  FMUL.FTZ R70, R70, R16.reuse ;  /* 0x0000001046467220 */ /* 0x080fe20000410000 */
[----:B------:R-:W-:Y:S01]  /*12050*/  HMMA.16816.F32.BF16 R232, R8, R26, R148 ;  /* 0x0000001a08e8723c */ /* 0x000fe20000041894 */
[----:B------:R-:W-:Y:S01]  /*12060*/  LDSM.16.MT88.4 R24, [R213+0xa000] ;  /* 0x00a00000d518783b */ /* 0x000fe20000004200 */
        /* <DEDUP_REMOVED lines=11> */
[----:B------:R-:W1:Y:S01]  /*12120*/  LDSM.16.MT88.4 R28, [R213+0xb000] ;  /* 0x00b00000d51c783b */ /* 0x000e620000004200 */
[----:B------:R-:W-:Y:S01]  /*12130*/  MOV R151, R184 ;  /* 0x000000b800977202 */ /* 0x000fe20000000f00 */
[----:B------:R-:W-:Y:S01]  /*12140*/  FMUL.FTZ R97, R97, R17 ;  /* 0x0000001161617220 */ /* 0x000fe20000410000 */
[-C--:B------:R-:W-:Y:S01]  /*12150*/  FMUL.FTZ R98, R98, R16.reuse ;  /* 0x0000001062627220 */ /* 0x080fe20000410000 */
        /* <DEDUP_REMOVED lines=45> */
[----:B------:R-:W-:Y:S01]  /*12430*/  LOP3.LUT R2, R177, UR29, R178, 0x96, !PT ;  /* 0x0000001db1027c12 */ /* 0x000fe2000f8e96b2 */
[----:B------:R-:W-:Y:S01]  /*12440*/  FMUL.FTZ R47, R47, R14 ;  /* 0x0000000e2f2f7220 */ /* 0x000fe20000410000 */
[----:B------:R-:W-:Y:S01]  /*12450*/  MOV R170, R3 ;  /* 0x0000000300aa7202 */ /* 0x000fe20000000f00 */
[----:B------:R-:W-:Y:S01]  /*12460*/  HMMA.16816.F32.BF16 R64, R4, R142, R64 ;  /* 0x0000008e0440723c */ /* 0x000fe20000041840 */
[----:B------:R-:W-:Y:S01]  /*12470*/  MOV R168, R0 ;  /* 0x0000000000a87202 */ /* 0x000fe20000000f00 */
[----:B------:R-:W-:Y:S01]  /*12480*/  IMAD.WIDE.U32 R2, R2, -0x2daee0ad, RZ ;  /* 0xd2511f5302027825 */ /* 0x000fe200078e00ff */
[----:B------:R-:W-:-:S03]  /*12490*/  MOV R169, R194 ;  /* 0x000000c200a97202 */ /* 0x000fc60000000f00 */
[-C--:B------:R-:W-:Y:S01]  /*124a0*/  FMUL.FTZ R92, R92, R15.reuse ;  /* 0x0000000f5c5c7220 */ /* 0x080fe20000410000 */
[-C--:B------:R-:W-:Y:S01]  /*124b0*/  FMUL.FTZ R93, R93, R15.reuse ;  /* 0x0000000f5d5d7220 */ /* 0x080fe20000410000 */
[C---:B------:R-:W-:Y:S01]  /*124c0*/  HMMA.16816.F32.BF16 R68, R4.reuse, R24, R68 ;  /* 0x000000180444723c */ /* 0x040fe20000041844 */
[----:B------:R-:W-:Y:S01]  /*124d0*/  LOP3.LUT R0, R3, UR4, R180, 0x96, !PT ;  /* 0x0000000403007c12 */ /* 0x000fe2000f8e96b4 */
        /* <DEDUP_REMOVED lines=43> */
[-C--:B------:R-:W-:Y:S01]  /*12790*/  FMUL.FTZ R162, R162, R14.reuse ;  /* 0x0000000ea2a27220 */ /* 0x080fe20000410000 */
[----:B------:R-:W-:-:S02]  /*127a0*/  FMUL.FTZ R163, R163, R14 ;  /* 0x0000000ea3a37220 */ /* 0x000fc40000410000 */
[----:B------:R-:W-:Y:S06]  /*127b0*/  HMMA.16816.F32.BF16 R164, R4, R28, R164 ;  /* 0x0000001c04a4723c */ /* 0x000fec00000418a4 */
[C---:B------:R-:W-:Y:S01]  /*127c0*/  HMMA.16816.F32.BF16 R88, R8.reuse, R20, R88 ;  /* 0x000000140858723c */ /* 0x040fe20000041858 */
[--C-:B------:R-:W-:Y:S01]  /*127d0*/  FFMA.FTZ R4, R191, UR30, -R13.reuse ;  /* 0x0000001ebf047c23 */ /* 0x100fe2000801080d */
[----:B------:R-:W-:Y:S01]  /*127e0*/  LOP3.LUT R5, R2, 0xffff, RZ, 0xc0, !PT ;  /* 0x0000ffff02057812 */ /* 0x000fe200078ec0ff */
[----:B------:R-:W-:Y:S01]  /*127f0*/  FFMA.FTZ R3, R200, UR30, -R13 ;  /* 0x0000001ec8037c23 */ /* 0x000fe2000801080d */
[--C-:B------:R-:W-:Y:S01]  /*12800*/  SHF.R.U32.HI R6, RZ, 0x10, R2.reuse ;  /* 0x00000010ff067819 */ /* 0x100fe20000011602 */
[----:B------:R1:W-:Y:S01]  /*12810*/  MUFU.EX2 R181, R4 ;  /* 0x0000000400b57308 */ /* 0x0003e20000000800 */
[----:B------:R-:W-:Y:S01]  /*12820*/  HMMA.16816.F32.BF16 R56, R8, R140, R56 ;  /* 0x0000008c0838723c */ /* 0x000fe20000041838 */
[----:B------:R-:W-:Y:S01]  /*12830*/  SHF.R.U32.HI R20, RZ, 0x18, R2 ;  /* 0x00000018ff147819 */ /* 0x000fe20000011602 */
[----:B------:R-:W-:Y:S01]  /*12840*/  FFMA.FTZ R21, R203, UR30, -R12 ;  /* 0x0000001ecb157c23 */ /* 0x000fe2000801080c */
[----:B------:R-:W-:-:S02]  /*12850*/  MOV R7, R193 ;  /* 0x000000c100077202 */ /* 0x000fc40000000f00 */
[----:B------:R-:W-:Y:S01]  /*12860*/  LOP3.LUT R6, R6, 0xff, RZ, 0xc0, !PT ;  /* 0x000000ff06067812 */ /* 0x000fe200078ec0ff */
[C---:B------:R-:W-:Y:S01]  /*12870*/  HMMA.16816.F32.BF16 R40, R8.reuse, R172, R40 ;  /* 0x000000ac0828723c */ /* 0x040fe20000041828 */
[----:B------:R2:W-:Y:S01]  /*12880*/  MUFU.EX2 R180, R3 ;  /* 0x0000000300b47308 */ /* 0x0005e20000000800 */
[----:B------:R-:W-:Y:S02]  /*12890*/  MOV R141, R169 ;  /* 0x000000a9008d7202 */ /* 0x000fe40000000f00 */
[----:B------:R-:W3:Y:S01]  /*128a0*/  LDC.U8 R169, c[0x0][0x388] ;  /* 0x0000e200ffa97b82 */ /* 0x000ee20000000000 */
[----:B------:R-:W-:Y:S01]  /*128b0*/  MOV R140, R168 ;  /* 0x000000a8008c7202 */ /* 0x000fe20000000f00 */
[----:B------:R-:W-:Y:S01]  /*128c0*/  HMMA.16816.F32.BF16 R224, R8, R174, R44 ;  /* 0x000000ae08e0723c */ /* 0x000fe2000004182c */
[----:B------:R-:W-:Y:S02]  /*128d0*/  MOV R200, R149 ;  /* 0x0000009500c87202 */ /* 0x000fe40000000f00 */
[----:B------:R-:W-:-:S02]  /*128e0*/  MOV R191, R150 ;  /* 0x0000009600bf7202 */ /* 0x000fc40000000f00 */
[----:B-1----:R-:W-:Y:S01]  /*128f0*/  LOP3.LUT R4, R2, 0xff, RZ, 0xc0, !PT ;  /* 0x000000ff02047812 */ /* 0x002fe200078ec0ff */
[--C-:B------:R-:W-:Y:S01]  /*12900*/  FFMA.FTZ R2, R132, UR30, -R13.reuse ;  /* 0x0000001e84027c23 */ /* 0x100fe2000801080d */
[C---:B------:R-:W-:Y:S01]  /*12910*/  HMMA.16816.F32.BF16 R172, R8.reuse, R22, R92 ;  /* 0x0000001608ac723c */ /* 0x040fe2000004185c */
[----:B------:R-:W-:Y:S01]  /*12920*/  MOV R47, R192 ;  /* 0x000000c0002f7202 */ /* 0x000fe20000000f00 */
[----:B------:R-:W-:Y:S01]  /*12930*/  LDSM.16.MT88.4 R92, [R209+0xb800] ;  /* 0x00b80000d15c783b */ /* 0x000fe20000004200 */
[----:B------:R1:W4:Y:S01]  /*12940*/  MUFU.EX2 R179, R2 ;  /* 0x0000000200b37308 */ /* 0x0003220000000800 */
[--C-:B--2---:R-:W-:Y:S02]  /*12950*/  FFMA.FTZ R3, R190, UR30, -R12.reuse ;  /* 0x0000001ebe037c23 */ /* 0x104fe4000801080c */
[C---:B------:R-:W-:Y:S01]  /*12960*/  HMMA.16816.F32.BF16 R196, R8.reuse, R142, R60 ;  /* 0x0000008e08c4723c */ /* 0x040fe2000004183c */
[----:B------:R-:W-:Y:S01]  /*12970*/  FFMA.FTZ R22, R202, UR30, -R13 ;  /* 0x0000001eca167c23 */ /* 0x000fe2000801080d */
[----:B------:R-:W-:Y:S01]  /*12980*/  FFMA.FTZ R13, R204, UR30, -R12 ;  /* 0x0000001ecc0d7c23 */ /* 0x000fe2000801080c */
[----:B------:R-:W-:Y:S01]  /*12990*/  MOV R204, R138 ;  /* 0x0000008a00cc7202 */ /* 0x000fe20000000f00 */
[----:B------:R-:W-:Y:S01]  /*129a0*/  LDSM.16.MT88.4 R60, [R214+0xa800] ;  /* 0x00a80000d63c783b */ /* 0x000fe20000004200 */
[----:B------:R2:W-:Y:S01]  /*129b0*/  MUFU.EX2 R178, R3 ;  /* 0x0000000300b27308 */ /* 0x0005e20000000800 */
[----:B------:R-:W-:Y:S01]  /*129c0*/  HMMA.16816.F32.BF16 R124, R8, R28, R124 ;  /* 0x0000001c087c723c */ /* 0x000fe2000004187c */
[----:B------:R-:W-:-:S02]  /*129d0*/  MOV R142, R170 ;  /* 0x000000aa008e7202 */ /* 0x000fc40000000f00 */
[----:B------:R-:W-:Y:S02]  /*129e0*/  MOV R143, R171 ;  /* 0x000000ab008f7202 */ /* 0x000fe40000000f00 */
[----:B------:R-:W-:Y:S01]  /*129f0*/  MOV R203, R47 ;  /* 0x0000002f00cb7202 */ /* 0x000fe20000000f00 */
[C---:B------:R-:W-:Y:S01]  /*12a00*/  HMMA.16816.F32.BF16 R28, R8.reuse, R30, R128 ;  /* 0x0000001e081c723c */ /* 0x040fe20000041880 */
[----:B------:R-:W-:Y:S01]  /*12a10*/  MUFU.EX2 R176, R22 ;  /* 0x0000001600b07308 */ /* 0x000fe20000000800 */
[----:B-1----:R-:W-:Y:S01]  /*12a20*/  SHF.R.U32.HI R2, RZ, 0x8, R5 ;  /* 0x00000008ff027819 */ /* 0x002fe20000011605 */
[----:B------:R-:W-:Y:S01]  /*12a30*/  FFMA.FTZ R5, R201, UR30, -R12 ;  /* 0x0000001ec9057c23 */ /* 0x000fe2000801080c */
[----:B------:R-:W-:Y:S01]  /*12a40*/  MOV R201, R7 ;  /* 0x0000000700c97202 */ /* 0x000fe20000000f00 */
[----:B------:R-:W1:Y:S01]  /*12a50*/  LDSM.16.MT88.4 R44, [R211+0xa800] ;  /* 0x00a80000d32c783b */ /* 0x000e620000004200 */
[----:B------:R-:W-:Y:S01]  /*12a60*/  PRMT R2, R4, 0x5410, R2 ;  /* 0x0000541004027816 */ /* 0x000fe20000000002 */
[----:B------:R-:W-:Y:S01]  /*12a70*/  HMMA.16816.F32.BF16 R72, R8, R24, R72 ;  /* 0x000000180848723c */ /* 0x000fe20000041848 */
[C---:B------:R-:W-:Y:S01]  /*12a80*/  LOP3.LUT R12, R0.reuse, 0xff, RZ, 0xc0, !PT ;  /* 0x000000ff000c7812 */ /* 0x040fe200078ec0ff */
[----:B------:R5:W5:Y:S01]  /*12a90*/  MUFU.EX2 R177, R5 ;  /* 0x0000000500b17308 */ /* 0x000b620000000800 */
[----:B--2---:R-:W-:-:S02]  /*12aa0*/  LOP3.LUT R3, R0, 0xffff, RZ, 0xc0, !PT ;  /* 0x0000ffff00037812 */ /* 0x004fc400078ec0ff */
[--C-:B------:R-:W-:Y:S01]  /*12ab0*/  SHF.R.U32.HI R4, RZ, 0x10, R0.reuse ;  /* 0x00000010ff047819 */ /* 0x100fe20000011600 */
[C---:B------:R-:W-:Y:S01]  /*12ac0*/  HMMA.16816.F32.BF16 R192, R8.reuse, R26, R76 ;  /* 0x0000001a08c0723c */ /* 0x040fe2000004184c */
[----:B------:R-:W-:Y:S01]  /*12ad0*/  SHF.R.U32.HI R7, RZ, 0x18, R0 ;  /* 0x00000018ff077819 */ /* 0x000fe20000011600 */
[----:B------:R-:W2:Y:S01]  /*12ae0*/  LDSM.16.MT88.4 R76, [R213+0xa800] ;  /* 0x00a80000d54c783b */ /* 0x000ea20000004200 */
[----:B------:R-:W-:Y:S01]  /*12af0*/  HSET2.LE.AND R2, R2, R137, PT ;  /* 0x0000008902027233 */ /* 0x000fe20003803000 */
[----:B------:R-:W-:Y:S01]  /*12b00*/  MUFU.EX2 R138, R13 ;  /* 0x0000000d008a7308 */ /* 0x000fe20000000800 */
[----:B----4-:R-:W-:Y:S01]  /*12b10*/  F2FP.BF16.F32.PACK_AB R0, R179, R180 ;  /* 0x000000b4b300723e */ /* 0x010fe200000010ff */
[----:B------:R-:W-:Y:S01]  /*12b20*/  HMMA.16816.F32.BF16 R104, R8, R32, R104 ;  /* 0x000000200868723c */ /* 0x000fe20000041868 */
[----:B---3--:R-:W-:Y:S02]  /*12b30*/  PRMT R131, R169, 0x7054, R169 ;  /* 0x00007054a9837816 */ /* 0x008fe400000000a9 */
[----:B------:R-:W-:-:S02]  /*12b40*/  LOP3.LUT R170, R2, R0, RZ, 0xc0, !PT ;  /* 0x0000000002aa7212 */ /* 0x000fc400078ec0ff */
[----:B------:R-:W-:Y:S01]  /*12b50*/  LOP3.LUT R4, R4, 0xff, RZ, 0xc0, !PT ;  /* 0x000000ff04047812 */ /* 0x000fe200078ec0ff */
[C---:B------:R-:W-:Y:S01]  /*12b60*/  HMMA.16816.F32.BF16 R32, R8.reuse, R34, R156 ;  /* 0x000000220820723c */ /* 0x040fe2000004189c */
[----:B-----5:R-:W-:Y:S01]  /*12b70*/  SHF.R.U32.HI R5, RZ, 0x8, R3 ;  /* 0x00000008ff057819 */ /* 0x020fe20000011603 */
[----:B------:R-:W-:Y:S01]  /*12b80*/  LDSM.16.MT88.4 R156, [R211+0xb800] ;  /* 0x00b80000d39c783b */ /* 0x000fe20000004200 */
[----:B------:R-:W-:Y:S01]  /*12b90*/  PRMT R3, R6, 0x5410, R20 ;  /* 0x0000541006037816 */ /* 0x000fe20000000014 */
[----:B------:R-:W-:Y:S01]  /*12ba0*/  FFMA.FTZ R6, R238, UR30, -R19 ;  /* 0x0000001eee067c23 */ /* 0x000fe20008010813 */
[----:B------:R-:W-:Y:S01]  /*12bb0*/  PRMT R5, R12, 0x5410, R5 ;  /* 0x000054100c057816 */ /* 0x000fe20000000005 */
[----:B------:R-:W-:Y:S01]  /*12bc0*/  HMMA.16816.F32.BF16 R116, R8, R36, R116 ;  /* 0x000000240874723c */ /* 0x000fe20000041874 */
[----:B------:R-:W-:Y:S02]  /*12bd0*/  F2FP.BF16.F32.PACK_AB R2, R177, R178 ;  /* 0x000000b2b102723e */ /* 0x000fe400000010ff */
[----:B------:R-:W-:-:S02]  /*12be0*/  HSET2.LE.AND R0, R3, R137, PT ;  /* 0x0000008903007233 */ /* 0x000fc40003803000 */
[----:B------:R-:W3:Y:S01]  /*12bf0*/  MUFU.EX2 R137, R21 ;  /* 0x0000001500897308 */ /* 0x000ee20000000800 */
[----:B------:R-:W-:Y:S01]  /*12c00*/  PRMT R4, R4, 0x5410, R7 ;  /* 0x0000541004047816 */ /* 0x000fe20000000007 */
[----:B------:R-:W-:Y:S01]  /*12c10*/  HMMA.16816.F32.BF16 R24, R8, R38, R160 ;  /* 0x000000260818723c */ /* 0x000fe200000418a0 */
[----:B------:R-:W-:Y:S01]  /*12c20*/  LOP3.LUT R171, R0, R2, RZ, 0xc0, !PT ;  /* 0x0000000200ab7212 */ /* 0x000fe200078ec0ff */
[----:B------:R-:W-:Y:S01]  /*12c30*/  LDSM.16.MT88.4 R160, [R214+0xb800] ;  /* 0x00b80000d6a0783b */ /* 0x000fe20000004200 */
[----:B------:R-:W-:Y:S01]  /*12c40*/  HSET2.LE.AND R0, R5, R131, PT ;  /* 0x0000008305007233 */ /* 0x000fe20003803000 */
[----:B------:R-:W-:Y:S01]  /*12c50*/  FFMA.FTZ R5, R206, UR30, -R18 ;  /* 0x0000001ece057c23 */ /* 0x000fe20008010812 */
[----:B------:R-:W-:Y:S01]  /*12c60*/  F2FP.BF16.F32.PACK_AB R2, R176, R181 ;  /* 0x000000b5b002723e */ /* 0x000fe200000010ff */
[----:B------:R-:W-:Y:S01]  /*12c70*/  MUFU.EX2 R11, R6 ;  /* 0x00000006000b7308 */ /* 0x000fe20000000800 */
[--C-:B------:R-:W-:Y:S01]  /*12c80*/  FFMA.FTZ R9, R240, UR30, -R19.reuse ;  /* 0x0000001ef0097c23 */ /* 0x100fe20008010813 */
[----:B------:R-:W-:Y:S01]  /*12c90*/  FFMA.FTZ R10, R239, UR30, -R19 ;  /* 0x0000001eef0a7c23 */ /* 0x000fe20008010813 */
[----:B------:R-:W-:-:S02]  /*12ca0*/  LOP3.LUT R168, R0, R2, RZ, 0xc0, !PT ;  /* 0x0000000200a87212 */ /* 0x000fc400078ec0ff */
[----:B------:R-:W-:Y:S02]  /*12cb0*/  HSET2.LE.AND R0, R4, R131, PT ;  /* 0x0000008304007233 */ /* 0x000fe40003803000 */
[----:B------:R-:W-:Y:S01]  /*12cc0*/  MOV R202, R148 ;  /* 0x0000009400ca7202 */ /* 0x000fe20000000f00 */
[----:B------:R4:W-:Y:S01]  /*12cd0*/  MUFU.EX2 R13, R5 ;  /* 0x00000005000d7308 */ /* 0x0009e20000000800 */
[----:B---3--:R-:W-:Y:S01]  /*12ce0*/  F2FP.BF16.F32.PACK_AB R2, R137, R138 ;  /* 0x0000008a8902723e */ /* 0x008fe200000010ff */
[----:B------:R-:W-:Y:S01]  /*12cf0*/  LDSM.16.MT88.4 R20, [R213+0xb800] ;  /* 0x00b80000d514783b */ /* 0x000fe20000004200 */
[----:B------:R-:W-:Y:S02]  /*12d00*/  MOV R190, R151 ;  /* 0x0000009700be7202 */ /* 0x000fe40000000f00 */
[----:B------:R-:W-:Y:S01]  /*12d10*/  LOP3.LUT R169, R0, R2, RZ, 0xc0, !PT ;  /* 0x0000000200a97212 */ /* 0x000fe200078ec0ff */
[----:B------:R-:W-:Y:S01]  /*12d20*/  FFMA.FTZ R0, R205, UR30, -R18 ;  /* 0x0000001ecd007c23 */ /* 0x000fe20008010812 */
[----:B------:R-:W-:Y:S01]  /*12d30*/  LOP3.LUT R2, R139, UR29, R188, 0x96, !PT ;  /* 0x0000001d8b027c12 */ /* 0x000fe2000f8e96bc */
[----:B------:R-:W-:Y:S01]  /*12d40*/  MUFU.EX2 R9, R9 ;  /* 0x0000000900097308 */ /* 0x000fe20000000800 */
[----:B------:R-:W3:Y:S03]  /*12d50*/  LDSM.16.MT88.4 R148, [R209+0xa800] ;  /* 0x00a80000d194783b */ /* 0x000ee60000004200 */
[----:B------:R-:W-:Y:S01]  /*12d60*/  IMAD.WIDE.U32 R2, R2, -0x2daee0ad, RZ ;  /* 0xd2511f5302027825 */ /* 0x000fe200078e00ff */
[C---:B-1----:R-:W-:Y:S03]  /*12d70*/  HMMA.16816.F32.BF16 R36, R168.reuse, R44, R228 ;  /* 0x0000002ca824723c */ /* 0x042fe600000418e4 */
[----:B------:R1:W-:Y:S01]  /*12d80*/  MUFU.EX2 R12, R0 ;  /* 0x00000000000c7308 */ /* 0x0003e20000000800 */
[--C-:B------:R-:W-:Y:S01]  /*12d90*/  SHF.R.U32.HI R7, RZ, 0x10, R2.reuse ;  /* 0x00000010ff077819 */ /* 0x100fe20000011602 */
[----:B----4-:R-:W-:Y:S01]  /*12da0*/  FFMA.FTZ R5, R237, UR30, -R19 ;  /* 0x0000001eed057c23 */ /* 0x010fe20008010813 */
[----:B------:R-:W-:Y:S01]  /*12db0*/  LOP3.LUT R8, R2, 0xff, RZ, 0xc0, !PT ;  /* 0x000000ff02087812 */ /* 0x000fe200078ec0ff */
[----:B------:R-:W-:Y:S01]  /*12dc0*/  HMMA.16816.F32.BF16 R48, R168, R46, R48 ;  /* 0x0000002ea830723c */ /* 0x000fe20000041830 */
[----:B------:R-:W-:-:S05]  /*12dd0*/  SHF.R.U32.HI R4, RZ, 0x18, R2 ;  /* 0x00000018ff047819 */ /* 0x000fca0000011602 */
[C---:B------:R-:W-:Y:S06]  /*12de0*/  HMMA.16816.F32.BF16 R52, R168.reuse, R60, R52 ;  /* 0x0000003ca834723c */ /* 0x040fec0000041834 */
[----:B------:R-:W-:Y:S01]  /*12df0*/  HMMA.16816.F32.BF16 R64, R168, R62, R64 ;  /* 0x0000003ea840723c */ /* 0x000fe20000041840 */
[----:B-1----:R-:W-:-:S04]  /*12e00*/  FFMA.FTZ R0, R236, UR30, -R18 ;  /* 0x0000001eec007c23 */ /* 0x002fc80008010812 */
[----:B------:R1:W-:Y:S01]  /*12e10*/  MUFU.EX2 R132, R0 ;  /* 0x0000000000847308 */ /* 0x0003e20000000800 */
[C---:B--2---:R-:W-:Y:S06]  /*12e20*/  HMMA.16816.F32.BF16 R68, R168.reuse, R76, R68 ;  /* 0x0000004ca844723c */ /* 0x044fec0000041844 */
[C---:B------:R-:W-:Y:S06]  /*12e30*/  HMMA.16816.F32.BF16 R80, R168.reuse, R78, R80 ;  /* 0x0000004ea850723c */ /* 0x040fec0000041850 */
[----:B---3--:R-:W-:Y:S01]  /*12e40*/  HMMA.16816.F32.BF16 R144, R168, R148, R144 ;  /* 0x00000094a890723c */ /* 0x008fe20000041890 */
[----:B-1----:R-:W-:-:S05]  /*12e50*/  FFMA.FTZ R0, R207, UR30, -R18 ;  /* 0x0000001ecf007c23 */ /* 0x002fca0008010812 */
[C---:B------:R-:W-:Y:S01]  /*12e60*/  HMMA.16816.F32.BF16 R152, R168.reuse, R150, R152 ;  /* 0x00000096a898723c */ /* 0x040fe20000041898 */
[----:B------:R1:W2:Y:S05]  /*12e70*/  MUFU.EX2 R18, R0 ;  /* 0x0000000000127308 */ /* 0x0002aa0000000800 */
[C---:B------:R-:W-:Y:S06]  /*12e80*/  HMMA.16816.F32.BF16 R84, R168.reuse, R92, R84 ;  /* 0x0000005ca854723c */ /* 0x040fec0000041854 */
[C---:B------:R-:W-:Y:S06]  /*12e90*/  HMMA.16816.F32.BF16 R96, R168.reuse, R94, R96 ;  /* 0x0000005ea860723c */ /* 0x040fec0000041860 */
[----:B------:R-:W-:Y:S01]  /*12ea0*/  HMMA.16816.F32.BF16 R100, R168, R156, R100 ;  /* 0x0000009ca864723c */ /* 0x000fe20000041864 */
[----:B-1----:R-:W-:-:S02]  /*12eb0*/  LOP3.LUT R0, R3, UR4, R182, 0x96, !PT ;  /* 0x0000000403007c12 */ /* 0x002fc4000f8e96b6 */
[----:B------:R-:W-:Y:S02]  /*12ec0*/  LOP3.LUT R3, R2, 0xffff, RZ, 0xc0, !PT ;  /* 0x0000ffff02037812 */ /* 0x000fe400078ec0ff */
[----:B------:R-:W-:Y:S01]  /*12ed0*/  LOP3.LUT R2, R7, 0xff, RZ, 0xc0, !PT ;  /* 0x000000ff07027812 */ /* 0x000fe200078ec0ff */
[C---:B------:R-:W-:Y:S01]  /*12ee0*/  HMMA.16816.F32.BF16 R108, R168.reuse, R158, R108 ;  /* 0x0000009ea86c723c */ /* 0x040fe2000004186c */
[----:B------:R-:W-:Y:S02]  /*12ef0*/  SHF.R.U32.HI R3, RZ, 0x8, R3 ;  /* 0x00000008ff037819 */ /* 0x000fe40000011603 */
[----:B------:R-:W-:Y:S02]  /*12f00*/  PRMT R6, R2, 0x5410, R4 ;  /* 0x0000541002067816 */ /* 0x000fe40000000004 */
[----:B------:R-:W-:Y:S01]  /*12f10*/  LOP3.LUT R2, R0, 0xffff, RZ, 0xc0, !PT ;  /* 0x0000ffff00027812 */ /* 0x000fe200078ec0ff */
[----:B------:R-:W-:Y:S01]  /*12f20*/  HMMA.16816.F32.BF16 R112, R168, R160, R112 ;  /* 0x000000a0a870723c */ /* 0x000fe20000041870 */
[----:B------:R-:W-:-:S02]  /*12f30*/  PRMT R7, R8, 0x5410, R3 ;  /* 0x0000541008077816 */ /* 0x000fc40000000003 */
[----:B------:R-:W-:Y:S01]  /*12f40*/  SHF.R.U32.HI R3, RZ, 0x10, R0 ;  /* 0x00000010ff037819 */ /* 0x000fe20000011600 */
[----:B------:R1:W3:Y:S01]  /*12f50*/  MUFU.EX2 R8, R5 ;  /* 0x0000000500087308 */ /* 0x0002e20000000800 */
[----:B------:R-:W-:Y:S01]  /*12f60*/  LOP3.LUT R4, R0, 0xff, RZ, 0xc0, !PT ;  /* 0x000000ff00047812 */ /* 0x000fe200078ec0ff */
[C---:B------:R-:W-:Y:S06]  /*12f70*/  HMMA.16816.F32.BF16 R120, R168.reuse, R162, R120 ;  /* 0x000000a2a878723c */ /* 0x040fec0000041878 */
[C---:B------:R-:W-:Y:S06]  /*12f80*/  HMMA.16816.F32.BF16 R164, R168.reuse, R20, R164 ;  /* 0x00000014a8a4723c */ /* 0x040fec00000418a4 */
[----:B------:R-:W-:Y:S01]  /*12f90*/  HMMA.16816.F32.BF16 R168, R168, R22, R184 ;  /* 0x00000016a8a8723c */ /* 0x000fe200000418b8 */
[----:B-1----:R-:W-:-:S02]  /*12fa0*/  SHF.R.U32.HI R5, RZ, 0x8, R2 ;  /* 0x00000008ff057819 */ /* 0x002fc40000011602 */
[----:B------:R-:W-:Y:S02]  /*12fb0*/  SHF.R.U32.HI R2, RZ, 0x18, R0 ;  /* 0x00000018ff027819 */ /* 0x000fe40000011600 */
[----:B------:R-:W-:Y:S02]  /*12fc0*/  LOP3.LUT R0, R3, 0xff, RZ, 0xc0, !PT ;  /* 0x000000ff03007812 */ /* 0x000fe400078ec0ff */
[----:B------:R-:W-:Y:S02]  /*12fd0*/  PRMT R4, R4, 0x5410, R5 ;  /* 0x0000541004047816 */ /* 0x000fe40000000005 */
[----:B------:R-:W-:Y:S02]  /*12fe0*/  PRMT R2, R0, 0x5410, R2 ;  /* 0x0000541000027816 */ /* 0x000fe40000000002 */
[--C-:B------:R-:W-:Y:S02]  /*12ff0*/  HSET2.LE.AND R0, R7, R131.reuse, PT ;  /* 0x0000008307007233 */ /* 0x100fe40003803000 */
[----:B------:R-:W1:Y:S01]  /*13000*/  MUFU.EX2 R7, R10 ;  /* 0x0000000a00077308 */ /* 0x000e620000000800 */
[----:B------:R-:W-:-:S02]  /*13010*/  HSET2.LE.AND R5, R2, R131, PT ;  /* 0x0000008302057233 */ /* 0x000fc40003803000 */
[----:B--2---:R-:W-:Y:S02]  /*13020*/  F2FP.BF16.F32.PACK_AB R2, R13, R18 ;  /* 0x000000120d02723e */ /* 0x004fe400000010ff */
[--C-:B------:R-:W-:Y:S02]  /*13030*/  HSET2.LE.AND R3, R6, R131.reuse, PT ;  /* 0x0000008306037233 */ /* 0x100fe40003803000 */
[----:B------:R-:W-:Y:S01]  /*13040*/  LOP3.LUT R130, R0, R2, RZ, 0xc0, !PT ;  /* 0x0000000200827212 */ /* 0x000fe200078ec0ff */
[----:B------:R-:W-:Y:S01]  /*13050*/  FFMA.FTZ R2, R246, R16, R203 ;  /* 0x00000010f6027223 */ /* 0x000fe200000100cb */
[----:B---3--:R-:W-:Y:S02]  /*13060*/  F2FP.BF16.F32.PACK_AB R0, R8, R11 ;  /* 0x0000000b0800723e */ /* 0x008fe400000010ff */
[----:B------:R-:W-:Y:S02]  /*13070*/  HSET2.LE.AND R4, R4, R131, PT ;  /* 0x0000008304047233 */ /* 0x000fe40003803000 */
[----:B------:R-:W-:Y:S01]  /*13080*/  LOP3.LUT R131, R3, R0, RZ, 0xc0, !PT ;  /* 0x0000000003837212 */ /* 0x000fe200078ec0ff */
[----:B------:R-:W-:Y:S01]  /*13090*/  FFMA.FTZ R3, R247, R15, R251 ;  /* 0x0000000ff7037223 */ /* 0x000fe200000100fb */
[----:B------:R-:W-:-:S04]  /*130a0*/  F2FP.BF16.F32.PACK_AB R0, R132, R12 ;  /* 0x0000000c8400723e */ /* 0x000fc800000010ff */
[----:B------:R-:W-:Y:S01]  /*130b0*/  LOP3.LUT R128, R4, R0, RZ, 0xc0, !PT ;  /* 0x0000000004807212 */ /* 0x000fe200078ec0ff */
[----:B------:R-:W-:Y:S01]  /*130c0*/  FFMA.FTZ R4, R243, R17, R201 ;  /* 0x00000011f3047223 */ /* 0x000fe200000100c9 */
[----:B-1----:R-:W-:-:S04]  /*130d0*/  F2FP.BF16.F32.PACK_AB R0, R7, R9 ;  /* 0x000000090700723e */ /* 0x002fc800000010ff */
[----:B------:R-:W-:Y:S01]  /*130e0*/  LOP3.LUT R129, R5, R0, RZ, 0xc0, !PT ;  /* 0x0000000005817212 */ /* 0x000fe200078ec0ff */
        /* <DEDUP_REMOVED lines=30> */
[----:B------:R-:W-:-:S03]  /*132d0*/  FADD.FTZ R248, R8, R0 ;  /* 0x0000000008f87221 */ /* 0x000fc60000010000 */
        /* <DEDUP_REMOVED lines=15> */
[----:B------:R-:W-:-:S15]  /*133d0*/  @P0 BRA `(.L_x_997) ;  /* 0x0000000000040947 */ /* 0x000fde0003800000 */
.L_x_984:
[----:B------:R-:W-:-:S12]  /*133e0*/  UIADD3 UR17, UR5, -0x1, URZ ;  /* 0xffffffff05117890 */ /* 0x000fd8000fffe03f */
.L_x_997:
[----:B------:R-:W-:-:S13]  /*133f0*/  ISETP.LE.AND P0, PT, RZ, UR17, PT ;  /* 0x00000011ff007c0c */ /* 0x000fda000bf03270 */
[----:B------:R-:W-:Y:S05]  /*13400*/  @!P0 BRA `(.L_x_998) ;  /* 0x00000030001c8947 */ /* 0x000fea0003800000 */
[----:B------:R-:W2:Y:S01]  /*13410*/  LDL.64 R6, [R1+0x18] ;  /* 0x0000180001067983 */ /* 0x000ea20000100a00 */
[----:B------:R-:W-:Y:S01]  /*13420*/  ULDC UR4, c[0x0][0x2d0] ;  /* 0x0000b40000047ab9 */ /* 0x000fe20000000800 */
[----:B------:R-:W1:Y:S01]  /*13430*/  LDC.U8 R3, c[0x0][0x388] ;  /* 0x0000e200ff037b82 */ /* 0x000e620000000000 */
[----:B------:R-:W-:Y:S01]  /*13440*/  IMAD.MOV.U32 R137, RZ, RZ, R136 ;  /* 0x000000ffff897224 */ /* 0x000fe200078e0088 */
[----:B------:R-:W3:Y:S01]  /*13450*/  LDL.LU R0, [R1+0x30] ;  /* 0x0000300001007983 */ /* 0x000ee20000300800 */
[----:B------:R-:W-:Y:S01]  /*13460*/  MOV R138, R133 ;  /* 0x00000085008a7202 */ /* 0x000fe20000000f00 */
[----:B------:R-:W-:Y:S01]  /*13470*/  ULDC UR30, c[0x0][0x2d0] ;  /* 0x0000b400001e7ab9 */ /* 0x000fe20000000800 */
[----:B------:R-:W-:Y:S01]  /*13480*/  ULDC.64 UR6, c[0x0][0x248] ;  /* 0x0000920000067ab9 */ /* 0x000fe20000000a00 */
[----:B------:R-:W4:Y:S04]  /*13490*/  LDL.LU R4, [R1+0x34] ;  /* 0x0000340001047983 */ /* 0x000f280000300800 */
[----:B------:R-:W4:Y:S01]  /*134a0*/  LDL.LU R2, [R1+0x38] ;  /* 0x0000380001027983 */ /* 0x000f220000300800 */
[----:B-1----:R-:W-:-:S02]  /*134b0*/  PRMT R242, R3, 0x7054, R3 ;  /* 0x0000705403f27816 */ /* 0x002fc40000000003 */
[----:B------:R-:W-:Y:S02]  /*134c0*/  MOV R3, R134 ;  /* 0x0000008600037202 */ /* 0x000fe40000000f00 */
[----:B--2---:R-:W-:Y:S01]  /*134d0*/  ISETP.GE.AND P3, PT, R6, UR4, PT ;  /* 0x0000000406007c0c */ /* 0x004fe2000bf66270 */
[----:B------:R-:W-:Y:S01]  /*134e0*/  ULDC UR4, c[0x0][0x2ec] ;  /* 0x0000bb0000047ab9 */ /* 0x000fe20000000800 */
[C---:B---3--:R-:W-:Y:S01]  /*134f0*/  IADD3 R244, R0.reuse, 0x4, RZ ;  /* 0x0000000400f47810 */ /* 0x048fe20007ffe0ff */
[----:B------:R-:W-:Y:S01]  /*13500*/  IMAD.WIDE.U32 R250, R0, -0x326172a9, RZ ;  /* 0xcd9e8d5700fa7825 */ /* 0x000fe200078e00ff */
[----:B------:R-:W-:-:S03]  /*13510*/  MOV R0, R135 ;  /* 0x0000008700007202 */ /* 0x000fc60000000f00 */
[----:B------:R-:W-:Y:S01]  /*13520*/  IMAD.WIDE.U32 R244, R244, -0x326172a9, RZ ;  /* 0xcd9e8d57f4f47825 */ /* 0x000fe200078e00ff */
[----:B----4-:R-:W-:-:S05]  /*13530*/  LOP3.LUT R232, R251, R4, RZ, 0x3c, !PT ;  /* 0x00000004fbe87212 */ /* 0x010fca00078e3cff */
[----:B------:R-:W1:Y:S01]  /*13540*/  @!P3 LDC.64 R8, c[0x0][0x220] ;  /* 0x00008800ff08bb82 */ /* 0x000e620000000a00 */
[----:B------:R-:W-:Y:S01]  /*13550*/  LOP3.LUT R236, R245, R4, RZ, 0x3c, !PT ;  /* 0x00000004f5ec7212 */ /* 0x000fe200078e3cff */
[----:B------:R-:W-:-:S06]  /*13560*/  IMAD.WIDE.U32 R224, R2, -0x2daee0ad, RZ ;  /* 0xd2511f5302e07825 */ /* 0x000fcc00078e00ff */
[----:B------:R-:W2:Y:S01]  /*13570*/  @!P3 LDC.64 R6, c[0x0][0x220] ;  /* 0x00008800ff06bb82 */ /* 0x000ea20000000a00 */
[----:B-1----:R-:W-:Y:S04]  /*13580*/  @!P3 STL.64 [R1+0x10], R8 ;  /* 0x000010080100b387 */ /* 0x002fe80000100a00 */
[----:B--2---:R1:W-:Y:S04]  /*13590*/  @!P3 STL.64 [R1+0x8], R6 ;  /* 0x000008060100b387 */ /* 0x0043e80000100a00 */
[----:B-1----:R-:W2:Y:S04]  /*135a0*/  LDL.LU.64 R6, [R1+0x40] ;  /* 0x0000400001067983 */ /* 0x002ea80000300a00 */
[----:B------:R-:W2:Y:S01]  /*135b0*/  LDL.LU.64 R4, [R1+0x48] ;  /* 0x0000480001047983 */ /* 0x000ea20000300a00 */
[----:B------:R-:W-:-:S04]  /*135c0*/  IMAD.WIDE.U32 R232, R232, -0x2daee0ad, RZ ;  /* 0xd2511f53e8e87825 */ /* 0x000fc800078e00ff */
[----:B------:R-:W-:-:S04]  /*135d0*/  IMAD.WIDE.U32 R236, R236, -0x2daee0ad, RZ ;  /* 0xd2511f53ecec7825 */ /* 0x000fc800078e00ff */
[----:B--2---:R-:W-:-:S05]  /*135e0*/  IMAD.MOV.U32 R5, RZ, RZ, R7 ;  /* 0x000000ffff057224 */ /* 0x004fca00078e0007 */
[----:B------:R1:W-:Y:S01]  /*135f0*/  STL.64 [R1], R4 ;  /* 0x0000000401007387 */ /* 0x0003e20000100a00 */
[----:B------:R-:W-:Y:S05]  /*13600*/  BRA `(.L_x_999) ;  /* 0x0000000000c47947 */ /* 0x000fea0003800000 */
.L_x_1001:
        /* <DEDUP_REMOVED lines=15> */
[----:B------:R-:W4:Y:S01]  /*13700*/  @!P2 LDC.64 R178, c[0x0][0x218] ;  /* 0x00008600ffb2ab82 */ /* 0x000f220000000a00 */
[----:B--2---:R-:W-:Y:S04]  /*13710*/  LEA R2, P1, R2, R228, 0x5 ;  /* 0x000000e402027211 */ /* 0x004fe800078228ff */
[----:B-1----:R-:W-:Y:S02]  /*13720*/  @!P3 LEA R176, P6, R2, R176, 0x1 ;  /* 0x000000b002b0b211 */ /* 0x002fe400078c08ff */
[----:B---3--:R-:W-:Y:S02]  /*13730*/  LEA.HI.X R133, R134, R227, R133, 0x5, P1 ;  /* 0x000000e386857211 */ /* 0x008fe400008f2c85 */
        /* <DEDUP_REMOVED lines=8> */
[C---:B----4-:R-:W-:Y:S01]  /*137c0*/  @!P3 LEA R174, P5, R132.reuse, R174, 0x1 ;  /* 0x000000ae84aeb211 */ /* 0x050fe200078a08ff */
[----:B------:R1:W-:Y:S01]  /*137d0*/  @P2 STS.128 [R223+0x9000], RZ ;  /* 0x009000ffdf002388 */ /* 0x0003e20000000c00 */
[----:B------:R-:W-:Y:S02]  /*137e0*/  IADD3.X R135, R133, UR13, RZ, P0, !PT ;  /* 0x0000000d85877c10 */ /* 0x000fe400087fe4ff */
[C---:B------:R-:W-:Y:S01]  /*137f0*/  @!P2 LEA R134, P0, R132.reuse, R178, 0x1 ;  /* 0x000000b28486a211 */ /* 0x040fe200078008ff */
[----:B------:R-:W-:Y:S01]  /*13800*/  @!PT LDS RZ, [RZ] ;  /* 0x00000000fffff984 */ /* 0x000fe20000000800 */
[----:B------:R-:W-:Y:S01]  /*13810*/  @!PT LDS RZ, [RZ] ;  /* 0x00000000fffff984 */ /* 0x000fe20000000800 */
[----:B------:R-:W-:Y:S01]  /*13820*/  @!PT LDS RZ, [RZ] ;  /* 0x00000000fffff984 */ /* 0x000fe20000000800 */
[----:B------:R1:W-:Y:S01]  /*13830*/  @!P2 LDGSTS.E.BYPASS.LTC128B.128 [R223+0x9000], desc[UR20][R172.64+0x80] ;  /* 0x09000080acdfafae */ /* 0x0003e2000b901d54 */
[C-C-:B------:R-:W-:Y:S02]  /*13840*/  @!P3 LEA.HI.X R175, R132.reuse, R175, R135.reuse, 0x1, P5 ;  /* 0x000000af84afb211 */ /* 0x140fe400028f0c87 */
        /* <DEDUP_REMOVED lines=13> */
.L_x_999:
[----:B------:R-:W2:Y:S01]  /*13920*/  LDL.64 R10, [R1] ;  /* 0x00000000010a7983 */ /* 0x000ea20000100a00 */
[----:B------:R-:W-:Y:S01]  /*13930*/  ISETP.GE.AND P2, PT, R249, UR30, PT ;  /* 0x0000001ef9007c0c */ /* 0x000fe2000bf46270 */
[----:B------:R-:W-:Y:S04]  /*13940*/  DEPBAR.LE SB0, 0x0 ;  /* 0x000080000000791a */ /* 0x000fe80000000000 */
[----:B------:R-:W3:Y:S01]  /*13950*/  LDL R7, [R1+0x10] ;  /* 0x0000100001077983 */ /* 0x000ee20000100800 */
[----:B------:R-:W-:Y:S01]  /*13960*/  USHF.R.S32.HI UR8, URZ, 0x1f, UR17 ;  /* 0x0000001f3f087899 */ /* 0x000fe20008011411 */
[----:B-1----:R-:W-:Y:S01]  /*13970*/  IMAD.U32 R4, RZ, RZ, UR17 ;  /* 0x00000011ff047e24 */ /* 0x002fe2000f8e00ff */
[----:B------:R-:W-:Y:S01]  /*13980*/  UIMAD UR5, UR27, UR17, URZ ;  /* 0x000000111b0572a4 */ /* 0x000fe2000f8e023f */
[----:B------:R-:W4:Y:S03]  /*13990*/  LDL R17, [R1+0x14] ;  /* 0x0000140001117983 */ /* 0x000f260000100800 */
[----:B------:R-:W-:Y:S01]  /*139a0*/  UIMAD UR5, UR8, UR28, UR5 ;  /* 0x0000001c080572a4 */ /* 0x000fe2000f8e0205 */
[----:B------:R-:W4:Y:S01]  /*139b0*/  LDL R6, [R1+0x8] ;  /* 0x0000080001067983 */ /* 0x000f220000100800 */
[----:B------:R-:W1:Y:S03]  /*139c0*/  @!P2 LDC.64 R8, c[0x0][0x220] ;  /* 0x00008800ff08ab82 */ /* 0x000e660000000a00 */
[----:B------:R-:W4:Y:S05]  /*139d0*/  LDL R16, [R1+0xc] ;  /* 0x00000c0001107983 */ /* 0x000f2a0000100800 */
[----:B------:R-:W4:Y:S08]  /*139e0*/  @!P2 LDC.64 R14, c[0x0][0x220] ;  /* 0x00008800ff0eab82 */ /* 0x000f300000000a00 */
[----:B------:R-:W-:Y:S06]  /*139f0*/  BAR.SYNC.DEFER_BLOCKING 0x0 ;  /* 0x0000000000007b1d */ /* 0x000fec0000010000 */
[----:B------:R-:W-:Y:S01]  /*13a00*/  @P3 STS.128 [R223+0xa000], RZ ;  /* 0x00a000ffdf003388 */ /* 0x000fe20000000c00 */
[----:B--2---:R-:W-:Y:S04]  /*13a10*/  IMAD.WIDE.U32 R4, R4, UR28, R10 ;  /* 0x0000001c04047c25 */ /* 0x004fe8000f8e000a */
[----:B------:R-:W-:Y:S01]  /*13a20*/  VIADD R5, R5, UR5 ;  /* 0x0000000505057c36 */ /* 0x000fe20008000000 */
[C---:B-1----:R-:W-:Y:S02]  /*13a30*/  @!P2 LEA R8, P1, R4.reuse, R8, 0x1 ;  /* 0x000000080408a211 */ /* 0x042fe400078208ff */
[C---:B---3--:R-:W-:Y:S02]  /*13a40*/  @!P3 LEA R12, P5, R4.reuse, R7, 0x1 ;  /* 0x00000007040cb211 */ /* 0x048fe400078a08ff */
[C-C-:B------:R-:W-:Y:S02]  /*13a50*/  @!P2 LEA.HI.X R9, R4.reuse, R9, R5.reuse, 0x1, P1 ;  /* 0x000000090409a211 */ /* 0x140fe400008f0c05 */
[C---:B----4-:R-:W-:Y:S02]  /*13a60*/  @!P3 LEA.HI.X R13, R4.reuse, R17, R5, 0x1, P5 ;  /* 0x00000011040db211 */ /* 0x050fe400028f0c05 */
[----:B------:R-:W-:Y:S03]  /*13a70*/  IADD3 R2, P0, R4, UR19, RZ ;  /* 0x0000001304027c10 */ /* 0x000fe6000ff1e0ff */
[----:B------:R-:W-:Y:S01]  /*13a80*/  @!PT LDS RZ, [RZ] ;  /* 0x00000000fffff984 */ /* 0x000fe20000000800 */
[----:B------:R-:W-:Y:S01]  /*13a90*/  @!PT LDS RZ, [RZ] ;  /* 0x00000000fffff984 */ /* 0x000fe20000000800 */
[----:B------:R-:W-:Y:S01]  /*13aa0*/  @!PT LDS RZ, [RZ] ;  /* 0x00000000fffff984 */ /* 0x000fe20000000800 */
[----:B------:R-:W-:Y:S01]  /*13ab0*/  @!P3 LDGSTS.E.BYPASS.LTC128B.128 [R223+0xa000], desc[UR20][R12.64] ;  /* 0x0a0000000cdfbfae */ /* 0x000fe2000b901d54 */
[C---:B------:R-:W-:Y:S02]  /*13ac0*/  @!P3 LEA R10, P4, R2.reuse, R6, 0x1 ;  /* 0x00000006020ab211 */ /* 0x040fe400078808ff */
[----:B------:R-:W-:Y:S01]  /*13ad0*/  IADD3.X R7, R5, UR18, RZ, P0, !PT ;  /* 0x0000001205077c10 */ /* 0x000fe200087fe4ff */
[----:B------:R-:W-:Y:S01]  /*13ae0*/  @P2 STS.128 [R223+0xb000], RZ ;  /* 0x00b000ffdf002388 */ /* 0x000fe20000000c00 */
[C---:B------:R-:W-:Y:S02]  /*13af0*/  @!P2 LEA R6, P0, R2.reuse, R14, 0x1 ;  /* 0x0000000e0206a211 */ /* 0x040fe400078008ff */
[C-C-:B------:R-:W-:Y:S01]  /*13b00*/  @!P3 LEA.HI.X R11, R2.reuse, R16, R7.reuse, 0x1, P4 ;  /* 0x00000010020bb211 */ /* 0x140fe200020f0c07 */
[----:B------:R-:W-:Y:S01]  /*13b10*/  @!PT LDS RZ, [RZ] ;  /* 0x00000000fffff984 */ /* 0x000fe20000000800 */
[----:B------:R-:W-:Y:S01]  /*13b20*/  @!PT LDS RZ, [RZ] ;  /* 0x00000000fffff984 */ /* 0x000fe20000000800 */
[----:B------:R-:W-:Y:S01]  /*13b30*/  @!PT LDS RZ, [RZ] ;  /* 0x00000000fffff984 */ /* 0x000fe20000000800 */
[----:B------:R-:W-:Y:S01]  /*13b40*/  @!P2 LDGSTS.E.BYPASS.LTC128B.128 [R223+0xb000], desc[UR20][R8.64+0x80] ;  /* 0x0b00008008dfafae */ /* 0x000fe2000b901d54 */
[----:B------:R-:W-:Y:S02]  /*13b50*/  @!P2 LEA.HI.X R7, R2, R15, R7, 0x1, P0 ;  /* 0x0000000f0207a211 */ /* 0x000fe400000f0c07 */
[----:B------:R-:W-:Y:S01]  /*13b60*/  ISETP.LT.AND P4, PT, RZ, UR17, PT ;  /* 0x00000011ff007c0c */ /* 0x000fe2000bf81270 */
        /* <DEDUP_REMOVED lines=11> */
[----:B------:R-:W1:Y:S04]  /*13c20*/  LDSM.16.M88.4 R16, [R208+0x8000] ;  /* 0x00800000d010783b */ /* 0x000e680000000200 */
[----:B------:R-:W2:Y:S04]  /*13c30*/  LDSM.16.M88.4 R28, [R210+0x2000] ;  /* 0x00200000d21c783b */ /* 0x000ea80000000200 */
[----:B------:R-:W3:Y:S04]  /*13c40*/  LDSM.16.M88.4 R132, [R208+0x8800] ;  /* 0x00880000d084783b */ /* 0x000ee80000000200 */
[----:B------:R-:W0:Y:S04]  /*13c50*/  LDGDEPBAR ;  /* 0x00000000000079af */ /* 0x000e280000000000 */
[----:B------:R-:W-:Y:S04]  /*13c60*/  LDSM.16.M88.4 R172, [R212] ;  /* 0x00000000d4ac783b */ /* 0x000fe80000000200 */
[----:B-----5:R-:W4:Y:S04]  /*13c70*/  LDSM.16.M88.4 R176, [R219] ;  /* 0x00000000dbb0783b */ /* 0x020f280000000200 */
[----:B------:R-:W4:Y:S04]  /*13c80*/  LDSM.16.M88.4 R180, [R212+0x2000] ;  /* 0x00200000d4b4783b */ /* 0x000f280000000200 */
[----:B------:R-:W4:Y:S04]  /*13c90*/  LDSM.16.M88.4 R184, [R222] ;  /* 0x00000000deb8783b */ /* 0x000f280000000200 */
[----:B------:R-:W-:Y:S04]  /*13ca0*/  LDSM.16.M88.4 R188, [R218] ;  /* 0x00000000dabc783b */ /* 0x000fe80000000200 */
[----:B------:R-:W4:Y:S01]  /*13cb0*/  LDSM.16.M88.4 R192, [R216+0x8000] ;  /* 0x00800000d8c0783b */ /* 0x000f220000000200 */
[-C--:B-1----:R-:W-:Y:S03]  /*13cc0*/  HMMA.16816.F32.BF16 R4, R32, R16.reuse, RZ ;  /* 0x000000102004723c */ /* 0x082fe600000418ff */
[----:B------:R-:W1:Y:S04]  /*13cd0*/  LDSM.16.M88.4 R196, [R218+0x2000] ;  /* 0x00200000dac4783b */ /* 0x000e680000000200 */
[----:B------:R-:W-:Y:S01]  /*13ce0*/  LDSM.16.M88.4 R200, [R215] ;  /* 0x00000000d7c8783b */ /* 0x000fe20000000200 */
[C---:B--2---:R-:W-:Y:S03]  /*13cf0*/  HMMA.16816.F32.BF16 R8, R28.reuse, R16, RZ ;  /* 0x000000101c08723c */ /* 0x044fe600000418ff */
[----:B------:R-:W-:Y:S03]  /*13d00*/  LDSM.16.M88.4 R204, [R217+0x2000] ;  /* 0x00200000d9cc783b */ /* 0x000fe60000000200 */
[-C--:B------:R-:W-:Y:S06]  /*13d10*/  HMMA.16816.F32.BF16 R12, R28, R18.reuse, RZ ;  /* 0x000000121c0c723c */ /* 0x080fec00000418ff */
[C---:B------:R-:W-:Y:S06]  /*13d20*/  HMMA.16816.F32.BF16 R16, R32.reuse, R18, RZ ;  /* 0x000000122010723c */ /* 0x040fec00000418ff */
[-C--:B---3--:R-:W-:Y:S06]  /*13d30*/  HMMA.16816.F32.BF16 R20, R32, R132.reuse, RZ ;  /* 0x000000842014723c */ /* 0x088fec00000418ff */
[C---:B------:R-:W-:Y:S06]  /*13d40*/  HMMA.16816.F32.BF16 R24, R28.reuse, R132, RZ ;  /* 0x000000841c18723c */ /* 0x040fec00000418ff */
[-C--:B------:R-:W-:Y:S06]  /*13d50*/  HMMA.16816.F32.BF16 R28, R28, R134.reuse, RZ ;  /* 0x000000861c1c723c */ /* 0x080fec00000418ff */
[----:B------:R-:W-:Y:S01]  /*13d60*/  HMMA.16816.F32.BF16 R32, R32, R134, RZ ;  /* 0x000000862020723c */ /* 0x000fe200000418ff */
[----:B------:R-:W2:Y:S05]  /*13d70*/  LDSM.16.M88.4 R132, [R216+0x8800] ;  /* 0x00880000d884783b */ /* 0x000eaa0000000200 */
[-C--:B----4-:R-:W-:Y:S06]  /*13d80*/  HMMA.16816.F32.BF16 R4, R172, R176.reuse, R4 ;  /* 0x000000b0ac04723c */ /* 0x090fec0000041804 */
[C---:B------:R-:W-:Y:S06]  /*13d90*/  HMMA.16816.F32.BF16 R8, R180.reuse, R176, R8 ;  /* 0x000000b0b408723c */ /* 0x040fec0000041808 */
[-C--:B------:R-:W-:Y:S06]  /*13da0*/  HMMA.16816.F32.BF16 R12, R180, R178.reuse, R12 ;  /* 0x000000b2b40c723c */ /* 0x080fec000004180c */
[C---:B------:R-:W-:Y:S01]  /*13db0*/  HMMA.16816.F32.BF16 R16, R172.reuse, R178, R16 ;  /* 0x000000b2ac10723c */ /* 0x040fe20000041810 */
[----:B------:R-:W3:Y:S05]  /*13dc0*/  LDSM.16.M88.4 R176, [R217] ;  /* 0x00000000d9b0783b */ /* 0x000eea0000000200 */
[-C--:B------:R-:W-:Y:S06]  /*13dd0*/  HMMA.16816.F32.BF16 R20, R172, R184.reuse, R20 ;  /* 0x000000b8ac14723c */ /* 0x080fec0000041814 */
[C---:B------:R-:W-:Y:S06]  /*13de0*/  HMMA.16816.F32.BF16 R24, R180.reuse, R184, R24 ;  /* 0x000000b8b418723c */ /* 0x040fec0000041818 */
[-C--:B------:R-:W-:Y:S01]  /*13df0*/  HMMA.16816.F32.BF16 R28, R180, R186.reuse, R28 ;  /* 0x000000bab41c723c */ /* 0x080fe2000004181c */
[----:B------:R-:W-:Y:S05]  /*13e00*/  LDSM.16.M88.4 R180, [R210+0x4000] ;  /* 0x00400000d2b4783b */ /* 0x000fea0000000200 */
[----:B------:R-:W-:Y:S01]  /*13e10*/  HMMA.16816.F32.BF16 R32, R172, R186, R32 ;  /* 0x000000baac20723c */ /* 0x000fe20000041820 */
[----:B------:R-:W4:Y:S04]  /*13e20*/  LDSM.16.M88.4 R172, [R215+0x800] ;  /* 0x00080000d7ac783b */ /* 0x000f280000000200 */
[----:B------:R-:W4:Y:S01]  /*13e30*/  LDSM.16.M88.4 R184, [R208+0x9000] ;  /* 0x00900000d0b8783b */ /* 0x000f220000000200 */
[-C--:B------:R-:W-:Y:S06]  /*13e40*/  HMMA.16816.F32.BF16 R4, R188, R192.reuse, R4 ;  /* 0x000000c0bc04723c */ /* 0x080fec0000041804 */
[C---:B-1----:R-:W-:Y:S06]  /*13e50*/  HMMA.16816.F32.BF16 R8, R196.reuse, R192, R8 ;  /* 0x000000c0c408723c */ /* 0x042fec0000041808 */
[-C--:B------:R-:W-:Y:S06]  /*13e60*/  HMMA.16816.F32.BF16 R12, R196, R194.reuse, R12 ;  /* 0x000000c2c40c723c */ /* 0x080fec000004180c */
[C---:B------:R-:W-:Y:S01]  /*13e70*/  HMMA.16816.F32.BF16 R16, R188.reuse, R194, R16 ;  /* 0x000000c2bc10723c */ /* 0x040fe20000041810 */
[----:B------:R-:W1:Y:S05]  /*13e80*/  LDSM.16.M88.4 R192, [R210+0x6000] ;  /* 0x00600000d2c0783b */ /* 0x000e6a0000000200 */
[-C--:B--2---:R-:W-:Y:S06]  /*13e90*/  HMMA.16816.F32.BF16 R20, R188, R132.reuse, R20 ;  /* 0x00000084bc14723c */ /* 0x084fec0000041814 */
[C---:B------:R-:W-:Y:S06]  /*13ea0*/  HMMA.16816.F32.BF16 R24, R196.reuse, R132, R24 ;  /* 0x00000084c418723c */ /* 0x040fec0000041818 */
[-C--:B------:R-:W-:Y:S01]  /*13eb0*/  HMMA.16816.F32.BF16 R28, R196, R134.reuse, R28 ;  /* 0x00000086c41c723c */ /* 0x080fe2000004181c */
[----:B------:R-:W-:Y:S05]  /*13ec0*/  LDSM.16.M88.4 R196, [R221] ;  /* 0x00000000ddc4783b */ /* 0x000fea0000000200 */
[----:B------:R-:W-:Y:S01]  /*13ed0*/  HMMA.16816.F32.BF16 R32, R188, R134, R32 ;  /* 0x00000086bc20723c */ /* 0x000fe20000041820 */
[----:B------:R-:W2:Y:S04]  /*13ee0*/  LDSM.16.M88.4 R132, [R208+0x9800] ;  /* 0x00980000d084783b */ /* 0x000ea80000000200 */
[----:B------:R-:W2:Y:S01]  /*13ef0*/  LDSM.16.M88.4 R188, [R212+0x4000] ;  /* 0x00400000d4bc783b */ /* 0x000ea20000000200 */
[-C--:B---3--:R-:W-:Y:S06]  /*13f00*/  HMMA.16816.F32.BF16 R4, R176, R200.reuse, R4 ;  /* 0x000000c8b004723c */ /* 0x088fec0000041804 */
[C---:B------:R-:W-:Y:S06]  /*13f10*/  HMMA.16816.F32.BF16 R8, R204.reuse, R200, R8 ;  /* 0x000000c8cc08723c */ /* 0x040fec0000041808 */
[-C--:B------:R-:W-:Y:S06]  /*13f20*/  HMMA.16816.F32.BF16 R12, R204, R202.reuse, R12 ;  /* 0x000000cacc0c723c */ /* 0x080fec000004180c */
[C---:B------:R-:W-:Y:S01]  /*13f30*/  HMMA.16816.F32.BF16 R16, R176.reuse, R202, R16 ;  /* 0x000000cab010723c */ /* 0x040fe20000041810 */
[----:B------:R-:W3:Y:S05]  /*13f40*/  LDSM.16.M88.4 R200, [R212+0x6000] ;  /* 0x00600000d4c8783b */ /* 0x000eea0000000200 */
[-C--:B----4-:R-:W-:Y:S06]  /*13f50*/  HMMA.16816.F32.BF16 R20, R176, R172.reuse, R20 ;  /* 0x000000acb014723c */ /* 0x090fec0000041814 */
[C---:B------:R-:W-:Y:S06]  /*13f60*/  HMMA.16816.F32.BF16 R24, R204.reuse, R172, R24 ;  /* 0x000000accc18723c */ /* 0x040fec0000041818 */
[-C--:B------:R-:W-:Y:S01]  /*13f70*/  HMMA.16816.F32.BF16 R28, R204, R174.reuse, R28 ;  /* 0x000000aecc1c723c */ /* 0x080fe2000004181c */
[----:B------:R-:W-:Y:S05]  /*13f80*/  LDSM.16.M88.4 R204, [R218+0x6000] ;  /* 0x00600000dacc783b */ /* 0x000fea0000000200 */
[----:B------:R-:W-:Y:S01]  /*13f90*/  HMMA.16816.F32.BF16 R32, R176, R174, R32 ;  /* 0x000000aeb020723c */ /* 0x000fe20000041820 */
[----:B------:R-:W4:Y:S04]  /*13fa0*/  LDSM.16.M88.4 R172, [R220] ;  /* 0x00000000dcac783b */ /* 0x000f280000000200 */
[----:B------:R-:W-:Y:S01]  /*13fb0*/  LDSM.16.M88.4 R176, [R218+0x4000] ;  /* 0x00400000dab0783b */ /* 0x000fe20000000200 */
        /* <DEDUP_REMOVED lines=8> */
[----:B------:R-:W-:Y:S05]  /*14040*/  LDSM.16.M88.4 R192, [R215+0x1000] ;  /* 0x00100000d7c0783b */ /* 0x000fea0000000200 */
[----:B------:R-:W-:Y:S01]  /*14050*/  HMMA.16816.F32.BF16 R32, R180, R134, R32 ;  /* 0x00000086b420723c */ /* 0x000fe20000041820 */
[----:B------:R-:W2:Y:S04]  /*14060*/  LDSM.16.M88.4 R132, [R216+0x9800] ;  /* 0x00980000d884783b */ /* 0x000ea80000000200 */
[----:B------:R-:W2:Y:S01]  /*14070*/  LDSM.16.M88.4 R180, [R217+0x4000] ;  /* 0x00400000d9b4783b */ /* 0x000ea20000000200 */
[-C--:B------:R-:W-:Y:S06]  /*14080*/  HMMA.16816.F32.BF16 R4, R188, R196.reuse, R4 ;  /* 0x000000c4bc04723c */ /* 0x080fec0000041804 */
[C---:B---3--:R-:W-:Y:S06]  /*14090*/  HMMA.16816.F32.BF16 R8, R200.reuse, R196, R8 ;  /* 0x000000c4c808723c */ /* 0x048fec0000041808 */
[-C--:B------:R-:W-:Y:S06]  /*140a0*/  HMMA.16816.F32.BF16 R12, R200, R198.reuse, R12 ;  /* 0x000000c6c80c723c */ /* 0x080fec000004180c */
[C---:B------:R-:W-:Y:S01]  /*140b0*/  HMMA.16816.F32.BF16 R16, R188.reuse, R198, R16 ;  /* 0x000000c6bc10723c */ /* 0x040fe20000041810 */
[----:B------:R-:W3:Y:S05]  /*140c0*/  LDSM.16.M88.4 R196, [R217+0x6000] ;  /* 0x00600000d9c4783b */ /* 0x000eea0000000200 */
[-C--:B----4-:R-:W-:Y:S06]  /*140d0*/  HMMA.16816.F32.BF16 R20, R188, R172.reuse, R20 ;  /* 0x000000acbc14723c */ /* 0x090fec0000041814 */
[C---:B------:R-:W-:Y:S06]  /*140e0*/  HMMA.16816.F32.BF16 R24, R200.reuse, R172, R24 ;  /* 0x000000acc818723c */ /* 0x040fec0000041818 */
[-C--:B------:R-:W-:Y:S06]  /*140f0*/  HMMA.16816.F32.BF16 R28, R200, R174.reuse, R28 ;  /* 0x000000aec81c723c */ /* 0x080fec000004181c */
[----:B------:R-:W-:Y:S01]  /*14100*/  HMMA.16816.F32.BF16 R32, R188, R174, R32 ;  /* 0x000000aebc20723c */ /* 0x000fe20000041820 */
[----:B------:R-:W4:Y:S01]  /*14110*/  LDSM.16.M88.4 R172, [R215+0x1800] ;  /* 0x00180000d7ac783b */ /* 0x000f220000000200 */
[----:B------:R-:W-:Y:S04]  /*14120*/  DEPBAR.LE SB0, 0x0 ;  /* 0x000080000000791a */ /* 0x000fe80000000000 */
[-C--:B-1----:R-:W-:Y:S01]  /*14130*/  HMMA.16816.F32.BF16 R4, R176, R184.reuse, R4 ;  /* 0x000000b8b004723c */ /* 0x082fe20000041804 */
[----:B------:R-:W-:Y:S05]  /*14140*/  BAR.SYNC.DEFER_BLOCKING 0x0 ;  /* 0x0000000000007b1d */ /* 0x000fea0000010000 */
[C---:B------:R-:W-:Y:S06]  /*14150*/  HMMA.16816.F32.BF16 R8, R204.reuse, R184, R8 ;  /* 0x000000b8cc08723c */ /* 0x040fec0000041808 */
[-C--:B------:R-:W-:Y:S06]  /*14160*/  HMMA.16816.F32.BF16 R12, R204, R186.reuse, R12 ;  /* 0x000000bacc0c723c */ /* 0x080fec000004180c */
[C---:B------:R-:W-:Y:S06]  /*14170*/  HMMA.16816.F32.BF16 R16, R176.reuse, R186, R16 ;  /* 0x000000bab010723c */ /* 0x040fec0000041810 */
[-C--:B--2---:R-:W-:Y:S06]  /*14180*/  HMMA.16816.F32.BF16 R20, R176, R132.reuse, R20 ;  /* 0x00000084b014723c */ /* 0x084fec0000041814 */
[C---:B------:R-:W-:Y:S06]  /*14190*/  HMMA.16816.F32.BF16 R24, R204.reuse, R132, R24 ;  /* 0x00000084cc18723c */ /* 0x040fec0000041818 */
[-C--:B------:R-:W-:Y:S06]  /*141a0*/  HMMA.16816.F32.BF16 R28, R204, R134.reuse, R28 ;  /* 0x00000086cc1c723c */ /* 0x080fec000004181c */
[----:B------:R-:W-:Y:S06]  /*141b0*/  HMMA.16816.F32.BF16 R32, R176, R134, R32 ;  /* 0x00000086b020723c */ /* 0x000fec0000041820 */
[-C--:B------:R-:W-:Y:S06]  /*141c0*/  HMMA.16816.F32.BF16 R4, R180, R192.reuse, R4 ;  /* 0x000000c0b404723c */ /* 0x080fec0000041804 */
[C---:B---3--:R-:W-:Y:S06]  /*141d0*/  HMMA.16816.F32.BF16 R8, R196.reuse, R192, R8 ;  /* 0x000000c0c408723c */ /* 0x048fec0000041808 */
[-C--:B------:R-:W-:Y:S06]  /*141e0*/  HMMA.16816.F32.BF16 R12, R196, R194.reuse, R12 ;  /* 0x000000c2c40c723c */ /* 0x080fec000004180c */
[C---:B------:R-:W-:Y:S06]  /*141f0*/  HMMA.16816.F32.BF16 R16, R180.reuse, R194, R16 ;  /* 0x000000c2b410723c */ /* 0x040fec0000041810 */
[----:B------:R-:W-:Y:S01]  /*14200*/  FMNMX.FTZ R136, R4, R0, !PT ;  /* 0x0000000004887209 */ /* 0x000fe20007810000 */
[-C--:B----4-:R-:W-:Y:S04]  /*14210*/  HMMA.16816.F32.BF16 R20, R180, R172.reuse, R20 ;  /* 0x000000acb414723c */ /* 0x090fe80000041814 */
[----:B------:R-:W-:Y:S02]  /*14220*/  FMNMX.FTZ R2, R6, R3, !PT ;  /* 0x0000000306027209 */ /* 0x000fe40007810000 */
[----:B------:R-:W-:Y:S01]  /*14230*/  FMNMX.FTZ R136, R5, R136, !PT ;  /* 0x0000008805887209 */ /* 0x000fe20007810000 */
[C---:B------:R-:W-:Y:S04]  /*14240*/  HMMA.16816.F32.BF16 R24, R196.reuse, R172, R24 ;  /* 0x000000acc418723c */ /* 0x040fe80000041818 */
[----:B------:R-:W-:Y:S02]  /*14250*/  FMNMX.FTZ R2, R7, R2, !PT ;  /* 0x0000000207027209 */ /* 0x000fe40007810000 */
[----:B------:R-:W-:Y:S01]  /*14260*/  FMNMX.FTZ R139, R8, R138, !PT ;  /* 0x0000008a088b7209 */ /* 0x000fe20007810000 */
[-C--:B------:R-:W-:Y:S04]  /*14270*/  HMMA.16816.F32.BF16 R28, R196, R174.reuse, R28 ;  /* 0x000000aec41c723c */ /* 0x080fe8000004181c */
        /* <DEDUP_REMOVED lines=8> */
[----:B------:R-:W-:Y:S09]  /*14300*/  FMNMX.FTZ R2, R23, R2, !PT ;  /* 0x0000000217027209 */ /* 0x000ff20007810000 */
[----:B------:R-:W-:Y:S02]  /*14310*/  FMNMX.FTZ R136, R32, R136, !PT ;  /* 0x0000008820887209 */ /* 0x000fe40007810000 */
[----:B------:R-:W-:Y:S02]  /*14320*/  FMNMX.FTZ R180, R34, R2, !PT ;  /* 0x0000000222b47209 */ /* 0x000fe40007810000 */
[----:B------:R-:W-:Y:S01]  /*14330*/  FMNMX.FTZ R136, R33, R136, !PT ;  /* 0x0000008821887209 */ /* 0x000fe20007810000 */
[----:B------:R-:W-:Y:S06]  /*14340*/  @P4 BRA `(.L_x_1001) ;  /* 0xfffffff000b04947 */ /* 0x000fec000383ffff */
.L_x_1000:
[----:B-1----:R-:W1:Y:S01]  /*14350*/  SHFL.BFLY PT, R135, R136, 0x2, 0x1f ;  /* 0x0c401f0088877f89 */ /* 0x002e6200000e0000 */
[----:B------:R-:W-:Y:S01]  /*14360*/  FMNMX.FTZ R2, R35, R180, !PT ;  /* 0x000000b423027209 */ /* 0x000fe20007810000 */
[----:B------:R-:W-:Y:S01]  /*14370*/  UIADD3 UR5, UR25, -0x4498517b, URZ ;  /* 0xbb67ae8519057890 */ /* 0x000fe2000fffe03f */
[----:B------:R-:W-:Y:S01]  /*14380*/  FMNMX.FTZ R132, R9, R139, !PT ;  /* 0x0000008b09847209 */ /* 0x000fe20007810000 */
[----:B------:R-:W-:Y:S04]  /*14390*/  UIADD3 UR9, UR24, 0x3c6ef372, URZ ;  /* 0x3c6ef37218097890 */ /* 0x000fe8000fffe03f */
[----:B------:R-:W-:Y:S01]  /*143a0*/  LDSM.16.MT88.4 R184, [R211+0xa000] ;  /* 0x00a00000d3b8783b */ /* 0x000fe20000004200 */
[----:B------:R-:W-:Y:S01]  /*143b0*/  UIADD3 UR8, UR24, -0x61c88647, URZ ;  /* 0x9e3779b918087890 */ /* 0x000fe2000fffe03f */
[----:B------:R-:W-:Y:S04]  /*143c0*/  FMNMX.FTZ R132, R12, R132, !PT ;  /* 0x000000840c847209 */ /* 0x000fe80007810000 */
[----:B------:R-:W-:Y:S02]  /*143d0*/  FMNMX.FTZ R132, R13, R132, !PT ;  /* 0x000000840d847209 */ /* 0x000fe40007810000 */
[----:B------:R-:W2:Y:S02]  /*143e0*/  SHFL.BFLY PT, R133, R2, 0x2, 0x1f ;  /* 0x0c401f0002857f89 */ /* 0x000ea400000e0000 */
[----:B------:R-:W-:Y:S04]  /*143f0*/  FMNMX.FTZ R132, R24, R132, !PT ;  /* 0x0000008418847209 */ /* 0x000fe80007810000 */
[----:B------:R-:W-:Y:S04]  /*14400*/  FMNMX.FTZ R132, R25, R132, !PT ;  /* 0x0000008419847209 */ /* 0x000fe80007810000 */
[----:B------:R-:W-:Y:S04]  /*14410*/  FMNMX.FTZ R132, R28, R132, !PT ;  /* 0x000000841c847209 */ /* 0x000fe80007810000 */
[----:B------:R-:W-:Y:S05]  /*14420*/  FMNMX.FTZ R132, R29, R132, !PT ;  /* 0x000000841d847209 */ /* 0x000fea0007810000 */
[----:B------:R-:W3:Y:S01]  /*14430*/  SHFL.BFLY PT, R139, R132, 0x2, 0x1f ;  /* 0x0c401f00848b7f89 */ /* 0x000ee200000e0000 */
[----:B-1----:R-:W-:Y:S02]  /*14440*/  FMNMX.FTZ R135, R136, R135, !PT ;  /* 0x0000008788877209 */ /* 0x002fe40007810000 */
[----:B--2---:R-:W-:Y:S05]  /*14450*/  FMNMX.FTZ R2, R2, R133, !PT ;  /* 0x0000008502027209 */ /* 0x004fea0007810000 */
[----:B------:R-:W1:Y:S01]  /*14460*/  SHFL.BFLY PT, R134, R135, 0x1, 0x1f ;  /* 0x0c201f0087867f89 */ /* 0x000e6200000e0000 */
[----:B------:R-:W-:Y:S07]  /*14470*/  FMNMX.FTZ R133, R10, R137, !PT ;  /* 0x000000890a857209 */ /* 0x000fee0007810000 */
[----:B------:R-:W2:Y:S01]  /*14480*/  SHFL.BFLY PT, R172, R2, 0x1, 0x1f ;  /* 0x0c201f0002ac7f89 */ /* 0x000ea200000e0000 */
[----:B------:R-:W-:Y:S04]  /*14490*/  FMNMX.FTZ R133, R11, R133, !PT ;  /* 0x000000850b857209 */ /* 0x000fe80007810000 */
[----:B------:R-:W-:Y:S04]  /*144a0*/  FMNMX.FTZ R136, R14, R133, !PT ;  /* 0x000000850e887209 */ /* 0x000fe80007810000 */
[----:B------:R-:W-:Y:S04]  /*144b0*/  FMNMX.FTZ R136, R15, R136, !PT ;  /* 0x000000880f887209 */ /* 0x000fe80007810000 */
[----:B------:R-:W-:Y:S02]  /*144c0*/  FMNMX.FTZ R136, R26, R136, !PT ;  /* 0x000000881a887209 */ /* 0x000fe40007810000 */
[----:B---3--:R-:W-:Y:S02]  /*144d0*/  FMNMX.FTZ R133, R132, R139, !PT ;  /* 0x0000008b84857209 */ /* 0x008fe40007810000 */
[----:B-1----:R-:W-:Y:S02]  /*144e0*/  FMNMX.FTZ R135, R135, R134, !PT ;  /* 0x0000008687877209 */ /* 0x002fe40007810000 */
[----:B--2---:R-:W-:Y:S03]  /*144f0*/  FMNMX.FTZ R134, R2, R172, !PT ;  /* 0x000000ac02867209 */ /* 0x004fe60007810000 */
[C---:B------:R-:W-:Y:S01]  /*14500*/  FADD.FTZ R0, -R135.reuse, R0 ;  /* 0x0000000087007221 */ /* 0x040fe20000010100 */
[C---:B------:R-:W-:Y:S01]  /*14510*/  FMUL.FTZ R188, R135.reuse, UR4 ;  /* 0x0000000487bc7c20 */ /* 0x040fe20008410000 */
[----:B------:R-:W-:Y:S02]  /*14520*/  FSETP.NEU.FTZ.AND P0, PT, R135, -INF , PT ;  /* 0xff8000008700780b */ /* 0x000fe40003f1d000 */
[----:B------:R-:W-:Y:S01]  /*14530*/  FMUL.FTZ R2, R0, UR4 ;  /* 0x0000000400027c20 */ /* 0x000fe20008410000 */
[----:B------:R-:W-:Y:S01]  /*14540*/  FADD.FTZ R0, -R134, R3 ;  /* 0x0000000386007221 */ /* 0x000fe20000010100 */
[----:B------:R-:W-:Y:S01]  /*14550*/  FSEL R188, R188, RZ, P0 ;  /* 0x000000ffbcbc7208 */ /* 0x000fe20000000000 */
[----:B------:R-:W-:Y:S01]  /*14560*/  FMUL.FTZ R189, R134, UR4 ;  /* 0x0000000486bd7c20 */ /* 0x000fe20008410000 */
[----:B------:R1:W2:Y:S01]  /*14570*/  MUFU.EX2 R132, R2 ;  /* 0x0000000200847308 */ /* 0x0002a20000000800 */
[----:B------:R-:W-:Y:S01]  /*14580*/  FMUL.FTZ R3, R0, UR4 ;  /* 0x0000000400037c20 */ /* 0x000fe20008410000 */
[----:B------:R-:W-:Y:S01]  /*14590*/  FSETP.NEU.FTZ.AND P0, PT, R134, -INF , PT ;  /* 0xff8000008600780b */ /* 0x000fe20003f1d000 */
[----:B------:R-:W-:Y:S01]  /*145a0*/  FFMA.FTZ R16, R16, UR4, -R188 ;  /* 0x0000000410107c23 */ /* 0x000fe200080108bc */
[----:B------:R-:W-:Y:S01]  /*145b0*/  LOP3.LUT R172, R233, UR5, R224, 0x96, !PT ;  /* 0x00000005e9ac7c12 */ /* 0x000fe2000f8e96e0 */
[--C-:B------:R-:W-:Y:S01]  /*145c0*/  FFMA.FTZ R17, R17, UR4, -R188.reuse ;  /* 0x0000000411117c23 */ /* 0x100fe200080108bc */
[----:B------:R-:W-:Y:S01]  /*145d0*/  FSEL R189, R189, RZ, P0 ;  /* 0x000000ffbdbd7208 */ /* 0x000fe20000000000 */
[--C-:B------:R-:W-:Y:S03]  /*145e0*/  FFMA.FTZ R4, R4, UR4, -R188.reuse ;  /* 0x0000000404047c23 */ /* 0x100fe600080108bc */
[----:B------:R3:W-:Y:S01]  /*145f0*/  MUFU.EX2 R240, R16 ;  /* 0x0000001000f07308 */ /* 0x0007e20000000800 */
[----:B------:R-:W-:Y:S04]  /*14600*/  IMAD.WIDE.U32 R172, R172, -0x326172a9, RZ ;  /* 0xcd9e8d57acac7825 */ /* 0x000fe800078e00ff */
[----:B------:R-:W-:Y:S01]  /*14610*/  FFMA.FTZ R32, R32, UR4, -R188 ;  /* 0x0000000420207c23 */ /* 0x000fe200080108bc */
[--C-:B------:R-:W-:Y:S01]  /*14620*/  FFMA.FTZ R139, R18, UR4, -R189.reuse ;  /* 0x00000004128b7c23 */ /* 0x100fe200080108bd */
[--C-:B------:R-:W-:Y:S01]  /*14630*/  FFMA.FTZ R19, R19, UR4, -R189.reuse ;  /* 0x0000000413137c23 */ /* 0x100fe200080108bd */
[--C-:B------:R-:W-:Y:S01]  /*14640*/  FFMA.FTZ R6, R6, UR4, -R189.reuse ;  /* 0x0000000406067c23 */ /* 0x100fe200080108bd */
[----:B------:R-:W-:Y:S01]  /*14650*/  FFMA.FTZ R7, R7, UR4, -R189 ;  /* 0x0000000407077c23 */ /* 0x000fe200080108bd */
[----:B------:R4:W-:Y:S01]  /*14660*/  MUFU.EX2 R241, R17 ;  /* 0x0000001100f17308 */ /* 0x0009e20000000800 */
[----:B-1----:R-:W-:Y:S01]  /*14670*/  FMNMX.FTZ R2, R27, R136, !PT ;  /* 0x000000881b027209 */ /* 0x002fe20007810000 */
[C---:B--2---:R-:W-:Y:S01]  /*14680*/  FMUL.FTZ R36, R132.reuse, R36 ;  /* 0x0000002484247220 */ /* 0x044fe20000410000 */
[----:B------:R-:W-:Y:S01]  /*14690*/  MOV R136, UR25 ;  /* 0x0000001900887c02 */ /* 0x000fe20008000f00 */
[----:B------:R-:W-:Y:S01]  /*146a0*/  FMUL.FTZ R37, R132, R37 ;  /* 0x0000002584257220 */ /* 0x000fe20000410000 */
[----:B------:R-:W-:Y:S01]  /*146b0*/  FMNMX.FTZ R0, R30, R2, !PT ;  /* 0x000000021e007209 */ /* 0x000fe20007810000 */
[C---:B------:R-:W-:Y:S01]  /*146c0*/  FMUL.FTZ R48, R132.reuse, R48 ;  /* 0x0000003084307220 */ /* 0x040fe20000410000 */
[----:B------:R-:W-:Y:S03]  /*146d0*/  LOP3.LUT R2, R225, UR17, R136, 0x96, !PT ;  /* 0x00000011e1027c12 */ /* 0x000fe6000f8e9688 */
[----:B------:R1:W-:Y:S01]  /*146e0*/  MUFU.EX2 R239, R139 ;  /* 0x0000008b00ef7308 */ /* 0x0003e20000000800 */
[----:B------:R-:W-:Y:S01]  /*146f0*/  FMNMX.FTZ R0, R31, R0, !PT ;  /* 0x000000001f007209 */ /* 0x000fe20007810000 */
[----:B------:R-:W-:Y:S01]  /*14700*/  FMUL.FTZ R49, R132, R49 ;  /* 0x0000003184317220 */ /* 0x000fe20000410000 */
[----:B---3--:R-:W-:Y:S01]  /*14710*/  LOP3.LUT R16, R237, UR5, R224, 0x96, !PT ;  /* 0x00000005ed107c12 */ /* 0x008fe2000f8e96e0 */
[----:B------:R-:W-:Y:S01]  /*14720*/  IMAD.WIDE.U32 R174, R2, -0x326172a9, RZ ;  /* 0xcd9e8d5702ae7825 */ /* 0x000fe200078e00ff */
[----:B------:R-:W-:Y:S01]  /*14730*/  UIADD3 UR5, UR25, 0x76cf5d0a, URZ ;  /* 0x76cf5d0a19057890 */ /* 0x000fe2000fffe03f */
[----:B------:R-:W2:Y:S02]  /*14740*/  SHFL.BFLY PT, R2, R0, 0x2, 0x1f ;  /* 0x0c401f0000027f89 */ /* 0x000ea400000e0000 */
[----:B------:R-:W-:Y:S02]  /*14750*/  FMUL.FTZ R52, R132, R52 ;  /* 0x0000003484347220 */ /* 0x000fe40000410000 */
[----:B------:R3:W-:Y:S01]  /*14760*/  MUFU.EX2 R238, R19 ;  /* 0x0000001300ee7308 */ /* 0x0007e20000000800 */
[----:B------:R-:W-:Y:S01]  /*14770*/  LOP3.LUT R176, R173, UR9, R174, 0x96, !PT ;  /* 0x00000009adb07c12 */ /* 0x000fe2000f8e96ae */
[----:B------:R-:W-:Y:S02]  /*14780*/  IMAD.WIDE.U32 R178, R16, -0x326172a9, RZ ;  /* 0xcd9e8d5710b27825 */ /* 0x000fe400078e00ff */
[----:B------:R-:W5:Y:S01]  /*14790*/  SHFL.BFLY PT, R173, R133, 0x1, 0x1f ;  /* 0x0c201f0085ad7f89 */ /* 0x000f6200000e0000 */
[----:B------:R-:W-:Y:S01]  /*147a0*/  UIADD3 UR17, UR17, -0x1, URZ ;  /* 0xffffffff11117890 */ /* 0x000fe2000fffe03f */
[C---:B------:R-:W-:Y:S01]  /*147b0*/  LOP3.LUT R136, R175.reuse, UR8, R250, 0x96, !PT ;  /* 0x00000008af887c12 */ /* 0x040fe2000f8e96fa */
[----:B------:R-:W-:Y:S01]  /*147c0*/  IMAD.WIDE.U32 R176, R176, -0x2daee0ad, RZ ;  /* 0xd2511f53b0b07825 */ /* 0x000fe200078e00ff */
[----:B------:R-:W-:Y:S02]  /*147d0*/  LOP3.LUT R18, R175, UR8, R244, 0x96, !PT ;  /* 0x00000008af127c12 */ /* 0x000fe4000f8e96f4 */
[----:B------:R5:W-:Y:S01]  /*147e0*/  MUFU.EX2 R235, R4 ;  /* 0x0000000400eb7308 */ /* 0x000be20000000800 */
[----:B------:R-:W-:Y:S01]  /*147f0*/  LOP3.LUT R174, R179, UR9, R174, 0x96, !PT ;  /* 0x00000009b3ae7c12 */ /* 0x000fe2000f8e96ae */
[----:B----4-:R-:W-:Y:S04]  /*14800*/  IMAD.WIDE.U32 R16, R136, -0x2daee0ad, RZ ;  /* 0xd2511f5388107825 */ /* 0x010fe800078e00ff */
[C---:B------:R-:W-:Y:S01]  /*14810*/  FMUL.FTZ R53, R132.reuse, R53 ;  /* 0x0000003584357220 */ /* 0x040fe20000410000 */
[----:B------:R-:W-:Y:S01]  /*14820*/  FMUL.FTZ R64, R132, R64 ;  /* 0x0000004084407220 */ /* 0x000fe20000410000 */
[----:B------:R-:W-:Y:S01]  /*14830*/  IMAD.WIDE.U32 R174, R174, -0x2daee0ad, RZ ;  /* 0xd2511f53aeae7825 */ /* 0x000fe200078e00ff */
[----:B------:R-:W-:Y:S01]  /*14840*/  LOP3.LUT R136, R17, UR5, R232, 0x96, !PT ;  /* 0x0000000511887c12 */ /* 0x000fe2000f8e96e8 */
[----:B------:R-:W-:Y:S01]  /*14850*/  MUFU.EX2 R231, R6 ;  /* 0x0000000600e77308 */ /* 0x000fe20000000800 */
[----:B-1----:R-:W-:Y:S01]  /*14860*/  LOP3.LUT R139, R177, UR22, R16, 0x96, !PT ;  /* 0x00000016b18b7c12 */ /* 0x002fe2000f8e9610 */
[----:B------:R-:W-:Y:S04]  /*14870*/  IMAD.WIDE.U32 R16, R18, -0x2daee0ad, RZ ;  /* 0xd2511f5312107825 */ /* 0x000fe800078e00ff */
[C---:B------:R-:W-:Y:S01]  /*14880*/  FMUL.FTZ R65, R132.reuse, R65 ;  /* 0x0000004184417220 */ /* 0x040fe20000410000 */
[----:B------:R-:W-:Y:S01]  /*14890*/  FMUL.FTZ R68, R132, R68 ;  /* 0x0000004484447220 */ /* 0x000fe20000410000 */
[----:B--2---:R-:W-:Y:S01]  /*148a0*/  FMNMX.FTZ R0, R0, R2, !PT ;  /* 0x0000000200007209 */ /* 0x004fe20007810000 */
[----:B---3--:R-:W-:Y:S01]  /*148b0*/  IMAD.WIDE.U32 R18, R136, -0x326172a9, RZ ;  /* 0xcd9e8d5788127825 */ /* 0x008fe200078e00ff */
[----:B------:R-:W-:Y:S01]  /*148c0*/  LOP3.LUT R17, R17, UR5, R236, 0x96, !PT ;  /* 0x0000000511117c12 */ /* 0x000fe2000f8e96ec */
[----:B------:R1:W-:Y:S01]  /*148d0*/  MUFU.EX2 R230, R7 ;  /* 0x0000000700e67308 */ /* 0x0003e20000000800 */
[----:B------:R-:W-:Y:S01]  /*148e0*/  LOP3.LUT R136, R175, UR22, R16, 0x96, !PT ;  /* 0x00000016af887c12 */ /* 0x000fe2000f8e9610 */
[----:B------:R-:W2:Y:S01]  /*148f0*/  SHFL.BFLY PT, R2, R0, 0x1, 0x1f ;  /* 0x0c201f0000027f89 */ /* 0x000ea200000e0000 */
[----:B------:R-:W-:Y:S01]  /*14900*/  IMAD.WIDE.U32 R198, R139, -0x326172a9, RZ ;  /* 0xcd9e8d578bc67825 */ /* 0x000fe200078e00ff */
[----:B-----5:R-:W-:Y:S01]  /*14910*/  FMNMX.FTZ R133, R133, R173, !PT ;  /* 0x000000ad85857209 */ /* 0x020fe20007810000 */
[----:B------:R-:W-:Y:S01]  /*14920*/  UIADD3 UR5, UR24, -0x4ab325aa, URZ ;  /* 0xb54cda5618057890 */ /* 0x000fe2000fffe03f */
[----:B------:R-:W-:Y:S01]  /*14930*/  LOP3.LUT R172, R19, UR23, R172, 0x96, !PT ;  /* 0x0000001713ac7c12 */ /* 0x000fe2000f8e96ac */
[----:B------:R-:W-:Y:S01]  /*14940*/  IMAD.WIDE.U32 R16, R17, -0x326172a9, RZ ;  /* 0xcd9e8d5711107825 */ /* 0x000fe200078e00ff */
[----:B------:R-:W-:Y:S02]  /*14950*/  LOP3.LUT R19, R199, UR12, R18, 0x96, !PT ;  /* 0x0000000cc7137c12 */ /* 0x000fe4000f8e9612 */
[----:B------:R-:W3:Y:S01]  /*14960*/  MUFU.EX2 R3, R3 ;  /* 0x0000000300037308 */ /* 0x000ee20000000800 */
[C---:B------:R-:W-:Y:S01]  /*14970*/  FMUL.FTZ R190, R133.reuse, UR4 ;  /* 0x0000000485be7c20 */ /* 0x040fe20008410000 */
[----:B------:R-:W-:Y:S01]  /*14980*/  FSETP.NEU.FTZ.AND P0, PT, R133, -INF , PT ;  /* 0xff8000008500780b */ /* 0x000fe20003f1d000 */
[----:B------:R-:W-:Y:S04]  /*14990*/  IMAD.WIDE.U32 R196, R136, -0x326172a9, RZ ;  /* 0xcd9e8d5788c47825 */ /* 0x000fe800078e00ff */
[----:B------:R-:W-:Y:S01]  /*149a0*/  FFMA.FTZ R18, R5, UR4, -R188 ;  /* 0x0000000405127c23 */ /* 0x000fe200080108bc */
[----:B------:R-:W-:Y:S01]  /*149b0*/  LOP3.LUT R136, R17, UR23, R178, 0x96, !PT ;  /* 0x0000001711887c12 */ /* 0x000fe2000f8e96b2 */
[----:B------:R-:W-:Y:S01]  /*149c0*/  IMAD.WIDE.U32 R4, R172, -0x2daee0ad, RZ ;  /* 0xd2511f53ac047825 */ /* 0x000fe200078e00ff */
[----:B------:R-:W-:Y:S01]  /*149d0*/  FSEL R190, R190, RZ, P0 ;  /* 0x000000ffbebe7208 */ /* 0x000fe20000000000 */
[----:B------:R4:W5:Y:S01]  /*149e0*/  MUFU.EX2 R234, R18 ;  /* 0x0000001200ea7308 */ /* 0x0009620000000800 */
[----:B------:R-:W-:Y:S01]  /*149f0*/  LOP3.LUT R17, R197, UR12, R16, 0x96, !PT ;  /* 0x0000000cc5117c12 */ /* 0x000fe2000f8e9610 */
[----:B------:R-:W-:Y:S01]  /*14a00*/  IMAD.WIDE.U32 R200, R19, -0x2daee0ad, RZ ;  /* 0xd2511f5313c87825 */ /* 0x000fe200078e00ff */
[----:B------:R-:W-:Y:S03]  /*14a10*/  LOP3.LUT R176, R5, UR11, R176, 0x96, !PT ;  /* 0x0000000b05b07c12 */ /* 0x000fe6000f8e96b0 */
[--C-:B------:R-:W-:Y:S01]  /*14a20*/  FFMA.FTZ R8, R8, UR4, -R190.reuse ;  /* 0x0000000408087c23 */ /* 0x100fe200080108be */
[----:B------:R-:W-:Y:S01]  /*14a30*/  FFMA.FTZ R9, R9, UR4, -R190 ;  /* 0x0000000409097c23 */ /* 0x000fe200080108be */
[----:B------:R-:W-:Y:S01]  /*14a40*/  LOP3.LUT R16, R201, UR10, R4, 0x96, !PT ;  /* 0x0000000ac9107c12 */ /* 0x000fe2000f8e9604 */
[----:B------:R-:W-:Y:S01]  /*14a50*/  IMAD.WIDE.U32 R4, R136, -0x2daee0ad, RZ ;  /* 0xd2511f5388047825 */ /* 0x000fe200078e00ff */
[----:B--2---:R-:W-:Y:S01]  /*14a60*/  FMNMX.FTZ R136, R0, R2, !PT ;  /* 0x0000000200887209 */ /* 0x004fe20007810000 */
[----:B------:R-:W-:Y:S02]  /*14a70*/  MUFU.EX2 R228, R8 ;  /* 0x0000000800e47308 */ /* 0x000fe40000000800 */
[----:B------:R-:W-:Y:S01]  /*14a80*/  FFMA.FTZ R12, R12, UR4, -R190 ;  /* 0x000000040c0c7c23 */ /* 0x000fe200080108be */
[----:B------:R-:W-:Y:S01]  /*14a90*/  IMAD.WIDE.U32 R202, R17, -0x2daee0ad, RZ ;  /* 0xd2511f5311ca7825 */ /* 0x000fe200078e00ff */
[C---:B------:R-:W-:Y:S03]  /*14aa0*/  FSETP.NEU.FTZ.AND P0, PT, R136.reuse, -INF , PT ;  /* 0xff8000008800780b */ /* 0x040fe60003f1d000 */
[----:B------:R-:W-:Y:S01]  /*14ab0*/  FMUL.FTZ R191, R136, UR4 ;  /* 0x0000000488bf7c20 */ /* 0x000fe20008410000 */
[----:B-1----:R-:W-:Y:S01]  /*14ac0*/  IMAD.WIDE.U32 R6, R16, -0x326172a9, RZ ;  /* 0xcd9e8d5710067825 */ /* 0x002fe200078e00ff */
[----:B------:R-:W-:Y:S01]  /*14ad0*/  LOP3.LUT R4, R203, UR10, R4, 0x96, !PT ;  /* 0x0000000acb047c12 */ /* 0x000fe2000f8e9604 */
[----:B------:R1:W-:Y:S01]  /*14ae0*/  MUFU.EX2 R229, R9 ;  /* 0x0000000900e57308 */ /* 0x0003e20000000800 */
[----:B------:R-:W-:Y:S01]  /*14af0*/  LOP3.LUT R174, R5, UR11, R174, 0x96, !PT ;  /* 0x0000000b05ae7c12 */ /* 0x000fe2000f8e96ae */
[----:B------:R-:W-:Y:S01]  /*14b00*/  IMAD.WIDE.U32 R194, R176, -0x326172a9, RZ ;  /* 0xcd9e8d57b0c27825 */ /* 0x000fe200078e00ff */
[----:B------:R-:W-:Y:S01]  /*14b10*/  FSEL R191, R191, RZ, P0 ;  /* 0x000000ffbfbf7208 */ /* 0x000fe20000000000 */
[----:B------:R-:W2:Y:S01]  /*14b20*/  LDSM.16.MT88.4 R176, [R209+0xa000] ;  /* 0x00a00000d1b0783b */ /* 0x000ea20000004200 */
[----:B------:R-:W-:Y:S01]  /*14b30*/  LOP3.LUT R0, R6, 0xffff, RZ, 0xc0, !PT ;  /* 0x0000ffff06007812 */ /* 0x000fe200078ec0ff */
[----:B------:R-:W-:Y:S01]  /*14b40*/  IMAD.WIDE.U32 R4, R4, -0x326172a9, RZ ;  /* 0xcd9e8d5704047825 */ /* 0x000fe200078e00ff */
[--C-:B------:R-:W-:Y:S03]  /*14b50*/  SHF.R.U32.HI R16, RZ, 0x10, R6.reuse ;  /* 0x00000010ff107819 */ /* 0x100fe60000011606 */
[----:B------:R-:W-:Y:S01]  /*14b60*/  MUFU.EX2 R207, R12 ;  /* 0x0000000c00cf7308 */ /* 0x000fe20000000800 */
[--C-:B------:R-:W-:Y:S01]  /*14b70*/  FFMA.FTZ R10, R10, UR4, -R191.reuse ;  /* 0x000000040a0a7c23 */ /* 0x100fe200080108bf */
[----:B------:R-:W-:Y:S01]  /*14b80*/  IMAD.WIDE.U32 R192, R174, -0x326172a9, RZ ;  /* 0xcd9e8d57aec07825 */ /* 0x000fe200078e00ff */
[----:B----4-:R-:W-:Y:S02]  /*14b90*/  LOP3.LUT R18, R6, 0xff, RZ, 0xc0, !PT ;  /* 0x000000ff06127812 */ /* 0x010fe400078ec0ff */
[----:B------:R-:W-:Y:S01]  /*14ba0*/  SHF.R.U32.HI R17, RZ, 0x18, R6 ;  /* 0x00000018ff117819 */ /* 0x000fe20000011606 */
[--C-:B------:R-:W-:Y:S01]  /*14bb0*/  FFMA.FTZ R11, R11, UR4, -R191.reuse ;  /* 0x000000040b0b7c23 */ /* 0x100fe200080108bf */
[----:B------:R-:W-:Y:S03]  /*14bc0*/  LOP3.LUT R6, R7, UR5, R194, 0x96, !PT ;  /* 0x0000000507067c12 */ /* 0x000fe6000f8e96c2 */
[----:B------:R4:W-:Y:S01]  /*14bd0*/  MUFU.EX2 R227, R10 ;  /* 0x0000000a00e37308 */ /* 0x0009e20000000800 */
[----:B------:R-:W-:Y:S01]  /*14be0*/  SHF.R.U32.HI R2, RZ, 0x10, R4 ;  /* 0x00000010ff027819 */ /* 0x000fe20000011604 */
[----:B------:R-:W-:Y:S01]  /*14bf0*/  FFMA.FTZ R13, R13, UR4, -R190 ;  /* 0x000000040d0d7c23 */ /* 0x000fe200080108be */
[----:B------:R-:W-:Y:S01]  /*14c00*/  SHF.R.U32.HI R7, RZ, 0x8, R0 ;  /* 0x00000008ff077819 */ /* 0x000fe20000011600 */
[--C-:B------:R-:W-:Y:S01]  /*14c10*/  FFMA.FTZ R14, R14, UR4, -R191.reuse ;  /* 0x000000040e0e7c23 */ /* 0x100fe200080108bf */
[----:B------:R-:W-:Y:S01]  /*14c20*/  LOP3.LUT R0, R16, 0xff, RZ, 0xc0, !PT ;  /* 0x000000ff10007812 */ /* 0x000fe200078ec0ff */
[----:B------:R-:W-:Y:S01]  /*14c30*/  FFMA.FTZ R15, R15, UR4, -R191 ;  /* 0x000000040f0f7c23 */ /* 0x000fe200080108bf */
[----:B-1----:R-:W-:Y:S03]  /*14c40*/  SHF.R.U32.HI R9, RZ, 0x18, R4 ;  /* 0x00000018ff097819 */ /* 0x002fe60000011604 */
[----:B------:R-:W-:Y:S01]  /*14c50*/  MUFU.EX2 R226, R11 ;  /* 0x0000000b00e27308 */ /* 0x000fe20000000800 */
[----:B------:R-:W-:Y:S01]  /*14c60*/  LOP3.LUT R8, R4, 0xffff, RZ, 0xc0, !PT ;  /* 0x0000ffff04087812 */ /* 0x000fe200078ec0ff */
[----:B------:R-:W-:Y:S01]  /*14c70*/  FMUL.FTZ R16, R132, R152 ;  /* 0x0000009884107220 */ /* 0x000fe20000410000 */
[----:B------:R-:W-:Y:S01]  /*14c80*/  LOP3.LUT R19, R4, 0xff, RZ, 0xc0, !PT ;  /* 0x000000ff04137812 */ /* 0x000fe200078ec0ff */
[----:B---3--:R-:W-:Y:S01]  /*14c90*/  FMUL.FTZ R38, R3, R38 ;  /* 0x0000002603267220 */ /* 0x008fe20000410000 */
[----:B------:R-:W-:Y:S01]  /*14ca0*/  LOP3.LUT R4, R5, UR5, R192, 0x96, !PT ;  /* 0x0000000505047c12 */ /* 0x000fe2000f8e96c0 */
[C---:B------:R-:W-:Y:S01]  /*14cb0*/  FMUL.FTZ R39, R3.reuse, R39 ;  /* 0x0000002703277220 */ /* 0x040fe20000410000 */
[----:B------:R-:W-:Y:S03]  /*14cc0*/  LOP3.LUT R5, R2, 0xff, RZ, 0xc0, !PT ;  /* 0x000000ff02057812 */ /* 0x000fe600078ec0ff */
[----:B------:R-:W-:Y:S01]  /*14cd0*/  MUFU.EX2 R206, R13 ;  /* 0x0000000d00ce7308 */ /* 0x000fe20000000800 */
[----:B------:R-:W-:Y:S01]  /*14ce0*/  PRMT R17, R0, 0x5410, R17 ;  /* 0x0000541000117816 */ /* 0x000fe20000000011 */
[C---:B------:R-:W-:Y:S01]  /*14cf0*/  FMUL.FTZ R50, R3.reuse, R50 ;  /* 0x0000003203327220 */ /* 0x040fe20000410000 */
[----:B------:R-:W-:Y:S01]  /*14d00*/  LOP3.LUT R2, R6, 0xffff, RZ, 0xc0, !PT ;  /* 0x0000ffff06027812 */ /* 0x000fe200078ec0ff */
[C---:B------:R-:W-:Y:S01]  /*14d10*/  FMUL.FTZ R51, R3.reuse, R51 ;  /* 0x0000003303337220 */ /* 0x040fe20000410000 */
[----:B------:R-:W-:Y:S01]  /*14d20*/  SHF.R.U32.HI R0, RZ, 0x10, R6 ;  /* 0x00000010ff007819 */ /* 0x000fe20000011606 */
[C---:B------:R-:W-:Y:S01]  /*14d30*/  FMUL.FTZ R54, R3.reuse, R54 ;  /* 0x0000003603367220 */ /* 0x040fe20000410000 */
[----:B------:R-:W-:Y:S03]  /*14d40*/  PRMT R18, R18, 0x5410, R7 ;  /* 0x0000541012127816 */ /* 0x000fe60000000007 */
[----:B------:R-:W-:Y:S01]  /*14d50*/  MUFU.EX2 R205, R14 ;  /* 0x0000000e00cd7308 */ /* 0x000fe20000000800 */
[----:B------:R-:W-:Y:S01]  /*14d60*/  SHF.R.U32.HI R8, RZ, 0x8, R8 ;  /* 0x00000008ff087819 */ /* 0x000fe20000011608 */
[C---:B------:R-:W-:Y:S01]  /*14d70*/  FMUL.FTZ R55, R3.reuse, R55 ;  /* 0x0000003703377220 */ /* 0x040fe20000410000 */
[----:B------:R-:W-:Y:S01]  /*14d80*/  LOP3.LUT R7, R6, 0xff, RZ, 0xc0, !PT ;  /* 0x000000ff06077812 */ /* 0x000fe200078ec0ff */
[C---:B------:R-:W-:Y:S01]  /*14d90*/  FMUL.FTZ R66, R3.reuse, R66 ;  /* 0x0000004203427220 */ /* 0x040fe20000410000 */
[----:B------:R-:W-:Y:S01]  /*14da0*/  SHF.R.U32.HI R2, RZ, 0x8, R2 ;  /* 0x00000008ff027819 */ /* 0x000fe20000011602 */
[----:B------:R-:W-:Y:S01]  /*14db0*/  FMUL.FTZ R67, R3, R67 ;  /* 0x0000004303437220 */ /* 0x000fe20000410000 */
[----:B------:R-:W-:Y:S03]  /*14dc0*/  SHF.R.U32.HI R6, RZ, 0x18, R6 ;  /* 0x00000018ff067819 */ /* 0x000fe60000011606 */
[----:B------:R-:W-:Y:S01]  /*14dd0*/  MUFU.EX2 R204, R15 ;  /* 0x0000000f00cc7308 */ /* 0x000fe20000000800 */
[----:B------:R-:W-:Y:S01]  /*14de0*/  LOP3.LUT R0, R0, 0xff, RZ, 0xc0, !PT ;  /* 0x000000ff00007812 */ /* 0x000fe200078ec0ff */
[----:B------:R-:W-:Y:S01]  /*14df0*/  FMUL.FTZ R69, R132, R69 ;  /* 0x0000004584457220 */ /* 0x000fe20000410000 */
[----:B------:R-:W-:Y:S01]  /*14e00*/  PRMT R19, R19, 0x5410, R8 ;  /* 0x0000541013137816 */ /* 0x000fe20000000008 */
[----:B------:R-:W-:Y:S01]  /*14e10*/  FMUL.FTZ R70, R3, R70 ;  /* 0x0000004603467220 */ /* 0x000fe20000410000 */
[----:B------:R-:W-:Y:S01]  /*14e20*/  PRMT R8, R7, 0x5410, R2 ;  /* 0x0000541007087816 */ /* 0x000fe20000000002 */
[C---:B------:R-:W-:Y:S01]  /*14e30*/  FMUL.FTZ R71, R3.reuse, R71 ;  /* 0x0000004703477220 */ /* 0x040fe20000410000 */
[----:B------:R-:W-:Y:S01]  /*14e40*/  PRMT R7, R0, 0x5410, R6 ;  /* 0x0000541000077816 */ /* 0x000fe20000000006 */
[----:B------:R-:W-:Y:S01]  /*14e50*/  FMUL.FTZ R80, R132, R80 ;  /* 0x0000005084507220 */ /* 0x000fe20000410000 */
[----:B------:R-:W-:Y:S01]  /*14e60*/  LOP3.LUT R0, R4, 0xffff, RZ, 0xc0, !PT ;  /* 0x0000ffff04007812 */ /* 0x000fe200078ec0ff */
[----:B------:R-:W-:Y:S01]  /*14e70*/  FMUL.FTZ R81, R132, R81 ;  /* 0x0000005184517220 */ /* 0x000fe20000410000 */
[--C-:B------:R-:W-:Y:S01]  /*14e80*/  SHF.R.U32.HI R2, RZ, 0x10, R4.reuse ;  /* 0x00000010ff027819 */ /* 0x100fe20000011604 */
[----:B------:R-:W-:Y:S01]  /*14e90*/  FMUL.FTZ R82, R3, R82 ;  /* 0x0000005203527220 */ /* 0x000fe20000410000 */
[----:B----4-:R-:W-:Y:S01]  /*14ea0*/  PRMT R10, R5, 0x5410, R9 ;  /* 0x00005410050a7816 */ /* 0x010fe20000000009 */
[C---:B------:R-:W-:Y:S01]  /*14eb0*/  FMUL.FTZ R83, R3.reuse, R83 ;  /* 0x0000005303537220 */ /* 0x040fe20000410000 */
[----:B------:R-:W-:Y:S01]  /*14ec0*/  LOP3.LUT R6, R4, 0xff, RZ, 0xc0, !PT ;  /* 0x000000ff04067812 */ /* 0x000fe200078ec0ff */
[C---:B------:R-:W-:Y:S01]  /*14ed0*/  FMUL.FTZ R84, R132.reuse, R84 ;  /* 0x0000005484547220 */ /* 0x040fe20000410000 */
[----:B------:R-:W-:Y:S01]  /*14ee0*/  SHF.R.U32.HI R5, RZ, 0x18, R4 ;  /* 0x00000018ff057819 */ /* 0x000fe20000011604 */
[----:B------:R-:W-:Y:S01]  /*14ef0*/  FMUL.FTZ R85, R132, R85 ;  /* 0x0000005584557220 */ /* 0x000fe20000410000 */
[--C-:B------:R-:W-:Y:S01]  /*14f00*/  HSET2.LE.AND R174, R18, R242.reuse, PT ;  /* 0x000000f212ae7233 */ /* 0x100fe20003803000 */
[C---:B------:R-:W-:Y:S01]  /*14f10*/  FMUL.FTZ R18, R3.reuse, R154 ;  /* 0x0000009a03127220 */ /* 0x040fe20000410000 */
[----:B------:R-:W-:Y:S01]  /*14f20*/  SHF.R.U32.HI R4, RZ, 0x8, R0 ;  /* 0x00000008ff047819 */ /* 0x000fe20000011600 */
[----:B------:R-:W-:Y:S01]  /*14f30*/  FMUL.FTZ R86, R3, R86 ;  /* 0x0000005603567220 */ /* 0x000fe20000410000 */
[----:B------:R-:W-:Y:S01]  /*14f40*/  F2FP.BF16.F32.PACK_AB R0, R241, R240 ;  /* 0x000000f0f100723e */ /* 0x000fe200000010ff */
[----:B------:R-:W-:Y:S01]  /*14f50*/  FMUL.FTZ R87, R3, R87 ;  /* 0x0000005703577220 */ /* 0x000fe20000410000 */
[----:B------:R-:W-:Y:S01]  /*14f60*/  LOP3.LUT R2, R2, 0xff, RZ, 0xc0, !PT ;  /* 0x000000ff02027812 */ /* 0x000fe200078ec0ff */
[----:B------:R-:W-:Y:S01]  /*14f70*/  FFMA.FTZ R33, R33, UR4, -R188 ;  /* 0x0000000421217c23 */ /* 0x000fe200080108bc */
[----:B------:R-:W-:Y:S01]  /*14f80*/  LOP3.LUT R174, R174, R0, RZ, 0xc0, !PT ;  /* 0x00000000aeae7212 */ /* 0x000fe200078ec0ff */
[----:B------:R-:W-:Y:S01]  /*14f90*/  FADD.FTZ R0, -R136, R137 ;  /* 0x0000008988007221 */ /* 0x000fe20000010100 */
[----:B------:R-:W-:Y:S01]  /*14fa0*/  PRMT R181, R2, 0x5410, R5 ;  /* 0x0000541002b57816 */ /* 0x000fe20000000005 */
[----:B------:R-:W-:Y:S01]  /*14fb0*/  FADD.FTZ R2, -R133, R138 ;  /* 0x0000008a85027221 */ /* 0x000fe20000010100 */
[----:B------:R-:W-:Y:S01]  /*14fc0*/  PRMT R9, R6, 0x5410, R4 ;  /* 0x0000541006097816 */ /* 0x000fe20000000004 */
[----:B------:R-:W-:Y:S01]  /*14fd0*/  FMUL.FTZ R0, R0, UR4 ;  /* 0x0000000400007c20 */ /* 0x000fe20008410000 */
[--C-:B------:R-:W-:Y:S01]  /*14fe0*/  HSET2.LE.AND R4, R17, R242.reuse, PT ;  /* 0x000000f211047233 */ /* 0x100fe20003803000 */
[----:B------:R-:W-:Y:S01]  /*14ff0*/  FMUL.FTZ R2, R2, UR4 ;  /* 0x0000000402027c20 */ /* 0x000fe20008410000 */
[--C-:B------:R-:W-:Y:S01]  /*15000*/  HSET2.LE.AND R6, R7, R242.reuse, PT ;  /* 0x000000f207067233 */ /* 0x100fe20003803000 */
[----:B------:R-:W-:Y:S01]  /*15010*/  FMUL.FTZ R17, R132, R153 ;  /* 0x0000009984117220 */ /* 0x000fe20000410000 */
[--C-:B------:R-:W-:Y:S01]  /*15020*/  HSET2.LE.AND R5, R8, R242.reuse, PT ;  /* 0x000000f208057233 */ /* 0x100fe20003803000 */
[----:B------:R-:W1:Y:S01]  /*15030*/  MUFU.EX2 R0, R0 ;  /* 0x0000000000007308 */ /* 0x000e620000000800 */
[----:B------:R-:W-:Y:S01]  /*15040*/  F2FP.BF16.F32.PACK_AB R175, R238, R239 ;  /* 0x000000efeeaf723e */ /* 0x000fe200000010ff */
[----:B------:R-:W-:Y:S01]  /*15050*/  FMUL.FTZ R96, R132, R96 ;  /* 0x0000006084607220 */ /* 0x000fe20000410000 */
[----:B------:R-:W-:Y:S01]  /*15060*/  F2FP.BF16.F32.PACK_AB R173, R230, R231 ;  /* 0x000000e7e6ad723e */ /* 0x000fe200000010ff */
[----:B------:R-:W-:Y:S01]  /*15070*/  FMUL.FTZ R97, R132, R97 ;  /* 0x0000006184617220 */ /* 0x000fe20000410000 */
[----:B-----5:R-:W-:Y:S01]  /*15080*/  F2FP.BF16.F32.PACK_AB R172, R234, R235 ;  /* 0x000000ebeaac723e */ /* 0x020fe200000010ff */
[C---:B------:R-:W-:Y:S01]  /*15090*/  FMUL.FTZ R98, R3.reuse, R98 ;  /* 0x0000006203627220 */ /* 0x040fe20000410000 */
[----:B------:R-:W-:Y:S03]  /*150a0*/  LOP3.LUT R175, R4, R175, RZ, 0xc0, !PT ;  /* 0x000000af04af7212 */ /* 0x000fe600078ec0ff */
[----:B------:R-:W3:Y:S01]  /*150b0*/  MUFU.EX2 R2, R2 ;  /* 0x0000000200027308 */ /* 0x000ee20000000800 */
[----:B------:R-:W-:Y:S01]  /*150c0*/  LOP3.LUT R173, R6, R173, RZ, 0xc0, !PT ;  /* 0x000000ad06ad7212 */ /* 0x000fe200078ec0ff */
[----:B------:R-:W-:Y:S01]  /*150d0*/  FMUL.FTZ R99, R3, R99 ;  /* 0x0000006303637220 */ /* 0x000fe20000410000 */
[----:B------:R-:W-:Y:S01]  /*150e0*/  LOP3.LUT R172, R5, R172, RZ, 0xc0, !PT ;  /* 0x000000ac05ac7212 */ /* 0x000fe200078ec0ff */
[----:B------:R-:W-:Y:S01]  /*150f0*/  FMUL.FTZ R100, R132, R100 ;  /* 0x0000006484647220 */ /* 0x000fe20000410000 */
[--C-:B------:R-:W-:Y:S01]  /*15100*/  HSET2.LE.AND R6, R19, R242.reuse, PT ;  /* 0x000000f213067233 */ /* 0x100fe20003803000 */
[----:B------:R-:W-:Y:S01]  /*15110*/  FMUL.FTZ R19, R3, R155 ;  /* 0x0000009b03137220 */ /* 0x000fe20000410000 */
[--C-:B------:R-:W-:Y:S03]  /*15120*/  HSET2.LE.AND R7, R10, R242.reuse, PT ;  /* 0x000000f20a077233 */ /* 0x100fe60003803000 */
[----:B------:R4:W-:Y:S01]  /*15130*/  MUFU.EX2 R203, R32 ;  /* 0x0000002000cb7308 */ /* 0x0009e20000000800 */
[--C-:B------:R-:W-:Y:S01]  /*15140*/  HSET2.LE.AND R4, R9, R242.reuse, PT ;  /* 0x000000f209047233 */ /* 0x100fe20003803000 */
[C---:B-1----:R-:W-:Y:S01]  /*15150*/  FMUL.FTZ R10, R0.reuse, R142 ;  /* 0x0000008e000a7220 */ /* 0x042fe20000410000 */
[--C-:B------:R-:W-:Y:S01]  /*15160*/  HSET2.LE.AND R181, R181, R242.reuse, PT ;  /* 0x000000f2b5b57233 */ /* 0x100fe20003803000 */
[C---:B------:R-:W-:Y:S01]  /*15170*/  FMUL.FTZ R11, R0.reuse, R143 ;  /* 0x0000008f000b7220 */ /* 0x040fe20000410000 */
[----:B------:R-:W-:Y:S01]  /*15180*/  F2FP.BF16.F32.PACK_AB R180, R229, R228 ;  /* 0x000000e4e5b4723e */ /* 0x000fe200000010ff */
[----:B------:R-:W-:Y:S01]  /*15190*/  FMUL.FTZ R14, R0, R150 ;  /* 0x00000096000e7220 */ /* 0x000fe20000410000 */
[----:B------:R-:W-:Y:S01]  /*151a0*/  F2FP.BF16.F32.PACK_AB R5, R226, R227 ;  /* 0x000000e3e205723e */ /* 0x000fe200000010ff */
[----:B------:R-:W-:Y:S01]  /*151b0*/  FMUL.FTZ R15, R0, R151 ;  /* 0x00000097000f7220 */ /* 0x000fe20000410000 */
[----:B------:R-:W-:Y:S01]  /*151c0*/  F2FP.BF16.F32.PACK_AB R182, R206, R207 ;  /* 0x000000cfceb6723e */ /* 0x000fe200000010ff */
[----:B---3--:R-:W-:Y:S01]  /*151d0*/  FMUL.FTZ R8, R2, R140 ;  /* 0x0000008c02087220 */ /* 0x008fe20000410000 */
[----:B------:R-:W-:Y:S01]  /*151e0*/  F2FP.BF16.F32.PACK_AB R183, R204, R205 ;  /* 0x000000cdccb7723e */ /* 0x000fe200000010ff */
[----:B------:R-:W-:Y:S01]  /*151f0*/  FMUL.FTZ R9, R2, R141 ;  /* 0x0000008d02097220 */ /* 0x000fe20000410000 */
[----:B------:R-:W-:Y:S01]  /*15200*/  LOP3.LUT R180, R4, R180, RZ, 0xc0, !PT ;  /* 0x000000b404b47212 */ /* 0x000fe200078ec0ff */
[C---:B------:R-:W-:Y:S01]  /*15210*/  FMUL.FTZ R4, R132.reuse, R144 ;  /* 0x0000009084047220 */ /* 0x040fe20000410000 */
[----:B------:R-:W-:Y:S01]  /*15220*/  LOP3.LUT R181, R181, R5, RZ, 0xc0, !PT ;  /* 0x00000005b5b57212 */ /* 0x000fe200078ec0ff */
[----:B------:R-:W-:Y:S01]  /*15230*/  FMUL.FTZ R5, R132, R145 ;  /* 0x0000009184057220 */ /* 0x000fe20000410000 */
[----:B------:R-:W-:Y:S01]  /*15240*/  LOP3.LUT R182, R6, R182, RZ, 0xc0, !PT ;  /* 0x000000b606b67212 */ /* 0x000fe200078ec0ff */
[----:B------:R-:W-:Y:S01]  /*15250*/  FMUL.FTZ R6, R3, R146 ;  /* 0x0000009203067220 */ /* 0x000fe20000410000 */
[----:B------:R-:W-:Y:S01]  /*15260*/  LOP3.LUT R183, R7, R183, RZ, 0xc0, !PT ;  /* 0x000000b707b77212 */ /* 0x000fe200078ec0ff */
[----:B------:R-:W-:Y:S01]  /*15270*/  FMUL.FTZ R7, R3, R147 ;  /* 0x0000009303077220 */ /* 0x000fe20000410000 */
[----:B------:R-:W1:Y:S01]  /*15280*/  LDSM.16.MT88.4 R140, [R214+0xa000] ;  /* 0x00a00000d68c783b */ /* 0x000e620000004200 */
[C---:B------:R-:W-:Y:S01]  /*15290*/  FMUL.FTZ R12, R2.reuse, R148 ;  /* 0x00000094020c7220 */ /* 0x040fe20000410000 */
[C---:B------:R-:W-:Y:S01]  /*152a0*/  FMUL.FTZ R13, R2.reuse, R149 ;  /* 0x00000095020d7220 */ /* 0x040fe20000410000 */
[C---:B----4-:R-:W-:Y:S01]  /*152b0*/  FMUL.FTZ R32, R2.reuse, R156 ;  /* 0x0000009c02207220 */ /* 0x050fe20000410000 */
[C---:B------:R-:W-:Y:S01]  /*152c0*/  FMUL.FTZ R40, R2.reuse, R40 ;  /* 0x0000002802287220 */ /* 0x040fe20000410000 */
[----:B------:R-:W-:Y:S01]  /*152d0*/  FMUL.FTZ R41, R2, R41 ;  /* 0x0000002902297220 */ /* 0x000fe20000410000 */
[-C--:B--2---:R-:W-:Y:S01]  /*152e0*/  HMMA.16816.F32.BF16 R4, R172, R176.reuse, R4 ;  /* 0x000000b0ac04723c */ /* 0x084fe20000041804 */
[----:B------:R-:W-:Y:S01]  /*152f0*/  UIADD3 UR5, UR25, 0x646e171e, URZ ;  /* 0x646e171e19057890 */ /* 0x000fe2000fffe03f */
[----:B------:R-:W2:Y:S03]  /*15300*/  LDSM.16.MT88.4 R144, [R213+0xa000] ;  /* 0x00a00000d590783b */ /* 0x000ea60000004200 */
[C---:B------:R-:W-:Y:S01]  /*15310*/  FMUL.FTZ R42, R0.reuse, R42 ;  /* 0x0000002a002a7220 */ /* 0x040fe20000410000 */
[C---:B------:R-:W-:Y:S04]  /*15320*/  HMMA.16816.F32.BF16 R8, R180.reuse, R176, R8 ;  /* 0x000000b0b408723c */ /* 0x040fe80000041808 */
[----:B------:R-:W3:Y:S01]  /*15330*/  LDSM.16.MT88.4 R148, [R209+0xb000] ;  /* 0x00b00000d194783b */ /* 0x000ee20000004200 */
[----:B------:R-:W-:Y:S01]  /*15340*/  FMUL.FTZ R43, R0, R43 ;  /* 0x0000002b002b7220 */ /* 0x000fe20000410000 */
[-C--:B------:R-:W-:Y:S05]  /*15350*/  HMMA.16816.F32.BF16 R12, R180, R178.reuse, R12 ;  /* 0x000000b2b40c723c */ /* 0x080fea000004180c */
[C---:B------:R-:W-:Y:S01]  /*15360*/  FMUL.FTZ R44, R2.reuse, R44 ;  /* 0x0000002c022c7220 */ /* 0x040fe20000410000 */
[C---:B------:R-:W-:Y:S05]  /*15370*/  HMMA.16816.F32.BF16 R16, R172.reuse, R178, R16 ;  /* 0x000000b2ac10723c */ /* 0x040fea0000041810 */
[----:B------:R-:W-:Y:S01]  /*15380*/  FMUL.FTZ R45, R2, R45 ;  /* 0x0000002d022d7220 */ /* 0x000fe20000410000 */
[-C--:B------:R-:W-:Y:S05]  /*15390*/  HMMA.16816.F32.BF16 R36, R172, R184.reuse, R36 ;  /* 0x000000b8ac24723c */ /* 0x080fea0000041824 */
[C---:B------:R-:W-:Y:S01]  /*153a0*/  FMUL.FTZ R46, R0.reuse, R46 ;  /* 0x0000002e002e7220 */ /* 0x040fe20000410000 */
[C---:B------:R-:W-:Y:S05]  /*153b0*/  HMMA.16816.F32.BF16 R40, R180.reuse, R184, R40 ;  /* 0x000000b8b428723c */ /* 0x040fea0000041828 */
[----:B------:R-:W-:Y:S01]  /*153c0*/  FMUL.FTZ R47, R0, R47 ;  /* 0x0000002f002f7220 */ /* 0x000fe20000410000 */
[C---:B------:R-:W-:Y:S01]  /*153d0*/  FMUL.FTZ R56, R2.reuse, R56 ;  /* 0x0000003802387220 */ /* 0x040fe20000410000 */
[----:B------:R-:W-:Y:S01]  /*153e0*/  FMUL.FTZ R57, R2, R57 ;  /* 0x0000003902397220 */ /* 0x000fe20000410000 */
[C---:B------:R-:W-:Y:S03]  /*153f0*/  FMUL.FTZ R58, R0.reuse, R58 ;  /* 0x0000003a003a7220 */ /* 0x040fe60000410000 */
[----:B------:R-:W-:Y:S01]  /*15400*/  FMUL.FTZ R59, R0, R59 ;  /* 0x0000003b003b7220 */ /* 0x000fe20000410000 */
[-C--:B------:R-:W-:Y:S03]  /*15410*/  HMMA.16816.F32.BF16 R44, R180, R186.reuse, R44 ;  /* 0x000000bab42c723c */ /* 0x080fe6000004182c */
[C---:B------:R-:W-:Y:S01]  /*15420*/  FMUL.FTZ R60, R2.reuse, R60 ;  /* 0x0000003c023c7220 */ /* 0x040fe20000410000 */
[----:B------:R-:W-:Y:S01]  /*15430*/  FMUL.FTZ R61, R2, R61 ;  /* 0x0000003d023d7220 */ /* 0x000fe20000410000 */
[C---:B------:R-:W-:Y:S01]  /*15440*/  FMUL.FTZ R62, R0.reuse, R62 ;  /* 0x0000003e003e7220 */ /* 0x040fe20000410000 */
[C---:B------:R-:W-:Y:S05]  /*15450*/  HMMA.16816.F32.BF16 R48, R172.reuse, R186, R48 ;  /* 0x000000baac30723c */ /* 0x040fea0000041830 */
[----:B------:R-:W-:Y:S01]  /*15460*/  FMUL.FTZ R63, R0, R63 ;  /* 0x0000003f003f7220 */ /* 0x000fe20000410000 */
[-C--:B-1----:R-:W-:Y:S05]  /*15470*/  HMMA.16816.F32.BF16 R52, R172, R140.reuse, R52 ;  /* 0x0000008cac34723c */ /* 0x082fea0000041834 */
[C---:B------:R-:W-:Y:S01]  /*15480*/  FMUL.FTZ R72, R2.reuse, R72 ;  /* 0x0000004802487220 */ /* 0x040fe20000410000 */
[C---:B------:R-:W-:Y:S05]  /*15490*/  HMMA.16816.F32.BF16 R56, R180.reuse, R140, R56 ;  /* 0x0000008cb438723c */ /* 0x040fea0000041838 */
[----:B------:R-:W-:Y:S01]  /*154a0*/  FMUL.FTZ R73, R2, R73 ;  /* 0x0000004902497220 */ /* 0x000fe20000410000 */
[-C--:B------:R-:W-:Y:S05]  /*154b0*/  HMMA.16816.F32.BF16 R60, R180, R142.reuse, R60 ;  /* 0x0000008eb43c723c */ /* 0x080fea000004183c */
[C---:B------:R-:W-:Y:S01]  /*154c0*/  FMUL.FTZ R74, R0.reuse, R74 ;  /* 0x0000004a004a7220 */ /* 0x040fe20000410000 */
[C---:B------:R-:W-:Y:S01]  /*154d0*/  HMMA.16816.F32.BF16 R64, R172.reuse, R142, R64 ;  /* 0x0000008eac40723c */ /* 0x040fe20000041840 */
[----:B------:R-:W1:Y:S04]  /*154e0*/  LDSM.16.MT88.4 R140, [R211+0xb000] ;  /* 0x00b00000d38c783b */ /* 0x000e680000004200 */
[----:B------:R-:W-:Y:S01]  /*154f0*/  FMUL.FTZ R75, R0, R75 ;  /* 0x0000004b004b7220 */ /* 0x000fe20000410000 */
[-C--:B--2---:R-:W-:Y:S05]  /*15500*/  HMMA.16816.F32.BF16 R68, R172, R144.reuse, R68 ;  /* 0x00000090ac44723c */ /* 0x084fea0000041844 */
[C---:B------:R-:W-:Y:S01]  /*15510*/  FMUL.FTZ R76, R2.reuse, R76 ;  /* 0x0000004c024c7220 */ /* 0x040fe20000410000 */
[C---:B------:R-:W-:Y:S05]  /*15520*/  HMMA.16816.F32.BF16 R72, R180.reuse, R144, R72 ;  /* 0x00000090b448723c */ /* 0x040fea0000041848 */
[----:B------:R-:W-:Y:S01]  /*15530*/  FMUL.FTZ R77, R2, R77 ;  /* 0x0000004d024d7220 */ /* 0x000fe20000410000 */
[C---:B------:R-:W-:Y:S01]  /*15540*/  FMUL.FTZ R78, R0.reuse, R78 ;  /* 0x0000004e004e7220 */ /* 0x040fe20000410000 */
[----:B------:R-:W-:Y:S01]  /*15550*/  FMUL.FTZ R79, R0, R79 ;  /* 0x0000004f004f7220 */ /* 0x000fe20000410000 */
[C---:B------:R-:W-:Y:S03]  /*15560*/  FMUL.FTZ R88, R2.reuse, R88 ;  /* 0x0000005802587220 */ /* 0x040fe60000410000 */
[----:B------:R-:W-:Y:S01]  /*15570*/  FMUL.FTZ R89, R2, R89 ;  /* 0x0000005902597220 */ /* 0x000fe20000410000 */
[C---:B------:R-:W-:Y:S01]  /*15580*/  FMUL.FTZ R90, R0.reuse, R90 ;  /* 0x0000005a005a7220 */ /* 0x040fe20000410000 */
[----:B------:R-:W-:Y:S01]  /*15590*/  FMUL.FTZ R91, R0, R91 ;  /* 0x0000005b005b7220 */ /* 0x000fe20000410000 */
[-C--:B------:R-:W-:Y:S03]  /*155a0*/  HMMA.16816.F32.BF16 R76, R180, R146.reuse, R76 ;  /* 0x00000092b44c723c */ /* 0x080fe6000004184c */
[C---:B------:R-:W-:Y:S01]  /*155b0*/  FMUL.FTZ R92, R2.reuse, R92 ;  /* 0x0000005c025c7220 */ /* 0x040fe20000410000 */
[----:B------:R-:W-:Y:S01]  /*155c0*/  FMUL.FTZ R93, R2, R93 ;  /* 0x0000005d025d7220 */ /* 0x000fe20000410000 */
[C---:B------:R-:W-:Y:S01]  /*155d0*/  FMUL.FTZ R94, R0.reuse, R94 ;  /* 0x0000005e005e7220 */ /* 0x040fe20000410000 */
[C---:B------:R-:W-:Y:S01]  /*155e0*/  HMMA.16816.F32.BF16 R80, R172.reuse, R146, R80 ;  /* 0x00000092ac50723c */ /* 0x040fe20000041850 */
[----:B------:R-:W2:Y:S04]  /*155f0*/  LDSM.16.MT88.4 R144, [R214+0xb000] ;  /* 0x00b00000d690783b */ /* 0x000ea80000004200 */
[----:B------:R-:W-:Y:S01]  /*15600*/  FMUL.FTZ R95, R0, R95 ;  /* 0x0000005f005f7220 */ /* 0x000fe20000410000 */
[-C--:B---3--:R-:W-:Y:S05]  /*15610*/  HMMA.16816.F32.BF16 R84, R172, R148.reuse, R84 ;  /* 0x00000094ac54723c */ /* 0x088fea0000041854 */
[----:B------:R-:W-:Y:S01]  /*15620*/  LOP3.LUT R138, R195, UR29, R198, 0x96, !PT ;  /* 0x0000001dc38a7c12 */ /* 0x000fe2000f8e96c6 */
[C---:B------:R-:W-:Y:S05]  /*15630*/  HMMA.16816.F32.BF16 R88, R180.reuse, R148, R88 ;  /* 0x00000094b458723c */ /* 0x040fea0000041858 */
[----:B------:R-:W-:Y:S01]  /*15640*/  IMAD.WIDE.U32 R138, R138, -0x2daee0ad, RZ ;  /* 0xd2511f538a8a7825 */ /* 0x000fe200078e00ff */
[-C--:B------:R-:W-:Y:S05]  /*15650*/  HMMA.16816.F32.BF16 R92, R180, R150.reuse, R92 ;  /* 0x00000096b45c723c */ /* 0x080fea000004185c */
[----:B------:R-:W-:Y:S01]  /*15660*/  LOP3.LUT R137, R193, UR29, R196, 0x96, !PT ;  /* 0x0000001dc1897c12 */ /* 0x000fe2000f8e96c4 */
[C---:B------:R-:W-:Y:S05]  /*15670*/  HMMA.16816.F32.BF16 R96, R172.reuse, R150, R96 ;  /* 0x00000096ac60723c */ /* 0x040fea0000041860 */
[----:B------:R-:W-:Y:S01]  /*15680*/  LOP3.LUT R153, R138, 0xffff, RZ, 0xc0, !PT ;  /* 0x0000ffff8a997812 */ /* 0x000fe200078ec0ff */
[----:B------:R-:W-:Y:S01]  /*15690*/  FFMA.FTZ R20, R20, UR4, -R188 ;  /* 0x0000000414147c23 */ /* 0x000fe200080108bc */
[----:B------:R-:W-:Y:S01]  /*156a0*/  SHF.R.U32.HI R155, RZ, 0x10, R138 ;  /* 0x00000010ff9b7819 */ /* 0x000fe2000001168a */
[----:B------:R-:W-:Y:S02]  /*156b0*/  FMUL.FTZ R101, R132, R101 ;  /* 0x0000006584657220 */ /* 0x000fe40000410000 */
[----:B------:R-:W-:Y:S01]  /*156c0*/  MUFU.EX2 R198, R20 ;  /* 0x0000001400c67308 */ /* 0x000fe20000000800 */
[----:B------:R-:W-:Y:S01]  /*156d0*/  LOP3.LUT R154, R138, 0xff, RZ, 0xc0, !PT ;  /* 0x000000ff8a9a7812 */ /* 0x000fe200078ec0ff */
[----:B------:R-:W-:Y:S01]  /*156e0*/  FMUL.FTZ R102, R3, R102 ;  /* 0x0000006603667220 */ /* 0x000fe20000410000 */
[----:B------:R-:W-:Y:S01]  /*156f0*/  LOP3.LUT R148, R139, UR5, R200, 0x96, !PT ;  /* 0x000000058b947c12 */ /* 0x000fe2000f8e96c8 */
[----:B------:R-:W-:Y:S01]  /*15700*/  FMUL.FTZ R103, R3, R103 ;  /* 0x0000006703677220 */ /* 0x000fe20000410000 */
[----:B------:R-:W-:Y:S01]  /*15710*/  SHF.R.U32.HI R176, RZ, 0x18, R138 ;  /* 0x00000018ffb07819 */ /* 0x000fe2000001168a */
[----:B------:R-:W-:Y:S04]  /*15720*/  IMAD.WIDE.U32 R138, R137, -0x2daee0ad, RZ ;  /* 0xd2511f53898a7825 */ /* 0x000fe800078e00ff */
[C---:B------:R-:W-:Y:S01]  /*15730*/  FMUL.FTZ R104, R2.reuse, R104 ;  /* 0x0000006802687220 */ /* 0x040fe20000410000 */
[----:B------:R-:W-:Y:S01]  /*15740*/  FMUL.FTZ R105, R2, R105 ;  /* 0x0000006902697220 */ /* 0x000fe20000410000 */
[C---:B------:R-:W-:Y:S01]  /*15750*/  FMUL.FTZ R106, R0.reuse, R106 ;  /* 0x0000006a006a7220 */ /* 0x040fe20000410000 */
[-C--:B-1----:R-:W-:Y:S03]  /*15760*/  HMMA.16816.F32.BF16 R100, R172, R140.reuse, R100 ;  /* 0x0000008cac64723c */ /* 0x082fe60000041864 */
[----:B------:R-:W-:Y:S01]  /*15770*/  LOP3.LUT R137, R139, UR5, R202, 0x96, !PT ;  /* 0x000000058b897c12 */ /* 0x000fe2000f8e96ca */
[----:B------:R-:W-:Y:S01]  /*15780*/  FMUL.FTZ R107, R0, R107 ;  /* 0x0000006b006b7220 */ /* 0x000fe20000410000 */
[----:B------:R1:W3:Y:S01]  /*15790*/  MUFU.EX2 R202, R33 ;  /* 0x0000002100ca7308 */ /* 0x0002e20000000800 */
[--C-:B------:R-:W-:Y:S01]  /*157a0*/  FFMA.FTZ R149, R34, UR4, -R189.reuse ;  /* 0x0000000422957c23 */ /* 0x100fe200080108bd */
[--C-:B------:R-:W-:Y:S01]  /*157b0*/  FFMA.FTZ R150, R35, UR4, -R189.reuse ;  /* 0x0000000423967c23 */ /* 0x100fe200080108bd */
[C---:B------:R-:W-:Y:S03]  /*157c0*/  FMUL.FTZ R34, R0.reuse, R158 ;  /* 0x0000009e00227220 */ /* 0x040fe60000410000 */
[C---:B------:R-:W-:Y:S04]  /*157d0*/  HMMA.16816.F32.BF16 R104, R180.reuse, R140, R104 ;  /* 0x0000008cb468723c */ /* 0x040fe80000041868 */
[----:B------:R4:W-:Y:S01]  /*157e0*/  MUFU.EX2 R200, R150 ;  /* 0x0000009600c87308 */ /* 0x0009e20000000800 */
[----:B------:R-:W-:Y:S01]  /*157f0*/  FMUL.FTZ R35, R0, R159 ;  /* 0x0000009f00237220 */ /* 0x000fe20000410000 */
[----:B------:R-:W-:Y:S01]  /*15800*/  SHF.R.U32.HI R151, RZ, 0x10, R138 ;  /* 0x00000010ff977819 */ /* 0x000fe2000001168a */
[C---:B------:R-:W-:Y:S01]  /*15810*/  FMUL.FTZ R108, R132.reuse, R108 ;  /* 0x0000006c846c7220 */ /* 0x040fe20000410000 */
[----:B------:R-:W-:Y:S03]  /*15820*/  FMUL.FTZ R109, R132, R109 ;  /* 0x0000006d846d7220 */ /* 0x000fe60000410000 */
[C---:B------:R-:W-:Y:S03]  /*15830*/  FMUL.FTZ R110, R3.reuse, R110 ;  /* 0x0000006e036e7220 */ /* 0x040fe60000410000 */
[----:B------:R-:W5:Y:S01]  /*15840*/  MUFU.EX2 R201, R149 ;  /* 0x0000009500c97308 */ /* 0x000f620000000800 */
[----:B-1----:R-:W-:Y:S01]  /*15850*/  FMUL.FTZ R33, R2, R157 ;  /* 0x0000009d02217220 */ /* 0x002fe20000410000 */
[----:B------:R-:W-:Y:S01]  /*15860*/  FMUL.FTZ R111, R3, R111 ;  /* 0x0000006f036f7220 */ /* 0x000fe20000410000 */
[----:B------:R-:W-:Y:S01]  /*15870*/  LDSM.16.MT88.4 R156, [R211+0xa800] ;  /* 0x00a80000d39c783b */ /* 0x000fe20000004200 */
[----:B------:R-:W-:Y:S01]  /*15880*/  LOP3.LUT R141, R138, 0xffff, RZ, 0xc0, !PT ;  /* 0x0000ffff8a8d7812 */ /* 0x000fe200078ec0ff */
[----:B------:R-:W-:Y:S01]  /*15890*/  FFMA.FTZ R188, R21, UR4, -R188 ;  /* 0x0000000415bc7c23 */ /* 0x000fe200080108bc */
[----:B------:R-:W-:Y:S01]  /*158a0*/  SHF.R.U32.HI R140, RZ, 0x18, R138 ;  /* 0x00000018ff8c7819 */ /* 0x000fe2000001168a */
[--C-:B------:R-:W-:Y:S01]  /*158b0*/  FFMA.FTZ R22, R22, UR4, -R189.reuse ;  /* 0x0000000416167c23 */ /* 0x100fe200080108bd */
[-C--:B------:R-:W-:Y:S02]  /*158c0*/  HMMA.16816.F32.BF16 R32, R180, R142.reuse, R32 ;  /* 0x0000008eb420723c */ /* 0x080fe40000041820 */
[----:B------:R-:W1:Y:S01]  /*158d0*/  MUFU.EX2 R199, R188 ;  /* 0x000000bc00c77308 */ /* 0x000e620000000800 */
[----:B------:R-:W-:Y:S01]  /*158e0*/  LOP3.LUT R20, R151, 0xff, RZ, 0xc0, !PT ;  /* 0x000000ff97147812 */ /* 0x000fe200078ec0ff */
[----:B------:R-:W-:Y:S01]  /*158f0*/  FFMA.FTZ R189, R23, UR4, -R189 ;  /* 0x0000000417bd7c23 */ /* 0x000fe200080108bd */
[----:B------:R-:W-:Y:S01]  /*15900*/  SHF.R.U32.HI R21, RZ, 0x8, R141 ;  /* 0x00000008ff157819 */ /* 0x000fe2000001168d */
[C---:B------:R-:W-:Y:S06]  /*15910*/  HMMA.16816.F32.BF16 R108, R172.reuse, R142, R108 ;  /* 0x0000008eac6c723c */ /* 0x040fec000004186c */
[----:B------:R3:W-:Y:S01]  /*15920*/  MUFU.EX2 R196, R22 ;  /* 0x0000001600c47308 */ /* 0x0007e20000000800 */
[----:B------:R-:W-:Y:S01]  /*15930*/  PRMT R185, R20, 0x5410, R140 ;  /* 0x0000541014b97816 */ /* 0x000fe2000000008c */
[--C-:B------:R-:W-:Y:S03]  /*15940*/  FFMA.FTZ R28, R28, UR4, -R190.reuse ;  /* 0x000000041c1c7c23 */ /* 0x100fe600080108be */
[----:B------:R-:W-:Y:S01]  /*15950*/  LOP3.LUT R152, R138, 0xff, RZ, 0xc0, !PT ;  /* 0x000000ff8a987812 */ /* 0x000fe200078ec0ff */
[----:B------:R-:W5:Y:S01]  /*15960*/  LDSM.16.MT88.4 R140, [R213+0xb000] ;  /* 0x00b00000d58c783b */ /* 0x000f620000004200 */
[----:B------:R-:W-:Y:S03]  /*15970*/  SHF.R.U32.HI R139, RZ, 0x8, R153 ;  /* 0x00000008ff8b7819 */ /* 0x000fe60000011699 */
[----:B------:R-:W1:Y:S01]  /*15980*/  MUFU.EX2 R197, R189 ;  /* 0x000000bd00c57308 */ /* 0x000e620000000800 */
[----:B------:R-:W-:Y:S01]  /*15990*/  LOP3.LUT R138, R155, 0xff, RZ, 0xc0, !PT ;  /* 0x000000ff9b8a7812 */ /* 0x000fe200078ec0ff */
[----:B------:R-:W-:Y:S01]  /*159a0*/  FFMA.FTZ R24, R24, UR4, -R190 ;  /* 0x0000000418187c23 */ /* 0x000fe200080108be */
[----:B------:R-:W-:Y:S01]  /*159b0*/  LOP3.LUT R20, R148, 0xffff, RZ, 0xc0, !PT ;  /* 0x0000ffff94147812 */ /* 0x000fe200078ec0ff */
[----:B------:R-:W-:Y:S01]  /*159c0*/  FMUL.FTZ R112, R132, R112 ;  /* 0x0000007084707220 */ /* 0x000fe20000410000 */
[----:B------:R-:W-:Y:S01]  /*159d0*/  PRMT R154, R154, 0x5410, R139 ;  /* 0x000054109a9a7816 */ /* 0x000fe2000000008b */
[----:B------:R-:W-:Y:S01]  /*159e0*/  FMUL.FTZ R113, R132, R113 ;  /* 0x0000007184717220 */ /* 0x000fe20000410000 */
[----:B------:R-:W-:Y:S03]  /*159f0*/  PRMT R151, R138, 0x5410, R176 ;  /* 0x000054108a977816 */ /* 0x000fe600000000b0 */
[----:B------:R1:W-:Y:S01]  /*15a00*/  MUFU.EX2 R189, R28 ;  /* 0x0000001c00bd7308 */ /* 0x0003e20000000800 */
[----:B------:R-:W-:Y:S01]  /*15a10*/  SHF.R.U32.HI R138, RZ, 0x8, R20 ;  /* 0x00000008ff8a7819 */ /* 0x000fe20000011614 */
[C---:B------:R-:W-:Y:S01]  /*15a20*/  FMUL.FTZ R114, R3.reuse, R114 ;  /* 0x0000007203727220 */ /* 0x040fe20000410000 */
[----:B------:R-:W-:Y:S01]  /*15a30*/  LOP3.LUT R139, R148, 0xff, RZ, 0xc0, !PT ;  /* 0x000000ff948b7812 */ /* 0x000fe200078ec0ff */
[----:B------:R-:W-:Y:S01]  /*15a40*/  FMUL.FTZ R115, R3, R115 ;  /* 0x0000007303737220 */ /* 0x000fe20000410000 */
[----:B------:R-:W-:Y:S01]  /*15a50*/  FFMA.FTZ R26, R26, UR4, -R191 ;  /* 0x000000041a1a7c23 */ /* 0x000fe200080108bf */
[C---:B------:R-:W-:Y:S01]  /*15a60*/  FMUL.FTZ R116, R2.reuse, R116 ;  /* 0x0000007402747220 */ /* 0x040fe20000410000 */
[----:B----4-:R-:W-:Y:S01]  /*15a70*/  PRMT R150, R139, 0x5410, R138 ;  /* 0x000054108b967816 */ /* 0x010fe2000000008a */
[----:B------:R-:W-:Y:S02]  /*15a80*/  FFMA.FTZ R138, R25, UR4, -R190 ;  /* 0x00000004198a7c23 */ /* 0x000fe400080108be */
[----:B------:R4:W-:Y:S01]  /*15a90*/  MUFU.EX2 R195, R24 ;  /* 0x0000001800c37308 */ /* 0x0009e20000000800 */
[----:B------:R-:W-:Y:S01]  /*15aa0*/  FMUL.FTZ R117, R2, R117 ;  /* 0x0000007502757220 */ /* 0x000fe20000410000 */
[-C--:B--2---:R-:W-:Y:S03]  /*15ab0*/  HMMA.16816.F32.BF16 R112, R172, R144.reuse, R112 ;  /* 0x00000090ac70723c */ /* 0x084fe60000041870 */
[C---:B------:R-:W-:Y:S01]  /*15ac0*/  FMUL.FTZ R118, R0.reuse, R118 ;  /* 0x0000007600767220 */ /* 0x040fe20000410000 */
[----:B------:R-:W-:Y:S01]  /*15ad0*/  FMUL.FTZ R119, R0, R119 ;  /* 0x0000007700777220 */ /* 0x000fe20000410000 */
[----:B------:R-:W-:Y:S03]  /*15ae0*/  PRMT R184, R152, 0x5410, R21 ;  /* 0x0000541098b87816 */ /* 0x000fe60000000015 */
[----:B------:R-:W2:Y:S03]  /*15af0*/  MUFU.EX2 R194, R138 ;  /* 0x0000008a00c27308 */ /* 0x000ea60000000800 */
[C---:B------:R-:W-:Y:S01]  /*15b00*/  FMUL.FTZ R20, R2.reuse, R160 ;  /* 0x000000a002147220 */ /* 0x040fe20000410000 */
[----:B------:R-:W-:Y:S01]  /*15b10*/  FMUL.FTZ R21, R2, R161 ;  /* 0x000000a102157220 */ /* 0x000fe20000410000 */
[C---:B------:R-:W-:Y:S05]  /*15b20*/  HMMA.16816.F32.BF16 R116, R180.reuse, R144, R116 ;  /* 0x00000090b474723c */ /* 0x040fea0000041874 */
[----:B------:R5:W-:Y:S01]  /*15b30*/  MUFU.EX2 R192, R26 ;  /* 0x0000001a00c07308 */ /* 0x000be20000000800 */
[C---:B---3--:R-:W-:Y:S01]  /*15b40*/  FMUL.FTZ R22, R0.reuse, R162 ;  /* 0x000000a200167220 */ /* 0x048fe20000410000 */
[----:B------:R-:W-:Y:S01]  /*15b50*/  FMUL.FTZ R23, R0, R163 ;  /* 0x000000a300177220 */ /* 0x000fe20000410000 */
[--C-:B-1----:R-:W-:Y:S03]  /*15b60*/  HSET2.LE.AND R28, R154, R242.reuse, PT ;  /* 0x000000f29a1c7233 */ /* 0x102fe60003803000 */
[C---:B------:R-:W-:Y:S01]  /*15b70*/  FMUL.FTZ R120, R132.reuse, R120 ;  /* 0x0000007884787220 */ /* 0x040fe20000410000 */
[----:B------:R-:W1:Y:S01]  /*15b80*/  LDSM.16.MT88.4 R152, [R209+0xa800] ;  /* 0x00a80000d198783b */ /* 0x000e620000004200 */
[----:B------:R-:W-:Y:S01]  /*15b90*/  FMUL.FTZ R121, R132, R121 ;  /* 0x0000007984797220 */ /* 0x000fe20000410000 */
[-C--:B------:R-:W-:Y:S03]  /*15ba0*/  HMMA.16816.F32.BF16 R20, R180, R146.reuse, R20 ;  /* 0x00000092b414723c */ /* 0x080fe60000041814 */
[C---:B------:R-:W-:Y:S01]  /*15bb0*/  FMUL.FTZ R122, R3.reuse, R122 ;  /* 0x0000007a037a7220 */ /* 0x040fe20000410000 */
[----:B------:R-:W-:Y:S01]  /*15bc0*/  FMUL.FTZ R123, R3, R123 ;  /* 0x0000007b037b7220 */ /* 0x000fe20000410000 */
[----:B------:R-:W-:Y:S01]  /*15bd0*/  SHF.R.U32.HI R25, RZ, 0x10, R148 ;  /* 0x00000010ff197819 */ /* 0x000fe20000011694 */
[--C-:B------:R-:W-:Y:S01]  /*15be0*/  FFMA.FTZ R30, R30, UR4, -R191.reuse ;  /* 0x000000041e1e7c23 */ /* 0x100fe200080108bf */
[----:B----4-:R-:W-:Y:S01]  /*15bf0*/  LOP3.LUT R24, R137, 0xffff, RZ, 0xc0, !PT ;  /* 0x0000ffff89187812 */ /* 0x010fe200078ec0ff */
[----:B------:R-:W-:Y:S01]  /*15c00*/  FFMA.FTZ R149, R27, UR4, -R191 ;  /* 0x000000041b957c23 */ /* 0x000fe200080108bf */
[----:B------:R-:W3:Y:S01]  /*15c10*/  LDSM.16.MT88.4 R160, [R214+0xa800] ;  /* 0x00a80000d6a0783b */ /* 0x000ee20000004200 */
[----:B------:R4:W-:Y:S01]  /*15c20*/  MUFU.EX2 R188, R30 ;  /* 0x0000001e00bc7308 */ /* 0x0009e20000000800 */
[C---:B------:R-:W-:Y:S04]  /*15c30*/  HMMA.16816.F32.BF16 R120, R172.reuse, R146, R120 ;  /* 0x00000092ac78723c */ /* 0x040fe80000041878 */
[----:B------:R-:W-:Y:S01]  /*15c40*/  LOP3.LUT R145, R137, 0xff, RZ, 0xc0, !PT ;  /* 0x000000ff89917812 */ /* 0x000fe200078ec0ff */
[C---:B-----5:R-:W-:Y:S01]  /*15c50*/  FMUL.FTZ R26, R3.reuse, R166 ;  /* 0x000000a6031a7220 */ /* 0x060fe20000410000 */
[--C-:B------:R-:W-:Y:S01]  /*15c60*/  SHF.R.U32.HI R138, RZ, 0x10, R137.reuse ;  /* 0x00000010ff8a7819 */ /* 0x100fe20000011689 */
[----:B------:R-:W-:Y:S01]  /*15c70*/  FMUL.FTZ R27, R3, R167 ;  /* 0x000000a7031b7220 */ /* 0x000fe20000410000 */
[----:B------:R-:W-:Y:S01]  /*15c80*/  SHF.R.U32.HI R144, RZ, 0x18, R137 ;  /* 0x00000018ff907819 */ /* 0x000fe20000011689 */
[----:B------:R-:W5:Y:S02]  /*15c90*/  MUFU.EX2 R193, R149 ;  /* 0x0000009500c17308 */ /* 0x000f640000000800 */
[----:B------:R-:W-:Y:S01]  /*15ca0*/  LOP3.LUT R139, R25, 0xff, RZ, 0xc0, !PT ;  /* 0x000000ff198b7812 */ /* 0x000fe200078ec0ff */
[C---:B------:R-:W-:Y:S01]  /*15cb0*/  FMUL.FTZ R25, R132.reuse, R165 ;  /* 0x000000a584197220 */ /* 0x040fe20000410000 */
[----:B------:R-:W-:Y:S01]  /*15cc0*/  SHF.R.U32.HI R137, RZ, 0x8, R24 ;  /* 0x00000008ff897819 */ /* 0x000fe20000011618 */
[----:B------:R-:W-:Y:S01]  /*15cd0*/  FMUL.FTZ R24, R132, R164 ;  /* 0x000000a484187220 */ /* 0x000fe20000410000 */
[----:B------:R-:W-:Y:S01]  /*15ce0*/  FFMA.FTZ R191, R31, UR4, -R191 ;  /* 0x000000041fbf7c23 */ /* 0x000fe200080108bf */
[----:B------:R-:W-:Y:S01]  /*15cf0*/  FFMA.FTZ R190, R29, UR4, -R190 ;  /* 0x000000041dbe7c23 */ /* 0x000fe200080108be */
[C---:B------:R-:W-:Y:S01]  /*15d00*/  FMUL.FTZ R124, R2.reuse, R124 ;  /* 0x0000007c027c7220 */ /* 0x040fe20000410000 */
[----:B------:R-:W-:Y:S01]  /*15d10*/  FMUL.FTZ R125, R2, R125 ;  /* 0x0000007d027d7220 */ /* 0x000fe20000410000 */
[C---:B------:R-:W-:Y:S01]  /*15d20*/  FMUL.FTZ R126, R0.reuse, R126 ;  /* 0x0000007e007e7220 */ /* 0x040fe20000410000 */
[----:B------:R-:W-:Y:S01]  /*15d30*/  FMUL.FTZ R127, R0, R127 ;  /* 0x0000007f007f7220 */ /* 0x000fe20000410000 */
[-C--:B------:R-:W-:Y:S01]  /*15d40*/  HMMA.16816.F32.BF16 R24, R172, R140.reuse, R24 ;  /* 0x0000008cac18723c */ /* 0x080fe20000041818 */
[----:B------:R-:W3:Y:S01]  /*15d50*/  MUFU.EX2 R190, R190 ;  /* 0x000000be00be7308 */ /* 0x000ee20000000800 */
[----:B------:R-:W3:Y:S01]  /*15d60*/  LDSM.16.MT88.4 R164, [R213+0xa800] ;  /* 0x00a80000d5a4783b */ /* 0x000ee20000004200 */
[----:B------:R-:W-:Y:S01]  /*15d70*/  SHF.R.U32.HI R148, RZ, 0x18, R148 ;  /* 0x00000018ff947819 */ /* 0x000fe20000011694 */
[C---:B------:R-:W-:Y:S01]  /*15d80*/  FMUL.FTZ R128, R2.reuse, R128 ;  /* 0x0000008002807220 */ /* 0x040fe20000410000 */
[----:B------:R-:W-:Y:S01]  /*15d90*/  FMUL.FTZ R129, R2, R129 ;  /* 0x0000008102817220 */ /* 0x000fe20000410000 */
[C---:B------:R-:W-:Y:S05]  /*15da0*/  HMMA.16816.F32.BF16 R124, R180.reuse, R140, R124 ;  /* 0x0000008cb47c723c */ /* 0x040fea000004187c */
[----:B------:R-:W3:Y:S01]  /*15db0*/  MUFU.EX2 R191, R191 ;  /* 0x000000bf00bf7308 */ /* 0x000ee20000000800 */
[C---:B------:R-:W-:Y:S01]  /*15dc0*/  FMUL.FTZ R130, R0.reuse, R130 ;  /* 0x0000008200827220 */ /* 0x040fe20000410000 */
[----:B------:R-:W-:Y:S01]  /*15dd0*/  FMUL.FTZ R131, R0, R131 ;  /* 0x0000008300837220 */ /* 0x000fe20000410000 */
[--C-:B------:R-:W-:Y:S03]  /*15de0*/  HSET2.LE.AND R29, R151, R242.reuse, PT ;  /* 0x000000f2971d7233 */ /* 0x100fe60003803000 */
[C---:B----4-:R-:W-:Y:S01]  /*15df0*/  FMUL.FTZ R30, R3.reuse, R170 ;  /* 0x000000aa031e7220 */ /* 0x050fe20000410000 */
[----:B------:R-:W-:Y:S01]  /*15e00*/  F2FP.BF16.F32.PACK_AB R178, R202, R203 ;  /* 0x000000cbcab2723e */ /* 0x000fe200000010ff */
[C---:B------:R-:W-:Y:S01]  /*15e10*/  FMUL.FTZ R31, R3.reuse, R171 ;  /* 0x000000ab031f7220 */ /* 0x040fe20000410000 */
[-C--:B------:R-:W-:Y:S01]  /*15e20*/  HMMA.16816.F32.BF16 R128, R180, R142.reuse, R128 ;  /* 0x0000008eb480723c */ /* 0x080fe20000041880 */
[----:B------:R-:W-:Y:S02]  /*15e30*/  LDSM.16.MT88.4 R180, [R211+0xb800] ;  /* 0x00b80000d3b4783b */ /* 0x000fe40000004200 */
[----:B------:R-:W-:Y:S01]  /*15e40*/  F2FP.BF16.F32.PACK_AB R179, R200, R201 ;  /* 0x000000c9c8b3723e */ /* 0x000fe200000010ff */
[----:B------:R-:W-:Y:S01]  /*15e50*/  FFMA.FTZ R3, R3, R246, R231 ;  /* 0x000000f603037223 */ /* 0x000fe200000100e7 */
[----:B------:R-:W-:Y:S01]  /*15e60*/  LOP3.LUT R138, R138, 0xff, RZ, 0xc0, !PT ;  /* 0x000000ff8a8a7812 */ /* 0x000fe200078ec0ff */
[----:B------:R-:W-:Y:S01]  /*15e70*/  FFMA.FTZ R2, R2, R247, R228 ;  /* 0x000000f702027223 */ /* 0x000fe200000100e4 */
[----:B------:R-:W-:Y:S01]  /*15e80*/  PRMT R148, R139, 0x5410, R148 ;  /* 0x000054108b947816 */ /* 0x000fe20000000094 */
[----:B------:R-:W-:Y:S03]  /*15e90*/  FFMA.FTZ R0, R0, R248, R227 ;  /* 0x000000f800007223 */ /* 0x000fe600000100e3 */
[----:B------:R-:W-:Y:S01]  /*15ea0*/  PRMT R139, R145, 0x5410, R137 ;  /* 0x00005410918b7816 */ /* 0x000fe20000000089 */
[----:B------:R-:W-:Y:S01]  /*15eb0*/  FADD.FTZ R3, R230, R3 ;  /* 0x00000003e6037221 */ /* 0x000fe20000010000 */
[----:B------:R-:W-:Y:S01]  /*15ec0*/  LOP3.LUT R178, R28, R178, RZ, 0xc0, !PT ;  /* 0x000000b21cb27212 */ /* 0x000fe200078ec0ff */
[C---:B------:R-:W-:Y:S01]  /*15ed0*/  FMUL.FTZ R28, R132.reuse, R168 ;  /* 0x000000a8841c7220 */ /* 0x040fe20000410000 */
[----:B------:R-:W-:Y:S01]  /*15ee0*/  LOP3.LUT R179, R29, R179, RZ, 0xc0, !PT ;  /* 0x000000b31db37212 */ /* 0x000fe200078ec0ff */
[----:B------:R-:W-:Y:S01]  /*15ef0*/  FMUL.FTZ R29, R132, R169 ;  /* 0x000000a9841d7220 */ /* 0x000fe20000410000 */
[----:B------:R-:W-:Y:S01]  /*15f00*/  PRMT R144, R138, 0x5410, R144 ;  /* 0x000054108a907816 */ /* 0x000fe20000000090 */
[----:B------:R-:W-:Y:S01]  /*15f10*/  FFMA.FTZ R132, R132, R243, R235 ;  /* 0x000000f384847223 */ /* 0x000fe200000100eb */
[--C-:B------:R-:W-:Y:S01]  /*15f20*/  HSET2.LE.AND R137, R150, R242.reuse, PT ;  /* 0x000000f296897233 */ /* 0x100fe20003803000 */
[----:B------:R-:W-:Y:S01]  /*15f30*/  FADD.FTZ R0, R226, R0 ;  /* 0x00000000e2007221 */ /* 0x000fe20000010000 */
[--C-:B------:R-:W-:Y:S01]  /*15f40*/  HSET2.LE.AND R138, R148, R242.reuse, PT ;  /* 0x000000f2948a7233 */ /* 0x100fe20003803000 */
[----:B------:R-:W-:Y:S01]  /*15f50*/  FADD.FTZ R132, R234, R132 ;  /* 0x00000084ea847221 */ /* 0x000fe20000010000 */
[----:B------:R-:W-:Y:S01]  /*15f60*/  HMMA.16816.F32.BF16 R28, R172, R142, R28 ;  /* 0x0000008eac1c723c */ /* 0x000fe2000004181c */
[----:B------:R-:W4:Y:S03]  /*15f70*/  LDSM.16.MT88.4 R172, [R209+0xb800] ;  /* 0x00b80000d1ac783b */ /* 0x000f260000004200 */
[----:B------:R-:W-:Y:S01]  /*15f80*/  F2FP.BF16.F32.PACK_AB R176, R199, R198 ;  /* 0x000000c6c7b0723e */ /* 0x000fe200000010ff */
[----:B------:R-:W-:Y:S01]  /*15f90*/  FADD.FTZ R3, R239, R3 ;  /* 0x00000003ef037221 */ /* 0x000fe20000010000 */
[----:B------:R-:W-:Y:S01]  /*15fa0*/  F2FP.BF16.F32.PACK_AB R177, R197, R196 ;  /* 0x000000c4c5b1723e */ /* 0x000fe200000010ff */
[----:B------:R-:W-:Y:S01]  /*15fb0*/  FADD.FTZ R0, R205, R0 ;  /* 0x00000000cd007221 */ /* 0x000fe20000010000 */
[--C-:B------:R-:W-:Y:S03]  /*15fc0*/  HSET2.LE.AND R139, R139, R242.reuse, PT ;  /* 0x000000f28b8b7233 */ /* 0x100fe60003803000 */
[----:B--2---:R-:W-:Y:S01]  /*15fd0*/  F2FP.BF16.F32.PACK_AB R168, R194, R195 ;  /* 0x000000c3c2a8723e */ /* 0x004fe200000010ff */
[----:B------:R-:W-:Y:S01]  /*15fe0*/  FADD.FTZ R3, R238, R3 ;  /* 0x00000003ee037221 */ /* 0x000fe20000010000 */
[----:B------:R-:W-:Y:S02]  /*15ff0*/  LOP3.LUT R176, R137, R176, RZ, 0xc0, !PT ;  /* 0x000000b089b07212 */ /* 0x000fe400078ec0ff */
[----:B------:R-:W-:Y:S02]  /*16000*/  LOP3.LUT R177, R138, R177, RZ, 0xc0, !PT ;  /* 0x000000b18ab17212 */ /* 0x000fe400078ec0ff */
[--C-:B------:R-:W-:Y:S02]  /*16010*/  HSET2.LE.AND R170, R184, R242.reuse, PT ;  /* 0x000000f2b8aa7233 */ /* 0x100fe40003803000 */
[--C-:B------:R-:W-:Y:S02]  /*16020*/  HSET2.LE.AND R171, R185, R242.reuse, PT ;  /* 0x000000f2b9ab7233 */ /* 0x100fe40003803000 */
[----:B------:R-:W-:Y:S01]  /*16030*/  HSET2.LE.AND R169, R144, R242, PT ;  /* 0x000000f290a97233 */ /* 0x000fe20003803000 */
[----:B------:R-:W2:Y:S01]  /*16040*/  LDSM.16.MT88.4 R184, [R214+0xb800] ;  /* 0x00b80000d6b8783b */ /* 0x000ea20000004200 */
[-C--:B-1----:R-:W-:Y:S05]  /*16050*/  HMMA.16816.F32.BF16 R144, R176, R152.reuse, R4 ;  /* 0x00000098b090723c */ /* 0x082fea0000041804 */
[----:B------:R-:W-:Y:S02]  /*16060*/  LOP3.LUT R168, R139, R168, RZ, 0xc0, !PT ;  /* 0x000000a88ba87212 */ /* 0x000fe400078ec0ff */
[----:B-----5:R-:W-:Y:S01]  /*16070*/  F2FP.BF16.F32.PACK_AB R137, R193, R192 ;  /* 0x000000c0c189723e */ /* 0x020fe200000010ff */
[----:B------:R-:W1:Y:S03]  /*16080*/  LDSM.16.MT88.4 R4, [R213+0xb800] ;  /* 0x00b80000d504783b */ /* 0x000e660000004200 */
[----:B---3--:R-:W-:Y:S02]  /*16090*/  F2FP.BF16.F32.PACK_AB R138, R190, R189 ;  /* 0x000000bdbe8a723e */ /* 0x008fe400000010ff */
[----:B------:R-:W-:Y:S02]  /*160a0*/  F2FP.BF16.F32.PACK_AB R139, R191, R188 ;  /* 0x000000bcbf8b723e */ /* 0x000fe400000010ff */
[----:B------:R-:W-:Y:S02]  /*160b0*/  LOP3.LUT R169, R169, R137, RZ, 0xc0, !PT ;  /* 0x00000089a9a97212 */ /* 0x000fe400078ec0ff */
[----:B------:R-:W-:Y:S02]  /*160c0*/  LOP3.LUT R170, R170, R138, RZ, 0xc0, !PT ;  /* 0x0000008aaaaa7212 */ /* 0x000fe400078ec0ff */
[----:B------:R-:W-:Y:S02]  /*160d0*/  LOP3.LUT R171, R171, R139, RZ, 0xc0, !PT ;  /* 0x0000008babab7212 */ /* 0x000fe400078ec0ff */
[----:B------:R-:W-:Y:S02]  /*160e0*/  MOV R137, R136 ;  /* 0x0000008800897202 */ /* 0x000fe40000000f00 */
[----:B------:R-:W-:Y:S03]  /*160f0*/  MOV R138, R133 ;  /* 0x00000085008a7202 */ /* 0x000fe60000000f00 */
[C---:B------:R-:W-:Y:S06]  /*16100*/  HMMA.16816.F32.BF16 R140, R168.reuse, R152, R8 ;  /* 0x00000098a88c723c */ /* 0x040fec0000041808 */
        /* <DEDUP_REMOVED lines=8> */
[-C--:B------:R-:W-:Y:S06]  /*16190*/  HMMA.16816.F32.BF16 R44, R168, R158.reuse, R44 ;  /* 0x0000009ea82c723c */ /* 0x080fec000004182c */
[C---:B------:R-:W-:Y:S06]  /*161a0*/  HMMA.16816.F32.BF16 R48, R176.reuse, R158, R48 ;  /* 0x0000009eb030723c */ /* 0x040fec0000041830 */
        /* <DEDUP_REMOVED lines=8> */
[-C--:B----4-:R-:W-:Y:S06]  /*16230*/  HMMA.16816.F32.BF16 R84, R176, R172.reuse, R84 ;  /* 0x000000acb054723c */ /* 0x090fec0000041854 */
[C---:B------:R-:W-:Y:S06]  /*16240*/  HMMA.16816.F32.BF16 R88, R168.reuse, R172, R88 ;  /* 0x000000aca858723c */ /* 0x040fec0000041858 */
[-C--:B------:R-:W-:Y:S06]  /*16250*/  HMMA.16816.F32.BF16 R92, R168, R174.reuse, R92 ;  /* 0x000000aea85c723c */ /* 0x080fec000004185c */
[C---:B------:R-:W-:Y:S06]  /*16260*/  HMMA.16816.F32.BF16 R96, R176.reuse, R174, R96 ;  /* 0x000000aeb060723c */ /* 0x040fec0000041860 */
[-C--:B------:R-:W-:Y:S06]  /*16270*/  HMMA.16816.F32.BF16 R100, R176, R180.reuse, R100 ;  /* 0x000000b4b064723c */ /* 0x080fec0000041864 */
[C---:B------:R-:W-:Y:S06]  /*16280*/  HMMA.16816.F32.BF16 R104, R168.reuse, R180, R104 ;  /* 0x000000b4a868723c */ /* 0x040fec0000041868 */
[-C--:B------:R-:W-:Y:S06]  /*16290*/  HMMA.16816.F32.BF16 R156, R168, R182.reuse, R32 ;  /* 0x000000b6a89c723c */ /* 0x080fec0000041820 */
[C---:B------:R-:W-:Y:S06]  /*162a0*/  HMMA.16816.F32.BF16 R108, R176.reuse, R182, R108 ;  /* 0x000000b6b06c723c */ /* 0x040fec000004186c */
[-C--:B--2---:R-:W-:Y:S06]  /*162b0*/  HMMA.16816.F32.BF16 R112, R176, R184.reuse, R112 ;  /* 0x000000b8b070723c */ /* 0x084fec0000041870 */
[C---:B------:R-:W-:Y:S06]  /*162c0*/  HMMA.16816.F32.BF16 R116, R168.reuse, R184, R116 ;  /* 0x000000b8a874723c */ /* 0x040fec0000041874 */
[-C--:B------:R-:W-:Y:S06]  /*162d0*/  HMMA.16816.F32.BF16 R160, R168, R186.reuse, R20 ;  /* 0x000000baa8a0723c */ /* 0x080fec0000041814 */
[C---:B------:R-:W-:Y:S06]  /*162e0*/  HMMA.16816.F32.BF16 R120, R176.reuse, R186, R120 ;  /* 0x000000bab078723c */ /* 0x040fec0000041878 */
[-C--:B-1----:R-:W-:Y:S06]  /*162f0*/  HMMA.16816.F32.BF16 R164, R176, R4.reuse, R24 ;  /* 0x00000004b0a4723c */ /* 0x082fec0000041818 */
[C---:B------:R-:W-:Y:S06]  /*16300*/  HMMA.16816.F32.BF16 R124, R168.reuse, R4, R124 ;  /* 0x00000004a87c723c */ /* 0x040fec000004187c */
[-C--:B------:R-:W-:Y:S05]  /*16310*/  HMMA.16816.F32.BF16 R128, R168, R6.reuse, R128 ;  /* 0x00000006a880723c */ /* 0x080fea0000041880 */
        /* <DEDUP_REMOVED lines=19> */
[----:B------:R-:W-:Y:S01]  /*16450*/  MOV R0, R135 ;  /* 0x0000008700007202 */ /* 0x000fe20000000f00 */
[----:B------:R-:W-:Y:S01]  /*16460*/  FADD.FTZ R247, R190, R2 ;  /* 0x00000002bef77221 */ /* 0x000fe20000010000 */
[----:B------:R-:W-:Y:S06]  /*16470*/  @P4 BRA `(.L_x_999) ;  /* 0xffffffd400284947 */ /* 0x000fec000383ffff */
.L_x_998:
[----:B------:R-:W1:Y:S01]  /*16480*/  SHFL.BFLY PT, R2, R243, 0x2, 0x1f ;  /* 0x0c401f00f3027f89 */ /* 0x000e6200000e0000 */
[----:B------:R-:W-:Y:S01]  /*16490*/  ULDC UR4, c[0x0][0x38c] ;  /* 0x0000e30000047ab9 */ /* 0x000fe20000000800 */
[----:B------:R-:W-:Y:S01]  /*164a0*/  UMOV UR5, 0x400 ;  /* 0x0000040000057882 */ /* 0x000fe20000000000 */
[----:B------:R-:W-:Y:S01]  /*164b0*/  UISETP.NE.AND UP0, UPT, UR15, -0x1, UPT ;  /* 0xffffffff0f00788c */ /* 0x000fe2000bf05270 */
[----:B------:R-:W2:Y:S04]  /*164c0*/  SHFL.BFLY PT, R0, R246, 0x2, 0x1f ;  /* 0x0c401f00f6007f89 */ /* 0x000ea800000e0000 */
[----:B------:R-:W3:Y:S04]  /*164d0*/  SHFL.BFLY PT, R5, R247, 0x2, 0x1f ;  /* 0x0c401f00f7057f89 */ /* 0x000ee800000e0000 */
[----:B------:R-:W-:Y:S01]  /*164e0*/  SHFL.BFLY PT, R4, R248, 0x2, 0x1f ;  /* 0x0c401f00f8047f89 */ /* 0x000fe200000e0000 */
[----:B------:R-:W4:Y:S01]  /*164f0*/  S2R R175, SR_TID.X ;  /* 0x0000000000af7919 */ /* 0x000f220000002100 */
[----:B-1----:R-:W-:Y:S01]  /*16500*/  FADD.FTZ R2, R2, R243 ;  /* 0x000000f302027221 */ /* 0x002fe20000010000 */
[----:B--2---:R-:W-:-:S04]  /*16510*/  FADD.FTZ R0, R0, R246 ;  /* 0x000000f600007221 */ /* 0x004fc80000010000 */
[----:B------:R-:W1:Y:S01]  /*16520*/  SHFL.BFLY PT, R132, R2, 0x1, 0x1f ;  /* 0x0c201f0002847f89 */ /* 0x000e6200000e0000 */
[----:B---3--:R-:W-:-:S03]  /*16530*/  FADD.FTZ R5, R5, R247 ;  /* 0x000000f705057221 */ /* 0x008fc60000010000 */
[----:B------:R-:W2:Y:S04]  /*16540*/  SHFL.BFLY PT, R3, R0, 0x1, 0x1f ;  /* 0x0c201f0000037f89 */ /* 0x000ea800000e0000 */
[----:B------:R-:W3:Y:S01]  /*16550*/  SHFL.BFLY PT, R6, R5, 0x1, 0x1f ;  /* 0x0c201f0005067f89 */ /* 0x000ee200000e0000 */
[----:B----4-:R-:W-:-:S04]  /*16560*/  SHF.R.S32.HI R174, RZ, 0x1f, R175 ;  /* 0x0000001fffae7819 */ /* 0x010fc800000114af */
[-C--:B------:R-:W-:Y:S01]  /*16570*/  LEA.HI R8, R174, R175.reuse, RZ, 0x2 ;  /* 0x000000afae087211 */ /* 0x080fe200078f10ff */
[----:B-1----:R-:W-:Y:S01]  /*16580*/  FADD.FTZ R132, R2, R132 ;  /* 0x0000008402847221 */ /* 0x002fe20000010000 */
[----:B------:R-:W-:Y:S01]  /*16590*/  FADD.FTZ R2, R4, R248 ;  /* 0x000000f804027221 */ /* 0x000fe20000010000 */
[----:B------:R-:W-:Y:S01]  /*165a0*/  LEA.HI R174, R174, R175, RZ, 0x5 ;  /* 0x000000afaeae7211 */ /* 0x000fe200078f28ff */
[----:B--2---:R-:W-:Y:S02]  /*165b0*/  FADD.FTZ R137, R0, R3 ;  /* 0x0000000300897221 */ /* 0x004fe40000010000 */
[----:B------:R-:W-:Y:S01]  /*165c0*/  FSETP.NE.FTZ.AND P6, PT, R132, RZ, PT ;  /* 0x000000ff8400720b */ /* 0x000fe20003fd5000 */
[----:B------:R-:W1:Y:S01]  /*165d0*/  SHFL.BFLY PT, R7, R2, 0x1, 0x1f ;  /* 0x0c201f0002077f89 */ /* 0x000e6200000e0000 */
[----:B------:R-:W-:Y:S01]  /*165e0*/  MOV R0, 0x3f800000 ;  /* 0x3f80000000007802 */ /* 0x000fe20000000f00 */
[----:B---3--:R-:W-:Y:S01]  /*165f0*/  FADD.FTZ R138, R5, R6 ;  /* 0x00000006058a7221 */ /* 0x008fe20000010000 */
[----:B------:R-:W-:-:S02]  /*16600*/  LOP3.LUT R5, R8, 0x3ffffffc, RZ, 0xc0, !PT ;  /* 0x3ffffffc08057812 */ /* 0x000fc400078ec0ff */
[----:B------:R-:W-:Y:S02]  /*16610*/  FSETP.NE.FTZ.AND P0, PT, R137, RZ, PT ;  /* 0x000000ff8900720b */ /* 0x000fe40003f15000 */
[----:B------:R-:W-:Y:S02]  /*16620*/  FSETP.NE.FTZ.AND P5, PT, R138, RZ, PT ;  /* 0x000000ff8a00720b */ /* 0x000fe40003fb5000 */
[----:B------:R-:W-:Y:S02]  /*16630*/  SHF.R.S32.HI R6, RZ, 0x5, R174 ;  /* 0x00000005ff067819 */ /* 0x000fe400000114ae */
[----:B------:R-:W-:Y:S01]  /*16640*/  IADD3 R5, -R5, R175, RZ ;  /* 0x000000af05057210 */ /* 0x000fe20007ffe1ff */
[----:B------:R-:W2:Y:S01]  /*16650*/  @P6 MUFU.RCP R0, R132 ;  /* 0x0000008400006308 */ /* 0x000ea20000001000 */
[----:B------:R-:W-:Y:S02]  /*16660*/  MOV R4, 0x3f800000 ;  /* 0x3f80000000047802 */ /* 0x000fe40000000f00 */
[----:B------:R-:W-:-:S02]  /*16670*/  LEA R172, R6, R5, 0x9 ;  /* 0x0000000506ac7211 */ /* 0x000fc400078e48ff */
[--C-:B------:R-:W-:Y:S02]  /*16680*/  SHF.R.S32.HI R3, RZ, 0x2, R8.reuse ;  /* 0x00000002ff037819 */ /* 0x100fe40000011408 */
[----:B------:R-:W-:Y:S01]  /*16690*/  SHF.R.S32.HI R25, RZ, 0x1f, R8 ;  /* 0x0000001fff197819 */ /* 0x000fe20000011408 */
[----:B------:R-:W3:Y:S01]  /*166a0*/  @P0 MUFU.RCP R4, R137 ;  /* 0x0000008900040308 */ /* 0x000ee20000001000 */
[----:B------:R-:W-:Y:S02]  /*166b0*/  P2R R173, PR, RZ, 0x40 ;  /* 0x00000040ffad7803 */ /* 0x000fe40000000000 */
[----:B------:R-:W-:Y:S01]  /*166c0*/  LEA.HI R25, R25, R3, RZ, 0x3 ;  /* 0x0000000319197211 */ /* 0x000fe200078f18ff */
[----:B-1----:R-:W-:Y:S01]  /*166d0*/  FADD.FTZ R139, R2, R7 ;  /* 0x00000007028b7221 */ /* 0x002fe20000010000 */
[----:B------:R-:W-:Y:S02]  /*166e0*/  MOV R2, 0x3f800000 ;  /* 0x3f80000000027802 */ /* 0x000fe40000000f00 */
[----:B------:R-:W-:-:S02]  /*166f0*/  LOP3.LUT R25, R25, 0xfffffff8, RZ, 0xc0, !PT ;  /* 0xfffffff819197812 */ /* 0x000fc400078ec0ff */
[----:B------:R-:W-:Y:S01]  /*16700*/  FSETP.NE.FTZ.AND P4, PT, R139, RZ, PT ;  /* 0x000000ff8b00720b */ /* 0x000fe20003f95000 */
[----:B--2---:R-:W-:Y:S01]  /*16710*/  FMUL.FTZ R0, R0, UR4 ;  /* 0x0000000400007c20 */ /* 0x004fe20008410000 */
[----:B------:R-:W1:Y:S01]  /*16720*/  @P5 MUFU.RCP R2, R138 ;  /* 0x0000008a00025308 */ /* 0x000e620000001000 */
[----:B------:R-:W-:Y:S02]  /*16730*/  IADD3 R25, R3, -R25, RZ ;  /* 0x8000001903197210 */ /* 0x000fe40007ffe0ff */
        /* <DEDUP_REMOVED lines=33> */
[----:B---3--:R-:W-:Y:S01]  /*16950*/  FMUL.FTZ R3, R4, UR4 ;  /* 0x0000000404037c20 */ /* 0x008fe20008410000 */
[----:B-1----:R-:W-:Y:S01]  /*16960*/  FMUL.FTZ R2, R2, UR4 ;  /* 0x0000000402027c20 */ /* 0x002fe20008410000 */
[----:B------:R-:W-:-:S02]  /*16970*/  R2P PR, R25, 0x6 ;  /* 0x0000000619007804 */ /* 0x000fc40000000000 */
[----:B------:R-:W-:Y:S01]  /*16980*/  FMUL.FTZ R146, R3, R146 ;  /* 0x0000009203927220 */ /* 0x000fe20000410000 */
        /* <DEDUP_REMOVED lines=17> */
[----:B-1----:R-:W-:Y:S01]  /*16aa0*/  FMUL.FTZ R0, R0, UR4 ;  /* 0x0000000400007c20 */ /* 0x002fe20008410000 */
[----:B------:R-:W1:Y:S01]  /*16ab0*/  S2UR UR4, SR_CgaCtaId ;  /* 0x00000000000479c3 */ /* 0x000e620000008800 */
        /* <DEDUP_REMOVED lines=34> */
[C---:B------:R-:W-:Y:S01]  /*16ce0*/  SHF.L.U32 R0, R25.reuse, 0x6, RZ ;  /* 0x0000000619007819 */ /* 0x040fe200000006ff */
        /* <DEDUP_REMOVED lines=14> */
[----:B------:R-:W-:Y:S01]  /*16dd0*/  LOP3.LUT R0, R0, 0x1c0, RZ, 0xc0, !PT ;  /* 0x000001c000007812 */ /* 0x000fe200078ec0ff */
[----:B-1----:R-:W-:Y:S01]  /*16de0*/  ULEA UR4, UR4, UR5, 0x18 ;  /* 0x0000000504047291 */ /* 0x002fe2000f8ec03f */
[----:B------:R-:W-:Y:S01]  /*16df0*/  LOP3.LUT R2, R25, 0x1, RZ, 0xc0, !PT ;  /* 0x0000000119027812 */ /* 0x000fe200078ec0ff */
[C---:B------:R-:W-:Y:S01]  /*16e00*/  FMUL.FTZ R4, R3.reuse, R147 ;  /* 0x0000009303047220 */ /* 0x040fe20000410000 */
[----:B------:R-:W-:Y:S01]  /*16e10*/  LEA.HI R0, R0, R0, RZ, 0x1d ;  /* 0x0000000000007211 */ /* 0x000fe200078fe8ff */
[C---:B------:R-:W-:Y:S01]  /*16e20*/  FMUL.FTZ R54, R3.reuse, R54 ;  /* 0x0000003603367220 */ /* 0x040fe20000410000 */
[----:B------:R-:W-:Y:S01]  /*16e30*/  ISETP.NE.U32.AND P3, PT, R2, 0x1, PT ;  /* 0x000000010200780c */ /* 0x000fe20003f65070 */
[C---:B------:R-:W-:Y:S01]  /*16e40*/  FMUL.FTZ R20, R3.reuse, R55 ;  /* 0x0000003703147220 */ /* 0x040fe20000410000 */
[----:B------:R-:W-:Y:S01]  /*16e50*/  LEA R0, R172, R0, 0x1 ;  /* 0x00000000ac007211 */ /* 0x000fe200078e08ff */
[C---:B------:R-:W-:Y:S01]  /*16e60*/  FMUL.FTZ R154, R3.reuse, R154 ;  /* 0x0000009a039a7220 */ /* 0x040fe20000410000 */
[C---:B------:R-:W-:Y:S01]  /*16e70*/  FMUL.FTZ R6, R3.reuse, R155 ;  /* 0x0000009b03067220 */ /* 0x040fe20000410000 */
[C---:B------:R-:W-:Y:S01]  /*16e80*/  FMUL.FTZ R38, R3.reuse, R38 ;  /* 0x0000002603267220 */ /* 0x040fe20000410000 */
[----:B------:R-:W-:Y:S01]  /*16e90*/  LEA R0, R0, UR4, 0x1 ;  /* 0x0000000400007c11 */ /* 0x000fe2000f8e08ff */
        /* <DEDUP_REMOVED lines=26> */
[----:B------:R-:W-:Y:S01]  /*17040*/  @UP0 ULDC.64 UR4, c[0x0][0x298] ;  /* 0x0000a60000040ab9 */ /* 0x000fe20000000a00 */
[----:B------:R-:W-:Y:S01]  /*17050*/  F2FP.BF16.F32.PACK_AB R4, R4, R146 ;  /* 0x000000920404723e */ /* 0x000fe200000010ff */
[----:B------:R-:W-:Y:S01]  /*17060*/  @UP0 UIMAD.WIDE.U32 UR8, UR15, UR4, URZ ;  /* 0x000000040f0802a5 */ /* 0x000fe2000f8e003f */
[C---:B------:R-:W-:Y:S01]  /*17070*/  IADD3 R2, R0.reuse, -0x10, RZ ;  /* 0xfffffff000027810 */ /* 0x040fe20007ffe0ff */
[----:B------:R1:W-:Y:S01]  /*17080*/  STS [R0], R5 ;  /* 0x0000000500007388 */ /* 0x0003e20000000800 */
[----:B------:R-:W-:Y:S01]  /*17090*/  F2FP.BF16.F32.PACK_AB R3, R153, R152 ;  /* 0x000000989903723e */ /* 0x000fe200000010ff */
[----:B------:R-:W-:Y:S01]  /*170a0*/  @UP0 UIMAD UR6, UR15, UR5, UR9 ;  /* 0x000000050f0602a4 */ /* 0x000fe2000f8e0209 */
[----:B------:R-:W-:Y:S01]  /*170b0*/  @P3 IADD3 R2, R0, 0x10, RZ ;  /* 0x0000001000023810 */ /* 0x000fe20007ffe0ff */
[----:B------:R-:W-:Y:S01]  /*170c0*/  STS [R0+0x400], R4 ;  /* 0x0004000400007388 */ /* 0x000fe20000000800 */
[----:B------:R-:W-:-:S02]  /*170d0*/  F2FP.BF16.F32.PACK_AB R20, R20, R54 ;  /* 0x000000361414723e */ /* 0x000fc400000010ff */
[----:B------:R-:W-:Y:S01]  /*170e0*/  MOV R54, 0x20 ;  /* 0x0000002000367802 */ /* 0x000fe20000000f00 */
[----:B------:R2:W-:Y:S01]  /*170f0*/  STS [R2], R3 ;  /* 0x0000000302007388 */ /* 0x0005e20000000800 */
[----:B------:R-:W-:Y:S02]  /*17100*/  F2FP.BF16.F32.PACK_AB R6, R6, R154 ;  /* 0x0000009a0606723e */ /* 0x000fe400000010ff */
[----:B------:R-:W-:Y:S02]  /*17110*/  F2FP.BF16.F32.PACK_AB R8, R8, R140 ;  /* 0x0000008c0808723e */ /* 0x000fe400000010ff */
[----:B------:R-:W-:Y:S01]  /*17120*/  F2FP.BF16.F32.PACK_AB R7, R7, R142 ;  /* 0x0000008e0707723e */ /* 0x000fe200000010ff */
[----:B------:R-:W-:Y:S01]  /*17130*/  STS [R2+0x400], R6 ;  /* 0x0004000602007388 */ /* 0x000fe20000000800 */
[----:B------:R-:W-:Y:S02]  /*17140*/  F2FP.BF16.F32.PACK_AB R9, R9, R148 ;  /* 0x000000940909723e */ /* 0x000fe400000010ff */
[----:B------:R-:W-:Y:S01]  /*17150*/  F2FP.BF16.F32.PACK_AB R12, R12, R150 ;  /* 0x000000960c0c723e */ /* 0x000fe200000010ff */
[----:B------:R3:W-:Y:S01]  /*17160*/  STS [R0+0x2000], R8 ;  /* 0x0020000800007388 */ /* 0x0007e20000000800 */
[----:B------:R-:W-:-:S02]  /*17170*/  F2FP.BF16.F32.PACK_AB R11, R11, R14 ;  /* 0x0000000e0b0b723e */ /* 0x000fc400000010ff */
[----:B------:R-:W-:Y:S01]  /*17180*/  F2FP.BF16.F32.PACK_AB R10, R10, R38 ;  /* 0x000000260a0a723e */ /* 0x000fe200000010ff */
[----:B------:R4:W-:Y:S01]  /*17190*/  STS [R0+0x2400], R7 ;  /* 0x0024000700007388 */ /* 0x0009e20000000800 */
[----:B------:R-:W-:Y:S02]  /*171a0*/  F2FP.BF16.F32.PACK_AB R15, R15, R13 ;  /* 0x0000000d0f0f723e */ /* 0x000fe400000010ff */
[----:B-1----:R-:W-:Y:S01]  /*171b0*/  MOV R5, 0x40 ;  /* 0x0000004000057802 */ /* 0x002fe20000000f00 */
[----:B------:R-:W-:Y:S01]  /*171c0*/  STS [R2+0x2000], R9 ;  /* 0x0020000902007388 */ /* 0x000fe20000000800 */
[----:B------:R-:W-:Y:S02]  /*171d0*/  F2FP.BF16.F32.PACK_AB R14, R18, R21 ;  /* 0x00000015120e723e */ /* 0x000fe400000010ff */
[----:B------:R-:W-:Y:S01]  /*171e0*/  SEL R5, R5, 0xffffffc0, !P2 ;  /* 0xffffffc005057807 */ /* 0x000fe20005000000 */
[----:B------:R-:W-:Y:S01]  /*171f0*/  STS [R2+0x2400], R12 ;  /* 0x0024000c02007388 */ /* 0x000fe20000000800 */
[----:B------:R-:W-:-:S02]  /*17200*/  F2FP.BF16.F32.PACK_AB R13, R51, R50 ;  /* 0x00000032330d723e */ /* 0x000fc400000010ff */
[----:B--2---:R-:W-:Y:S02]  /*17210*/  SEL R3, R54, 0xffffffe0, !P1 ;  /* 0xffffffe036037807 */ /* 0x004fe40004800000 */
[----:B------:R-:W-:Y:S02]  /*17220*/  F2FP.BF16.F32.PACK_AB R16, R16, R42 ;  /* 0x0000002a1010723e */ /* 0x000fe400000010ff */
[----:B------:R-:W-:Y:S02]  /*17230*/  IADD3 R4, R0, R3, RZ ;  /* 0x0000000300047210 */ /* 0x000fe40007ffe0ff */
[----:B------:R-:W-:Y:S02]  /*17240*/  IADD3 R3, R3, R2, RZ ;  /* 0x0000000203037210 */ /* 0x000fe40007ffe0ff */
[----:B------:R-:W-:Y:S01]  /*17250*/  F2FP.BF16.F32.PACK_AB R23, R23, R17 ;  /* 0x000000111717723e */ /* 0x000fe200000010ff */
[----:B------:R-:W-:Y:S01]  /*17260*/  STS [R4], R11 ;  /* 0x0000000b04007388 */ /* 0x000fe20000000800 */
[----:B------:R-:W-:-:S02]  /*17270*/  F2FP.BF16.F32.PACK_AB R22, R22, R46 ;  /* 0x0000002e1616723e */ /* 0x000fc400000010ff */
[----:B------:R-:W-:Y:S01]  /*17280*/  F2FP.BF16.F32.PACK_AB R21, R27, R31 ;  /* 0x0000001f1b15723e */ /* 0x000fe200000010ff */
[----:B------:R-:W-:Y:S01]  /*17290*/  STS [R4+0x400], R10 ;  /* 0x0004000a04007388 */ /* 0x000fe20000000800 */
[----:B---3--:R-:W-:Y:S02]  /*172a0*/  IADD3 R8, R0, R5, RZ ;  /* 0x0000000500087210 */ /* 0x008fe40007ffe0ff */
[----:B------:R-:W-:Y:S01]  /*172b0*/  F2FP.BF16.F32.PACK_AB R18, R65, R64 ;  /* 0x000000404112723e */ /* 0x000fe200000010ff */
[----:B------:R-:W-:Y:S01]  /*172c0*/  STS [R3], R14 ;  /* 0x0000000e03007388 */ /* 0x000fe20000000800 */
[----:B------:R-:W-:Y:S02]  /*172d0*/  F2FP.BF16.F32.PACK_AB R17, R67, R66 ;  /* 0x000000424311723e */ /* 0x000fe400000010ff */
[----:B----4-:R-:W-:Y:S01]  /*172e0*/  IADD3 R7, R5, R2, RZ ;  /* 0x0000000205077210 */ /* 0x010fe20007ffe0ff */
[----:B------:R-:W-:Y:S01]  /*172f0*/  STS [R3+0x400], R13 ;  /* 0x0004000d03007388 */ /* 0x000fe20000000800 */
[----:B------:R-:W-:-:S02]  /*17300*/  F2FP.BF16.F32.PACK_AB R19, R19, R56 ;  /* 0x000000381313723e */ /* 0x000fc400000010ff */
[----:B------:R-:W-:Y:S01]  /*17310*/  F2FP.BF16.F32.PACK_AB R24, R24, R58 ;  /* 0x0000003a1818723e */ /* 0x000fe200000010ff */
[----:B------:R1:W-:Y:S01]  /*17320*/  STS [R4+0x2000], R15 ;  /* 0x0020000f04007388 */ /* 0x0003e20000000800 */
[----:B------:R-:W-:Y:S02]  /*17330*/  F2FP.BF16.F32.PACK_AB R53, R53, R60 ;  /* 0x0000003c3535723e */ /* 0x000fe400000010ff */
[----:B------:R-:W-:Y:S01]  /*17340*/  F2FP.BF16.F32.PACK_AB R52, R52, R62 ;  /* 0x0000003e3434723e */ /* 0x000fe200000010ff */
[----:B------:R-:W-:Y:S01]  /*17350*/  STS [R4+0x2400], R16 ;  /* 0x0024001004007388 */ /* 0x000fe20000000800 */
[----:B------:R-:W-:Y:S02]  /*17360*/  F2FP.BF16.F32.PACK_AB R51, R69, R68 ;  /* 0x000000444533723e */ /* 0x000fe400000010ff */
[----:B------:R-:W-:Y:S01]  /*17370*/  F2FP.BF16.F32.PACK_AB R50, R71, R70 ;  /* 0x000000464732723e */ /* 0x000fe200000010ff */
[----:B------:R-:W-:Y:S01]  /*17380*/  STS [R3+0x2000], R23 ;  /* 0x0020001703007388 */ /* 0x000fe20000000800 */
[----:B------:R-:W-:-:S02]  /*17390*/  IADD3 R6, R4, R5, RZ ;  /* 0x0000000504067210 */ /* 0x000fc40007ffe0ff */
[----:B------:R-:W-:Y:S01]  /*173a0*/  F2FP.BF16.F32.PACK_AB R47, R81, R80 ;  /* 0x00000050512f723e */ /* 0x000fe200000010ff */
[----:B------:R-:W-:Y:S01]  /*173b0*/  STS [R3+0x2400], R22 ;  /* 0x0024001603007388 */ /* 0x000fe20000000800 */
[----:B------:R-:W-:Y:S02]  /*173c0*/  F2FP.BF16.F32.PACK_AB R46, R83, R82 ;  /* 0x00000052532e723e */ /* 0x000fe400000010ff */
[----:B------:R-:W-:Y:S01]  /*173d0*/  IADD3 R5, R3, R5, RZ ;  /* 0x0000000503057210 */ /* 0x000fe20007ffe0ff */
[----:B------:R-:W-:Y:S01]  /*173e0*/  STS [R8], R21 ;  /* 0x0000001508007388 */ /* 0x000fe20000000800 */
[----:B------:R-:W-:Y:S02]  /*173f0*/  F2FP.BF16.F32.PACK_AB R49, R49, R72 ;  /* 0x000000483131723e */ /* 0x000fe400000010ff */
[----:B------:R-:W-:Y:S01]  /*17400*/  F2FP.BF16.F32.PACK_AB R48, R48, R74 ;  /* 0x0000004a3030723e */ /* 0x000fe200000010ff */
[----:B------:R-:W-:Y:S01]  /*17410*/  STS [R8+0x400], R20 ;  /* 0x0004001408007388 */ /* 0x000fe20000000800 */
[----:B------:R-:W-:-:S02]  /*17420*/  F2FP.BF16.F32.PACK_AB R45, R45, R76 ;  /* 0x0000004c2d2d723e */ /* 0x000fc400000010ff */
[----:B------:R-:W-:Y:S01]  /*17430*/  F2FP.BF16.F32.PACK_AB R44, R44, R78 ;  /* 0x0000004e2c2c723e */ /* 0x000fe200000010ff */
[----:B------:R-:W-:Y:S01]  /*17440*/  STS [R7], R18 ;  /* 0x0000001207007388 */ /* 0x000fe20000000800 */
[----:B------:R-:W-:Y:S02]  /*17450*/  F2FP.BF16.F32.PACK_AB R43, R85, R84 ;  /* 0x00000054552b723e */ /* 0x000fe400000010ff */
[----:B------:R-:W-:Y:S01]  /*17460*/  F2FP.BF16.F32.PACK_AB R42, R87, R86 ;  /* 0x00000056572a723e */ /* 0x000fe200000010ff */
[----:B------:R2:W-:Y:S01]  /*17470*/  STS [R7+0x400], R17 ;  /* 0x0004001107007388 */ /* 0x0005e20000000800 */
        /* <DEDUP_REMOVED lines=25> */
[----:B------:R-:W-:Y:S01]  /*17610*/  PLOP3.LUT P1, PT, PT, PT, UP0, 0x80, 0x0 ;  /* 0x000000000000781c */ /* 0x000fe20003f2f008 */
[----:B------:R-:W-:Y:S01]  /*17620*/  STS [R6+0x2000], R49 ;  /* 0x0020003106007388 */ /* 0x000fe20000000800 */
[----:B-1----:R-:W-:Y:S02]  /*17630*/  F2FP.BF16.F32.PACK_AB R15, R117, R116 ;  /* 0x00000074750f723e */ /* 0x002fe400000010ff */
        /* <DEDUP_REMOVED lines=9> */
[----:B--2---:R-:W-:Y:S01]  /*176d0*/  F2FP.BF16.F32.PACK_AB R17, R129, R128 ;  /* 0x000000808111723e */ /* 0x004fe200000010ff */
[----:B------:R-:W-:Y:S01]  /*176e0*/  STS [R0+0x4000], R43 ;  /* 0x0040002b00007388 */ /* 0x000fe20000000800 */
[----:B------:R-:W-:-:S03]  /*176f0*/  F2FP.BF16.F32.PACK_AB R16, R131, R130 ;  /* 0x000000828310723e */ /* 0x000fc600000010ff */
[----:B------:R-:W-:Y:S04]  /*17700*/  STS [R0+0x4400], R42 ;  /* 0x0044002a00007388 */ /* 0x000fe80000000800 */
[----:B------:R-:W-:Y:S04]  /*17710*/  STS [R2+0x4000], R39 ;  /* 0x0040002702007388 */ /* 0x000fe80000000800 */
[----:B------:R-:W-:Y:S04]  /*17720*/  STS [R2+0x4400], R38 ;  /* 0x0044002602007388 */ /* 0x000fe80000000800 */
        /* <DEDUP_REMOVED lines=8> */
[----:B-1----:R-:W-:-:S03]  /*177b0*/  F2FP.BF16.F32.PACK_AB R0, R171, R170 ;  /* 0x000000aaab00723e */ /* 0x002fc600000010ff */
[----:B------:R-:W-:Y:S04]  /*177c0*/  STS [R4+0x6000], R33 ;  /* 0x0060002104007388 */ /* 0x000fe80000000800 */
[----:B------:R1:W-:Y:S01]  /*177d0*/  STS [R4+0x6400], R32 ;  /* 0x0064002004007388 */ /* 0x0003e20000000800 */
[----:B--2---:R-:W-:-:S03]  /*177e0*/  F2FP.BF16.F32.PACK_AB R2, R169, R168 ;  /* 0x000000a8a902723e */ /* 0x004fc600000010ff */
[----:B------:R-:W-:Y:S04]  /*177f0*/  STS [R3+0x6000], R29 ;  /* 0x0060001d03007388 */ /* 0x000fe80000000800 */
[----:B------:R2:W-:Y:S04]  /*17800*/  STS [R3+0x6400], R28 ;  /* 0x0064001c03007388 */ /* 0x0005e80000000800 */
[----:B------:R3:W-:Y:S04]  /*17810*/  STS [R8+0x4000], R27 ;  /* 0x0040001b08007388 */ /* 0x0007e80000000800 */
[----:B------:R3:W-:Y:S01]  /*17820*/  STS [R8+0x4400], R26 ;  /* 0x0044001a08007388 */ /* 0x0007e20000000800 */
[----:B------:R-:W4:Y:S03]  /*17830*/  S2R R18, SR_TID.X ;  /* 0x0000000000127919 */ /* 0x000f260000002100 */
[----:B------:R3:W-:Y:S01]  /*17840*/  STS [R7+0x4000], R25 ;  /* 0x0040001907007388 */ /* 0x0007e20000000800 */
[----:B-1----:R-:W-:-:S02]  /*17850*/  F2FP.BF16.F32.PACK_AB R4, R125, R124 ;  /* 0x0000007c7d04723e */ /* 0x002fc400000010ff */
[----:B--2---:R-:W-:Y:S01]  /*17860*/  F2FP.BF16.F32.PACK_AB R3, R127, R126 ;  /* 0x0000007e7f03723e */ /* 0x004fe200000010ff */
        /* <DEDUP_REMOVED lines=8> */
.L_x_1002:
[----:B------:R-:W-:Y:S01]  /*178f0*/  ULDC.U8 UR4, c[0x0][0x3d9] ;  /* 0x0000f64000047ab9 */ /* 0x000fe20000000000 */
[----:B------:R-:W-:Y:S01]  /*17900*/  STS [R7+0x4400], R13 ;  /* 0x0044000d07007388 */ /* 0x000fe20000000800 */
[----:B------:R-:W-:Y:S01]  /*17910*/  ISETP.NE.AND P2, PT, RZ, UR4, PT ;  /* 0x00000004ff007c0c */ /* 0x000fe2000bf45270 */
[----:B------:R-:W-:Y:S02]  /*17920*/  ULDC.U8 UR7, c[0x0][0x3d8] ;  /* 0x0000f60000077ab9 */ /* 0x000fe40000000000 */
[----:B------:R1:W-:Y:S01]  /*17930*/  STS [R8+0x6000], R15 ;  /* 0x0060000f08007388 */ /* 0x0003e20000000800 */
[----:B------:R-:W-:-:S03]  /*17940*/  ISETP.NE.AND P3, PT, RZ, UR7, PT ;  /* 0x00000007ff007c0c */ /* 0x000fc6000bf65270 */
[----:B------:R3:W-:Y:S01]  /*17950*/  STS [R8+0x6400], R14 ;  /* 0x0064000e08007388 */ /* 0x0007e20000000800 */
[----:B------:R-:W-:-:S03]  /*17960*/  ISETP.EQ.AND P3, PT, RZ, UR4, P3 ;  /* 0x00000004ff007c0c */ /* 0x000fc60009f62270 */
[----:B------:R-:W-:Y:S04]  /*17970*/  STS [R7+0x6000], R12 ;  /* 0x0060000c07007388 */ /* 0x000fe80000000800 */
[----:B------:R2:W-:Y:S04]  /*17980*/  STS [R7+0x6400], R11 ;  /* 0x0064000b07007388 */ /* 0x0005e80000000800 */
[----:B------:R4:W-:Y:S02]  /*17990*/  STS [R6+0x4000], R10 ;  /* 0x0040000a06007388 */ /* 0x0009e40000000800 */
[----:B------:R-:W-:-:S02]  /*179a0*/  @!P3 PLOP3.LUT P1, PT, PT, PT, PT, 0x8, 0x0 ;  /* 0x000000000000b81c */ /* 0x000fc40003f2e170 */
[----:B------:R4:W-:Y:S04]  /*179b0*/  STS [R6+0x4400], R9 ;  /* 0x0044000906007388 */ /* 0x0009e80000000800 */
[----:B------:R-:W-:Y:S01]  /*179c0*/  STS [R5+0x4000], R2 ;  /* 0x0040000205007388 */ /* 0x000fe20000000800 */
[----:B-1----:R-:W1:Y:S03]  /*179d0*/  @P6 LDC R15, c[0x0][0x2e8] ;  /* 0x0000ba00ff0f6b82 */ /* 0x002e660000000800 */
[----:B------:R4:W-:Y:S01]  /*179e0*/  STS [R5+0x4400], R0 ;  /* 0x0044000005007388 */ /* 0x0009e20000000800 */
[----:B---3--:R3:W1:Y:S03]  /*179f0*/  @P0 MUFU.LG2 R8, R137 ;  /* 0x0000008900080308 */ /* 0x0086660000000c00 */
[----:B------:R3:W-:Y:S04]  /*17a00*/  STS [R6+0x6400], R3 ;  /* 0x0064000306007388 */ /* 0x0007e80000000800 */
[----:B------:R3:W-:Y:S01]  /*17a10*/  STS [R6+0x6000], R4 ;  /* 0x0060000406007388 */ /* 0x0007e20000000800 */
[----:B--2---:R-:W2:Y:S03]  /*17a20*/  @P0 LDC R11, c[0x0][0x2e8] ;  /* 0x0000ba00ff0b0b82 */ /* 0x004ea60000000800 */
[----:B------:R-:W-:Y:S01]  /*17a30*/  STS [R5+0x6000], R17 ;  /* 0x0060001105007388 */ /* 0x000fe20000000800 */
[----:B----4-:R-:W-:-:S03]  /*17a40*/  SHF.R.S32.HI R10, RZ, 0x1f, R18 ;  /* 0x0000001fff0a7819 */ /* 0x010fc60000011412 */
[----:B------:R4:W-:Y:S01]  /*17a50*/  STS [R5+0x6400], R16 ;  /* 0x0064001005007388 */ /* 0x0009e20000000800 */
[----:B------:R-:W-:Y:S01]  /*17a60*/  LEA.HI R10, R10, R18, RZ, 0x3 ;  /* 0x000000120a0a7211 */ /* 0x000fe200078f18ff */
[----:B------:R1:W1:Y:S01]  /*17a70*/  @P6 MUFU.LG2 R9, R132 ;  /* 0x0000008400096308 */ /* 0x0002620000000c00 */
[----:B------:R-:W1:Y:S02]  /*17a80*/  S2R R7, SR_CTAID.Y ;  /* 0x0000000000077919 */ /* 0x000e640000002600 */
[----:B------:R-:W-:Y:S01]  /*17a90*/  SHF.R.S32.HI R10, RZ, 0x3, R10 ;  /* 0x00000003ff0a7819 */ /* 0x000fe2000001140a */
[----:B------:R-:W1:Y:S01]  /*17aa0*/  S2R R28, SR_CTAID.Z ;  /* 0x00000000001c7919 */ /* 0x000e620000002700 */
[----:B------:R-:W-:Y:S01]  /*17ab0*/  LOP3.LUT R0, R174, 0xffffffe0, RZ, 0xc0, !PT ;  /* 0xffffffe0ae007812 */ /* 0x000fe200078ec0ff */
[----:B------:R-:W1:Y:S01]  /*17ac0*/  S2R R20, SR_CTAID.X ;  /* 0x0000000000147919 */ /* 0x000e620000002500 */
[----:B---3--:R-:W3:Y:S03]  /*17ad0*/  @P2 LDC.64 R2, c[0x0][0x2c0] ;  /* 0x0000b000ff022b82 */ /* 0x008ee60000000a00 */
[----:B------:R-:W-:-:S02]  /*17ae0*/  IMAD.IADD R0, R175, 0x1, -R0 ;  /* 0x00000001af007824 */ /* 0x000fc400078e0a00 */
[----:B------:R-:W-:-:S03]  /*17af0*/  VIADD R6, R10, 0x10 ;  /* 0x000000100a067836 */ /* 0x000fc60000000000 */
[----:B------:R-:W-:Y:S01]  /*17b00*/  LOP3.LUT P6, RZ, R0, 0x3, RZ, 0xc0, !PT ;  /* 0x0000000300ff7812 */ /* 0x000fe200078cc0ff */
[----:B------:R-:W-:Y:S01]  /*17b10*/  @P2 IMAD.MOV.U32 R4, RZ, RZ, 0x1 ;  /* 0x00000001ff042424 */ /* 0x000fe200078e00ff */
[----:B----4-:R-:W4:Y:S01]  /*17b20*/  @P2 LDC R5, c[0x0][0x2c0] ;  /* 0x0000b000ff052b82 */ /* 0x010f220000000800 */
[----:B------:R1:W1:Y:S01]  /*17b30*/  @P5 MUFU.LG2 R16, R138 ;  /* 0x0000008a00105308 */ /* 0x0002620000000c00 */
[----:B---3--:R-:W-:Y:S01]  /*17b40*/  @P2 IMAD R0, R3, R2, RZ ;  /* 0x0000000203002224 */ /* 0x008fe200078e02ff */
[----:B------:R-:W-:Y:S01]  /*17b50*/  @!P3 CS2R R2, SRZ ;  /* 0x000000000002b805 */ /* 0x000fe2000001ff00 */
[----:B-12---:R-:W-:Y:S07]  /*17b60*/  @!P3 BRA `(.L_x_1003) ;  /* 0x000000000020b947 */ /* 0x006fee0003800000 */
[----:B------:R-:W1:Y:S01]  /*17b70*/  S2UR UR4, SR_CTAID.Y ;  /* 0x00000000000479c3 */ /* 0x000e620000002600 */
[----:B------:R-:W-:Y:S01]  /*17b80*/  ULDC UR5, c[0x0][0x2c4] ;  /* 0x0000b10000057ab9 */ /* 0x000fe20000000800 */
[----:B------:R-:W-:Y:S01]  /*17b90*/  PLOP3.LUT P1, PT, PT, PT, PT, 0x80, 0x0 ;  /* 0x000000000000781c */ /* 0x000fe20003f2f070 */
[----:B-1----:R-:W-:-:S04]  /*17ba0*/  UIMAD UR4, UR4, UR5, URZ ;  /* 0x00000005040472a4 */ /* 0x002fc8000f8e023f */
[----:B------:R-:W-:-:S04]  /*17bb0*/  USEL UR15, UR4, UR15, !UP0 ;  /* 0x0000000f040f7287 */ /* 0x000fc8000c000000 */
[----:B------:R-:W-:Y:S02]  /*17bc0*/  USHF.R.S32.HI UR4, URZ, 0x1f, UR15 ;  /* 0x0000001f3f047899 */ /* 0x000fe4000801140f */
[----:B------:R-:W-:-:S04]  /*17bd0*/  IMAD.U32 R2, RZ, RZ, UR15 ;  /* 0x0000000fff027e24 */ /* 0x000fc8000f8e00ff */
[----:B------:R-:W-:Y:S02]  /*17be0*/  MOV R3, UR4 ;  /* 0x0000000400037c02 */ /* 0x000fe40008000f00 */
.L_x_1003:
[----:B------:R-:W-:Y:S05]  /*17bf0*/  @P2 BRA `(.L_x_1004) ;  /* 0x0000000000182947 */ /* 0x000fea0003800000 */
[----:B------:R-:W1:Y:S01]  /*17c00*/  LDC R0, c[0x0][0x2c4] ;  /* 0x0000b100ff007b82 */ /* 0x000e620000000800 */
[----:B------:R-:W-:Y:S02]  /*17c10*/  ISETP.NE.AND P2, PT, RZ, UR7, PT ;  /* 0x00000007ff007c0c */ /* 0x000fe4000bf45270 */
[----:B----4-:R-:W-:-:S05]  /*17c20*/  MOV R5, 0x1 ;  /* 0x0000000100057802 */ /* 0x010fca0000000f00 */
[----:B------:R-:W2:Y:S08]  /*17c30*/  LDC R4, c[0x0][0x270] ;  /* 0x00009c00ff047b82 */ /* 0x000eb00000000800 */
[----:B-1----:R-:W2:Y:S02]  /*17c40*/  @P2 LDC R0, c[0x0][0x2e4] ;  /* 0x0000b900ff002b82 */ /* 0x002ea40000000800 */
[----:B--2---:R-:W-:-:S07]  /*17c50*/  IMAD R4, R0, R4, RZ ;  /* 0x0000000400047224 */ /* 0x004fce00078e02ff */
.L_x_1004:
[----:B------:R-:W-:Y:S01]  /*17c60*/  BAR.SYNC.DEFER_BLOCKING 0x0 ;  /* 0x0000000000007b1d */ /* 0x000fe20000010000 */
[----:B------:R-:W-:Y:S01]  /*17c70*/  ISETP.NE.AND P2, PT, R173, RZ, PT ;  /* 0x000000ffad00720c */ /* 0x000fe20003f45270 */
[----:B------:R-:W-:Y:S01]  /*17c80*/  IMAD R4, R7, R4, RZ ;  /* 0x0000000407047224 */ /* 0x000fe200078e02ff */
[----:B------:R-:W-:Y:S01]  /*17c90*/  ISETP.GE.AND P3, PT, R6, UR14, PT ;  /* 0x0000000e06007c0c */ /* 0x000fe2000bf66270 */
[C---:B------:R-:W-:Y:S01]  /*17ca0*/  VIADD R6, R10.reuse, 0x30 ;  /* 0x000000300a067836 */ /* 0x040fe20000000000 */
[----:B------:R-:W-:-:S03]  /*17cb0*/  IADD3 R7, R10, 0x20, RZ ;  /* 0x000000200a077810 */ /* 0x000fc60007ffe0ff */
[----:B------:R-:W1:Y:S01]  /*17cc0*/  @P5 LDC R14, c[0x0][0x2e8] ;  /* 0x0000ba00ff0e5b82 */ /* 0x000e620000000800 */
[----:B------:R-:W2:Y:S01]  /*17cd0*/  @P4 MUFU.LG2 R12, R139 ;  /* 0x0000008b000c4308 */ /* 0x000ea20000000c00 */
[----:B------:R-:W-:Y:S01]  /*17ce0*/  SEL R4, R4, RZ, !P1 ;  /* 0x000000ff04047207 */ /* 0x000fe20004800000 */
[----:B------:R-:W-:Y:S01]  /*17cf0*/  @P0 FMUL.FTZ R8, R8, 0.69314718246459960938 ;  /* 0x3f31721808080820 */ /* 0x000fe20000410000 */
[----:B------:R-:W-:Y:S01]  /*17d00*/  ISETP.GE.AND P1, PT, R6, UR14, PT ;  /* 0x0000000e06007c0c */ /* 0x000fe2000bf26270 */
[----:B----4-:R-:W-:Y:S01]  /*17d10*/  IMAD R6, R20, R5, RZ ;  /* 0x0000000514067224 */ /* 0x010fe200078e02ff */
[----:B------:R-:W-:Y:S01]  /*17d20*/  MOV R22, 0x7f800000 ;  /* 0x7f80000000167802 */ /* 0x000fe20000000f00 */
[----:B------:R-:W-:Y:S01]  /*17d30*/  IMAD.MOV.U32 R23, RZ, RZ, 0x7f800000 ;  /* 0x7f800000ff177424 */ /* 0x000fe200078e00ff */
[----:B------:R-:W3:Y:S01]  /*17d40*/  @P4 LDC R13, c[0x0][0x2e8] ;  /* 0x0000ba00ff0d4b82 */ /* 0x000ee20000000800 */
[----:B------:R-:W-:Y:S01]  /*17d50*/  @P2 FMUL.FTZ R9, R9, 0.69314718246459960938 ;  /* 0x3f31721809092820 */ /* 0x000fe20000410000 */
[----:B------:R-:W-:-:S02]  /*17d60*/  IMAD R0, R28, R0, R4 ;  /* 0x000000001c007224 */ /* 0x000fc400078e0204 */
[----:B------:R-:W-:Y:S01]  /*17d70*/  @P0 FFMA.FTZ R23, R134, R11, R8 ;  /* 0x0000000b86170223 */ /* 0x000fe20000010008 */
[----:B------:R-:W-:Y:S01]  /*17d80*/  IADD3 R4, R10, 0x40, RZ ;  /* 0x000000400a047810 */ /* 0x000fe20007ffe0ff */
[----:B------:R-:W-:Y:S01]  /*17d90*/  @P2 FFMA.FTZ R22, R135, R15, R9 ;  /* 0x0000000f87162223 */ /* 0x000fe20000010009 */
[----:B------:R-:W-:Y:S01]  /*17da0*/  ISETP.GE.AND P2, PT, R7, UR14, PT ;  /* 0x0000000e07007c0c */ /* 0x000fe2000bf46270 */
[----:B------:R-:W-:Y:S01]  /*17db0*/  @P5 FMUL.FTZ R8, R16, 0.69314718246459960938 ;  /* 0x3f31721810085820 */ /* 0x000fe20000410000 */
[----:B------:R-:W-:Y:S01]  /*17dc0*/  SHF.L.U32 R6, R6, 0x7, RZ ;  /* 0x0000000706067819 */ /* 0x000fe200000006ff */
[----:B------:R-:W-:Y:S01]  /*17dd0*/  IMAD.MOV.U32 R20, RZ, RZ, 0x7f800000 ;  /* 0x7f800000ff147424 */ /* 0x000fe200078e00ff */
[----:B------:R4:W4:Y:S01]  /*17de0*/  LDS.128 R24, [R223+0x3800] ;  /* 0x00380000df187984 */ /* 0x0009220000000c00 */
[----:B--2---:R-:W-:Y:S01]  /*17df0*/  @P4 FMUL.FTZ R7, R12, 0.69314718246459960938 ;  /* 0x3f3172180c074820 */ /* 0x004fe20000410000 */
[----:B------:R-:W-:Y:S01]  /*17e00*/  MOV R19, 0x7f800000 ;  /* 0x7f80000000137802 */ /* 0x000fe20000000f00 */
[----:B------:R-:W-:Y:S01]  /*17e10*/  BSSY B0, `(.L_x_1005) ;  /* 0x000003f000007945 */ /* 0x000fe20003800000 */
[----:B------:R-:W-:Y:S01]  /*17e20*/  ISETP.GE.AND P0, PT, R4, UR14, PT ;  /* 0x0000000e04007c0c */ /* 0x000fe2000bf06270 */
[----:B-1----:R-:W-:Y:S01]  /*17e30*/  @P5 FFMA.FTZ R19, R133, R14, R8 ;  /* 0x0000000e85135223 */ /* 0x002fe20000010008 */
[----:B------:R-:W-:Y:S01]  /*17e40*/  SHF.R.S32.HI R4, RZ, 0x1f, R6 ;  /* 0x0000001fff047819 */ /* 0x000fe20000011406 */
[----:B---3--:R-:W-:Y:S01]  /*17e50*/  @P4 FFMA.FTZ R20, R136, R13, R7 ;  /* 0x0000000d88144223 */ /* 0x008fe20000010007 */
[----:B------:R-:W-:-:S02]  /*17e60*/  IADD3 R6, P5, P4, R6, R2, R0 ;  /* 0x0000000206067210 */ /* 0x000fc40007cbe000 */
[----:B------:R-:W-:-:S04]  /*17e70*/  SHF.R.S32.HI R0, RZ, 0x1f, R0 ;  /* 0x0000001fff007819 */ /* 0x000fc80000011400 */
[----:B------:R-:W-:Y:S01]  /*17e80*/  IADD3.X R4, R4, R3, R0, P5, P4 ;  /* 0x0000000304047210 */ /* 0x000fe20002fe8400 */
[----:B----4-:R-:W-:Y:S06]  /*17e90*/  @P6 BRA `(.L_x_1006) ;  /* 0x0000000000d86947 */ /* 0x010fec0003800000 */
        /* <DEDUP_REMOVED lines=54> */
.L_x_1006:
[----:B------:R-:W-:Y:S05]  /*18200*/  BSYNC B0 ;  /* 0x0000000000007941 */ /* 0x000fea0003800000 */
.L_x_1005:
[----:B------:R-:W3:Y:S01]  /*18210*/  LDL.64 R30, [R1+0x18] ;  /* 0x00001800011e7983 */ /* 0x000ee20000100a00 */
[----:B------:R-:W-:Y:S01]  /*18220*/  VIADD R0, R10, 0x50 ;  /* 0x000000500a007836 */ /* 0x000fe20000000000 */
[----:B--2---:R-:W-:Y:S01]  /*18230*/  SHF.R.S32.HI R4, RZ, 0x1f, R28 ;  /* 0x0000001fff047819 */ /* 0x004fe2000001141c */
[----:B------:R-:W-:Y:S01]  /*18240*/  ULDC.64 UR4, c[0x0][0x2a0] ;  /* 0x0000a80000047ab9 */ /* 0x000fe20000000a00 */
[----:B------:R1:W2:Y:S01]  /*18250*/  LDS.128 R20, [R223] ;  /* 0x00000000df147984 */ /* 0x0002a20000000c00 */
[--C-:B------:R-:W-:Y:S01]  /*18260*/  SHF.R.S32.HI R11, RZ, 0x1f, R10.reuse ;  /* 0x0000001fff0b7819 */ /* 0x100fe2000001140a */
[----:B------:R-:W-:Y:S01]  /*18270*/  IMAD.U32 R6, RZ, RZ, UR16 ;  /* 0x00000010ff067e24 */ /* 0x000fe2000f8e00ff */
[----:B------:R-:W-:Y:S01]  /*18280*/  ISETP.GE.AND P5, PT, R0, UR14, PT ;  /* 0x0000000e00007c0c */ /* 0x000fe2000bfa6270 */
[----:B------:R1:W4:Y:S01]  /*18290*/  LDS.128 R16, [R223+0x4000] ;  /* 0x00400000df107984 */ /* 0x0003220000000c00 */
[----:B------:R-:W-:Y:S01]  /*182a0*/  IMAD R0, R4, UR4, RZ ;  /* 0x0000000404007c24 */ /* 0x000fe2000f8e02ff */
[----:B------:R-:W-:Y:S01]  /*182b0*/  BSSY B0, `(.L_x_1007) ;  /* 0x0000019000007945 */ /* 0x000fe20003800000 */
[----:B------:R-:W-:Y:S01]  /*182c0*/  IMAD.WIDE R6, R6, 0x80, R10 ;  /* 0x0000008006067825 */ /* 0x000fe200078e020a */
[----:B------:R-:W-:-:S03]  /*182d0*/  IADD3 R14, R10, 0x60, RZ ;  /* 0x000000600a0e7810 */ /* 0x000fc60007ffe0ff */
[----:B------:R-:W-:Y:S01]  /*182e0*/  IMAD R0, R28, UR5, R0 ;  /* 0x000000051c007c24 */ /* 0x000fe2000f8e0200 */
[----:B---3--:R-:W-:Y:S02]  /*182f0*/  SHF.R.S32.HI R3, RZ, 0x1f, R30 ;  /* 0x0000001fff037819 */ /* 0x008fe4000001141e */
[----:B------:R-:W-:-:S04]  /*18300*/  IADD3 R2, P4, R30, UR8, RZ ;  /* 0x000000081e027c10 */ /* 0x000fc8000ff9e0ff */
[----:B------:R-:W-:Y:S02]  /*18310*/  IADD3.X R3, R3, UR6, RZ, P4, !PT ;  /* 0x0000000603037c10 */ /* 0x000fe4000a7fe4ff */
[----:B------:R-:W-:Y:S01]  /*18320*/  ISETP.GE.AND P4, PT, R10, UR14, PT ;  /* 0x0000000e0a007c0c */ /* 0x000fe2000bf86270 */
[----:B------:R-:W-:-:S04]  /*18330*/  IMAD.WIDE.U32 R12, R28, UR4, R2 ;  /* 0x000000041c0c7c25 */ /* 0x000fc8000f8e0002 */
[----:B------:R-:W-:-:S08]  /*18340*/  IMAD.IADD R9, R13, 0x1, R0 ;  /* 0x000000010d097824 */ /* 0x000fd000078e0200 */
[----:B-12-4-:R-:W-:Y:S05]  /*18350*/  @P4 BRA `(.L_x_1008) ;  /* 0x0000000000384947 */ /* 0x016fea0003800000 */
        /* <DEDUP_REMOVED lines=11> */
[----:B------:R-:W-:-:S09]  /*18410*/  ISETP.GE.AND P4, PT, R249, UR4, PT ;  /* 0x00000004f9007c0c */ /* 0x000fd2000bf86270 */
[----:B------:R1:W-:Y:S04]  /*18420*/  @!P6 STG.E.128 desc[UR20][R2.64], R20 ;  /* 0x000000140200e986 */ /* 0x0003e8000c101d14 */
[----:B------:R1:W-:Y:S02]  /*18430*/  @!P4 STG.E.128 desc[UR20][R2.64+0x80], R16 ;  /* 0x000080100200c986 */ /* 0x0003e4000c101d14 */
.L_x_1008:
[----:B------:R-:W-:Y:S05]  /*18440*/  BSYNC B0 ;  /* 0x0000000000007941 */ /* 0x000fea0003800000 */
.L_x_1007:
[----:B-1----:R1:W2:Y:S01]  /*18450*/  LDS.128 R20, [R223+0x800] ;  /* 0x00080000df147984 */ /* 0x0022a20000000c00 */
[----:B------:R-:W-:Y:S01]  /*18460*/  BSSY B0, `(.L_x_1009) ;  /* 0x0000016000007945 */ /* 0x000fe20003800000 */
[----:B------:R-:W-:Y:S02]  /*18470*/  ISETP.GE.AND P4, PT, R14, UR14, PT ;  /* 0x0000000e0e007c0c */ /* 0x000fe4000bf86270 */
[----:B------:R1:W3:Y:S01]  /*18480*/  LDS.128 R16, [R223+0x4800] ;  /* 0x00480000df107984 */ /* 0x0002e20000000c00 */
        /* <DEDUP_REMOVED lines=17> */
[----:B--2---:R4:W-:Y:S04]  /*185a0*/  @!P6 STG.E.128 desc[UR20][R2.64], R20 ;  /* 0x000000140200e986 */ /* 0x0049e8000c101d14 */
[----:B---3--:R4:W-:Y:S02]  /*185b0*/  @!P3 STG.E.128 desc[UR20][R2.64+0x80], R16 ;  /* 0x000080100200b986 */ /* 0x0089e4000c101d14 */
.L_x_1010:
[----:B------:R-:W-:Y:S05]  /*185c0*/  BSYNC B0 ;  /* 0x0000000000007941 */ /* 0x000fea0003800000 */
.L_x_1009:
[----:B--2-4-:R2:W4:Y:S01]  /*185d0*/  LDS.128 R20, [R223+0x1000] ;  /* 0x00100000df147984 */ /* 0x0145220000000c00 */
[----:B------:R-:W-:Y:S01]  /*185e0*/  BSSY B0, `(.L_x_1011) ;  /* 0x0000015000007945 */ /* 0x000fe20003800000 */
[----:B------:R-:W-:Y:S02]  /*185f0*/  ISETP.GE.AND P3, PT, R10, UR14, PT ;  /* 0x0000000e0a007c0c */ /* 0x000fe4000bf66270 */
[----:B---3--:R2:W3:Y:S01]  /*18600*/  LDS.128 R16, [R223+0x5000] ;  /* 0x00500000df107984 */ /* 0x0084e20000000c00 */
        /* <DEDUP_REMOVED lines=16> */
[----:B----4-:R4:W-:Y:S04]  /*18710*/  @!P6 STG.E.128 desc[UR20][R2.64], R20 ;  /* 0x000000140200e986 */ /* 0x0109e8000c101d14 */
[----:B---3--:R4:W-:Y:S02]  /*18720*/  @!P2 STG.E.128 desc[UR20][R2.64+0x80], R16 ;  /* 0x000080100200a986 */ /* 0x0089e4000c101d14 */
.L_x_1012:
[----:B------:R-:W-:Y:S05]  /*18730*/  BSYNC B0 ;  /* 0x0000000000007941 */ /* 0x000fea0003800000 */
.L_x_1011:
[----:B----4-:R4:W1:Y:S01]  /*18740*/  LDS.128 R20, [R223+0x1800] ;  /* 0x00180000df147984 */ /* 0x0108620000000c00 */
[----:B------:R-:W-:Y:S03]  /*18750*/  BSSY B0, `(.L_x_1013) ;  /* 0x0000014000007945 */ /* 0x000fe60003800000 */
[----:B---3--:R4:W3:Y:S01]  /*18760*/  LDS.128 R16, [R223+0x5800] ;  /* 0x00580000df107984 */ /* 0x0088e20000000c00 */
[----:B------:R-:W-:Y:S05]  /*18770*/  @P1 BRA `(.L_x_1014) ;  /* 0x0000000000441947 */ /* 0x000fea0003800000 */
[----:B------:R-:W-:Y:S01]  /*18780*/  IADD3 R0, P1, R6, 0x30, RZ ;  /* 0x0000003006007810 */ /* 0x000fe20007f3e0ff */
[----:B------:R-:W-:Y:S01]  /*18790*/  ULDC.64 UR4, c[0x0][0x298] ;  /* 0x0000a60000047ab9 */ /* 0x000fe20000000a00 */
[----:B------:R-:W-:Y:S01]  /*187a0*/  MOV R3, R9 ;  /* 0x0000000900037202 */ /* 0x000fe20000000f00 */
[----:B------:R-:W-:Y:S02]  /*187b0*/  ULDC UR6, c[0x0][0x2d0] ;  /* 0x0000b40000067ab9 */ /* 0x000fe40000000800 */
[----:B------:R-:W-:Y:S01]  /*187c0*/  IMAD.X R2, RZ, RZ, R7, P1 ;  /* 0x000000ffff027224 */ /* 0x000fe200008e0607 */
[----:B------:R-:W-:Y:S02]  /*187d0*/  ISETP.GE.AND P2, PT, R30, UR6, PT ;  /* 0x000000061e007c0c */ /* 0x000fe4000bf46270 */
[----:B------:R-:W-:Y:S01]  /*187e0*/  ISETP.GE.AND P1, PT, R249, UR6, PT ;  /* 0x00000006f9007c0c */ /* 0x000fe2000bf26270 */
        /* <DEDUP_REMOVED lines=9> */
[----:B---3--:R1:W-:Y:S02]  /*18880*/  @!P1 STG.E.128 desc[UR20][R2.64+0x80], R16 ;  /* 0x0000801002009986 */ /* 0x0083e4000c101d14 */
.L_x_1014:
[----:B------:R-:W-:Y:S05]  /*18890*/  BSYNC B0 ;  /* 0x0000000000007941 */ /* 0x000fea0003800000 */
.L_x_1013:
[----:B-1----:R1:W1:Y:S01]  /*188a0*/  LDS.128 R20, [R223+0x2000] ;  /* 0x00200000df147984 */ /* 0x0022620000000c00 */
[----:B------:R-:W-:Y:S03]  /*188b0*/  BSSY B0, `(.L_x_1015) ;  /* 0x0000014000007945 */ /* 0x000fe60003800000 */
[----:B---3--:R3:W1:Y:S01]  /*188c0*/  LDS.128 R16, [R223+0x6000] ;  /* 0x00600000df107984 */ /* 0x0086620000000c00 */
        /* <DEDUP_REMOVED lines=18> */
.L_x_1016:
[----:B------:R-:W-:Y:S05]  /*189f0*/  BSYNC B0 ;  /* 0x0000000000007941 */ /* 0x000fea0003800000 */
.L_x_1015:
        /* <DEDUP_REMOVED lines=21> */
.L_x_1018:
[----:B------:R-:W-:Y:S05]  /*18b50*/  BSYNC B0 ;  /* 0x0000000000007941 */ /* 0x000fea0003800000 */
.L_x_1017:
        /* <DEDUP_REMOVED lines=21> */
.L_x_1020:
[----:B------:R-:W-:Y:S05]  /*18cb0*/  BSYNC B0 ;  /* 0x0000000000007941 */ /* 0x000fea0003800000 */
.L_x_1019:
        /* <DEDUP_REMOVED lines=21> */
.L_x_954:
[----:B------:R-:W-:Y:S01]  /*18e10*/  ULDC.U8 UR6, c[0x0][0x3d9] ;  /* 0x0000f64000067ab9 */ /* 0x000fe20000000000 */
[----:B------:R-:W-:Y:S01]  /*18e20*/  UISETP.NE.AND UP0, UPT, UR15, -0x1, UPT ;  /* 0xffffffff0f00788c */ /* 0x000fe2000bf05270 */
[----:B------:R-:W-:Y:S01]  /*18e30*/  LEA.HI R8, R13, R101, RZ, 0x3 ;  /* 0x000000650d087211 */ /* 0x000fe200078f18ff */
[----:B------:R-:W-:Y:S01]  /*18e40*/  UISETP.NE.AND UP3, UPT, UR6, URZ, UPT ;  /* 0x0000003f0600728c */ /* 0x000fe2000bf65270 */
[----:B------:R-:W-:Y:S01]  /*18e50*/  IMAD.U32 R6, RZ, RZ, UR16 ;  /* 0x00000010ff067e24 */ /* 0x000fe2000f8e00ff */
[----:B------:R-:W-:Y:S01]  /*18e60*/  UIADD3 UR23, -UR19, UR23, URZ ;  /* 0x0000001713177290 */ /* 0x000fe2000fffe13f */
[----:B------:R-:W-:Y:S01]  /*18e70*/  LOP3.LUT R0, R8, 0xfffffff8, RZ, 0xc0, !PT ;  /* 0xfffffff808007812 */ /* 0x000fe200078ec0ff */
[----:B------:R-:W-:Y:S01]  /*18e80*/  BSSY B0, `(.L_x_1021) ;  /* 0x000004e000007945 */ /* 0x000fe20003800000 */
[----:B------:R-:W-:-:S03]  /*18e90*/  SHF.R.S32.HI R8, RZ, 0x3, R8 ;  /* 0x00000003ff087819 */ /* 0x000fc60000011408 */
[----:B------:R-:W-:Y:S01]  /*18ea0*/  IMAD.IADD R0, R101, 0x1, -R0 ;  /* 0x0000000165007824 */ /* 0x000fe200078e0a00 */
[----:B------:R-:W-:Y:S01]  /*18eb0*/  @!UP0 USHF.R.S32.HI UR14, URZ, 0x1f, UR11 ;  /* 0x0000001f3f0e8899 */ /* 0x000fe2000801140b */
[----:B------:R-:W-:Y:S01]  /*18ec0*/  ISETP.GE.AND P4, PT, R8, UR23, PT ;  /* 0x0000001708007c0c */ /* 0x000fe2000bf86270 */
[----:B------:R-:W-:Y:S01]  /*18ed0*/  @UP3 ULDC.64 UR4, c[0x0][0x2c0] ;  /* 0x0000b00000043ab9 */ /* 0x000fe20000000a00 */
[----:B------:R-:W-:Y:S01]  /*18ee0*/  @UP0 ULDC.64 UR8, c[0x0][0x298] ;  /* 0x0000a60000080ab9 */ /* 0x000fe20000000a00 */
[----:B------:R-:W-:Y:S01]  /*18ef0*/  @UP3 UIMAD UR10, UR5, UR4, URZ ;  /* 0x00000004050a32a4 */ /* 0x000fe2000f8e023f */
[----:B------:R-:W-:Y:S01]  /*18f00*/  IMAD.SHL.U32 R14, R0, 0x8, RZ ;  /* 0x00000008000e7824 */ /* 0x000fe200078e00ff */
[----:B------:R-:W-:Y:S01]  /*18f10*/  @UP0 UIMAD.WIDE.U32 UR12, UR15, UR8, URZ ;  /* 0x000000080f0c02a5 */ /* 0x000fe2000f8e003f */
[--C-:B------:R-:W-:Y:S01]  /*18f20*/  SHF.R.S32.HI R9, RZ, 0x1f, R8.reuse ;  /* 0x0000001fff097819 */ /* 0x100fe20000011408 */
[----:B------:R-:W-:Y:S01]  /*18f30*/  @!UP0 ULDC.64 UR4, c[0x0][0x290] ;  /* 0x0000a40000048ab9 */ /* 0x000fe20000000a00 */
[----:B------:R-:W-:Y:S01]  /*18f40*/  USHF.R.S32.HI UR8, URZ, 0x1f, UR26 ;  /* 0x0000001f3f087899 */ /* 0x000fe2000801141a */
[C---:B------:R-:W-:Y:S01]  /*18f50*/  VIADD R17, R8.reuse, 0x10 ;  /* 0x0000001008117836 */ /* 0x040fe20000000000 */
[----:B------:R-:W-:Y:S01]  /*18f60*/  @!UP0 UIMAD UR14, UR14, UR4, URZ ;  /* 0x000000040e0e82a4 */ /* 0x000fe2000f8e023f */
[C---:B------:R-:W-:Y:S01]  /*18f70*/  VIADD R20, R8.reuse, 0x30 ;  /* 0x0000003008147836 */ /* 0x040fe20000000000 */
[----:B------:R-:W-:Y:S01]  /*18f80*/  @!UP0 UIMAD.WIDE.U32 UR24, UR11, UR4, URZ ;  /* 0x000000040b1882a5 */ /* 0x000fe2000f8e003f */
[----:B------:R-:W-:Y:S01]  /*18f90*/  IADD3 R18, R8, 0x20, RZ ;  /* 0x0000002008127810 */ /* 0x000fe20007ffe0ff */
[----:B------:R-:W-:Y:S01]  /*18fa0*/  @!UP0 UIMAD UR14, UR11, UR5, UR14 ;  /* 0x000000050b0e82a4 */ /* 0x000fe2000f8e020e */
[----:B------:R-:W-:Y:S01]  /*18fb0*/  ISETP.NE.AND P1, PT, R0, RZ, PT ;  /* 0x000000ff0000720c */ /* 0x000fe20003f25270 */
[----:B------:R-:W-:Y:S01]  /*18fc0*/  @UP0 UIMAD UR9, UR15, UR9, UR13 ;  /* 0x000000090f0902a4 */ /* 0x000fe2000f8e020d */
[----:B------:R-:W-:Y:S01]  /*18fd0*/  ISETP.GE.AND P3, PT, R18, UR23, PT ;  /* 0x0000001712007c0c */ /* 0x000fe2000bf66270 */
[----:B------:R-:W-:Y:S01]  /*18fe0*/  @!UP0 UIADD3 UR9, UR25, UR14, URZ ;  /* 0x0000000e19098290 */ /* 0x000fe2000fffe03f */
[----:B------:R-:W-:Y:S01]  /*18ff0*/  ISETP.GE.AND P2, PT, R20, UR23, PT ;  /* 0x0000001714007c0c */ /* 0x000fe2000bf46270 */
[----:B------:R-:W-:Y:S01]  /*19000*/  ULDC.U8 UR13, c[0x0][0x3d8] ;  /* 0x0000f600000d7ab9 */ /* 0x000fe20000000000 */
[----:B------:R-:W-:Y:S01]  /*19010*/  @!UP0 UMOV UR12, UR24 ;  /* 0x00000018000c8c82 */ /* 0x000fe20008000000 */
[----:B------:R-:W-:Y:S01]  /*19020*/  UISETP.NE.AND UP0, UPT, UR13, URZ, !UP3 ;  /* 0x0000003f0d00728c */ /* 0x000fe2000df05270 */
[----:B------:R-:W-:Y:S01]  /*19030*/  IADD3 R2, P0, R14, UR12, RZ ;  /* 0x0000000c0e027c10 */ /* 0x000fe2000ff1e0ff */
[----:B------:R-:W-:Y:S01]  /*19040*/  UISETP.NE.AND UP2, UPT, UR13, URZ, UPT ;  /* 0x0000003f0d00728c */ /* 0x000fe2000bf45270 */
[----:B------:R-:W-:Y:S01]  /*19050*/  IMAD.WIDE R6, R6, 0x80, R8 ;  /* 0x0000008006067825 */ /* 0x000fe200078e0208 */
[----:B------:R-:W-:Y:S01]  /*19060*/  ULDC.64 UR4, c[0x0][0x2a0] ;  /* 0x0000a80000047ab9 */ /* 0x000fe20000000a00 */
[----:B------:R-:W-:Y:S01]  /*19070*/  LEA.HI.X.SX32 R3, R14, UR9, 0x1, P0 ;  /* 0x000000090e037c11 */ /* 0x000fe200080f0eff */
[----:B------:R-:W-:Y:S01]  /*19080*/  UISETP.EQ.AND UP2, UPT, UR6, URZ, UP2 ;  /* 0x0000003f0600728c */ /* 0x000fe20009742270 */
[----:B------:R-:W-:Y:S01]  /*19090*/  IMAD.U32 R12, RZ, RZ, UR4 ;  /* 0x00000004ff0c7e24 */ /* 0x000fe2000f8e00ff */
[----:B------:R-:W-:Y:S01]  /*190a0*/  UIMAD UR8, UR8, UR4, URZ ;  /* 0x00000004080872a4 */ /* 0x000fe2000f8e023f */
[----:B------:R-:W-:Y:S01]  /*190b0*/  ISETP.GE.AND P0, PT, R17, UR23, PT ;  /* 0x0000001711007c0c */ /* 0x000fe2000bf06270 */
[----:B------:R-:W-:Y:S01]  /*190c0*/  UISETP.NE.OR UP1, UPT, UR15, -0x1, !UP2 ;  /* 0xffffffff0f00788c */ /* 0x000fe2000d725670 */
[----:B------:R-:W-:Y:S01]  /*190d0*/  IMAD.WIDE.U32 R12, R12, UR26, R2 ;  /* 0x0000001a0c0c7c25 */ /* 0x000fe2000f8e0002 */
[----:B------:R-:W-:Y:S01]  /*190e0*/  @!UP3 ULDC UR4, c[0x0][0x2c4] ;  /* 0x0000b1000004bab9 */ /* 0x000fe20000000800 */
[----:B------:R-:W-:Y:S01]  /*190f0*/  @UP0 ULDC UR4, c[0x0][0x2e4] ;  /* 0x0000b90000040ab9 */ /* 0x000fe20000000800 */
[----:B------:R-:W-:Y:S01]  /*19100*/  @UP3 UMOV UR9, 0x1 ;  /* 0x0000000100093882 */ /* 0x000fe20000000000 */
[----:B------:R-:W-:Y:S01]  /*19110*/  @!UP3 UIMAD UR9, UR4, UR7, URZ ;  /* 0x000000070409b2a4 */ /* 0x000fe2000f8e023f */
[----:B------:R-:W-:Y:S01]  /*19120*/  VIADD R22, R8, 0x40 ;  /* 0x0000004008167836 */ /* 0x000fe20000000000 */
[----:B------:R-:W-:Y:S01]  /*19130*/  UIMAD UR5, UR26, UR5, UR8 ;  /* 0x000000051a0572a4 */ /* 0x000fe2000f8e0208 */
[----:B------:R-:W-:Y:S01]  /*19140*/  IADD3 R15, R14, 0x40, RZ ;  /* 0x000000400e0f7810 */ /* 0x000fe20007ffe0ff */
[----:B------:R-:W-:Y:S01]  /*19150*/  UIMAD UR9, UR11, UR9, URZ ;  /* 0x000000090b0972a4 */ /* 0x000fe2000f8e023f */
[----:B------:R-:W-:Y:S01]  /*19160*/  @UP2 ULDC UR8, c[0x0][0x2c4] ;  /* 0x0000b10000082ab9 */ /* 0x000fe20000000800 */
[----:B------:R-:W-:Y:S01]  /*19170*/  @UP3 ULDC UR6, c[0x0][0x2c0] ;  /* 0x0000b00000063ab9 */ /* 0x000fe20000000800 */
[----:B------:R-:W-:Y:S01]  /*19180*/  @!UP1 UIMAD UR15, UR11, UR8, URZ ;  /* 0x000000080b0f92a4 */ /* 0x000fe2000f8e023f */
[----:B------:R-:W-:Y:S01]  /*19190*/  VIADD R11, R13, UR5 ;  /* 0x000000050d0b7c36 */ /* 0x000fe20008000000 */
[----:B------:R-:W-:Y:S01]  /*191a0*/  USEL UR9, UR9, URZ, !UP2 ;  /* 0x0000003f09097287 */ /* 0x000fe2000d000000 */
[----:B------:R-:W-:Y:S01]  /*191b0*/  @!UP3 UMOV UR6, 0x1 ;  /* 0x000000010006b882 */ /* 0x000fe20000000000 */
[----:B------:R-:W-:Y:S01]  /*191c0*/  @!UP3 UMOV UR10, UR4 ;  /* 0x00000004000abc82 */ /* 0x000fe20008000000 */
[----:B------:R-:W-:-:S02]  /*191d0*/  UIMAD UR8, UR19, UR6, URZ ;  /* 0x00000006130872a4 */ /* 0x000fc4000f8e023f */
[----:B------:R-:W-:Y:S01]  /*191e0*/  UIMAD UR10, UR26, UR10, UR9 ;  /* 0x0000000a1a0a72a4 */ /* 0x000fe2000f8e0209 */
[----:B------:R-:W-:Y:S01]  /*191f0*/  @!UP2 UMOV UR12, URZ ;  /* 0x0000003f000cac82 */ /* 0x000fe20008000000 */
[----:B------:R-:W-:Y:S01]  /*19200*/  @UP2 UMOV UR12, UR15 ;  /* 0x0000000f000c2c82 */ /* 0x000fe20008000000 */
[----:B------:R-:W-:Y:S01]  /*19210*/  @!UP2 UMOV UR13, URZ ;  /* 0x0000003f000dac82 */ /* 0x000fe20008000000 */
[----:B------:R-:W-:Y:S02]  /*19220*/  USHF.R.S32.HI UR7, URZ, 0x1f, UR8 ;  /* 0x0000001f3f077899 */ /* 0x000fe40008011408 */
[----:B------:R-:W-:Y:S02]  /*19230*/  @UP2 USHF.R.S32.HI UR13, URZ, 0x1f, UR15 ;  /* 0x0000001f3f0d2899 */ /* 0x000fe4000801140f */
        /* <DEDUP_REMOVED lines=18> */
.L_x_1022:
[----:B------:R-:W-:Y:S05]  /*19360*/  BSYNC B0 ;  /* 0x0000000000007941 */ /* 0x000fea0003800000 */
.L_x_1021:
        /* <DEDUP_REMOVED lines=9> */
[----:B--2---:R-:W-:Y:S01]  /*19400*/  IMAD.X R2, RZ, RZ, R7, P0 ;  /* 0x000000ffff027224 */ /* 0x004fe200000e0607 */
        /* <DEDUP_REMOVED lines=11> */
.L_x_1024:
[----:B------:R-:W-:Y:S05]  /*194c0*/  BSYNC B0 ;  /* 0x0000000000007941 */ /* 0x000fea0003800000 */
.L_x_1023:
        /* <DEDUP_REMOVED lines=9> */
[----:B--23--:R-:W-:Y:S01]  /*19560*/  IMAD.X R2, RZ, RZ, R7, P3 ;  /* 0x000000ffff027224 */ /* 0x00cfe200018e0607 */
        /* <DEDUP_REMOVED lines=11> */
.L_x_1026:
[----:B------:R-:W-:Y:S05]  /*19620*/  BSYNC B0 ;  /* 0x0000000000007941 */ /* 0x000fea0003800000 */
.L_x_1025:
        /* <DEDUP_REMOVED lines=9> */
[----:B--234-:R-:W-:Y:S01]  /*196c0*/  IMAD.X R2, RZ, RZ, R7, P2 ;  /* 0x000000ffff027224 */ /* 0x01cfe200010e0607 */
        /* <DEDUP_REMOVED lines=11> */
.L_x_1028:
[----:B------:R-:W-:Y:S05]  /*19780*/  BSYNC B0 ;  /* 0x0000000000007941 */ /* 0x000fea0003800000 */
.L_x_1027:
        /* <DEDUP_REMOVED lines=20> */
.L_x_1030:
[----:B------:R-:W-:Y:S05]  /*198d0*/  BSYNC B0 ;  /* 0x0000000000007941 */ /* 0x000fea0003800000 */
.L_x_1029:
        /* <DEDUP_REMOVED lines=20> */
.L_x_1032:
[----:B------:R-:W-:Y:S05]  /*19a20*/  BSYNC B0 ;  /* 0x0000000000007941 */ /* 0x000fea0003800000 */
.L_x_1031:
        /* <DEDUP_REMOVED lines=20> */
.L_x_1034:
[----:B------:R-:W-:Y:S05]  /*19b70*/  BSYNC B0 ;  /* 0x0000000000007941 */ /* 0x000fea0003800000 */
.L_x_1033:
[----:B------:R-:W-:Y:S01]  /*19b80*/  BSSY B0, `(.L_x_1035) ;  /* 0x0000014000007945 */ /* 0x000fe20003800000 */
[----:B------:R-:W-:-:S03]  /*19b90*/  ISETP.GE.OR P6, PT, R18, UR23, P1 ;  /* 0x0000001712007c0c */ /* 0x000fc60008fc6670 */
[----:B------:R-:W-:Y:S10]  /*19ba0*/  @P2 BRA `(.L_x_1036) ;  /* 0x0000000000442947 */ /* 0x000ff40003800000 */
[----:B------:R-:W-:Y:S01]  /*19bb0*/  IADD3 R0, P2, R6, 0x70, RZ ;  /* 0x0000007006007810 */ /* 0x000fe20007f5e0ff */
[----:B------:R-:W-:Y:S01]  /*19bc0*/  ULDC.64 UR4, c[0x0][0x298] ;  /* 0x0000a60000047ab9 */ /* 0x000fe20000000a00 */
[----:B--234-:R-:W-:Y:S01]  /*19bd0*/  MOV R3, R11 ;  /* 0x0000000b00037202 */ /* 0x01cfe20000000f00 */
        /* <DEDUP_REMOVED lines=14> */
.L_x_1036:
[----:B------:R-:W-:Y:S05]  /*19cc0*/  BSYNC B0 ;  /* 0x0000000000007941 */ /* 0x000fea0003800000 */
.L_x_1035:
[----:B------:R-:W-:Y:S04]  /*19cd0*/  BSSY B0, `(.L_x_1037) ;  /* 0x000000a000007945 */ /* 0x000fe80003800000 */
[----:B------:R-:W-:Y:S05]  /*19ce0*/  @P5 BRA `(.L_x_1038) ;  /* 0x0000000000205947 */ /* 0x000fea0003800000 */
[----:B------:R-:W-:Y:S01]  /*19cf0*/  IMAD R0, R8, UR6, RZ ;  /* 0x0000000608007c24 */ /* 0x000fe2000f8e02ff */
[----:B------:R-:W-:-:S04]  /*19d00*/  ULDC.64 UR4, c[0x0][0x2b0] ;  /* 0x0000ac0000047ab9 */ /* 0x000fc80000000a00 */
[----:B--234-:R-:W-:-:S04]  /*19d10*/  IADD3 R3, P2, R0, UR8, RZ ;  /* 0x0000000800037c10 */ /* 0x01cfc8000ff5e0ff */
[----:B------:R-:W-:Y:S02]  /*19d20*/  LEA.HI.X.SX32 R0, R0, UR7, 0x1, P2 ;  /* 0x0000000700007c11 */ /* 0x000fe400090f0eff */
[----:B------:R-:W-:-:S04]  /*19d30*/  LEA R2, P2, R3, UR4, 0x2 ;  /* 0x0000000403027c11 */ /* 0x000fc8000f8410ff */
[----:B------:R-:W-:Y:S01]  /*19d40*/  LEA.HI.X R3, R3, UR5, R0, 0x2, P2 ;  /* 0x0000000503037c11 */ /* 0x000fe200090f1400 */
[----:B------:R-:W-:-:S05]  /*19d50*/  IMAD.MOV.U32 R0, RZ, RZ, 0x7f800000 ;  /* 0x7f800000ff007424 */ /* 0x000fca00078e00ff */
[----:B------:R2:W-:Y:S03]  /*19d60*/  STG.E desc[UR20][R2.64], R0 ;  /* 0x0000000002007986 */ /* 0x0005e6000c101914 */
.L_x_1038:
[----:B------:R-:W-:Y:S05]  /*19d70*/  BSYNC B0 ;  /* 0x0000000000007941 */ /* 0x000fea0003800000 */
.L_x_1037:
[----:B------:R-:W-:Y:S01]  /*19d80*/  BSSY B0, `(.L_x_1039) ;  /* 0x000000f000007945 */ /* 0x000fe20003800000 */
[----:B------:R-:W-:Y:S02]  /*19d90*/  ISETP.GE.OR P5, PT, R20, UR23, P1 ;  /* 0x0000001714007c0c */ /* 0x000fe40008fa6670 */
[----:B------:R-:W-:Y:S02]  /*19da0*/  ISETP.GE.OR P4, PT, R22, UR23, P1 ;  /* 0x0000001716007c0c */ /* 0x000fe40008f86670 */
[----:B------:R-:W-:Y:S02]  /*19db0*/  ISETP.GE.OR P3, PT, R21, UR23, P1 ;  /* 0x0000001715007c0c */ /* 0x000fe40008f66670 */
[----:B------:R-:W-:Y:S02]  /*19dc0*/  ISETP.GE.OR P2, PT, R19, UR23, P1 ;  /* 0x0000001713007c0c */ /* 0x000fe40008f46670 */
[----:B------:R-:W-:Y:S01]  /*19dd0*/  ISETP.GE.OR P1, PT, R16, UR23, P1 ;  /* 0x0000001710007c0c */ /* 0x000fe20008f26670 */
[----:B------:R-:W-:-:S12]  /*19de0*/  @P0 BRA `(.L_x_1040) ;  /* 0x0000000000200947 */ /* 0x000fd80003800000 */
[----:B--2---:R-:W-:Y:S01]  /*19df0*/  IMAD R0, R17, UR6, RZ ;  /* 0x0000000611007c24 */ /* 0x004fe2000f8e02ff */
[----:B------:R-:W-:-:S04]  /*19e00*/  ULDC.64 UR4, c[0x0][0x2b0] ;  /* 0x0000ac0000047ab9 */ /* 0x000fc80000000a00 */
[----:B---34-:R-:W-:-:S04]  /*19e10*/  IADD3 R3, P0, R0, UR8, RZ ;  /* 0x0000000800037c10 */ /* 0x018fc8000ff1e0ff */
[----:B------:R-:W-:Y:S02]  /*19e20*/  LEA.HI.X.SX32 R0, R0, UR7, 0x1, P0 ;  /* 0x0000000700007c11 */ /* 0x000fe400080f0eff */
[----:B------:R-:W-:-:S04]  /*19e30*/  LEA R2, P0, R3, UR4, 0x2 ;  /* 0x0000000403027c11 */ /* 0x000fc8000f8010ff */
[----:B------:R-:W-:Y:S01]  /*19e40*/  LEA.HI.X R3, R3, UR5, R0, 0x2, P0 ;  /* 0x0000000503037c11 */ /* 0x000fe200080f1400 */
[----:B------:R-:W-:-:S05]  /*19e50*/  IMAD.MOV.U32 R0, RZ, RZ, 0x7f800000 ;  /* 0x7f800000ff007424 */ /* 0x000fca00078e00ff */
[----:B------:R2:W-:Y:S03]  /*19e60*/  STG.E desc[UR20][R2.64], R0 ;  /* 0x0000000002007986 */ /* 0x0005e6000c101914 */
.L_x_1040:
[----:B------:R-:W-:Y:S05]  /*19e70*/  BSYNC B0 ;  /* 0x0000000000007941 */ /* 0x000fea0003800000 */
.L_x_1039:
[----:B------:R-:W-:Y:S04]  /*19e80*/  BSSY B0, `(.L_x_1041) ;  /* 0x000000a000007945 */ /* 0x000fe80003800000 */
[----:B------:R-:W-:Y:S05]  /*19e90*/  @P6 BRA `(.L_x_1042) ;  /* 0x0000000000206947 */ /* 0x000fea0003800000 */
        /* <DEDUP_REMOVED lines=8> */
.L_x_1042:
[----:B------:R-:W-:Y:S05]  /*19f20*/  BSYNC B0 ;  /* 0x0000000000007941 */ /* 0x000fea0003800000 */
.L_x_1041:
        /* <DEDUP_REMOVED lines=10> */
.L_x_1044:
[----:B------:R-:W-:Y:S05]  /*19fd0*/  BSYNC B0 ;  /* 0x0000000000007941 */ /* 0x000fea0003800000 */
.L_x_1043:
        /* <DEDUP_REMOVED lines=10> */
.L_x_1046:
[----:B------:R-:W-:Y:S05]  /*1a080*/  BSYNC B0 ;  /* 0x0000000000007941 */ /* 0x000fea0003800000 */
.L_x_1045:
        /* <DEDUP_REMOVED lines=10> */
.L_x_1048:
[----:B------:R-:W-:Y:S05]  /*1a130*/  BSYNC B0 ;  /* 0x0000000000007941 */ /* 0x000fea0003800000 */
.L_x_1047:
        /* <DEDUP_REMOVED lines=10> */
.L_x_1050:
[----:B------:R-:W-:Y:S05]  /*1a1e0*/  BSYNC B0 ;  /* 0x0000000000007941 */ /* 0x000fea0003800000 */
.L_x_1049:
[----:B------:R-:W-:Y:S05]  /*1a1f0*/  @P1 EXIT ;  /* 0x000000000000194d */ /* 0x000fea0003800000 */
[----:B--2---:R-:W-:Y:S01]  /*1a200*/  IMAD R0, R16, UR6, RZ ;  /* 0x0000000610007c24 */ /* 0x004fe2000f8e02ff */
[----:B------:R-:W-:-:S04]  /*1a210*/  ULDC.64 UR4, c[0x0][0x2b0] ;  /* 0x0000ac0000047ab9 */ /* 0x000fc80000000a00 */
[----:B---34-:R-:W-:-:S04]  /*1a220*/  IADD3 R3, P0, R0, UR8, RZ ;  /* 0x0000000800037c10 */ /* 0x018fc8000ff1e0ff */
[----:B------:R-:W-:Y:S02]  /*1a230*/  LEA.HI.X.SX32 R0, R0, UR7, 0x1, P0 ;  /* 0x0000000700007c11 */ /* 0x000fe400080f0eff */
[----:B------:R-:W-:-:S04]  /*1a240*/  LEA R2, P0, R3, UR4, 0x2 ;  /* 0x0000000403027c11 */ /* 0x000fc8000f8010ff */
[----:B------:R-:W-:Y:S01]  /*1a250*/  LEA.HI.X R3, R3, UR5, R0, 0x2, P0 ;  /* 0x0000000503037c11 */ /* 0x000fe200080f1400 */
[----:B------:R-:W-:-:S05]  /*1a260*/  IMAD.MOV.U32 R0, RZ, RZ, 0x7f800000 ;  /* 0x7f800000ff007424 */ /* 0x000fca00078e00ff */
[----:B------:R-:W-:Y:S01]  /*1a270*/  STG.E desc[UR20][R2.64], R0 ;  /* 0x0000000002007986 */ /* 0x000fe2000c101914 */
[----:B------:R-:W-:Y:S05]  /*1a280*/  EXIT ;  /* 0x000000000000794d */ /* 0x000fea0003800000 */
.L_x_1051:
        /* <DEDUP_REMOVED lines=15> */
.L_x_1753:


//--------------------- .text._ZN5flash16flash_fwd_kernelI23Flash_fwd_kernel_traitsILi128ELi128ELi32ELi4ELb0ELb0EN7cutlass10bfloat16_tE19Flash_kernel_traitsILi128ELi128ELi32ELi4ES3_EELb1ELb1ELb0ELb0ELb1ELb1ELb0ELb0EEEvNS_16Flash_fwd_paramsE --------------------------
	.section	.text._ZN5flash16flash_fwd_kernelI23Flash_fwd_kernel_traitsILi128ELi128ELi32ELi4ELb0ELb0EN7cutlass10bfloat16_tE19Flash_kernel_traitsILi128ELi128ELi32ELi4ES3_EELb1ELb1ELb0ELb0ELb1ELb1ELb0ELb0EEEvNS_16Flash_fwd_paramsE,"ax",@progbits
	.align	128
        .global         _ZN5flash16flash_fwd_kernelI23Flash_fwd_kernel_traitsILi128ELi128ELi32ELi4ELb0ELb0EN7cutlass10bfloat16_tE19Flash_kernel_traitsILi128ELi128ELi32ELi4ES3_EELb1ELb1ELb0ELb0ELb1ELb1ELb0ELb0EEEvNS_16Flash_fwd_paramsE
        .type           _ZN5flash16flash_fwd_kernelI23Flash_fwd_kernel_traitsILi128ELi128ELi32ELi4ELb0ELb0EN7cutlass10bfloat16_tE19Flash_kernel_traitsILi128ELi128ELi32ELi4ES3_EELb1ELb1ELb0ELb0ELb1ELb1ELb0ELb0EEEvNS_16Flash_fwd_paramsE,@function
        .size           _ZN5flash16flash_fwd_kernelI23Flash_fwd_kernel_traitsILi128ELi128ELi32ELi4ELb0ELb0EN7cutlass10bfloat16_tE19Flash_kernel_traitsILi128ELi128ELi32ELi4ES3_EELb1ELb1ELb0ELb0ELb1ELb1ELb0ELb0EEEvNS_16Flash_fwd_paramsE,(.L_x_1754 - _ZN5flash16flash_fwd_kernelI23Flash_fwd_kernel_traitsILi128ELi128ELi32ELi4ELb0ELb0EN7cutlass10bfloat16_tE19Flash_kernel_traitsILi128ELi128ELi32ELi4ES3_EELb1ELb1ELb0ELb0ELb1ELb1ELb0ELb0EEEvNS_16Flash_fwd_paramsE)
        .other          _ZN5flash16flash_fwd_kernelI23Flash_fwd_kernel_traitsILi128ELi128ELi32ELi4ELb0ELb0EN7cutlass10bfloat16_tE19Flash_kernel_traitsILi128ELi128ELi32ELi4ES3_EELb1ELb1ELb0ELb0ELb1ELb1ELb0ELb0EEEvNS_16Flash_fwd_paramsE,@"STO_CUDA_ENTRY STV_DEFAULT"
_ZN5flash16flash_fwd_kernelI23Flash_fwd_kernel_traitsILi128ELi128ELi32ELi4ELb0ELb0EN7cutlass10bfloat16_tE19Flash_kernel_traitsILi128ELi128ELi32ELi4ES3_EELb1ELb1ELb0ELb0ELb1ELb1ELb0ELb0EEEvNS_16Flash_fwd_paramsE:
.text._ZN5flash16flash_fwd_kernelI23Flash_fwd_kernel_traitsILi128ELi128ELi32ELi4ELb0ELb0EN7cutlass10bfloat16_tE19Flash_kernel_traitsILi128ELi128ELi32ELi4ES3_EELb1ELb1ELb0ELb0ELb1ELb1ELb0ELb0EEEvNS_16Flash_fwd_paramsE:
        /* <DEDUP_REMOVED lines=11> */
[----:B------:R-:W-:Y:S01]  /*00b0*/  ULDC UR25, c[0x0][0x2c4] ;  /* 0x0000b10000197ab9 */ /* 0x000fe20000000800 */
[----:B-1----:R-:W-:-:S04]  /*00c0*/  VIADD R1, R1, 0xffffffa8 ;  /* 0xffffffa801017836 */ /* 0x002fc80000000000 */
[----:B------:R2:W5:Y:S01]  /*00d0*/  @P3 LDG.E.64 R4, desc[UR20][R2.64] ;  /* 0x0000001402043981 */ /* 0x000562000c1e1b00 */
[----:B------:R-:W-:Y:S08]  /*00e0*/  S2UR UR18, SR_CTAID.X ;  /* 0x00000000001279c3 */ /* 0x000ff00000002500 */
[----:B------:R-:W-:Y:S08]  /*00f0*/  S2UR UR16, SR_CTAID.Y ;  /* 0x00000000001079c3 */ /* 0x000ff00000002600 */
[----:B------:R-:W1:Y:S01]  /*0100*/  S2UR UR14, SR_CTAID.Z ;  /* 0x00000000000e79c3 */ /* 0x000e620000002700 */
[----:B--2---:R-:W-:Y:S01]  /*0110*/  @P3 IMAD.MOV.U32 R2, RZ, RZ, R8 ;  /* 0x000000ffff023224 */ /* 0x004fe200078e0008 */
[----:B---3--:R-:W-:-:S06]  /*0120*/  @P3 MOV R3, R9 ;  /* 0x0000000900033202 */ /* 0x008fcc0000000f00 */
[----:B------:R-:W2:Y:S01]  /*0130*/  @P3 LDC R0, c[0x0][0x3b0] ;  /* 0x0000ec00ff003b82 */ /* 0x000ea20000000800 */
[----:B------:R-:W2:Y:S01]  /*0140*/  @P3 LDG.E.64 R2, desc[UR20][R2.64] ;  /* 0x0000001402023981 */ /* 0x000ea2000c1e1b00 */
[----:B------:R-:W-:-:S04]  /*0150*/  UISETP.NE.U32.AND UP0, UPT, UR6, URZ, UPT ;  /* 0x0000003f0600728c */ /* 0x000fc8000bf05070 */
[----:B------:R-:W-:Y:S02]  /*0160*/  UISETP.NE.AND.EX UP0, UPT, UR7, URZ, UPT, UP0 ;  /* 0x0000003f0700728c */ /* 0x000fe4000bf05300 */
[----:B-1----:R-:W-:-:S04]  /*0170*/  ULOP3.LUT UR4, UR14, UR18, UR16, 0xfe, !UPT ;  /* 0x000000120e047292 */ /* 0x002fc8000f8efe10 */
[----:B------:R-:W-:Y:S02]  /*0180*/  PLOP3.LUT P1, PT, PT, PT, UP0, 0x80, 0x0 ;  /* 0x000000000000781c */ /* 0x000fe40003f2f008 */
[----:B----4-:R-:W-:Y:S01]  /*0190*/  LOP3.LUT P4, RZ, R92, UR4, RZ, 0xfc, !PT ;  /* 0x000000045cff7c12 */ /* 0x010fe2000f88fcff */
[----:B------:R-:W-:Y:S02]  /*01a0*/  ULDC.64 UR4, c[0x0][0x308] ;  /* 0x0000c20000047ab9 */ /* 0x000fe40000000a00 */
[----:B------:R-:W-:Y:S01]  /*01b0*/  @UP0 ULDC.64 UR6, c[0x0][0x300] ;  /* 0x0000c00000060ab9 */ /* 0x000fe20000000a00 */
[----:B------:R-:W-:Y:S02]  /*01c0*/  UISETP.NE.U32.AND UP2, UPT, UR4, URZ, UPT ;  /* 0x0000003f0400728c */ /* 0x000fe4000bf45070 */
[----:B------:R-:W-:Y:S02]  /*01d0*/  @UP0 UIMAD.WIDE UR6, UR16, 0x4, UR6 ;  /* 0x00000004100608a5 */ /* 0x000fe4000f8e0206 */
[----:B------:R-:W-:-:S04]  /*01e0*/  UISETP.NE.AND.EX UP2, UPT, UR5, URZ, UPT, UP2 ;  /* 0x0000003f0500728c */ /* 0x000fc8000bf45320 */
[----:B------:R-:W-:Y:S01]  /*01f0*/  MOV R6, UR6 ;  /* 0x0000000600067c02 */ /* 0x000fe20008000f00 */
[----:B------:R-:W-:Y:S01]  /*0200*/  IMAD.U32 R7, RZ, RZ, UR7 ;  /* 0x00000007ff077e24 */ /* 0x000fe2000f8e00ff */
[----:B------:R-:W1:Y:S01]  /*0210*/  @!P4 LDC.64 R10, c[0x0][0x3b8] ;  /* 0x0000ee00ff0acb82 */ /* 0x000e620000000a00 */
[----:B------:R-:W-:-:S04]  /*0220*/  PLOP3.LUT P0, PT, PT, PT, UP2, 0x80, 0x0 ;  /* 0x000000000000781c */ /* 0x000fc80003f0f028 */
[----:B------:R-:W-:Y:S02]  /*0230*/  @UP2 ULDC.64 UR4, c[0x0][0x308] ;  /* 0x0000c20000042ab9 */ /* 0x000fe40000000a00 */
[----:B------:R-:W-:Y:S01]  /*0240*/  @UP2 UIMAD.WIDE UR4, UR16, 0x4, UR4 ;  /* 0x00000004100428a5 */ /* 0x000fe2000f8e0204 */
[----:B-----5:R-:W-:Y:S02]  /*0250*/  @P3 R2UR UR22, R4 ;  /* 0x00000000041632ca */ /* 0x020fe400000e0000 */
[----:B------:R-:W-:-:S11]  /*0260*/  @P3 R2UR UR23, R5 ;  /* 0x00000000051732ca */ /* 0x000fd600000e0000 */
[----:B------:R-:W-:Y:S02]  /*0270*/  IMAD.U32 R4, RZ, RZ, UR22 ;  /* 0x00000016ff047e24 */ /* 0x000fe4000f8e00ff */
[----:B------:R-:W-:-:S05]  /*0280*/  IMAD.U32 R5, RZ, RZ, UR23 ;  /* 0x00000017ff057e24 */ /* 0x000fca000f8e00ff */
[----:B-1----:R1:W-:Y:S01]  /*0290*/  @!P4 STG.E.64 desc[UR20][R10.64], R4 ;  /* 0x000000040a00c986 */ /* 0x0023e2000c101b14 */
[----:B--2---:R-:W-:Y:S01]  /*02a0*/  @P3 IADD3 R8, P2, R2, R0, RZ ;  /* 0x0000000002083210 */ /* 0x004fe20007f5e0ff */
[----:B------:R-:W-:-:S04]  /*02b0*/  IMAD.U32 R2, RZ, RZ, UR4 ;  /* 0x00000004ff027e24 */ /* 0x000fc8000f8e00ff */
[----:B------:R-:W-:Y:S02]  /*02c0*/  @P3 IMAD.X R9, RZ, RZ, R3, P2 ;  /* 0x000000ffff093224 */ /* 0x000fe400010e0603 */
[----:B------:R-:W-:Y:S01]  /*02d0*/  IMAD.U32 R3, RZ, RZ, UR5 ;  /* 0x00000005ff037e24 */ /* 0x000fe2000f8e00ff */
[----:B------:R-:W-:Y:S01]  /*02e0*/  USHF.L.U32 UR26, UR18, 0x7, URZ ;  /* 0x00000007121a7899 */ /* 0x000fe2000800063f */
[----:B------:R-:W-:Y:S01]  /*02f0*/  UMOV UR7, URZ ;  /* 0x0000003f00077c82 */ /* 0x000fe20008000000 */
[----:B------:R-:W-:Y:S01]  /*0300*/  @!UP2 ULDC.64 UR4, c[0x0][0x318] ;  /* 0x0000c6000004aab9 */ /* 0x000fe20000000a00 */
[----:B-1----:R-:W-:Y:S01]  /*0310*/  @!P4 MOV R4, R8 ;  /* 0x000000080004c202 */ /* 0x002fe20000000f00 */
[----:B------:R-:W-:-:S05]  /*0320*/  @!P4 IMAD.MOV.U32 R5, RZ, RZ, R9 ;  /* 0x000000ffff05c224 */ /* 0x000fca00078e0009 */
[----:B------:R1:W-:Y:S04]  /*0330*/  @!P4 STG.E.64 desc[UR20][R10.64+0x8], R4 ;  /* 0x000008040a00c986 */ /* 0x0003e8000c101b14 */
[----:B------:R-:W2:Y:S04]  /*0340*/  @P1 LDG.E R6, desc[UR20][R6.64] ;  /* 0x0000001406061981 */ /* 0x000ea8000c1e1900 */
[----:B------:R-:W3:Y:S01]  /*0350*/  @P0 LDG.E R0, desc[UR20][R2.64] ;  /* 0x0000001402000981 */ /* 0x000ee2000c1e1900 */
[----:B------:R-:W-:Y:S02]  /*0360*/  UISETP.GE.AND UP1, UPT, UR26, UR25, UPT ;  /* 0x000000191a00728c */ /* 0x000fe4000bf26270 */
[----:B------:R-:W-:-:S04]  /*0370*/  @!UP2 UISETP.NE.U32.AND UP0, UPT, UR4, URZ, UPT ;  /* 0x0000003f0400a28c */ /* 0x000fc8000bf05070 */
[----:B------:R-:W-:-:S03]  /*0380*/  @!UP2 UISETP.NE.AND.EX UP0, UPT, UR5, URZ, UPT, UP0 ;  /* 0x0000003f0500a28c */ /* 0x000fc6000bf05300 */
[----:B------:R-:W-:Y:S02]  /*0390*/  @!UP2 ULDC.64 UR4, c[0x0][0x2c8] ;  /* 0x0000b2000004aab9 */ /* 0x000fe40000000a00 */
[----:B------:R-:W-:Y:S01]  /*03a0*/  @!UP2 USEL UR5, UR5, URZ, UP0 ;  /* 0x0000003f0505a287 */ /* 0x000fe20008000000 */
[----:B--2---:R-:W-:Y:S02]  /*03b0*/  @P1 R2UR UR7, R6 ;  /* 0x00000000060712ca */ /* 0x004fe400000e0000 */
[----:B---3--:R-:W-:Y:S02]  /*03c0*/  @P0 R2UR UR19, R0 ;  /* 0x00000000001302ca */ /* 0x008fe400000e0000 */
[----:B------:R-:W-:-:S11]  /*03d0*/  PLOP3.LUT P0, PT, PT, PT, UP1, 0x80, 0x0 ;  /* 0x000000000000781c */ /* 0x000fd60003f0f018 */
[----:B------:R-:W-:Y:S02]  /*03e0*/  @UP2 UIADD3 UR19, UR19, -UR7, URZ ;  /* 0x8000000713132290 */ /* 0x000fe4000fffe03f */
[----:B------:R-:W-:Y:S01]  /*03f0*/  @!UP2 UIADD3 UR19, UR5, UR4, -UR7 ;  /* 0x000000040513a290 */ /* 0x000fe2000fffe807 */
[----:B-1----:R-:W-:Y:S11]  /*0400*/  @P0 EXIT ;  /* 0x000000000000094d */ /* 0x002ff60003800000 */
[----:B------:R-:W-:Y:S01]  /*0410*/  UIADD3 UR5, UR26, 0x9f, URZ ;  /* 0x0000009f1a057890 */ /* 0x000fe2000fffe03f */
[----:B------:R-:W-:Y:S01]  /*0420*/  SHF.R.S32.HI R10, RZ, 0x1f, R92 ;  /* 0x0000001fff0a7819 */ /* 0x000fe2000001145c */
[----:B------:R-:W-:Y:S01]  /*0430*/  ULDC UR24, c[0x0][0x398] ;  /* 0x0000e60000187ab9 */ /* 0x000fe20000000800 */
[----:B------:R-:W-:Y:S02]  /*0440*/  UIADD3 UR8, UR19, 0x1f, URZ ;  /* 0x0000001f13087890 */ /* 0x000fe4000fffe03f */
[----:B------:R-:W-:Y:S01]  /*0450*/  UIADD3 UR5, UR19, -UR25, UR5 ;  /* 0x8000001913057290 */ /* 0x000fe2000fffe005 */
[----:B------:R-:W-:Y:S01]  /*0460*/  LEA.HI R20, R10, R92, RZ, 0x5 ;  /* 0x0000005c0a147211 */ /* 0x000fe200078f28ff */
[----:B------:R-:W-:Y:S02]  /*0470*/  USHF.R.S32.HI UR6, URZ, 0x1f, UR8 ;  /* 0x0000001f3f067899 */ /* 0x000fe40008011408 */
[----:B------:R-:W-:Y:S01]  /*0480*/  UIADD3 UR5, UR5, UR24, URZ ;  /* 0x0000001805057290 */ /* 0x000fe2000fffe03f */
[----:B------:R-:W-:Y:S01]  /*0490*/  LOP3.LUT R0, R20, 0xffffffe0, RZ, 0xc0, !PT ;  /* 0xffffffe014007812 */ /* 0x000fe200078ec0ff */
[----:B------:R-:W-:-:S02]  /*04a0*/  ULEA.HI UR6, UR6, UR8, URZ, 0x5 ;  /* 0x0000000806067291 */ /* 0x000fc4000f8f283f */
[----:B------:R-:W-:Y:S02]  /*04b0*/  USHF.R.S32.HI UR4, URZ, 0x1f, UR5 ;  /* 0x0000001f3f047899 */ /* 0x000fe40008011405 */
[----:B------:R-:W-:Y:S02]  /*04c0*/  IMAD.IADD R88, R92, 0x1, -R0 ;  /* 0x000000015c587824 */ /* 0x000fe400078e0a00 */
[----:B------:R-:W-:Y:S02]  /*04d0*/  ULEA.HI UR4, UR4, UR5, URZ, 0x5 ;  /* 0x0000000504047291 */ /* 0x000fe4000f8f283f */
[----:B------:R-:W-:Y:S01]  /*04e0*/  USHF.R.S32.HI UR5, URZ, 0x5, UR6 ;  /* 0x000000053f057899 */ /* 0x000fe20008011406 */
[----:B------:R-:W-:Y:S01]  /*04f0*/  SHF.R.S32.HI R0, RZ, 0x1f, R88 ;  /* 0x0000001fff007819 */ /* 0x000fe20000011458 */
[----:B------:R-:W-:Y:S01]  /*0500*/  USHF.R.S32.HI UR32, URZ, 0x5, UR4 ;  /* 0x000000053f207899 */ /* 0x000fe20008011404 */
[----:B------:R-:W-:-:S03]  /*0510*/  ULDC UR6, c[0x0][0x270] ;  /* 0x00009c0000067ab9 */ /* 0x000fc60000000800 */
[----:B------:R-:W-:Y:S02]  /*0520*/  UISETP.LT.AND UP0, UPT, UR5, UR32, UPT ;  /* 0x000000200500728c */ /* 0x000fe4000bf01270 */
[----:B------:R-:W-:Y:S02]  /*0530*/  UIMAD UR4, UR16, UR6, UR14 ;  /* 0x00000006100472a4 */ /* 0x000fe4000f8e020e */
[----:B------:R-:W-:Y:S02]  /*0540*/  USEL UR32, UR5, UR32, UP0 ;  /* 0x0000002005207287 */ /* 0x000fe40008000000 */
[----:B------:R-:W-:Y:S02]  /*0550*/  USHF.L.U32 UR5, UR4, 0x5, URZ ;  /* 0x0000000504057899 */ /* 0x000fe4000800063f */
[----:B------:R-:W-:Y:S02]  /*0560*/  UISETP.GE.AND UP0, UPT, UR32, 0x1, UPT ;  /* 0x000000012000788c */ /* 0x000fe4000bf06270 */
[----:B------:R-:W-:-:S02]  /*0570*/  USHF.R.S32.HI UR4, URZ, 0x1f, UR5 ;  /* 0x0000001f3f047899 */ /* 0x000fc40008011405 */
[----:B------:R-:W-:Y:S02]  /*0580*/  IADD3 R95, P2, P1, R8, UR5, R88 ;  /* 0x00000005085f7c10 */ /* 0x000fe4000f95e058 */
[----:B------:R-:W-:Y:S02]  /*0590*/  PLOP3.LUT P0, PT, PT, PT, UP0, 0x80, 0x0 ;  /* 0x000000000000781c */ /* 0x000fe40003f0f008 */
[----:B------:R-:W-:Y:S01]  /*05a0*/  IADD3.X R91, R9, UR4, R0, P2, P1 ;  /* 0x00000004095b7c10 */ /* 0x000fe200097e2400 */
[----:B------:R1:W-:Y:S10]  /*05b0*/  STL [R1+0x20], R95 ;  /* 0x0000205f01007387 */ /* 0x0003f40000100800 */
[----:B------:R-:W-:Y:S05]  /*05c0*/  @!P0 BRA `(.L_x_1052) ;  /* 0x0000012000dc8947 */ /* 0x000fea0003800000 */
[----:B------:R-:W2:Y:S01]  /*05d0*/  LDC R22, c[0x0][0x278] ;  /* 0x00009e00ff167b82 */ /* 0x000ea20000000800 */
[CC--:B------:R-:W-:Y:S01]  /*05e0*/  LEA.HI R19, R10.reuse, R92.reuse, RZ, 0x3 ;  /* 0x0000005c0a137211 */ /* 0x0c0fe200078f18ff */
[----:B------:R-:W-:Y:S01]  /*05f0*/  IMAD.U32 R16, RZ, RZ, UR18 ;  /* 0x00000012ff107e24 */ /* 0x000fe2000f8e00ff */
[----:B------:R-:W-:Y:S01]  /*0600*/  LEA.HI R7, R10, R92, RZ, 0x4 ;  /* 0x0000005c0a077211 */ /* 0x000fe200078f20ff */
[----:B------:R-:W-:Y:S01]  /*0610*/  IMAD.U32 R3, RZ, RZ, UR7 ;  /* 0x00000007ff037e24 */ /* 0x000fe2000f8e00ff */
[----:B------:R-:W-:Y:S01]  /*0620*/  SHF.R.S32.HI R4, RZ, 0x3, R19 ;  /* 0x00000003ff047819 */ /* 0x000fe20000011413 */
[----:B------:R-:W3:Y:S01]  /*0630*/  S2R R23, SR_CTAID.Z ;  /* 0x0000000000177919 */ /* 0x000ee20000002700 */
[----:B------:R-:W-:Y:S01]  /*0640*/  SHF.R.S32.HI R12, RZ, 0x4, R7 ;  /* 0x00000004ff0c7819 */ /* 0x000fe20000011407 */
[----:B------:R-:W-:Y:S01]  /*0650*/  ULDC.64 UR8, c[0x0][0x250] ;  /* 0x0000940000087ab9 */ /* 0x000fe20000000a00 */
[--C-:B------:R-:W-:Y:S01]  /*0660*/  SHF.R.S32.HI R5, RZ, 0x1f, R4.reuse ;  /* 0x0000001fff057819 */ /* 0x100fe20000011404 */
[----:B------:R-:W-:Y:S01]  /*0670*/  USHF.R.S32.HI UR15, URZ, 0x1f, UR16 ;  /* 0x0000001f3f0f7899 */ /* 0x000fe20008011410 */
[----:B------:R-:W-:Y:S01]  /*0680*/  IADD3 R8, P0, R4, UR7, RZ ;  /* 0x0000000704087c10 */ /* 0x000fe2000ff1e0ff */
[----:B------:R-:W-:Y:S01]  /*0690*/  ULDC.64 UR10, c[0x0][0x248] ;  /* 0x00009200000a7ab9 */ /* 0x000fe20000000a00 */
[----:B------:R-:W-:Y:S01]  /*06a0*/  LEA.HI R13, R7, R12, RZ, 0x1 ;  /* 0x0000000c070d7211 */ /* 0x000fe200078f08ff */
[----:B------:R-:W-:Y:S01]  /*06b0*/  IMAD.WIDE R16, R16, 0x80, R4 ;  /* 0x0000008010107825 */ /* 0x000fe200078e0204 */
[----:B------:R-:W-:Y:S01]  /*06c0*/  LEA.HI.X.SX32 R6, R3, R5, 0x1, P0 ;  /* 0x0000000503067211 */ /* 0x000fe200000f0eff */
[----:B------:R-:W-:Y:S01]  /*06d0*/  ULDC.64 UR4, c[0x0][0x228] ;  /* 0x00008a0000047ab9 */ /* 0x000fe20000000a00 */
[----:B------:R-:W-:Y:S01]  /*06e0*/  LEA.HI R3, R10, R92, RZ, 0x6 ;  /* 0x0000005c0a037211 */ /* 0x000fe200078f30ff */
[----:B------:R-:W-:Y:S01]  /*06f0*/  UIMAD UR6, UR15, UR4, URZ ;  /* 0x000000040f0672a4 */ /* 0x000fe2000f8e023f */
[----:B------:R-:W4:Y:S01]  /*0700*/  S2UR UR17, SR_CgaCtaId ;  /* 0x00000000001179c3 */ /* 0x000f220000008800 */
[----:B------:R-:W-:Y:S01]  /*0710*/  USHF.R.S32.HI UR12, URZ, 0x1f, UR14 ;  /* 0x0000001f3f0c7899 */ /* 0x000fe2000801140e */
[----:B------:R-:W-:Y:S01]  /*0720*/  SHF.R.S32.HI R93, RZ, 0x5, R20 ;  /* 0x00000005ff5d7819 */ /* 0x000fe20000011414 */
[----:B------:R-:W-:Y:S01]  /*0730*/  IMAD.SHL.U32 R3, R3, 0x8, RZ ;  /* 0x0000000803037824 */ /* 0x000fe200078e00ff */
[----:B------:R-:W-:Y:S01]  /*0740*/  UIMAD UR5, UR16, UR5, UR6 ;  /* 0x00000005100572a4 */ /* 0x000fe2000f8e0206 */
[----:B--2---:R-:W-:Y:S01]  /*0750*/  IABS R0, R22 ;  /* 0x0000001600007213 */ /* 0x004fe20000000000 */
[----:B------:R-:W-:Y:S01]  /*0760*/  UIADD3 UR27, UR32, -0x1, URZ ;  /* 0xffffffff201b7890 */ /* 0x000fe2000fffe03f */
[----:B------:R-:W-:Y:S01]  /*0770*/  IMAD.WIDE.U32 R238, R95, -0x2daee0ad, RZ ;  /* 0xd2511f535fee7825 */ /* 0x000fe200078e00ff */
[----:B------:R-:W-:Y:S01]  /*0780*/  ULDC.64 UR6, c[0x0][0x230] ;  /* 0x00008c0000067ab9 */ /* 0x000fe20000000a00 */
[----:B------:R-:W-:-:S02]  /*0790*/  UISETP.NE.AND UP0, UPT, UR32, 0x1, UPT ;  /* 0x000000012000788c */ /* 0x000fc4000bf05270 */
[----:B------:R-:W-:Y:S01]  /*07a0*/  IMAD.MOV.U32 R21, RZ, RZ, R0 ;  /* 0x000000ffff157224 */ /* 0x000fe200078e0000 */
[----:B------:R-:W-:Y:S01]  /*07b0*/  LOP3.LUT R0, R19, 0xfffffff8, RZ, 0xc0, !PT ;  /* 0xfffffff813007812 */ /* 0x000fe200078ec0ff */
[----:B------:R-:W-:Y:S02]  /*07c0*/  USHF.R.S32.HI UR30, URZ, 0x1f, UR27 ;  /* 0x0000001f3f1e7899 */ /* 0x000fe4000801141b */
[----:B------:R-:W2:Y:S01]  /*07d0*/  I2F.RP R9, R21 ;  /* 0x0000001500097306 */ /* 0x000ea20000209400 */
[----:B------:R-:W-:Y:S01]  /*07e0*/  UIMAD.WIDE.U32 UR34, UR27, UR8, URZ ;  /* 0x000000081b2272a5 */ /* 0x000fe2000f8e003f */
[----:B------:R-:W-:Y:S02]  /*07f0*/  IMAD.IADD R29, R92, 0x1, -R0 ;  /* 0x000000015c1d7824 */ /* 0x000fe400078e0a00 */
[----:B------:R-:W-:Y:S02]  /*0800*/  IMAD.SHL.U32 R0, R4, 0x40, RZ ;  /* 0x0000004004007824 */ /* 0x000fe400078e00ff */
[----:B------:R-:W-:-:S03]  /*0810*/  IMAD.SHL.U32 R2, R29, 0x8, RZ ;  /* 0x000000081d027824 */ /* 0x000fc600078e00ff */
[----:B------:R-:W-:-:S04]  /*0820*/  LOP3.LUT R0, R0, 0x1c0, RZ, 0xc0, !PT ;  /* 0x000001c000007812 */ /* 0x000fc800078ec0ff */
[----:B------:R-:W-:Y:S01]  /*0830*/  SHF.R.U32.HI R11, RZ, 0x3, R0 ;  /* 0x00000003ff0b7819 */ /* 0x000fe20000011600 */
[----:B--2---:R-:W2:Y:S01]  /*0840*/  MUFU.RCP R9, R9 ;  /* 0x0000000900097308 */ /* 0x004ea20000001000 */
[----:B------:R-:W-:-:S04]  /*0850*/  LOP3.LUT R0, R0, 0x38, R2, 0xf8, !PT ;  /* 0x0000003800007812 */ /* 0x000fc800078ef802 */
[----:B------:R-:W-:Y:S02]  /*0860*/  LOP3.LUT R4, R0, R11, RZ, 0x3c, !PT ;  /* 0x0000000b00047212 */ /* 0x000fe400078e3cff */
[----:B------:R-:W-:Y:S01]  /*0870*/  LOP3.LUT R0, R13, 0xfffffffe, RZ, 0xc0, !PT ;  /* 0xfffffffe0d007812 */ /* 0x000fe200078ec0ff */
[----:B------:R-:W-:Y:S01]  /*0880*/  IMAD.SHL.U32 R13, R29, 0x40, RZ ;  /* 0x000000401d0d7824 */ /* 0x000fe200078e00ff */
[----:B------:R-:W-:Y:S02]  /*0890*/  LOP3.LUT R223, R4, 0x7ffffe00, R3, 0xf8, !PT ;  /* 0x7ffffe0004df7812 */ /* 0x000fe400078ef803 */
[----:B------:R-:W-:Y:S01]  /*08a0*/  SHF.R.S32.HI R3, RZ, 0x1f, R2 ;  /* 0x0000001fff037819 */ /* 0x000fe20000011402 */
[----:B------:R-:W-:Y:S01]  /*08b0*/  IMAD.IADD R18, R12, 0x1, -R0 ;  /* 0x000000010c127824 */ /* 0x000fe200078e0a00 */
[----:B------:R-:W-:Y:S01]  /*08c0*/  LOP3.LUT R0, R7, 0xfffffff0, RZ, 0xc0, !PT ;  /* 0xfffffff007007812 */ /* 0x000fe200078ec0ff */
[----:B------:R-:W-:Y:S01]  /*08d0*/  IMAD.U32 R7, RZ, RZ, UR4 ;  /* 0x00000004ff077e24 */ /* 0x000fe2000f8e00ff */
[----:B------:R-:W-:Y:S01]  /*08e0*/  LOP3.LUT R13, R13, 0x1c0, RZ, 0xc0, !PT ;  /* 0x000001c00d0d7812 */ /* 0x000fe200078ec0ff */
[----:B------:R-:W-:-:S04]  /*08f0*/  IMAD.WIDE.U32 R10, R8, UR10, R2 ;  /* 0x0000000a080a7c25 */ /* 0x000fc8000f8e0002 */
[----:B------:R-:W-:Y:S02]  /*0900*/  IMAD.IADD R12, R92, 0x1, -R0 ;  /* 0x000000015c0c7824 */ /* 0x000fe400078e0a00 */
[----:B--2---:R-:W-:Y:S02]  /*0910*/  VIADD R4, R9, 0xffffffe ;  /* 0x0ffffffe09047836 */ /* 0x004fe40000000000 */
[----:B------:R-:W-:Y:S01]  /*0920*/  IMAD R0, R6, UR8, RZ ;  /* 0x0000000806007c24 */ /* 0x000fe2000f8e02ff */
[----:B------:R-:W-:Y:S01]  /*0930*/  SHF.R.S32.HI R9, RZ, 0x1f, R12 ;  /* 0x0000001fff097819 */ /* 0x000fe2000001140c */
[----:B------:R2:W5:Y:S01]  /*0940*/  F2I.FTZ.U32.TRUNC.NTZ R5, R4 ;  /* 0x0000000400057305 */ /* 0x000562000021f000 */
[----:B------:R-:W-:Y:S02]  /*0950*/  IMAD.SHL.U32 R92, R92, 0x2, RZ ;  /* 0x000000025c5c7824 */ /* 0x000fe400078e00ff */
[----:B------:R-:W-:Y:S01]  /*0960*/  LEA.HI R15, R9, R12, RZ, 0x3 ;  /* 0x0000000c090f7211 */ /* 0x000fe200078f18ff */
[----:B------:R-:W-:-:S02]  /*0970*/  IMAD R14, R8, UR9, R0 ;  /* 0x00000009080e7c24 */ /* 0x000fc4000f8e0200 */
[----:B------:R-:W-:Y:S02]  /*0980*/  LOP3.LUT R251, R92, 0x6, RZ, 0xc0, !PT ;  /* 0x000000065cfb7812 */ /* 0x000fe400078ec0ff */
[----:B------:R-:W-:-:S05]  /*0990*/  LOP3.LUT R0, R15, 0xfffffff8, RZ, 0xc0, !PT ;  /* 0xfffffff80f007812 */ /* 0x000fca00078ec0ff */
[----:B------:R-:W-:Y:S02]  /*09a0*/  IMAD.IADD R30, R12, 0x1, -R0 ;  /* 0x000000010c1e7824 */ /* 0x000fe400078e0a00 */
[----:B--2---:R-:W-:Y:S02]  /*09b0*/  IMAD R4, R6, UR10, RZ ;  /* 0x0000000a06047c24 */ /* 0x004fe4000f8e02ff */
[----:B------:R-:W-:-:S04]  /*09c0*/  IMAD.WIDE.U32 R6, R7, UR16, R2 ;  /* 0x0000001007067c25 */ /* 0x000fc8000f8e0002 */
[C---:B------:R-:W-:Y:S02]  /*09d0*/  IMAD R4, R8.reuse, UR11, R4 ;  /* 0x0000000b08047c24 */ /* 0x040fe4000f8e0204 */
[----:B------:R-:W-:Y:S01]  /*09e0*/  IMAD.WIDE.U32 R8, R8, UR8, R2 ;  /* 0x0000000808087c25 */ /* 0x000fe2000f8e0002 */
[----:B------:R-:W-:Y:S02]  /*09f0*/  LOP3.LUT R2, R13, 0x8, R19, 0xf8, !PT ;  /* 0x000000080d027812 */ /* 0x000fe400078ef813 */
[----:B------:R-:W-:Y:S01]  /*0a00*/  SHF.R.U32.HI R13, RZ, 0x3, R13 ;  /* 0x00000003ff0d7819 */ /* 0x000fe2000001160d */
[----:B-----5:R-:W-:Y:S02]  /*0a10*/  IMAD.MOV R0, RZ, RZ, -R5 ;  /* 0x000000ffff007224 */ /* 0x020fe400078e0a05 */
[----:B------:R-:W-:Y:S01]  /*0a20*/  VIADD R3, R7, UR5 ;  /* 0x0000000507037c36 */ /* 0x000fe20008000000 */
[----:B------:R-:W-:Y:S01]  /*0a30*/  LOP3.LUT R13, R2, R13, RZ, 0x3c, !PT ;  /* 0x0000000d020d7212 */ /* 0x000fe200078e3cff */
[----:B------:R-:W-:Y:S01]  /*0a40*/  IMAD.IADD R7, R11, 0x1, R4 ;  /* 0x000000010b077824 */ /* 0x000fe200078e0204 */
[----:B------:R-:W-:Y:S01]  /*0a50*/  ULDC.64 UR4, c[0x0][0x258] ;  /* 0x0000960000047ab9 */ /* 0x000fe20000000a00 */
[----:B------:R-:W-:Y:S01]  /*0a60*/  IMAD.MOV.U32 R2, RZ, RZ, R6 ;  /* 0x000000ffff027224 */ /* 0x000fe200078e0006 */
[----:B------:R-:W-:Y:S01]  /*0a70*/  UIMAD UR12, UR12, UR4, URZ ;  /* 0x000000040c0c72a4 */ /* 0x000fe2000f8e023f */
[----:B------:R-:W-:Y:S01]  /*0a80*/  IMAD.MOV.U32 R6, RZ, RZ, R10 ;  /* 0x000000ffff067224 */ /* 0x000fe200078e000a */
[----:B---3--:R-:W-:Y:S01]  /*0a90*/  IABS R10, R23 ;  /* 0x00000017000a7213 */ /* 0x008fe20000000000 */
[----:B------:R-:W-:Y:S01]  /*0aa0*/  IMAD R0, R0, R21, RZ ;  /* 0x0000001500007224 */ /* 0x000fe200078e02ff */
[----:B------:R-:W-:Y:S01]  /*0ab0*/  UIMAD UR12, UR14, UR5, UR12 ;  /* 0x000000050e0c72a4 */ /* 0x000fe2000f8e020c */
[----:B------:R-:W-:-:S02]  /*0ac0*/  IMAD.MOV.U32 R4, RZ, RZ, RZ ;  /* 0x000000ffff047224 */ /* 0x000fc400078e00ff */
[----:B------:R-:W-:Y:S02]  /*0ad0*/  IMAD.IADD R9, R9, 0x1, R14 ;  /* 0x0000000109097824 */ /* 0x000fe400078e020e */
[----:B------:R-:W-:-:S04]  /*0ae0*/  IMAD.HI.U32 R4, R5, R0, R4 ;  /* 0x0000000005047227 */ /* 0x000fc800078e0004 */
[----:B------:R-:W-:Y:S02]  /*0af0*/  IMAD.MOV.U32 R5, RZ, RZ, R10 ;  /* 0x000000ffff057224 */ /* 0x000fe400078e000a */
[----:B------:R-:W-:Y:S01]  /*0b00*/  IMAD.U32 R0, RZ, RZ, UR4 ;  /* 0x00000004ff007e24 */ /* 0x000fe2000f8e00ff */
[----:B------:R-:W-:Y:S01]  /*0b10*/  ULDC.64 UR4, c[0x0][0x238] ;  /* 0x00008e0000047ab9 */ /* 0x000fe20000000a00 */
[----:B------:R-:W-:-:S04]  /*0b20*/  IMAD.HI.U32 R12, R4, R5, RZ ;  /* 0x00000005040c7227 */ /* 0x000fc800078e00ff */
[----:B------:R-:W-:-:S04]  /*0b30*/  IMAD.WIDE.U32 R2, R0, UR14, R2 ;  /* 0x0000000e00027c25 */ /* 0x000fc8000f8e0002 */
[----:B------:R-:W-:Y:S02]  /*0b40*/  IMAD.MOV R0, RZ, RZ, -R12 ;  /* 0x000000ffff007224 */ /* 0x000fe400078e0a0c */
[----:B------:R-:W-:Y:S01]  /*0b50*/  IMAD.U32 R4, RZ, RZ, UR6 ;  /* 0x00000006ff047e24 */ /* 0x000fe2000f8e00ff */
[----:B------:R-:W-:Y:S01]  /*0b60*/  UIMAD UR6, UR15, UR6, URZ ;  /* 0x000000060f0672a4 */ /* 0x000fe2000f8e023f */
[C---:B------:R-:W-:Y:S02]  /*0b70*/  IMAD R0, R21.reuse, R0, R5 ;  /* 0x0000000015007224 */ /* 0x040fe400078e0205 */
[----:B------:R-:W-:Y:S01]  /*0b80*/  IMAD.WIDE.U32 R6, R4, UR16, R6 ;  /* 0x0000001004067c25 */ /* 0x000fe2000f8e0006 */
[----:B------:R-:W-:Y:S02]  /*0b90*/  UIMAD UR7, UR16, UR7, UR6 ;  /* 0x00000007100772a4 */ /* 0x000fe4000f8e0206 */
[----:B------:R-:W-:Y:S01]  /*0ba0*/  ISETP.GT.U32.AND P2, PT, R21, R0, PT ;  /* 0x000000001500720c */ /* 0x000fe20003f44070 */
[----:B------:R-:W-:Y:S01]  /*0bb0*/  IMAD.U32 R4, RZ, RZ, UR4 ;  /* 0x00000004ff047e24 */ /* 0x000fe2000f8e00ff */
[----:B------:R-:W-:Y:S01]  /*0bc0*/  UIMAD UR4, UR15, UR4, URZ ;  /* 0x000000040f0472a4 */ /* 0x000fe2000f8e023f */
[----:B------:R-:W-:Y:S01]  /*0bd0*/  VIADD R3, R3, UR12 ;  /* 0x0000000c03037c36 */ /* 0x000fe20008000000 */
[----:B------:R-:W-:Y:S01]  /*0be0*/  ULDC.64 UR12, c[0x0][0x240] ;  /* 0x00009000000c7ab9 */ /* 0x000fe20000000a00 */
[----:B------:R-:W-:Y:S01]  /*0bf0*/  IMAD.WIDE.U32 R8, R4, UR16, R8 ;  /* 0x0000001004087c25 */ /* 0x000fe2000f8e0008 */
[----:B------:R-:W-:-:S02]  /*0c00*/  UIMAD UR16, UR16, UR5, UR4 ;  /* 0x00000005101072a4 */ /* 0x000fc4000f8e0204 */
[----:B------:R-:W-:Y:S01]  /*0c10*/  USHF.L.U32 UR4, UR12, 0x5, URZ ;  /* 0x000000050c047899 */ /* 0x000fe2000800063f */
[----:B------:R-:W-:Y:S01]  /*0c20*/  IMAD R4, R17, UR12, RZ ;  /* 0x0000000c11047c24 */ /* 0x000fe2000f8e02ff */
[----:B------:R-:W-:Y:S01]  /*0c30*/  USHF.L.U64.HI UR29, UR12, 0x5, UR13 ;  /* 0x000000050c1d7899 */ /* 0x000fe2000801020d */
[C---:B------:R-:W-:Y:S01]  /*0c40*/  IMAD.WIDE.U32 R2, R16.reuse, UR12, R2 ;  /* 0x0000000c10027c25 */ /* 0x040fe2000f8e0002 */
[----:B------:R-:W-:Y:S02]  /*0c50*/  UMOV UR5, 0x400 ;  /* 0x0000040000057882 */ /* 0x000fe40000000000 */
[----:B----4-:R-:W-:Y:S01]  /*0c60*/  ULEA UR5, UR17, UR5, 0x18 ;  /* 0x0000000511057291 */ /* 0x010fe2000f8ec03f */
[----:B------:R-:W-:Y:S01]  /*0c70*/  IMAD R4, R16, UR13, R4 ;  /* 0x0000000d10047c24 */ /* 0x000fe2000f8e0204 */
[----:B------:R-:W-:Y:S01]  /*0c80*/  USHF.L.U32 UR17, UR10, 0x5, URZ ;  /* 0x000000050a117899 */ /* 0x000fe2000800063f */
[----:B------:R-:W-:Y:S01]  /*0c90*/  VIADD R11, R7, UR7 ;  /* 0x00000007070b7c36 */ /* 0x000fe20008000000 */
[----:B------:R-:W-:Y:S01]  /*0ca0*/  ULDC.64 UR6, c[0x0][0x210] ;  /* 0x0000840000067ab9 */ /* 0x000fe20000000a00 */
[----:B------:R-:W-:Y:S01]  /*0cb0*/  IMAD.MOV.U32 R10, RZ, RZ, R6 ;  /* 0x000000ffff0a7224 */ /* 0x000fe200078e0006 */
[----:B------:R-:W-:Y:S01]  /*0cc0*/  LEA R6, P0, R2, UR6, 0x1 ;  /* 0x0000000602067c11 */ /* 0x000fe2000f8008ff */
[----:B------:R-:W-:Y:S01]  /*0cd0*/  IMAD.IADD R3, R3, 0x1, R4 ;  /* 0x0000000103037824 */ /* 0x000fe200078e0204 */
[----:B------:R-:W-:Y:S01]  /*0ce0*/  LEA R223, R223, UR5, 0x1 ;  /* 0x00000005dfdf7c11 */ /* 0x000fe2000f8e08ff */
[----:B------:R-:W-:Y:S01]  /*0cf0*/  @!P2 IMAD.IADD R0, R0, 0x1, -R21 ;  /* 0x000000010000a824 */ /* 0x000fe200078e0a15 */
[----:B------:R-:W-:Y:S01]  /*0d00*/  ULDC.64 UR12, c[0x0][0x268] ;  /* 0x00009a00000c7ab9 */ /* 0x000fe20000000a00 */
[----:B------:R-:W-:Y:S01]  /*0d10*/  @!P2 VIADD R12, R12, 0x1 ;  /* 0x000000010c0ca836 */ /* 0x000fe20000000000 */
[----:B------:R-:W-:Y:S01]  /*0d20*/  LEA.HI.X R7, R2, UR7, R3, 0x1, P0 ;  /* 0x0000000702077c11 */ /* 0x000fe200080f0c03 */
[----:B------:R-:W-:Y:S01]  /*0d30*/  VIADD R9, R9, UR16 ;  /* 0x0000001009097c36 */ /* 0x000fe20008000000 */
[----:B------:R-:W-:Y:S01]  /*0d40*/  IADD3 R4, P0, R6, UR4, RZ ;  /* 0x0000000406047c10 */ /* 0x000fe2000ff1e0ff */
[----:B------:R-:W-:Y:S01]  /*0d50*/  USHF.L.U64.HI UR16, UR10, 0x5, UR11 ;  /* 0x000000050a107899 */ /* 0x000fe2000801020b */
[----:B------:R-:W-:Y:S01]  /*0d60*/  ISETP.GE.U32.AND P3, PT, R0, R21, PT ;  /* 0x000000150000720c */ /* 0x000fe20003f66070 */
[----:B------:R-:W-:Y:S01]  /*0d70*/  @!PT LDS RZ, [RZ] ;  /* 0x00000000fffff984 */ /* 0x000fe20000000800 */
[----:B------:R-:W-:Y:S01]  /*0d80*/  @!PT LDS RZ, [RZ] ;  /* 0x00000000fffff984 */ /* 0x000fe20000000800 */
[----:B------:R-:W-:Y:S01]  /*0d90*/  @!PT LDS RZ, [RZ] ;  /* 0x00000000fffff984 */ /* 0x000fe20000000800 */
[----:B------:R-:W-:Y:S01]  /*0da0*/  LDGSTS.E.BYPASS.LTC128B.128 [R223], desc[UR20][R6.64] ;  /* 0x0000000006df7fae */ /* 0x000fe2000b901d54 */
[----:B------:R-:W-:Y:S01]  /*0db0*/  IADD3.X R5, R7, UR29, RZ, P0, !PT ;  /* 0x0000001d07057c10 */ /* 0x000fe200087fe4ff */
[----:B------:R-:W-:Y:S01]  /*0dc0*/  UIMAD UR28, UR16, UR27, URZ ;  /* 0x0000001b101c72a4 */ /* 0x000fe2000f8e023f */
[----:B------:R-:W-:Y:S01]  /*0dd0*/  LOP3.LUT R0, R22, UR14, RZ, 0x3c, !PT ;  /* 0x0000000e16007c12 */ /* 0x000fe2000f8e3cff */
[----:B------:R2:W-:Y:S01]  /*0de0*/  LDGSTS.E.BYPASS.LTC128B.128 [R223+0x4000], desc[UR20][R6.64+0x80] ;  /* 0x0400008006df7fae */ /* 0x0005e2000b901d54 */
[----:B------:R-:W-:Y:S01]  /*0df0*/  IADD3 R2, P0, R4, UR4, RZ ;  /* 0x0000000404027c10 */ /* 0x000fe2000ff1e0ff */
[----:B------:R-:W-:Y:S01]  /*0e00*/  ULDC.64 UR14, c[0x0][0x260] ;  /* 0x00009800000e7ab9 */ /* 0x000fe20000000a00 */
[----:B------:R-:W-:Y:S01]  /*0e10*/  ISETP.GE.AND P1, PT, R0, RZ, PT ;  /* 0x000000ff0000720c */ /* 0x000fe20003f26270 */
[----:B------:R-:W-:Y:S01]  /*0e20*/  LDGSTS.E.BYPASS.LTC128B.128 [R223+0x800], desc[UR20][R4.64] ;  /* 0x0080000004df7fae */ /* 0x000fe2000b901d54 */
[----:B------:R-:W-:Y:S01]  /*0e30*/  IADD3.X R3, R5, UR29, RZ, P0, !PT ;  /* 0x0000001d05037c10 */ /* 0x000fe200087fe4ff */
[----:B------:R-:W-:Y:S01]  /*0e40*/  UIMAD UR28, UR30, UR17, UR28 ;  /* 0x000000111e1c72a4 */ /* 0x000fe2000f8e021c */
[----:B------:R-:W-:Y:S01]  /*0e50*/  ISETP.NE.AND P0, PT, R22, RZ, PT ;  /* 0x000000ff1600720c */ /* 0x000fe20003f05270 */
[----:B------:R-:W-:Y:S01]  /*0e60*/  @P3 VIADD R12, R12, 0x1 ;  /* 0x000000010c0c3836 */ /* 0x000fe20000000000 */
[----:B------:R3:W-:Y:S01]  /*0e70*/  LDGSTS.E.BYPASS.LTC128B.128 [R223+0x4800], desc[UR20][R4.64+0x80] ;  /* 0x0480008004df7fae */ /* 0x0007e2000b901d54 */
[----:B------:R-:W-:-:S02]  /*0e80*/  ULDC.64 UR6, c[0x0][0x218] ;  /* 0x0000860000067ab9 */ /* 0x000fc40000000a00 */
[----:B------:R-:W-:Y:S01]  /*0e90*/  IMAD.MOV.U32 R0, RZ, RZ, R12 ;  /* 0x000000ffff007224 */ /* 0x000fe200078e000c */
[----:B------:R-:W-:Y:S03]  /*0ea0*/  LDGSTS.E.BYPASS.LTC128B.128 [R223+0x1000], desc[UR20][R2.64] ;  /* 0x0100000002df7fae */ /* 0x000fe6000b901d54 */
[----:B------:R-:W-:Y:S01]  /*0eb0*/  @!P1 IMAD.MOV R0, RZ, RZ, -R0 ;  /* 0x000000ffff009224 */ /* 0x000fe200078e0a00 */
[----:B------:R4:W-:Y:S03]  /*0ec0*/  LDGSTS.E.BYPASS.LTC128B.128 [R223+0x5000], desc[UR20][R2.64+0x80] ;  /* 0x0500008002df7fae */ /* 0x0009e6000b901d54 */
[----:B------:R-:W-:-:S04]  /*0ed0*/  @!P0 LOP3.LUT R0, RZ, R22, RZ, 0x33, !PT ;  /* 0x00000016ff008212 */ /* 0x000fc800078e33ff */
[----:B------:R-:W-:Y:S01]  /*0ee0*/  SHF.R.S32.HI R12, RZ, 0x1f, R0 ;  /* 0x0000001fff0c7819 */ /* 0x000fe20000011400 */
[----:B------:R-:W-:-:S04]  /*0ef0*/  IMAD.WIDE.U32 R24, R0, UR14, R10 ;  /* 0x0000000e00187c25 */ /* 0x000fc8000f8e000a */
[----:B--2---:R-:W-:Y:S01]  /*0f00*/  IMAD R6, R12, UR14, RZ ;  /* 0x0000000e0c067c24 */ /* 0x004fe2000f8e02ff */
[----:B------:R-:W-:Y:S01]  /*0f10*/  UIMAD UR14, UR30, UR8, URZ ;  /* 0x000000081e0e72a4 */ /* 0x000fe2000f8e023f */
[----:B------:R-:W-:Y:S01]  /*0f20*/  IMAD.MOV.U32 R96, RZ, RZ, R24 ;  /* 0x000000ffff607224 */ /* 0x000fe200078e0018 */
[----:B------:R-:W-:Y:S01]  /*0f30*/  STL.64 [R1+0x18], R24 ;  /* 0x0000181801007387 */ /* 0x000fe20000100a00 */
[C---:B------:R-:W-:Y:S01]  /*0f40*/  IMAD R6, R0.reuse, UR15, R6 ;  /* 0x0000000f00067c24 */ /* 0x040fe2000f8e0206 */
[----:B------:R-:W-:Y:S01]  /*0f50*/  UIMAD UR14, UR27, UR9, UR14 ;  /* 0x000000091b0e72a4 */ /* 0x000fe2000f8e020e */
[----:B------:R-:W-:Y:S01]  /*0f60*/  IMAD.WIDE.U32 R16, R0, UR12, R8 ;  /* 0x0000000c00107c25 */ /* 0x000fe2000f8e0008 */
[----:B---3--:R-:W-:Y:S02]  /*0f70*/  IADD3 R4, P2, R2, UR4, RZ ;  /* 0x0000000402047c10 */ /* 0x008fe4000ff5e0ff */
[----:B------:R-:W-:Y:S01]  /*0f80*/  UIADD3 UR14, UR35, UR14, URZ ;  /* 0x0000000e230e7290 */ /* 0x000fe2000fffe03f */
[----:B------:R-:W-:Y:S01]  /*0f90*/  IMAD.IADD R97, R25, 0x1, R6 ;  /* 0x0000000119617824 */ /* 0x000fe200078e0206 */
[----:B------:R-:W-:Y:S01]  /*0fa0*/  IADD3.X R5, R3, UR29, RZ, P2, !PT ;  /* 0x0000001d03057c10 */ /* 0x000fe200097fe4ff */
[----:B------:R-:W-:-:S02]  /*0fb0*/  IMAD.U32 R8, RZ, RZ, UR34 ;  /* 0x00000022ff087e24 */ /* 0x000fc4000f8e00ff */
[----:B------:R-:W-:Y:S01]  /*0fc0*/  IMAD.U32 R9, RZ, RZ, UR35 ;  /* 0x00000023ff097e24 */ /* 0x000fe2000f8e00ff */
[----:B----4-:R-:W-:Y:S01]  /*0fd0*/  IADD3 R2, P1, R4, UR4, RZ ;  /* 0x0000000404027c10 */ /* 0x010fe2000ff3e0ff */
[----:B------:R-:W-:Y:S03]  /*0fe0*/  LDGSTS.E.BYPASS.LTC128B.128 [R223+0x1800], desc[UR20][R4.64] ;  /* 0x0180000004df7fae */ /* 0x000fe6000b901d54 */
[----:B------:R-:W-:Y:S01]  /*0ff0*/  IADD3.X R3, R5, UR29, RZ, P1, !PT ;  /* 0x0000001d05037c10 */ /* 0x000fe20008ffe4ff */
[----:B------:R2:W-:Y:S04]  /*1000*/  LDGSTS.E.BYPASS.LTC128B.128 [R223+0x5800], desc[UR20][R4.64+0x80] ;  /* 0x0580008004df7fae */ /* 0x0005e8000b901d54 */
[----:B------:R-:W-:Y:S04]  /*1010*/  LDGSTS.E.BYPASS.LTC128B.128 [R223+0x2000], desc[UR20][R2.64] ;  /* 0x0200000002df7fae */ /* 0x000fe8000b901d54 */
[----:B------:R3:W-:Y:S04]  /*1020*/  LDGSTS.E.BYPASS.LTC128B.128 [R223+0x6000], desc[UR20][R2.64+0x80] ;  /* 0x0600008002df7fae */ /* 0x0007e8000b901d54 */
[----:B------:R-:W-:Y:S04]  /*1030*/  STL.64 [R1+0x10], R96 ;  /* 0x0000106001007387 */ /* 0x000fe80000100a00 */
[----:B------:R-:W-:Y:S01]  /*1040*/  STL.64 [R1+0x48], R16 ;  /* 0x0000481001007387 */ /* 0x000fe20000100a00 */
[----:B--2---:R-:W-:-:S04]  /*1050*/  IADD3 R4, P0, R2, UR4, RZ ;  /* 0x0000000402047c10 */ /* 0x004fc8000ff1e0ff */
[----:B------:R-:W-:Y:S02]  /*1060*/  IADD3.X R5, R3, UR29, RZ, P0, !PT ;  /* 0x0000001d03057c10 */ /* 0x000fe400087fe4ff */
[----:B---3--:R-:W-:-:S03]  /*1070*/  IADD3 R2, P0, R4, UR4, RZ ;  /* 0x0000000404027c10 */ /* 0x008fc6000ff1e0ff */
[----:B------:R-:W-:Y:S01]  /*1080*/  LDGSTS.E.BYPASS.LTC128B.128 [R223+0x2800], desc[UR20][R4.64] ;  /* 0x0280000004df7fae */ /* 0x000fe2000b901d54 */
[----:B------:R-:W-:-:S03]  /*1090*/  IADD3.X R3, R5, UR29, RZ, P0, !PT ;  /* 0x0000001d05037c10 */ /* 0x000fc600087fe4ff */
[----:B------:R2:W-:Y:S01]  /*10a0*/  LDGSTS.E.BYPASS.LTC128B.128 [R223+0x6800], desc[UR20][R4.64+0x80] ;  /* 0x0680008004df7fae */ /* 0x0005e2000b901d54 */
[----:B------:R-:W-:Y:S01]  /*10b0*/  IADD3 R6, P0, R2, UR4, RZ ;  /* 0x0000000402067c10 */ /* 0x000fe2000ff1e0ff */
[----:B------:R-:W-:Y:S02]  /*10c0*/  UIADD3 UR4, UR5, 0x8000, URZ ;  /* 0x0000800005047890 */ /* 0x000fe4000fffe03f */
[----:B------:R-:W-:Y:S01]  /*10d0*/  LDGSTS.E.BYPASS.LTC128B.128 [R223+0x3000], desc[UR20][R2.64] ;  /* 0x0300000002df7fae */ /* 0x000fe2000b901d54 */
[----:B------:R-:W-:-:S03]  /*10e0*/  IADD3.X R7, R3, UR29, RZ, P0, !PT ;  /* 0x0000001d03077c10 */ /* 0x000fc600087fe4ff */
[----:B------:R3:W-:Y:S04]  /*10f0*/  LDGSTS.E.BYPASS.LTC128B.128 [R223+0x7000], desc[UR20][R2.64+0x80] ;  /* 0x0700008002df7fae */ /* 0x0007e8000b901d54 */
[----:B------:R-:W-:Y:S04]  /*1100*/  LDGSTS.E.BYPASS.LTC128B.128 [R223+0x3800], desc[UR20][R6.64] ;  /* 0x0380000006df7fae */ /* 0x000fe8000b901d54 */
[----:B------:R-:W-:Y:S01]  /*1110*/  LDGSTS.E.BYPASS.LTC128B.128 [R223+0x7800], desc[UR20][R6.64+0x80] ;  /* 0x0780008006df7fae */ /* 0x000fe2000b901d54 */
[----:B--2---:R-:W-:-:S04]  /*1120*/  IMAD.U32 R4, RZ, RZ, UR27 ;  /* 0x0000001bff047e24 */ /* 0x004fc8000f8e00ff */
[----:B------:R-:W-:-:S04]  /*1130*/  IMAD.WIDE.U32 R4, R4, UR17, R96 ;  /* 0x0000001104047c25 */ /* 0x000fc8000f8e0060 */
[----:B---3--:R-:W-:Y:S01]  /*1140*/  IMAD R3, R12, UR12, RZ ;  /* 0x0000000c0c037c24 */ /* 0x008fe2000f8e02ff */
[----:B------:R-:W-:Y:S01]  /*1150*/  LEA R2, P0, R4, UR6, 0x1 ;  /* 0x0000000604027c11 */ /* 0x000fe2000f8008ff */
[----:B------:R-:W-:Y:S01]  /*1160*/  VIADD R10, R5, UR28 ;  /* 0x0000001c050a7c36 */ /* 0x000fe20008000000 */
[----:B------:R-:W-:Y:S01]  /*1170*/  USHF.L.U64.HI UR12, UR8, 0x5, UR9 ;  /* 0x00000005080c7899 */ /* 0x000fe20008010209 */
[----:B------:R-:W-:Y:S01]  /*1180*/  IMAD R5, R0, UR13, R3 ;  /* 0x0000000d00057c24 */ /* 0x000fe2000f8e0203 */
[----:B------:R-:W-:Y:S01]  /*1190*/  USHF.L.U32 UR13, UR8, 0x5, URZ ;  /* 0x00000005080d7899 */ /* 0x000fe2000800063f */
[----:B------:R-:W-:Y:S01]  /*11a0*/  IMAD.U32 R0, RZ, RZ, UR14 ;  /* 0x0000000eff007e24 */ /* 0x000fe2000f8e00ff */
[----:B------:R-:W-:Y:S01]  /*11b0*/  LEA.HI.X R3, R4, UR7, R10, 0x1, P0 ;  /* 0x0000000704037c11 */ /* 0x000fe200080f0c0a */
[----:B------:R-:W-:Y:S01]  /*11c0*/  IMAD.IADD R11, R17, 0x1, R5 ;  /* 0x00000001110b7824 */ /* 0x000fe200078e0205 */
[----:B------:R-:W-:Y:S01]  /*11d0*/  IADD3 R4, P1, R2, UR17, RZ ;  /* 0x0000001102047c10 */ /* 0x000fe2000ff3e0ff */
[----:B------:R-:W-:Y:S01]  /*11e0*/  ULDC.64 UR14, c[0x0][0x220] ;  /* 0x00008800000e7ab9 */ /* 0x000fe20000000a00 */
[----:B------:R-:W-:Y:S01]  /*11f0*/  LEA R9, P0, R8, R16, 0x5 ;  /* 0x0000001008097211 */ /* 0x000fe200078028ff */
[----:B------:R-:W-:Y:S01]  /*1200*/  LDGSTS.E.BYPASS.LTC128B.128 [R223+0x8000], desc[UR20][R2.64] ;  /* 0x0800000002df7fae */ /* 0x000fe2000b901d54 */
[----:B------:R-:W-:-:S02]  /*1210*/  IADD3.X R5, R3, UR16, RZ, P1, !PT ;  /* 0x0000001003057c10 */ /* 0x000fc40008ffe4ff */
[----:B------:R-:W-:Y:S01]  /*1220*/  LEA.HI.X R8, R8, R11, R0, 0x5, P0 ;  /* 0x0000000b08087211 */ /* 0x000fe200000f2c00 */
[----:B------:R2:W-:Y:S01]  /*1230*/  LDGSTS.E.BYPASS.LTC128B.128 [R223+0x9000], desc[UR20][R2.64+0x80] ;  /* 0x0900008002df7fae */ /* 0x0005e2000b901d54 */
[C---:B------:R-:W-:Y:S01]  /*1240*/  IMAD.SHL.U32 R0, R30.reuse, 0x40, RZ ;  /* 0x000000401e007824 */ /* 0x040fe200078e00ff */
[C---:B------:R-:W-:Y:S02]  /*1250*/  LEA R240, P0, R9.reuse, UR14, 0x1 ;  /* 0x0000000e09f07c11 */ /* 0x040fe4000f8008ff */
[----:B------:R-:W-:Y:S01]  /*1260*/  LDGSTS.E.BYPASS.LTC128B.128 [R223+0x8800], desc[UR20][R4.64] ;  /* 0x0880000004df7fae */ /* 0x000fe2000b901d54 */
[----:B------:R-:W-:Y:S02]  /*1270*/  LOP3.LUT P1, RZ, R30, 0x2, RZ, 0xc0, !PT ;  /* 0x000000021eff7812 */ /* 0x000fe4000782c0ff */
[----:B------:R-:W-:Y:S01]  /*1280*/  LOP3.LUT R0, R0, 0x1c0, RZ, 0xc0, !PT ;  /* 0x000001c000007812 */ /* 0x000fe200078ec0ff */
[----:B------:R3:W-:Y:S01]  /*1290*/  LDGSTS.E.BYPASS.LTC128B.128 [R223+0x9800], desc[UR20][R4.64+0x80] ;  /* 0x0980008004df7fae */ /* 0x0007e2000b901d54 */
[----:B------:R-:W-:-:S03]  /*12a0*/  LEA.HI.X R241, R9, UR15, R8, 0x1, P0 ;  /* 0x0000000f09f17c11 */ /* 0x000fc600080f0c08 */
[----:B------:R-:W0:Y:S04]  /*12b0*/  LDGDEPBAR ;  /* 0x00000000000079af */ /* 0x000e280000000000 */
[----:B------:R-:W-:Y:S01]  /*12c0*/  STL [R1+0x24], R11 ;  /* 0x0000240b01007387 */ /* 0x000fe20000100800 */
[----:B--2---:R-:W-:Y:S02]  /*12d0*/  IMAD.SHL.U32 R2, R18, 0x8, RZ ;  /* 0x0000000812027824 */ /* 0x004fe400078e00ff */
[----:B------:R-:W-:-:S03]  /*12e0*/  IMAD.SHL.U32 R3, R15, 0x40, RZ ;  /* 0x000000400f037824 */ /* 0x000fc600078e00ff */
[----:B------:R-:W-:Y:S02]  /*12f0*/  LOP3.LUT R2, R0, 0x8, R2, 0xf8, !PT ;  /* 0x0000000800027812 */ /* 0x000fe400078ef802 */
[----:B------:R-:W-:Y:S01]  /*1300*/  SHF.R.U32.HI R0, RZ, 0x3, R0 ;  /* 0x00000003ff007819 */ /* 0x000fe20000011600 */
[----:B------:R-:W-:-:S04]  /*1310*/  DEPBAR.LE SB0, 0x0 ;  /* 0x000080000000791a */ /* 0x000fc80000000000 */
[----:B------:R-:W-:Y:S01]  /*1320*/  BAR.SYNC.DEFER_BLOCKING 0x0 ;  /* 0x0000000000007b1d */ /* 0x000fe20000010000 */
[----:B------:R-:W-:Y:S01]  /*1330*/  LOP3.LUT R90, R3, 0xfffffe00, RZ, 0xc0, !PT ;  /* 0xfffffe00035a7812 */ /* 0x000fe200078ec0ff */
[----:B------:R-:W-:Y:S01]  /*1340*/  IMAD.MOV.U32 R3, RZ, RZ, 0x20 ;  /* 0x00000020ff037424 */ /* 0x000fe200078e00ff */
[----:B------:R-:W-:Y:S01]  /*1350*/  LOP3.LUT R89, R2, R0, RZ, 0x3c, !PT ;  /* 0x0000000002597212 */ /* 0x000fe200078e3cff */
[----:B------:R-:W-:Y:S01]  /*1360*/  IMAD R0, R18, 0x200, R13 ;  /* 0x0000020012007824 */ /* 0x000fe200078e020d */
[----:B---3--:R-:W-:Y:S01]  /*1370*/  IADD3 R4, P0, R240, UR13, RZ ;  /* 0x0000000df0047c10 */ /* 0x008fe2000ff1e0ff */
[----:B------:R-:W-:Y:S01]  /*1380*/  IMAD R2, R93, 0x400, R90 ;  /* 0x000004005d027824 */ /* 0x000fe200078e025a */
[----:B------:R-:W-:Y:S02]  /*1390*/  SEL R3, R3, 0xffffffe0, !P1 ;  /* 0xffffffe003037807 */ /* 0x000fe40004800000 */
[----:B------:R-:W-:Y:S01]  /*13a0*/  IADD3.X R5, R241, UR12, RZ, P0, !PT ;  /* 0x0000000cf1057c10 */ /* 0x000fe200087fe4ff */
[----:B------:R-:W-:Y:S01]  /*13b0*/  IMAD.IADD R2, R2, 0x1, R89 ;  /* 0x0000000102027824 */ /* 0x000fe200078e0259 */
[----:B------:R-:W-:-:S02]  /*13c0*/  LEA R28, R0, UR5, 0x1 ;  /* 0x00000005001c7c11 */ /* 0x000fc4000f8e08ff */
[----:B------:R-:W-:Y:S02]  /*13d0*/  LOP3.LUT P0, RZ, R29, 0x2, RZ, 0xc0, !PT ;  /* 0x000000021dff7812 */ /* 0x000fe4000780c0ff */
[----:B------:R-:W-:Y:S01]  /*13e0*/  LEA R209, R2, UR5, 0x1 ;  /* 0x0000000502d17c11 */ /* 0x000fe2000f8e08ff */
[----:B------:R-:W-:Y:S01]  /*13f0*/  IMAD.MOV.U32 R2, RZ, RZ, 0x40 ;  /* 0x00000040ff027424 */ /* 0x000fe200078e00ff */
[----:B------:R-:W-:Y:S01]  /*1400*/  LEA R218, R0, UR4, 0x1 ;  /* 0x0000000400da7c11 */ /* 0x000fe2000f8e08ff */
[----:B------:R-:W-:Y:S01]  /*1410*/  UMOV UR4, UR27 ;  /* 0x0000001b00047c82 */ /* 0x000fe20008000000 */
[----:B------:R-:W-:Y:S01]  /*1420*/  LOP3.LUT P1, RZ, R30, 0x4, RZ, 0xc0, !PT ;  /* 0x000000041eff7812 */ /* 0x000fe2000782c0ff */
[----:B------:R-:W-:Y:S02]  /*1430*/  IMAD.IADD R211, R209, 0x1, R3 ;  /* 0x00000001d1d37824 */ /* 0x000fe400078e0203 */
[----:B------:R-:W-:Y:S01]  /*1440*/  VIADD R219, R218, 0x20 ;  /* 0x00000020dadb7836 */ /* 0x000fe20000000000 */
[----:B------:R-:W-:Y:S01]  /*1450*/  SEL R0, R2, 0xffffffc0, !P1 ;  /* 0xffffffc002007807 */ /* 0x000fe20004800000 */
[----:B------:R-:W-:Y:S01]  /*1460*/  @!PT LDS RZ, [RZ] ;  /* 0x00000000fffff984 */ /* 0x000fe20000000800 */
[----:B------:R-:W-:Y:S01]  /*1470*/  @!PT LDS RZ, [RZ] ;  /* 0x00000000fffff984 */ /* 0x000fe20000000800 */
[----:B------:R-:W-:Y:S01]  /*1480*/  @!PT LDS RZ, [RZ] ;  /* 0x00000000fffff984 */ /* 0x000fe20000000800 */
[----:B------:R-:W-:Y:S02]  /*1490*/  LDGSTS.E.BYPASS.LTC128B.128 [R223+0xa000], desc[UR20][R240.64] ;  /* 0x0a000000f0df7fae */ /* 0x000fe4000b901d54 */
[----:B------:R-:W-:Y:S01]  /*14a0*/  @P0 VIADD R219, R218, 0xffffffe0 ;  /* 0xffffffe0dadb0836 */ /* 0x000fe20000000000 */
[----:B------:R-:W-:Y:S01]  /*14b0*/  LOP3.LUT P0, RZ, R29, 0x4, RZ, 0xc0, !PT ;  /* 0x000000041dff7812 */ /* 0x000fe2000780c0ff */
[----:B------:R-:W-:Y:S01]  /*14c0*/  LDGSTS.E.BYPASS.LTC128B.128 [R223+0xb000], desc[UR20][R240.64+0x80] ;  /* 0x0b000080f0df7fae */ /* 0x000fe2000b901d54 */
[----:B------:R-:W-:-:S02]  /*14d0*/  IMAD.IADD R217, R209, 0x1, R0 ;  /* 0x00000001d1d97824 */ /* 0x000fc400078e0200 */
[----:B------:R-:W-:Y:S01]  /*14e0*/  SEL R2, R2, 0xffffffc0, !P0 ;  /* 0xffffffc002027807 */ /* 0x000fe20004000000 */
[----:B------:R-:W-:Y:S01]  /*14f0*/  LDGSTS.E.BYPASS.LTC128B.128 [R223+0xa800], desc[UR20][R4.64] ;  /* 0x0a80000004df7fae */ /* 0x000fe2000b901d54 */
[----:B------:R-:W-:-:S03]  /*1500*/  IMAD.IADD R215, R211, 0x1, R0 ;  /* 0x00000001d3d77824 */ /* 0x000fc600078e0200 */
[----:B------:R2:W-:Y:S01]  /*1510*/  LDGSTS.E.BYPASS.LTC128B.128 [R223+0xb800], desc[UR20][R4.64+0x80] ;  /* 0x0b80008004df7fae */ /* 0x0005e2000b901d54 */
[----:B------:R-:W-:Y:S02]  /*1520*/  IMAD.IADD R216, R218, 0x1, R2 ;  /* 0x00000001dad87824 */ /* 0x000fe400078e0202 */
[----:B------:R-:W-:Y:S01]  /*1530*/  IMAD.IADD R214, R2, 0x1, R219 ;  /* 0x0000000102d67824 */ /* 0x000fe200078e02db */
[----:B------:R-:W-:Y:S01]  /*1540*/  LDSM.16.M88.4 R8, [R209+0x2000] ;  /* 0x00200000d108783b */ /* 0x000fe20000000200 */
[----:B------:R-:W-:-:S03]  /*1550*/  SHF.R.S32.HI R2, RZ, 0x1f, R88 ;  /* 0x0000001fff027819 */ /* 0x000fc60000011458 */
[----:B------:R-:W3:Y:S01]  /*1560*/  LDSM.16.M88.4 R24, [R28+0x8800] ;  /* 0x008800001c18783b */ /* 0x000ee20000000200 */
[----:B------:R-:W-:-:S03]  /*1570*/  LEA.HI R2, R2, R88, RZ, 0x2 ;  /* 0x0000005802027211 */ /* 0x000fc600078f10ff */
[----:B------:R-:W4:Y:S01]  /*1580*/  LDSM.16.M88.4 R20, [R28+0x8000] ;  /* 0x008000001c14783b */ /* 0x000f220000000200 */
[----:B------:R-:W-:-:S03]  /*1590*/  SHF.R.S32.HI R2, RZ, 0x2, R2 ;  /* 0x00000002ff027819 */ /* 0x000fc60000011402 */
[----:B------:R-:W5:Y:S04]  /*15a0*/  LDSM.16.M88.4 R12, [R209] ;  /* 0x00000000d10c783b */ /* 0x000f680000000200 */
[----:B------:R-:W-:Y:S04]  /*15b0*/  LDSM.16.M88.4 R40, [R219+0x800] ;  /* 0x00080000db28783b */ /* 0x000fe80000000200 */
[----:B------:R-:W-:Y:S04]  /*15c0*/  LDSM.16.M88.4 R32, [R219] ;  /* 0x00000000db20783b */ /* 0x000fe80000000200 */
[----:B--2---:R-:W2:Y:S04]  /*15d0*/  LDSM.16.M88.4 R4, [R211+0x2000] ;  /* 0x00200000d304783b */ /* 0x004ea80000000200 */
[----:B------:R-:W1:Y:S04]  /*15e0*/  LDSM.16.M88.4 R16, [R211] ;  /* 0x00000000d310783b */ /* 0x000e680000000200 */
[----:B------:R-:W-:Y:S04]  /*15f0*/  LDSM.16.M88.4 R36, [R216] ;  /* 0x00000000d824783b */ /* 0x000fe80000000200 */
[----:B------:R-:W-:Y:S04]  /*1600*/  LDSM.16.M88.4 R64, [R216+0x800] ;  /* 0x00080000d840783b */ /* 0x000fe80000000200 */
[----:B------:R-:W0:Y:S01]  /*1610*/  LDGDEPBAR ;  /* 0x00000000000079af */ /* 0x000e220000000000 */
[C---:B---3--:R-:W-:Y:S06]  /*1620*/  HMMA.16816.F32.BF16 R52, R8.reuse, R24, RZ ;  /* 0x000000180834723c */ /* 0x048fec00000418ff */
[C---:B----4-:R-:W-:Y:S06]  /*1630*/  HMMA.16816.F32.BF16 R56, R8.reuse, R20, RZ ;  /* 0x000000140838723c */ /* 0x050fec00000418ff */
[C---:B------:R-:W-:Y:S06]  /*1640*/  HMMA.16816.F32.BF16 R48, R8.reuse, R22, RZ ;  /* 0x000000160830723c */ /* 0x040fec00000418ff */
[----:B------:R-:W-:Y:S01]  /*1650*/  HMMA.16816.F32.BF16 R44, R8, R26, RZ ;  /* 0x0000001a082c723c */ /* 0x000fe200000418ff */
[----:B------:R-:W3:Y:S05]  /*1660*/  LDSM.16.M88.4 R8, [R217+0x2000] ;  /* 0x00200000d908783b */ /* 0x000eea0000000200 */
[C---:B-----5:R-:W-:Y:S06]  /*1670*/  HMMA.16816.F32.BF16 R68, R12.reuse, R20, RZ ;  /* 0x000000140c44723c */ /* 0x060fec00000418ff */
[C---:B------:R-:W-:Y:S01]  /*1680*/  HMMA.16816.F32.BF16 R60, R12.reuse, R22, RZ ;  /* 0x000000160c3c723c */ /* 0x040fe200000418ff */
[----:B------:R-:W4:Y:S05]  /*1690*/  LDSM.16.M88.4 R20, [R217] ;  /* 0x00000000d914783b */ /* 0x000f2a0000000200 */
[C---:B------:R-:W-:Y:S06]  /*16a0*/  HMMA.16816.F32.BF16 R72, R12.reuse, R24, RZ ;  /* 0x000000180c48723c */ /* 0x040fec00000418ff */
[----:B------:R-:W-:Y:S01]  /*16b0*/  HMMA.16816.F32.BF16 R84, R12, R26, RZ ;  /* 0x0000001a0c54723c */ /* 0x000fe200000418ff */
[----:B------:R-:W-:Y:S05]  /*16c0*/  LDSM.16.M88.4 R24, [R215] ;  /* 0x00000000d718783b */ /* 0x000fea0000000200 */
[C---:B--2---:R-:W-:Y:S06]  /*16d0*/  HMMA.16816.F32.BF16 R76, R4.reuse, R40, R52 ;  /* 0x00000028044c723c */ /* 0x044fec0000041834 */
[C---:B------:R-:W-:Y:S01]  /*16e0*/  HMMA.16816.F32.BF16 R80, R4.reuse, R32, R56 ;  /* 0x000000200450723c */ /* 0x040fe20000041838 */
[----:B------:R-:W-:Y:S05]  /*16f0*/  LDSM.16.M88.4 R56, [R214+0x800] ;  /* 0x00080000d638783b */ /* 0x000fea0000000200 */
[C---:B------:R-:W-:Y:S06]  /*1700*/  HMMA.16816.F32.BF16 R52, R4.reuse, R34, R48 ;  /* 0x000000220434723c */ /* 0x040fec0000041830 */
[----:B------:R-:W-:Y:S01]  /*1710*/  HMMA.16816.F32.BF16 R48, R4, R42, R44 ;  /* 0x0000002a0430723c */ /* 0x000fe2000004182c */
[----:B------:R-:W-:Y:S05]  /*1720*/  LDSM.16.M88.4 R4, [R215+0x2000] ;  /* 0x00200000d704783b */ /* 0x000fea0000000200 */
[C---:B-1----:R-:W-:Y:S06]  /*1730*/  HMMA.16816.F32.BF16 R44, R16.reuse, R32, R68 ;  /* 0x00000020102c723c */ /* 0x042fec0000041844 */
[C---:B------:R-:W-:Y:S01]  /*1740*/  HMMA.16816.F32.BF16 R12, R16.reuse, R34, R60 ;  /* 0x00000022100c723c */ /* 0x040fe2000004183c */
[----:B------:R-:W1:Y:S05]  /*1750*/  LDSM.16.M88.4 R32, [R214] ;  /* 0x00000000d620783b */ /* 0x000e6a0000000200 */
[C---:B------:R-:W-:Y:S06]  /*1760*/  HMMA.16816.F32.BF16 R68, R16.reuse, R40, R72 ;  /* 0x000000281044723c */ /* 0x040fec0000041848 */
[----:B------:R-:W-:Y:S06]  /*1770*/  HMMA.16816.F32.BF16 R60, R16, R42, R84 ;  /* 0x0000002a103c723c */ /* 0x000fec0000041854 */
[C---:B---3--:R-:W-:Y:S06]  /*1780*/  HMMA.16816.F32.BF16 R72, R8.reuse, R36, R80 ;  /* 0x000000240848723c */ /* 0x048fec0000041850 */
[C---:B------:R-:W-:Y:S06]  /*1790*/  HMMA.16816.F32.BF16 R40, R8.reuse, R38, R52 ;  /* 0x000000260828723c */ /* 0x040fec0000041834 */
[C---:B------:R-:W-:Y:S06]  /*17a0*/  HMMA.16816.F32.BF16 R76, R8.reuse, R64, R76 ;  /* 0x00000040084c723c */ /* 0x040fec000004184c */
[----:B------:R-:W-:Y:S01]  /*17b0*/  HMMA.16816.F32.BF16 R52, R8, R66, R48 ;  /* 0x000000420834723c */ /* 0x000fe20000041830 */
[----:B------:R-:W-:Y:S04]  /*17c0*/  LDSM.16.M88.4 R8, [R209+0x6000] ;  /* 0x00600000d108783b */ /* 0x000fe80000000200 */
[----:B------:R-:W-:Y:S01]  /*17d0*/  LDSM.16.M88.4 R48, [R28+0x9800] ;  /* 0x009800001c30783b */ /* 0x000fe20000000200 */
[C---:B----4-:R-:W-:Y:S06]  /*17e0*/  HMMA.16816.F32.BF16 R44, R20.reuse, R36, R44 ;  /* 0x00000024142c723c */ /* 0x050fec000004182c */
[C---:B------:R-:W-:Y:S01]  /*17f0*/  HMMA.16816.F32.BF16 R16, R20.reuse, R38, R12 ;  /* 0x000000261410723c */ /* 0x040fe2000004180c */
[----:B------:R2:W3:Y:S04]  /*1800*/  LDSM.16.M88.4 R36, [R28+0x9000] ;  /* 0x009000001c24783b */ /* 0x0004e80000000200 */
[----:B------:R-:W4:Y:S01]  /*1810*/  LDSM.16.M88.4 R12, [R209+0x4000] ;  /* 0x00400000d10c783b */ /* 0x000f220000000200 */
[C---:B------:R-:W-:Y:S06]  /*1820*/  HMMA.16816.F32.BF16 R80, R20.reuse, R64, R68 ;  /* 0x000000401450723c */ /* 0x040fec0000041844 */
[----:B------:R-:W-:Y:S01]  /*1830*/  HMMA.16816.F32.BF16 R60, R20, R66, R60 ;  /* 0x00000042143c723c */ /* 0x000fe2000004183c */
[----:B------:R-:W-:Y:S05]  /*1840*/  LDSM.16.M88.4 R20, [R211+0x4000] ;  /* 0x00400000d314783b */ /* 0x000fea0000000200 */
[C---:B-1----:R-:W-:Y:S06]  /*1850*/  HMMA.16816.F32.BF16 R68, R4.reuse, R32, R72 ;  /* 0x000000200444723c */ /* 0x042fec0000041848 */
[C---:B------:R-:W-:Y:S01]  /*1860*/  HMMA.16816.F32.BF16 R64, R4.reuse, R34, R40 ;  /* 0x000000220440723c */ /* 0x040fe20000041828 */
[----:B------:R-:W-:Y:S05]  /*1870*/  LDSM.16.M88.4 R40, [R219+0x1000] ;  /* 0x00100000db28783b */ /* 0x000fea0000000200 */
[C---:B------:R-:W-:Y:S06]  /*1880*/  HMMA.16816.F32.BF16 R72, R4.reuse, R56, R76 ;  /* 0x000000380448723c */ /* 0x040fec000004184c */
[----:B------:R-:W-:Y:S01]  /*1890*/  HMMA.16816.F32.BF16 R52, R4, R58, R52 ;  /* 0x0000003a0434723c */ /* 0x000fe20000041834 */
[----:B------:R-:W1:Y:S05]  /*18a0*/  LDSM.16.M88.4 R4, [R211+0x6000] ;  /* 0x00600000d304783b */ /* 0x000e6a0000000200 */
[C---:B--2---:R-:W-:Y:S01]  /*18b0*/  HMMA.16816.F32.BF16 R28, R24.reuse, R32, R44 ;  /* 0x00000020181c723c */ /* 0x044fe2000004182c */
[----:B------:R-:W2:Y:S05]  /*18c0*/  LDSM.16.M88.4 R44, [R219+0x1800] ;  /* 0x00180000db2c783b */ /* 0x000eaa0000000200 */
[C---:B------:R-:W-:Y:S06]  /*18d0*/  HMMA.16816.F32.BF16 R80, R24.reuse, R56, R80 ;  /* 0x000000381850723c */ /* 0x040fec0000041850 */
[C---:B------:R-:W-:Y:S01]  /*18e0*/  HMMA.16816.F32.BF16 R76, R24.reuse, R34, R16 ;  /* 0x00000022184c723c */ /* 0x040fe20000041810 */
[----:B------:R-:W-:Y:S04]  /*18f0*/  LDSM.16.M88.4 R16, [R217+0x6000] ;  /* 0x00600000d910783b */ /* 0x000fe80000000200 */
[----:B------:R-:W5:Y:S01]  /*1900*/  LDSM.16.M88.4 R32, [R216+0x1000] ;  /* 0x00100000d820783b */ /* 0x000f620000000200 */
[----:B------:R-:W-:Y:S06]  /*1910*/  HMMA.16816.F32.BF16 R56, R24, R58, R60 ;  /* 0x0000003a1838723c */ /* 0x000fec000004183c */
[C---:B---3--:R-:W-:Y:S06]  /*1920*/  HMMA.16816.F32.BF16 R68, R8.reuse, R36, R68 ;  /* 0x000000240844723c */ /* 0x048fec0000041844 */
[C---:B------:R-:W-:Y:S06]  /*1930*/  HMMA.16816.F32.BF16 R64, R8.reuse, R38, R64 ;  /* 0x000000260840723c */ /* 0x040fec0000041840 */
[C---:B------:R-:W-:Y:S06]  /*1940*/  HMMA.16816.F32.BF16 R60, R8.reuse, R48, R72 ;  /* 0x00000030083c723c */ /* 0x040fec0000041848 */
[----:B------:R-:W-:Y:S06]  /*1950*/  HMMA.16816.F32.BF16 R24, R8, R50, R52 ;  /* 0x000000320818723c */ /* 0x000fec0000041834 */
[C---:B----4-:R-:W-:Y:S01]  /*1960*/  HMMA.16816.F32.BF16 R8, R12.reuse, R36, R28 ;  /* 0x000000240c08723c */ /* 0x050fe2000004181c */
[----:B------:R-:W3:Y:S05]  /*1970*/  LDSM.16.M88.4 R28, [R216+0x1800] ;  /* 0x00180000d81c783b */ /* 0x000eea0000000200 */
[C---:B------:R-:W-:Y:S06]  /*1980*/  HMMA.16816.F32.BF16 R80, R12.reuse, R48, R80 ;  /* 0x000000300c50723c */ /* 0x040fec0000041850 */
[C---:B------:R-:W-:Y:S01]  /*1990*/  HMMA.16816.F32.BF16 R52, R12.reuse, R38, R76 ;  /* 0x000000260c34723c */ /* 0x040fe2000004184c */
[----:B------:R-:W-:Y:S05]  /*19a0*/  LDSM.16.M88.4 R36, [R214+0x1800] ;  /* 0x00180000d624783b */ /* 0x000fea0000000200 */
[----:B------:R-:W-:Y:S01]  /*19b0*/  HMMA.16816.F32.BF16 R56, R12, R50, R56 ;  /* 0x000000320c38723c */ /* 0x000fe20000041838 */
[----:B------:R-:W4:Y:S05]  /*19c0*/  LDSM.16.M88.4 R12, [R217+0x4000] ;  /* 0x00400000d90c783b */ /* 0x000f2a0000000200 */
[C---:B-1----:R-:W-:Y:S06]  /*19d0*/  HMMA.16816.F32.BF16 R76, R4.reuse, R40, R68 ;  /* 0x00000028044c723c */ /* 0x042fec0000041844 */
[C---:B------:R-:W-:Y:S06]  /*19e0*/  HMMA.16816.F32.BF16 R72, R4.reuse, R42, R64 ;  /* 0x0000002a0448723c */ /* 0x040fec0000041840 */
[C---:B--2---:R-:W-:Y:S06]  /*19f0*/  HMMA.16816.F32.BF16 R68, R4.reuse, R44, R60 ;  /* 0x0000002c0444723c */ /* 0x044fec000004183c */
[----:B------:R-:W-:Y:S01]  /*1a00*/  HMMA.16816.F32.BF16 R64, R4, R46, R24 ;  /* 0x0000002e0440723c */ /* 0x000fe20000041818 */
[----:B------:R-:W-:Y:S04]  /*1a10*/  LDSM.16.M88.4 R4, [R215+0x6000] ;  /* 0x00600000d704783b */ /* 0x000fe80000000200 */
[----:B------:R-:W1:Y:S01]  /*1a20*/  LDSM.16.M88.4 R24, [R214+0x1000] ;  /* 0x00100000d618783b */ /* 0x000e620000000200 */
[C---:B------:R-:W-:Y:S06]  /*1a30*/  HMMA.16816.F32.BF16 R48, R20.reuse, R44, R80 ;  /* 0x0000002c1430723c */ /* 0x040fec0000041850 */
[----:B------:R-:W-:Y:S01]  /*1a40*/  HMMA.16816.F32.BF16 R60, R20, R40, R8 ;  /* 0x00000028143c723c */ /* 0x000fe20000041808 */
[----:B------:R-:W2:Y:S01]  /*1a50*/  LDSM.16.M88.4 R8, [R215+0x4000] ;  /* 0x00400000d708783b */ /* 0x000ea20000000200 */
[----:B------:R-:W-:-:S04]  /*1a60*/  DEPBAR.LE SB0, 0x0 ;  /* 0x000080000000791a */ /* 0x000fc80000000000 */
[C---:B------:R-:W-:Y:S06]  /*1a70*/  HMMA.16816.F32.BF16 R52, R20.reuse, R42, R52 ;  /* 0x0000002a1434723c */ /* 0x040fec0000041834 */
[----:B------:R-:W-:Y:S06]  /*1a80*/  HMMA.16816.F32.BF16 R20, R20, R46, R56 ;  /* 0x0000002e1414723c */ /* 0x000fec0000041838 */
[C---:B-----5:R-:W-:Y:S06]  /*1a90*/  HMMA.16816.F32.BF16 R40, R16.reuse, R32, R76 ;  /* 0x000000201028723c */ /* 0x060fec000004184c */
[C---:B------:R-:W-:Y:S06]  /*1aa0*/  HMMA.16816.F32.BF16 R44, R16.reuse, R34, R72 ;  /* 0x00000022102c723c */ /* 0x040fec0000041848 */
[C---:B---3--:R-:W-:Y:S06]  /*1ab0*/  HMMA.16816.F32.BF16 R68, R16.reuse, R28, R68 ;  /* 0x0000001c1044723c */ /* 0x048fec0000041844 */
[----:B------:R-:W-:Y:S06]  /*1ac0*/  HMMA.16816.F32.BF16 R56, R16, R30, R64 ;  /* 0x0000001e1038723c */ /* 0x000fec0000041840 */
[C---:B----4-:R-:W-:Y:S06]  /*1ad0*/  HMMA.16816.F32.BF16 R16, R12.reuse, R28, R48 ;  /* 0x0000001c0c10723c */ /* 0x050fec0000041830 */
[C---:B------:R-:W-:Y:S06]  /*1ae0*/  HMMA.16816.F32.BF16 R60, R12.reuse, R32, R60 ;  /* 0x000000200c3c723c */ /* 0x040fec000004183c */
[C---:B------:R-:W-:Y:S06]  /*1af0*/  HMMA.16816.F32.BF16 R52, R12.reuse, R34, R52 ;  /* 0x000000220c34723c */ /* 0x040fec0000041834 */
[----:B------:R-:W-:Y:S06]  /*1b00*/  HMMA.16816.F32.BF16 R32, R12, R30, R20 ;  /* 0x0000001e0c20723c */ /* 0x000fec0000041814 */
[----:B-1----:R-:W-:Y:S01]  /*1b10*/  HMMA.16816.F32.BF16 R28, R4, R24, R40 ;  /* 0x00000018041c723c */ /* 0x002fe20000041828 */
[----:B------:R-:W-:-:S02]  /*1b20*/  IMAD.U32 R21, RZ, RZ, UR19 ;  /* 0x00000013ff157e24 */ /* 0x000fc4000f8e00ff */
[----:B------:R-:W-:-:S03]  /*1b30*/  IMAD.U32 R20, RZ, RZ, UR23 ;  /* 0x00000017ff147e24 */ /* 0x000fc6000f8e00ff */
[C---:B------:R-:W-:Y:S06]  /*1b40*/  HMMA.16816.F32.BF16 R44, R4.reuse, R26, R44 ;  /* 0x0000001a042c723c */ /* 0x040fec000004182c */
[C---:B------:R-:W-:Y:S06]  /*1b50*/  HMMA.16816.F32.BF16 R40, R4.reuse, R36, R68 ;  /* 0x000000240428723c */ /* 0x040fec0000041844 */
[----:B------:R-:W-:Y:S06]  /*1b60*/  HMMA.16816.F32.BF16 R48, R4, R38, R56 ;  /* 0x000000260430723c */ /* 0x000fec0000041838 */
[----:B--2---:R-:W-:Y:S01]  /*1b70*/  HMMA.16816.F32.BF16 R56, R8, R36, R16 ;  /* 0x000000240838723c */ /* 0x004fe20000041810 */
[----:B------:R-:W-:Y:S01]  /*1b80*/  LEA R4, R93, UR26, 0x4 ;  /* 0x0000001a5d047c11 */ /* 0x000fe2000f8e20ff */
[----:B------:R-:W-:-:S03]  /*1b90*/  IMAD.U32 R5, RZ, RZ, UR25 ;  /* 0x00000019ff057e24 */ /* 0x000fc6000f8e00ff */
[----:B------:R-:W-:Y:S01]  /*1ba0*/  IADD3 R4, R4, 0x1, R2 ;  /* 0x0000000104047810 */ /* 0x000fe20007ffe002 */
[----:B------:R-:W-:Y:S01]  /*1bb0*/  IMAD.U32 R2, RZ, RZ, UR4 ;  /* 0x00000004ff027e24 */ /* 0x000fe2000f8e00ff */
[----:B------:R-:W-:Y:S02]  /*1bc0*/  HMMA.16816.F32.BF16 R60, R8, R24, R60 ;  /* 0x00000018083c723c */ /* 0x000fe4000004183c */
[----:B------:R-:W-:Y:S01]  /*1bd0*/  IADD3 R4, -R5, UR19, R4 ;  /* 0x0000001305047c10 */ /* 0x000fe2000fffe104 */
[----:B------:R-:W-:-:S03]  /*1be0*/  IMAD R2, R2, 0x20, R251 ;  /* 0x0000002002027824 */ /* 0x000fc600078e02fb */
[C---:B------:R-:W-:Y:S01]  /*1bf0*/  HMMA.16816.F32.BF16 R52, R8.reuse, R26, R52 ;  /* 0x0000001a0834723c */ /* 0x040fe20000041834 */
[----:B------:R-:W-:Y:S02]  /*1c00*/  VIADD R13, R4, UR24 ;  /* 0x00000018040d7c36 */ /* 0x000fe40008000000 */
[C---:B------:R-:W-:Y:S02]  /*1c10*/  VIADD R16, R2.reuse, 0x1 ;  /* 0x0000000102107836 */ /* 0x040fe40000000000 */
[----:B------:R-:W-:Y:S01]  /*1c20*/  VIADD R6, R2, 0x11 ;  /* 0x0000001102067836 */ /* 0x000fe20000000000 */
[C-C-:B------:R-:W-:Y:S01]  /*1c30*/  VIADDMNMX R15, R13.reuse, 0x48, R21.reuse, PT ;  /* 0x000000480d0f7846 */ /* 0x140fe20003800115 */
[----:B------:R-:W-:Y:S01]  /*1c40*/  HMMA.16816.F32.BF16 R64, R8, R38, R32 ;  /* 0x000000260840723c */ /* 0x000fe20000041820 */
[----:B------:R-:W-:Y:S01]  /*1c50*/  VIADDMNMX R14, R13, 0x40, R21, PT ;  /* 0x000000400d0e7846 */ /* 0x000fe20003800115 */
[----:B------:R-:W-:Y:S01]  /*1c60*/  IMAD.U32 R4, RZ, RZ, UR18 ;  /* 0x00000012ff047e24 */ /* 0x000fe2000f8e00ff */
[-C--:B------:R-:W-:Y:S01]  /*1c70*/  ISETP.GE.AND P0, PT, R16, R15.reuse, PT ;  /* 0x0000000f1000720c */ /* 0x080fe20003f06270 */
[C---:B------:R-:W-:Y:S01]  /*1c80*/  VIADD R7, R2.reuse, 0x10 ;  /* 0x0000001002077836 */ /* 0x040fe20000000000 */
[-C--:B------:R-:W-:Y:S01]  /*1c90*/  ISETP.GE.AND P3, PT, R2, R14.reuse, PT ;  /* 0x0000000e0200720c */ /* 0x080fe20003f66270 */
[----:B------:R-:W-:Y:S01]  /*1ca0*/  IMAD R94, R4, 0x8, R93 ;  /* 0x00000008045e7824 */ /* 0x000fe200078e025d */
[----:B------:R-:W-:Y:S01]  /*1cb0*/  ISETP.GE.AND P2, PT, R16, R14, PT ;  /* 0x0000000e1000720c */ /* 0x000fe20003f46270 */
[C---:B------:R-:W-:Y:S01]  /*1cc0*/  VIADD R8, R2.reuse, 0x9 ;  /* 0x0000000902087836 */ /* 0x040fe20000000000 */
[----:B------:R-:W-:Y:S01]  /*1cd0*/  FSEL R34, R31, -INF , !P0 ;  /* 0xff8000001f227808 */ /* 0x000fe20004000000 */
[----:B------:R-:W-:Y:S01]  /*1ce0*/  VIADD R9, R2, 0x8 ;  /* 0x0000000802097836 */ /* 0x000fe20000000000 */
[----:B------:R-:W-:Y:S01]  /*1cf0*/  FSEL R25, R28, -INF , !P3 ;  /* 0xff8000001c197808 */ /* 0x000fe20005800000 */
[----:B------:R-:W-:Y:S01]  /*1d00*/  VIADD R22, R2, 0x19 ;  /* 0x0000001902167836 */ /* 0x000fe20000000000 */
[----:B------:R-:W-:Y:S01]  /*1d10*/  BAR.SYNC.DEFER_BLOCKING 0x0 ;  /* 0x0000000000007b1d */ /* 0x000fe20000010000 */
[----:B------:R-:W-:Y:S01]  /*1d20*/  ISETP.GE.AND P0, PT, R8, R15, PT ;  /* 0x0000000f0800720c */ /* 0x000fe20003f06270 */
[----:B------:R-:W-:Y:S01]  /*1d30*/  VIADD R12, R2, 0x18 ;  /* 0x00000018020c7836 */ /* 0x000fe20000000000 */
[----:B------:R-:W-:-:S02]  /*1d40*/  FSEL R26, R29, -INF , !P2 ;  /* 0xff8000001d1a7808 */ /* 0x000fc40005000000 */
[-C--:B------:R-:W-:Y:S02]  /*1d50*/  ISETP.GE.AND P3, PT, R9, R14.reuse, PT ;  /* 0x0000000e0900720c */ /* 0x080fe40003f66270 */
[----:B------:R-:W-:Y:S01]  /*1d60*/  FSEL R31, R47, -INF , !P0 ;  /* 0xff8000002f1f7808 */ /* 0x000fe20004000000 */
[----:B------:R1:W-:Y:S01]  /*1d70*/  STL [R1+0x40], R94 ;  /* 0x0000405e01007387 */ /* 0x0003e20000100800 */
[----:B------:R-:W-:Y:S02]  /*1d80*/  ISETP.GE.AND P0, PT, R6, R15, PT ;  /* 0x0000000f0600720c */ /* 0x000fe40003f06270 */
[----:B------:R-:W-:Y:S02]  /*1d90*/  ISETP.GE.AND P2, PT, R8, R14, PT ;  /* 0x0000000e0800720c */ /* 0x000fe40003f46270 */
[----:B------:R-:W-:Y:S02]  /*1da0*/  FSEL R28, R44, -INF , !P3 ;  /* 0xff8000002c1c7808 */ /* 0x000fe40005800000 */
[----:B------:R-:W-:-:S02]  /*1db0*/  FMNMX.FTZ R4, R25, R26, !PT ;  /* 0x0000001a19047209 */ /* 0x000fc40007810000 */
[-C--:B------:R-:W-:Y:S02]  /*1dc0*/  ISETP.GE.AND P1, PT, R2, R15.reuse, PT ;  /* 0x0000000f0200720c */ /* 0x080fe40003f26270 */
[----:B------:R-:W-:Y:S02]  /*1dd0*/  FSEL R47, R43, -INF , !P0 ;  /* 0xff8000002b2f7808 */ /* 0x000fe40004000000 */
[----:B------:R-:W-:Y:S02]  /*1de0*/  FSEL R27, R45, -INF , !P2 ;  /* 0xff8000002d1b7808 */ /* 0x000fe40005000000 */
[----:B------:R-:W-:Y:S02]  /*1df0*/  ISETP.GE.AND P3, PT, R7, R14, PT ;  /* 0x0000000e0700720c */ /* 0x000fe40003f66270 */
[----:B------:R-:W-:Y:S02]  /*1e00*/  FMNMX.FTZ R4, R28, R4, !PT ;  /* 0x000000041c047209 */ /* 0x000fe40007810000 */
[----:B------:R-:W-:-:S02]  /*1e10*/  ISETP.GE.AND P0, PT, R22, R15, PT ;  /* 0x0000000f1600720c */ /* 0x000fc40003f06270 */
[----:B------:R-:W-:Y:S02]  /*1e20*/  FSEL R30, R30, -INF , !P1 ;  /* 0xff8000001e1e7808 */ /* 0x000fe40004800000 */
[----:B------:R-:W-:Y:S02]  /*1e30*/  ISETP.GE.AND P1, PT, R9, R15, PT ;  /* 0x0000000f0900720c */ /* 0x000fe40003f26270 */
[----:B------:R-:W-:Y:S02]  /*1e40*/  ISETP.GE.AND P2, PT, R6, R14, PT ;  /* 0x0000000e0600720c */ /* 0x000fe40003f46270 */
[----:B------:R-:W-:Y:S02]  /*1e50*/  FSEL R35, R40, -INF , !P3 ;  /* 0xff80000028237808 */ /* 0x000fe40005800000 */
[----:B------:R-:W-:Y:S02]  /*1e60*/  FMNMX.FTZ R5, R27, R4, !PT ;  /* 0x000000041b057209 */ /* 0x000fe40007810000 */
[----:B------:R-:W-:-:S02]  /*1e70*/  FSEL R51, R51, -INF , !P0 ;  /* 0xff80000033337808 */ /* 0x000fc40004000000 */
[----:B------:R-:W-:Y:S02]  /*1e80*/  PLOP3.LUT P0, PT, PT, PT, UP0, 0x80, 0x0 ;  /* 0x000000000000781c */ /* 0x000fe40003f0f008 */
[----:B------:R-:W-:Y:S02]  /*1e90*/  FSEL R29, R46, -INF , !P1 ;  /* 0xff8000002e1d7808 */ /* 0x000fe40004800000 */
[----:B------:R-:W-:Y:S02]  /*1ea0*/  FSEL R36, R41, -INF , !P2 ;  /* 0xff80000029247808 */ /* 0x000fe40005000000 */
[----:B------:R-:W-:Y:S02]  /*1eb0*/  ISETP.GE.AND P3, PT, R12, R14, PT ;  /* 0x0000000e0c00720c */ /* 0x000fe40003f66270 */
[----:B------:R-:W-:Y:S02]  /*1ec0*/  FMNMX.FTZ R4, R30, R34, !PT ;  /* 0x000000221e047209 */ /* 0x000fe40007810000 */
[----:B------:R-:W-:-:S02]  /*1ed0*/  FMNMX.FTZ R5, R35, R5, !PT ;  /* 0x0000000523057209 */ /* 0x000fc40007810000 */
[----:B------:R-:W-:Y:S02]  /*1ee0*/  ISETP.GE.AND P1, PT, R7, R15, PT ;  /* 0x0000000f0700720c */ /* 0x000fe40003f26270 */
[----:B------:R-:W-:Y:S02]  /*1ef0*/  ISETP.GE.AND P2, PT, R22, R14, PT ;  /* 0x0000000e1600720c */ /* 0x000fe40003f46270 */
[----:B------:R-:W-:Y:S02]  /*1f00*/  FSEL R37, R48, -INF , !P3 ;  /* 0xff80000030257808 */ /* 0x000fe40005800000 */
[----:B------:R-:W-:Y:S02]  /*1f10*/  FMNMX.FTZ R4, R29, R4, !PT ;  /* 0x000000041d047209 */ /* 0x000fe40007810000 */
[----:B------:R-:W-:Y:S02]  /*1f20*/  FMNMX.FTZ R5, R36, R5, !PT ;  /* 0x0000000524057209 */ /* 0x000fe40007810000 */
[----:B------:R-:W-:-:S02]  /*1f30*/  FSEL R45, R42, -INF , !P1 ;  /* 0xff8000002a2d7808 */ /* 0x000fc40004800000 */
[----:B------:R-:W-:Y:S02]  /*1f40*/  ISETP.GE.AND P1, PT, R12, R15, PT ;  /* 0x0000000f0c00720c */ /* 0x000fe40003f26270 */
[----:B------:R-:W-:Y:S02]  /*1f50*/  FSEL R39, R49, -INF , !P2 ;  /* 0xff80000031277808 */ /* 0x000fe40005000000 */
[----:B------:R-:W-:Y:S02]  /*1f60*/  FMNMX.FTZ R4, R31, R4, !PT ;  /* 0x000000041f047209 */ /* 0x000fe40007810000 */
[----:B------:R-:W-:Y:S02]  /*1f70*/  FMNMX.FTZ R5, R37, R5, !PT ;  /* 0x0000000525057209 */ /* 0x000fe40007810000 */
[----:B------:R-:W-:Y:S02]  /*1f80*/  FSEL R50, R50, -INF , !P1 ;  /* 0xff80000032327808 */ /* 0x000fe40004800000 */
[----:B------:R-:W-:-:S02]  /*1f90*/  FMNMX.FTZ R19, R45, R4, !PT ;  /* 0x000000042d137209 */ /* 0x000fc40007810000 */
[----:B------:R-:W-:Y:S01]  /*1fa0*/  FMNMX.FTZ R17, R39, R5, !PT ;  /* 0x0000000527117209 */ /* 0x000fe20007810000 */
[----:B-1----:R-:W-:Y:S06]  /*1fb0*/  @!P0 BRA `(.L_x_1053) ;  /* 0x00000000005c8947 */ /* 0x002fec0003800000 */
[----:B------:R-:W-:-:S04]  /*1fc0*/  UIADD3 UR24, UR32, -0x2, URZ ;  /* 0xfffffffe20187890 */ /* 0x000fc8000fffe03f */
[----:B------:R-:W-:Y:S02]  /*1fd0*/  USHF.R.S32.HI UR15, URZ, 0x1f, UR24 ;  /* 0x0000001f3f0f7899 */ /* 0x000fe40008011418 */
[----:B------:R-:W-:Y:S01]  /*1fe0*/  UIMAD UR14, UR16, UR24, URZ ;  /* 0x00000018100e72a4 */ /* 0x000fe2000f8e023f */
[----:B------:R-:W-:Y:S01]  /*1ff0*/  IMAD.U32 R4, RZ, RZ, UR24 ;  /* 0x00000018ff047e24 */ /* 0x000fe2000f8e00ff */
[----:B------:R-:W-:Y:S02]  /*2000*/  USHF.L.U32 UR24, UR10, 0x4, URZ ;  /* 0x000000040a187899 */ /* 0x000fe4000800063f */
[----:B------:R-:W-:Y:S01]  /*2010*/  UIMAD UR14, UR15, UR17, UR14 ;  /* 0x000000110f0e72a4 */ /* 0x000fe2000f8e020e */
[----:B------:R-:W-:Y:S01]  /*2020*/  IMAD.WIDE.U32 R10, R4, UR17, R96 ;  /* 0x00000011040a7c25 */ /* 0x000fe2000f8e0060 */
[----:B------:R-:W-:-:S04]  /*2030*/  USHF.L.U64.HI UR15, UR10, 0x4, UR11 ;  /* 0x000000040a0f7899 */ /* 0x000fc8000801020b */
[----:B------:R-:W-:Y:S01]  /*2040*/  VIADD R5, R11, UR14 ;  /* 0x0000000e0b057c36 */ /* 0x000fe20008000000 */
[C---:B------:R-:W-:Y:S01]  /*2050*/  LEA R4, P0, R10.reuse, UR6, 0x1 ;  /* 0x000000060a047c11 */ /* 0x040fe2000f8008ff */
[----:B------:R-:W-:Y:S01]  /*2060*/  IMAD.U32 R18, RZ, RZ, UR15 ;  /* 0x0000000fff127e24 */ /* 0x000fe2000f8e00ff */
[----:B------:R-:W-:Y:S02]  /*2070*/  MOV R11, UR24 ;  /* 0x00000018000b7c02 */ /* 0x000fe40008000f00 */
[----:B------:R-:W-:Y:S02]  /*2080*/  LEA.HI.X R5, R10, UR7, R5, 0x1, P0 ;  /* 0x000000070a057c11 */ /* 0x000fe400080f0c05 */
[----:B------:R-:W-:-:S03]  /*2090*/  LEA R10, P0, R11, R4, 0x1 ;  /* 0x000000040b0a7211 */ /* 0x000fc600078008ff */
[----:B------:R-:W-:Y:S01]  /*20a0*/  @!PT LDS RZ, [RZ] ;  /* 0x00000000fffff984 */ /* 0x000fe20000000800 */
[----:B------:R-:W-:Y:S01]  /*20b0*/  @!PT LDS RZ, [RZ] ;  /* 0x00000000fffff984 */ /* 0x000fe20000000800 */
[----:B------:R-:W-:Y:S01]  /*20c0*/  @!PT LDS RZ, [RZ] ;  /* 0x00000000fffff984 */ /* 0x000fe20000000800 */
[----:B------:R1:W-:Y:S01]  /*20d0*/  LDGSTS.E.BYPASS.LTC128B.128 [R223+0x8000], desc[UR20][R4.64] ;  /* 0x0800000004df7fae */ /* 0x0003e2000b901d54 */
[----:B------:R-:W-:-:S03]  /*20e0*/  LEA.HI.X R11, R11, R5, R18, 0x1, P0 ;  /* 0x000000050b0b7211 */ /* 0x000fc600000f0c12 */
[----:B------:R1:W-:Y:S04]  /*20f0*/  LDGSTS.E.BYPASS.LTC128B.128 [R223+0x9000], desc[UR20][R4.64+0x80] ;  /* 0x0900008004df7fae */ /* 0x0003e8000b901d54 */
[----:B------:R1:W-:Y:S04]  /*2100*/  LDGSTS.E.BYPASS.LTC128B.128 [R223+0x8800], desc[UR20][R10.64] ;  /* 0x088000000adf7fae */ /* 0x0003e8000b901d54 */
[----:B------:R1:W-:Y:S04]  /*2110*/  LDGSTS.E.BYPASS.LTC128B.128 [R223+0x9800], desc[UR20][R10.64+0x80] ;  /* 0x098000800adf7fae */ /* 0x0003e8000b901d54 */
[----:B------:R-:W0:Y:S02]  /*2120*/  LDGDEPBAR ;  /* 0x00000000000079af */ /* 0x000e240000000000 */
.L_x_1053:
[----:B------:R-:W2:Y:S01]  /*2130*/  SHFL.BFLY PT, R23, R17, 0x2, 0x1f ;  /* 0x0c401f0011177f89 */ /* 0x000ea200000e0000 */
[----:B-1----:R-:W-:Y:S01]  /*2140*/  VIADD R10, R94, 0x4 ;  /* 0x000000045e0a7836 */ /* 0x002fe20000000000 */
[----:B------:R-:W-:Y:S01]  /*2150*/  LOP3.LUT R5, R239, UR4, R20, 0x96, !PT ;  /* 0x00000004ef057c12 */ /* 0x000fe2000f8e9614 */
[----:B------:R-:W-:Y:S01]  /*2160*/  UIADD3 UR30, UR22, -0x61c88647, URZ ;  /* 0x9e3779b9161e7890 */ /* 0x000fe2000fffe03f */
[----:B------:R-:W-:Y:S01]  /*2170*/  FMNMX.FTZ R4, R47, R19, !PT ;  /* 0x000000132f047209 */ /* 0x000fe20007810000 */
[----:B------:R-:W-:Y:S01]  /*2180*/  UIADD3 UR27, UR23, 0x76cf5d0a, URZ ;  /* 0x76cf5d0a171b7890 */ /* 0x000fe2000fffe03f */
[----:B------:R-:W-:Y:S01]  /*2190*/  LOP3.LUT R42, R91, UR22, RZ, 0x3c, !PT ;  /* 0x000000165b2a7c12 */ /* 0x000fe2000f8e3cff */
[----:B------:R1:W-:Y:S01]  /*21a0*/  STL [R1+0x50], R10 ;  /* 0x0000500a01007387 */ /* 0x0003e20000100800 */
[----:B------:R-:W-:Y:S01]  /*21b0*/  IMAD.WIDE.U32 R32, R5, -0x326172a9, RZ ;  /* 0xcd9e8d5705207825 */ /* 0x000fe200078e00ff */
[----:B------:R-:W-:Y:S01]  /*21c0*/  FMNMX.FTZ R4, R50, R4, !PT ;  /* 0x0000000432047209 */ /* 0x000fe20007810000 */
[----:B------:R-:W-:Y:S01]  /*21d0*/  UIADD3 UR29, UR23, -0x4498517b, URZ ;  /* 0xbb67ae85171d7890 */ /* 0x000fe2000fffe03f */
[----:B------:R-:W-:Y:S01]  /*21e0*/  STL [R1+0x44], R42 ;  /* 0x0000442a01007387 */ /* 0x000fe20000100800 */
[----:B------:R-:W-:Y:S01]  /*21f0*/  UIADD3 UR28, UR22, 0x3c6ef372, URZ ;  /* 0x3c6ef372161c7890 */ /* 0x000fe2000fffe03f */
[----:B------:R-:W-:Y:S01]  /*2200*/  FMNMX.FTZ R20, R51, R4, !PT ;  /* 0x0000000433147209 */ /* 0x000fe20007810000 */
[----:B------:R-:W-:Y:S01]  /*2210*/  UIADD3 UR25, UR23, 0x32370b8f, URZ ;  /* 0x32370b8f17197890 */ /* 0x000fe2000fffe03f */
[----:B------:R-:W-:Y:S01]  /*2220*/  IMAD.WIDE.U32 R40, R94, -0x326172a9, RZ ;  /* 0xcd9e8d575e287825 */ /* 0x000fe200078e00ff */
[----:B------:R-:W-:Y:S01]  /*2230*/  ULDC UR33, c[0x0][0x2ec] ;  /* 0x0000bb0000217ab9 */ /* 0x000fe20000000800 */
[----:B------:R-:W-:Y:S01]  /*2240*/  UIADD3 UR26, UR22, -0x255992d5, URZ ;  /* 0xdaa66d2b161a7890 */ /* 0x000fe2000fffe03f */
[----:B------:R-:W3:Y:S01]  /*2250*/  SHFL.BFLY PT, R24, R20, 0x2, 0x1f ;  /* 0x0c401f0014187f89 */ /* 0x000ee200000e0000 */
[----:B------:R-:W-:-:S02]  /*2260*/  UIADD3 UR24, UR22, 0x78dde6e4, URZ ;  /* 0x78dde6e416187890 */ /* 0x000fc4000fffe03f */
[----:B------:R-:W-:Y:S02]  /*2270*/  UIADD3 UR14, UR23, -0x56f99767, URZ ;  /* 0xa9066899170e7890 */ /* 0x000fe4000fffe03f */
[----:B------:R-:W-:Y:S02]  /*2280*/  UIADD3 UR15, UR22, 0x1715609d, URZ ;  /* 0x1715609d160f7890 */ /* 0x000fe4000fffe03f */
[----:B------:R-:W-:Y:S02]  /*2290*/  UIADD3 UR31, UR22, -0x4ab325aa, URZ ;  /* 0xb54cda56161f7890 */ /* 0x000fe4000fffe03f */
[----:B------:R-:W-:Y:S01]  /*22a0*/  UISETP.GE.AND UP0, UPT, UR32, 0x2, UPT ;  /* 0x000000022000788c */ /* 0x000fe2000bf06270 */
[----:B------:R-:W-:Y:S01]  /*22b0*/  ULDC UR36, c[0x0][0x250] ;  /* 0x0000940000247ab9 */ /* 0x000fe20000000800 */
[----:B------:R-:W-:Y:S01]  /*22c0*/  USHF.L.U64.HI UR34, UR8, 0x4, UR9 ;  /* 0x0000000408227899 */ /* 0x000fe20008010209 */
[----:B-1----:R-:W-:Y:S01]  /*22d0*/  IMAD.WIDE.U32 R10, R10, -0x326172a9, RZ ;  /* 0xcd9e8d570a0a7825 */ /* 0x002fe200078e00ff */
[----:B------:R-:W-:-:S04]  /*22e0*/  USHF.L.U32 UR35, UR36, 0x4, URZ ;  /* 0x0000000424237899 */ /* 0x000fc8000800063f */
[----:B------:R1:W-:Y:S01]  /*22f0*/  STL.64 [R1+0x30], R10 ;  /* 0x0000300a01007387 */ /* 0x0003e20000100a00 */
[----:B------:R-:W-:-:S03]  /*2300*/  LOP3.LUT R242, R11, R42, RZ, 0x3c, !PT ;  /* 0x0000002a0bf27212 */ /* 0x000fc600078e3cff */
[----:B------:R-:W-:Y:S02]  /*2310*/  STL.64 [R1+0x38], R40 ;  /* 0x0000382801007387 */ /* 0x000fe40000100a00 */
[----:B------:R-:W-:-:S05]  /*2320*/  IMAD.WIDE.U32 R4, R242, -0x2daee0ad, RZ ;  /* 0xd2511f53f2047825 */ /* 0x000fca00078e00ff */
[----:B------:R-:W-:Y:S02]  /*2330*/  LOP3.LUT R5, R5, UR29, R238, 0x96, !PT ;  /* 0x0000001d05057c12 */ /* 0x000fe4000f8e96ee */
[----:B-1----:R-:W-:Y:S02]  /*2340*/  LOP3.LUT R10, R33, UR30, R10, 0x96, !PT ;  /* 0x0000001e210a7c12 */ /* 0x002fe4000f8e960a */
[----:B------:R-:W-:Y:S02]  /*2350*/  VIADDMNMX R11, R13, 0x8, R21, PT ;  /* 0x000000080d0b7846 */ /* 0x000fe40003800115 */
[----:B------:R-:W-:Y:S01]  /*2360*/  LOP3.LUT R33, R33, UR30, R40, 0x96, !PT ;  /* 0x0000001e21217c12 */ /* 0x000fe2000f8e9628 */
[----:B------:R-:W-:Y:S01]  /*2370*/  IMAD.WIDE.U32 R18, R10, -0x2daee0ad, RZ ;  /* 0xd2511f530a127825 */ /* 0x000fe200078e00ff */
[----:B------:R-:W-:Y:S01]  /*2380*/  VIMNMX R10, R13, UR19, PT ;  /* 0x000000130d0a7c48 */ /* 0x000fe2000bfe0100 */
[----:B------:R-:W-:Y:S01]  /*2390*/  UIADD3 UR19, UR23, -0x126145ec, URZ ;  /* 0xed9eba1417137890 */ /* 0x000fe2000fffe03f */
[----:B------:R-:W-:-:S02]  /*23a0*/  ISETP.GE.AND P4, PT, R8, R11, PT ;  /* 0x0000000b0800720c */ /* 0x000fc40003f86270 */
[----:B------:R-:W-:Y:S02]  /*23b0*/  LOP3.LUT R19, R19, UR27, R4, 0x96, !PT ;  /* 0x0000001b13137c12 */ /* 0x000fe4000f8e9604 */
[----:B--2---:R-:W-:Y:S02]  /*23c0*/  FMNMX.FTZ R4, R17, R23, !PT ;  /* 0x0000001711047209 */ /* 0x004fe40007810000 */
[-C--:B------:R-:W-:Y:S02]  /*23d0*/  ISETP.GE.AND P2, PT, R8, R10.reuse, PT ;  /* 0x0000000a0800720c */ /* 0x080fe40003f46270 */
[CC--:B------:R-:W-:Y:S01]  /*23e0*/  ISETP.GE.AND P3, PT, R16.reuse, R10.reuse, PT ;  /* 0x0000000a1000720c */ /* 0x0c0fe20003f66270 */
[----:B------:R-:W1:Y:S01]  /*23f0*/  SHFL.BFLY PT, R8, R4, 0x1, 0x1f ;  /* 0x0c201f0004087f89 */ /* 0x000e6200000e0000 */
[----:B------:R-:W-:Y:S01]  /*2400*/  ISETP.GE.AND P1, PT, R16, R11, PT ;  /* 0x0000000b1000720c */ /* 0x000fe20003f26270 */
[----:B------:R-:W-:Y:S01]  /*2410*/  IMAD.WIDE.U32 R16, R5, -0x326172a9, RZ ;  /* 0xcd9e8d5705107825 */ /* 0x000fe200078e00ff */
[----:B------:R-:W-:-:S02]  /*2420*/  ISETP.GE.AND P6, PT, R9, R10, PT ;  /* 0x0000000a0900720c */ /* 0x000fc40003fc6270 */
[----:B------:R-:W-:Y:S02]  /*2430*/  FSEL R44, R61, -INF , !P3 ;  /* 0xff8000003d2c7808 */ /* 0x000fe40005800000 */
[C---:B------:R-:W-:Y:S02]  /*2440*/  ISETP.GE.AND P0, PT, R7.reuse, R10, PT ;  /* 0x0000000a0700720c */ /* 0x040fe40003f06270 */
[----:B------:R-:W-:Y:S02]  /*2450*/  ISETP.GE.AND P3, PT, R7, R11, PT ;  /* 0x0000000b0700720c */ /* 0x000fe40003f66270 */
[----:B------:R-:W-:Y:S02]  /*2460*/  LOP3.LUT R5, R17, UR28, R32, 0x96, !PT ;  /* 0x0000001c11057c12 */ /* 0x000fe4000f8e9620 */
[----:B---3--:R-:W-:Y:S02]  /*2470*/  FMNMX.FTZ R7, R20, R24, !PT ;  /* 0x0000001814077209 */ /* 0x008fe40007810000 */
[----:B------:R-:W-:Y:S01]  /*2480*/  FSEL R46, R52, -INF , !P6 ;  /* 0xff800000342e7808 */ /* 0x000fe20007000000 */
[----:B------:R-:W-:Y:S01]  /*2490*/  IMAD.WIDE.U32 R20, R5, -0x2daee0ad, RZ ;  /* 0xd2511f5305147825 */ /* 0x000fe200078e00ff */
[----:B------:R-:W-:Y:S01]  /*24a0*/  ISETP.GE.AND P6, PT, R2, R10, PT ;  /* 0x0000000a0200720c */ /* 0x000fe20003fc6270 */
[----:B------:R-:W2:Y:S01]  /*24b0*/  SHFL.BFLY PT, R13, R7, 0x1, 0x1f ;  /* 0x0c201f00070d7f89 */ /* 0x000ea200000e0000 */
[----:B------:R-:W-:-:S02]  /*24c0*/  FSEL R220, R56, -INF , !P0 ;  /* 0xff80000038dc7808 */ /* 0x000fc40004000000 */
[----:B------:R-:W-:Y:S02]  /*24d0*/  FSEL R38, R60, -INF , !P6 ;  /* 0xff8000003c267808 */ /* 0x000fe40007000000 */
[-C--:B------:R-:W-:Y:S02]  /*24e0*/  ISETP.GE.AND P6, PT, R2, R11.reuse, PT ;  /* 0x0000000b0200720c */ /* 0x080fe40003fc6270 */
[----:B------:R-:W-:Y:S02]  /*24f0*/  LOP3.LUT R2, R21, UR25, R18, 0x96, !PT ;  /* 0x0000001915027c12 */ /* 0x000fe4000f8e9612 */
[----:B-1----:R-:W-:Y:S01]  /*2500*/  FMNMX.FTZ R133, R4, R8, !PT ;  /* 0x0000000804857209 */ /* 0x002fe20007810000 */
[----:B------:R-:W-:Y:S01]  /*2510*/  IMAD.WIDE.U32 R4, R19, -0x326172a9, RZ ;  /* 0xcd9e8d5713047825 */ /* 0x000fe200078e00ff */
[----:B------:R-:W-:Y:S02]  /*2520*/  ISETP.GE.AND P5, PT, R9, R11, PT ;  /* 0x0000000b0900720c */ /* 0x000fe40003fa6270 */
[----:B------:R-:W-:Y:S01]  /*2530*/  FSETP.NEU.FTZ.AND P0, PT, R133, -INF , PT ;  /* 0xff8000008500780b */ /* 0x000fe20003f1d000 */
[----:B------:R-:W-:-:S04]  /*2540*/  IMAD.WIDE.U32 R18, R2, -0x326172a9, RZ ;  /* 0xcd9e8d5702127825 */ /* 0x000fc800078e00ff */
[----:B------:R-:W-:Y:S01]  /*2550*/  FMUL.FTZ R2, R133, UR33 ;  /* 0x0000002185027c20 */ /* 0x000fe20008410000 */
[----:B------:R-:W-:Y:S02]  /*2560*/  LOP3.LUT R5, R5, UR26, R16, 0x96, !PT ;  /* 0x0000001a05057c12 */ /* 0x000fe4000f8e9610 */
[----:B------:R-:W-:Y:S02]  /*2570*/  FSEL R92, R63, -INF , !P1 ;  /* 0xff8000003f5c7808 */ /* 0x000fe40004800000 */
[----:B------:R-:W-:Y:S02]  /*2580*/  FSEL R8, R2, RZ, P0 ;  /* 0x000000ff02087208 */ /* 0x000fe40000000000 */
[----:B------:R-:W-:Y:S02]  /*2590*/  FSEL R48, R53, -INF , !P2 ;  /* 0xff80000035307808 */ /* 0x000fe40005000000 */
[C---:B------:R-:W-:Y:S01]  /*25a0*/  ISETP.GE.AND P1, PT, R6.reuse, R10, PT ;  /* 0x0000000a0600720c */ /* 0x040fe20003f26270 */
[----:B------:R-:W-:Y:S01]  /*25b0*/  FFMA.FTZ R2, R25, UR33, -R8 ;  /* 0x0000002119027c23 */ /* 0x000fe20008010808 */
[----:B------:R-:W-:-:S02]  /*25c0*/  ISETP.GE.AND P2, PT, R6, R11, PT ;  /* 0x0000000b0600720c */ /* 0x000fc40003f46270 */
[----:B------:R-:W-:Y:S01]  /*25d0*/  LOP3.LUT R9, R41, R42, RZ, 0x3c, !PT ;  /* 0x0000002a29097212 */ /* 0x000fe200078e3cff */
[----:B------:R1:W-:Y:S01]  /*25e0*/  MUFU.EX2 R250, R2 ;  /* 0x0000000200fa7308 */ /* 0x0003e20000000800 */
[----:B------:R-:W-:Y:S01]  /*25f0*/  LOP3.LUT R6, R19, UR24, R4, 0x96, !PT ;  /* 0x0000001813067c12 */ /* 0x000fe2000f8e9604 */
[----:B------:R-:W-:Y:S01]  /*2600*/  IMAD.WIDE.U32 R4, R5, -0x2daee0ad, RZ ;  /* 0xd2511f5305047825 */ /* 0x000fe200078e00ff */
[----:B--2---:R-:W-:Y:S02]  /*2610*/  FMNMX.FTZ R134, R7, R13, !PT ;  /* 0x0000000d07867209 */ /* 0x004fe40007810000 */
[----:B------:R-:W-:Y:S01]  /*2620*/  FSEL R49, R62, -INF , !P6 ;  /* 0xff8000003e317808 */ /* 0x000fe20007000000 */
[----:B------:R-:W-:Y:S01]  /*2630*/  IMAD.WIDE.U32 R94, R9, -0x2daee0ad, RZ ;  /* 0xd2511f53095e7825 */ /* 0x000fe200078e00ff */
[----:B------:R-:W-:-:S03]  /*2640*/  FSETP.NEU.FTZ.AND P0, PT, R134, -INF , PT ;  /* 0xff8000008600780b */ /* 0x000fc60003f1d000 */
[----:B------:R-:W-:Y:S01]  /*2650*/  FMUL.FTZ R9, R134, UR33 ;  /* 0x0000002186097c20 */ /* 0x000fe20008410000 */
[----:B------:R-:W-:Y:S01]  /*2660*/  FSEL R221, R57, -INF , !P1 ;  /* 0xff80000039dd7808 */ /* 0x000fe20004800000 */
[----:B------:R-:W-:Y:S01]  /*2670*/  IMAD.WIDE.U32 R24, R6, -0x2daee0ad, RZ ;  /* 0xd2511f5306187825 */ /* 0x000fe200078e00ff */
[----:B------:R-:W-:Y:S01]  /*2680*/  LOP3.LUT R6, R5, UR19, R20, 0x96, !PT ;  /* 0x0000001305067c12 */ /* 0x000fe2000f8e9614 */
[----:B------:R-:W-:Y:S01]  /*2690*/  STL.64 [R1+0x28], R94 ;  /* 0x0000285e01007387 */ /* 0x000fe20000100a00 */
[----:B------:R-:W2:Y:S01]  /*26a0*/  LDC.U8 R20, c[0x0][0x388] ;  /* 0x0000e200ff147b82 */ /* 0x000ea20000000000 */
[----:B------:R-:W-:Y:S02]  /*26b0*/  LOP3.LUT R7, R95, UR29, R238, 0x96, !PT ;  /* 0x0000001d5f077c12 */ /* 0x000fe4000f8e96ee */
[----:B------:R-:W-:Y:S01]  /*26c0*/  LOP3.LUT R4, R25, UR14, R4, 0x96, !PT ;  /* 0x0000000e19047c12 */ /* 0x000fe2000f8e9604 */
[----:B-1----:R-:W-:Y:S01]  /*26d0*/  FFMA.FTZ R2, R26, UR33, -R8 ;  /* 0x000000211a027c23 */ /* 0x002fe20008010808 */
[C---:B------:R-:W-:Y:S01]  /*26e0*/  ISETP.GE.AND P6, PT, R12.reuse, R10, PT ;  /* 0x0000000a0c00720c */ /* 0x040fe20003fc6270 */
[----:B------:R-:W-:Y:S01]  /*26f0*/  IMAD.WIDE.U32 R244, R7, -0x326172a9, RZ ;  /* 0xcd9e8d5707f47825 */ /* 0x000fe200078e00ff */
[----:B------:R-:W-:Y:S01]  /*2700*/  ISETP.GE.AND P1, PT, R12, R11, PT ;  /* 0x0000000b0c00720c */ /* 0x000fe20003f26270 */
[----:B------:R1:W-:Y:S01]  /*2710*/  MUFU.EX2 R249, R2 ;  /* 0x0000000200f97308 */ /* 0x0003e20000000800 */
[----:B------:R-:W-:Y:S01]  /*2720*/  FSEL R9, R9, RZ, P0 ;  /* 0x000000ff09097208 */ /* 0x000fe20000000000 */
[----:B------:R-:W-:-:S04]  /*2730*/  IMAD.WIDE.U32 R6, R6, -0x326172a9, RZ ;  /* 0xcd9e8d5706067825 */ /* 0x000fc800078e00ff */
[----:B------:R-:W-:Y:S01]  /*2740*/  FFMA.FTZ R12, R27, UR33, -R8 ;  /* 0x000000211b0c7c23 */ /* 0x000fe20008010808 */
[----:B------:R-:W-:Y:S01]  /*2750*/  FSEL R139, R64, -INF , !P6 ;  /* 0xff800000408b7808 */ /* 0x000fe20007000000 */
[----:B------:R-:W-:Y:S01]  /*2760*/  IMAD.WIDE.U32 R4, R4, -0x326172a9, RZ ;  /* 0xcd9e8d5704047825 */ /* 0x000fe200078e00ff */
[----:B------:R-:W-:Y:S01]  /*2770*/  LOP3.LUT R18, R7, UR15, R18, 0x96, !PT ;  /* 0x0000000f07127c12 */ /* 0x000fe2000f8e9612 */
[----:B------:R3:W-:Y:S02]  /*2780*/  MUFU.EX2 R243, R12 ;  /* 0x0000000c00f37308 */ /* 0x0007e40000000800 */
[----:B------:R-:W-:Y:S01]  /*2790*/  FFMA.FTZ R7, R30, UR33, -R9 ;  /* 0x000000211e077c23 */ /* 0x000fe20008010809 */
[----:B------:R-:W-:Y:S02]  /*27a0*/  ISETP.GE.AND P6, PT, R22, R10, PT ;  /* 0x0000000a1600720c */ /* 0x000fe40003fc6270 */
[----:B------:R-:W-:Y:S02]  /*27b0*/  LOP3.LUT R6, R5, UR31, R6, 0x96, !PT ;  /* 0x0000001f05067c12 */ /* 0x000fe4000f8e9606 */
[----:B------:R-:W-:Y:S01]  /*27c0*/  LOP3.LUT R5, R4, 0xffff, RZ, 0xc0, !PT ;  /* 0x0000ffff04057812 */ /* 0x000fe200078ec0ff */
[----:B------:R4:W-:Y:S01]  /*27d0*/  MUFU.EX2 R236, R7 ;  /* 0x0000000700ec7308 */ /* 0x0009e20000000800 */
[----:B-1----:R-:W-:Y:S01]  /*27e0*/  FFMA.FTZ R2, R28, UR33, -R8 ;  /* 0x000000211c027c23 */ /* 0x002fe20008010808 */
[----:B------:R-:W-:Y:S01]  /*27f0*/  LOP3.LUT R17, R4, 0xff, RZ, 0xc0, !PT ;  /* 0x000000ff04117812 */ /* 0x000fe200078ec0ff */
[----:B--2---:R-:W-:Y:S01]  /*2800*/  IMAD R222, R20, 0x10000, R20 ;  /* 0x0001000014de7824 */ /* 0x004fe200078e0214 */
[----:B------:R-:W-:-:S02]  /*2810*/  SHF.R.U32.HI R5, RZ, 0x8, R5 ;  /* 0x00000008ff057819 */ /* 0x000fc40000011605 */
[--C-:B------:R-:W-:Y:S02]  /*2820*/  SHF.R.U32.HI R16, RZ, 0x18, R4.reuse ;  /* 0x00000018ff107819 */ /* 0x100fe40000011604 */
[----:B------:R1:W2:Y:S01]  /*2830*/  MUFU.EX2 R248, R2 ;  /* 0x0000000200f87308 */ /* 0x0002a20000000800 */
[----:B---3--:R-:W-:Y:S02]  /*2840*/  SHF.R.U32.HI R12, RZ, 0x10, R4 ;  /* 0x00000010ff0c7819 */ /* 0x008fe40000011604 */
[C---:B------:R-:W-:Y:S02]  /*2850*/  LOP3.LUT R4, R6.reuse, 0xffff, RZ, 0xc0, !PT ;  /* 0x0000ffff06047812 */ /* 0x040fe400078ec0ff */
[----:B------:R-:W-:Y:S02]  /*2860*/  PRMT R5, R17, 0x5410, R5 ;  /* 0x0000541011057816 */ /* 0x000fe40000000005 */
[----:B------:R-:W-:Y:S01]  /*2870*/  LOP3.LUT R13, R6, 0xff, RZ, 0xc0, !PT ;  /* 0x000000ff060d7812 */ /* 0x000fe200078ec0ff */
[----:B----4-:R-:W-:Y:S01]  /*2880*/  FFMA.FTZ R7, R29, UR33, -R9 ;  /* 0x000000211d077c23 */ /* 0x010fe20008010809 */
[----:B------:R-:W-:-:S02]  /*2890*/  SHF.R.U32.HI R4, RZ, 0x8, R4 ;  /* 0x00000008ff047819 */ /* 0x000fc40000011604 */
[----:B------:R-:W-:Y:S01]  /*28a0*/  LOP3.LUT R12, R12, 0xff, RZ, 0xc0, !PT ;  /* 0x000000ff0c0c7812 */ /* 0x000fe200078ec0ff */
[----:B------:R3:W-:Y:S01]  /*28b0*/  MUFU.EX2 R237, R7 ;  /* 0x0000000700ed7308 */ /* 0x0007e20000000800 */
[----:B------:R-:W-:Y:S02]  /*28c0*/  PRMT R13, R13, 0x5410, R4 ;  /* 0x000054100d0d7816 */ /* 0x000fe40000000004 */
[----:B------:R-:W-:Y:S02]  /*28d0*/  FMNMX.FTZ R4, R38, R44, !PT ;  /* 0x0000002c26047209 */ /* 0x000fe40007810000 */
[----:B-1----:R-:W-:Y:S02]  /*28e0*/  LOP3.LUT R2, R89, R90, RZ, 0xfc, !PT ;  /* 0x0000005a59027212 */ /* 0x002fe400078efcff */
[----:B------:R-:W-:Y:S02]  /*28f0*/  FSEL R132, R65, -INF , !P6 ;  /* 0xff80000041847808 */ /* 0x000fe40007000000 */
[----:B------:R-:W-:Y:S01]  /*2900*/  LEA R208, R2, UR5, 0x1 ;  /* 0x0000000502d07c11 */ /* 0x000fe2000f8e08ff */
[----:B------:R-:W-:Y:S01]  /*2910*/  FFMA.FTZ R2, R31, UR33, -R9 ;  /* 0x000000211f027c23 */ /* 0x000fe20008010809 */
[----:B------:R-:W-:Y:S01]  /*2920*/  FSEL R26, R54, -INF , !P5 ;  /* 0xff800000361a7808 */ /* 0x000fe20006800000 */
[----:B------:R-:W-:Y:S01]  /*2930*/  UIADD3 UR5, UR23, 0x646e171e, URZ ;  /* 0x646e171e17057890 */ /* 0x000fe2000fffe03f */
[----:B------:R-:W-:Y:S01]  /*2940*/  FSEL R27, R55, -INF , !P4 ;  /* 0xff800000371b7808 */ /* 0x000fe20006000000 */
[--C-:B------:R-:W-:Y:S01]  /*2950*/  IMAD.IADD R210, R3, 0x1, R208.reuse ;  /* 0x0000000103d27824 */ /* 0x100fe200078e02d0 */
[----:B------:R1:W-:Y:S01]  /*2960*/  MUFU.EX2 R235, R2 ;  /* 0x0000000200eb7308 */ /* 0x0003e20000000800 */
[----:B------:R-:W-:Y:S01]  /*2970*/  IMAD.IADD R213, R0, 0x1, R208 ;  /* 0x0000000100d57824 */ /* 0x000fe200078e02d0 */
[----:B---3--:R-:W-:Y:S01]  /*2980*/  PRMT R7, R12, 0x5410, R16 ;  /* 0x000054100c077816 */ /* 0x008fe20000000010 */
[----:B------:R-:W-:Y:S01]  /*2990*/  IMAD.IADD R212, R0, 0x1, R210 ;  /* 0x0000000100d47824 */ /* 0x000fe200078e02d2 */
[--C-:B------:R-:W-:Y:S01]  /*29a0*/  SHF.R.U32.HI R0, RZ, 0x10, R6.reuse ;  /* 0x00000010ff007819 */ /* 0x100fe20000011606 */
[----:B------:R-:W3:Y:S01]  /*29b0*/  LDSM.16.MT88.4 R68, [R208+0xa000] ;  /* 0x00a00000d044783b */ /* 0x000ee20000004200 */
[----:B------:R-:W-:-:S02]  /*29c0*/  SHF.R.U32.HI R6, RZ, 0x18, R6 ;  /* 0x00000018ff067819 */ /* 0x000fc40000011606 */
[----:B------:R-:W-:Y:S01]  /*29d0*/  LOP3.LUT R3, R0, 0xff, RZ, 0xc0, !PT ;  /* 0x000000ff00037812 */ /* 0x000fe200078ec0ff */
[----:B------:R-:W4:Y:S01]  /*29e0*/  LDSM.16.MT88.4 R128, [R210+0xa000] ;  /* 0x00a00000d280783b */ /* 0x000f220000004200 */
[--C-:B------:R-:W-:Y:S02]  /*29f0*/  HSET2.LE.AND R0, R5, R222.reuse, PT ;  /* 0x000000de05007233 */ /* 0x100fe40003803000 */
[----:B------:R-:W-:Y:S01]  /*2a00*/  PRMT R5, R3, 0x5410, R6 ;  /* 0x0000541003057816 */ /* 0x000fe20000000006 */
[----:B------:R-:W-:Y:S01]  /*2a10*/  LDSM.16.MT88.4 R120, [R213+0xa000] ;  /* 0x00a00000d578783b */ /* 0x000fe20000004200 */
[--C-:B------:R-:W-:Y:S02]  /*2a20*/  HSET2.LE.AND R3, R13, R222.reuse, PT ;  /* 0x000000de0d037233 */ /* 0x100fe40003803000 */
[----:B------:R-:W-:Y:S01]  /*2a30*/  FSEL R137, R58, -INF , !P3 ;  /* 0xff8000003a897808 */ /* 0x000fe20005800000 */
[----:B-1----:R-:W-:Y:S01]  /*2a40*/  FFMA.FTZ R2, R34, UR33, -R9 ;  /* 0x0000002122027c23 */ /* 0x002fe20008010809 */
[----:B------:R-:W-:Y:S01]  /*2a50*/  HSET2.LE.AND R5, R5, R222, PT ;  /* 0x000000de05057233 */ /* 0x000fe20003803000 */
[----:B------:R-:W-:Y:S01]  /*2a60*/  LDSM.16.MT88.4 R84, [R212+0xa000] ;  /* 0x00a00000d454783b */ /* 0x000fe20000004200 */
[----:B------:R-:W-:Y:S01]  /*2a70*/  FSEL R138, R59, -INF , !P2 ;  /* 0xff8000003b8a7808 */ /* 0x000fe20005000000 */
[----:B------:R2:W1:Y:S01]  /*2a80*/  MUFU.EX2 R234, R2 ;  /* 0x0000000200ea7308 */ /* 0x0004620000000800 */
[----:B------:R-:W-:Y:S01]  /*2a90*/  LOP3.LUT R93, R245, UR28, R32, 0x96, !PT ;  /* 0x0000001cf55d7c12 */ /* 0x000fe2000f8e9620 */
[----:B------:R-:W-:Y:S01]  /*2aa0*/  LDSM.16.MT88.4 R100, [R208+0xb000] ;  /* 0x00b00000d064783b */ /* 0x000fe20000004200 */
[----:B------:R-:W-:-:S02]  /*2ab0*/  ISETP.GE.AND P0, PT, R22, R11, PT ;  /* 0x0000000b1600720c */ /* 0x000fc40003f06270 */
[----:B------:R-:W-:Y:S01]  /*2ac0*/  FSEL R32, R66, -INF , !P1 ;  /* 0xff80000042207808 */ /* 0x000fe20004800000 */
[----:B------:R-:W-:Y:S01]  /*2ad0*/  LDSM.16.MT88.4 R108, [R210+0xb000] ;  /* 0x00b00000d26c783b */ /* 0x000fe20000004200 */
[----:B------:R-:W-:-:S03]  /*2ae0*/  FSEL R34, R67, -INF , !P0 ;  /* 0xff80000043227808 */ /* 0x000fc60004000000 */
[----:B------:R-:W-:Y:S04]  /*2af0*/  LDSM.16.MT88.4 R96, [R213+0xb000] ;  /* 0x00b00000d560783b */ /* 0x000fe80000004200 */
[----:B------:R-:W-:Y:S01]  /*2b00*/  LDSM.16.MT88.4 R80, [R212+0xb000] ;  /* 0x00b00000d450783b */ /* 0x000fe20000004200 */
[----:B--2---:R-:W-:-:S03]  /*2b10*/  F2FP.BF16.F32.PACK_AB R2, R243, R248 ;  /* 0x000000f8f302723e */ /* 0x004fc600000010ff */
[----:B------:R-:W-:Y:S01]  /*2b20*/  LDSM.16.MT88.4 R152, [R208+0xa800] ;  /* 0x00a80000d098783b */ /* 0x000fe20000004200 */
[----:B-1----:R-:W-:Y:S02]  /*2b30*/  F2FP.BF16.F32.PACK_AB R12, R234, R236 ;  /* 0x000000ecea0c723e */ /* 0x002fe400000010ff */
[----:B------:R-:W-:Y:S01]  /*2b40*/  LOP3.LUT R6, R0, R2, RZ, 0xc0, !PT ;  /* 0x0000000200067212 */ /* 0x000fe200078ec0ff */
[----:B------:R-:W-:Y:S01]  /*2b50*/  LDSM.16.MT88.4 R172, [R210+0xa800] ;  /* 0x00a80000d2ac783b */ /* 0x000fe20000004200 */
[----:B------:R-:W-:Y:S02]  /*2b60*/  FMNMX.FTZ R2, R46, R4, !PT ;  /* 0x000000042e027209 */ /* 0x000fe40007810000 */
[----:B------:R-:W-:Y:S01]  /*2b70*/  HSET2.LE.AND R0, R7, R222, PT ;  /* 0x000000de07007233 */ /* 0x000fe20003803000 */
[----:B------:R-:W-:Y:S01]  /*2b80*/  LDSM.16.MT88.4 R64, [R213+0xa800] ;  /* 0x00a80000d540783b */ /* 0x000fe20000004200 */
[----:B------:R-:W-:Y:S02]  /*2b90*/  FMNMX.FTZ R13, R48, R2, !PT ;  /* 0x00000002300d7209 */ /* 0x000fe40007810000 */
[----:B------:R-:W-:Y:S01]  /*2ba0*/  F2FP.BF16.F32.PACK_AB R2, R235, R237 ;  /* 0x000000edeb02723e */ /* 0x000fe200000010ff */
[----:B------:R-:W-:Y:S01]  /*2bb0*/  LDSM.16.MT88.4 R180, [R212+0xa800] ;  /* 0x00a80000d4b4783b */ /* 0x000fe20000004200 */
[----:B------:R-:W-:-:S02]  /*2bc0*/  LOP3.LUT R5, R5, R12, RZ, 0xc0, !PT ;  /* 0x0000000c05057212 */ /* 0x000fc400078ec0ff */
[----:B------:R-:W-:Y:S01]  /*2bd0*/  LOP3.LUT R7, R0, R2, RZ, 0xc0, !PT ;  /* 0x0000000200077212 */ /* 0x000fe200078ec0ff */
[----:B------:R-:W-:Y:S01]  /*2be0*/  LDSM.16.MT88.4 R176, [R208+0xb800] ;  /* 0x00b80000d0b0783b */ /* 0x000fe20000004200 */
[----:B------:R-:W-:Y:S02]  /*2bf0*/  FMNMX.FTZ R0, R220, R13, !PT ;  /* 0x0000000ddc007209 */ /* 0x000fe40007810000 */
[----:B------:R-:W-:Y:S01]  /*2c00*/  FMNMX.FTZ R13, R49, R92, !PT ;  /* 0x0000005c310d7209 */ /* 0x000fe20007810000 */
[----:B------:R-:W-:Y:S01]  /*2c10*/  LDSM.16.MT88.4 R188, [R210+0xb800] ;  /* 0x00b80000d2bc783b */ /* 0x000fe20000004200 */
[----:B------:R-:W-:Y:S02]  /*2c20*/  FMNMX.FTZ R0, R221, R0, !PT ;  /* 0x00000000dd007209 */ /* 0x000fe40007810000 */
[----:B------:R-:W-:Y:S01]  /*2c30*/  FMNMX.FTZ R16, R26, R13, !PT ;  /* 0x0000000d1a107209 */ /* 0x000fe20007810000 */
[----:B------:R-:W-:Y:S01]  /*2c40*/  FFMA.FTZ R13, R35, UR33, -R8 ;  /* 0x00000021230d7c23 */ /* 0x000fe20008010808 */
[----:B------:R-:W-:Y:S01]  /*2c50*/  FMNMX.FTZ R0, R139, R0, !PT ;  /* 0x000000008b007209 */ /* 0x000fe20007810000 */
[----:B------:R-:W-:Y:S01]  /*2c60*/  LDSM.16.MT88.4 R200, [R213+0xb800] ;  /* 0x00b80000d5c8783b */ /* 0x000fe20000004200 */
[----:B------:R-:W-:Y:S01]  /*2c70*/  F2FP.BF16.F32.PACK_AB R4, R249, R250 ;  /* 0x000000faf904723e */ /* 0x000fe200000010ff */
[----:B------:R1:W-:Y:S01]  /*2c80*/  MUFU.EX2 R233, R13 ;  /* 0x0000000d00e97308 */ /* 0x0003e20000000800 */
[----:B------:R-:W-:Y:S01]  /*2c90*/  FMNMX.FTZ R12, R132, R0, !PT ;  /* 0x00000000840c7209 */ /* 0x000fe20007810000 */
[----:B------:R-:W-:Y:S01]  /*2ca0*/  LDSM.16.MT88.4 R196, [R212+0xb800] ;  /* 0x00b80000d4c4783b */ /* 0x000fe20000004200 */
[----:B------:R-:W-:-:S02]  /*2cb0*/  FMNMX.FTZ R16, R27, R16, !PT ;  /* 0x000000101b107209 */ /* 0x000fc40007810000 */
[----:B------:R-:W-:Y:S01]  /*2cc0*/  LOP3.LUT R4, R3, R4, RZ, 0xc0, !PT ;  /* 0x0000000403047212 */ /* 0x000fe200078ec0ff */
[----:B------:R-:W2:Y:S01]  /*2cd0*/  SHFL.BFLY PT, R17, R12, 0x2, 0x1f ;  /* 0x0c401f000c117f89 */ /* 0x000ea200000e0000 */
[----:B------:R-:W-:Y:S01]  /*2ce0*/  IMAD.WIDE.U32 R2, R18, -0x2daee0ad, RZ ;  /* 0xd2511f5312027825 */ /* 0x000fe200078e00ff */
[----:B------:R-:W-:-:S04]  /*2cf0*/  FMNMX.FTZ R16, R137, R16, !PT ;  /* 0x0000001089107209 */ /* 0x000fc80007810000 */
[----:B------:R-:W-:Y:S01]  /*2d00*/  LOP3.LUT R0, R3, UR5, R24, 0x96, !PT ;  /* 0x0000000503007c12 */ /* 0x000fe2000f8e9618 */
[C---:B---3--:R-:W-:Y:S01]  /*2d10*/  HMMA.16816.F32.BF16 R140, R4.reuse, R68, RZ ;  /* 0x00000044048c723c */ /* 0x048fe200000418ff */
[----:B------:R-:W-:Y:S02]  /*2d20*/  FMNMX.FTZ R16, R138, R16, !PT ;  /* 0x000000108a107209 */ /* 0x000fe40007810000 */
[----:B------:R-:W-:Y:S01]  /*2d30*/  LOP3.LUT R20, R2, 0xffff, RZ, 0xc0, !PT ;  /* 0x0000ffff02147812 */ /* 0x000fe200078ec0ff */
[--C-:B-1----:R-:W-:Y:S01]  /*2d40*/  FFMA.FTZ R13, R36, UR33, -R8.reuse ;  /* 0x00000021240d7c23 */ /* 0x102fe20008010808 */
[----:B------:R-:W-:Y:S01]  /*2d50*/  LOP3.LUT R25, R2, 0xff, RZ, 0xc0, !PT ;  /* 0x000000ff02197812 */ /* 0x000fe200078ec0ff */
[----:B------:R-:W-:Y:S01]  /*2d60*/  FFMA.FTZ R3, R37, UR33, -R8 ;  /* 0x0000002125037c23 */ /* 0x000fe20008010808 */
[--C-:B------:R-:W-:Y:S01]  /*2d70*/  SHF.R.U32.HI R21, RZ, 0x10, R2.reuse ;  /* 0x00000010ff157819 */ /* 0x100fe20000011602 */
[----:B------:R1:W3:Y:S01]  /*2d80*/  MUFU.EX2 R231, R13 ;  /* 0x0000000d00e77308 */ /* 0x0002e20000000800 */
[----:B------:R-:W-:Y:S01]  /*2d90*/  SHF.R.U32.HI R24, RZ, 0x18, R2 ;  /* 0x00000018ff187819 */ /* 0x000fe20000011602 */
[----:B------:R-:W-:Y:S01]  /*2da0*/  FFMA.FTZ R8, R39, UR33, -R8 ;  /* 0x0000002127087c23 */ /* 0x000fe20008010808 */
[----:B------:R-:W-:Y:S01]  /*2db0*/  LOP3.LUT R19, R0, 0xff, RZ, 0xc0, !PT ;  /* 0x000000ff00137812 */ /* 0x000fe200078ec0ff */
[----:B----4-:R-:W-:Y:S01]  /*2dc0*/  HMMA.16816.F32.BF16 R40, R4, R128, RZ ;  /* 0x000000800428723c */ /* 0x010fe200000418ff */
[----:B------:R-:W-:-:S03]  /*2dd0*/  SHF.R.U32.HI R18, RZ, 0x18, R0 ;  /* 0x00000018ff127819 */ /* 0x000fc60000011600 */
[----:B------:R4:W-:Y:S01]  /*2de0*/  MUFU.EX2 R247, R3 ;  /* 0x0000000300f77308 */ /* 0x0009e20000000800 */
[----:B--2---:R-:W-:Y:S01]  /*2df0*/  FMNMX.FTZ R2, R12, R17, !PT ;  /* 0x000000110c027209 */ /* 0x004fe20007810000 */
[C---:B------:R-:W-:Y:S01]  /*2e00*/  HMMA.16816.F32.BF16 R56, R4.reuse, R120, RZ ;  /* 0x000000780438723c */ /* 0x040fe200000418ff */
[----:B------:R-:W-:Y:S02]  /*2e10*/  LOP3.LUT R12, R0, 0xffff, RZ, 0xc0, !PT ;  /* 0x0000ffff000c7812 */ /* 0x000fe400078ec0ff */
[----:B------:R-:W-:Y:S01]  /*2e20*/  SHF.R.U32.HI R17, RZ, 0x8, R20 ;  /* 0x00000008ff117819 */ /* 0x000fe20000011614 */
[----:B------:R-:W2:Y:S02]  /*2e30*/  SHFL.BFLY PT, R23, R2, 0x1, 0x1f ;  /* 0x0c201f0002177f89 */ /* 0x000ea400000e0000 */
[----:B------:R5:W-:Y:S01]  /*2e40*/  MUFU.EX2 R232, R8 ;  /* 0x0000000800e87308 */ /* 0x000be20000000800 */
[----:B-1----:R-:W-:Y:S01]  /*2e50*/  FMNMX.FTZ R13, R32, R16, !PT ;  /* 0x00000010200d7209 */ /* 0x002fe20007810000 */
[----:B------:R-:W-:Y:S01]  /*2e60*/  HMMA.16816.F32.BF16 R72, R4, R84, RZ ;  /* 0x000000540448723c */ /* 0x000fe200000418ff */
[----:B------:R-:W-:-:S02]  /*2e70*/  SHF.R.U32.HI R16, RZ, 0x10, R0 ;  /* 0x00000010ff107819 */ /* 0x000fc40000011600 */
[----:B------:R-:W-:Y:S02]  /*2e80*/  PRMT R17, R25, 0x5410, R17 ;  /* 0x0000541019117816 */ /* 0x000fe40000000011 */
[----:B------:R-:W-:Y:S01]  /*2e90*/  LOP3.LUT R0, R16, 0xff, RZ, 0xc0, !PT ;  /* 0x000000ff10007812 */ /* 0x000fe200078ec0ff */
[----:B------:R-:W-:Y:S01]  /*2ea0*/  HMMA.16816.F32.BF16 R88, R4, R100, RZ ;  /* 0x000000640458723c */ /* 0x000fe200000418ff */
[----:B----4-:R-:W-:Y:S02]  /*2eb0*/  FMNMX.FTZ R3, R34, R13, !PT ;  /* 0x0000000d22037209 */ /* 0x010fe40007810000 */
[----:B------:R-:W-:-:S03]  /*2ec0*/  LOP3.LUT R13, R21, 0xff, RZ, 0xc0, !PT ;  /* 0x000000ff150d7812 */ /* 0x000fc600078ec0ff */
[----:B------:R-:W1:Y:S01]  /*2ed0*/  SHFL.BFLY PT, R22, R3, 0x2, 0x1f ;  /* 0x0c401f0003167f89 */ /* 0x000e6200000e0000 */
[----:B------:R-:W-:Y:S01]  /*2ee0*/  PRMT R16, R13, 0x5410, R24 ;  /* 0x000054100d107816 */ /* 0x000fe20000000018 */
[----:B------:R-:W-:Y:S01]  /*2ef0*/  HMMA.16816.F32.BF16 R104, R4, R108, RZ ;  /* 0x0000006c0468723c */ /* 0x000fe200000418ff */
[----:B-----5:R-:W-:-:S04]  /*2f00*/  FFMA.FTZ R8, R45, UR33, -R9 ;  /* 0x000000212d087c23 */ /* 0x020fc80008010809 */
[----:B------:R4:W-:Y:S01]  /*2f10*/  MUFU.EX2 R230, R8 ;  /* 0x0000000800e67308 */ /* 0x0009e20000000800 */
[----:B--2---:R-:W-:Y:S01]  /*2f20*/  FMNMX.FTZ R136, R2, R23, !PT ;  /* 0x0000001702887209 */ /* 0x004fe20007810000 */
[----:B------:R-:W-:Y:S01]  /*2f30*/  FFMA.FTZ R2, R51, UR33, -R9 ;  /* 0x0000002133027c23 */ /* 0x000fe20008010809 */
[----:B------:R-:W-:Y:S02]  /*2f40*/  HMMA.16816.F32.BF16 R112, R4, R96, RZ ;  /* 0x000000600470723c */ /* 0x000fe400000418ff */
[----:B------:R-:W-:-:S03]  /*2f50*/  FSETP.NEU.FTZ.AND P0, PT, R136, -INF , PT ;  /* 0xff8000008800780b */ /* 0x000fc60003f1d000 */
[----:B------:R3:W-:Y:S01]  /*2f60*/  MUFU.EX2 R246, R2 ;  /* 0x0000000200f67308 */ /* 0x0007e20000000800 */
[C---:B------:R-:W-:Y:S06]  /*2f70*/  HMMA.16816.F32.BF16 R164, R4.reuse, R80, RZ ;  /* 0x0000005004a4723c */ /* 0x040fec00000418ff */
[----:B------:R-:W-:Y:S01]  /*2f80*/  HMMA.16816.F32.BF16 R148, R4, R70, RZ ;  /* 0x000000460494723c */ /* 0x000fe200000418ff */
[----:B----4-:R-:W-:Y:S01]  /*2f90*/  SHF.R.U32.HI R8, RZ, 0x8, R12 ;  /* 0x00000008ff087819 */ /* 0x010fe2000001160c */
[----:B------:R-:W-:Y:S01]  /*2fa0*/  FFMA.FTZ R12, R47, UR33, -R9 ;  /* 0x000000212f0c7c23 */ /* 0x000fe20008010809 */
[----:B-1----:R-:W-:-:S03]  /*2fb0*/  FMNMX.FTZ R13, R3, R22, !PT ;  /* 0x00000016030d7209 */ /* 0x002fc60007810000 */
[----:B------:R-:W-:Y:S01]  /*2fc0*/  HMMA.16816.F32.BF16 R28, R4, R130, RZ ;  /* 0x00000082041c723c */ /* 0x000fe200000418ff */
[----:B------:R1:W2:Y:S01]  /*2fd0*/  MUFU.EX2 R229, R12 ;  /* 0x0000000c00e57308 */ /* 0x0002a20000000800 */
[----:B---3--:R-:W-:-:S04]  /*2fe0*/  F2FP.BF16.F32.PACK_AB R2, R231, R233 ;  /* 0x000000e9e702723e */ /* 0x008fc800000010ff */
[C---:B------:R-:W-:Y:S06]  /*2ff0*/  HMMA.16816.F32.BF16 R60, R4.reuse, R122, RZ ;  /* 0x0000007a043c723c */ /* 0x040fec00000418ff */
[----:B------:R-:W-:Y:S01]  /*3000*/  HMMA.16816.F32.BF16 R76, R4, R86, RZ ;  /* 0x00000056044c723c */ /* 0x000fe200000418ff */
[----:B-1----:R-:W-:-:S05]  /*3010*/  PRMT R12, R19, 0x5410, R8 ;  /* 0x00005410130c7816 */ /* 0x002fca0000000008 */
[C---:B------:R-:W-:Y:S01]  /*3020*/  HMMA.16816.F32.BF16 R52, R4.reuse, R102, RZ ;  /* 0x000000660434723c */ /* 0x040fe200000418ff */
[----:B------:R-:W-:Y:S01]  /*3030*/  PRMT R8, R0, 0x5410, R18 ;  /* 0x0000541000087816 */ /* 0x000fe20000000012 */
[----:B------:R-:W-:Y:S01]  /*3040*/  FFMA.FTZ R0, R50, UR33, -R9 ;  /* 0x0000002132007c23 */ /* 0x000fe20008010809 */
[--C-:B------:R-:W-:Y:S01]  /*3050*/  HSET2.LE.AND R9, R17, R222.reuse, PT ;  /* 0x000000de11097233 */ /* 0x100fe20003803000 */
[----:B------:R-:W-:Y:S02]  /*3060*/  IMAD.WIDE.U32 R18, R93, -0x2daee0ad, RZ ;  /* 0xd2511f535d127825 */ /* 0x000fe400078e00ff */
[----:B------:R1:W3:Y:S01]  /*3070*/  MUFU.EX2 R228, R0 ;  /* 0x0000000000e47308 */ /* 0x0002e20000000800 */
[----:B------:R-:W-:Y:S01]  /*3080*/  HSET2.LE.AND R3, R8, R222, PT ;  /* 0x000000de08037233 */ /* 0x000fe20003803000 */
[----:B------:R-:W-:Y:S01]  /*3090*/  HMMA.16816.F32.BF16 R156, R4, R110, RZ ;  /* 0x0000006e049c723c */ /* 0x000fe200000418ff */
[----:B--2---:R-:W-:-:S04]  /*30a0*/  F2FP.BF16.F32.PACK_AB R8, R229, R230 ;  /* 0x000000e6e508723e */ /* 0x004fc800000010ff */
[----:B------:R-:W-:Y:S01]  /*30b0*/  LOP3.LUT R125, R3, R8, RZ, 0xc0, !PT ;  /* 0x00000008037d7212 */ /* 0x000fe200078ec0ff */
[----:B------:R-:W-:Y:S01]  /*30c0*/  FMUL.FTZ R3, R136, UR33 ;  /* 0x0000002188037c20 */ /* 0x000fe20008410000 */
[----:B------:R-:W2:Y:S01]  /*30d0*/  SHFL.BFLY PT, R8, R13, 0x1, 0x1f ;  /* 0x0c201f000d087f89 */ /* 0x000ea200000e0000 */
[----:B------:R-:W-:Y:S03]  /*30e0*/  HMMA.16816.F32.BF16 R116, R4, R98, RZ ;  /* 0x000000620474723c */ /* 0x000fe600000418ff */
[----:B------:R-:W-:-:S03]  /*30f0*/  FSEL R3, R3, RZ, P0 ;  /* 0x000000ff03037208 */ /* 0x000fc60000000000 */
[----:B------:R-:W-:Y:S01]  /*3100*/  HMMA.16816.F32.BF16 R144, R4, R82, RZ ;  /* 0x000000520490723c */ /* 0x000fe200000418ff */
[----:B-1----:R-:W-:Y:S02]  /*3110*/  HSET2.LE.AND R0, R12, R222, PT ;  /* 0x000000de0c007233 */ /* 0x002fe40003803000 */
[----:B------:R-:W-:-:S03]  /*3120*/  F2FP.BF16.F32.PACK_AB R12, R232, R247 ;  /* 0x000000f7e80c723e */ /* 0x000fc600000010ff */
[----:B------:R-:W-:Y:S01]  /*3130*/  LOP3.LUT R124, R0, R2, RZ, 0xc0, !PT ;  /* 0x00000002007c7212 */ /* 0x000fe200078ec0ff */
[--C-:B------:R-:W-:Y:S01]  /*3140*/  FFMA.FTZ R4, R44, UR33, -R3.reuse ;  /* 0x000000212c047c23 */ /* 0x100fe20008010803 */
[----:B------:R-:W-:Y:S01]  /*3150*/  HSET2.LE.AND R0, R16, R222, PT ;  /* 0x000000de10007233 */ /* 0x000fe20003803000 */
[----:B------:R-:W-:Y:S01]  /*3160*/  IMAD.WIDE.U32 R16, R33, -0x2daee0ad, RZ ;  /* 0xd2511f5321107825 */ /* 0x000fe200078e00ff */
[----:B---3--:R-:W-:Y:S01]  /*3170*/  F2FP.BF16.F32.PACK_AB R2, R246, R228 ;  /* 0x000000e4f602723e */ /* 0x008fe200000010ff */
[----:B------:R-:W-:Y:S01]  /*3180*/  MUFU.EX2 R33, R4 ;  /* 0x0000000400217308 */ /* 0x000fe20000000800 */
[----:B------:R-:W-:Y:S02]  /*3190*/  LOP3.LUT R126, R9, R12, RZ, 0xc0, !PT ;  /* 0x0000000c097e7212 */ /* 0x000fe400078ec0ff */
[----:B------:R-:W-:Y:S01]  /*31a0*/  LOP3.LUT R127, R0, R2, RZ, 0xc0, !PT ;  /* 0x00000002007f7212 */ /* 0x000fe200078ec0ff */
[----:B------:R-:W-:Y:S01]  /*31b0*/  FFMA.FTZ R0, R38, UR33, -R3 ;  /* 0x0000002126007c23 */ /* 0x000fe20008010803 */
[----:B------:R-:W-:-:S02]  /*31c0*/  LOP3.LUT R2, R17, UR27, R94, 0x96, !PT ;  /* 0x0000001b11027c12 */ /* 0x000fc4000f8e965e */
[----:B--2---:R-:W-:Y:S01]  /*31d0*/  FMNMX.FTZ R135, R13, R8, !PT ;  /* 0x000000080d877209 */ /* 0x004fe20007810000 */
[----:B------:R1:W-:Y:S02]  /*31e0*/  MUFU.EX2 R35, R0 ;  /* 0x0000000000237308 */ /* 0x0003e40000000800 */
[----:B------:R-:W-:Y:S01]  /*31f0*/  IMAD.WIDE.U32 R6, R2, -0x326172a9, RZ ;  /* 0xcd9e8d5702067825 */ /* 0x000fe200078e00ff */
[----:B------:R-:W-:Y:S01]  /*3200*/  FSETP.NEU.FTZ.AND P0, PT, R135, -INF , PT ;  /* 0xff8000008700780b */ /* 0x000fe20003f1d000 */
[----:B------:R-:W-:Y:S03]  /*3210*/  HMMA.16816.F32.BF16 R140, R124, R152, R140 ;  /* 0x000000987c8c723c */ /* 0x000fe6000004188c */
[----:B------:R-:W-:-:S03]  /*3220*/  LOP3.LUT R2, R7, UR26, R244, 0x96, !PT ;  /* 0x0000001a07027c12 */ /* 0x000fc6000f8e96f4 */
[C---:B------:R-:W-:Y:S06]  /*3230*/  HMMA.16816.F32.BF16 R40, R124.reuse, R172, R40 ;  /* 0x000000ac7c28723c */ /* 0x040fec0000041828 */
[----:B------:R-:W-:Y:S01]  /*3240*/  HMMA.16816.F32.BF16 R56, R124, R64, R56 ;  /* 0x000000407c38723c */ /* 0x000fe20000041838 */
[----:B-1----:R-:W-:-:S05]  /*3250*/  LOP3.LUT R0, R19, UR25, R16, 0x96, !PT ;  /* 0x0000001913007c12 */ /* 0x002fca000f8e9610 */
[----:B------:R-:W-:-:S04]  /*3260*/  IMAD.WIDE.U32 R160, R0, -0x326172a9, RZ ;  /* 0xcd9e8d5700a07825 */ /* 0x000fc800078e00ff */
[----:B------:R-:W-:Y:S01]  /*3270*/  FFMA.FTZ R0, R46, UR33, -R3 ;  /* 0x000000212e007c23 */ /* 0x000fe20008010803 */
[----:B------:R-:W-:Y:S03]  /*3280*/  HMMA.16816.F32.BF16 R72, R124, R180, R72 ;  /* 0x000000b47c48723c */ /* 0x000fe60000041848 */
[----:B------:R1:W-:Y:S01]  /*3290*/  MUFU.EX2 R25, R0 ;  /* 0x0000000000197308 */ /* 0x0003e20000000800 */
[----:B------:R-:W-:Y:S01]  /*32a0*/  LOP3.LUT R4, R161, UR24, R6, 0x96, !PT ;  /* 0x00000018a1047c12 */ /* 0x000fe2000f8e9606 */
[----:B------:R-:W-:-:S04]  /*32b0*/  IMAD.WIDE.U32 R6, R2, -0x2daee0ad, RZ ;  /* 0xd2511f5302067825 */ /* 0x000fc800078e00ff */
[----:B------:R-:W-:Y:S01]  /*32c0*/  FFMA.FTZ R2, R48, UR33, -R3 ;  /* 0x0000002130027c23 */ /* 0x000fe20008010803 */
[C---:B------:R-:W-:Y:S01]  /*32d0*/  HMMA.16816.F32.BF16 R88, R124.reuse, R176, R88 ;  /* 0x000000b07c58723c */ /* 0x040fe20000041858 */
[----:B------:R-:W-:Y:S02]  /*32e0*/  IMAD.WIDE.U32 R16, R4, -0x2daee0ad, RZ ;  /* 0xd2511f5304107825 */ /* 0x000fe400078e00ff */
[----:B------:R2:W3:Y:S03]  /*32f0*/  MUFU.EX2 R24, R2 ;  /* 0x0000000200187308 */ /* 0x0004e60000000800 */
[C---:B------:R-:W-:Y:S06]  /*3300*/  HMMA.16816.F32.BF16 R104, R124.reuse, R188, R104 ;  /* 0x000000bc7c68723c */ /* 0x040fec0000041868 */
[----:B------:R-:W-:Y:S01]  /*3310*/  HMMA.16816.F32.BF16 R112, R124, R200, R112 ;  /* 0x000000c87c70723c */ /* 0x000fe20000041870 */
[----:B-1----:R-:W-:-:S05]  /*3320*/  FMUL.FTZ R0, R135, UR33 ;  /* 0x0000002187007c20 */ /* 0x002fca0008410000 */
[----:B------:R-:W-:Y:S01]  /*3330*/  FSEL R0, R0, RZ, P0 ;  /* 0x000000ff00007208 */ /* 0x000fe20000000000 */
[C---:B------:R-:W-:Y:S01]  /*3340*/  HMMA.16816.F32.BF16 R164, R124.reuse, R196, R164 ;  /* 0x000000c47ca4723c */ /* 0x040fe200000418a4 */
[----:B------:R-:W-:Y:S02]  /*3350*/  PLOP3.LUT P0, PT, PT, PT, UP0, 0x80, 0x0 ;  /* 0x000000000000781c */ /* 0x000fe40003f0f008 */
[----:B--2---:R-:W-:Y:S01]  /*3360*/  LOP3.LUT R2, R17, UR14, R6, 0x96, !PT ;  /* 0x0000000e11027c12 */ /* 0x004fe2000f8e9606 */
[----:B------:R-:W-:Y:S01]  /*3370*/  FFMA.FTZ R4, R49, UR33, -R0 ;  /* 0x0000002131047c23 */ /* 0x000fe20008010800 */
[----:B------:R-:W-:Y:S01]  /*3380*/  LOP3.LUT R6, R7, UR19, R18, 0x96, !PT ;  /* 0x0000001307067c12 */ /* 0x000fe2000f8e9612 */
[----:B------:R-:W-:Y:S02]  /*3390*/  HMMA.16816.F32.BF16 R148, R124, R154, R148 ;  /* 0x0000009a7c94723c */ /* 0x000fe40000041894 */
[----:B------:R1:W-:Y:S02]  /*33a0*/  MUFU.EX2 R23, R4 ;  /* 0x0000000400177308 */ /* 0x0003e40000000800 */
[----:B------:R-:W-:-:S02]  /*33b0*/  IMAD.WIDE.U32 R12, R6, -0x326172a9, RZ ;  /* 0xcd9e8d57060c7825 */ /* 0x000fc400078e00ff */
[C---:B------:R-:W-:Y:S06]  /*33c0*/  HMMA.16816.F32.BF16 R44, R124.reuse, R174, R28 ;  /* 0x000000ae7c2c723c */ /* 0x040fec000004181c */
[C---:B------:R-:W-:Y:S06]  /*33d0*/  HMMA.16816.F32.BF16 R60, R124.reuse, R66, R60 ;  /* 0x000000427c3c723c */ /* 0x040fec000004183c */
[----:B------:R-:W-:Y:S01]  /*33e0*/  HMMA.16816.F32.BF16 R76, R124, R182, R76 ;  /* 0x000000b67c4c723c */ /* 0x000fe2000004184c */
[----:B-1----:R-:W-:-:S04]  /*33f0*/  IMAD.WIDE.U32 R4, R2, -0x326172a9, RZ ;  /* 0xcd9e8d5702047825 */ /* 0x002fc800078e00ff */
[----:B------:R-:W-:-:S04]  /*3400*/  FFMA.FTZ R2, R26, UR33, -R0 ;  /* 0x000000211a027c23 */ /* 0x000fc80008010800 */
[----:B------:R1:W-:Y:S01]  /*3410*/  MUFU.EX2 R22, R2 ;  /* 0x0000000200167308 */ /* 0x0003e20000000800 */
[C---:B------:R-:W-:Y:S01]  /*3420*/  LOP3.LUT R6, R4.reuse, 0xffff, RZ, 0xc0, !PT ;  /* 0x0000ffff04067812 */ /* 0x040fe200078ec0ff */
[C---:B------:R-:W-:Y:S01]  /*3430*/  HMMA.16816.F32.BF16 R156, R124.reuse, R190, R156 ;  /* 0x000000be7c9c723c */ /* 0x040fe2000004189c */
[----:B------:R-:W-:Y:S02]  /*3440*/  LOP3.LUT R8, R4, 0xff, RZ, 0xc0, !PT ;  /* 0x000000ff04087812 */ /* 0x000fe400078ec0ff */
[----:B------:R-:W-:Y:S02]  /*3450*/  SHF.R.U32.HI R9, RZ, 0x18, R4 ;  /* 0x00000018ff097819 */ /* 0x000fe40000011604 */
[----:B------:R-:W-:Y:S01]  /*3460*/  SHF.R.U32.HI R6, RZ, 0x8, R6 ;  /* 0x00000008ff067819 */ /* 0x000fe20000011606 */
[----:B------:R-:W-:Y:S03]  /*3470*/  HMMA.16816.F32.BF16 R116, R124, R202, R116 ;  /* 0x000000ca7c74723c */ /* 0x000fe60000041874 */
[----:B------:R-:W-:-:S02]  /*3480*/  PRMT R6, R8, 0x5410, R6 ;  /* 0x0000541008067816 */ /* 0x000fc40000000006 */
[----:B-1----:R-:W-:Y:S01]  /*3490*/  SHF.R.U32.HI R2, RZ, 0x10, R4 ;  /* 0x00000010ff027819 */ /* 0x002fe20000011604 */
[----:B------:R-:W-:-:S03]  /*34a0*/  FFMA.FTZ R4, R27, UR33, -R0 ;  /* 0x000000211b047c23 */ /* 0x000fc60008010800 */
[----:B------:R-:W-:Y:S01]  /*34b0*/  LOP3.LUT R7, R2, 0xff, RZ, 0xc0, !PT ;  /* 0x000000ff02077812 */ /* 0x000fe200078ec0ff */
[----:B------:R1:W2:Y:S01]  /*34c0*/  MUFU.EX2 R21, R4 ;  /* 0x0000000400157308 */ /* 0x0002a20000000800 */
[----:B------:R-:W-:Y:S01]  /*34d0*/  LOP3.LUT R2, R5, UR31, R12, 0x96, !PT ;  /* 0x0000001f05027c12 */ /* 0x000fe2000f8e960c */
[----:B------:R-:W-:Y:S01]  /*34e0*/  FFMA.FTZ R5, R92, UR33, -R0 ;  /* 0x000000215c057c23 */ /* 0x000fe20008010800 */
[----:B------:R-:W-:Y:S01]  /*34f0*/  PRMT R9, R7, 0x5410, R9 ;  /* 0x0000541007097816 */ /* 0x000fe20000000009 */
[C---:B------:R-:W-:Y:S01]  /*3500*/  HMMA.16816.F32.BF16 R92, R124.reuse, R178, R52 ;  /* 0x000000b27c5c723c */ /* 0x040fe20000041834 */
[----:B------:R-:W-:Y:S02]  /*3510*/  SHF.R.U32.HI R7, RZ, 0x10, R2 ;  /* 0x00000010ff077819 */ /* 0x000fe40000011602 */
[C---:B------:R-:W-:Y:S01]  /*3520*/  LOP3.LUT R8, R2.reuse, 0xff, RZ, 0xc0, !PT ;  /* 0x000000ff02087812 */ /* 0x040fe200078ec0ff */
[----:B------:R4:W5:Y:S01]  /*3530*/  MUFU.EX2 R20, R5 ;  /* 0x0000000500147308 */ /* 0x0009620000000800 */
[----:B------:R-:W-:Y:S01]  /*3540*/  LOP3.LUT R7, R7, 0xff, RZ, 0xc0, !PT ;  /* 0x000000ff07077812 */ /* 0x000fe200078ec0ff */
[----:B------:R-:W-:Y:S01]  /*3550*/  HMMA.16816.F32.BF16 R124, R124, R198, R144 ;  /* 0x000000c67c7c723c */ /* 0x000fe20000041890 */
[----:B-1----:R-:W-:-:S04]  /*3560*/  LOP3.LUT R4, R2, 0xffff, RZ, 0xc0, !PT ;  /* 0x0000ffff02047812 */ /* 0x002fc800078ec0ff */
[----:B------:R-:W-:Y:S02]  /*3570*/  SHF.R.U32.HI R4, RZ, 0x8, R4 ;  /* 0x00000008ff047819 */ /* 0x000fe40000011604 */
[----:B----4-:R-:W-:Y:S02]  /*3580*/  SHF.R.U32.HI R5, RZ, 0x18, R2 ;  /* 0x00000018ff057819 */ /* 0x010fe40000011602 */
[----:B------:R-:W-:Y:S02]  /*3590*/  HSET2.LE.AND R2, R6, R222, PT ;  /* 0x000000de06027233 */ /* 0x000fe40003803000 */
[----:B------:R-:W-:Y:S02]  /*35a0*/  PRMT R4, R8, 0x5410, R4 ;  /* 0x0000541008047816 */ /* 0x000fe40000000004 */
[----:B---3--:R-:W-:Y:S02]  /*35b0*/  F2FP.BF16.F32.PACK_AB R6, R24, R25 ;  /* 0x000000191806723e */ /* 0x008fe400000010ff */
[----:B------:R-:W-:-:S02]  /*35c0*/  PRMT R8, R7, 0x5410, R5 ;  /* 0x0000541007087816 */ /* 0x000fc40000000005 */
[----:B------:R-:W-:Y:S02]  /*35d0*/  LOP3.LUT R6, R2, R6, RZ, 0xc0, !PT ;  /* 0x0000000602067212 */ /* 0x000fe400078ec0ff */
[--C-:B------:R-:W-:Y:S02]  /*35e0*/  HSET2.LE.AND R4, R4, R222.reuse, PT ;  /* 0x000000de04047233 */ /* 0x100fe40003803000 */
[--C-:B------:R-:W-:Y:S02]  /*35f0*/  HSET2.LE.AND R2, R9, R222.reuse, PT ;  /* 0x000000de09027233 */ /* 0x100fe40003803000 */
[----:B------:R-:W-:Y:S02]  /*3600*/  F2FP.BF16.F32.PACK_AB R5, R33, R35 ;  /* 0x000000232105723e */ /* 0x000fe400000010ff */
[----:B------:R-:W-:Y:S02]  /*3610*/  HSET2.LE.AND R8, R8, R222, PT ;  /* 0x000000de08087233 */ /* 0x000fe40003803000 */
[----:B--2---:R-:W-:-:S02]  /*3620*/  F2FP.BF16.F32.PACK_AB R7, R21, R22 ;  /* 0x000000161507723e */ /* 0x004fc400000010ff */
[----:B-----5:R-:W-:Y:S02]  /*3630*/  F2FP.BF16.F32.PACK_AB R9, R20, R23 ;  /* 0x000000171409723e */ /* 0x020fe400000010ff */
[----:B------:R-:W-:Y:S02]  /*3640*/  LOP3.LUT R4, R4, R5, RZ, 0xc0, !PT ;  /* 0x0000000504047212 */ /* 0x000fe400078ec0ff */
[----:B------:R-:W-:Y:S01]  /*3650*/  LOP3.LUT R7, R2, R7, RZ, 0xc0, !PT ;  /* 0x0000000702077212 */ /* 0x000fe200078ec0ff */
[----:B------:R-:W-:Y:S01]  /*3660*/  FFMA.FTZ R2, R220, UR33, -R3 ;  /* 0x00000021dc027c23 */ /* 0x000fe20008010803 */
[----:B------:R-:W-:Y:S01]  /*3670*/  LOP3.LUT R5, R8, R9, RZ, 0xc0, !PT ;  /* 0x0000000908057212 */ /* 0x000fe200078ec0ff */
[----:B------:R-:W-:Y:S01]  /*3680*/  VIADD R220, R219, 0x1800 ;  /* 0x00001800dbdc7836 */ /* 0x000fe20000000000 */
[----:B------:R-:W-:Y:S01]  /*3690*/  LOP3.LUT R8, R13, UR15, R160, 0x96, !PT ;  /* 0x0000000f0d087c12 */ /* 0x000fe2000f8e96a0 */
[----:B------:R1:W-:Y:S04]  /*36a0*/  MUFU.EX2 R18, R2 ;  /* 0x0000000200127308 */ /* 0x0003e80000000800 */
[C---:B------:R-:W-:Y:S06]  /*36b0*/  HMMA.16816.F32.BF16 R144, R4.reuse, R68, RZ ;  /* 0x000000440490723c */ /* 0x040fec00000418ff */
        /* <DEDUP_REMOVED lines=14> */
[----:B------:R-:W-:Y:S07]  /*37a0*/  HMMA.16816.F32.BF16 R224, R4, R82, RZ ;  /* 0x0000005204e0723c */ /* 0x000fee00000418ff */
[----:B------:R-:W-:-:S04]  /*37b0*/  IMAD.WIDE.U32 R4, R8, -0x2daee0ad, RZ ;  /* 0xd2511f5308047825 */ /* 0x000fc800078e00ff */
[--C-:B------:R-:W-:Y:S01]  /*37c0*/  FFMA.FTZ R6, R221, UR33, -R3.reuse ;  /* 0x00000021dd067c23 */ /* 0x100fe20008010803 */
[----:B------:R-:W-:Y:S01]  /*37d0*/  VIADD R221, R219, 0x1000 ;  /* 0x00001000dbdd7836 */ /* 0x000fe20000000000 */
[----:B-1----:R-:W-:Y:S02]  /*37e0*/  LOP3.LUT R2, R5, UR5, R16, 0x96, !PT ;  /* 0x0000000505027c12 */ /* 0x002fe4000f8e9610 */
[----:B------:R1:W-:Y:S01]  /*37f0*/  MUFU.EX2 R19, R6 ;  /* 0x0000000600137308 */ /* 0x0003e20000000800 */
[C---:B------:R-:W-:Y:S02]  /*3800*/  LOP3.LUT R5, R4.reuse, 0xffff, RZ, 0xc0, !PT ;  /* 0x0000ffff04057812 */ /* 0x040fe400078ec0ff */
[----:B------:R-:W-:Y:S02]  /*3810*/  LOP3.LUT R9, R4, 0xff, RZ, 0xc0, !PT ;  /* 0x000000ff04097812 */ /* 0x000fe400078ec0ff */
[--C-:B------:R-:W-:Y:S02]  /*3820*/  SHF.R.U32.HI R8, RZ, 0x10, R4.reuse ;  /* 0x00000010ff087819 */ /* 0x100fe40000011604 */
[----:B------:R-:W-:Y:S01]  /*3830*/  SHF.R.U32.HI R7, RZ, 0x18, R4 ;  /* 0x00000018ff077819 */ /* 0x000fe20000011604 */
[----:B------:R-:W-:-:S04]  /*3840*/  FFMA.FTZ R4, R139, UR33, -R3 ;  /* 0x000000218b047c23 */ /* 0x000fc80008010803 */
[----:B------:R2:W-:Y:S01]  /*3850*/  MUFU.EX2 R17, R4 ;  /* 0x0000000400117308 */ /* 0x0005e20000000800 */
[----:B-1----:R-:W-:Y:S02]  /*3860*/  SHF.R.U32.HI R6, RZ, 0x8, R5 ;  /* 0x00000008ff067819 */ /* 0x002fe40000011605 */
[----:B------:R-:W-:Y:S02]  /*3870*/  LOP3.LUT R5, R8, 0xff, RZ, 0xc0, !PT ;  /* 0x000000ff08057812 */ /* 0x000fe400078ec0ff */
[----:B------:R-:W-:Y:S02]  /*3880*/  PRMT R9, R9, 0x5410, R6 ;  /* 0x0000541009097816 */ /* 0x000fe40000000006 */
[----:B------:R-:W-:Y:S01]  /*3890*/  PRMT R7, R5, 0x5410, R7 ;  /* 0x0000541005077816 */ /* 0x000fe20000000007 */
[----:B------:R-:W-:-:S04]  /*38a0*/  FFMA.FTZ R5, R32, UR33, -R0 ;  /* 0x0000002120057c23 */ /* 0x000fc80008010800 */
[----:B------:R-:W-:Y:S01]  /*38b0*/  MUFU.EX2 R13, R5 ;  /* 0x00000005000d7308 */ /* 0x000fe20000000800 */
[----:B--2---:R-:W-:Y:S01]  /*38c0*/  FFMA.FTZ R4, R132, UR33, -R3 ;  /* 0x0000002184047c23 */ /* 0x004fe20008010803 */
[----:B------:R-:W-:-:S06]  /*38d0*/  LOP3.LUT R3, R2, 0xffff, RZ, 0xc0, !PT ;  /* 0x0000ffff02037812 */ /* 0x000fcc00078ec0ff */
[----:B------:R1:W2:Y:S02]  /*38e0*/  MUFU.EX2 R16, R4 ;  /* 0x0000000400107308 */ /* 0x0002a40000000800 */
[----:B-1----:R-:W-:Y:S02]  /*38f0*/  SHF.R.U32.HI R4, RZ, 0x8, R3 ;  /* 0x00000008ff047819 */ /* 0x002fe40000011603 */
[----:B------:R-:W-:-:S04]  /*3900*/  LOP3.LUT R3, R2, 0xff, RZ, 0xc0, !PT ;  /* 0x000000ff02037812 */ /* 0x000fc800078ec0ff */
[----:B------:R-:W-:Y:S01]  /*3910*/  PRMT R6, R3, 0x5410, R4 ;  /* 0x0000541003067816 */ /* 0x000fe20000000004 */
[----:B------:R-:W-:Y:S01]  /*3920*/  FFMA.FTZ R3, R34, UR33, -R0 ;  /* 0x0000002122037c23 */ /* 0x000fe20008010800 */
[----:B------:R-:W-:-:S03]  /*3930*/  SHF.R.U32.HI R4, RZ, 0x10, R2 ;  /* 0x00000010ff047819 */ /* 0x000fc60000011602 */
[----:B------:R1:W3:Y:S02]  /*3940*/  MUFU.EX2 R12, R3 ;  /* 0x00000003000c7308 */ /* 0x0002e40000000800 */
[----:B-1----:R-:W-:Y:S02]  /*3950*/  SHF.R.U32.HI R3, RZ, 0x18, R2 ;  /* 0x00000018ff037819 */ /* 0x002fe40000011602 */
[----:B------:R-:W-:Y:S01]  /*3960*/  LOP3.LUT R2, R4, 0xff, RZ, 0xc0, !PT ;  /* 0x000000ff04027812 */ /* 0x000fe200078ec0ff */
[----:B------:R-:W-:-:S03]  /*3970*/  FFMA.FTZ R4, R137, UR33, -R0 ;  /* 0x0000002189047c23 */ /* 0x000fc60008010800 */
[----:B------:R-:W-:Y:S01]  /*3980*/  PRMT R5, R2, 0x5410, R3 ;  /* 0x0000541002057816 */ /* 0x000fe20000000003 */
[----:B------:R-:W-:Y:S01]  /*3990*/  FFMA.FTZ R2, R138, UR33, -R0 ;  /* 0x000000218a027c23 */ /* 0x000fe20008010800 */
[----:B------:R1:W-:Y:S01]  /*39a0*/  MUFU.EX2 R8, R4 ;  /* 0x0000000400087308 */ /* 0x0003e20000000800 */
[--C-:B------:R-:W-:Y:S02]  /*39b0*/  HSET2.LE.AND R0, R9, R222.reuse, PT ;  /* 0x000000de09007233 */ /* 0x100fe40003803000 */
[--C-:B------:R-:W-:Y:S02]  /*39c0*/  HSET2.LE.AND R3, R7, R222.reuse, PT ;  /* 0x000000de07037233 */ /* 0x100fe40003803000 */
[--C-:B------:R-:W-:Y:S02]  /*39d0*/  HSET2.LE.AND R5, R5, R222.reuse, PT ;  /* 0x000000de05057233 */ /* 0x100fe40003803000 */
[----:B-1----:R-:W-:Y:S01]  /*39e0*/  HSET2.LE.AND R4, R6, R222, PT ;  /* 0x000000de06047233 */ /* 0x002fe20003803000 */
[----:B------:R-:W-:Y:S01]  /*39f0*/  VIADD R222, R219, 0x800 ;  /* 0x00000800dbde7836 */ /* 0x000fe20000000000 */
[----:B------:R2:W1:Y:S02]  /*3a00*/  MUFU.EX2 R6, R2 ;  /* 0x0000000200067308 */ /* 0x0004640000000800 */
[----:B--2---:R-:W-:-:S04]  /*3a10*/  F2FP.BF16.F32.PACK_AB R2, R16, R17 ;  /* 0x000000111002723e */ /* 0x004fc800000010ff */
[----:B------:R-:W-:Y:S01]  /*3a20*/  LOP3.LUT R130, R0, R2, RZ, 0xc0, !PT ;  /* 0x0000000200827212 */ /* 0x000fe200078ec0ff */
[----:B------:R-:W-:Y:S01]  /*3a30*/  FADD.FTZ R2, R35, R33 ;  /* 0x0000002123027221 */ /* 0x000fe20000010000 */
[----:B---3--:R-:W-:-:S03]  /*3a40*/  F2FP.BF16.F32.PACK_AB R0, R12, R13 ;  /* 0x0000000d0c00723e */ /* 0x008fc600000010ff */
        /* <DEDUP_REMOVED lines=8> */
[----:B-1----:R-:W-:Y:S01]  /*3ad0*/  F2FP.BF16.F32.PACK_AB R0, R6, R8 ;  /* 0x000000080600723e */ /* 0x002fe200000010ff */
[----:B------:R-:W-:-:S02]  /*3ae0*/  FADD.FTZ R3, R243, R3 ;  /* 0x00000003f3037221 */ /* 0x000fc40000010000 */
[----:B------:R-:W-:Y:S01]  /*3af0*/  FADD.FTZ R4, R19, R2 ;  /* 0x0000000213047221 */ /* 0x000fe20000010000 */
[----:B------:R-:W-:Y:S01]  /*3b00*/  LOP3.LUT R129, R5, R0, RZ, 0xc0, !PT ;  /* 0x0000000005817212 */ /* 0x000fe200078ec0ff */
        /* <DEDUP_REMOVED lines=18> */
[----:B------:R-:W-:Y:S01]  /*3c30*/  HMMA.16816.F32.BF16 R64, R128, R66, R120 ;  /* 0x000000428040723c */ /* 0x000fe20000041878 */
[----:B------:R-:W-:Y:S01]  /*3c40*/  FADD.FTZ R13, R13, R2 ;  /* 0x000000020d0d7221 */ /* 0x000fe20000010000 */
[----:B------:R-:W-:-:S03]  /*3c50*/  FADD.FTZ R0, R228, R0 ;  /* 0x00000000e4007221 */ /* 0x000fc60000010000 */
[----:B------:R-:W-:Y:S01]  /*3c60*/  FADD.FTZ R248, R12, R13 ;  /* 0x0000000d0cf87221 */ /* 0x000fe20000010000 */
        /* <DEDUP_REMOVED lines=16> */
[----:B------:R-:W-:-:S04]  /*3d70*/  DEPBAR.LE SB0, 0x0 ;  /* 0x000080000000791a */ /* 0x000fc80000000000 */
[----:B------:R-:W-:Y:S01]  /*3d80*/  IMAD.U32 R3, RZ, RZ, UR35 ;  /* 0x00000023ff037e24 */ /* 0x000fe2000f8e00ff */
[----:B------:R-:W-:Y:S01]  /*3d90*/  USHF.L.U32 UR8, UR36, 0x6, URZ ;  /* 0x0000000624087899 */ /* 0x000fe2000800063f */
[----:B------:R-:W-:Y:S01]  /*3da0*/  IMAD.U32 R4, RZ, RZ, UR35 ;  /* 0x00000023ff047e24 */ /* 0x000fe2000f8e00ff */
[----:B------:R-:W-:Y:S01]  /*3db0*/  USHF.L.U64.HI UR36, UR36, 0x6, UR9 ;  /* 0x0000000624247899 */ /* 0x000fe20008010209 */
[----:B------:R-:W-:Y:S01]  /*3dc0*/  IMAD.U32 R0, RZ, RZ, UR34 ;  /* 0x00000022ff007e24 */ /* 0x000fe2000f8e00ff */
[----:B------:R-:W-:Y:S01]  /*3dd0*/  BAR.SYNC.DEFER_BLOCKING 0x0 ;  /* 0x0000000000007b1d */ /* 0x000fe20000010000 */
[----:B------:R-:W-:Y:S01]  /*3de0*/  LEA R3, P0, R3, R240, 0x1 ;  /* 0x000000f003037211 */ /* 0x000fe200078008ff */
[----:B------:R-:W-:Y:S01]  /*3df0*/  UIADD3 UR4, UR32, -0x2, URZ ;  /* 0xfffffffe20047890 */ /* 0x000fe2000fffe03f */
[----:B------:R-:W-:Y:S01]  /*3e00*/  IADD3 R2, P1, R240, -UR8, RZ ;  /* 0x80000008f0027c10 */ /* 0x000fe2000ff3e0ff */
[----:B------:R-:W-:Y:S01]  /*3e10*/  UISETP.NE.AND UP0, UPT, UR32, 0x2, UPT ;  /* 0x000000022000788c */ /* 0x000fe2000bf05270 */
[----:B------:R-:W-:-:S02]  /*3e20*/  LEA.HI.X R0, R4, R241, R0, 0x1, P0 ;  /* 0x000000f104007211 */ /* 0x000fc400000f0c00 */
[----:B------:R-:W-:Y:S02]  /*3e30*/  IADD3 R236, P0, R3, -UR8, RZ ;  /* 0x8000000803ec7c10 */ /* 0x000fe4000ff1e0ff */
[----:B------:R-:W-:Y:S02]  /*3e40*/  IADD3.X R3, R241, ~UR36, RZ, P1, !PT ;  /* 0x80000024f1037c10 */ /* 0x000fe40008ffe4ff */
[----:B------:R-:W-:Y:S01]  /*3e50*/  IADD3.X R237, R0, ~UR36, RZ, P0, !PT ;  /* 0x8000002400ed7c10 */ /* 0x000fe200087fe4ff */
[----:B------:R-:W-:-:S04]  /*3e60*/  IMAD.U32 R0, RZ, RZ, UR4 ;  /* 0x00000004ff007e24 */ /* 0x000fc8000f8e00ff */
[----:B------:R-:W-:-:S04]  /*3e70*/  IMAD R0, R0, 0x20, R251 ;  /* 0x0000002000007824 */ /* 0x000fc800078e02fb */
[C---:B------:R-:W-:Y:S01]  /*3e80*/  VIADD R9, R0.reuse, 0x18 ;  /* 0x0000001800097836 */ /* 0x040fe20000000000 */
[C---:B------:R-:W-:Y:S01]  /*3e90*/  ISETP.GE.AND P0, PT, R0.reuse, R10, PT ;  /* 0x0000000a0000720c */ /* 0x040fe20003f06270 */
[C---:B------:R-:W-:Y:S01]  /*3ea0*/  VIADD R12, R0.reuse, 0x11 ;  /* 0x00000011000c7836 */ /* 0x040fe20000000000 */
[----:B------:R-:W-:Y:S01]  /*3eb0*/  @!PT LDS RZ, [RZ] ;  /* 0x00000000fffff984 */ /* 0x000fe20000000800 */
[----:B------:R-:W-:Y:S01]  /*3ec0*/  @!PT LDS RZ, [RZ] ;  /* 0x00000000fffff984 */ /* 0x000fe20000000800 */
[----:B------:R-:W-:Y:S01]  /*3ed0*/  @!PT LDS RZ, [RZ] ;  /* 0x00000000fffff984 */ /* 0x000fe20000000800 */
[----:B------:R-:W-:Y:S01]  /*3ee0*/  LDGSTS.E.BYPASS.LTC128B.128 [R223+0xa000], desc[UR20][R2.64] ;  /* 0x0a00000002df7fae */ /* 0x000fe2000b901d54 */
[----:B------:R-:W-:-:S03]  /*3ef0*/  VIADD R8, R0, 0x19 ;  /* 0x0000001900087836 */ /* 0x000fc60000000000 */
[----:B------:R1:W-:Y:S04]  /*3f00*/  LDGSTS.E.BYPASS.LTC128B.128 [R223+0xb000], desc[UR20][R2.64+0x80] ;  /* 0x0b00008002df7fae */ /* 0x0003e8000b901d54 */
[----:B------:R2:W-:Y:S04]  /*3f10*/  LDGSTS.E.BYPASS.LTC128B.128 [R223+0xa800], desc[UR20][R236.64] ;  /* 0x0a800000ecdf7fae */ /* 0x0005e8000b901d54 */
[----:B------:R2:W-:Y:S04]  /*3f20*/  LDGSTS.E.BYPASS.LTC128B.128 [R223+0xb800], desc[UR20][R236.64+0x80] ;  /* 0x0b800080ecdf7fae */ /* 0x0005e8000b901d54 */
[----:B------:R-:W-:Y:S04]  /*3f30*/  LDSM.16.M88.4 R20, [R209] ;  /* 0x00000000d114783b */ /* 0x000fe80000000200 */
[----:B------:R-:W3:Y:S04]  /*3f40*/  LDSM.16.M88.4 R32, [R218] ;  /* 0x00000000da20783b */ /* 0x000ee80000000200 */
[----:B------:R-:W4:Y:S04]  /*3f50*/  LDSM.16.M88.4 R28, [R218+0x800] ;  /* 0x00080000da1c783b */ /* 0x000f280000000200 */
[----:B------:R-:W5:Y:S04]  /*3f60*/  LDSM.16.M88.4 R16, [R209+0x2000] ;  /* 0x00200000d110783b */ /* 0x000f680000000200 */
[----:B------:R-:W-:Y:S04]  /*3f70*/  LDSM.16.M88.4 R4, [R211] ;  /* 0x00000000d304783b */ /* 0x000fe80000000200 */
[----:B------:R-:W1:Y:S04]  /*3f80*/  LDSM.16.M88.4 R172, [R219] ;  /* 0x00000000dbac783b */ /* 0x000e680000000200 */
[----:B------:R-:W2:Y:S04]  /*3f90*/  LDSM.16.M88.4 R176, [R222] ;  /* 0x00000000deb0783b */ /* 0x000ea80000000200 */
[----:B------:R-:W2:Y:S04]  /*3fa0*/  LDSM.16.M88.4 R24, [R211+0x2000] ;  /* 0x00200000d318783b */ /* 0x000ea80000000200 */
[----:B------:R-:W0:Y:S01]  /*3fb0*/  LDGDEPBAR ;  /* 0x00000000000079af */ /* 0x000e220000000000 */
[C---:B---3--:R-:W-:Y:S06]  /*3fc0*/  HMMA.16816.F32.BF16 R196, R20.reuse, R32, RZ ;  /* 0x0000002014c4723c */ /* 0x048fec00000418ff */
[C---:B----4-:R-:W-:Y:S06]  /*3fd0*/  HMMA.16816.F32.BF16 R188, R20.reuse, R28, RZ ;  /* 0x0000001c14bc723c */ /* 0x050fec00000418ff */
[C---:B------:R-:W-:Y:S06]  /*3fe0*/  HMMA.16816.F32.BF16 R192, R20.reuse, R34, RZ ;  /* 0x0000002214c0723c */ /* 0x040fec00000418ff */
[----:B------:R-:W-:Y:S06]  /*3ff0*/  HMMA.16816.F32.BF16 R184, R20, R30, RZ ;  /* 0x0000001e14b8723c */ /* 0x000fec00000418ff */
[C---:B-----5:R-:W-:Y:S06]  /*4000*/  HMMA.16816.F32.BF16 R180, R16.reuse, R32, RZ ;  /* 0x0000002010b4723c */ /* 0x060fec00000418ff */
[C---:B------:R-:W-:Y:S06]  /*4010*/  HMMA.16816.F32.BF16 R20, R16.reuse, R28, RZ ;  /* 0x0000001c1014723c */ /* 0x040fec00000418ff */
[C---:B------:R-:W-:Y:S01]  /*4020*/  HMMA.16816.F32.BF16 R200, R16.reuse, R34, RZ ;  /* 0x0000002210c8723c */ /* 0x040fe200000418ff */
[----:B------:R-:W-:Y:S05]  /*4030*/  LDSM.16.M88.4 R32, [R216] ;  /* 0x00000000d820783b */ /* 0x000fea0000000200 */
[----:B------:R-:W-:Y:S01]  /*4040*/  HMMA.16816.F32.BF16 R204, R16, R30, RZ ;  /* 0x0000001e10cc723c */ /* 0x000fe200000418ff */
[----:B------:R-:W-:Y:S04]  /*4050*/  LDSM.16.M88.4 R16, [R217] ;  /* 0x00000000d910783b */ /* 0x000fe80000000200 */
[----:B------:R-:W3:Y:S01]  /*4060*/  LDSM.16.M88.4 R28, [R216+0x800] ;  /* 0x00080000d81c783b */ /* 0x000ee20000000200 */
[C---:B-1----:R-:W-:Y:S06]  /*4070*/  HMMA.16816.F32.BF16 R232, R4.reuse, R172, R196 ;  /* 0x000000ac04e8723c */ /* 0x042fec00000418c4 */
[C---:B--2---:R-:W-:Y:S06]  /*4080*/  HMMA.16816.F32.BF16 R196, R4.reuse, R176, R188 ;  /* 0x000000b004c4723c */ /* 0x044fec00000418bc */
[C---:B------:R-:W-:Y:S06]  /*4090*/  HMMA.16816.F32.BF16 R228, R4.reuse, R174, R192 ;  /* 0x000000ae04e4723c */ /* 0x040fec00000418c0 */
[----:B------:R-:W-:Y:S01]  /*40a0*/  HMMA.16816.F32.BF16 R224, R4, R178, R184 ;  /* 0x000000b204e0723c */ /* 0x000fe200000418b8 */
[----:B------:R-:W1:Y:S05]  /*40b0*/  LDSM.16.M88.4 R4, [R217+0x2000] ;  /* 0x00200000d904783b */ /* 0x000e6a0000000200 */
[C---:B------:R-:W-:Y:S06]  /*40c0*/  HMMA.16816.F32.BF16 R192, R24.reuse, R172, R180 ;  /* 0x000000ac18c0723c */ /* 0x040fec00000418b4 */
[C---:B------:R-:W-:Y:S01]  /*40d0*/  HMMA.16816.F32.BF16 R188, R24.reuse, R176, R20 ;  /* 0x000000b018bc723c */ /* 0x040fe20000041814 */
[----:B------:R-:W-:Y:S05]  /*40e0*/  LDSM.16.M88.4 R20, [R215] ;  /* 0x00000000d714783b */ /* 0x000fea0000000200 */
[C---:B------:R-:W-:Y:S01]  /*40f0*/  HMMA.16816.F32.BF16 R180, R24.reuse, R174, R200 ;  /* 0x000000ae18b4723c */ /* 0x040fe200000418c8 */
[----:B------:R-:W-:Y:S05]  /*4100*/  LDSM.16.M88.4 R172, [R214] ;  /* 0x00000000d6ac783b */ /* 0x000fea0000000200 */
[----:B------:R-:W-:Y:S01]  /*4110*/  HMMA.16816.F32.BF16 R176, R24, R178, R204 ;  /* 0x000000b218b0723c */ /* 0x000fe200000418cc */
[----:B------:R-:W2:Y:S05]  /*4120*/  LDSM.16.M88.4 R24, [R214+0x800] ;  /* 0x00080000d618783b */ /* 0x000eaa0000000200 */
[C---:B---3--:R-:W-:Y:S06]  /*4130*/  HMMA.16816.F32.BF16 R200, R16.reuse, R28, R196 ;  /* 0x0000001c10c8723c */ /* 0x048fec00000418c4 */
[C---:B------:R-:W-:Y:S06]  /*4140*/  HMMA.16816.F32.BF16 R184, R16.reuse, R32, R232 ;  /* 0x0000002010b8723c */ /* 0x040fec00000418e8 */
[C---:B------:R-:W-:Y:S06]  /*4150*/  HMMA.16816.F32.BF16 R196, R16.reuse, R34, R228 ;  /* 0x0000002210c4723c */ /* 0x040fec00000418e4 */
[----:B------:R-:W-:Y:S06]  /*4160*/  HMMA.16816.F32.BF16 R16, R16, R30, R224 ;  /* 0x0000001e1010723c */ /* 0x000fec00000418e0 */
[C---:B-1----:R-:W-:Y:S06]  /*4170*/  HMMA.16816.F32.BF16 R228, R4.reuse, R34, R180 ;  /* 0x0000002204e4723c */ /* 0x042fec00000418b4 */
[C---:B------:R-:W-:Y:S01]  /*4180*/  HMMA.16816.F32.BF16 R232, R4.reuse, R32, R192 ;  /* 0x0000002004e8723c */ /* 0x040fe200000418c0 */
[----:B------:R-:W-:Y:S05]  /*4190*/  LDSM.16.M88.4 R32, [R218+0x1000] ;  /* 0x00100000da20783b */ /* 0x000fea0000000200 */
[C---:B------:R-:W-:Y:S06]  /*41a0*/  HMMA.16816.F32.BF16 R224, R4.reuse, R28, R188 ;  /* 0x0000001c04e0723c */ /* 0x040fec00000418bc */
[----:B------:R-:W-:Y:S01]  /*41b0*/  HMMA.16816.F32.BF16 R180, R4, R30, R176 ;  /* 0x0000001e04b4723c */ /* 0x000fe200000418b0 */
[----:B------:R-:W1:Y:S04]  /*41c0*/  LDSM.16.M88.4 R4, [R215+0x2000] ;  /* 0x00200000d704783b */ /* 0x000e680000000200 */
[----:B------:R-:W-:Y:S01]  /*41d0*/  LDSM.16.M88.4 R28, [R218+0x1800] ;  /* 0x00180000da1c783b */ /* 0x000fe20000000200 */
[C---:B--2---:R-:W-:Y:S03]  /*41e0*/  HMMA.16816.F32.BF16 R176, R20.reuse, R26, R16 ;  /* 0x0000001a14b0723c */ /* 0x044fe60000041810 */
[----:B------:R-:W2:Y:S03]  /*41f0*/  LDSM.16.M88.4 R16, [R209+0x4000] ;  /* 0x00400000d110783b */ /* 0x000ea60000000200 */
[C---:B------:R-:W-:Y:S06]  /*4200*/  HMMA.16816.F32.BF16 R192, R20.reuse, R172, R184 ;  /* 0x000000ac14c0723c */ /* 0x040fec00000418b8 */
[C---:B------:R-:W-:Y:S06]  /*4210*/  HMMA.16816.F32.BF16 R188, R20.reuse, R174, R196 ;  /* 0x000000ae14bc723c */ /* 0x040fec00000418c4 */
[----:B------:R-:W-:Y:S01]  /*4220*/  HMMA.16816.F32.BF16 R184, R20, R24, R200 ;  /* 0x0000001814b8723c */ /* 0x000fe200000418c8 */
[----:B------:R-:W-:Y:S05]  /*4230*/  LDSM.16.M88.4 R20, [R211+0x4000] ;  /* 0x00400000d314783b */ /* 0x000fea0000000200 */
[C---:B-1----:R-:W-:Y:S06]  /*4240*/  HMMA.16816.F32.BF16 R232, R4.reuse, R172, R232 ;  /* 0x000000ac04e8723c */ /* 0x042fec00000418e8 */
[C---:B------:R-:W-:Y:S01]  /*4250*/  HMMA.16816.F32.BF16 R228, R4.reuse, R174, R228 ;  /* 0x000000ae04e4723c */ /* 0x040fe200000418e4 */
[----:B------:R-:W-:Y:S05]  /*4260*/  LDSM.16.M88.4 R172, [R220] ;  /* 0x00000000dcac783b */ /* 0x000fea0000000200 */
[C---:B------:R-:W-:Y:S06]  /*4270*/  HMMA.16816.F32.BF16 R224, R4.reuse, R24, R224 ;  /* 0x0000001804e0723c */ /* 0x040fec00000418e0 */
[----:B------:R-:W-:Y:S01]  /*4280*/  HMMA.16816.F32.BF16 R180, R4, R26, R180 ;  /* 0x0000001a04b4723c */ /* 0x000fe200000418b4 */
[----:B------:R-:W1:Y:S04]  /*4290*/  LDSM.16.M88.4 R4, [R209+0x6000] ;  /* 0x00600000d104783b */ /* 0x000e680000000200 */
[----:B------:R-:W3:Y:S01]  /*42a0*/  LDSM.16.M88.4 R24, [R221] ;  /* 0x00000000dd18783b */ /* 0x000ee20000000200 */
[C---:B--2---:R-:W-:Y:S06]  /*42b0*/  HMMA.16816.F32.BF16 R176, R16.reuse, R30, R176 ;  /* 0x0000001e10b0723c */ /* 0x044fec00000418b0 */
[C---:B------:R-:W-:Y:S06]  /*42c0*/  HMMA.16816.F32.BF16 R204, R16.reuse, R32, R192 ;  /* 0x0000002010cc723c */ /* 0x040fec00000418c0 */
[C---:B------:R-:W-:Y:S06]  /*42d0*/  HMMA.16816.F32.BF16 R200, R16.reuse, R34, R188 ;  /* 0x0000002210c8723c */ /* 0x040fec00000418bc */
[-C--:B------:R-:W-:Y:S01]  /*42e0*/  HMMA.16816.F32.BF16 R196, R16, R28.reuse, R184 ;  /* 0x0000001c10c4723c */ /* 0x080fe200000418b8 */
[----:B------:R-:W2:Y:S05]  /*42f0*/  LDSM.16.M88.4 R16, [R211+0x6000] ;  /* 0x00600000d310783b */ /* 0x000eaa0000000200 */
[C---:B-1----:R-:W-:Y:S06]  /*4300*/  HMMA.16816.F32.BF16 R224, R4.reuse, R28, R224 ;  /* 0x0000001c04e0723c */ /* 0x042fec00000418e0 */
[C---:B------:R-:W-:Y:S06]  /*4310*/  HMMA.16816.F32.BF16 R192, R4.reuse, R30, R180 ;  /* 0x0000001e04c0723c */ /* 0x040fec00000418b4 */
[C---:B------:R-:W-:Y:S06]  /*4320*/  HMMA.16816.F32.BF16 R232, R4.reuse, R32, R232 ;  /* 0x0000002004e8723c */ /* 0x040fec00000418e8 */
[----:B------:R-:W-:Y:S01]  /*4330*/  HMMA.16816.F32.BF16 R228, R4, R34, R228 ;  /* 0x0000002204e4723c */ /* 0x000fe200000418e4 */
[----:B------:R-:W-:Y:S04]  /*4340*/  LDSM.16.M88.4 R4, [R217+0x4000] ;  /* 0x00400000d904783b */ /* 0x000fe80000000200 */
[----:B------:R-:W-:Y:S01]  /*4350*/  LDSM.16.M88.4 R32, [R216+0x1800] ;  /* 0x00180000d820783b */ /* 0x000fe20000000200 */
[C---:B------:R-:W-:Y:S03]  /*4360*/  HMMA.16816.F32.BF16 R28, R20.reuse, R174, R176 ;  /* 0x000000ae141c723c */ /* 0x040fe600000418b0 */
[----:B------:R-:W1:Y:S03]  /*4370*/  LDSM.16.M88.4 R176, [R216+0x1000] ;  /* 0x00100000d8b0783b */ /* 0x000e660000000200 */
[C---:B---3--:R-:W-:Y:S06]  /*4380*/  HMMA.16816.F32.BF16 R188, R20.reuse, R24, R204 ;  /* 0x0000001814bc723c */ /* 0x048fec00000418cc */
[C---:B------:R-:W-:Y:S06]  /*4390*/  HMMA.16816.F32.BF16 R184, R20.reuse, R26, R200 ;  /* 0x0000001a14b8723c */ /* 0x040fec00000418c8 */
[----:B------:R-:W-:Y:S01]  /*43a0*/  HMMA.16816.F32.BF16 R180, R20, R172, R196 ;  /* 0x000000ac14b4723c */ /* 0x000fe200000418c4 */
[----:B------:R-:W3:Y:S05]  /*43b0*/  LDSM.16.M88.4 R20, [R217+0x6000] ;  /* 0x00600000d914783b */ /* 0x000eea0000000200 */
[C---:B--2---:R-:W-:Y:S06]  /*43c0*/  HMMA.16816.F32.BF16 R200, R16.reuse, R174, R192 ;  /* 0x000000ae10c8723c */ /* 0x044fec00000418c0 */
[C---:B------:R-:W-:Y:S06]  /*43d0*/  HMMA.16816.F32.BF16 R232, R16.reuse, R24, R232 ;  /* 0x0000001810e8723c */ /* 0x040fec00000418e8 */
[C---:B------:R-:W-:Y:S01]  /*43e0*/  HMMA.16816.F32.BF16 R228, R16.reuse, R26, R228 ;  /* 0x0000001a10e4723c */ /* 0x040fe200000418e4 */
[----:B------:R-:W-:Y:S05]  /*43f0*/  LDSM.16.M88.4 R24, [R214+0x1000] ;  /* 0x00100000d618783b */ /* 0x000fea0000000200 */
[----:B------:R-:W-:Y:S01]  /*4400*/  HMMA.16816.F32.BF16 R224, R16, R172, R224 ;  /* 0x000000ac10e0723c */ /* 0x000fe200000418e0 */
[----:B------:R-:W-:Y:S05]  /*4410*/  LDSM.16.M88.4 R16, [R215+0x6000] ;  /* 0x00600000d710783b */ /* 0x000fea0000000200 */
[C---:B-1----:R-:W-:Y:S06]  /*4420*/  HMMA.16816.F32.BF16 R196, R4.reuse, R176, R188 ;  /* 0x000000b004c4723c */ /* 0x042fec00000418bc */
[C---:B------:R-:W-:Y:S06]  /*4430*/  HMMA.16816.F32.BF16 R192, R4.reuse, R178, R184 ;  /* 0x000000b204c0723c */ /* 0x040fec00000418b8 */
[C---:B------:R-:W-:Y:S06]  /*4440*/  HMMA.16816.F32.BF16 R188, R4.reuse, R32, R180 ;  /* 0x0000002004bc723c */ /* 0x040fec00000418b4 */
[----:B------:R-:W-:Y:S01]  /*4450*/  HMMA.16816.F32.BF16 R184, R4, R34, R28 ;  /* 0x0000002204b8723c */ /* 0x000fe2000004181c */
[----:B------:R-:W1:Y:S04]  /*4460*/  LDSM.16.M88.4 R4, [R215+0x4000] ;  /* 0x00400000d704783b */ /* 0x000e680000000200 */
[----:B------:R-:W2:Y:S01]  /*4470*/  LDSM.16.M88.4 R28, [R214+0x1800] ;  /* 0x00180000d61c783b */ /* 0x000ea20000000200 */
[----:B---3--:R-:W-:Y:S01]  /*4480*/  HMMA.16816.F32.BF16 R172, R20, R32, R224 ;  /* 0x0000002014ac723c */ /* 0x008fe200000418e0 */
[----:B------:R-:W-:-:S05]  /*4490*/  DEPBAR.LE SB0, 0x0 ;  /* 0x000080000000791a */ /* 0x000fca0000000000 */
[C---:B------:R-:W-:Y:S06]  /*44a0*/  HMMA.16816.F32.BF16 R200, R20.reuse, R34, R200 ;  /* 0x0000002214c8723c */ /* 0x040fec00000418c8 */
[C---:B------:R-:W-:Y:S06]  /*44b0*/  HMMA.16816.F32.BF16 R180, R20.reuse, R176, R232 ;  /* 0x000000b014b4723c */ /* 0x040fec00000418e8 */
[----:B------:R-:W-:Y:S06]  /*44c0*/  HMMA.16816.F32.BF16 R176, R20, R178, R228 ;  /* 0x000000b214b0723c */ /* 0x000fec00000418e4 */
[C---:B-1----:R-:W-:Y:S06]  /*44d0*/  HMMA.16816.F32.BF16 R32, R4.reuse, R24, R196 ;  /* 0x000000180420723c */ /* 0x042fec00000418c4 */
[C---:B------:R-:W-:Y:S06]  /*44e0*/  HMMA.16816.F32.BF16 R192, R4.reuse, R26, R192 ;  /* 0x0000001a04c0723c */ /* 0x040fec00000418c0 */
[C---:B--2---:R-:W-:Y:S06]  /*44f0*/  HMMA.16816.F32.BF16 R188, R4.reuse, R28, R188 ;  /* 0x0000001c04bc723c */ /* 0x044fec00000418bc */
[----:B------:R-:W-:Y:S06]  /*4500*/  HMMA.16816.F32.BF16 R184, R4, R30, R184 ;  /* 0x0000001e04b8723c */ /* 0x000fec00000418b8 */
[----:B------:R-:W-:Y:S01]  /*4510*/  FSEL R20, R32, -INF , !P0 ;  /* 0xff80000020147808 */ /* 0x000fe20004000000 */
[C---:B------:R-:W-:Y:S01]  /*4520*/  VIADD R7, R0.reuse, 0x1 ;  /* 0x0000000100077836 */ /* 0x040fe20000000000 */
[C---:B------:R-:W-:Y:S01]  /*4530*/  HMMA.16816.F32.BF16 R180, R16.reuse, R24, R180 ;  /* 0x0000001810b4723c */ /* 0x040fe200000418b4 */
[----:B------:R-:W-:Y:S01]  /*4540*/  VIADD R6, R0, 0x8 ;  /* 0x0000000800067836 */ /* 0x000fe20000000000 */
[----:B------:R-:W-:Y:S01]  /*4550*/  FMNMX.FTZ R2, R136, R20, !PT ;  /* 0x0000001488027209 */ /* 0x000fe20007810000 */
[C---:B------:R-:W-:Y:S01]  /*4560*/  VIADD R4, R0.reuse, 0x10 ;  /* 0x0000001000047836 */ /* 0x040fe20000000000 */
[----:B------:R-:W-:Y:S01]  /*4570*/  BAR.SYNC.DEFER_BLOCKING 0x0 ;  /* 0x0000000000007b1d */ /* 0x000fe20000010000 */
[-C--:B------:R-:W-:Y:S01]  /*4580*/  ISETP.GE.AND P1, PT, R7, R10.reuse, PT ;  /* 0x0000000a0700720c */ /* 0x080fe20003f26270 */
[----:B------:R-:W-:Y:S01]  /*4590*/  VIADD R5, R0, 0x9 ;  /* 0x0000000900057836 */ /* 0x000fe20000000000 */
[----:B------:R-:W-:Y:S01]  /*45a0*/  ISETP.GE.AND P0, PT, R6, R10, PT ;  /* 0x0000000a0600720c */ /* 0x000fe20003f06270 */
[----:B------:R-:W-:Y:S01]  /*45b0*/  HMMA.16816.F32.BF16 R196, R16, R26, R176 ;  /* 0x0000001a10c4723c */ /* 0x000fe200000418b0 */
[----:B------:R-:W-:-:S02]  /*45c0*/  FSEL R22, R33, -INF , !P1 ;  /* 0xff80000021167808 */ /* 0x000fc40004800000 */
[----:B------:R-:W-:Y:S02]  /*45d0*/  FSEL R25, R192, -INF , !P0 ;  /* 0xff800000c0197808 */ /* 0x000fe40004000000 */
[-C--:B------:R-:W-:Y:S01]  /*45e0*/  ISETP.GE.AND P0, PT, R4, R10.reuse, PT ;  /* 0x0000000a0400720c */ /* 0x080fe20003f06270 */
[C---:B------:R-:W-:Y:S01]  /*45f0*/  HMMA.16816.F32.BF16 R176, R16.reuse, R28, R172 ;  /* 0x0000001c10b0723c */ /* 0x040fe200000418ac */
[----:B------:R-:W-:Y:S02]  /*4600*/  ISETP.GE.AND P1, PT, R5, R10, PT ;  /* 0x0000000a0500720c */ /* 0x000fe40003f26270 */
[----:B------:R-:W-:Y:S02]  /*4610*/  FMNMX.FTZ R2, R22, R2, !PT ;  /* 0x0000000216027209 */ /* 0x000fe40007810000 */
[----:B------:R-:W-:Y:S01]  /*4620*/  FSEL R252, R188, -INF , !P0 ;  /* 0xff800000bcfc7808 */ /* 0x000fe20004000000 */
[----:B------:R-:W-:Y:S01]  /*4630*/  HMMA.16816.F32.BF16 R172, R16, R30, R200 ;  /* 0x0000001e10ac723c */ /* 0x000fe200000418c8 */
[----:B------:R-:W-:-:S02]  /*4640*/  FSEL R32, R193, -INF , !P1 ;  /* 0xff800000c1207808 */ /* 0x000fc40004800000 */
[----:B------:R-:W-:Y:S02]  /*4650*/  FMNMX.FTZ R2, R25, R2, !PT ;  /* 0x0000000219027209 */ /* 0x000fe40007810000 */
[-C--:B------:R-:W-:Y:S02]  /*4660*/  ISETP.GE.AND P0, PT, R9, R10.reuse, PT ;  /* 0x0000000a0900720c */ /* 0x080fe40003f06270 */
[----:B------:R-:W-:Y:S02]  /*4670*/  ISETP.GE.AND P1, PT, R12, R10, PT ;  /* 0x0000000a0c00720c */ /* 0x000fe40003f26270 */
[----:B------:R-:W-:Y:S02]  /*4680*/  FMNMX.FTZ R2, R32, R2, !PT ;  /* 0x0000000220027209 */ /* 0x000fe40007810000 */
[----:B------:R-:W-:Y:S02]  /*4690*/  FSEL R228, R184, -INF , !P0 ;  /* 0xff800000b8e47808 */ /* 0x000fe40004000000 */
[----:B------:R-:W-:-:S02]  /*46a0*/  PLOP3.LUT P0, PT, PT, PT, UP0, 0x80, 0x0 ;  /* 0x000000000000781c */ /* 0x000fc40003f0f008 */
[----:B------:R-:W-:Y:S02]  /*46b0*/  FSEL R229, R189, -INF , !P1 ;  /* 0xff800000bde57808 */ /* 0x000fe40004800000 */
[----:B------:R-:W-:Y:S02]  /*46c0*/  FMNMX.FTZ R2, R252, R2, !PT ;  /* 0x00000002fc027209 */ /* 0x000fe40007810000 */
[----:B------:R-:W-:Y:S02]  /*46d0*/  ISETP.GE.AND P1, PT, R8, R10, PT ;  /* 0x0000000a0800720c */ /* 0x000fe40003f26270 */
[----:B------:R-:W-:Y:S02]  /*46e0*/  FMNMX.FTZ R2, R229, R2, !PT ;  /* 0x00000002e5027209 */ /* 0x000fe40007810000 */
[----:B------:R-:W-:Y:S02]  /*46f0*/  FSEL R192, R185, -INF , !P1 ;  /* 0xff800000b9c07808 */ /* 0x000fe40004800000 */
        /* <DEDUP_REMOVED lines=14> */
[----:B--2---:R-:W-:-:S04]  /*47e0*/  LEA R3, P0, R3, R250, 0x5 ;  /* 0x000000fa03037211 */ /* 0x004fc800078028ff */
[----:B------:R-:W-:Y:S02]  /*47f0*/  LEA R2, P1, R3, UR6, 0x1 ;  /* 0x0000000603027c11 */ /* 0x000fe4000f8208ff */
[----:B---3--:R-:W-:Y:S02]  /*4800*/  LEA.HI.X R17, R17, R139, R16, 0x5, P0 ;  /* 0x0000008b11117211 */ /* 0x008fe400000f2c10 */
[----:B------:R-:W-:Y:S02]  /*4810*/  IADD3 R16, P0, R2, UR17, RZ ;  /* 0x0000001102107c10 */ /* 0x000fe4000ff1e0ff */
[----:B------:R-:W-:-:S04]  /*4820*/  LEA.HI.X R3, R3, UR7, R17, 0x1, P1 ;  /* 0x0000000703037c11 */ /* 0x000fc800088f0c11 */
[----:B------:R-:W-:Y:S01]  /*4830*/  IADD3.X R17, R3, UR16, RZ, P0, !PT ;  /* 0x0000001003117c10 */ /* 0x000fe200087fe4ff */
[----:B------:R-:W-:Y:S01]  /*4840*/  @!PT LDS RZ, [RZ] ;  /* 0x00000000fffff984 */ /* 0x000fe20000000800 */
[----:B------:R-:W-:Y:S01]  /*4850*/  @!PT LDS RZ, [RZ] ;  /* 0x00000000fffff984 */ /* 0x000fe20000000800 */
[----:B------:R-:W-:Y:S01]  /*4860*/  @!PT LDS RZ, [RZ] ;  /* 0x00000000fffff984 */ /* 0x000fe20000000800 */
[----:B------:R1:W-:Y:S04]  /*4870*/  LDGSTS.E.BYPASS.LTC128B.128 [R223+0x8000], desc[UR20][R2.64] ;  /* 0x0800000002df7fae */ /* 0x0003e8000b901d54 */
[----:B------:R1:W-:Y:S04]  /*4880*/  LDGSTS.E.BYPASS.LTC128B.128 [R223+0x9000], desc[UR20][R2.64+0x80] ;  /* 0x0900008002df7fae */ /* 0x0003e8000b901d54 */
[----:B------:R1:W-:Y:S04]  /*4890*/  LDGSTS.E.BYPASS.LTC128B.128 [R223+0x8800], desc[UR20][R16.64] ;  /* 0x0880000010df7fae */ /* 0x0003e8000b901d54 */
[----:B------:R1:W-:Y:S04]  /*48a0*/  LDGSTS.E.BYPASS.LTC128B.128 [R223+0x9800], desc[UR20][R16.64+0x80] ;  /* 0x0980008010df7fae */ /* 0x0003e8000b901d54 */
[----:B------:R-:W0:Y:S02]  /*48b0*/  LDGDEPBAR ;  /* 0x00000000000079af */ /* 0x000e240000000000 */
.L_x_1055:
[----:B------:R-:W2:Y:S04]  /*48c0*/  LDL.LU.64 R138, [R1+0x28] ;  /* 0x00002800018a7983 */ /* 0x000ea80000300a00 */
[----:B------:R-:W3:Y:S04]  /*48d0*/  LDL.LU.64 R188, [R1+0x30] ;  /* 0x0000300001bc7983 */ /* 0x000ee80000300a00 */
[----:B------:R-:W4:Y:S01]  /*48e0*/  LDL.LU.64 R184, [R1+0x38] ;  /* 0x0000380001b87983 */ /* 0x000f220000300a00 */
[-C--:B------:R-:W-:Y:S01]  /*48f0*/  ISETP.GE.AND P1, PT, R0, R11.reuse, PT ;  /* 0x0000000b0000720c */ /* 0x080fe20003f26270 */
[----:B------:R-:W-:Y:S01]  /*4900*/  IMAD.WIDE.U32 R18, R242, -0x2daee0ad, RZ ;  /* 0xd2511f53f2127825 */ /* 0x000fe200078e00ff */
[----:B------:R-:W-:Y:S01]  /*4910*/  ISETP.GE.AND P0, PT, R7, R11, PT ;  /* 0x0000000b0700720c */ /* 0x000fe20003f06270 */
[----:B-1----:R-:W1:Y:S01]  /*4920*/  SHFL.BFLY PT, R3, R13, 0x2, 0x1f ;  /* 0x0c401f000d037f89 */ /* 0x002e6200000e0000 */
[----:B------:R-:W-:Y:S01]  /*4930*/  FSEL R17, R34, -INF , !P1 ;  /* 0xff80000022117808 */ /* 0x000fe20004800000 */
[----:B------:R-:W-:Y:S01]  /*4940*/  UISETP.GE.AND UP0, UPT, UR32, 0x3, UPT ;  /* 0x000000032000788c */ /* 0x000fe2000bf06270 */
[----:B------:R-:W-:-:S02]  /*4950*/  FSEL R24, R35, -INF , !P0 ;  /* 0xff80000023187808 */ /* 0x000fc40004000000 */
[----:B------:R-:W-:Y:S02]  /*4960*/  ISETP.GE.AND P1, PT, R6, R11, PT ;  /* 0x0000000b0600720c */ /* 0x000fe40003f26270 */
[----:B------:R-:W-:Y:S02]  /*4970*/  FMNMX.FTZ R2, R135, R17, !PT ;  /* 0x0000001187027209 */ /* 0x000fe40007810000 */
        /* <DEDUP_REMOVED lines=10> */
[-C--:B------:R-:W-:Y:S02]  /*4a20*/  ISETP.GE.AND P1, PT, R9, R11.reuse, PT ;  /* 0x0000000b0900720c */ /* 0x080fe40003f26270 */
[----:B------:R-:W-:Y:S01]  /*4a30*/  FSEL R207, R191, -INF , !P2 ;  /* 0xff800000bfcf7808 */ /* 0x000fe20005000000 */
[----:B------:R-:W-:Y:S01]  /*4a40*/  SHFL.BFLY PT, R23, R13, 0x1, 0x1f ;  /* 0x0c201f000d177f89 */ /* 0x000fe200000e0000 */
[----:B------:R-:W-:Y:S01]  /*4a50*/  FMNMX.FTZ R3, R206, R2, !PT ;  /* 0x00000002ce037209 */ /* 0x000fe20007810000 */
[----:B------:R-:W-:Y:S01]  /*4a60*/  IMAD.U32 R2, RZ, RZ, UR23 ;  /* 0x00000017ff027e24 */ /* 0x000fe2000f8e00ff */
[----:B------:R-:W-:Y:S02]  /*4a70*/  ISETP.GE.AND P0, PT, R8, R11, PT ;  /* 0x0000000b0800720c */ /* 0x000fe40003f06270 */
[----:B------:R-:W-:Y:S02]  /*4a80*/  FSEL R250, R186, -INF , !P1 ;  /* 0xff800000bafa7808 */ /* 0x000fe40004800000 */
[----:B------:R-:W-:-:S02]  /*4a90*/  FMNMX.FTZ R3, R207, R3, !PT ;  /* 0x00000003cf037209 */ /* 0x000fc40007810000 */
[----:B------:R-:W-:Y:S02]  /*4aa0*/  FSEL R251, R187, -INF , !P0 ;  /* 0xff800000bbfb7808 */ /* 0x000fe40004000000 */
[----:B------:R-:W-:Y:S02]  /*4ab0*/  FMNMX.FTZ R3, R250, R3, !PT ;  /* 0x00000003fa037209 */ /* 0x000fe40007810000 */
[-C--:B------:R-:W-:Y:S02]  /*4ac0*/  ISETP.GE.AND P1, PT, R0, R14.reuse, PT ;  /* 0x0000000e0000720c */ /* 0x080fe40003f26270 */
[----:B------:R-:W-:Y:S02]  /*4ad0*/  FMNMX.FTZ R3, R251, R3, !PT ;  /* 0x00000003fb037209 */ /* 0x000fe40007810000 */
[----:B------:R-:W-:Y:S02]  /*4ae0*/  ISETP.GE.AND P0, PT, R7, R14, PT ;  /* 0x0000000e0700720c */ /* 0x000fe40003f06270 */
[----:B------:R-:W-:Y:S01]  /*4af0*/  FSEL R21, R180, -INF , !P1 ;  /* 0xff800000b4157808 */ /* 0x000fe20004800000 */
[----:B------:R-:W1:Y:S01]  /*4b00*/  SHFL.BFLY PT, R16, R3, 0x2, 0x1f ;  /* 0x0c401f0003107f89 */ /* 0x000e6200000e0000 */
[----:B------:R-:W-:-:S02]  /*4b10*/  LOP3.LUT R35, R239, UR4, R2, 0x96, !PT ;  /* 0x00000004ef237c12 */ /* 0x000fc4000f8e9602 */
[-C--:B------:R-:W-:Y:S02]  /*4b20*/  ISETP.GE.AND P2, PT, R6, R14.reuse, PT ;  /* 0x0000000e0600720c */ /* 0x080fe40003f46270 */
[----:B------:R-:W-:Y:S02]  /*4b30*/  FSEL R30, R181, -INF , !P0 ;  /* 0xff800000b51e7808 */ /* 0x000fe40004000000 */
        /* <DEDUP_REMOVED lines=8> */
[----:B------:R-:W-:Y:S02]  /*4bc0*/  FSEL R176, R176, -INF , !P0 ;  /* 0xff800000b0b07808 */ /* 0x000fe40004000000 */
[----:B------:R-:W-:-:S02]  /*4bd0*/  FMNMX.FTZ R2, R33, R2, !PT ;  /* 0x0000000221027209 */ /* 0x000fc40007810000 */
[----:B------:R-:W-:Y:S02]  /*4be0*/  ISETP.GE.AND P0, PT, R0, R15, PT ;  /* 0x0000000f0000720c */ /* 0x000fe40003f06270 */
[----:B------:R-:W-:Y:S02]  /*4bf0*/  ISETP.GE.AND P1, PT, R9, R14, PT ;  /* 0x0000000e0900720c */ /* 0x000fe40003f26270 */
[----:B------:R-:W-:Y:S02]  /*4c00*/  FSEL R177, R177, -INF , !P2 ;  /* 0xff800000b1b17808 */ /* 0x000fe40005000000 */
[----:B------:R-:W-:Y:S02]  /*4c10*/  FMNMX.FTZ R2, R176, R2, !PT ;  /* 0x00000002b0027209 */ /* 0x000fe40007810000 */
[----:B------:R-:W-:Y:S02]  /*4c20*/  LOP3.LUT R132, R19, UR29, R238, 0x96, !PT ;  /* 0x0000001d13847c12 */ /* 0x000fe4000f8e96ee */
[----:B------:R-:W-:-:S02]  /*4c30*/  FSEL R19, R182, -INF , !P0 ;  /* 0xff800000b6137808 */ /* 0x000fc40004000000 */
[-C--:B------:R-:W-:Y:S02]  /*4c40*/  ISETP.GE.AND P2, PT, R7, R15.reuse, PT ;  /* 0x0000000f0700720c */ /* 0x080fe40003f46270 */
[----:B------:R-:W-:Y:S02]  /*4c50*/  ISETP.GE.AND P3, PT, R8, R14, PT ;  /* 0x0000000e0800720c */ /* 0x000fe40003f66270 */
[----:B------:R-:W-:Y:S02]  /*4c60*/  FSEL R172, R172, -INF , !P1 ;  /* 0xff800000acac7808 */ /* 0x000fe40004800000 */
[----:B------:R-:W-:Y:S02]  /*4c70*/  FMNMX.FTZ R2, R177, R2, !PT ;  /* 0x00000002b1027209 */ /* 0x000fe40007810000 */
[----:B------:R-:W-:Y:S02]  /*4c80*/  ISETP.GE.AND P0, PT, R5, R15, PT ;  /* 0x0000000f0500720c */ /* 0x000fe40003f06270 */
[----:B------:R-:W-:-:S02]  /*4c90*/  FMNMX.FTZ R5, R134, R19, !PT ;  /* 0x0000001386057209 */ /* 0x000fc40007810000 */
[----:B------:R-:W-:Y:S02]  /*4ca0*/  FSEL R31, R183, -INF , !P2 ;  /* 0xff800000b71f7808 */ /* 0x000fe40005000000 */
[----:B-1----:R-:W-:Y:S02]  /*4cb0*/  FMNMX.FTZ R0, R3, R16, !PT ;  /* 0x0000001003007209 */ /* 0x002fe40007810000 */
[----:B------:R-:W-:Y:S02]  /*4cc0*/  FSEL R173, R173, -INF , !P3 ;  /* 0xff800000adad7808 */ /* 0x000fe40005800000 */
[----:B------:R-:W-:Y:S02]  /*4cd0*/  FMNMX.FTZ R2, R172, R2, !PT ;  /* 0x00000002ac027209 */ /* 0x000fe40007810000 */
[----:B------:R-:W-:Y:S02]  /*4ce0*/  ISETP.GE.AND P1, PT, R6, R15, PT ;  /* 0x0000000f0600720c */ /* 0x000fe40003f26270 */
[----:B------:R-:W-:-:S02]  /*4cf0*/  FMNMX.FTZ R3, R31, R5, !PT ;  /* 0x000000051f037209 */ /* 0x000fc40007810000 */
[----:B------:R-:W-:Y:S01]  /*4d00*/  FMNMX.FTZ R2, R173, R2, !PT ;  /* 0x00000002ad027209 */ /* 0x000fe20007810000 */
[----:B------:R-:W1:Y:S01]  /*4d10*/  SHFL.BFLY PT, R5, R0, 0x1, 0x1f ;  /* 0x0c201f0000057f89 */ /* 0x000e6200000e0000 */
[----:B------:R-:W-:Y:S02]  /*4d20*/  FSEL R29, R198, -INF , !P1 ;  /* 0xff800000c61d7808 */ /* 0x000fe40004800000 */
[----:B------:R-:W-:Y:S01]  /*4d30*/  ISETP.GE.AND P2, PT, R4, R15, PT ;  /* 0x0000000f0400720c */ /* 0x000fe20003f46270 */
[----:B------:R-:W5:Y:S01]  /*4d40*/  SHFL.BFLY PT, R16, R2, 0x2, 0x1f ;  /* 0x0c401f0002107f89 */ /* 0x000f6200000e0000 */
[----:B------:R-:W-:Y:S02]  /*4d50*/  FSEL R26, R199, -INF , !P0 ;  /* 0xff800000c71a7808 */ /* 0x000fe40004000000 */
[----:B------:R-:W-:Y:S02]  /*4d60*/  FMNMX.FTZ R3, R29, R3, !PT ;  /* 0x000000031d037209 */ /* 0x000fe40007810000 */
[----:B------:R-:W-:-:S02]  /*4d70*/  FMNMX.FTZ R243, R13, R23, !PT ;  /* 0x000000170df37209 */ /* 0x000fc40007810000 */
[----:B------:R-:W-:Y:S01]  /*4d80*/  ISETP.GE.AND P1, PT, R12, R15, PT ;  /* 0x0000000f0c00720c */ /* 0x000fe20003f26270 */
[----:B------:R-:W-:Y:S01]  /*4d90*/  IMAD.WIDE.U32 R12, R35, -0x326172a9, RZ ;  /* 0xcd9e8d57230c7825 */ /* 0x000fe200078e00ff */
[----:B------:R-:W-:-:S03]  /*4da0*/  FSEL R137, R178, -INF , !P2 ;  /* 0xff800000b2897808 */ /* 0x000fc60005000000 */
[----:B------:R-:W-:Y:S01]  /*4db0*/  FMUL.FTZ R23, R243, UR33 ;  /* 0x00000021f3177c20 */ /* 0x000fe20008410000 */
[----:B------:R-:W-:Y:S02]  /*4dc0*/  FMNMX.FTZ R3, R26, R3, !PT ;  /* 0x000000031a037209 */ /* 0x000fe40007810000 */
[----:B------:R-:W-:Y:S02]  /*4dd0*/  ISETP.GE.AND P0, PT, R9, R15, PT ;  /* 0x0000000f0900720c */ /* 0x000fe40003f06270 */
[----:B------:R-:W-:Y:S02]  /*4de0*/  FSEL R179, R179, -INF , !P1 ;  /* 0xff800000b3b37808 */ /* 0x000fe40004800000 */
[----:B------:R-:W-:Y:S02]  /*4df0*/  FMNMX.FTZ R3, R137, R3, !PT ;  /* 0x0000000389037209 */ /* 0x000fe40007810000 */
[----:B------:R-:W-:Y:S02]  /*4e00*/  FSETP.NEU.FTZ.AND P3, PT, R243, -INF , PT ;  /* 0xff800000f300780b */ /* 0x000fe40003f7d000 */
[----:B------:R-:W-:-:S02]  /*4e10*/  ISETP.GE.AND P1, PT, R8, R15, PT ;  /* 0x0000000f0800720c */ /* 0x000fc40003f26270 */
[----:B------:R-:W-:Y:S02]  /*4e20*/  FSEL R180, R174, -INF , !P0 ;  /* 0xff800000aeb47808 */ /* 0x000fe40004000000 */
[----:B------:R-:W-:Y:S02]  /*4e30*/  FMNMX.FTZ R3, R179, R3, !PT ;  /* 0x00000003b3037209 */ /* 0x000fe40007810000 */
[----:B------:R-:W-:Y:S02]  /*4e40*/  FSEL R23, R23, RZ, P3 ;  /* 0x000000ff17177208 */ /* 0x000fe40001800000 */
[----:B------:R-:W-:Y:S02]  /*4e50*/  FSEL R178, R175, -INF , !P1 ;  /* 0xff800000afb27808 */ /* 0x000fe40004800000 */
[----:B------:R-:W-:Y:S01]  /*4e60*/  FMNMX.FTZ R3, R180, R3, !PT ;  /* 0x00000003b4037209 */ /* 0x000fe20007810000 */
[--C-:B------:R-:W-:Y:S01]  /*4e70*/  FFMA.FTZ R20, R20, UR33, -R23.reuse ;  /* 0x0000002114147c23 */ /* 0x100fe20008010817 */
[----:B-1----:R-:W-:Y:S01]  /*4e80*/  FMNMX.FTZ R242, R0, R5, !PT ;  /* 0x0000000500f27209 */ /* 0x002fe20007810000 */
[----:B------:R-:W-:Y:S01]  /*4e90*/  FFMA.FTZ R22, R22, UR33, -R23 ;  /* 0x0000002116167c23 */ /* 0x000fe20008010817 */
[----:B------:R-:W-:Y:S01]  /*4ea0*/  FMNMX.FTZ R0, R178, R3, !PT ;  /* 0x00000003b2007209 */ /* 0x000fe20007810000 */
[----:B------:R1:W-:Y:S01]  /*4eb0*/  MUFU.EX2 R193, R20 ;  /* 0x0000001400c17308 */ /* 0x0003e20000000800 */
[----:B-----5:R-:W-:Y:S01]  /*4ec0*/  FMNMX.FTZ R16, R2, R16, !PT ;  /* 0x0000001002107209 */ /* 0x020fe20007810000 */
[----:B------:R-:W-:Y:S01]  /*4ed0*/  IMAD.WIDE.U32 R2, R132, -0x326172a9, RZ ;  /* 0xcd9e8d5784027825 */ /* 0x000fe200078e00ff */
[----:B------:R-:W-:-:S03]  /*4ee0*/  FSETP.NEU.FTZ.AND P2, PT, R242, -INF , PT ;  /* 0xff800000f200780b */ /* 0x000fc60003f5d000 */
[--C-:B------:R-:W-:Y:S01]  /*4ef0*/  FFMA.FTZ R25, R25, UR33, -R23.reuse ;  /* 0x0000002119197c23 */ /* 0x100fe20008010817 */
[----:B------:R-:W-:Y:S01]  /*4f00*/  LOP3.LUT R6, R245, UR28, R12, 0x96, !PT ;  /* 0x0000001cf5067c12 */ /* 0x000fe2000f8e960c */
[----:B------:R-:W5:Y:S01]  /*4f10*/  SHFL.BFLY PT, R35, R16, 0x1, 0x1f ;  /* 0x0c201f0010237f89 */ /* 0x000f6200000e0000 */
[----:B------:R-:W-:Y:S01]  /*4f20*/  FFMA.FTZ R32, R32, UR33, -R23 ;  /* 0x0000002120207c23 */ /* 0x000fe20008010817 */
[----:B------:R5:W2:Y:S02]  /*4f30*/  MUFU.EX2 R187, R22 ;  /* 0x0000001600bb7308 */ /* 0x000aa40000000800 */
[----:B------:R-:W-:-:S06]  /*4f40*/  IMAD.WIDE.U32 R6, R6, -0x2daee0ad, RZ ;  /* 0xd2511f5306067825 */ /* 0x000fcc00078e00ff */
[----:B------:R-:W-:Y:S01]  /*4f50*/  MUFU.EX2 R194, R25 ;  /* 0x0000001900c27308 */ /* 0x000fe20000000800 */
[----:B-1----:R-:W1:Y:S01]  /*4f60*/  SHFL.BFLY PT, R20, R0, 0x2, 0x1f ;  /* 0x0c401f0000147f89 */ /* 0x002e6200000e0000 */
[----:B-----5:R-:W-:-:S05]  /*4f70*/  FMUL.FTZ R22, R242, UR33 ;  /* 0x00000021f2167c20 */ /* 0x020fca0008410000 */
[----:B------:R-:W-:Y:S02]  /*4f80*/  FSEL R22, R22, RZ, P2 ;  /* 0x000000ff16167208 */ /* 0x000fe40001000000 */
[----:B------:R-:W-:-:S03]  /*4f90*/  FMNMX.FTZ R239, R16, R35, !PT ;  /* 0x0000002310ef7209 */ /* 0x000fc60007810000 */
[--C-:B------:R-:W-:Y:S01]  /*4fa0*/  FFMA.FTZ R24, R24, UR33, -R22.reuse ;  /* 0x0000002118187c23 */ /* 0x100fe20008010816 */
[--C-:B------:R-:W-:Y:S01]  /*4fb0*/  FFMA.FTZ R17, R17, UR33, -R22.reuse ;  /* 0x0000002111117c23 */ /* 0x100fe20008010816 */
[----:B------:R-:W-:Y:S01]  /*4fc0*/  FSETP.NEU.FTZ.AND P1, PT, R239, -INF , PT ;  /* 0xff800000ef00780b */ /* 0x000fe20003f3d000 */
[--C-:B------:R-:W-:Y:S01]  /*4fd0*/  FFMA.FTZ R28, R28, UR33, -R22.reuse ;  /* 0x000000211c1c7c23 */ /* 0x100fe20008010816 */
[----:B------:R5:W-:Y:S01]  /*4fe0*/  MUFU.EX2 R204, R24 ;  /* 0x0000001800cc7308 */ /* 0x000be20000000800 */
[----:B------:R-:W-:-:S07]  /*4ff0*/  FFMA.FTZ R27, R27, UR33, -R22 ;  /* 0x000000211b1b7c23 */ /* 0x000fce0008010816 */
[----:B------:R5:W5:Y:S08]  /*5000*/  MUFU.EX2 R205, R17 ;  /* 0x0000001100cd7308 */ /* 0x000b700000000800 */
[----:B------:R-:W-:Y:S08]  /*5010*/  MUFU.EX2 R199, R28 ;  /* 0x0000001c00c77308 */ /* 0x000ff00000000800 */
[----:B------:R-:W-:Y:S01]  /*5020*/  MUFU.EX2 R198, R27 ;  /* 0x0000001b00c67308 */ /* 0x000fe20000000800 */
[----:B---3--:R-:W-:-:S02]  /*5030*/  LOP3.LUT R5, R13, UR30, R188, 0x96, !PT ;  /* 0x0000001e0d057c12 */ /* 0x008fc4000f8e96bc */
[----:B----4-:R-:W-:Y:S01]  /*5040*/  LOP3.LUT R4, R13, UR30, R184, 0x96, !PT ;  /* 0x0000001e0d047c12 */ /* 0x010fe2000f8e96b8 */
[----:B------:R-:W3:Y:S04]  /*5050*/  LDC.U8 R185, c[0x0][0x388] ;  /* 0x0000e200ffb97b82 */ /* 0x000ee80000000000 */
[----:B------:R-:W-:Y:S01]  /*5060*/  MUFU.EX2 R184, R32 ;  /* 0x0000002000b87308 */ /* 0x000fe20000000800 */
[----:B------:R-:W-:Y:S01]  /*5070*/  IMAD.WIDE.U32 R8, R4, -0x2daee0ad, RZ ;  /* 0xd2511f5304087825 */ /* 0x000fe200078e00ff */
[----:B------:R-:W-:-:S03]  /*5080*/  LOP3.LUT R4, R3, UR28, R12, 0x96, !PT ;  /* 0x0000001c03047c12 */ /* 0x000fc6000f8e960c */
[----:B------:R-:W-:Y:S01]  /*5090*/  IMAD.WIDE.U32 R12, R5, -0x2daee0ad, RZ ;  /* 0xd2511f53050c7825 */ /* 0x000fe200078e00ff */
[----:B--2---:R-:W-:Y:S02]  /*50a0*/  LOP3.LUT R3, R9, UR27, R138, 0x96, !PT ;  /* 0x0000001b09037c12 */ /* 0x004fe4000f8e968a */
[----:B------:R-:W-:Y:S01]  /*50b0*/  LOP3.LUT R8, R7, UR25, R8, 0x96, !PT ;  /* 0x0000001907087c12 */ /* 0x000fe2000f8e9608 */
[----:B------:R-:W-:Y:S01]  /*50c0*/  IMAD.WIDE.U32 R4, R4, -0x2daee0ad, RZ ;  /* 0xd2511f5304047825 */ /* 0x000fe200078e00ff */
[----:B------:R-:W-:Y:S02]  /*50d0*/  LOP3.LUT R18, R13, UR27, R18, 0x96, !PT ;  /* 0x0000001b0d127c12 */ /* 0x000fe4000f8e9612 */
[----:B-1----:R-:W-:Y:S01]  /*50e0*/  FMNMX.FTZ R7, R0, R20, !PT ;  /* 0x0000001400077209 */ /* 0x002fe20007810000 */
[----:B------:R-:W-:Y:S01]  /*50f0*/  IMAD.WIDE.U32 R138, R3, -0x326172a9, RZ ;  /* 0xcd9e8d57038a7825 */ /* 0x000fe200078e00ff */
[----:B------:R-:W-:-:S03]  /*5100*/  LOP3.LUT R12, R5, UR25, R12, 0x96, !PT ;  /* 0x00000019050c7c12 */ /* 0x000fc6000f8e960c */
[----:B-----5:R-:W-:Y:S01]  /*5110*/  IMAD.WIDE.U32 R24, R18, -0x326172a9, RZ ;  /* 0xcd9e8d5712187825 */ /* 0x020fe200078e00ff */
[----:B------:R-:W-:-:S03]  /*5120*/  LOP3.LUT R17, R139, UR26, R244, 0x96, !PT ;  /* 0x0000001a8b117c12 */ /* 0x000fc6000f8e96f4 */
[----:B------:R-:W-:Y:S01]  /*5130*/  IMAD.WIDE.U32 R12, R12, -0x326172a9, RZ ;  /* 0xcd9e8d570c0c7825 */ /* 0x000fe200078e00ff */
[----:B------:R-:W-:Y:S02]  /*5140*/  LOP3.LUT R2, R25, UR26, R2, 0x96, !PT ;  /* 0x0000001a19027c12 */ /* 0x000fe4000f8e9602 */
[----:B---3--:R-:W-:Y:S01]  /*5150*/  PRMT R245, R185, 0x7054, R185 ;  /* 0x00007054b9f57816 */ /* 0x008fe200000000b9 */
[----:B------:R-:W-:Y:S01]  /*5160*/  IMAD.WIDE.U32 R8, R8, -0x326172a9, RZ ;  /* 0xcd9e8d5708087825 */ /* 0x000fe200078e00ff */
[----:B------:R-:W-:Y:S02]  /*5170*/  LOP3.LUT R0, R13, UR24, R24, 0x96, !PT ;  /* 0x000000180d007c12 */ /* 0x000fe4000f8e9618 */
[----:B------:R-:W1:Y:S01]  /*5180*/  SHFL.BFLY PT, R13, R7, 0x1, 0x1f ;  /* 0x0c201f00070d7f89 */ /* 0x000e6200000e0000 */
[----:B------:R-:W-:Y:S01]  /*5190*/  IMAD.WIDE.U32 R16, R17, -0x2daee0ad, RZ ;  /* 0xd2511f5311107825 */ /* 0x000fe200078e00ff */
[----:B------:R-:W-:-:S03]  /*51a0*/  LOP3.LUT R3, R9, UR24, R138, 0x96, !PT ;  /* 0x0000001809037c12 */ /* 0x000fc6000f8e968a */
[----:B------:R-:W-:Y:S01]  /*51b0*/  FMUL.FTZ R9, R239, UR33 ;  /* 0x00000021ef097c20 */ /* 0x000fe20008410000 */
[----:B------:R-:W-:Y:S01]  /*51c0*/  IMAD.WIDE.U32 R138, R0, -0x2daee0ad, RZ ;  /* 0xd2511f53008a7825 */ /* 0x000fe200078e00ff */
[----:B------:R-:W-:-:S03]  /*51d0*/  LOP3.LUT R17, R17, UR19, R6, 0x96, !PT ;  /* 0x0000001311117c12 */ /* 0x000fc6000f8e9606 */
[----:B------:R-:W-:Y:S01]  /*51e0*/  FSEL R9, R9, RZ, P1 ;  /* 0x000000ff09097208 */ /* 0x000fe20000800000 */
[----:B------:R-:W-:-:S04]  /*51f0*/  IMAD.WIDE.U32 R182, R3, -0x2daee0ad, RZ ;  /* 0xd2511f5303b67825 */ /* 0x000fc800078e00ff */
[----:B------:R-:W-:-:S04]  /*5200*/  IMAD.WIDE.U32 R2, R2, -0x2daee0ad, RZ ;  /* 0xd2511f5302027825 */ /* 0x000fc800078e00ff */
[--C-:B------:R-:W-:Y:S01]  /*5210*/  FFMA.FTZ R21, R21, UR33, -R9.reuse ;  /* 0x0000002115157c23 */ /* 0x100fe20008010809 */
[----:B------:R-:W-:Y:S01]  /*5220*/  LOP3.LUT R0, R183, UR14, R16, 0x96, !PT ;  /* 0x0000000eb7007c12 */ /* 0x000fe2000f8e9610 */
[----:B------:R-:W-:Y:S01]  /*5230*/  FFMA.FTZ R30, R30, UR33, -R9 ;  /* 0x000000211e1e7c23 */ /* 0x000fe20008010809 */
[----:B------:R-:W-:Y:S01]  /*5240*/  IMAD.WIDE.U32 R16, R17, -0x326172a9, RZ ;  /* 0xcd9e8d5711107825 */ /* 0x000fe200078e00ff */
[----:B------:R-:W-:Y:S01]  /*5250*/  LOP3.LUT R20, R3, UR19, R4, 0x96, !PT ;  /* 0x0000001303147c12 */ /* 0x000fe2000f8e9604 */
[----:B------:R2:W-:Y:S01]  /*5260*/  MUFU.EX2 R197, R21 ;  /* 0x0000001500c57308 */ /* 0x0005e20000000800 */
[----:B------:R-:W-:Y:S01]  /*5270*/  LOP3.LUT R4, R139, UR14, R2, 0x96, !PT ;  /* 0x0000000e8b047c12 */ /* 0x000fe2000f8e9602 */
[----:B------:R-:W-:Y:S01]  /*5280*/  IMAD.WIDE.U32 R2, R0, -0x326172a9, RZ ;  /* 0xcd9e8d5700027825 */ /* 0x000fe200078e00ff */
[----:B------:R-:W-:-:S03]  /*5290*/  LOP3.LUT R244, R17, UR15, R8, 0x96, !PT ;  /* 0x0000000f11f47c12 */ /* 0x000fc6000f8e9608 */
[--C-:B------:R-:W-:Y:S01]  /*52a0*/  FFMA.FTZ R34, R34, UR33, -R9.reuse ;  /* 0x0000002122227c23 */ /* 0x100fe20008010809 */
[----:B-1----:R-:W-:Y:S01]  /*52b0*/  FMNMX.FTZ R238, R7, R13, !PT ;  /* 0x0000000d07ee7209 */ /* 0x002fe20007810000 */
[----:B------:R-:W-:Y:S01]  /*52c0*/  IMAD.WIDE.U32 R4, R4, -0x326172a9, RZ ;  /* 0xcd9e8d5704047825 */ /* 0x000fe200078e00ff */
[----:B------:R-:W-:Y:S01]  /*52d0*/  LOP3.LUT R6, R3, UR31, R16, 0x96, !PT ;  /* 0x0000001f03067c12 */ /* 0x000fe2000f8e9610 */
[----:B------:R1:W-:Y:S01]  /*52e0*/  MUFU.EX2 R196, R30 ;  /* 0x0000001e00c47308 */ /* 0x0003e20000000800 */
[----:B------:R-:W-:Y:S01]  /*52f0*/  LOP3.LUT R3, R2, 0xffff, RZ, 0xc0, !PT ;  /* 0x0000ffff02037812 */ /* 0x000fe200078ec0ff */
[----:B------:R-:W-:Y:S01]  /*5300*/  FMUL.FTZ R8, R238, UR33 ;  /* 0x00000021ee087c20 */ /* 0x000fe20008410000 */
[----:B------:R-:W-:Y:S01]  /*5310*/  LOP3.LUT R17, R2, 0xff, RZ, 0xc0, !PT ;  /* 0x000000ff02117812 */ /* 0x000fe200078ec0ff */
[----:B------:R-:W-:Y:S01]  /*5320*/  FFMA.FTZ R33, R33, UR33, -R9 ;  /* 0x0000002121217c23 */ /* 0x000fe20008010809 */
[----:B------:R-:W-:Y:S02]  /*5330*/  SHF.R.U32.HI R13, RZ, 0x10, R2 ;  /* 0x00000010ff0d7819 */ /* 0x000fe40000011602 */
[----:B------:R-:W-:Y:S01]  /*5340*/  LOP3.LUT R7, R4, 0xff, RZ, 0xc0, !PT ;  /* 0x000000ff04077812 */ /* 0x000fe200078ec0ff */
[----:B------:R-:W-:Y:S01]  /*5350*/  MUFU.EX2 R191, R34 ;  /* 0x0000002200bf7308 */ /* 0x000fe20000000800 */
[----:B--2---:R-:W-:Y:S01]  /*5360*/  IMAD.WIDE.U32 R20, R20, -0x326172a9, RZ ;  /* 0xcd9e8d5714147825 */ /* 0x004fe200078e00ff */
[----:B------:R-:W-:-:S02]  /*5370*/  SHF.R.U32.HI R16, RZ, 0x10, R4 ;  /* 0x00000010ff107819 */ /* 0x000fc40000011604 */
[----:B------:R-:W-:Y:S02]  /*5380*/  FSETP.NEU.FTZ.AND P0, PT, R238, -INF , PT ;  /* 0xff800000ee00780b */ /* 0x000fe40003f1d000 */
[----:B------:R-:W-:Y:S02]  /*5390*/  LOP3.LUT R139, R21, UR15, R12, 0x96, !PT ;  /* 0x0000000f158b7c12 */ /* 0x000fe4000f8e960c */
[----:B------:R-:W-:Y:S01]  /*53a0*/  SHF.R.U32.HI R12, RZ, 0x18, R2 ;  /* 0x00000018ff0c7819 */ /* 0x000fe20000011602 */
[----:B------:R-:W-:Y:S01]  /*53b0*/  MUFU.EX2 R190, R33 ;  /* 0x0000002100be7308 */ /* 0x000fe20000000800 */
[----:B------:R-:W-:Y:S02]  /*53c0*/  LOP3.LUT R2, R4, 0xffff, RZ, 0xc0, !PT ;  /* 0x0000ffff04027812 */ /* 0x000fe400078ec0ff */
[----:B------:R-:W-:Y:S02]  /*53d0*/  LOP3.LUT R0, R5, UR31, R20, 0x96, !PT ;  /* 0x0000001f05007c12 */ /* 0x000fe4000f8e9614 */
[----:B------:R-:W-:-:S02]  /*53e0*/  SHF.R.U32.HI R2, RZ, 0x8, R2 ;  /* 0x00000008ff027819 */ /* 0x000fc40000011602 */
[----:B------:R-:W-:Y:S02]  /*53f0*/  SHF.R.U32.HI R5, RZ, 0x8, R3 ;  /* 0x00000008ff057819 */ /* 0x000fe40000011603 */
[----:B------:R-:W-:Y:S02]  /*5400*/  LOP3.LUT R3, R13, 0xff, RZ, 0xc0, !PT ;  /* 0x000000ff0d037812 */ /* 0x000fe400078ec0ff */
[----:B------:R-:W-:Y:S02]  /*5410*/  PRMT R32, R7, 0x5410, R2 ;  /* 0x0000541007207816 */ /* 0x000fe40000000002 */
[----:B------:R-:W-:Y:S02]  /*5420*/  SHF.R.U32.HI R13, RZ, 0x18, R4 ;  /* 0x00000018ff0d7819 */ /* 0x000fe40000011604 */
[----:B------:R-:W-:Y:S02]  /*5430*/  SHF.R.U32.HI R2, RZ, 0x10, R6 ;  /* 0x00000010ff027819 */ /* 0x000fe40000011606 */
[----:B------:R-:W-:-:S02]  /*5440*/  LOP3.LUT R4, R6, 0xffff, RZ, 0xc0, !PT ;  /* 0x0000ffff06047812 */ /* 0x000fc400078ec0ff */
[----:B------:R-:W-:Y:S02]  /*5450*/  PRMT R18, R3, 0x5410, R12 ;  /* 0x0000541003127816 */ /* 0x000fe4000000000c */
[----:B------:R-:W-:Y:S02]  /*5460*/  LOP3.LUT R3, R2, 0xff, RZ, 0xc0, !PT ;  /* 0x000000ff02037812 */ /* 0x000fe400078ec0ff */
[----:B------:R-:W-:Y:S02]  /*5470*/  LOP3.LUT R7, R6, 0xff, RZ, 0xc0, !PT ;  /* 0x000000ff06077812 */ /* 0x000fe400078ec0ff */
[----:B------:R-:W-:Y:S02]  /*5480*/  SHF.R.U32.HI R4, RZ, 0x8, R4 ;  /* 0x00000008ff047819 */ /* 0x000fe40000011604 */
[----:B------:R-:W-:Y:S02]  /*5490*/  FSEL R2, R243, RZ, P3 ;  /* 0x000000fff3027208 */ /* 0x000fe40001800000 */
[----:B-1----:R-:W-:-:S02]  /*54a0*/  PRMT R30, R17, 0x5410, R5 ;  /* 0x00005410111e7816 */ /* 0x002fc40000000005 */
[----:B------:R-:W-:Y:S02]  /*54b0*/  LOP3.LUT R5, R16, 0xff, RZ, 0xc0, !PT ;  /* 0x000000ff10057812 */ /* 0x000fe400078ec0ff */
[----:B------:R-:W-:Y:S02]  /*54c0*/  SHF.R.U32.HI R6, RZ, 0x18, R6 ;  /* 0x00000018ff067819 */ /* 0x000fe40000011606 */
[----:B------:R-:W-:Y:S01]  /*54d0*/  PRMT R16, R7, 0x5410, R4 ;  /* 0x0000541007107816 */ /* 0x000fe20000000004 */
[----:B------:R-:W-:Y:S01]  /*54e0*/  FADD.FTZ R7, R136, -R2 ;  /* 0x8000000288077221 */ /* 0x000fe20000010000 */
[----:B------:R-:W-:Y:S02]  /*54f0*/  LOP3.LUT R2, R0, 0xffff, RZ, 0xc0, !PT ;  /* 0x0000ffff00027812 */ /* 0x000fe400078ec0ff */
[----:B------:R-:W-:Y:S01]  /*5500*/  PRMT R28, R5, 0x5410, R13 ;  /* 0x00005410051c7816 */ /* 0x000fe2000000000d */
[----:B------:R-:W-:Y:S01]  /*5510*/  FMUL.FTZ R7, R7, UR33 ;  /* 0x0000002107077c20 */ /* 0x000fe20008410000 */
[----:B------:R-:W-:-:S02]  /*5520*/  PRMT R13, R3, 0x5410, R6 ;  /* 0x00005410030d7816 */ /* 0x000fc40000000006 */
[----:B------:R-:W-:Y:S01]  /*5530*/  SHF.R.U32.HI R3, RZ, 0x10, R0 ;  /* 0x00000010ff037819 */ /* 0x000fe20000011600 */
[----:B------:R1:W2:Y:S01]  /*5540*/  MUFU.EX2 R21, R7 ;  /* 0x0000000700157308 */ /* 0x0002a20000000800 */
[----:B------:R-:W-:Y:S02]  /*5550*/  FSEL R8, R8, RZ, P0 ;  /* 0x000000ff08087208 */ /* 0x000fe40000000000 */
[----:B------:R-:W-:Y:S02]  /*5560*/  SHF.R.U32.HI R4, RZ, 0x8, R2 ;  /* 0x00000008ff047819 */ /* 0x000fe40000011602 */
[----:B------:R-:W-:Y:S01]  /*5570*/  FSEL R2, R242, RZ, P2 ;  /* 0x000000fff2027208 */ /* 0x000fe20001000000 */
[----:B------:R-:W-:Y:S01]  /*5580*/  FFMA.FTZ R19, R19, UR33, -R8 ;  /* 0x0000002113137c23 */ /* 0x000fe20008010808 */
[----:B------:R-:W-:Y:S01]  /*5590*/  SHF.R.U32.HI R5, RZ, 0x18, R0 ;  /* 0x00000018ff057819 */ /* 0x000fe20000011600 */
[----:B------:R-:W-:Y:S01]  /*55a0*/  FFMA.FTZ R31, R31, UR33, -R8 ;  /* 0x000000211f1f7c23 */ /* 0x000fe20008010808 */
[----:B------:R-:W-:Y:S01]  /*55b0*/  LOP3.LUT R3, R3, 0xff, RZ, 0xc0, !PT ;  /* 0x000000ff03037812 */ /* 0x000fe200078ec0ff */
[----:B------:R-:W-:Y:S01]  /*55c0*/  FADD.FTZ R2, R135, -R2 ;  /* 0x8000000287027221 */ /* 0x000fe20000010000 */
[----:B------:R-:W-:Y:S01]  /*55d0*/  LOP3.LUT R6, R0, 0xff, RZ, 0xc0, !PT ;  /* 0x000000ff00067812 */ /* 0x000fe200078ec0ff */
[----:B------:R-:W-:Y:S01]  /*55e0*/  MUFU.EX2 R189, R19 ;  /* 0x0000001300bd7308 */ /* 0x000fe20000000800 */
[----:B------:R-:W-:Y:S01]  /*55f0*/  FSEL R0, R239, RZ, P1 ;  /* 0x000000ffef007208 */ /* 0x000fe20000800000 */
[----:B------:R-:W-:Y:S01]  /*5600*/  FMUL.FTZ R20, R2, UR33 ;  /* 0x0000002102147c20 */ /* 0x000fe20008410000 */
[----:B------:R-:W-:Y:S01]  /*5610*/  PRMT R12, R3, 0x5410, R5 ;  /* 0x00005410030c7816 */ /* 0x000fe20000000005 */
[----:B------:R-:W-:Y:S01]  /*5620*/  FFMA.FTZ R26, R26, UR33, -R8 ;  /* 0x000000211a1a7c23 */ /* 0x000fe20008010808 */
[----:B------:R-:W-:Y:S01]  /*5630*/  FSEL R3, R238, RZ, P0 ;  /* 0x000000ffee037208 */ /* 0x000fe20000000000 */
[----:B------:R-:W-:Y:S01]  /*5640*/  FADD.FTZ R2, R133, -R0 ;  /* 0x8000000085027221 */ /* 0x000fe20000010000 */
[--C-:B------:R-:W-:Y:S01]  /*5650*/  HSET2.LE.AND R0, R16, R245.reuse, PT ;  /* 0x000000f510007233 */ /* 0x100fe20003803000 */
[----:B------:R-:W3:Y:S01]  /*5660*/  MUFU.EX2 R188, R31 ;  /* 0x0000001f00bc7308 */ /* 0x000ee20000000800 */
[----:B------:R-:W-:Y:S01]  /*5670*/  PRMT R4, R6, 0x5410, R4 ;  /* 0x0000541006047816 */ /* 0x000fe20000000004 */
[----:B-1----:R-:W-:Y:S01]  /*5680*/  FADD.FTZ R7, R134, -R3 ;  /* 0x8000000386077221 */ /* 0x002fe20000010000 */
[--C-:B------:R-:W-:Y:S01]  /*5690*/  HSET2.LE.AND R3, R13, R245.reuse, PT ;  /* 0x000000f50d037233 */ /* 0x100fe20003803000 */
[----:B------:R-:W-:Y:S01]  /*56a0*/  FMUL.FTZ R13, R2, UR33 ;  /* 0x00000021020d7c20 */ /* 0x000fe20008410000 */
[----:B------:R-:W-:Y:S01]  /*56b0*/  F2FP.BF16.F32.PACK_AB R2, R187, R193 ;  /* 0x000000c1bb02723e */ /* 0x000fe200000010ff */
[----:B------:R-:W-:Y:S01]  /*56c0*/  FFMA.FTZ R29, R29, UR33, -R8 ;  /* 0x000000211d1d7c23 */ /* 0x000fe20008010808 */
[--C-:B------:R-:W-:Y:S01]  /*56d0*/  HSET2.LE.AND R5, R4, R245.reuse, PT ;  /* 0x000000f504057233 */ /* 0x100fe20003803000 */
[----:B------:R1:W-:Y:S01]  /*56e0*/  MUFU.EX2 R181, R26 ;  /* 0x0000001a00b57308 */ /* 0x0003e20000000800 */
[----:B------:R-:W-:Y:S01]  /*56f0*/  LOP3.LUT R16, R0, R2, RZ, 0xc0, !PT ;  /* 0x0000000200107212 */ /* 0x000fe200078ec0ff */
[----:B------:R-:W-:Y:S01]  /*5700*/  FMUL.FTZ R2, R7, UR33 ;  /* 0x0000002107027c20 */ /* 0x000fe20008410000 */
[----:B------:R-:W-:Y:S01]  /*5710*/  F2FP.BF16.F32.PACK_AB R4, R204, R205 ;  /* 0x000000cdcc04723e */ /* 0x000fe200000010ff */
[-C--:B--2---:R-:W-:Y:S01]  /*5720*/  FMUL.FTZ R144, R144, R21.reuse ;  /* 0x0000001590907220 */ /* 0x084fe20000410000 */
[--C-:B------:R-:W-:Y:S01]  /*5730*/  HSET2.LE.AND R0, R12, R245.reuse, PT ;  /* 0x000000f50c007233 */ /* 0x100fe20003803000 */
[----:B------:R-:W-:Y:S01]  /*5740*/  FMUL.FTZ R145, R145, R21 ;  /* 0x0000001591917220 */ /* 0x000fe20000410000 */
[----:B------:R-:W-:Y:S01]  /*5750*/  F2FP.BF16.F32.PACK_AB R6, R196, R197 ;  /* 0x000000c5c406723e */ /* 0x000fe200000010ff */
[----:B------:R3:W2:Y:S01]  /*5760*/  MUFU.EX2 R12, R2 ;  /* 0x00000002000c7308 */ /* 0x0006a20000000800 */
[----:B------:R-:W-:Y:S01]  /*5770*/  LOP3.LUT R17, R3, R4, RZ, 0xc0, !PT ;  /* 0x0000000403117212 */ /* 0x000fe200078ec0ff */
[-C--:B------:R-:W-:Y:S01]  /*5780*/  FMUL.FTZ R152, R152, R21.reuse ;  /* 0x0000001598987220 */ /* 0x080fe20000410000 */
[----:B------:R-:W-:Y:S01]  /*5790*/  LOP3.LUT R4, R5, R6, RZ, 0xc0, !PT ;  /* 0x0000000605047212 */ /* 0x000fe200078ec0ff */
[-C--:B------:R-:W-:Y:S01]  /*57a0*/  FMUL.FTZ R153, R153, R21.reuse ;  /* 0x0000001599997220 */ /* 0x080fe20000410000 */
[--C-:B------:R-:W-:Y:S01]  /*57b0*/  HSET2.LE.AND R3, R30, R245.reuse, PT ;  /* 0x000000f51e037233 */ /* 0x100fe20003803000 */
[-C--:B------:R-:W-:Y:S01]  /*57c0*/  FMUL.FTZ R36, R36, R21.reuse ;  /* 0x0000001524247220 */ /* 0x080fe20000410000 */
[--C-:B------:R-:W-:Y:S01]  /*57d0*/  HSET2.LE.AND R7, R18, R245.reuse, PT ;  /* 0x000000f512077233 */ /* 0x100fe20003803000 */
[----:B------:R-:W4:Y:S01]  /*57e0*/  MUFU.EX2 R183, R29 ;  /* 0x0000001d00b77308 */ /* 0x000f220000000800 */
[----:B-1----:R-:W1:Y:S01]  /*57f0*/  LDSM.16.MT88.4 R24, [R208+0xa000] ;  /* 0x00a00000d018783b */ /* 0x002e620000004200 */
[----:B------:R-:W-:Y:S01]  /*5800*/  F2FP.BF16.F32.PACK_AB R6, R184, R194 ;  /* 0x000000c2b806723e */ /* 0x000fe200000010ff */
[----:B------:R-:W-:Y:S01]  /*5810*/  FMUL.FTZ R37, R37, R21 ;  /* 0x0000001525257220 */ /* 0x000fe20000410000 */
[----:B------:R-:W-:Y:S01]  /*5820*/  F2FP.BF16.F32.PACK_AB R19, R198, R199 ;  /* 0x000000c7c613723e */ /* 0x000fe200000010ff */
[----:B------:R-:W-:Y:S01]  /*5830*/  LDSM.16.MT88.4 R132, [R213+0xa000] ;  /* 0x00a00000d584783b */ /* 0x000fe20000004200 */
[----:B------:R-:W-:Y:S01]  /*5840*/  LOP3.LUT R18, R3, R6, RZ, 0xc0, !PT ;  /* 0x0000000603127212 */ /* 0x000fe200078ec0ff */
[----:B------:R-:W-:Y:S01]  /*5850*/  FMUL.FTZ R48, R48, R21 ;  /* 0x0000001530307220 */ /* 0x000fe20000410000 */
[----:B------:R-:W5:Y:S01]  /*5860*/  MUFU.EX2 R20, R20 ;  /* 0x0000001400147308 */ /* 0x000f620000000800 */
[----:B---3--:R-:W-:Y:S01]  /*5870*/  F2FP.BF16.F32.PACK_AB R2, R188, R189 ;  /* 0x000000bdbc02723e */ /* 0x008fe200000010ff */
[-C--:B--2---:R-:W-:Y:S01]  /*5880*/  FMUL.FTZ R142, R142, R12.reuse ;  /* 0x0000000c8e8e7220 */ /* 0x084fe20000410000 */
[----:B------:R-:W-:Y:S01]  /*5890*/  LOP3.LUT R19, R7, R19, RZ, 0xc0, !PT ;  /* 0x0000001307137212 */ /* 0x000fe200078ec0ff */
[----:B------:R-:W-:Y:S01]  /*58a0*/  FMUL.FTZ R143, R143, R12 ;  /* 0x0000000c8f8f7220 */ /* 0x000fe20000410000 */
[----:B------:R-:W-:Y:S01]  /*58b0*/  LOP3.LUT R5, R0, R2, RZ, 0xc0, !PT ;  /* 0x0000000200057212 */ /* 0x000fe200078ec0ff */
[-C--:B------:R-:W-:Y:S01]  /*58c0*/  FMUL.FTZ R150, R150, R12.reuse ;  /* 0x0000000c96967220 */ /* 0x080fe20000410000 */
[--C-:B------:R-:W-:Y:S01]  /*58d0*/  HSET2.LE.AND R0, R32, R245.reuse, PT ;  /* 0x000000f520007233 */ /* 0x100fe20003803000 */
[----:B------:R-:W2:Y:S01]  /*58e0*/  MUFU.EX2 R13, R13 ;  /* 0x0000000d000d7308 */ /* 0x000ea20000000800 */
[----:B------:R-:W3:Y:S01]  /*58f0*/  LDSM.16.MT88.4 R32, [R210+0xa000] ;  /* 0x00a00000d220783b */ /* 0x000ee20000004200 */
[----:B------:R-:W-:Y:S01]  /*5900*/  HSET2.LE.AND R3, R28, R245, PT ;  /* 0x000000f51c037233 */ /* 0x000fe20003803000 */
[-C--:B------:R-:W-:Y:S01]  /*5910*/  FMUL.FTZ R151, R151, R12.reuse ;  /* 0x0000000c97977220 */ /* 0x080fe20000410000 */
[----:B------:R-:W-:Y:S01]  /*5920*/  F2FP.BF16.F32.PACK_AB R2, R190, R191 ;  /* 0x000000bfbe02723e */ /* 0x000fe200000010ff */
[-C--:B------:R-:W-:Y:S01]  /*5930*/  FMUL.FTZ R42, R42, R12.reuse ;  /* 0x0000000c2a2a7220 */ /* 0x080fe20000410000 */
[----:B----4-:R-:W-:Y:S01]  /*5940*/  F2FP.BF16.F32.PACK_AB R7, R181, R183 ;  /* 0x000000b7b507723e */ /* 0x010fe200000010ff */
[----:B------:R-:W-:Y:S01]  /*5950*/  FMUL.FTZ R43, R43, R12 ;  /* 0x0000000c2b2b7220 */ /* 0x000fe20000410000 */
[----:B------:R-:W-:Y:S01]  /*5960*/  LOP3.LUT R6, R0, R2, RZ, 0xc0, !PT ;  /* 0x0000000200067212 */ /* 0x000fe200078ec0ff */
[-C--:B-----5:R-:W-:Y:S01]  /*5970*/  FMUL.FTZ R146, R146, R20.reuse ;  /* 0x0000001492927220 */ /* 0x0a0fe20000410000 */
[-C--:B------:R-:W-:Y:S01]  /*5980*/  FMUL.FTZ R147, R147, R20.reuse ;  /* 0x0000001493937220 */ /* 0x080fe20000410000 */
[----:B------:R-:W-:Y:S01]  /*5990*/  LOP3.LUT R7, R3, R7, RZ, 0xc0, !PT ;  /* 0x0000000703077212 */ /* 0x000fe200078ec0ff */
[-C--:B------:R-:W-:Y:S01]  /*59a0*/  FMUL.FTZ R154, R154, R20.reuse ;  /* 0x000000149a9a7220 */ /* 0x080fe20000410000 */
[-C--:B------:R-:W-:Y:S01]  /*59b0*/  FMUL.FTZ R155, R155, R20.reuse ;  /* 0x000000149b9b7220 */ /* 0x080fe20000410000 */
[-C--:B------:R-:W-:Y:S01]  /*59c0*/  FMUL.FTZ R38, R38, R20.reuse ;  /* 0x0000001426267220 */ /* 0x080fe20000410000 */
[----:B------:R-:W-:Y:S01]  /*59d0*/  FMUL.FTZ R39, R39, R20 ;  /* 0x0000001427277220 */ /* 0x000fe20000410000 */
[-C--:B------:R-:W-:Y:S01]  /*59e0*/  FMUL.FTZ R46, R46, R12.reuse ;  /* 0x0000000c2e2e7220 */ /* 0x080fe20000410000 */
        /* <DEDUP_REMOVED lines=8> */
[-C--:B-1----:R-:W-:Y:S01]  /*5a70*/  HMMA.16816.F32.BF16 R200, R16, R24.reuse, R144 ;  /* 0x0000001810c8723c */ /* 0x082fe20000041890 */
        /* <DEDUP_REMOVED lines=23> */
[-C--:B---3--:R-:W-:Y:S01]  /*5bf0*/  HMMA.16816.F32.BF16 R24, R16, R32.reuse, R36 ;  /* 0x000000201018723c */ /* 0x088fe20000041824 */
[----:B------:R-:W-:Y:S01]  /*5c00*/  LDSM.16.MT88.4 R36, [R212+0xb000] ;  /* 0x00b00000d424783b */ /* 0x000fe20000004200 */
[-C--:B------:R-:W-:Y:S01]  /*5c10*/  FMUL.FTZ R91, R91, R12.reuse ;  /* 0x0000000c5b5b7220 */ /* 0x080fe20000410000 */
[-C--:B------:R-:W-:Y:S01]  /*5c20*/  FMUL.FTZ R92, R92, R13.reuse ;  /* 0x0000000d5c5c7220 */ /* 0x080fe20000410000 */
[-C--:B------:R-:W-:Y:S01]  /*5c30*/  FMUL.FTZ R93, R93, R13.reuse ;  /* 0x0000000d5d5d7220 */ /* 0x080fe20000410000 */
[-C--:B------:R-:W-:Y:S01]  /*5c40*/  FMUL.FTZ R94, R94, R12.reuse ;  /* 0x0000000c5e5e7220 */ /* 0x080fe20000410000 */
[C---:B------:R-:W-:Y:S01]  /*5c50*/  HMMA.16816.F32.BF16 R232, R4.reuse, R32, R40 ;  /* 0x0000002004e8723c */ /* 0x040fe20000041828 */
[----:B------:R-:W-:Y:S01]  /*5c60*/  LDSM.16.MT88.4 R40, [R210+0xb000] ;  /* 0x00b00000d228783b */ /* 0x000fe20000004200 */
[-C--:B------:R-:W-:Y:S01]  /*5c70*/  FMUL.FTZ R95, R95, R12.reuse ;  /* 0x0000000c5f5f7220 */ /* 0x080fe20000410000 */
[-C--:B------:R-:W-:Y:S01]  /*5c80*/  FMUL.FTZ R104, R104, R13.reuse ;  /* 0x0000000d68687220 */ /* 0x080fe20000410000 */
[-C--:B------:R-:W-:Y:S01]  /*5c90*/  FMUL.FTZ R105, R105, R13.reuse ;  /* 0x0000000d69697220 */ /* 0x080fe20000410000 */
[-C--:B------:R-:W-:Y:S01]  /*5ca0*/  FMUL.FTZ R106, R106, R12.reuse ;  /* 0x0000000c6a6a7220 */ /* 0x080fe20000410000 */
[----:B------:R-:W-:Y:S01]  /*5cb0*/  HMMA.16816.F32.BF16 R224, R4, R34, R44 ;  /* 0x0000002204e0723c */ /* 0x000fe2000004182c */
[----:B------:R-:W-:Y:S01]  /*5cc0*/  LDSM.16.MT88.4 R44, [R213+0xb000] ;  /* 0x00b00000d52c783b */ /* 0x000fe20000004200 */
[----:B------:R-:W-:Y:S01]  /*5cd0*/  FMUL.FTZ R107, R107, R12 ;  /* 0x0000000c6b6b7220 */ /* 0x000fe20000410000 */
[-C--:B------:R-:W-:Y:S01]  /*5ce0*/  FMUL.FTZ R156, R156, R13.reuse ;  /* 0x0000000d9c9c7220 */ /* 0x080fe20000410000 */
[-C--:B------:R-:W-:Y:S01]  /*5cf0*/  FMUL.FTZ R157, R157, R13.reuse ;  /* 0x0000000d9d9d7220 */ /* 0x080fe20000410000 */
[----:B------:R-:W-:Y:S01]  /*5d00*/  FMUL.FTZ R112, R112, R13 ;  /* 0x0000000d70707220 */ /* 0x000fe20000410000 */
[----:B------:R-:W-:Y:S01]  /*5d10*/  MOV R175, R30 ;  /* 0x0000001e00af7202 */ /* 0x000fe20000000f00 */
[----:B------:R-:W-:Y:S01]  /*5d20*/  IMAD.MOV.U32 R174, RZ, RZ, R31 ;  /* 0x000000ffffae7224 */ /* 0x000fe200078e001f */
[----:B------:R-:W-:Y:S01]  /*5d30*/  MOV R136, R29 ;  /* 0x0000001d00887202 */ /* 0x000fe20000000f00 */
[----:B------:R-:W-:-:S02]  /*5d40*/  IMAD.MOV.U32 R152, RZ, RZ, R28 ;  /* 0x000000ffff987224 */ /* 0x000fc400078e001c */
[-C--:B------:R-:W-:Y:S01]  /*5d50*/  FMUL.FTZ R158, R158, R12.reuse ;  /* 0x0000000c9e9e7220 */ /* 0x080fe20000410000 */
[----:B------:R-:W1:Y:S01]  /*5d60*/  LDSM.16.MT88.4 R28, [R212+0xa000] ;  /* 0x00a00000d41c783b */ /* 0x000e620000004200 */
[----:B------:R-:W-:Y:S01]  /*5d70*/  IMAD.MOV.U32 R186, RZ, RZ, R24 ;  /* 0x000000ffffba7224 */ /* 0x000fe200078e0018 */
[----:B------:R-:W-:Y:S01]  /*5d80*/  MOV R155, R25 ;  /* 0x00000019009b7202 */ /* 0x000fe20000000f00 */
[----:B------:R-:W-:Y:S01]  /*5d90*/  IMAD.MOV.U32 R154, RZ, RZ, R26 ;  /* 0x000000ffff9a7224 */ /* 0x000fe200078e001a */
        /* <DEDUP_REMOVED lines=21> */
[----:B------:R-:W-:Y:S01]  /*5ef0*/  IMAD.MOV.U32 R0, RZ, RZ, R203 ;  /* 0x000000ffff007224 */ /* 0x000fe200078e00cb */
[----:B------:R-:W-:Y:S01]  /*5f00*/  MOV R3, R201 ;  /* 0x000000c900037202 */ /* 0x000fe20000000f00 */
[----:B------:R-:W-:Y:S01]  /*5f10*/  IMAD.MOV.U32 R2, RZ, RZ, R202 ;  /* 0x000000ffff027224 */ /* 0x000fe200078e00ca */
        /* <DEDUP_REMOVED lines=11> */
[----:B------:R-:W-:Y:S01]  /*5fd0*/  FMUL.FTZ R85, R85, R21 ;  /* 0x0000001555557220 */ /* 0x000fe20000410000 */
[----:B-1----:R-:W-:Y:S01]  /*5fe0*/  HMMA.16816.F32.BF16 R72, R4, R28, R72 ;  /* 0x0000001c0448723c */ /* 0x002fe20000041848 */
[-C--:B------:R-:W-:Y:S01]  /*5ff0*/  FMUL.FTZ R86, R86, R20.reuse ;  /* 0x0000001456567220 */ /* 0x080fe20000410000 */
[----:B------:R-:W-:Y:S01]  /*6000*/  FMUL.FTZ R87, R87, R20 ;  /* 0x0000001457577220 */ /* 0x000fe20000410000 */
[----:B------:R-:W-:-:S02]  /*6010*/  IMAD.MOV.U32 R185, RZ, RZ, R200 ;  /* 0x000000ffffb97224 */ /* 0x000fc400078e00c8 */
[-C--:B------:R-:W-:Y:S01]  /*6020*/  FMUL.FTZ R80, R80, R21.reuse ;  /* 0x0000001550507220 */ /* 0x080fe20000410000 */
[----:B------:R-:W-:Y:S01]  /*6030*/  IMAD.MOV.U32 R32, RZ, RZ, R194 ;  /* 0x000000ffff207224 */ /* 0x000fe200078e00c2 */
        /* <DEDUP_REMOVED lines=39> */
[----:B------:R-:W-:Y:S01]  /*62b0*/  FMUL.FTZ R129, R129, R21 ;  /* 0x0000001581817220 */ /* 0x000fe20000410000 */
[-C--:B------:R-:W-:Y:S01]  /*62c0*/  FMUL.FTZ R130, R130, R20.reuse ;  /* 0x0000001482827220 */ /* 0x080fe20000410000 */
[----:B------:R-:W-:Y:S01]  /*62d0*/  FMUL.FTZ R131, R131, R20 ;  /* 0x0000001483837220 */ /* 0x000fe20000410000 */
[----:B------:R-:W-:Y:S01]  /*62e0*/  HMMA.16816.F32.BF16 R164, R4, R36, R164 ;  /* 0x0000002404a4723c */ /* 0x000fe200000418a4 */
[----:B------:R-:W-:-:S05]  /*62f0*/  PLOP3.LUT P0, PT, PT, PT, UP0, 0x80, 0x0 ;  /* 0x000000000000781c */ /* 0x000fca0003f0f008 */
[----:B------:R-:W-:Y:S06]  /*6300*/  HMMA.16816.F32.BF16 R144, R4, R38, R124 ;  /* 0x000000260490723c */ /* 0x000fec000004187c */
[C---:B------:R-:W-:Y:S01]  /*6310*/  HMMA.16816.F32.BF16 R200, R16.reuse, R134, R64 ;  /* 0x0000008610c8723c */ /* 0x040fe20000041840 */
[----:B------:R-:W-:Y:S01]  /*6320*/  MOV R127, R229 ;  /* 0x000000e5007f7202 */ /* 0x000fe20000000f00 */
[----:B------:R-:W-:Y:S01]  /*6330*/  IMAD.MOV.U32 R5, RZ, RZ, R228 ;  /* 0x000000ffff057224 */ /* 0x000fe200078e00e4 */
[----:B------:R-:W-:Y:S01]  /*6340*/  MOV R7, R187 ;  /* 0x000000bb00077202 */ /* 0x000fe20000000f00 */
[----:B------:R-:W-:Y:S01]  /*6350*/  IMAD.MOV.U32 R125, RZ, RZ, R155 ;  /* 0x000000ffff7d7224 */ /* 0x000fe200078e009b */
[----:B------:R-:W-:Y:S01]  /*6360*/  MOV R155, R3 ;  /* 0x00000003009b7202 */ /* 0x000fe20000000f00 */
[----:B------:R-:W-:Y:S01]  /*6370*/  HMMA.16816.F32.BF16 R228, R16, R34, R48 ;  /* 0x0000002210e4723c */ /* 0x000fe20000041830 */
[----:B------:R-:W-:-:S02]  /*6380*/  IMAD.MOV.U32 R126, RZ, RZ, R2 ;  /* 0x000000ffff7e7224 */ /* 0x000fc400078e0002 */
[----:B------:R-:W-:Y:S01]  /*6390*/  FFMA.FTZ R4, R177, UR33, -R9 ;  /* 0x00000021b1047c23 */ /* 0x000fe20008010809 */
[----:B------:R-:W-:Y:S01]  /*63a0*/  IMAD.WIDE.U32 R2, R139, -0x2daee0ad, RZ ;  /* 0xd2511f538b027825 */ /* 0x000fe200078e00ff */
[----:B------:R-:W-:Y:S01]  /*63b0*/  MOV R124, R186 ;  /* 0x000000ba007c7202 */ /* 0x000fe20000000f00 */
[C---:B------:R-:W-:Y:S02]  /*63c0*/  HMMA.16816.F32.BF16 R52, R16.reuse, R132, R52 ;  /* 0x000000841034723c */ /* 0x040fe40000041834 */
[----:B------:R-:W-:Y:S01]  /*63d0*/  IMAD.MOV.U32 R51, RZ, RZ, R153 ;  /* 0x000000ffff337224 */ /* 0x000fe200078e0099 */
[----:B------:R-:W-:Y:S01]  /*63e0*/  MOV R49, R192 ;  /* 0x000000c000317202 */ /* 0x000fe20000000f00 */
[----:B------:R-:W-:Y:S01]  /*63f0*/  IMAD.MOV.U32 R67, RZ, RZ, R32 ;  /* 0x000000ffff437224 */ /* 0x000fe200078e0020 */
[----:B------:R-:W-:Y:S01]  /*6400*/  MOV R153, R0 ;  /* 0x0000000000997202 */ /* 0x000fe20000000f00 */
[----:B------:R-:W-:Y:S01]  /*6410*/  FFMA.FTZ R0, R176, UR33, -R9 ;  /* 0x00000021b0007c23 */ /* 0x000fe20008010809 */
[C---:B------:R-:W-:Y:S01]  /*6420*/  HMMA.16816.F32.BF16 R84, R16.reuse, R24, R84 ;  /* 0x000000181054723c */ /* 0x040fe20000041854 */
[----:B------:R-:W-:Y:S01]  /*6430*/  IMAD.MOV.U32 R66, RZ, RZ, R49 ;  /* 0x000000ffff427224 */ /* 0x000fe200078e0031 */
[----:B------:R-:W-:Y:S01]  /*6440*/  MOV R49, R5 ;  /* 0x0000000500317202 */ /* 0x000fe20000000f00 */
[----:B------:R1:W-:Y:S01]  /*6450*/  MUFU.EX2 R33, R0 ;  /* 0x0000000000217308 */ /* 0x0003e20000000800 */
[----:B------:R-:W-:Y:S01]  /*6460*/  MOV R132, R7 ;  /* 0x0000000700847202 */ /* 0x000fe20000000f00 */
[----:B------:R-:W-:Y:S01]  /*6470*/  IMAD.MOV.U32 R48, RZ, RZ, R184 ;  /* 0x000000ffff307224 */ /* 0x000fe200078e00b8 */
[----:B------:R-:W-:Y:S01]  /*6480*/  LOP3.LUT R5, R2, 0xff, RZ, 0xc0, !PT ;  /* 0x000000ff02057812 */ /* 0x000fe200078ec0ff */
[----:B------:R-:W-:Y:S01]  /*6490*/  IMAD.MOV.U32 R6, RZ, RZ, R193 ;  /* 0x000000ffff067224 */ /* 0x000fe200078e00c1 */
[--C-:B------:R-:W-:Y:S01]  /*64a0*/  SHF.R.U32.HI R7, RZ, 0x10, R2.reuse ;  /* 0x00000010ff077819 */ /* 0x100fe20000011602 */
[C---:B------:R-:W-:Y:S01]  /*64b0*/  HMMA.16816.F32.BF16 R192, R16.reuse, R30, R80 ;  /* 0x0000001e10c0723c */ /* 0x040fe20000041850 */
[----:B------:R-:W-:Y:S01]  /*64c0*/  SHF.R.U32.HI R25, RZ, 0x18, R2 ;  /* 0x00000018ff197819 */ /* 0x000fe20000011602 */
[----:B------:R2:W3:Y:S01]  /*64d0*/  MUFU.EX2 R35, R4 ;  /* 0x0000000400237308 */ /* 0x0004e20000000800 */
[----:B------:R-:W-:Y:S01]  /*64e0*/  MOV R177, R48 ;  /* 0x0000003000b17202 */ /* 0x000fe20000000f00 */
[----:B------:R-:W-:Y:S01]  /*64f0*/  IMAD.MOV.U32 R48, RZ, RZ, R6 ;  /* 0x000000ffff307224 */ /* 0x000fe200078e0006 */
[----:B------:R-:W-:Y:S01]  /*6500*/  MOV R50, R154 ;  /* 0x0000009a00327202 */ /* 0x000fe20000000f00 */
[----:B------:R-:W-:Y:S01]  /*6510*/  HMMA.16816.F32.BF16 R160, R16, R44, R160 ;  /* 0x0000002c10a0723c */ /* 0x000fe200000418a0 */
[----:B------:R-:W-:-:S02]  /*6520*/  IMAD.MOV.U32 R65, RZ, RZ, R51 ;  /* 0x000000ffff417224 */ /* 0x000fc400078e0033 */
[----:B------:R-:W-:Y:S01]  /*6530*/  FFMA.FTZ R6, R173, UR33, -R9 ;  /* 0x00000021ad067c23 */ /* 0x000fe20008010809 */
[----:B------:R-:W-:Y:S01]  /*6540*/  MOV R64, R50 ;  /* 0x0000003200407202 */ /* 0x000fe20000000f00 */
[----:B------:R-:W-:Y:S01]  /*6550*/  IMAD.MOV.U32 R154, RZ, RZ, R185 ;  /* 0x000000ffff9a7224 */ /* 0x000fe200078e00b9 */
[----:B-1----:R-:W-:Y:S01]  /*6560*/  LOP3.LUT R0, R3, UR5, R138, 0x96, !PT ;  /* 0x0000000503007c12 */ /* 0x002fe2000f8e968a */
[----:B------:R1:W-:Y:S01]  /*6570*/  MUFU.EX2 R31, R6 ;  /* 0x00000006001f7308 */ /* 0x0003e20000000800 */
[----:B------:R-:W-:Y:S01]  /*6580*/  LOP3.LUT R3, R2, 0xffff, RZ, 0xc0, !PT ;  /* 0x0000ffff02037812 */ /* 0x000fe200078ec0ff */
[----:B------:R-:W-:Y:S01]  /*6590*/  FFMA.FTZ R2, R172, UR33, -R9 ;  /* 0x00000021ac027c23 */ /* 0x000fe20008010809 */
[----:B------:R-:W-:Y:S01]  /*65a0*/  MOV R45, R48 ;  /* 0x00000030002d7202 */ /* 0x000fe20000000f00 */
[----:B------:R-:W-:Y:S01]  /*65b0*/  HMMA.16816.F32.BF16 R68, R16, R28, R68 ;  /* 0x0000001c1044723c */ /* 0x000fe20000041844 */
[----:B------:R-:W-:Y:S01]  /*65c0*/  SHF.R.U32.HI R3, RZ, 0x8, R3 ;  /* 0x00000008ff037819 */ /* 0x000fe20000011603 */
[----:B------:R-:W-:-:S02]  /*65d0*/  IMAD.MOV.U32 R83, RZ, RZ, R125 ;  /* 0x000000ffff537224 */ /* 0x000fc400078e007d */
[----:B--2---:R-:W-:Y:S01]  /*65e0*/  FFMA.FTZ R4, R179, UR33, -R8 ;  /* 0x00000021b3047c23 */ /* 0x004fe20008010808 */
[----:B------:R2:W-:Y:S01]  /*65f0*/  MUFU.EX2 R34, R2 ;  /* 0x0000000200227308 */ /* 0x0005e20000000800 */
[----:B------:R-:W-:Y:S01]  /*6600*/  PRMT R24, R5, 0x5410, R3 ;  /* 0x0000541005187816 */ /* 0x000fe20000000003 */
[C---:B------:R-:W-:Y:S01]  /*6610*/  HMMA.16816.F32.BF16 R184, R16.reuse, R26, R96 ;  /* 0x0000001a10b8723c */ /* 0x040fe20000041860 */
[C---:B------:R-:W-:Y:S01]  /*6620*/  LOP3.LUT R3, R0.reuse, 0xffff, RZ, 0xc0, !PT ;  /* 0x0000ffff00037812 */ /* 0x040fe200078ec0ff */
[----:B------:R-:W-:Y:S01]  /*6630*/  IMAD.MOV.U32 R81, RZ, RZ, R153 ;  /* 0x000000ffff517224 */ /* 0x000fe200078e0099 */
[----:B------:R-:W-:Y:S01]  /*6640*/  LOP3.LUT R5, R0, 0xff, RZ, 0xc0, !PT ;  /* 0x000000ff00057812 */ /* 0x000fe200078ec0ff */
[----:B------:R-:W-:Y:S01]  /*6650*/  IMAD.MOV.U32 R9, RZ, RZ, R174 ;  /* 0x000000ffff097224 */ /* 0x000fe200078e00ae */
[----:B------:R-:W-:Y:S01]  /*6660*/  SHF.R.U32.HI R3, RZ, 0x8, R3 ;  /* 0x00000008ff037819 */ /* 0x000fe20000011603 */
[----:B------:R3:W-:Y:S01]  /*6670*/  MUFU.EX2 R30, R4 ;  /* 0x00000004001e7308 */ /* 0x0007e20000000800 */
[----:B------:R-:W-:Y:S01]  /*6680*/  MOV R133, R175 ;  /* 0x000000af00857202 */ /* 0x000fe20000000f00 */
[----:B-1----:R-:W-:Y:S01]  /*6690*/  FFMA.FTZ R6, R178, UR33, -R8 ;  /* 0x00000021b2067c23 */ /* 0x002fe20008010808 */
[----:B------:R-:W-:Y:S01]  /*66a0*/  MOV R179, R66 ;  /* 0x0000004200b37202 */ /* 0x000fe20000000f00 */
[----:B------:R-:W-:Y:S01]  /*66b0*/  IMAD.MOV.U32 R99, RZ, RZ, R155 ;  /* 0x000000ffff637224 */ /* 0x000fe200078e009b */
[----:B------:R-:W-:Y:S01]  /*66c0*/  PRMT R3, R5, 0x5410, R3 ;  /* 0x0000541005037816 */ /* 0x000fe20000000003 */
[----:B------:R-:W-:Y:S01]  /*66d0*/  IMAD.MOV.U32 R97, RZ, RZ, R136 ;  /* 0x000000ffff617224 */ /* 0x000fe200078e0088 */
[----:B------:R-:W-:Y:S01]  /*66e0*/  MOV R66, R124 ;  /* 0x0000007c00427202 */ /* 0x000fe20000000f00 */
[----:B------:R-:W-:Y:S01]  /*66f0*/  MUFU.EX2 R28, R6 ;  /* 0x00000006001c7308 */ /* 0x000fe20000000800 */
[----:B--2---:R-:W-:Y:S01]  /*6700*/  FFMA.FTZ R2, R137, UR33, -R8 ;  /* 0x0000002189027c23 */ /* 0x004fe20008010808 */
[----:B------:R-:W-:Y:S01]  /*6710*/  MOV R80, R126 ;  /* 0x0000007e00507202 */ /* 0x000fe20000000f00 */
[----:B------:R-:W-:Y:S01]  /*6720*/  HMMA.16816.F32.BF16 R100, R16, R40, R100 ;  /* 0x000000281064723c */ /* 0x000fe20000041864 */
[----:B------:R-:W-:Y:S01]  /*6730*/  MOV R82, R154 ;  /* 0x0000009a00527202 */ /* 0x000fe20000000f00 */
[----:B------:R-:W-:Y:S01]  /*6740*/  IMAD.MOV.U32 R176, RZ, RZ, R127 ;  /* 0x000000ffffb07224 */ /* 0x000fe200078e007f */
[----:B------:R-:W-:-:S02]  /*6750*/  MOV R98, R152 ;  /* 0x0000009800627202 */ /* 0x000fc40000000f00 */
[----:B------:R1:W2:Y:S01]  /*6760*/  MUFU.EX2 R32, R2 ;  /* 0x0000000200207308 */ /* 0x0002a20000000800 */
[----:B------:R-:W-:Y:S01]  /*6770*/  LOP3.LUT R5, R7, 0xff, RZ, 0xc0, !PT ;  /* 0x000000ff07057812 */ /* 0x000fe200078ec0ff */
[C---:B------:R-:W-:Y:S01]  /*6780*/  HMMA.16816.F32.BF16 R172, R16.reuse, R42, R108 ;  /* 0x0000002a10ac723c */ /* 0x040fe2000004186c */
[----:B------:R-:W-:Y:S01]  /*6790*/  MOV R178, R132 ;  /* 0x0000008400b27202 */ /* 0x000fe20000000f00 */
[----:B------:R-:W-:Y:S01]  /*67a0*/  LDSM.16.MT88.4 R152, [R208+0xa800] ;  /* 0x00a80000d098783b */ /* 0x000fe20000004200 */
[----:B------:R-:W-:Y:S02]  /*67b0*/  PRMT R5, R5, 0x5410, R25 ;  /* 0x0000541005057816 */ /* 0x000fe40000000019 */
[----:B------:R-:W-:Y:S01]  /*67c0*/  HSET2.LE.AND R3, R3, R245, PT ;  /* 0x000000f503037233 */ /* 0x000fe20003803000 */
[----:B------:R-:W-:Y:S01]  /*67d0*/  HMMA.16816.F32.BF16 R136, R16, R46, R120 ;  /* 0x0000002e1088723c */ /* 0x000fe20000041878 */
[----:B------:R-:W-:Y:S01]  /*67e0*/  LDSM.16.MT88.4 R108, [R210+0xb800] ;  /* 0x00b80000d26c783b */ /* 0x000fe20000004200 */
[----:B---3--:R-:W-:-:S03]  /*67f0*/  F2FP.BF16.F32.PACK_AB R4, R35, R33 ;  /* 0x000000212304723e */ /* 0x008fc600000010ff */
[----:B------:R-:W-:Y:S01]  /*6800*/  LDSM.16.MT88.4 R120, [R213+0xb800] ;  /* 0x00b80000d578783b */ /* 0x000fe20000004200 */
[----:B------:R-:W-:Y:S01]  /*6810*/  HMMA.16816.F32.BF16 R168, R16, R36, R168 ;  /* 0x0000002410a8723c */ /* 0x000fe200000418a8 */
[----:B------:R-:W-:Y:S01]  /*6820*/  LOP3.LUT R124, R3, R4, RZ, 0xc0, !PT ;  /* 0x00000004037c7212 */ /* 0x000fe200078ec0ff */
[----:B------:R-:W-:Y:S01]  /*6830*/  FFMA.FTZ R4, R176, UR33, -R23 ;  /* 0x00000021b0047c23 */ /* 0x000fe20008010817 */
[--C-:B-1----:R-:W-:Y:S02]  /*6840*/  SHF.R.U32.HI R2, RZ, 0x10, R0.reuse ;  /* 0x00000010ff027819 */ /* 0x102fe40000011600 */
[----:B------:R-:W-:Y:S01]  /*6850*/  SHF.R.U32.HI R0, RZ, 0x18, R0 ;  /* 0x00000018ff007819 */ /* 0x000fe20000011600 */
[----:B------:R-:W-:Y:S01]  /*6860*/  MUFU.EX2 R176, R4 ;  /* 0x0000000400b07308 */ /* 0x000fe20000000800 */
[----:B------:R-:W-:Y:S01]  /*6870*/  LOP3.LUT R2, R2, 0xff, RZ, 0xc0, !PT ;  /* 0x000000ff02027812 */ /* 0x000fe200078ec0ff */
[----:B------:R-:W-:Y:S01]  /*6880*/  IMAD.MOV.U32 R36, RZ, RZ, R66 ;  /* 0x000000ffff247224 */ /* 0x000fe200078e0042 */
[----:B------:R-:W-:-:S02]  /*6890*/  MOV R37, R83 ;  /* 0x0000005300257202 */ /* 0x000fc40000000f00 */
[----:B------:R-:W-:Y:S01]  /*68a0*/  PRMT R2, R2, 0x5410, R0 ;  /* 0x0000541002027816 */ /* 0x000fe20000000000 */
[----:B------:R-:W-:Y:S01]  /*68b0*/  FFMA.FTZ R0, R180, UR33, -R8 ;  /* 0x00000021b4007c23 */ /* 0x000fe20008010808 */
[----:B------:R-:W-:Y:S02]  /*68c0*/  IMAD.MOV.U32 R180, RZ, RZ, R67 ;  /* 0x000000ffffb47224 */ /* 0x000fe400078e0043 */
[----:B------:R-:W-:Y:S01]  /*68d0*/  IMAD.MOV.U32 R67, RZ, RZ, R49 ;  /* 0x000000ffff437224 */ /* 0x000fe200078e0031 */
[----:B------:R1:W3:Y:S01]  /*68e0*/  MUFU.EX2 R29, R0 ;  /* 0x00000000001d7308 */ /* 0x0002e20000000800 */
[----:B------:R-:W4:Y:S01]  /*68f0*/  LDSM.16.MT88.4 R48, [R210+0xa800] ;  /* 0x00a80000d230783b */ /* 0x000f220000004200 */
[----:B------:R-:W-:Y:S02]  /*6900*/  IMAD.MOV.U32 R8, RZ, RZ, R133 ;  /* 0x000000ffff087224 */ /* 0x000fe400078e0085 */
[----:B------:R-:W-:Y:S07]  /*6910*/  HMMA.16816.F32.BF16 R132, R16, R38, R128 ;  /* 0x000000261084723c */ /* 0x000fee0000041880 */
[----:B------:R-:W-:Y:S01]  /*6920*/  MOV R131, R97 ;  /* 0x0000006100837202 */ /* 0x000fe20000000f00 */
[----:B------:R-:W-:Y:S01]  /*6930*/  IMAD.MOV.U32 R130, RZ, RZ, R98 ;  /* 0x000000ffff827224 */ /* 0x000fe200078e0062 */
[----:B------:R-:W-:Y:S01]  /*6940*/  MOV R18, R99 ;  /* 0x0000006300127202 */ /* 0x000fe20000000f00 */
[----:B------:R-:W-:Y:S01]  /*6950*/  IMAD.MOV.U32 R128, RZ, RZ, R80 ;  /* 0x000000ffff807224 */ /* 0x000fe200078e0050 */
[----:B------:R-:W-:Y:S01]  /*6960*/  MOV R129, R81 ;  /* 0x0000005100817202 */ /* 0x000fe20000000f00 */
[----:B------:R-:W-:Y:S01]  /*6970*/  IMAD.MOV.U32 R17, RZ, RZ, R82 ;  /* 0x000000ffff117224 */ /* 0x000fe200078e0052 */
[----:B-1----:R-:W-:Y:S01]  /*6980*/  HSET2.LE.AND R0, R2, R245, PT ;  /* 0x000000f502007233 */ /* 0x002fe20003803000 */
[----:B------:R-:W-:Y:S01]  /*6990*/  IMAD.MOV.U32 R38, RZ, RZ, R64 ;  /* 0x000000ffff267224 */ /* 0x000fe200078e0040 */
[----:B--2---:R-:W-:Y:S01]  /*69a0*/  F2FP.BF16.F32.PACK_AB R2, R30, R32 ;  /* 0x000000201e02723e */ /* 0x004fe200000010ff */
[----:B------:R-:W-:Y:S01]  /*69b0*/  LDSM.16.MT88.4 R80, [R212+0xa800] ;  /* 0x00a80000d450783b */ /* 0x000fe20000004200 */
[----:B------:R-:W-:-:S02]  /*69c0*/  MOV R39, R65 ;  /* 0x0000004100277202 */ /* 0x000fc40000000f00 */
[----:B------:R-:W-:Y:S01]  /*69d0*/  LOP3.LUT R125, R0, R2, RZ, 0xc0, !PT ;  /* 0x00000002007d7212 */ /* 0x000fe200078ec0ff */
[----:B------:R-:W-:Y:S01]  /*69e0*/  LDSM.16.MT88.4 R96, [R208+0xb800] ;  /* 0x00b80000d060783b */ /* 0x000fe20000004200 */
[----:B------:R-:W-:Y:S02]  /*69f0*/  HSET2.LE.AND R0, R24, R245, PT ;  /* 0x000000f518007233 */ /* 0x000fe40003803000 */
[----:B------:R-:W-:Y:S01]  /*6a00*/  MOV R19, R67 ;  /* 0x0000004300137202 */ /* 0x000fe20000000f00 */
[----:B------:R-:W-:Y:S01]  /*6a10*/  LDSM.16.MT88.4 R24, [R212+0xb800] ;  /* 0x00b80000d418783b */ /* 0x000fe20000004200 */
[----:B------:R-:W-:-:S03]  /*6a20*/  F2FP.BF16.F32.PACK_AB R2, R31, R34 ;  /* 0x000000221f02723e */ /* 0x000fc600000010ff */
[----:B------:R-:W1:Y:S01]  /*6a30*/  LDSM.16.MT88.4 R64, [R213+0xa800] ;  /* 0x00a80000d540783b */ /* 0x000e620000004200 */
[----:B------:R-:W-:Y:S02]  /*6a40*/  LOP3.LUT R126, R0, R2, RZ, 0xc0, !PT ;  /* 0x00000002007e7212 */ /* 0x000fe400078ec0ff */
[----:B------:R-:W-:Y:S02]  /*6a50*/  HSET2.LE.AND R0, R5, R245, PT ;  /* 0x000000f505007233 */ /* 0x000fe40003803000 */
[----:B---3--:R-:W-:-:S04]  /*6a60*/  F2FP.BF16.F32.PACK_AB R2, R28, R29 ;  /* 0x0000001d1c02723e */ /* 0x008fc800000010ff */
[----:B------:R-:W-:Y:S01]  /*6a70*/  LOP3.LUT R127, R0, R2, RZ, 0xc0, !PT ;  /* 0x00000002007f7212 */ /* 0x000fe200078ec0ff */
[----:B------:R-:W-:Y:S01]  /*6a80*/  FFMA.FTZ R0, R252, UR33, -R23 ;  /* 0x00000021fc007c23 */ /* 0x000fe20008010817 */
[----:B------:R-:W-:-:S05]  /*6a90*/  IMAD.WIDE.U32 R2, R244, -0x2daee0ad, RZ ;  /* 0xd2511f53f4027825 */ /* 0x000fca00078e00ff */
[C---:B----4-:R-:W-:Y:S01]  /*6aa0*/  HMMA.16816.F32.BF16 R40, R124.reuse, R48, R232 ;  /* 0x000000307c28723c */ /* 0x050fe200000418e8 */
[--C-:B------:R-:W-:Y:S02]  /*6ab0*/  SHF.R.U32.HI R6, RZ, 0x10, R2.reuse ;  /* 0x00000010ff067819 */ /* 0x100fe40000011602 */
[C---:B------:R-:W-:Y:S02]  /*6ac0*/  LOP3.LUT R7, R2.reuse, 0xff, RZ, 0xc0, !PT ;  /* 0x000000ff02077812 */ /* 0x040fe400078ec0ff */
[----:B------:R-:W-:Y:S01]  /*6ad0*/  SHF.R.U32.HI R5, RZ, 0x18, R2 ;  /* 0x00000018ff057819 */ /* 0x000fe20000011602 */
[C---:B------:R-:W-:Y:S01]  /*6ae0*/  HMMA.16816.F32.BF16 R140, R124.reuse, R152, R140 ;  /* 0x000000987c8c723c */ /* 0x040fe2000004188c */
[----:B------:R-:W-:Y:S01]  /*6af0*/  IMAD.MOV.U32 R234, RZ, RZ, R179 ;  /* 0x000000ffffea7224 */ /* 0x000fe200078e00b3 */
[----:B------:R-:W-:Y:S02]  /*6b00*/  MOV R179, R177 ;  /* 0x000000b100b37202 */ /* 0x000fe40000000f00 */
[----:B------:R2:W3:Y:S01]  /*6b10*/  MUFU.EX2 R177, R0 ;  /* 0x0000000000b17308 */ /* 0x0004e20000000800 */
[----:B------:R-:W-:Y:S01]  /*6b20*/  MOV R235, R45 ;  /* 0x0000002d00eb7202 */ /* 0x000fe20000000f00 */
[C---:B------:R-:W-:Y:S06]  /*6b30*/  HMMA.16816.F32.BF16 R148, R124.reuse, R154, R148 ;  /* 0x0000009a7c94723c */ /* 0x040fec0000041894 */
[C---:B------:R-:W-:Y:S06]  /*6b40*/  HMMA.16816.F32.BF16 R44, R124.reuse, R50, R224 ;  /* 0x000000327c2c723c */ /* 0x040fec00000418e0 */
[C---:B-1----:R-:W-:Y:S01]  /*6b50*/  HMMA.16816.F32.BF16 R56, R124.reuse, R64, R56 ;  /* 0x000000407c38723c */ /* 0x042fe20000041838 */
[----:B------:R-:W-:Y:S01]  /*6b60*/  MOV R227, R9 ;  /* 0x0000000900e37202 */ /* 0x000fe20000000f00 */
[----:B------:R-:W-:Y:S01]  /*6b70*/  IMAD.MOV.U32 R226, RZ, RZ, R8 ;  /* 0x000000ffffe27224 */ /* 0x000fe200078e0008 */
[----:B--2---:R-:W-:Y:S01]  /*6b80*/  LOP3.LUT R0, R3, UR5, R182, 0x96, !PT ;  /* 0x0000000503007c12 */ /* 0x004fe2000f8e96b6 */
[----:B------:R-:W-:Y:S01]  /*6b90*/  IMAD.MOV.U32 R224, RZ, RZ, R130 ;  /* 0x000000ffffe07224 */ /* 0x000fe200078e0082 */
[----:B------:R-:W-:Y:S01]  /*6ba0*/  LOP3.LUT R3, R2, 0xffff, RZ, 0xc0, !PT ;  /* 0x0000ffff02037812 */ /* 0x000fe200078ec0ff */
[----:B------:R-:W-:Y:S01]  /*6bb0*/  FFMA.FTZ R2, R19, UR33, -R23 ;  /* 0x0000002113027c23 */ /* 0x000fe20008010817 */
[----:B------:R-:W-:Y:S01]  /*6bc0*/  HMMA.16816.F32.BF16 R60, R124, R66, R60 ;  /* 0x000000427c3c723c */ /* 0x000fe2000004183c */
[----:B------:R-:W-:-:S02]  /*6bd0*/  MOV R225, R131 ;  /* 0x0000008300e17202 */ /* 0x000fc40000000f00 */
[----:B------:R-:W-:Y:S01]  /*6be0*/  SHF.R.U32.HI R4, RZ, 0x8, R3 ;  /* 0x00000008ff047819 */ /* 0x000fe20000011603 */
[----:B------:R1:W-:Y:S01]  /*6bf0*/  MUFU.EX2 R19, R2 ;  /* 0x0000000200137308 */ /* 0x0003e20000000800 */
[----:B------:R-:W-:Y:S01]  /*6c00*/  LOP3.LUT R3, R6, 0xff, RZ, 0xc0, !PT ;  /* 0x000000ff06037812 */ /* 0x000fe200078ec0ff */
[C---:B------:R-:W-:Y:S01]  /*6c10*/  HMMA.16816.F32.BF16 R72, R124.reuse, R80, R72 ;  /* 0x000000507c48723c */ /* 0x040fe20000041848 */
[----:B------:R-:W-:Y:S01]  /*6c20*/  PRMT R16, R7, 0x5410, R4 ;  /* 0x0000541007107816 */ /* 0x000fe20000000004 */
[----:B------:R-:W-:Y:S01]  /*6c30*/  FFMA.FTZ R4, R206, UR33, -R22 ;  /* 0x00000021ce047c23 */ /* 0x000fe20008010816 */
[----:B------:R-:W-:Y:S01]  /*6c40*/  PRMT R5, R3, 0x5410, R5 ;  /* 0x0000541003057816 */ /* 0x000fe20000000005 */
[----:B------:R-:W-:Y:S02]  /*6c50*/  FFMA.FTZ R3, R234, UR33, -R23 ;  /* 0x00000021ea037c23 */ /* 0x000fe40008010817 */
[----:B------:R-:W-:Y:S02]  /*6c60*/  HMMA.16816.F32.BF16 R76, R124, R82, R76 ;  /* 0x000000527c4c723c */ /* 0x000fe4000004184c */
[----:B------:R-:W-:-:S04]  /*6c70*/  HSET2.LE.AND R5, R5, R245, PT ;  /* 0x000000f505057233 */ /* 0x000fc80003803000 */
[----:B------:R-:W-:Y:S01]  /*6c80*/  HMMA.16816.F32.BF16 R88, R124, R96, R88 ;  /* 0x000000607c58723c */ /* 0x000fe20000041858 */
[----:B-1----:R-:W-:-:S05]  /*6c90*/  LOP3.LUT R2, R0, 0xffff, RZ, 0xc0, !PT ;  /* 0x0000ffff00027812 */ /* 0x002fca00078ec0ff */
[C---:B------:R-:W-:Y:S06]  /*6ca0*/  HMMA.16816.F32.BF16 R92, R124.reuse, R98, R92 ;  /* 0x000000627c5c723c */ /* 0x040fec000004185c */
[C---:B------:R-:W-:Y:S06]  /*6cb0*/  HMMA.16816.F32.BF16 R104, R124.reuse, R108, R104 ;  /* 0x0000006c7c68723c */ /* 0x040fec0000041868 */
[C---:B------:R-:W-:Y:S06]  /*6cc0*/  HMMA.16816.F32.BF16 R156, R124.reuse, R110, R156 ;  /* 0x0000006e7c9c723c */ /* 0x040fec000004189c */
[C---:B------:R-:W-:Y:S06]  /*6cd0*/  HMMA.16816.F32.BF16 R112, R124.reuse, R120, R112 ;  /* 0x000000787c70723c */ /* 0x040fec0000041870 */
[C---:B------:R-:W-:Y:S06]  /*6ce0*/  HMMA.16816.F32.BF16 R116, R124.reuse, R122, R116 ;  /* 0x0000007a7c74723c */ /* 0x040fec0000041874 */
[C---:B------:R-:W-:Y:S06]  /*6cf0*/  HMMA.16816.F32.BF16 R164, R124.reuse, R24, R164 ;  /* 0x000000187ca4723c */ /* 0x040fec00000418a4 */
[----:B------:R-:W-:Y:S07]  /*6d00*/  HMMA.16816.F32.BF16 R124, R124, R26, R144 ;  /* 0x0000001a7c7c723c */ /* 0x000fee0000041890 */
[----:B------:R-:W-:Y:S01]  /*6d10*/  MOV R145, R18 ;  /* 0x0000001200917202 */ /* 0x000fe20000000f00 */
[----:B------:R-:W-:Y:S01]  /*6d20*/  IMAD.MOV.U32 R144, RZ, RZ, R17 ;  /* 0x000000ffff907224 */ /* 0x000fe200078e0011 */
[----:B------:R1:W-:Y:S01]  /*6d30*/  MUFU.EX2 R18, R3 ;  /* 0x0000000300127308 */ /* 0x0003e20000000800 */
[----:B------:R-:W-:Y:S01]  /*6d40*/  IMAD.MOV.U32 R146, RZ, RZ, R128 ;  /* 0x000000ffff927224 */ /* 0x000fe200078e0080 */
[----:B------:R-:W-:-:S06]  /*6d50*/  MOV R147, R129 ;  /* 0x0000008100937202 */ /* 0x000fcc0000000f00 */
[----:B------:R2:W-:Y:S01]  /*6d60*/  MUFU.EX2 R17, R4 ;  /* 0x0000000400117308 */ /* 0x0005e20000000800 */
[----:B-1----:R-:W-:Y:S02]  /*6d70*/  SHF.R.U32.HI R3, RZ, 0x8, R2 ;  /* 0x00000008ff037819 */ /* 0x002fe40000011602 */
[----:B------:R-:W-:-:S04]  /*6d80*/  LOP3.LUT R2, R0, 0xff, RZ, 0xc0, !PT ;  /* 0x000000ff00027812 */ /* 0x000fc800078ec0ff */
[----:B------:R-:W-:Y:S01]  /*6d90*/  PRMT R7, R2, 0x5410, R3 ;  /* 0x0000541002077816 */ /* 0x000fe20000000003 */
[----:B------:R-:W-:Y:S01]  /*6da0*/  FFMA.FTZ R2, R207, UR33, -R22 ;  /* 0x00000021cf027c23 */ /* 0x000fe20008010816 */
[--C-:B------:R-:W-:Y:S02]  /*6db0*/  SHF.R.U32.HI R3, RZ, 0x10, R0.reuse ;  /* 0x00000010ff037819 */ /* 0x100fe40000011600 */
[----:B--2---:R-:W-:Y:S01]  /*6dc0*/  HSET2.LE.AND R4, R16, R245, PT ;  /* 0x000000f510047233 */ /* 0x004fe20003803000 */
[----:B------:R1:W2:Y:S02]  /*6dd0*/  MUFU.EX2 R9, R2 ;  /* 0x0000000200097308 */ /* 0x0002a40000000800 */
[----:B-1----:R-:W-:Y:S02]  /*6de0*/  SHF.R.U32.HI R2, RZ, 0x18, R0 ;  /* 0x00000018ff027819 */ /* 0x002fe40000011600 */
[----:B------:R-:W-:Y:S01]  /*6df0*/  LOP3.LUT R0, R3, 0xff, RZ, 0xc0, !PT ;  /* 0x000000ff03007812 */ /* 0x000fe200078ec0ff */
[----:B------:R-:W-:-:S03]  /*6e00*/  FFMA.FTZ R3, R250, UR33, -R22 ;  /* 0x00000021fa037c23 */ /* 0x000fc60008010816 */
[----:B------:R-:W-:Y:S01]  /*6e10*/  PRMT R6, R0, 0x5410, R2 ;  /* 0x0000541000067816 */ /* 0x000fe20000000002 */
[----:B------:R-:W-:Y:S01]  /*6e20*/  FFMA.FTZ R2, R251, UR33, -R22 ;  /* 0x00000021fb027c23 */ /* 0x000fe20008010816 */
[----:B------:R1:W-:Y:S01]  /*6e30*/  MUFU.EX2 R8, R3 ;  /* 0x0000000300087308 */ /* 0x0003e20000000800 */
[--C-:B------:R-:W-:Y:S02]  /*6e40*/  HSET2.LE.AND R0, R7, R245.reuse, PT ;  /* 0x000000f507007233 */ /* 0x100fe40003803000 */
[----:B-1----:R-:W-:-:S05]  /*6e50*/  HSET2.LE.AND R3, R6, R245, PT ;  /* 0x000000f506037233 */ /* 0x002fca0003803000 */
[----:B------:R3:W1:Y:S02]  /*6e60*/  MUFU.EX2 R6, R2 ;  /* 0x0000000200067308 */ /* 0x0006640000000800 */
[----:B---3--:R-:W-:-:S04]  /*6e70*/  F2FP.BF16.F32.PACK_AB R2, R176, R177 ;  /* 0x000000b1b002723e */ /* 0x008fc800000010ff */
[----:B------:R-:W-:Y:S01]  /*6e80*/  LOP3.LUT R128, R0, R2, RZ, 0xc0, !PT ;  /* 0x0000000200807212 */ /* 0x000fe200078ec0ff */
[----:B------:R-:W-:Y:S01]  /*6e90*/  FFMA.FTZ R2, R247, R13, R197 ;  /* 0x0000000df7027223 */ /* 0x000fe200000100c5 */
[----:B--2---:R-:W-:-:S03]  /*6ea0*/  F2FP.BF16.F32.PACK_AB R0, R9, R17 ;  /* 0x000000110900723e */ /* 0x004fc600000010ff */
[----:B------:R-:W-:Y:S01]  /*6eb0*/  FADD.FTZ R2, R196, R2 ;  /* 0x00000002c4027221 */ /* 0x000fe20000010000 */
[----:B------:R-:W-:Y:S01]  /*6ec0*/  LOP3.LUT R129, R3, R0, RZ, 0xc0, !PT ;  /* 0x0000000003817212 */ /* 0x000fe200078ec0ff */
[----:B------:R-:W-:Y:S01]  /*6ed0*/  FFMA.FTZ R3, R248, R20, R205 ;  /* 0x00000014f8037223 */ /* 0x000fe200000100cd */
[----:B------:R-:W-:Y:S01]  /*6ee0*/  F2FP.BF16.F32.PACK_AB R0, R18, R19 ;  /* 0x000000131200723e */ /* 0x000fe200000010ff */
[----:B------:R-:W-:-:S03]  /*6ef0*/  FADD.FTZ R2, R191, R2 ;  /* 0x00000002bf027221 */ /* 0x000fc60000010000 */
[----:B------:R-:W-:Y:S01]  /*6f00*/  LOP3.LUT R130, R4, R0, RZ, 0xc0, !PT ;  /* 0x0000000004827212 */ /* 0x000fe200078ec0ff */
[----:B------:R-:W-:Y:S01]  /*6f10*/  FFMA.FTZ R4, R249, R21, R235 ;  /* 0x00000015f9047223 */ /* 0x000fe200000100eb */
[----:B-1----:R-:W-:Y:S01]  /*6f20*/  F2FP.BF16.F32.PACK_AB R0, R6, R8 ;  /* 0x000000080600723e */ /* 0x002fe200000010ff */
[----:B------:R-:W-:Y:S02]  /*6f30*/  FADD.FTZ R2, R190, R2 ;  /* 0x00000002be027221 */ /* 0x000fe40000010000 */
[----:B------:R-:W-:Y:S01]  /*6f40*/  FADD.FTZ R249, R178, R4 ;  /* 0x00000004b2f97221 */ /* 0x000fe20000010000 */
        /* <DEDUP_REMOVED lines=27> */
[----:B------:R-:W-:-:S03]  /*7100*/  FADD.FTZ R248, R6, R8 ;  /* 0x0000000806f87221 */ /* 0x000fc60000010000 */
        /* <DEDUP_REMOVED lines=14> */
[----:B------:R-:W-:Y:S07]  /*71f0*/  HMMA.16816.F32.BF16 R128, R128, R26, R132 ;  /* 0x0000001a8080723c */ /* 0x000fee0000041884 */
[----:B------:R-:W-:Y:S01]  /*7200*/  IMAD.MOV.U32 R135, RZ, RZ, R242 ;  /* 0x000000ffff877224 */ /* 0x000fe200078e00f2 */
[----:B------:R-:W-:Y:S01]  /*7210*/  MOV R133, R239 ;  /* 0x000000ef00857202 */ /* 0x000fe20000000f00 */
[----:B------:R-:W-:Y:S01]  /*7220*/  IMAD.MOV.U32 R134, RZ, RZ, R238 ;  /* 0x000000ffff867224 */ /* 0x000fe200078e00ee */
[----:B------:R-:W-:-:S14]  /*7230*/  @!P0 BRA `(.L_x_1054) ;  /* 0x0000006800608947 */ /* 0x000fdc0003800000 */
[----:B------:R-:W2:Y:S01]  /*7240*/  LDL R251, [R1+0x20] ;  /* 0x0000200001fb7983 */ /* 0x000ea20000100800 */
[----:B------:R-:W-:-:S04]  /*7250*/  DEPBAR.LE SB0, 0x0 ;  /* 0x000080000000791a */ /* 0x000fc80000000000 */
[----:B------:R-:W3:Y:S04]  /*7260*/  LDL R250, [R1+0x40] ;  /* 0x0000400001fa7983 */ /* 0x000ee80000100800 */
[----:B------:R-:W4:Y:S04]  /*7270*/  LDL R244, [R1+0x50] ;  /* 0x0000500001f47983 */ /* 0x000f280000100800 */
[----:B------:R-:W5:Y:S01]  /*7280*/  LDL R252, [R1+0x44] ;  /* 0x0000440001fc7983 */ /* 0x000f620000100800 */
[----:B------:R-:W-:Y:S01]  /*7290*/  IADD3 R3, P3, R240, -UR8, RZ ;  /* 0x80000008f0037c10 */ /* 0x000fe2000ff7e0ff */
[----:B------:R-:W-:-:S02]  /*72a0*/  IMAD.U32 R4, RZ, RZ, UR8 ;  /* 0x00000008ff047e24 */ /* 0x000fc4000f8e00ff */
[----:B------:R-:W-:Y:S01]  /*72b0*/  IMAD.U32 R2, RZ, RZ, UR8 ;  /* 0x00000008ff027e24 */ /* 0x000fe2000f8e00ff */
[----:B------:R-:W-:Y:S02]  /*72c0*/  IADD3.X R0, R241, ~UR36, RZ, P3, !PT ;  /* 0x80000024f1007c10 */ /* 0x000fe40009ffe4ff */
[C---:B------:R-:W-:Y:S02]  /*72d0*/  IADD3 R232, P5, R3.reuse, -UR8, RZ ;  /* 0x8000000803e87c10 */ /* 0x040fe4000ffbe0ff */
[----:B------:R-:W-:Y:S02]  /*72e0*/  IADD3 R4, P4, P3, R3, 0x80, -R4 ;  /* 0x0000008003047810 */ /* 0x000fe40007b9e804 */
[C---:B------:R-:W-:Y:S02]  /*72f0*/  IADD3 R234, P2, R236.reuse, -UR8, RZ ;  /* 0x80000008ecea7c10 */ /* 0x040fe4000ff5e0ff */
[----:B------:R-:W-:Y:S02]  /*7300*/  IADD3 R2, P1, P0, R236, 0x80, -R2 ;  /* 0x00000080ec027810 */ /* 0x000fe4000783e802 */
[C---:B------:R-:W-:Y:S01]  /*7310*/  IADD3.X R233, R0.reuse, ~UR36, RZ, P5, !PT ;  /* 0x8000002400e97c10 */ /* 0x040fe2000affe4ff */
[----:B------:R-:W-:Y:S01]  /*7320*/  BAR.SYNC.DEFER_BLOCKING 0x0 ;  /* 0x0000000000007b1d */ /* 0x000fe20000010000 */
[----:B------:R-:W-:-:S02]  /*7330*/  IADD3.X R5, R0, ~UR36, RZ, P4, P3 ;  /* 0x8000002400057c10 */ /* 0x000fc4000a7e64ff */
[C---:B------:R-:W-:Y:S02]  /*7340*/  IADD3.X R235, R237.reuse, ~UR36, RZ, P2, !PT ;  /* 0x80000024edeb7c10 */ /* 0x040fe400097fe4ff */
[----:B------:R-:W-:Y:S01]  /*7350*/  IADD3.X R3, R237, ~UR36, RZ, P1, P0 ;  /* 0x80000024ed037c10 */ /* 0x000fe20008fe04ff */
[----:B------:R-:W-:Y:S01]  /*7360*/  @!PT LDS RZ, [RZ] ;  /* 0x00000000fffff984 */ /* 0x000fe20000000800 */
[----:B------:R-:W-:Y:S01]  /*7370*/  @!PT LDS RZ, [RZ] ;  /* 0x00000000fffff984 */ /* 0x000fe20000000800 */
[----:B------:R-:W-:Y:S01]  /*7380*/  @!PT LDS RZ, [RZ] ;  /* 0x00000000fffff984 */ /* 0x000fe20000000800 */
[----:B------:R-:W-:Y:S04]  /*7390*/  LDGSTS.E.BYPASS.LTC128B.128 [R223+0xa000], desc[UR20][R232.64] ;  /* 0x0a000000e8df7fae */ /* 0x000fe8000b901d54 */
[----:B------:R1:W-:Y:S04]  /*73a0*/  LDGSTS.E.BYPASS.LTC128B.128 [R223+0xb000], desc[UR20][R4.64] ;  /* 0x0b00000004df7fae */ /* 0x0003e8000b901d54 */
[----:B------:R-:W-:Y:S04]  /*73b0*/  LDGSTS.E.BYPASS.LTC128B.128 [R223+0xa800], desc[UR20][R234.64] ;  /* 0x0a800000eadf7fae */ /* 0x000fe8000b901d54 */
[----:B------:R2:W-:Y:S04]  /*73c0*/  LDGSTS.E.BYPASS.LTC128B.128 [R223+0xb800], desc[UR20][R2.64] ;  /* 0x0b80000002df7fae */ /* 0x0005e8000b901d54 */
[----:B------:R-:W-:Y:S04]  /*73d0*/  LDSM.16.M88.4 R32, [R218] ;  /* 0x00000000da20783b */ /* 0x000fe80000000200 */
[----:B------:R-:W-:Y:S04]  /*73e0*/  LDSM.16.M88.4 R28, [R218+0x800] ;  /* 0x00080000da1c783b */ /* 0x000fe80000000200 */
[----:B------:R-:W1:Y:S04]  /*73f0*/  LDSM.16.M88.4 R16, [R209] ;  /* 0x00000000d110783b */ /* 0x000e680000000200 */
[----:B------:R-:W-:Y:S04]  /*7400*/  LDSM.16.M88.4 R136, [R219] ;  /* 0x00000000db88783b */ /* 0x000fe80000000200 */
[----:B-1----:R-:W1:Y:S04]  /*7410*/  LDSM.16.M88.4 R4, [R209+0x2000] ;  /* 0x00200000d104783b */ /* 0x002e680000000200 */
[----:B------:R-:W1:Y:S04]  /*7420*/  LDSM.16.M88.4 R20, [R211+0x2000] ;  /* 0x00200000d314783b */ /* 0x000e680000000200 */
[----:B------:R-:W1:Y:S04]  /*7430*/  LDSM.16.M88.4 R132, [R222] ;  /* 0x00000000de84783b */ /* 0x000e680000000200 */
[----:B------:R-:W1:Y:S01]  /*7440*/  LDSM.16.M88.4 R24, [R211] ;  /* 0x00000000d318783b */ /* 0x000e620000000200 */
[----:B------:R-:W2:Y:S01]  /*7450*/  S2R R245, SR_TID.X ;  /* 0x0000000000f57919 */ /* 0x000ea20000002100 */
[----:B------:R-:W-:-:S02]  /*7460*/  UIADD3 UR4, UR32, -0x3, URZ ;  /* 0xfffffffd20047890 */ /* 0x000fc4000fffe03f */
[----:B------:R-:W0:Y:S01]  /*7470*/  LDGDEPBAR ;  /* 0x00000000000079af */ /* 0x000e220000000000 */
[-C--:B------:R-:W-:Y:S06]  /*7480*/  HMMA.16816.F32.BF16 R196, R16, R32.reuse, RZ ;  /* 0x0000002010c4723c */ /* 0x080fec00000418ff */
[C---:B-1----:R-:W-:Y:S06]  /*7490*/  HMMA.16816.F32.BF16 R188, R4.reuse, R32, RZ ;  /* 0x0000002004bc723c */ /* 0x042fec00000418ff */
[C---:B------:R-:W-:Y:S06]  /*74a0*/  HMMA.16816.F32.BF16 R184, R4.reuse, R34, RZ ;  /* 0x0000002204b8723c */ /* 0x040fec00000418ff */
[----:B------:R-:W-:Y:S06]  /*74b0*/  HMMA.16816.F32.BF16 R176, R4, R30, RZ ;  /* 0x0000001e04b0723c */ /* 0x000fec00000418ff */
[----:B------:R-:W-:Y:S01]  /*74c0*/  HMMA.16816.F32.BF16 R204, R16, R34, RZ ;  /* 0x0000002210cc723c */ /* 0x000fe200000418ff */
[----:B------:R-:W-:Y:S05]  /*74d0*/  LDSM.16.M88.4 R32, [R216] ;  /* 0x00000000d820783b */ /* 0x000fea0000000200 */
[-C--:B------:R-:W-:Y:S01]  /*74e0*/  HMMA.16816.F32.BF16 R180, R4, R28.reuse, RZ ;  /* 0x0000001c04b4723c */ /* 0x080fe200000418ff */
[----:B------:R-:W-:Y:S05]  /*74f0*/  LDSM.16.M88.4 R4, [R217+0x2000] ;  /* 0x00200000d904783b */ /* 0x000fea0000000200 */
[C---:B------:R-:W-:Y:S06]  /*7500*/  HMMA.16816.F32.BF16 R172, R16.reuse, R28, RZ ;  /* 0x0000001c10ac723c */ /* 0x040fec00000418ff */
[----:B------:R-:W-:Y:S01]  /*7510*/  HMMA.16816.F32.BF16 R192, R16, R30, RZ ;  /* 0x0000001e10c0723c */ /* 0x000fe200000418ff */
[----:B------:R-:W1:Y:S04]  /*7520*/  LDSM.16.M88.4 R28, [R216+0x800] ;  /* 0x00080000d81c783b */ /* 0x000e680000000200 */
[----:B------:R-:W1:Y:S01]  /*7530*/  LDSM.16.M88.4 R16, [R217] ;  /* 0x00000000d910783b */ /* 0x000e620000000200 */
[C---:B------:R-:W-:Y:S06]  /*7540*/  HMMA.16816.F32.BF16 R228, R20.reuse, R136, R188 ;  /* 0x0000008814e4723c */ /* 0x040fec00000418bc */
[C---:B------:R-:W-:Y:S06]  /*7550*/  HMMA.16816.F32.BF16 R200, R20.reuse, R138, R184 ;  /* 0x0000008a14c8723c */ /* 0x040fec00000418b8 */
[----:B------:R-:W-:Y:S06]  /*7560*/  HMMA.16816.F32.BF16 R188, R20, R134, R176 ;  /* 0x0000008614bc723c */ /* 0x000fec00000418b0 */
[----:B------:R-:W-:Y:S06]  /*7570*/  HMMA.16816.F32.BF16 R184, R24, R136, R196 ;  /* 0x0000008818b8723c */ /* 0x000fec00000418c4 */
[----:B------:R-:W-:Y:S01]  /*7580*/  HMMA.16816.F32.BF16 R224, R20, R132, R180 ;  /* 0x0000008414e0723c */ /* 0x000fe200000418b4 */
[----:B------:R-:W-:Y:S05]  /*7590*/  LDSM.16.M88.4 R20, [R215+0x2000] ;  /* 0x00200000d714783b */ /* 0x000fea0000000200 */
[C---:B------:R-:W-:Y:S01]  /*75a0*/  HMMA.16816.F32.BF16 R176, R24.reuse, R138, R204 ;  /* 0x0000008a18b0723c */ /* 0x040fe200000418cc */
[----:B------:R-:W-:Y:S05]  /*75b0*/  LDSM.16.M88.4 R136, [R214+0x800] ;  /* 0x00080000d688783b */ /* 0x000fea0000000200 */
[C---:B------:R-:W-:Y:S01]  /*75c0*/  HMMA.16816.F32.BF16 R180, R24.reuse, R132, R172 ;  /* 0x0000008418b4723c */ /* 0x040fe200000418ac */
[----:B------:R-:W-:Y:S05]  /*75d0*/  LDSM.16.M88.4 R172, [R214] ;  /* 0x00000000d6ac783b */ /* 0x000fea0000000200 */
[----:B------:R-:W-:Y:S01]  /*75e0*/  HMMA.16816.F32.BF16 R132, R24, R134, R192 ;  /* 0x000000861884723c */ /* 0x000fe200000418c0 */
[----:B------:R-:W1:Y:S05]  /*75f0*/  LDSM.16.M88.4 R24, [R215] ;  /* 0x00000000d718783b */ /* 0x000e6a0000000200 */
[----:B-1----:R-:W-:Y:S06]  /*7600*/  HMMA.16816.F32.BF16 R192, R4, R30, R188 ;  /* 0x0000001e04c0723c */ /* 0x002fec00000418bc */
[-C--:B------:R-:W-:Y:S06]  /*7610*/  HMMA.16816.F32.BF16 R188, R16, R32.reuse, R184 ;  /* 0x0000002010bc723c */ /* 0x080fec00000418b8 */
[C---:B------:R-:W-:Y:S06]  /*7620*/  HMMA.16816.F32.BF16 R204, R4.reuse, R32, R228 ;  /* 0x0000002004cc723c */ /* 0x040fec00000418e4 */
[C---:B------:R-:W-:Y:S06]  /*7630*/  HMMA.16816.F32.BF16 R224, R4.reuse, R28, R224 ;  /* 0x0000001c04e0723c */ /* 0x040fec00000418e0 */
[-C--:B------:R-:W-:Y:S01]  /*7640*/  HMMA.16816.F32.BF16 R196, R4, R34.reuse, R200 ;  /* 0x0000002204c4723c */ /* 0x080fe200000418c8 */
[----:B------:R-:W-:Y:S05]  /*7650*/  LDSM.16.M88.4 R4, [R209+0x6000] ;  /* 0x00600000d104783b */ /* 0x000fea0000000200 */
[C---:B------:R-:W-:Y:S01]  /*7660*/  HMMA.16816.F32.BF16 R184, R16.reuse, R34, R176 ;  /* 0x0000002210b8723c */ /* 0x040fe200000418b0 */
[----:B------:R-:W-:Y:S05]  /*7670*/  LDSM.16.M88.4 R32, [R218+0x1800] ;  /* 0x00180000da20783b */ /* 0x000fea0000000200 */
[C---:B------:R-:W-:Y:S06]  /*7680*/  HMMA.16816.F32.BF16 R176, R16.reuse, R28, R180 ;  /* 0x0000001c10b0723c */ /* 0x040fec00000418b4 */
[----:B------:R-:W-:Y:S01]  /*7690*/  HMMA.16816.F32.BF16 R28, R16, R30, R132 ;  /* 0x0000001e101c723c */ /* 0x000fe20000041884 */
[----:B------:R-:W-:Y:S04]  /*76a0*/  LDSM.16.M88.4 R132, [R218+0x1000] ;  /* 0x00100000da84783b */ /* 0x000fe80000000200 */
[----:B------:R-:W1:Y:S01]  /*76b0*/  LDSM.16.M88.4 R16, [R209+0x4000] ;  /* 0x00400000d110783b */ /* 0x000e620000000200 */
[-C--:B------:R-:W-:Y:S06]  /*76c0*/  HMMA.16816.F32.BF16 R188, R24, R172.reuse, R188 ;  /* 0x000000ac18bc723c */ /* 0x080fec00000418bc */
[C---:B------:R-:W-:Y:S06]  /*76d0*/  HMMA.16816.F32.BF16 R200, R20.reuse, R172, R204 ;  /* 0x000000ac14c8723c */ /* 0x040fec00000418cc */
[C---:B------:R-:W-:Y:S06]  /*76e0*/  HMMA.16816.F32.BF16 R196, R20.reuse, R174, R196 ;  /* 0x000000ae14c4723c */ /* 0x040fec00000418c4 */
[C---:B------:R-:W-:Y:S06]  /*76f0*/  HMMA.16816.F32.BF16 R228, R20.reuse, R136, R224 ;  /* 0x0000008814e4723c */ /* 0x040fec00000418e0 */
[----:B------:R-:W-:Y:S06]  /*7700*/  HMMA.16816.F32.BF16 R192, R20, R138, R192 ;  /* 0x0000008a14c0723c */ /* 0x000fec00000418c0 */
[C---:B------:R-:W-:Y:S01]  /*7710*/  HMMA.16816.F32.BF16 R180, R24.reuse, R174, R184 ;  /* 0x000000ae18b4723c */ /* 0x040fe200000418b8 */
[----:B------:R-:W-:Y:S05]  /*7720*/  LDSM.16.M88.4 R172, [R220] ;  /* 0x00000000dcac783b */ /* 0x000fea0000000200 */
[C---:B------:R-:W-:Y:S01]  /*7730*/  HMMA.16816.F32.BF16 R20, R24.reuse, R136, R176 ;  /* 0x000000881814723c */ /* 0x040fe200000418b0 */
[----:B------:R-:W-:Y:S05]  /*7740*/  LDSM.16.M88.4 R176, [R221] ;  /* 0x00000000ddb0783b */ /* 0x000fea0000000200 */
[----:B------:R-:W-:Y:S01]  /*7750*/  HMMA.16816.F32.BF16 R136, R24, R138, R28 ;  /* 0x0000008a1888723c */ /* 0x000fe2000004181c */
[----:B------:R-:W2:Y:S04]  /*7760*/  LDSM.16.M88.4 R28, [R211+0x4000] ;  /* 0x00400000d31c783b */ /* 0x000ea80000000200 */
[----:B------:R-:W3:Y:S01]  /*7770*/  LDSM.16.M88.4 R24, [R211+0x6000] ;  /* 0x00600000d318783b */ /* 0x000ee20000000200 */
[-C--:B-1----:R-:W-:Y:S06]  /*7780*/  HMMA.16816.F32.BF16 R184, R16, R132.reuse, R188 ;  /* 0x0000008410b8723c */ /* 0x082fec00000418bc */
        /* <DEDUP_REMOVED lines=9> */
[----:B------:R-:W1:Y:S04]  /*7820*/  LDSM.16.M88.4 R136, [R216+0x1000] ;  /* 0x00100000d888783b */ /* 0x000e680000000200 */
[----:B------:R-:W4:Y:S01]  /*7830*/  LDSM.16.M88.4 R16, [R217+0x6000] ;  /* 0x00600000d910783b */ /* 0x000f220000000200 */
[----:B--2---:R-:W-:Y:S06]  /*7840*/  HMMA.16816.F32.BF16 R184, R28, R176, R184 ;  /* 0x000000b01cb8723c */ /* 0x004fec00000418b8 */
[C---:B---3--:R-:W-:Y:S06]  /*7850*/  HMMA.16816.F32.BF16 R228, R24.reuse, R178, R204 ;  /* 0x000000b218e4723c */ /* 0x048fec00000418cc */
[C---:B------:R-:W-:Y:S06]  /*7860*/  HMMA.16816.F32.BF16 R196, R24.reuse, R176, R224 ;  /* 0x000000b018c4723c */ /* 0x040fec00000418e0 */
[----:B------:R-:W-:Y:S06]  /*7870*/  HMMA.16816.F32.BF16 R188, R24, R172, R200 ;  /* 0x000000ac18bc723c */ /* 0x000fec00000418c8 */
[----:B------:R-:W-:Y:S06]  /*7880*/  HMMA.16816.F32.BF16 R204, R28, R178, R180 ;  /* 0x000000b21ccc723c */ /* 0x000fec00000418b4 */
[----:B------:R-:W-:Y:S01]  /*7890*/  HMMA.16816.F32.BF16 R224, R24, R174, R192 ;  /* 0x000000ae18e0723c */ /* 0x000fe200000418c0 */
[----:B------:R-:W-:Y:S05]  /*78a0*/  LDSM.16.M88.4 R24, [R215+0x4000] ;  /* 0x00400000d718783b */ /* 0x000fea0000000200 */
[C---:B------:R-:W-:Y:S01]  /*78b0*/  HMMA.16816.F32.BF16 R200, R28.reuse, R172, R4 ;  /* 0x000000ac1cc8723c */ /* 0x040fe20000041804 */
[----:B------:R-:W-:Y:S05]  /*78c0*/  LDSM.16.M88.4 R4, [R215+0x6000] ;  /* 0x00600000d704783b */ /* 0x000fea0000000200 */
[----:B------:R-:W-:Y:S01]  /*78d0*/  HMMA.16816.F32.BF16 R176, R28, R174, R32 ;  /* 0x000000ae1cb0723c */ /* 0x000fe20000041820 */
[----:B------:R-:W2:Y:S04]  /*78e0*/  LDSM.16.M88.4 R28, [R214+0x1000] ;  /* 0x00100000d61c783b */ /* 0x000ea80000000200 */
[----:B------:R-:W3:Y:S01]  /*78f0*/  LDSM.16.M88.4 R32, [R214+0x1800] ;  /* 0x00180000d620783b */ /* 0x000ee20000000200 */
[----:B-1----:R-:W-:Y:S01]  /*7900*/  HMMA.16816.F32.BF16 R184, R20, R136, R184 ;  /* 0x0000008814b8723c */ /* 0x002fe200000418b8 */
[----:B------:R-:W-:Y:S01]  /*7910*/  IMAD.SHL.U32 R245, R245, 0x2, RZ ;  /* 0x00000002f5f57824 */ /* 0x000fe200078e00ff */
[----:B------:R-:W-:Y:S01]  /*7920*/  UISETP.NE.AND UP0, UPT, UR32, 0x3, UPT ;  /* 0x000000032000788c */ /* 0x000fe2000bf05270 */
[----:B------:R-:W-:Y:S01]  /*7930*/  IMAD.U32 R0, RZ, RZ, UR4 ;  /* 0x00000004ff007e24 */ /* 0x000fe2000f8e00ff */
[----:B------:R-:W-:-:S04]  /*7940*/  DEPBAR.LE SB0, 0x0 ;  /* 0x000080000000791a */ /* 0x000fc80000000000 */
[----:B------:R-:W-:Y:S06]  /*7950*/  HMMA.16816.F32.BF16 R172, R20, R138, R204 ;  /* 0x0000008a14ac723c */ /* 0x000fec00000418cc */
[C---:B----4-:R-:W-:Y:S06]  /*7960*/  HMMA.16816.F32.BF16 R196, R16.reuse, R136, R196 ;  /* 0x0000008810c4723c */ /* 0x050fec00000418c4 */
[----:B------:R-:W-:Y:S06]  /*7970*/  HMMA.16816.F32.BF16 R192, R16, R138, R228 ;  /* 0x0000008a10c0723c */ /* 0x000fec00000418e4 */
[-C--:B------:R-:W-:Y:S06]  /*7980*/  HMMA.16816.F32.BF16 R136, R20, R132.reuse, R200 ;  /* 0x000000841488723c */ /* 0x080fec00000418c8 */
[C---:B------:R-:W-:Y:S06]  /*7990*/  HMMA.16816.F32.BF16 R188, R16.reuse, R132, R188 ;  /* 0x0000008410bc723c */ /* 0x040fec00000418bc */
[-C--:B------:R-:W-:Y:S06]  /*79a0*/  HMMA.16816.F32.BF16 R180, R16, R134.reuse, R224 ;  /* 0x0000008610b4723c */ /* 0x080fec00000418e0 */
[----:B------:R-:W-:Y:S06]  /*79b0*/  HMMA.16816.F32.BF16 R20, R20, R134, R176 ;  /* 0x000000861414723c */ /* 0x000fec00000418b0 */
[----:B--2---:R-:W-:Y:S01]  /*79c0*/  HMMA.16816.F32.BF16 R16, R24, R28, R184 ;  /* 0x0000001c1810723c */ /* 0x004fe200000418b8 */
[----:B------:R-:W-:-:S05]  /*79d0*/  LOP3.LUT R245, R245, 0x6, RZ, 0xc0, !PT ;  /* 0x00000006f5f57812 */ /* 0x000fca00078ec0ff */
[----:B------:R-:W-:Y:S01]  /*79e0*/  HMMA.16816.F32.BF16 R172, R24, R30, R172 ;  /* 0x0000001e18ac723c */ /* 0x000fe200000418ac */
[----:B------:R-:W-:-:S05]  /*79f0*/  IMAD R0, R0, 0x20, R245 ;  /* 0x0000002000007824 */ /* 0x000fca00078e02f5 */
[----:B---3--:R-:W-:Y:S01]  /*7a00*/  HMMA.16816.F32.BF16 R136, R24, R32, R136 ;  /* 0x000000201888723c */ /* 0x008fe20000041888 */
[C---:B------:R-:W-:Y:S01]  /*7a10*/  VIADD R9, R0.reuse, 0x1 ;  /* 0x0000000100097836 */ /* 0x040fe20000000000 */
[C---:B------:R-:W-:Y:S01]  /*7a20*/  ISETP.GE.AND P3, PT, R0.reuse, R10, PT ;  /* 0x0000000a0000720c */ /* 0x040fe20003f66270 */
[----:B------:R-:W-:-:S03]  /*7a30*/  VIADD R8, R0, 0x8 ;  /* 0x0000000800087836 */ /* 0x000fc60000000000 */
[----:B------:R-:W-:Y:S01]  /*7a40*/  HMMA.16816.F32.BF16 R188, R4, R32, R188 ;  /* 0x0000002004bc723c */ /* 0x000fe200000418bc */
[----:B------:R-:W-:-:S05]  /*7a50*/  ISETP.GE.AND P2, PT, R9, R10, PT ;  /* 0x0000000a0900720c */ /* 0x000fca0003f46270 */
[-C--:B------:R-:W-:Y:S06]  /*7a60*/  HMMA.16816.F32.BF16 R180, R4, R34.reuse, R180 ;  /* 0x0000002204b4723c */ /* 0x080fec00000418b4 */
[----:B------:R-:W-:Y:S07]  /*7a70*/  HMMA.16816.F32.BF16 R32, R24, R34, R20 ;  /* 0x000000221820723c */ /* 0x000fee0000041814 */
[----:B------:R-:W-:Y:S01]  /*7a80*/  FSEL R21, R16, -INF , !P3 ;  /* 0xff80000010157808 */ /* 0x000fe20005800000 */
[----:B------:R-:W-:Y:S01]  /*7a90*/  HMMA.16816.F32.BF16 R196, R4, R28, R196 ;  /* 0x0000001c04c4723c */ /* 0x000fe200000418c4 */
[----:B------:R-:W-:-:S02]  /*7aa0*/  FSEL R22, R17, -INF , !P2 ;  /* 0xff80000011167808 */ /* 0x000fc40005000000 */
[----:B------:R-:W-:-:S03]  /*7ab0*/  ISETP.GE.AND P3, PT, R8, R10, PT ;  /* 0x0000000a0800720c */ /* 0x000fc60003f66270 */
[----:B------:R-:W-:Y:S01]  /*7ac0*/  HMMA.16816.F32.BF16 R192, R4, R30, R192 ;  /* 0x0000001e04c0723c */ /* 0x000fe200000418c0 */
[----:B------:R-:W-:-:S06]  /*7ad0*/  FMNMX.FTZ R2, R243, R21, !PT ;  /* 0x00000015f3027209 */ /* 0x000fcc0007810000 */
[----:B------:R-:W-:Y:S01]  /*7ae0*/  VIADD R7, R0, 0x9 ;  /* 0x0000000900077836 */ /* 0x000fe20000000000 */
[----:B------:R-:W-:Y:S01]  /*7af0*/  FSEL R24, R172, -INF , !P3 ;  /* 0xff800000ac187808 */ /* 0x000fe20005800000 */
[----:B------:R-:W-:Y:S01]  /*7b00*/  VIADD R6, R0, 0x10 ;  /* 0x0000001000067836 */ /* 0x000fe20000000000 */
[----:B------:R-:W-:Y:S02]  /*7b10*/  FMNMX.FTZ R2, R22, R2, !PT ;  /* 0x0000000216027209 */ /* 0x000fe40007810000 */
[-C--:B------:R-:W-:Y:S01]  /*7b20*/  ISETP.GE.AND P2, PT, R7, R10.reuse, PT ;  /* 0x0000000a0700720c */ /* 0x080fe20003f46270 */
[C---:B------:R-:W-:Y:S01]  /*7b30*/  VIADD R5, R0.reuse, 0x11 ;  /* 0x0000001100057836 */ /* 0x040fe20000000000 */
[-C--:B------:R-:W-:Y:S02]  /*7b40*/  ISETP.GE.AND P0, PT, R9, R11.reuse, PT ;  /* 0x0000000b0900720c */ /* 0x080fe40003f06270 */
[----:B------:R-:W-:Y:S02]  /*7b50*/  ISETP.GE.AND P1, PT, R0, R11, PT ;  /* 0x0000000b0000720c */ /* 0x000fe40003f26270 */
[----:B------:R-:W-:-:S02]  /*7b60*/  ISETP.GE.AND P3, PT, R6, R10, PT ;  /* 0x0000000a0600720c */ /* 0x000fc40003f66270 */
[----:B------:R-:W-:Y:S02]  /*7b70*/  FSEL R25, R173, -INF , !P2 ;  /* 0xff800000ad197808 */ /* 0x000fe40005000000 */
[----:B------:R-:W-:Y:S01]  /*7b80*/  FMNMX.FTZ R2, R24, R2, !PT ;  /* 0x0000000218027209 */ /* 0x000fe20007810000 */
[----:B------:R-:W-:Y:S01]  /*7b90*/  VIADD R4, R0, 0x18 ;  /* 0x0000001800047836 */ /* 0x000fe20000000000 */
[----:B------:R-:W-:Y:S01]  /*7ba0*/  FSEL R28, R19, -INF , !P0 ;  /* 0xff800000131c7808 */ /* 0x000fe20004000000 */
[----:B------:R-:W-:Y:S01]  /*7bb0*/  IMAD.U32 R12, RZ, RZ, UR23 ;  /* 0x00000017ff0c7e24 */ /* 0x000fe2000f8e00ff */
[----:B------:R-:W-:Y:S01]  /*7bc0*/  FSEL R26, R18, -INF , !P1 ;  /* 0xff800000121a7808 */ /* 0x000fe20004800000 */
[----:B------:R-:W-:Y:S01]  /*7bd0*/  IMAD.WIDE.U32 R18, R251, -0x2daee0ad, RZ ;  /* 0xd2511f53fb127825 */ /* 0x000fe200078e00ff */
[----:B------:R-:W-:Y:S02]  /*7be0*/  ISETP.GE.AND P2, PT, R5, R10, PT ;  /* 0x0000000a0500720c */ /* 0x000fe40003f46270 */
[----:B------:R-:W-:-:S02]  /*7bf0*/  FSEL R207, R136, -INF , !P3 ;  /* 0xff80000088cf7808 */ /* 0x000fc40005800000 */
[----:B------:R-:W-:Y:S02]  /*7c00*/  FMNMX.FTZ R2, R25, R2, !PT ;  /* 0x0000000219027209 */ /* 0x000fe40007810000 */
[----:B------:R-:W-:Y:S01]  /*7c10*/  PLOP3.LUT P0, PT, PT, PT, UP0, 0x80, 0x0 ;  /* 0x000000000000781c */ /* 0x000fe20003f0f008 */
[----:B------:R-:W-:Y:S01]  /*7c20*/  BAR.SYNC.DEFER_BLOCKING 0x0 ;  /* 0x0000000000007b1d */ /* 0x000fe20000010000 */
[C---:B------:R-:W-:Y:S02]  /*7c30*/  ISETP.GE.AND P1, PT, R0.reuse, R14, PT ;  /* 0x0000000e0000720c */ /* 0x040fe40003f26270 */
[C---:B------:R-:W-:Y:S01]  /*7c40*/  ISETP.GE.AND P5, PT, R0.reuse, R15, PT ;  /* 0x0000000f0000720c */ /* 0x040fe20003fa6270 */
[----:B------:R-:W-:Y:S01]  /*7c50*/  VIADD R0, R0, 0x19 ;  /* 0x0000001900007836 */ /* 0x000fe20000000000 */
[----:B------:R-:W-:Y:S02]  /*7c60*/  ISETP.GE.AND P3, PT, R4, R10, PT ;  /* 0x0000000a0400720c */ /* 0x000fe40003f66270 */
[----:B------:R-:W-:-:S02]  /*7c70*/  FSEL R241, R137, -INF , !P2 ;  /* 0xff80000089f17808 */ /* 0x000fc40005000000 */
[----:B------:R-:W-:Y:S02]  /*7c80*/  FMNMX.FTZ R3, R207, R2, !PT ;  /* 0x00000002cf037209 */ /* 0x000fe40007810000 */
[----:B------:R-:W-:Y:S02]  /*7c90*/  LOP3.LUT R2, R19, UR4, R12, 0x96, !PT ;  /* 0x0000000413027c12 */ /* 0x000fe4000f8e960c */
[----:B------:R-:W-:Y:S02]  /*7ca0*/  ISETP.GE.AND P2, PT, R0, R10, PT ;  /* 0x0000000a0000720c */ /* 0x000fe40003f46270 */
[----:B------:R-:W-:Y:S02]  /*7cb0*/  FSEL R245, R32, -INF , !P3 ;  /* 0xff80000020f57808 */ /* 0x000fe40005800000 */
[----:B------:R-:W-:Y:S01]  /*7cc0*/  FMNMX.FTZ R3, R241, R3, !PT ;  /* 0x00000003f1037209 */ /* 0x000fe20007810000 */
[----:B------:R-:W-:Y:S01]  /*7cd0*/  IMAD.WIDE.U32 R134, R250, -0x326172a9, RZ ;  /* 0xcd9e8d57fa867825 */ /* 0x000fe200078e00ff */
[----:B------:R-:W-:-:S03]  /*7ce0*/  FSEL R250, R33, -INF , !P2 ;  /* 0xff80000021fa7808 */ /* 0x000fc60005000000 */
[----:B------:R-:W-:Y:S01]  /*7cf0*/  IMAD.WIDE.U32 R12, R2, -0x326172a9, RZ ;  /* 0xcd9e8d57020c7825 */ /* 0x000fe200078e00ff */
[----:B------:R-:W-:Y:S02]  /*7d00*/  FMNMX.FTZ R2, R245, R3, !PT ;  /* 0x00000003f5027209 */ /* 0x000fe40007810000 */
[----:B-----5:R-:W-:Y:S01]  /*7d10*/  LOP3.LUT R132, R135, R252, RZ, 0x3c, !PT ;  /* 0x000000fc87847212 */ /* 0x020fe200078e3cff */
[----:B------:R-:W-:Y:S01]  /*7d20*/  IMAD.WIDE.U32 R30, R244, -0x326172a9, RZ ;  /* 0xcd9e8d57f41e7825 */ /* 0x000fe200078e00ff */
        /* <DEDUP_REMOVED lines=27> */
.L_x_1056:
[----:B------:R-:W2:Y:S01]  /*7ee0*/  SHFL.BFLY PT, R19, R20, 0x2, 0x1f ;  /* 0x0c401f0014137f89 */ /* 0x000ea200000e0000 */
[-C--:B------:R-:W-:Y:S01]  /*7ef0*/  ISETP.GE.AND P2, PT, R8, R11.reuse, PT ;  /* 0x0000000b0800720c */ /* 0x080fe20003f46270 */
[----:B------:R-:W-:Y:S01]  /*7f00*/  UISETP.GE.AND UP0, UPT, UR32, 0x4, UPT ;  /* 0x000000042000788c */ /* 0x000fe2000bf06270 */
[----:B-1----:R-:W-:Y:S02]  /*7f10*/  FMNMX.FTZ R2, R242, R26, !PT ;  /* 0x0000001af2027209 */ /* 0x002fe40007810000 */
        /* <DEDUP_REMOVED lines=9> */
[----:B------:R-:W-:-:S02]  /*7fb0*/  LOP3.LUT R134, R13, UR30, R134, 0x96, !PT ;  /* 0x0000001e0d867c12 */ /* 0x000fc4000f8e9686 */
[----:B------:R-:W-:Y:S02]  /*7fc0*/  LOP3.LUT R137, R13, UR30, R30, 0x96, !PT ;  /* 0x0000001e0d897c12 */ /* 0x000fe4000f8e961e */
[----:B------:R-:W-:Y:S01]  /*7fd0*/  FSEL R244, R139, -INF , !P0 ;  /* 0xff8000008bf47808 */ /* 0x000fe20004000000 */
[----:B------:R-:W-:Y:S01]  /*7fe0*/  IMAD.WIDE.U32 R138, R134, -0x2daee0ad, RZ ;  /* 0xd2511f53868a7825 */ /* 0x000fe200078e00ff */
[-C--:B------:R-:W-:Y:S02]  /*7ff0*/  ISETP.GE.AND P2, PT, R0, R11.reuse, PT ;  /* 0x0000000b0000720c */ /* 0x080fe40003f46270 */
[----:B------:R-:W-:Y:S01]  /*8000*/  ISETP.GE.AND P0, PT, R9, R14, PT ;  /* 0x0000000e0900720c */ /* 0x000fe20003f06270 */
[----:B------:R-:W-:Y:S01]  /*8010*/  IMAD.WIDE.U32 R172, R137, -0x2daee0ad, RZ ;  /* 0xd2511f5389ac7825 */ /* 0x000fe200078e00ff */
[----:B------:R-:W-:Y:S02]  /*8020*/  ISETP.GE.AND P3, PT, R4, R11, PT ;  /* 0x0000000b0400720c */ /* 0x000fe40003f66270 */
[----:B------:R-:W-:-:S02]  /*8030*/  FMNMX.FTZ R2, R240, R2, !PT ;  /* 0x00000002f0027209 */ /* 0x000fc40007810000 */
[----:B------:R-:W-:Y:S02]  /*8040*/  FSEL R13, R196, -INF , !P1 ;  /* 0xff800000c40d7808 */ /* 0x000fe40004800000 */
[----:B------:R-:W-:Y:S02]  /*8050*/  ISETP.GE.AND P4, PT, R9, R15, PT ;  /* 0x0000000f0900720c */ /* 0x000fe40003f86270 */
[----:B------:R-:W-:Y:S02]  /*8060*/  FSEL R206, R35, -INF , !P2 ;  /* 0xff80000023ce7808 */ /* 0x000fe40005000000 */
[----:B------:R-:W-:Y:S02]  /*8070*/  FSEL R205, R34, -INF , !P3 ;  /* 0xff80000022cd7808 */ /* 0x000fe40005800000 */
[----:B------:R-:W-:Y:S02]  /*8080*/  FMNMX.FTZ R3, R244, R2, !PT ;  /* 0x00000002f4037209 */ /* 0x000fe40007810000 */
[----:B------:R-:W-:-:S02]  /*8090*/  ISETP.GE.AND P2, PT, R8, R14, PT ;  /* 0x0000000e0800720c */ /* 0x000fc40003f46270 */
[----:B------:R-:W-:Y:S02]  /*80a0*/  FSEL R29, R197, -INF , !P0 ;  /* 0xff800000c51d7808 */ /* 0x000fe40004000000 */
[----:B------:R-:W-:Y:S02]  /*80b0*/  FMNMX.FTZ R9, R239, R13, !PT ;  /* 0x0000000def097209 */ /* 0x000fe40007810000 */
[----:B--2---:R-:W-:Y:S02]  /*80c0*/  FMNMX.FTZ R2, R20, R19, !PT ;  /* 0x0000001314027209 */ /* 0x004fe40007810000 */
[----:B------:R-:W-:Y:S02]  /*80d0*/  LOP3.LUT R33, R31, R252, RZ, 0x3c, !PT ;  /* 0x000000fc1f217212 */ /* 0x000fe400078e3cff */
[----:B------:R-:W-:Y:S01]  /*80e0*/  FMNMX.FTZ R3, R205, R3, !PT ;  /* 0x00000003cd037209 */ /* 0x000fe20007810000 */
[----:B------:R-:W1:Y:S01]  /*80f0*/  SHFL.BFLY PT, R20, R2, 0x1, 0x1f ;  /* 0x0c201f0002147f89 */ /* 0x000e6200000e0000 */
[----:B------:R-:W-:-:S02]  /*8100*/  ISETP.GE.AND P1, PT, R7, R14, PT ;  /* 0x0000000e0700720c */ /* 0x000fc40003f26270 */
[----:B------:R-:W-:Y:S02]  /*8110*/  FSEL R31, R192, -INF , !P2 ;  /* 0xff800000c01f7808 */ /* 0x000fe40005000000 */
[----:B------:R-:W-:Y:S02]  /*8120*/  FMNMX.FTZ R9, R29, R9, !PT ;  /* 0x000000091d097209 */ /* 0x000fe40007810000 */
[----:B------:R-:W-:Y:S02]  /*8130*/  FMNMX.FTZ R3, R206, R3, !PT ;  /* 0x00000003ce037209 */ /* 0x000fe40007810000 */
[----:B------:R-:W-:Y:S02]  /*8140*/  ISETP.GE.AND P0, PT, R6, R14, PT ;  /* 0x0000000e0600720c */ /* 0x000fe40003f06270 */
[----:B------:R-:W-:Y:S01]  /*8150*/  FSEL R32, R193, -INF , !P1 ;  /* 0xff800000c1207808 */ /* 0x000fe20004800000 */
[----:B------:R-:W2:Y:S01]  /*8160*/  SHFL.BFLY PT, R23, R3, 0x2, 0x1f ;  /* 0x0c401f0003177f89 */ /* 0x000ea200000e0000 */
[----:B------:R-:W-:-:S02]  /*8170*/  FMNMX.FTZ R9, R31, R9, !PT ;  /* 0x000000091f097209 */ /* 0x000fc40007810000 */
[----:B------:R-:W-:Y:S02]  /*8180*/  ISETP.GE.AND P3, PT, R8, R15, PT ;  /* 0x0000000f0800720c */ /* 0x000fe40003f66270 */
[-C--:B------:R-:W-:Y:S02]  /*8190*/  ISETP.GE.AND P1, PT, R5, R14.reuse, PT ;  /* 0x0000000e0500720c */ /* 0x080fe40003f26270 */
[----:B------:R-:W-:Y:S02]  /*81a0*/  FSEL R175, R188, -INF , !P0 ;  /* 0xff800000bcaf7808 */ /* 0x000fe40004000000 */
[----:B------:R-:W-:Y:S02]  /*81b0*/  FMNMX.FTZ R8, R32, R9, !PT ;  /* 0x0000000920087209 */ /* 0x000fe40007810000 */
[----:B------:R-:W-:Y:S02]  /*81c0*/  ISETP.GE.AND P2, PT, R7, R15, PT ;  /* 0x0000000f0700720c */ /* 0x000fe40003f46270 */
[----:B------:R-:W-:-:S02]  /*81d0*/  ISETP.GE.AND P0, PT, R4, R14, PT ;  /* 0x0000000e0400720c */ /* 0x000fc40003f06270 */
[----:B------:R-:W-:Y:S02]  /*81e0*/  FSEL R176, R189, -INF , !P1 ;  /* 0xff800000bdb07808 */ /* 0x000fe40004800000 */
[----:B------:R-:W-:Y:S02]  /*81f0*/  FMNMX.FTZ R7, R175, R8, !PT ;  /* 0x00000008af077209 */ /* 0x000fe40007810000 */
[----:B------:R-:W-:Y:S02]  /*8200*/  ISETP.GE.AND P1, PT, R6, R15, PT ;  /* 0x0000000f0600720c */ /* 0x000fe40003f26270 */
[----:B------:R-:W-:Y:S02]  /*8210*/  ISETP.GE.AND P6, PT, R0, R14, PT ;  /* 0x0000000e0000720c */ /* 0x000fe40003fc6270 */
[----:B------:R-:W-:Y:S02]  /*8220*/  FSEL R178, R180, -INF , !P0 ;  /* 0xff800000b4b27808 */ /* 0x000fe40004000000 */
[----:B------:R-:W-:-:S02]  /*8230*/  FMNMX.FTZ R6, R176, R7, !PT ;  /* 0x00000007b0067209 */ /* 0x000fc40007810000 */
[-C--:B------:R-:W-:Y:S02]  /*8240*/  ISETP.GE.AND P0, PT, R5, R15.reuse, PT ;  /* 0x0000000f0500720c */ /* 0x080fe40003f06270 */
[----:B------:R-:W-:Y:S02]  /*8250*/  FSEL R19, R198, -INF , !P5 ;  /* 0xff800000c6137808 */ /* 0x000fe40006800000 */
[----:B------:R-:W-:Y:S02]  /*8260*/  FSEL R181, R181, -INF , !P6 ;  /* 0xff800000b5b57808 */ /* 0x000fe40007000000 */
[----:B------:R-:W-:Y:S02]  /*8270*/  FMNMX.FTZ R5, R178, R6, !PT ;  /* 0x00000006b2057209 */ /* 0x000fe40007810000 */
[----:B------:R-:W-:Y:S02]  /*8280*/  ISETP.GE.AND P5, PT, R4, R15, PT ;  /* 0x0000000f0400720c */ /* 0x000fe40003fa6270 */
[----:B------:R-:W-:-:S02]  /*8290*/  FSEL R30, R199, -INF , !P4 ;  /* 0xff800000c71e7808 */ /* 0x000fc40006000000 */
[----:B------:R-:W-:Y:S02]  /*82a0*/  FMNMX.FTZ R6, R238, R19, !PT ;  /* 0x00000013ee067209 */ /* 0x000fe40007810000 */
[----:B------:R-:W-:Y:S02]  /*82b0*/  FMNMX.FTZ R4, R181, R5, !PT ;  /* 0x00000005b5047209 */ /* 0x000fe40007810000 */
[----:B-1----:R-:W-:Y:S02]  /*82c0*/  FMNMX.FTZ R136, R2, R20, !PT ;  /* 0x0000001402887209 */ /* 0x002fe40007810000 */
[----:B------:R-:W-:Y:S01]  /*82d0*/  FSEL R27, R194, -INF , !P3 ;  /* 0xff800000c21b7808 */ /* 0x000fe20005800000 */
[----:B------:R-:W1:Y:S01]  /*82e0*/  SHFL.BFLY PT, R133, R4, 0x2, 0x1f ;  /* 0x0c401f0004857f89 */ /* 0x000e6200000e0000 */
[----:B------:R-:W-:Y:S01]  /*82f0*/  FMNMX.FTZ R2, R30, R6, !PT ;  /* 0x000000061e027209 */ /* 0x000fe20007810000 */
[----:B------:R-:W-:Y:S01]  /*8300*/  IMAD.WIDE.U32 R6, R33, -0x2daee0ad, RZ ;  /* 0xd2511f5321067825 */ /* 0x000fe200078e00ff */
[----:B------:R-:W-:-:S02]  /*8310*/  FSEL R20, R195, -INF , !P2 ;  /* 0xff800000c3147808 */ /* 0x000fc40005000000 */
[----:B------:R-:W-:Y:S02]  /*8320*/  FMNMX.FTZ R5, R27, R2, !PT ;  /* 0x000000021b057209 */ /* 0x000fe40007810000 */
[----:B--2---:R-:W-:Y:S01]  /*8330*/  FMNMX.FTZ R135, R3, R23, !PT ;  /* 0x0000001703877209 */ /* 0x004fe20007810000 */
[----:B------:R-:W-:Y:S01]  /*8340*/  IMAD.WIDE.U32 R2, R132, -0x2daee0ad, RZ ;  /* 0xd2511f5384027825 */ /* 0x000fe200078e00ff */
[----:B------:R-:W-:-:S03]  /*8350*/  ISETP.GE.AND P2, PT, R0, R15, PT ;  /* 0x0000000f0000720c */ /* 0x000fc60003f46270 */
[----:B------:R-:W-:Y:S01]  /*8360*/  FMUL.FTZ R23, R136, UR33 ;  /* 0x0000002188177c20 */ /* 0x000fe20008410000 */
[----:B------:R-:W-:Y:S01]  /*8370*/  FSEL R132, R190, -INF , !P1 ;  /* 0xff800000be847808 */ /* 0x000fe20004800000 */
[----:B------:R-:W2:Y:S01]  /*8380*/  SHFL.BFLY PT, R8, R135, 0x1, 0x1f ;  /* 0x0c201f0087087f89 */ /* 0x000ea200000e0000 */
[----:B------:R-:W-:Y:S02]  /*8390*/  FMNMX.FTZ R0, R20, R5, !PT ;  /* 0x0000000514007209 */ /* 0x000fe40007810000 */
[----:B------:R-:W-:Y:S02]  /*83a0*/  FSEL R174, R191, -INF , !P0 ;  /* 0xff800000bfae7808 */ /* 0x000fe40004000000 */
[----:B------:R-:W-:Y:S02]  /*83b0*/  FMNMX.FTZ R0, R132, R0, !PT ;  /* 0x0000000084007209 */ /* 0x000fe40007810000 */
[----:B------:R-:W-:Y:S02]  /*83c0*/  FSETP.NEU.FTZ.AND P3, PT, R136, -INF , PT ;  /* 0xff8000008800780b */ /* 0x000fe40003f7d000 */
[----:B------:R-:W-:-:S02]  /*83d0*/  FSEL R179, R182, -INF , !P5 ;  /* 0xff800000b6b37808 */ /* 0x000fc40006800000 */
[----:B------:R-:W-:Y:S02]  /*83e0*/  FMNMX.FTZ R0, R174, R0, !PT ;  /* 0x00000000ae007209 */ /* 0x000fe40007810000 */
[----:B------:R-:W-:Y:S02]  /*83f0*/  FSEL R23, R23, RZ, P3 ;  /* 0x000000ff17177208 */ /* 0x000fe40001800000 */
[----:B------:R-:W-:Y:S02]  /*8400*/  FSEL R177, R183, -INF , !P2 ;  /* 0xff800000b7b17808 */ /* 0x000fe40005000000 */
[----:B------:R-:W-:Y:S01]  /*8410*/  FMNMX.FTZ R0, R179, R0, !PT ;  /* 0x00000000b3007209 */ /* 0x000fe20007810000 */
[--C-:B------:R-:W-:Y:S01]  /*8420*/  FFMA.FTZ R21, R21, UR33, -R23.reuse ;  /* 0x0000002115157c23 */ /* 0x100fe20008010817 */
[--C-:B------:R-:W-:Y:S01]  /*8430*/  LOP3.LUT R3, R3, UR29, R18.reuse, 0x96, !PT ;  /* 0x0000001d03037c12 */ /* 0x100fe2000f8e9612 */
[----:B------:R-:W-:Y:S01]  /*8440*/  FFMA.FTZ R24, R24, UR33, -R23 ;  /* 0x0000002118187c23 */ /* 0x000fe20008010817 */
[----:B------:R-:W-:Y:S01]  /*8450*/  FMNMX.FTZ R0, R177, R0, !PT ;  /* 0x00000000b1007209 */ /* 0x000fe20007810000 */
[----:B------:R3:W-:Y:S01]  /*8460*/  MUFU.EX2 R201, R21 ;  /* 0x0000001500c97308 */ /* 0x0007e20000000800 */
[----:B-1----:R-:W-:Y:S01]  /*8470*/  FMNMX.FTZ R133, R4, R133, !PT ;  /* 0x0000008504857209 */ /* 0x002fe20007810000 */
[----:B------:R-:W-:Y:S01]  /*8480*/  IMAD.WIDE.U32 R34, R3, -0x326172a9, RZ ;  /* 0xcd9e8d5703227825 */ /* 0x000fe200078e00ff */
[----:B------:R-:W-:-:S03]  /*8490*/  LOP3.LUT R5, R7, UR29, R18, 0x96, !PT ;  /* 0x0000001d07057c12 */ /* 0x000fc6000f8e9612 */
[--C-:B------:R-:W-:Y:S01]  /*84a0*/  FFMA.FTZ R25, R25, UR33, -R23.reuse ;  /* 0x0000002119197c23 */ /* 0x100fe20008010817 */
[----:B------:R-:W1:Y:S01]  /*84b0*/  SHFL.BFLY PT, R18, R0, 0x2, 0x1f ;  /* 0x0c401f0000127f89 */ /* 0x000e6200000e0000 */
[----:B--2---:R-:W-:Y:S01]  /*84c0*/  FMNMX.FTZ R135, R135, R8, !PT ;  /* 0x0000000887877209 */ /* 0x004fe20007810000 */
[----:B------:R-:W-:Y:S01]  /*84d0*/  FFMA.FTZ R22, R22, UR33, -R23 ;  /* 0x0000002116167c23 */ /* 0x000fe20008010817 */
[----:B------:R-:W-:Y:S01]  /*84e0*/  LOP3.LUT R8, R35, UR28, R12, 0x96, !PT ;  /* 0x0000001c23087c12 */ /* 0x000fe2000f8e960c */
[----:B------:R-:W-:Y:S01]  /*84f0*/  IMAD.WIDE.U32 R4, R5, -0x326172a9, RZ ;  /* 0xcd9e8d5705047825 */ /* 0x000fe200078e00ff */
[----:B------:R-:W-:Y:S01]  /*8500*/  LOP3.LUT R3, R139, UR27, R2, 0x96, !PT ;  /* 0x0000001b8b037c12 */ /* 0x000fe2000f8e9602 */
[----:B------:R-:W2:Y:S01]  /*8510*/  MUFU.EX2 R184, R24 ;  /* 0x0000001800b87308 */ /* 0x000ea20000000800 */
[----:B------:R-:W-:Y:S01]  /*8520*/  LOP3.LUT R6, R173, UR27, R6, 0x96, !PT ;  /* 0x0000001bad067c12 */ /* 0x000fe2000f8e9606 */
[----:B------:R-:W-:Y:S01]  /*8530*/  IMAD.WIDE.U32 R8, R8, -0x2daee0ad, RZ ;  /* 0xd2511f5308087825 */ /* 0x000fe200078e00ff */
[----:B------:R-:W-:-:S02]  /*8540*/  LOP3.LUT R2, R5, UR28, R12, 0x96, !PT ;  /* 0x0000001c05027c12 */ /* 0x000fc4000f8e960c */
[----:B------:R-:W-:Y:S01]  /*8550*/  FSETP.NEU.FTZ.AND P2, PT, R135, -INF , PT ;  /* 0xff8000008700780b */ /* 0x000fe20003f5d000 */
[----:B---3--:R-:W3:Y:S01]  /*8560*/  SHFL.BFLY PT, R21, R133, 0x1, 0x1f ;  /* 0x0c201f0085157f89 */ /* 0x008ee200000e0000 */
[----:B------:R-:W-:Y:S01]  /*8570*/  LOP3.LUT R7, R9, UR25, R138, 0x96, !PT ;  /* 0x0000001909077c12 */ /* 0x000fe2000f8e968a */
[----:B------:R4:W5:Y:S01]  /*8580*/  MUFU.EX2 R203, R25 ;  /* 0x0000001900cb7308 */ /* 0x0009620000000800 */
[----:B------:R-:W-:-:S04]  /*8590*/  IMAD.WIDE.U32 R138, R6, -0x326172a9, RZ ;  /* 0xcd9e8d57068a7825 */ /* 0x000fc800078e00ff */
[----:B------:R-:W-:Y:S01]  /*85a0*/  IMAD.WIDE.U32 R6, R7, -0x326172a9, RZ ;  /* 0xcd9e8d5707067825 */ /* 0x000fe200078e00ff */
[----:B------:R-:W-:Y:S02]  /*85b0*/  LOP3.LUT R4, R139, UR26, R4, 0x96, !PT ;  /* 0x0000001a8b047c12 */ /* 0x000fe4000f8e9604 */
[----:B------:R5:W-:Y:S01]  /*85c0*/  MUFU.EX2 R202, R22 ;  /* 0x0000001600ca7308 */ /* 0x000be20000000800 */
[----:B--2---:R-:W-:Y:S02]  /*85d0*/  MOV R173, R184 ;  /* 0x000000b800ad7202 */ /* 0x004fe40000000f00 */
[----:B-1----:R-:W-:-:S05]  /*85e0*/  FMNMX.FTZ R0, R0, R18, !PT ;  /* 0x0000001200007209 */ /* 0x002fca0007810000 */
[----:B------:R-:W1:Y:S01]  /*85f0*/  SHFL.BFLY PT, R134, R0, 0x1, 0x1f ;  /* 0x0c201f0000867f89 */ /* 0x000e6200000e0000 */
[----:B----4-:R-:W-:-:S04]  /*8600*/  IMAD.WIDE.U32 R24, R3, -0x326172a9, RZ ;  /* 0xcd9e8d5703187825 */ /* 0x010fc800078e00ff */
[----:B------:R-:W-:Y:S01]  /*8610*/  IMAD.WIDE.U32 R2, R2, -0x2daee0ad, RZ ;  /* 0xd2511f5302027825 */ /* 0x000fe200078e00ff */
[----:B------:R-:W-:Y:S02]  /*8620*/  LOP3.LUT R5, R25, UR26, R34, 0x96, !PT ;  /* 0x0000001a19057c12 */ /* 0x000fe4000f8e9622 */
[----:B---3--:R-:W-:Y:S01]  /*8630*/  FMNMX.FTZ R133, R133, R21, !PT ;  /* 0x0000001585857209 */ /* 0x008fe20007810000 */
[----:B-----5:R-:W-:Y:S01]  /*8640*/  FMUL.FTZ R22, R135, UR33 ;  /* 0x0000002187167c20 */ /* 0x020fe20008410000 */
[----:B------:R-:W-:Y:S01]  /*8650*/  LOP3.LUT R12, R3, UR25, R172, 0x96, !PT ;  /* 0x00000019030c7c12 */ /* 0x000fe2000f8e96ac */
[----:B------:R-:W-:Y:S01]  /*8660*/  IMAD.WIDE.U32 R34, R4, -0x2daee0ad, RZ ;  /* 0xd2511f5304227825 */ /* 0x000fe200078e00ff */
[----:B------:R-:W-:-:S03]  /*8670*/  LOP3.LUT R3, R7, UR24, R24, 0x96, !PT ;  /* 0x0000001807037c12 */ /* 0x000fc6000f8e9618 */
[----:B------:R-:W-:Y:S01]  /*8680*/  FMUL.FTZ R9, R133, UR33 ;  /* 0x0000002185097c20 */ /* 0x000fe20008410000 */
[----:B------:R-:W-:Y:S01]  /*8690*/  FSEL R22, R22, RZ, P2 ;  /* 0x000000ff16167208 */ /* 0x000fe20001000000 */
[----:B------:R-:W-:Y:S01]  /*86a0*/  IMAD.WIDE.U32 R24, R5, -0x2daee0ad, RZ ;  /* 0xd2511f5305187825 */ /* 0x000fe200078e00ff */
[----:B------:R-:W-:-:S03]  /*86b0*/  FSETP.NEU.FTZ.AND P1, PT, R133, -INF , PT ;  /* 0xff8000008500780b */ /* 0x000fc60003f3d000 */
[----:B------:R-:W-:-:S04]  /*86c0*/  IMAD.WIDE.U32 R4, R12, -0x326172a9, RZ ;  /* 0xcd9e8d570c047825 */ /* 0x000fc800078e00ff */
[--C-:B------:R-:W-:Y:S01]  /*86d0*/  FFMA.FTZ R16, R16, UR33, -R22.reuse ;  /* 0x0000002110107c23 */ /* 0x100fe20008010816 */
[----:B------:R-:W-:Y:S01]  /*86e0*/  FSEL R9, R9, RZ, P1 ;  /* 0x000000ff09097208 */ /* 0x000fe20000800000 */
[----:B------:R-:W-:Y:S01]  /*86f0*/  FFMA.FTZ R17, R17, UR33, -R22 ;  /* 0x0000002111117c23 */ /* 0x000fe20008010816 */
[----:B------:R-:W-:Y:S01]  /*8700*/  IMAD.WIDE.U32 R184, R3, -0x2daee0ad, RZ ;  /* 0xd2511f5303b87825 */ /* 0x000fe200078e00ff */
[----:B------:R-:W-:Y:S01]  /*8710*/  LOP3.LUT R5, R5, UR24, R138, 0x96, !PT ;  /* 0x0000001805057c12 */ /* 0x000fe2000f8e968a */
[----:B------:R2:W-:Y:S01]  /*8720*/  MUFU.EX2 R204, R16 ;  /* 0x0000001000cc7308 */ /* 0x0005e20000000800 */
[----:B------:R-:W-:Y:S01]  /*8730*/  LOP3.LUT R12, R25, UR19, R8, 0x96, !PT ;  /* 0x00000013190c7c12 */ /* 0x000fe2000f8e9608 */
[----:B------:R-:W-:Y:S01]  /*8740*/  FFMA.FTZ R31, R31, UR33, -R9 ;  /* 0x000000211f1f7c23 */ /* 0x000fe20008010809 */
[----:B------:R-:W-:Y:S01]  /*8750*/  LOP3.LUT R3, R185, UR14, R24, 0x96, !PT ;  /* 0x0000000eb9037c12 */ /* 0x000fe2000f8e9618 */
[----:B------:R-:W-:Y:S01]  /*8760*/  IMAD.WIDE.U32 R138, R5, -0x2daee0ad, RZ ;  /* 0xd2511f53058a7825 */ /* 0x000fe200078e00ff */
[----:B-1----:R-:W-:-:S03]  /*8770*/  FMNMX.FTZ R134, R0, R134, !PT ;  /* 0x0000008600867209 */ /* 0x002fc60007810000 */
[--C-:B------:R-:W-:Y:S01]  /*8780*/  FFMA.FTZ R26, R26, UR33, -R22.reuse ;  /* 0x000000211a1a7c23 */ /* 0x100fe20008010816 */
[----:B------:R-:W-:Y:S01]  /*8790*/  FFMA.FTZ R28, R28, UR33, -R22 ;  /* 0x000000211c1c7c23 */ /* 0x000fe20008010816 */
[----:B------:R1:W3:Y:S01]  /*87a0*/  MUFU.EX2 R199, R17 ;  /* 0x0000001100c77308 */ /* 0x0002e20000000800 */
[----:B------:R-:W-:Y:S01]  /*87b0*/  LOP3.LUT R5, R139, UR14, R34, 0x96, !PT ;  /* 0x0000000e8b057c12 */ /* 0x000fe2000f8e9622 */
[C---:B------:R-:W-:Y:S01]  /*87c0*/  FMUL.FTZ R8, R134.reuse, UR33 ;  /* 0x0000002186087c20 */ /* 0x040fe20008410000 */
[----:B------:R-:W-:Y:S01]  /*87d0*/  FSETP.NEU.FTZ.AND P0, PT, R134, -INF , PT ;  /* 0xff8000008600780b */ /* 0x000fe20003f1d000 */
[--C-:B------:R-:W-:Y:S01]  /*87e0*/  FFMA.FTZ R29, R29, UR33, -R9.reuse ;  /* 0x000000211d1d7c23 */ /* 0x100fe20008010809 */
[--C-:B------:R-:W-:Y:S02]  /*87f0*/  FFMA.FTZ R32, R32, UR33, -R9.reuse ;  /* 0x0000002120207c23 */ /* 0x100fe40008010809 */
[----:B------:R-:W-:Y:S01]  /*8800*/  FSEL R8, R8, RZ, P0 ;  /* 0x000000ff08087208 */ /* 0x000fe20000000000 */
[----:B------:R-:W-:Y:S01]  /*8810*/  MUFU.EX2 R196, R31 ;  /* 0x0000001f00c47308 */ /* 0x000fe20000000800 */
[----:B--2---:R-:W-:Y:S01]  /*8820*/  LOP3.LUT R16, R35, UR19, R2, 0x96, !PT ;  /* 0x0000001323107c12 */ /* 0x004fe2000f8e9602 */
[----:B------:R-:W-:Y:S01]  /*8830*/  FFMA.FTZ R2, R13, UR33, -R9 ;  /* 0x000000210d027c23 */ /* 0x000fe20008010809 */
[----:B------:R-:W-:-:S04]  /*8840*/  IMAD.WIDE.U32 R12, R12, -0x326172a9, RZ ;  /* 0xcd9e8d570c0c7825 */ /* 0x000fc800078e00ff */
[--C-:B------:R-:W-:Y:S01]  /*8850*/  FFMA.FTZ R27, R27, UR33, -R8.reuse ;  /* 0x000000211b1b7c23 */ /* 0x100fe20008010808 */
[--C-:B------:R-:W-:Y:S01]  /*8860*/  FFMA.FTZ R20, R20, UR33, -R8.reuse ;  /* 0x0000002114147c23 */ /* 0x100fe20008010808 */
[--C-:B------:R-:W-:Y:S01]  /*8870*/  FFMA.FTZ R19, R19, UR33, -R8.reuse ;  /* 0x0000002113137c23 */ /* 0x100fe20008010808 */
[----:B------:R-:W-:Y:S01]  /*8880*/  FFMA.FTZ R30, R30, UR33, -R8 ;  /* 0x000000211e1e7c23 */ /* 0x000fe20008010808 */
[----:B------:R2:W-:Y:S01]  /*8890*/  MUFU.EX2 R198, R2 ;  /* 0x0000000200c67308 */ /* 0x0005e20000000800 */
[----:B-1----:R-:W-:Y:S01]  /*88a0*/  IMAD.WIDE.U32 R16, R16, -0x326172a9, RZ ;  /* 0xcd9e8d5710107825 */ /* 0x002fe200078e00ff */
[----:B------:R-:W-:-:S04]  /*88b0*/  LOP3.LUT R251, R13, UR15, R6, 0x96, !PT ;  /* 0x0000000f0dfb7c12 */ /* 0x000fc8000f8e9606 */
[----:B------:R-:W-:Y:S01]  /*88c0*/  LOP3.LUT R172, R17, UR15, R4, 0x96, !PT ;  /* 0x0000000f11ac7c12 */ /* 0x000fe2000f8e9604 */
[----:B------:R-:W-:Y:S01]  /*88d0*/  IMAD.WIDE.U32 R4, R5, -0x326172a9, RZ ;  /* 0xcd9e8d5705047825 */ /* 0x000fe200078e00ff */
[----:B------:R-:W-:Y:S04]  /*88e0*/  MUFU.EX2 R200, R26 ;  /* 0x0000001a00c87308 */ /* 0x000fe80000000800 */
[----:B------:R-:W-:Y:S02]  /*88f0*/  LOP3.LUT R0, R5, UR31, R16, 0x96, !PT ;  /* 0x0000001f05007c12 */ /* 0x000fe4000f8e9610 */
[----:B------:R-:W-:Y:S02]  /*8900*/  LOP3.LUT R7, R4, 0xff, RZ, 0xc0, !PT ;  /* 0x000000ff04077812 */ /* 0x000fe400078ec0ff */
[----:B------:R-:W-:Y:S01]  /*8910*/  SHF.R.U32.HI R13, RZ, 0x10, R4 ;  /* 0x00000010ff0d7819 */ /* 0x000fe20000011604 */
[----:B--2---:R-:W-:Y:S01]  /*8920*/  IMAD.WIDE.U32 R2, R3, -0x326172a9, RZ ;  /* 0xcd9e8d5703027825 */ /* 0x004fe200078e00ff */
[----:B------:R1:W-:Y:S04]  /*8930*/  MUFU.EX2 R139, R27 ;  /* 0x0000001b008b7308 */ /* 0x0003e80000000800 */
[----:B------:R-:W-:-:S02]  /*8940*/  LOP3.LUT R6, R3, UR31, R12, 0x96, !PT ;  /* 0x0000001f03067c12 */ /* 0x000fc4000f8e960c */
[C---:B------:R-:W-:Y:S02]  /*8950*/  LOP3.LUT R3, R2.reuse, 0xffff, RZ, 0xc0, !PT ;  /* 0x0000ffff02037812 */ /* 0x040fe400078ec0ff */
[----:B------:R-:W-:Y:S01]  /*8960*/  LOP3.LUT R18, R2, 0xff, RZ, 0xc0, !PT ;  /* 0x000000ff02127812 */ /* 0x000fe200078ec0ff */
[----:B------:R2:W-:Y:S01]  /*8970*/  MUFU.EX2 R252, R28 ;  /* 0x0000001c00fc7308 */ /* 0x0005e20000000800 */
[--C-:B------:R-:W-:Y:S02]  /*8980*/  SHF.R.U32.HI R12, RZ, 0x10, R2.reuse ;  /* 0x00000010ff0c7819 */ /* 0x100fe40000011602 */
[----:B------:R-:W-:Y:S02]  /*8990*/  SHF.R.U32.HI R17, RZ, 0x18, R2 ;  /* 0x00000018ff117819 */ /* 0x000fe40000011602 */
[----:B------:R-:W-:Y:S02]  /*89a0*/  LOP3.LUT R2, R4, 0xffff, RZ, 0xc0, !PT ;  /* 0x0000ffff04027812 */ /* 0x000fe400078ec0ff */
[----:B------:R-:W-:Y:S01]  /*89b0*/  SHF.R.U32.HI R5, RZ, 0x8, R3 ;  /* 0x00000008ff057819 */ /* 0x000fe20000011603 */
[----:B-1----:R-:W1:Y:S01]  /*89c0*/  LDSM.16.MT88.4 R24, [R208+0xa000] ;  /* 0x00a00000d018783b */ /* 0x002e620000004200 */
[----:B------:R-:W-:Y:S01]  /*89d0*/  LOP3.LUT R3, R12, 0xff, RZ, 0xc0, !PT ;  /* 0x000000ff0c037812 */ /* 0x000fe200078ec0ff */
[----:B------:R-:W-:Y:S01]  /*89e0*/  MUFU.EX2 R137, R20 ;  /* 0x0000001400897308 */ /* 0x000fe20000000800 */
[----:B------:R-:W-:-:S02]  /*89f0*/  SHF.R.U32.HI R2, RZ, 0x8, R2 ;  /* 0x00000008ff027819 */ /* 0x000fc40000011602 */
[----:B------:R-:W-:Y:S02]  /*8a00*/  PRMT R16, R3, 0x5410, R17 ;  /* 0x0000541003107816 */ /* 0x000fe40000000011 */
[----:B------:R-:W-:Y:S02]  /*8a10*/  PRMT R31, R7, 0x5410, R2 ;  /* 0x00005410071f7816 */ /* 0x000fe40000000002 */
[----:B------:R-:W-:Y:S01]  /*8a20*/  LOP3.LUT R3, R6, 0xffff, RZ, 0xc0, !PT ;  /* 0x0000ffff06037812 */ /* 0x000fe200078ec0ff */
[----:B------:R4:W-:Y:S01]  /*8a30*/  MUFU.EX2 R197, R29 ;  /* 0x0000001d00c57308 */ /* 0x0009e20000000800 */
[----:B------:R-:W-:Y:S02]  /*8a40*/  SHF.R.U32.HI R2, RZ, 0x10, R6 ;  /* 0x00000010ff027819 */ /* 0x000fe40000011606 */
[----:B------:R-:W-:Y:S02]  /*8a50*/  SHF.R.U32.HI R12, RZ, 0x18, R4 ;  /* 0x00000018ff0c7819 */ /* 0x000fe40000011604 */
[----:B------:R-:W-:-:S02]  /*8a60*/  SHF.R.U32.HI R4, RZ, 0x8, R3 ;  /* 0x00000008ff047819 */ /* 0x000fc40000011603 */
[----:B------:R-:W-:Y:S01]  /*8a70*/  LOP3.LUT R3, R2, 0xff, RZ, 0xc0, !PT ;  /* 0x000000ff02037812 */ /* 0x000fe200078ec0ff */
[----:B------:R-:W-:Y:S01]  /*8a80*/  MUFU.EX2 R186, R19 ;  /* 0x0000001300ba7308 */ /* 0x000fe20000000800 */
[----:B------:R-:W-:Y:S02]  /*8a90*/  LOP3.LUT R7, R6, 0xff, RZ, 0xc0, !PT ;  /* 0x000000ff06077812 */ /* 0x000fe400078ec0ff */
[----:B------:R-:W-:Y:S02]  /*8aa0*/  FSEL R2, R136, RZ, P3 ;  /* 0x000000ff88027208 */ /* 0x000fe40001800000 */
[----:B------:R-:W-:Y:S02]  /*8ab0*/  PRMT R18, R18, 0x5410, R5 ;  /* 0x0000541012127816 */ /* 0x000fe40000000005 */
[----:B------:R-:W-:Y:S01]  /*8ac0*/  LOP3.LUT R5, R13, 0xff, RZ, 0xc0, !PT ;  /* 0x000000ff0d057812 */ /* 0x000fe200078ec0ff */
[----:B------:R-:W-:Y:S01]  /*8ad0*/  MUFU.EX2 R187, R32 ;  /* 0x0000002000bb7308 */ /* 0x000fe20000000800 */
[----:B------:R-:W-:Y:S01]  /*8ae0*/  PRMT R13, R7, 0x5410, R4 ;  /* 0x00005410070d7816 */ /* 0x000fe20000000004 */
[----:B------:R-:W-:Y:S01]  /*8af0*/  FADD.FTZ R7, R243, -R2 ;  /* 0x80000002f3077221 */ /* 0x000fe20000010000 */
[----:B------:R-:W-:Y:S01]  /*8b00*/  IMAD.MOV.U32 R243, RZ, RZ, R203 ;  /* 0x000000fffff37224 */ /* 0x000fe200078e00cb */
[----:B------:R-:W-:Y:S01]  /*8b10*/  LOP3.LUT R2, R0, 0xffff, RZ, 0xc0, !PT ;  /* 0x0000ffff00027812 */ /* 0x000fe200078ec0ff */
[----:B------:R-:W5:Y:S01]  /*8b20*/  LDC.U8 R203, c[0x0][0x388] ;  /* 0x0000e200ffcb7b82 */ /* 0x000f620000000000 */
[----:B------:R-:W-:Y:S01]  /*8b30*/  SHF.R.U32.HI R6, RZ, 0x18, R6 ;  /* 0x00000018ff067819 */ /* 0x000fe20000011606 */
[----:B------:R-:W-:Y:S01]  /*8b40*/  FMUL.FTZ R7, R7, UR33 ;  /* 0x0000002107077c20 */ /* 0x000fe20008410000 */
[----:B------:R-:W-:Y:S01]  /*8b50*/  SHF.R.U32.HI R4, RZ, 0x8, R2 ;  /* 0x00000008ff047819 */ /* 0x000fe20000011602 */
[----:B------:R-:W-:Y:S01]  /*8b60*/  MUFU.EX2 R185, R30 ;  /* 0x0000001e00b97308 */ /* 0x000fe20000000800 */
[----:B------:R-:W-:-:S02]  /*8b70*/  FSEL R2, R135, RZ, P2 ;  /* 0x000000ff87027208 */ /* 0x000fc40001000000 */
[----:B--2---:R-:W-:Y:S02]  /*8b80*/  PRMT R28, R3, 0x5410, R6 ;  /* 0x00005410031c7816 */ /* 0x004fe40000000006 */
[----:B----4-:R-:W-:Y:S01]  /*8b90*/  PRMT R29, R5, 0x5410, R12 ;  /* 0x00005410051d7816 */ /* 0x010fe2000000000c */
[----:B------:R-:W-:Y:S01]  /*8ba0*/  FADD.FTZ R2, R242, -R2 ;  /* 0x80000002f2027221 */ /* 0x000fe20000010000 */
[--C-:B------:R-:W-:Y:S01]  /*8bb0*/  SHF.R.U32.HI R3, RZ, 0x10, R0.reuse ;  /* 0x00000010ff037819 */ /* 0x100fe20000011600 */
[----:B------:R-:W2:Y:S01]  /*8bc0*/  MUFU.EX2 R21, R7 ;  /* 0x0000000700157308 */ /* 0x000ea20000000800 */
[----:B------:R-:W-:Y:S01]  /*8bd0*/  LOP3.LUT R6, R0, 0xff, RZ, 0xc0, !PT ;  /* 0x000000ff00067812 */ /* 0x000fe200078ec0ff */
[----:B------:R-:W-:Y:S01]  /*8be0*/  FMUL.FTZ R20, R2, UR33 ;  /* 0x0000002102147c20 */ /* 0x000fe20008410000 */
[----:B------:R-:W-:Y:S02]  /*8bf0*/  SHF.R.U32.HI R5, RZ, 0x18, R0 ;  /* 0x00000018ff057819 */ /* 0x000fe40000011600 */
[----:B------:R-:W-:-:S02]  /*8c00*/  FSEL R0, R133, RZ, P1 ;  /* 0x000000ff85007208 */ /* 0x000fc40000800000 */
[----:B------:R-:W-:Y:S01]  /*8c10*/  LOP3.LUT R3, R3, 0xff, RZ, 0xc0, !PT ;  /* 0x000000ff03037812 */ /* 0x000fe200078ec0ff */
[----:B------:R-:W4:Y:S01]  /*8c20*/  MUFU.EX2 R20, R20 ;  /* 0x0000001400147308 */ /* 0x000f220000000800 */
[----:B------:R-:W-:Y:S01]  /*8c30*/  PRMT R17, R6, 0x5410, R4 ;  /* 0x0000541006117816 */ /* 0x000fe20000000004 */
[----:B------:R-:W-:Y:S01]  /*8c40*/  FADD.FTZ R2, R239, -R0 ;  /* 0x80000000ef027221 */ /* 0x000fe20000010000 */
[----:B------:R-:W-:Y:S02]  /*8c50*/  PRMT R12, R3, 0x5410, R5 ;  /* 0x00005410030c7816 */ /* 0x000fe40000000005 */
[----:B-----5:R-:W-:Y:S02]  /*8c60*/  PRMT R242, R203, 0x7054, R203 ;  /* 0x00007054cbf27816 */ /* 0x020fe400000000cb */
[----:B------:R-:W-:Y:S02]  /*8c70*/  FSEL R3, R134, RZ, P0 ;  /* 0x000000ff86037208 */ /* 0x000fe40000000000 */
[----:B---3--:R-:W-:Y:S01]  /*8c80*/  F2FP.BF16.F32.PACK_AB R4, R199, R204 ;  /* 0x000000ccc704723e */ /* 0x008fe200000010ff */
[----:B--2---:R-:W-:Y:S01]  /*8c90*/  FMUL.FTZ R144, R144, R21 ;  /* 0x0000001590907220 */ /* 0x004fe20000410000 */
[--C-:B------:R-:W-:Y:S01]  /*8ca0*/  HSET2.LE.AND R5, R13, R242.reuse, PT ;  /* 0x000000f20d057233 */ /* 0x100fe20003803000 */
[----:B------:R-:W-:Y:S01]  /*8cb0*/  FMUL.FTZ R13, R2, UR33 ;  /* 0x00000021020d7c20 */ /* 0x000fe20008410000 */
[--C-:B------:R-:W-:Y:S01]  /*8cc0*/  HSET2.LE.AND R0, R18, R242.reuse, PT ;  /* 0x000000f212007233 */ /* 0x100fe20003803000 */
[----:B------:R-:W-:Y:S01]  /*8cd0*/  FADD.FTZ R7, R238, -R3 ;  /* 0x80000003ee077221 */ /* 0x000fe20000010000 */
[----:B------:R-:W-:Y:S01]  /*8ce0*/  F2FP.BF16.F32.PACK_AB R2, R243, R173 ;  /* 0x000000adf302723e */ /* 0x000fe200000010ff */
[----:B------:R-:W-:Y:S01]  /*8cf0*/  FMUL.FTZ R145, R145, R21 ;  /* 0x0000001591917220 */ /* 0x000fe20000410000 */
[--C-:B------:R-:W-:Y:S01]  /*8d00*/  HSET2.LE.AND R3, R16, R242.reuse, PT ;  /* 0x000000f210037233 */ /* 0x100fe20003803000 */
[----:B----4-:R-:W-:Y:S01]  /*8d10*/  FMUL.FTZ R146, R146, R20 ;  /* 0x0000001492927220 */ /* 0x010fe20000410000 */
[----:B------:R-:W-:Y:S01]  /*8d20*/  LOP3.LUT R18, R0, R2, RZ, 0xc0, !PT ;  /* 0x0000000200127212 */ /* 0x000fe200078ec0ff */
[----:B------:R-:W-:Y:S01]  /*8d30*/  FMUL.FTZ R147, R147, R20 ;  /* 0x0000001493937220 */ /* 0x000fe20000410000 */
[--C-:B------:R-:W-:Y:S01]  /*8d40*/  HSET2.LE.AND R0, R28, R242.reuse, PT ;  /* 0x000000f21c007233 */ /* 0x100fe20003803000 */
[----:B------:R-:W-:Y:S01]  /*8d50*/  FMUL.FTZ R7, R7, UR33 ;  /* 0x0000002107077c20 */ /* 0x000fe20008410000 */
[----:B------:R-:W-:Y:S01]  /*8d60*/  F2FP.BF16.F32.PACK_AB R6, R202, R201 ;  /* 0x000000c9ca06723e */ /* 0x000fe200000010ff */
[----:B------:R-:W2:Y:S01]  /*8d70*/  MUFU.EX2 R13, R13 ;  /* 0x0000000d000d7308 */ /* 0x000ea20000000800 */
[----:B------:R-:W-:Y:S01]  /*8d80*/  F2FP.BF16.F32.PACK_AB R2, R252, R200 ;  /* 0x000000c8fc02723e */ /* 0x000fe200000010ff */
[-C--:B------:R-:W-:Y:S01]  /*8d90*/  FMUL.FTZ R152, R152, R21.reuse ;  /* 0x0000001598987220 */ /* 0x080fe20000410000 */
[----:B------:R-:W-:Y:S01]  /*8da0*/  LOP3.LUT R19, R3, R4, RZ, 0xc0, !PT ;  /* 0x0000000403137212 */ /* 0x000fe200078ec0ff */
[-C--:B------:R-:W-:Y:S01]  /*8db0*/  FMUL.FTZ R153, R153, R21.reuse ;  /* 0x0000001599997220 */ /* 0x080fe20000410000 */
[--C-:B------:R-:W-:Y:S01]  /*8dc0*/  HSET2.LE.AND R3, R17, R242.reuse, PT ;  /* 0x000000f211037233 */ /* 0x100fe20003803000 */
[----:B------:R-:W-:Y:S01]  /*8dd0*/  FMUL.FTZ R154, R154, R20 ;  /* 0x000000149a9a7220 */ /* 0x000fe20000410000 */
[----:B------:R-:W-:Y:S01]  /*8de0*/  LOP3.LUT R16, R5, R6, RZ, 0xc0, !PT ;  /* 0x0000000605107212 */ /* 0x000fe200078ec0ff */
[----:B------:R-:W-:Y:S01]  /*8df0*/  FMUL.FTZ R155, R155, R20 ;  /* 0x000000149b9b7220 */ /* 0x000fe20000410000 */
[----:B------:R-:W-:Y:S01]  /*8e00*/  LOP3.LUT R17, R0, R2, RZ, 0xc0, !PT ;  /* 0x0000000200117212 */ /* 0x000fe200078ec0ff */
[-C--:B------:R-:W-:Y:S01]  /*8e10*/  FMUL.FTZ R36, R36, R21.reuse ;  /* 0x0000001524247220 */ /* 0x080fe20000410000 */
[--C-:B------:R-:W-:Y:S01]  /*8e20*/  HSET2.LE.AND R5, R12, R242.reuse, PT ;  /* 0x000000f20c057233 */ /* 0x100fe20003803000 */
[----:B------:R-:W-:Y:S01]  /*8e30*/  FMUL.FTZ R37, R37, R21 ;  /* 0x0000001525257220 */ /* 0x000fe20000410000 */
[----:B------:R-:W3:Y:S01]  /*8e40*/  MUFU.EX2 R12, R7 ;  /* 0x00000007000c7308 */ /* 0x000ee20000000800 */
[----:B------:R-:W-:Y:S01]  /*8e50*/  F2FP.BF16.F32.PACK_AB R4, R197, R198 ;  /* 0x000000c6c504723e */ /* 0x000fe200000010ff */
[----:B------:R-:W-:Y:S01]  /*8e60*/  FMUL.FTZ R38, R38, R20 ;  /* 0x0000001426267220 */ /* 0x000fe20000410000 */
[-C--:B-1----:R-:W-:Y:S01]  /*8e70*/  HMMA.16816.F32.BF16 R32, R16, R24.reuse, R144 ;  /* 0x000000181020723c */ /* 0x082fe20000041890 */
[----:B------:R-:W-:Y:S01]  /*8e80*/  F2FP.BF16.F32.PACK_AB R6, R185, R186 ;  /* 0x000000bab906723e */ /* 0x000fe200000010ff */
[-C--:B--2---:R-:W-:Y:S01]  /*8e90*/  FMUL.FTZ R140, R140, R13.reuse ;  /* 0x0000000d8c8c7220 */ /* 0x084fe20000410000 */
[----:B------:R-:W-:Y:S01]  /*8ea0*/  LOP3.LUT R4, R3, R4, RZ, 0xc0, !PT ;  /* 0x0000000403047212 */ /* 0x000fe200078ec0ff */
[-C--:B------:R-:W-:Y:S01]  /*8eb0*/  FMUL.FTZ R141, R141, R13.reuse ;  /* 0x0000000d8d8d7220 */ /* 0x080fe20000410000 */
[--C-:B------:R-:W-:Y:S01]  /*8ec0*/  HSET2.LE.AND R0, R31, R242.reuse, PT ;  /* 0x000000f21f007233 */ /* 0x100fe20003803000 */
[-C--:B------:R-:W-:Y:S01]  /*8ed0*/  FMUL.FTZ R148, R148, R13.reuse ;  /* 0x0000000d94947220 */ /* 0x080fe20000410000 */
[----:B------:R-:W-:Y:S01]  /*8ee0*/  HSET2.LE.AND R3, R29, R242, PT ;  /* 0x000000f21d037233 */ /* 0x000fe20003803000 */
[-C--:B------:R-:W-:Y:S01]  /*8ef0*/  FMUL.FTZ R149, R149, R13.reuse ;  /* 0x0000000d95957220 */ /* 0x080fe20000410000 */
[----:B------:R-:W-:Y:S01]  /*8f00*/  F2FP.BF16.F32.PACK_AB R2, R187, R196 ;  /* 0x000000c4bb02723e */ /* 0x000fe200000010ff */
[----:B------:R-:W-:Y:S01]  /*8f10*/  FMUL.FTZ R39, R39, R20 ;  /* 0x0000001427277220 */ /* 0x000fe20000410000 */
[----:B------:R-:W-:Y:S01]  /*8f20*/  LOP3.LUT R5, R5, R6, RZ, 0xc0, !PT ;  /* 0x0000000605057212 */ /* 0x000fe200078ec0ff */
[----:B------:R-:W-:Y:S01]  /*8f30*/  FMUL.FTZ R40, R40, R13 ;  /* 0x0000000d28287220 */ /* 0x000fe20000410000 */
[----:B------:R-:W-:Y:S01]  /*8f40*/  LOP3.LUT R6, R0, R2, RZ, 0xc0, !PT ;  /* 0x0000000200067212 */ /* 0x000fe200078ec0ff */
[-C--:B---3--:R-:W-:Y:S01]  /*8f50*/  FMUL.FTZ R142, R142, R12.reuse ;  /* 0x0000000c8e8e7220 */ /* 0x088fe20000410000 */
[----:B------:R-:W-:Y:S01]  /*8f60*/  F2FP.BF16.F32.PACK_AB R7, R137, R139 ;  /* 0x0000008b8907723e */ /* 0x000fe200000010ff */
[-C--:B------:R-:W-:Y:S01]  /*8f70*/  FMUL.FTZ R143, R143, R12.reuse ;  /* 0x0000000c8f8f7220 */ /* 0x080fe20000410000 */
[-C--:B------:R-:W-:Y:S01]  /*8f80*/  FMUL.FTZ R150, R150, R12.reuse ;  /* 0x0000000c96967220 */ /* 0x080fe20000410000 */
[-C--:B------:R-:W-:Y:S01]  /*8f90*/  FMUL.FTZ R151, R151, R12.reuse ;  /* 0x0000000c97977220 */ /* 0x080fe20000410000 */
[----:B------:R-:W-:Y:S01]  /*8fa0*/  LOP3.LUT R7, R3, R7, RZ, 0xc0, !PT ;  /* 0x0000000703077212 */ /* 0x000fe200078ec0ff */
[-C--:B------:R-:W-:Y:S01]  /*8fb0*/  FMUL.FTZ R41, R41, R13.reuse ;  /* 0x0000000d29297220 */ /* 0x080fe20000410000 */
[-C--:B------:R-:W-:Y:S01]  /*8fc0*/  FMUL.FTZ R42, R42, R12.reuse ;  /* 0x0000000c2a2a7220 */ /* 0x080fe20000410000 */
[----:B------:R-:W-:Y:S01]  /*8fd0*/  FMUL.FTZ R43, R43, R12 ;  /* 0x0000000c2b2b7220 */ /* 0x000fe20000410000 */
[-C--:B------:R-:W-:Y:S01]  /*8fe0*/  FMUL.FTZ R44, R44, R13.reuse ;  /* 0x0000000d2c2c7220 */ /* 0x080fe20000410000 */
[----:B------:R-:W-:Y:S01]  /*8ff0*/  MOV R189, R34 ;  /* 0x0000002200bd7202 */ /* 0x000fe20000000f00 */
[----:B------:R-:W-:Y:S01]  /*9000*/  IMAD.MOV.U32 R188, RZ, RZ, R35 ;  /* 0x000000ffffbc7224 */ /* 0x000fe200078e0023 */
[----:B------:R-:W-:Y:S01]  /*9010*/  MOV R183, R32 ;  /* 0x0000002000b77202 */ /* 0x000fe20000000f00 */
[----:B------:R-:W-:Y:S01]  /*9020*/  IMAD.MOV.U32 R182, RZ, RZ, R33 ;  /* 0x000000ffffb67224 */ /* 0x000fe200078e0021 */
[C---:B------:R-:W-:Y:S01]  /*9030*/  HMMA.16816.F32.BF16 R28, R4.reuse, R24, R140 ;  /* 0x00000018041c723c */ /* 0x040fe2000004188c */
[----:B------:R-:W1:Y:S01]  /*9040*/  LDSM.16.MT88.4 R32, [R210+0xa000] ;  /* 0x00a00000d220783b */ /* 0x000e620000004200 */
[-C--:B------:R-:W-:Y:S01]  /*9050*/  FMUL.FTZ R45, R45, R13.reuse ;  /* 0x0000000d2d2d7220 */ /* 0x080fe20000410000 */
[-C--:B------:R-:W-:Y:S01]  /*9060*/  FMUL.FTZ R46, R46, R12.reuse ;  /* 0x0000000c2e2e7220 */ /* 0x080fe20000410000 */
[-C--:B------:R-:W-:Y:S01]  /*9070*/  FMUL.FTZ R47, R47, R12.reuse ;  /* 0x0000000c2f2f7220 */ /* 0x080fe20000410000 */
[----:B------:R-:W2:Y:S01]  /*9080*/  LDSM.16.MT88.4 R140, [R213+0xa000] ;  /* 0x00a00000d58c783b */ /* 0x000ea20000004200 */
[----:B------:R-:W-:Y:S01]  /*9090*/  HMMA.16816.F32.BF16 R148, R4, R26, R148 ;  /* 0x0000001a0494723c */ /* 0x000fe20000041894 */
        /* <DEDUP_REMOVED lines=16> */
[----:B------:R-:W-:Y:S01]  /*91a0*/  FMUL.FTZ R104, R104, R13 ;  /* 0x0000000d68687220 */ /* 0x000fe20000410000 */
[----:B------:R-:W-:Y:S01]  /*91b0*/  MOV R193, R30 ;  /* 0x0000001e00c17202 */ /* 0x000fe20000000f00 */
[----:B------:R-:W-:Y:S01]  /*91c0*/  IMAD.MOV.U32 R192, RZ, RZ, R31 ;  /* 0x000000ffffc07224 */ /* 0x000fe200078e001f */
[----:B------:R-:W-:Y:S01]  /*91d0*/  MOV R191, R28 ;  /* 0x0000001c00bf7202 */ /* 0x000fe20000000f00 */
[----:B------:R-:W-:-:S02]  /*91e0*/  IMAD.MOV.U32 R190, RZ, RZ, R29 ;  /* 0x000000ffffbe7224 */ /* 0x000fc400078e001d */
[----:B------:R-:W-:Y:S01]  /*91f0*/  FMUL.FTZ R105, R105, R13 ;  /* 0x0000000d69697220 */ /* 0x000fe20000410000 */
[C---:B------:R-:W-:Y:S01]  /*9200*/  HMMA.16816.F32.BF16 R28, R16.reuse, R26, R152 ;  /* 0x0000001a101c723c */ /* 0x040fe20000041898 */
        /* <DEDUP_REMOVED lines=11> */
[-C--:B-1----:R-:W-:Y:S01]  /*92c0*/  HMMA.16816.F32.BF16 R24, R16, R32.reuse, R36 ;  /* 0x000000201018723c */ /* 0x082fe20000041824 */
[----:B------:R-:W-:Y:S01]  /*92d0*/  LDSM.16.MT88.4 R36, [R210+0xb000] ;  /* 0x00b00000d224783b */ /* 0x000fe20000004200 */
[-C--:B------:R-:W-:Y:S01]  /*92e0*/  FMUL.FTZ R61, R61, R13.reuse ;  /* 0x0000000d3d3d7220 */ /* 0x080fe20000410000 */
[-C--:B------:R-:W-:Y:S01]  /*92f0*/  FMUL.FTZ R72, R72, R13.reuse ;  /* 0x0000000d48487220 */ /* 0x080fe20000410000 */
[-C--:B------:R-:W-:Y:S01]  /*9300*/  FMUL.FTZ R73, R73, R13.reuse ;  /* 0x0000000d49497220 */ /* 0x080fe20000410000 */
[-C--:B------:R-:W-:Y:S01]  /*9310*/  FMUL.FTZ R76, R76, R13.reuse ;  /* 0x0000000d4c4c7220 */ /* 0x080fe20000410000 */
[C---:B------:R-:W-:Y:S01]  /*9320*/  HMMA.16816.F32.BF16 R236, R4.reuse, R32, R40 ;  /* 0x0000002004ec723c */ /* 0x040fe20000041828 */
[----:B------:R-:W1:Y:S01]  /*9330*/  LDSM.16.MT88.4 R40, [R212+0xb000] ;  /* 0x00b00000d428783b */ /* 0x000e620000004200 */
[----:B------:R-:W-:Y:S01]  /*9340*/  FMUL.FTZ R77, R77, R13 ;  /* 0x0000000d4d4d7220 */ /* 0x000fe20000410000 */
[-C--:B------:R-:W-:Y:S01]  /*9350*/  FMUL.FTZ R62, R62, R12.reuse ;  /* 0x0000000c3e3e7220 */ /* 0x080fe20000410000 */
[-C--:B------:R-:W-:Y:S01]  /*9360*/  FMUL.FTZ R63, R63, R12.reuse ;  /* 0x0000000c3f3f7220 */ /* 0x080fe20000410000 */
[-C--:B------:R-:W-:Y:S01]  /*9370*/  FMUL.FTZ R74, R74, R12.reuse ;  /* 0x0000000c4a4a7220 */ /* 0x080fe20000410000 */
[----:B------:R-:W-:Y:S01]  /*9380*/  MOV R155, R29 ;  /* 0x0000001d009b7202 */ /* 0x000fe20000000f00 */
[----:B------:R-:W-:Y:S01]  /*9390*/  IMAD.MOV.U32 R154, RZ, RZ, R30 ;  /* 0x000000ffff9a7224 */ /* 0x000fe200078e001e */
[----:B------:R-:W-:Y:S01]  /*93a0*/  MOV R153, R31 ;  /* 0x0000001f00997202 */ /* 0x000fe20000000f00 */
[----:B------:R-:W-:Y:S01]  /*93b0*/  IMAD.MOV.U32 R152, RZ, RZ, R28 ;  /* 0x000000ffff987224 */ /* 0x000fe200078e001c */
[----:B------:R-:W-:Y:S01]  /*93c0*/  HMMA.16816.F32.BF16 R224, R4, R34, R44 ;  /* 0x0000002204e0723c */ /* 0x000fe2000004182c */
[----:B------:R-:W3:Y:S01]  /*93d0*/  LDSM.16.MT88.4 R28, [R212+0xa000] ;  /* 0x00a00000d41c783b */ /* 0x000ee20000004200 */
[-C--:B------:R-:W-:Y:S01]  /*93e0*/  FMUL.FTZ R75, R75, R12.reuse ;  /* 0x0000000c4b4b7220 */ /* 0x080fe20000410000 */
[-C--:B------:R-:W-:Y:S01]  /*93f0*/  FMUL.FTZ R88, R88, R13.reuse ;  /* 0x0000000d58587220 */ /* 0x080fe20000410000 */
[-C--:B------:R-:W-:Y:S01]  /*9400*/  FMUL.FTZ R78, R78, R12.reuse ;  /* 0x0000000c4e4e7220 */ /* 0x080fe20000410000 */
[----:B------:R-:W-:Y:S01]  /*9410*/  LDSM.16.MT88.4 R44, [R213+0xb000] ;  /* 0x00b00000d52c783b */ /* 0x000fe20000004200 */
[----:B------:R-:W-:Y:S01]  /*9420*/  FMUL.FTZ R79, R79, R12 ;  /* 0x0000000c4f4f7220 */ /* 0x000fe20000410000 */
[----:B------:R-:W-:Y:S01]  /*9430*/  FMUL.FTZ R89, R89, R13 ;  /* 0x0000000d59597220 */ /* 0x000fe20000410000 */
[----:B------:R-:W-:Y:S01]  /*9440*/  MOV R180, R26 ;  /* 0x0000001a00b47202 */ /* 0x000fe20000000f00 */
[----:B------:R-:W-:Y:S01]  /*9450*/  IMAD.MOV.U32 R3, RZ, RZ, R27 ;  /* 0x000000ffff037224 */ /* 0x000fe200078e001b */
[----:B------:R-:W-:Y:S01]  /*9460*/  MOV R2, R24 ;  /* 0x0000001800027202 */ /* 0x000fe20000000f00 */
[----:B------:R-:W-:-:S02]  /*9470*/  IMAD.MOV.U32 R0, RZ, RZ, R25 ;  /* 0x000000ffff007224 */ /* 0x000fc400078e0019 */
[-C--:B------:R-:W-:Y:S01]  /*9480*/  FMUL.FTZ R90, R90, R12.reuse ;  /* 0x0000000c5a5a7220 */ /* 0x080fe20000410000 */
[----:B------:R-:W4:Y:S01]  /*9490*/  LDSM.16.MT88.4 R24, [R208+0xb000] ;  /* 0x00b00000d018783b */ /* 0x000f220000004200 */
        /* <DEDUP_REMOVED lines=21> */
[C---:B--2---:R-:W-:Y:S01]  /*95f0*/  HMMA.16816.F32.BF16 R56, R4.reuse, R140, R56 ;  /* 0x0000008c0438723c */ /* 0x044fe20000041838 */
[-C--:B------:R-:W-:Y:S01]  /*9600*/  FMUL.FTZ R84, R84, R21.reuse ;  /* 0x0000001554547220 */ /* 0x080fe20000410000 */
[-C--:B------:R-:W-:Y:S01]  /*9610*/  FMUL.FTZ R85, R85, R21.reuse ;  /* 0x0000001555557220 */ /* 0x080fe20000410000 */
[-C--:B------:R-:W-:Y:S01]  /*9620*/  FMUL.FTZ R86, R86, R20.reuse ;  /* 0x0000001456567220 */ /* 0x080fe20000410000 */
[-C--:B------:R-:W-:Y:S01]  /*9630*/  FMUL.FTZ R87, R87, R20.reuse ;  /* 0x0000001457577220 */ /* 0x080fe20000410000 */
[-C--:B------:R-:W-:Y:S01]  /*9640*/  FMUL.FTZ R96, R96, R21.reuse ;  /* 0x0000001560607220 */ /* 0x080fe20000410000 */
[----:B-1----:R-:W-:Y:S01]  /*9650*/  HMMA.16816.F32.BF16 R144, R4, R42, R124 ;  /* 0x0000002a0490723c */ /* 0x002fe2000004187c */
[-C--:B------:R-:W-:Y:S01]  /*9660*/  FMUL.FTZ R97, R97, R21.reuse ;  /* 0x0000001561617220 */ /* 0x080fe20000410000 */
[-C--:B------:R-:W-:Y:S01]  /*9670*/  FMUL.FTZ R98, R98, R20.reuse ;  /* 0x0000001462627220 */ /* 0x080fe20000410000 */
[----:B------:R-:W-:Y:S01]  /*9680*/  FMUL.FTZ R99, R99, R20 ;  /* 0x0000001463637220 */ /* 0x000fe20000410000 */
[-C--:B------:R-:W-:Y:S01]  /*9690*/  FMUL.FTZ R80, R80, R21.reuse ;  /* 0x0000001550507220 */ /* 0x080fe20000410000 */
[----:B------:R-:W-:Y:S01]  /*96a0*/  FMUL.FTZ R81, R81, R21 ;  /* 0x0000001551517220 */ /* 0x000fe20000410000 */
[----:B------:R-:W-:Y:S01]  /*96b0*/  HMMA.16816.F32.BF16 R228, R16, R34, R48 ;  /* 0x0000002210e4723c */ /* 0x000fe20000041830 */
[----:B------:R-:W-:Y:S01]  /*96c0*/  IMAD.MOV.U32 R124, RZ, RZ, R200 ;  /* 0x000000ffff7c7224 */ /* 0x000fe200078e00c8 */
[----:B------:R-:W-:Y:S01]  /*96d0*/  MOV R125, R155 ;  /* 0x0000009b007d7202 */ /* 0x000fe20000000f00 */
[----:B------:R-:W-:-:S02]  /*96e0*/  IMAD.MOV.U32 R155, RZ, RZ, R188 ;  /* 0x000000ffff9b7224 */ /* 0x000fc400078e00bc */
[-C--:B------:R-:W-:Y:S01]  /*96f0*/  FMUL.FTZ R82, R82, R20.reuse ;  /* 0x0000001452527220 */ /* 0x080fe20000410000 */
[-C--:B------:R-:W-:Y:S01]  /*9700*/  FMUL.FTZ R83, R83, R20.reuse ;  /* 0x0000001453537220 */ /* 0x080fe20000410000 */
[----:B------:R-:W-:Y:S01]  /*9710*/  HMMA.16816.F32.BF16 R52, R16, R140, R52 ;  /* 0x0000008c1034723c */ /* 0x000fe20000041834 */
[----:B------:R-:W-:Y:S01]  /*9720*/  IMAD.MOV.U32 R48, RZ, RZ, R202 ;  /* 0x000000ffff307224 */ /* 0x000fe200078e00ca */
[----:B------:R-:W-:Y:S01]  /*9730*/  MOV R49, R191 ;  /* 0x000000bf00317202 */ /* 0x000fe20000000f00 */
[----:B------:R-:W-:Y:S01]  /*9740*/  IMAD.MOV.U32 R50, RZ, RZ, R190 ;  /* 0x000000ffff327224 */ /* 0x000fe200078e00be */
[----:B------:R-:W-:Y:S01]  /*9750*/  MOV R51, R193 ;  /* 0x000000c100337202 */ /* 0x000fe20000000f00 */
[----:B------:R-:W-:Y:S01]  /*9760*/  IMAD.MOV.U32 R126, RZ, RZ, R192 ;  /* 0x000000ffff7e7224 */ /* 0x000fe200078e00c0 */
[----:B------:R-:W-:Y:S01]  /*9770*/  HMMA.16816.F32.BF16 R104, R4, R36, R104 ;  /* 0x000000240468723c */ /* 0x000fe20000041868 */
[----:B------:R-:W-:Y:S01]  /*9780*/  MOV R140, R201 ;  /* 0x000000c9008c7202 */ /* 0x000fe20000000f00 */
        /* <DEDUP_REMOVED lines=8> */
[----:B------:R-:W-:Y:S01]  /*9810*/  FMUL.FTZ R163, R163, R20 ;  /* 0x00000014a3a37220 */ /* 0x000fe20000410000 */
[----:B------:R-:W-:Y:S01]  /*9820*/  FMUL.FTZ R120, R120, R21 ;  /* 0x0000001578787220 */ /* 0x000fe20000410000 */
[----:B------:R-:W-:Y:S01]  /*9830*/  HMMA.16816.F32.BF16 R100, R16, R36, R100 ;  /* 0x000000241064723c */ /* 0x000fe20000041864 */
[----:B------:R-:W-:Y:S01]  /*9840*/  IMAD.MOV.U32 R66, RZ, RZ, R3 ;  /* 0x000000ffff427224 */ /* 0x000fe200078e0003 */
[----:B------:R-:W-:Y:S01]  /*9850*/  MOV R67, R2 ;  /* 0x0000000200437202 */ /* 0x000fe20000000f00 */
[----:B------:R-:W-:-:S04]  /*9860*/  IMAD.WIDE.U32 R2, R172, -0x2daee0ad, RZ ;  /* 0xd2511f53ac027825 */ /* 0x000fc800078e00ff */
[----:B------:R-:W-:Y:S01]  /*9870*/  FMUL.FTZ R121, R121, R21 ;  /* 0x0000001579797220 */ /* 0x000fe20000410000 */
[-C--:B------:R-:W-:Y:S01]  /*9880*/  FMUL.FTZ R122, R122, R20.reuse ;  /* 0x000000147a7a7220 */ /* 0x080fe20000410000 */
[C---:B------:R-:W-:Y:S01]  /*9890*/  HMMA.16816.F32.BF16 R60, R4.reuse, R142, R60 ;  /* 0x0000008e043c723c */ /* 0x040fe2000004183c */
[----:B------:R-:W-:Y:S02]  /*98a0*/  IMAD.MOV.U32 R37, RZ, RZ, R0 ;  /* 0x000000ffff257224 */ /* 0x000fe400078e0000 */
[----:B------:R-:W-:Y:S01]  /*98b0*/  FFMA.FTZ R0, R175, UR33, -R9 ;  /* 0x00000021af007c23 */ /* 0x000fe20008010809 */
[----:B------:R-:W-:Y:S01]  /*98c0*/  MOV R36, R67 ;  /* 0x0000004300247202 */ /* 0x000fe20000000f00 */
[----:B------:R-:W-:Y:S02]  /*98d0*/  IMAD.MOV.U32 R67, RZ, RZ, R140 ;  /* 0x000000ffff437224 */ /* 0x000fe400078e008c */
[-C--:B------:R-:W-:Y:S01]  /*98e0*/  FMUL.FTZ R123, R123, R20.reuse ;  /* 0x000000147b7b7220 */ /* 0x080fe20000410000 */
[C---:B---3--:R-:W-:Y:S01]  /*98f0*/  HMMA.16816.F32.BF16 R72, R4.reuse, R28, R72 ;  /* 0x0000001c0448723c */ /* 0x048fe20000041848 */
[----:B------:R1:W-:Y:S01]  /*9900*/  MUFU.EX2 R33, R0 ;  /* 0x0000000000217308 */ /* 0x0003e20000000800 */
[----:B------:R-:W-:Y:S01]  /*9910*/  MOV R141, R153 ;  /* 0x00000099008d7202 */ /* 0x000fe20000000f00 */
[-C--:B------:R-:W-:Y:S01]  /*9920*/  FMUL.FTZ R108, R108, R21.reuse ;  /* 0x000000156c6c7220 */ /* 0x080fe20000410000 */
[----:B------:R-:W-:Y:S01]  /*9930*/  FMUL.FTZ R109, R109, R21 ;  /* 0x000000156d6d7220 */ /* 0x000fe20000410000 */
[-C--:B------:R-:W-:Y:S01]  /*9940*/  FMUL.FTZ R110, R110, R20.reuse ;  /* 0x000000146e6e7220 */ /* 0x080fe20000410000 */
[C---:B------:R-:W-:Y:S01]  /*9950*/  HMMA.16816.F32.BF16 R76, R4.reuse, R30, R76 ;  /* 0x0000001e044c723c */ /* 0x040fe2000004184c */
[----:B------:R-:W-:Y:S01]  /*9960*/  FMUL.FTZ R111, R111, R20 ;  /* 0x000000146f6f7220 */ /* 0x000fe20000410000 */
[----:B------:R-:W-:Y:S01]  /*9970*/  IMAD.MOV.U32 R153, RZ, RZ, R182 ;  /* 0x000000ffff997224 */ /* 0x000fe200078e00b6 */
[----:B------:R-:W-:Y:S01]  /*9980*/  MOV R65, R180 ;  /* 0x000000b400417202 */ /* 0x000fe20000000f00 */
[----:B------:R-:W-:Y:S01]  /*9990*/  IMAD.MOV.U32 R142, RZ, RZ, R51 ;  /* 0x000000ffff8e7224 */ /* 0x000fe200078e0033 */
[----:B------:R-:W-:Y:S01]  /*99a0*/  MOV R143, R126 ;  /* 0x0000007e008f7202 */ /* 0x000fe20000000f00 */
[C---:B----4-:R-:W-:Y:S01]  /*99b0*/  HMMA.16816.F32.BF16 R88, R4.reuse, R24, R88 ;  /* 0x000000180458723c */ /* 0x050fe20000041858 */
[----:B------:R-:W-:Y:S01]  /*99c0*/  MOV R127, R183 ;  /* 0x000000b7007f7202 */ /* 0x000fe20000000f00 */
[-C--:B------:R-:W-:Y:S01]  /*99d0*/  FMUL.FTZ R168, R168, R21.reuse ;  /* 0x00000015a8a87220 */ /* 0x080fe20000410000 */
[-C--:B------:R-:W-:Y:S01]  /*99e0*/  FMUL.FTZ R169, R169, R21.reuse ;  /* 0x00000015a9a97220 */ /* 0x080fe20000410000 */
[-C--:B------:R-:W-:Y:S01]  /*99f0*/  FMUL.FTZ R170, R170, R20.reuse ;  /* 0x00000014aaaa7220 */ /* 0x080fe20000410000 */
[-C--:B------:R-:W-:Y:S01]  /*9a00*/  FMUL.FTZ R171, R171, R20.reuse ;  /* 0x00000014abab7220 */ /* 0x080fe20000410000 */
[C---:B------:R-:W-:Y:S01]  /*9a10*/  HMMA.16816.F32.BF16 R92, R4.reuse, R26, R92 ;  /* 0x0000001a045c723c */ /* 0x040fe2000004185c */
[----:B-1----:R-:W-:Y:S01]  /*9a20*/  LOP3.LUT R0, R3, UR5, R138, 0x96, !PT ;  /* 0x0000000503007c12 */ /* 0x002fe2000f8e968a */
[-C--:B------:R-:W-:Y:S01]  /*9a30*/  FMUL.FTZ R128, R128, R21.reuse ;  /* 0x0000001580807220 */ /* 0x080fe20000410000 */
[----:B------:R-:W-:Y:S01]  /*9a40*/  LOP3.LUT R3, R2, 0xffff, RZ, 0xc0, !PT ;  /* 0x0000ffff02037812 */ /* 0x000fe200078ec0ff */
[----:B------:R-:W-:Y:S01]  /*9a50*/  FMUL.FTZ R129, R129, R21 ;  /* 0x0000001581817220 */ /* 0x000fe20000410000 */
[-C--:B------:R-:W-:Y:S01]  /*9a60*/  FMUL.FTZ R130, R130, R20.reuse ;  /* 0x0000001482827220 */ /* 0x080fe20000410000 */
[----:B------:R-:W-:Y:S01]  /*9a70*/  HMMA.16816.F32.BF16 R156, R4, R38, R156 ;  /* 0x00000026049c723c */ /* 0x000fe2000004189c */
[----:B------:R-:W-:Y:S01]  /*9a80*/  SHF.R.U32.HI R3, RZ, 0x8, R3 ;  /* 0x00000008ff037819 */ /* 0x000fe20000011603 */
[----:B------:R-:W-:Y:S01]  /*9a90*/  FMUL.FTZ R131, R131, R20 ;  /* 0x0000001483837220 */ /* 0x000fe20000410000 */
[----:B------:R-:W-:Y:S01]  /*9aa0*/  IMAD.MOV.U32 R138, RZ, RZ, R173 ;  /* 0x000000ffff8a7224 */ /* 0x000fe200078e00ad */
[----:B------:R-:W-:-:S02]  /*9ab0*/  PLOP3.LUT P0, PT, PT, PT, UP0, 0x80, 0x0 ;  /* 0x000000000000781c */ /* 0x000fc40003f0f008 */
[C---:B------:R-:W-:Y:S06]  /*9ac0*/  HMMA.16816.F32.BF16 R112, R4.reuse, R44, R112 ;  /* 0x0000002c0470723c */ /* 0x040fec0000041870 */
[C---:B------:R-:W-:Y:S06]  /*9ad0*/  HMMA.16816.F32.BF16 R116, R4.reuse, R46, R116 ;  /* 0x0000002e0474723c */ /* 0x040fec0000041874 */
[----:B------:R-:W-:Y:S06]  /*9ae0*/  HMMA.16816.F32.BF16 R164, R4, R40, R164 ;  /* 0x0000002804a4723c */ /* 0x000fec00000418a4 */
[C---:B------:R-:W-:Y:S01]  /*9af0*/  HMMA.16816.F32.BF16 R84, R16.reuse, R24, R84 ;  /* 0x000000181054723c */ /* 0x040fe20000041854 */
[----:B------:R-:W-:Y:S01]  /*9b00*/  IMAD.MOV.U32 R6, RZ, RZ, R154 ;  /* 0x000000ffff067224 */ /* 0x000fe200078e009a */
[----:B------:R-:W-:Y:S01]  /*9b10*/  MOV R154, R189 ;  /* 0x000000bd009a7202 */ /* 0x000fe20000000f00 */
[--C-:B------:R-:W-:Y:S01]  /*9b20*/  FFMA.FTZ R4, R176, UR33, -R9.reuse ;  /* 0x00000021b0047c23 */ /* 0x100fe20008010809 */
[----:B------:R-:W-:Y:S01]  /*9b30*/  LOP3.LUT R5, R2, 0xff, RZ, 0xc0, !PT ;  /* 0x000000ff02057812 */ /* 0x000fe200078ec0ff */
[----:B------:R-:W-:Y:S01]  /*9b40*/  FFMA.FTZ R7, R181, UR33, -R9 ;  /* 0x00000021b5077c23 */ /* 0x000fe20008010809 */
[C---:B------:R-:W-:Y:S01]  /*9b50*/  HMMA.16816.F32.BF16 R188, R16.reuse, R26, R96 ;  /* 0x0000001a10bc723c */ /* 0x040fe20000041860 */
[----:B------:R-:W-:Y:S01]  /*9b60*/  SHF.R.U32.HI R25, RZ, 0x10, R2 ;  /* 0x00000010ff197819 */ /* 0x000fe20000011602 */
[----:B------:R1:W2:Y:S01]  /*9b70*/  MUFU.EX2 R35, R4 ;  /* 0x0000000400237308 */ /* 0x0002a20000000800 */
[----:B------:R-:W-:Y:S01]  /*9b80*/  PRMT R24, R5, 0x5410, R3 ;  /* 0x0000541005187816 */ /* 0x000fe20000000003 */
[----:B------:R-:W-:Y:S01]  /*9b90*/  LDSM.16.MT88.4 R96, [R208+0xb800] ;  /* 0x00b80000d060783b */ /* 0x000fe20000004200 */
[----:B------:R-:W-:Y:S01]  /*9ba0*/  SHF.R.U32.HI R3, RZ, 0x10, R0 ;  /* 0x00000010ff037819 */ /* 0x000fe20000011600 */
[C---:B------:R-:W-:Y:S01]  /*9bb0*/  HMMA.16816.F32.BF16 R192, R16.reuse, R30, R80 ;  /* 0x0000001e10c0723c */ /* 0x040fe20000041850 */
[----:B------:R-:W-:Y:S01]  /*9bc0*/  SHF.R.U32.HI R26, RZ, 0x18, R2 ;  /* 0x00000018ff1a7819 */ /* 0x000fe20000011602 */
[----:B------:R-:W-:Y:S01]  /*9bd0*/  FFMA.FTZ R2, R178, UR33, -R9 ;  /* 0x00000021b2027c23 */ /* 0x000fe20008010809 */
[----:B------:R-:W-:Y:S01]  /*9be0*/  MOV R140, R6 ;  /* 0x00000006008c7202 */ /* 0x000fe20000000f00 */
[----:B------:R3:W-:Y:S01]  /*9bf0*/  MUFU.EX2 R31, R7 ;  /* 0x00000007001f7308 */ /* 0x0007e20000000800 */
[----:B------:R-:W-:Y:S01]  /*9c00*/  LOP3.LUT R6, R0, 0xff, RZ, 0xc0, !PT ;  /* 0x000000ff00067812 */ /* 0x000fe200078ec0ff */
[C---:B------:R-:W-:Y:S01]  /*9c10*/  HMMA.16816.F32.BF16 R68, R16.reuse, R28, R68 ;  /* 0x0000001c1044723c */ /* 0x040fe20000041844 */
[----:B------:R-:W-:Y:S01]  /*9c20*/  SHF.R.U32.HI R5, RZ, 0x18, R0 ;  /* 0x00000018ff057819 */ /* 0x000fe20000011600 */
[----:B------:R-:W-:Y:S01]  /*9c30*/  IMAD.MOV.U32 R9, RZ, RZ, R154 ;  /* 0x000000ffff097224 */ /* 0x000fe200078e009a */
[----:B------:R-:W-:Y:S03]  /*9c40*/  LDSM.16.MT88.4 R80, [R212+0xa800] ;  /* 0x00a80000d450783b */ /* 0x000fe60000004200 */
[----:B------:R4:W-:Y:S01]  /*9c50*/  MUFU.EX2 R34, R2 ;  /* 0x0000000200227308 */ /* 0x0009e20000000800 */
[--C-:B-1----:R-:W-:Y:S01]  /*9c60*/  FFMA.FTZ R4, R174, UR33, -R8.reuse ;  /* 0x00000021ae047c23 */ /* 0x102fe20008010808 */
[C---:B------:R-:W-:Y:S06]  /*9c70*/  HMMA.16816.F32.BF16 R160, R16.reuse, R44, R160 ;  /* 0x0000002c10a0723c */ /* 0x040fec00000418a0 */
[----:B------:R2:W-:Y:S01]  /*9c80*/  MUFU.EX2 R30, R4 ;  /* 0x00000004001e7308 */ /* 0x0005e20000000800 */
[----:B------:R-:W-:Y:S01]  /*9c90*/  MOV R44, R124 ;  /* 0x0000007c002c7202 */ /* 0x000fe20000000f00 */
[C---:B------:R-:W-:Y:S01]  /*9ca0*/  HMMA.16816.F32.BF16 R180, R16.reuse, R38, R108 ;  /* 0x0000002610b4723c */ /* 0x040fe2000004186c */
[----:B------:R-:W-:Y:S01]  /*9cb0*/  IMAD.MOV.U32 R45, RZ, RZ, R67 ;  /* 0x000000ffff2d7224 */ /* 0x000fe200078e0043 */
[----:B---3--:R-:W-:Y:S01]  /*9cc0*/  MOV R7, R153 ;  /* 0x0000009900077202 */ /* 0x008fe20000000f00 */
[----:B------:R-:W-:Y:S03]  /*9cd0*/  LDSM.16.MT88.4 R108, [R210+0xb800] ;  /* 0x00b80000d26c783b */ /* 0x000fe60000004200 */
[C---:B------:R-:W-:Y:S01]  /*9ce0*/  HMMA.16816.F32.BF16 R168, R16.reuse, R40, R168 ;  /* 0x0000002810a8723c */ /* 0x040fe200000418a8 */
[----:B----4-:R-:W-:Y:S01]  /*9cf0*/  FFMA.FTZ R2, R132, UR33, -R8 ;  /* 0x0000002184027c23 */ /* 0x010fe20008010808 */
[----:B------:R-:W-:Y:S01]  /*9d00*/  MOV R38, R65 ;  /* 0x0000004100267202 */ /* 0x000fe20000000f00 */
[----:B------:R-:W-:Y:S01]  /*9d10*/  IMAD.MOV.U32 R39, RZ, RZ, R66 ;  /* 0x000000ffff277224 */ /* 0x000fe200078e0042 */
[----:B------:R-:W-:Y:S01]  /*9d20*/  MOV R132, R155 ;  /* 0x0000009b00847202 */ /* 0x000fe20000000f00 */
[----:B------:R1:W3:Y:S01]  /*9d30*/  MUFU.EX2 R32, R2 ;  /* 0x0000000200207308 */ /* 0x0002e20000000800 */
[----:B------:R-:W4:Y:S01]  /*9d40*/  LDSM.16.MT88.4 R64, [R213+0xa800] ;  /* 0x00a80000d540783b */ /* 0x000f220000004200 */
[----:B------:R-:W-:Y:S01]  /*9d50*/  HMMA.16816.F32.BF16 R172, R16, R42, R128 ;  /* 0x0000002a10ac723c */ /* 0x000fe20000041880 */
[----:B--2---:R-:W-:-:S02]  /*9d60*/  F2FP.BF16.F32.PACK_AB R4, R35, R33 ;  /* 0x000000212304723e */ /* 0x004fc400000010ff */
[----:B-1----:R-:W-:Y:S02]  /*9d70*/  LOP3.LUT R2, R0, 0xffff, RZ, 0xc0, !PT ;  /* 0x0000ffff00027812 */ /* 0x002fe400078ec0ff */
[----:B------:R-:W-:Y:S02]  /*9d80*/  LOP3.LUT R0, R3, 0xff, RZ, 0xc0, !PT ;  /* 0x000000ff03007812 */ /* 0x000fe400078ec0ff */
[----:B------:R-:W-:-:S04]  /*9d90*/  SHF.R.U32.HI R2, RZ, 0x8, R2 ;  /* 0x00000008ff027819 */ /* 0x000fc80000011602 */
[----:B------:R-:W-:Y:S02]  /*9da0*/  PRMT R3, R6, 0x5410, R2 ;  /* 0x0000541006037816 */ /* 0x000fe40000000002 */
[----:B------:R-:W-:Y:S01]  /*9db0*/  PRMT R2, R0, 0x5410, R5 ;  /* 0x0000541000027816 */ /* 0x000fe20000000005 */
[--C-:B------:R-:W-:Y:S01]  /*9dc0*/  FFMA.FTZ R0, R179, UR33, -R8.reuse ;  /* 0x00000021b3007c23 */ /* 0x100fe20008010808 */
[----:B------:R-:W-:Y:S01]  /*9dd0*/  FFMA.FTZ R5, R177, UR33, -R8 ;  /* 0x00000021b1057c23 */ /* 0x000fe20008010808 */
[----:B------:R-:W-:Y:S01]  /*9de0*/  HSET2.LE.AND R3, R3, R242, PT ;  /* 0x000000f203037233 */ /* 0x000fe20003803000 */
[----:B------:R-:W-:Y:S01]  /*9df0*/  HMMA.16816.F32.BF16 R176, R16, R46, R120 ;  /* 0x0000002e10b0723c */ /* 0x000fe20000041878 */
[----:B------:R1:W-:Y:S01]  /*9e00*/  MUFU.EX2 R29, R0 ;  /* 0x00000000001d7308 */ /* 0x0003e20000000800 */
[----:B------:R-:W-:Y:S01]  /*9e10*/  LOP3.LUT R6, R25, 0xff, RZ, 0xc0, !PT ;  /* 0x000000ff19067812 */ /* 0x000fe200078ec0ff */
[----:B------:R-:W-:Y:S01]  /*9e20*/  LDSM.16.MT88.4 R120, [R213+0xb800] ;  /* 0x00b80000d578783b */ /* 0x000fe20000004200 */
[----:B------:R-:W-:Y:S01]  /*9e30*/  LOP3.LUT R124, R3, R4, RZ, 0xc0, !PT ;  /* 0x00000004037c7212 */ /* 0x000fe200078ec0ff */
[----:B------:R-:W-:Y:S01]  /*9e40*/  IMAD.MOV.U32 R3, RZ, RZ, R140 ;  /* 0x000000ffff037224 */ /* 0x000fe200078e008c */
[----:B------:R-:W-:Y:S01]  /*9e50*/  PRMT R6, R6, 0x5410, R26 ;  /* 0x0000541006067816 */ /* 0x000fe2000000001a */
[----:B------:R-:W-:Y:S01]  /*9e60*/  IMAD.MOV.U32 R140, RZ, RZ, R49 ;  /* 0x000000ffff8c7224 */ /* 0x000fe200078e0031 */
[----:B------:R-:W-:Y:S01]  /*9e70*/  MOV R4, R141 ;  /* 0x0000008d00047202 */ /* 0x000fe20000000f00 */
[----:B------:R2:W5:Y:S01]  /*9e80*/  MUFU.EX2 R28, R5 ;  /* 0x00000005001c7308 */ /* 0x0005620000000800 */
[----:B------:R-:W-:Y:S01]  /*9e90*/  MOV R47, R48 ;  /* 0x00000030002f7202 */ /* 0x000fe20000000f00 */
[----:B------:R-:W-:Y:S01]  /*9ea0*/  IMAD.MOV.U32 R8, RZ, RZ, R127 ;  /* 0x000000ffff087224 */ /* 0x000fe200078e007f */
[----:B------:R-:W-:-:S02]  /*9eb0*/  MOV R141, R50 ;  /* 0x00000032008d7202 */ /* 0x000fc40000000f00 */
[----:B------:R-:W4:Y:S01]  /*9ec0*/  LDSM.16.MT88.4 R48, [R210+0xa800] ;  /* 0x00a80000d230783b */ /* 0x000f220000004200 */
[----:B-1----:R-:W-:Y:S02]  /*9ed0*/  HSET2.LE.AND R0, R2, R242, PT ;  /* 0x000000f202007233 */ /* 0x002fe40003803000 */
[----:B---3--:R-:W-:Y:S01]  /*9ee0*/  F2FP.BF16.F32.PACK_AB R2, R30, R32 ;  /* 0x000000201e02723e */ /* 0x008fe200000010ff */
[----:B--2---:R-:W-:-:S03]  /*9ef0*/  IMAD.MOV.U32 R5, RZ, RZ, R125 ;  /* 0x000000ffff057224 */ /* 0x004fc600078e007d */
[----:B------:R-:W-:Y:S02]  /*9f00*/  LOP3.LUT R125, R0, R2, RZ, 0xc0, !PT ;  /* 0x00000002007d7212 */ /* 0x000fe400078ec0ff */
[--C-:B------:R-:W-:Y:S02]  /*9f10*/  HSET2.LE.AND R0, R24, R242.reuse, PT ;  /* 0x000000f218007233 */ /* 0x100fe40003803000 */
[----:B------:R-:W-:Y:S01]  /*9f20*/  F2FP.BF16.F32.PACK_AB R2, R31, R34 ;  /* 0x000000221f02723e */ /* 0x000fe200000010ff */
[----:B------:R-:W-:Y:S03]  /*9f30*/  LDSM.16.MT88.4 R24, [R212+0xb800] ;  /* 0x00b80000d418783b */ /* 0x000fe60000004200 */
[----:B------:R-:W-:Y:S02]  /*9f40*/  LOP3.LUT R126, R0, R2, RZ, 0xc0, !PT ;  /* 0x00000002007e7212 */ /* 0x000fe400078ec0ff */
[----:B------:R-:W-:-:S02]  /*9f50*/  HSET2.LE.AND R0, R6, R242, PT ;  /* 0x000000f206007233 */ /* 0x000fc40003803000 */
[----:B------:R-:W-:Y:S02]  /*9f60*/  MOV R6, R152 ;  /* 0x0000009800067202 */ /* 0x000fe40000000f00 */
[----:B------:R-:W1:Y:S01]  /*9f70*/  LDSM.16.MT88.4 R152, [R208+0xa800] ;  /* 0x00a80000d098783b */ /* 0x000e620000004200 */
[----:B-----5:R-:W-:-:S04]  /*9f80*/  F2FP.BF16.F32.PACK_AB R2, R28, R29 ;  /* 0x0000001d1c02723e */ /* 0x020fc800000010ff */
[----:B------:R-:W-:Y:S01]  /*9f90*/  LOP3.LUT R127, R0, R2, RZ, 0xc0, !PT ;  /* 0x00000002007f7212 */ /* 0x000fe200078ec0ff */
[----:B------:R-:W-:-:S06]  /*9fa0*/  FFMA.FTZ R0, R207, UR33, -R23 ;  /* 0x00000021cf007c23 */ /* 0x000fcc0008010817 */
[C---:B----4-:R-:W-:Y:S06]  /*9fb0*/  HMMA.16816.F32.BF16 R56, R124.reuse, R64, R56 ;  /* 0x000000407c38723c */ /* 0x050fec0000041838 */
[C---:B------:R-:W-:Y:S06]  /*9fc0*/  HMMA.16816.F32.BF16 R40, R124.reuse, R48, R236 ;  /* 0x000000307c28723c */ /* 0x040fec00000418ec */
[----:B------:R-:W-:Y:S01]  /*9fd0*/  HMMA.16816.F32.BF16 R60, R124, R66, R60 ;  /* 0x000000427c3c723c */ /* 0x000fe2000004183c */
[----:B------:R-:W-:Y:S01]  /*9fe0*/  IMAD.MOV.U32 R239, RZ, RZ, R47 ;  /* 0x000000ffffef7224 */ /* 0x000fe200078e002f */
[----:B------:R-:W-:Y:S01]  /*9ff0*/  MOV R238, R44 ;  /* 0x0000002c00ee7202 */ /* 0x000fe20000000f00 */
[----:B------:R-:W-:-:S03]  /*a000*/  IMAD.MOV.U32 R237, RZ, RZ, R45 ;  /* 0x000000ffffed7224 */ /* 0x000fc600078e002d */
[C---:B------:R-:W-:Y:S06]  /*a010*/  HMMA.16816.F32.BF16 R44, R124.reuse, R50, R224 ;  /* 0x000000327c2c723c */ /* 0x040fec00000418e0 */
[----:B------:R-:W-:Y:S01]  /*a020*/  HMMA.16816.F32.BF16 R72, R124, R80, R72 ;  /* 0x000000507c48723c */ /* 0x000fe20000041848 */
[----:B------:R-:W-:Y:S01]  /*a030*/  MOV R226, R3 ;  /* 0x0000000300e27202 */ /* 0x000fe20000000f00 */
[----:B------:R-:W-:Y:S01]  /*a040*/  IMAD.WIDE.U32 R2, R251, -0x2daee0ad, RZ ;  /* 0xd2511f53fb027825 */ /* 0x000fe200078e00ff */
[----:B------:R-:W-:-:S03]  /*a050*/  MOV R224, R6 ;  /* 0x0000000600e07202 */ /* 0x000fc60000000f00 */
[C---:B-1----:R-:W-:Y:S01]  /*a060*/  HMMA.16816.F32.BF16 R140, R124.reuse, R152, R140 ;  /* 0x000000987c8c723c */ /* 0x042fe2000004188c */
[----:B------:R-:W-:Y:S02]  /*a070*/  IMAD.MOV.U32 R227, RZ, RZ, R4 ;  /* 0x000000ffffe37224 */ /* 0x000fe400078e0004 */
[----:B------:R-:W-:Y:S01]  /*a080*/  FFMA.FTZ R4, R241, UR33, -R23 ;  /* 0x00000021f1047c23 */ /* 0x000fe20008010817 */
[----:B------:R-:W-:Y:S01]  /*a090*/  IMAD.MOV.U32 R225, RZ, RZ, R5 ;  /* 0x000000ffffe17224 */ /* 0x000fe200078e0005 */
[--C-:B------:R-:W-:Y:S01]  /*a0a0*/  SHF.R.U32.HI R5, RZ, 0x10, R2.reuse ;  /* 0x00000010ff057819 */ /* 0x100fe20000011602 */
[----:B------:R-:W-:Y:S01]  /*a0b0*/  HMMA.16816.F32.BF16 R148, R124, R154, R148 ;  /* 0x0000009a7c94723c */ /* 0x000fe20000041894 */
[----:B------:R-:W-:Y:S01]  /*a0c0*/  MUFU.EX2 R19, R4 ;  /* 0x0000000400137308 */ /* 0x000fe20000000800 */
[----:B------:R-:W-:-:S04]  /*a0d0*/  SHF.R.U32.HI R6, RZ, 0x18, R2 ;  /* 0x00000018ff067819 */ /* 0x000fc80000011602 */
        /* <DEDUP_REMOVED lines=12> */
[----:B------:R-:W-:-:S02]  /*a1a0*/  LOP3.LUT R7, R2, 0xff, RZ, 0xc0, !PT ;  /* 0x000000ff02077812 */ /* 0x000fc400078ec0ff */
[----:B------:R-:W-:Y:S02]  /*a1b0*/  MOV R146, R9 ;  /* 0x0000000900927202 */ /* 0x000fe40000000f00 */
[----:B------:R-:W-:Y:S02]  /*a1c0*/  MOV R144, R8 ;  /* 0x0000000800907202 */ /* 0x000fe40000000f00 */
[----:B-1----:R-:W-:Y:S02]  /*a1d0*/  LOP3.LUT R0, R3, UR5, R184, 0x96, !PT ;  /* 0x0000000503007c12 */ /* 0x002fe4000f8e96b8 */
[----:B------:R-:W-:Y:S01]  /*a1e0*/  LOP3.LUT R3, R2, 0xffff, RZ, 0xc0, !PT ;  /* 0x0000ffff02037812 */ /* 0x000fe200078ec0ff */
[----:B------:R-:W-:-:S03]  /*a1f0*/  FFMA.FTZ R2, R245, UR33, -R23 ;  /* 0x00000021f5027c23 */ /* 0x000fc60008010817 */
[----:B------:R-:W-:Y:S01]  /*a200*/  SHF.R.U32.HI R4, RZ, 0x8, R3 ;  /* 0x00000008ff047819 */ /* 0x000fe20000011603 */
[----:B------:R1:W-:Y:S01]  /*a210*/  MUFU.EX2 R18, R2 ;  /* 0x0000000200127308 */ /* 0x0003e20000000800 */
[----:B------:R-:W-:Y:S02]  /*a220*/  LOP3.LUT R3, R5, 0xff, RZ, 0xc0, !PT ;  /* 0x000000ff05037812 */ /* 0x000fe400078ec0ff */
[----:B------:R-:W-:Y:S01]  /*a230*/  PRMT R16, R7, 0x5410, R4 ;  /* 0x0000541007107816 */ /* 0x000fe20000000004 */
[----:B------:R-:W-:Y:S01]  /*a240*/  FFMA.FTZ R4, R205, UR33, -R22 ;  /* 0x00000021cd047c23 */ /* 0x000fe20008010816 */
[----:B------:R-:W-:Y:S01]  /*a250*/  PRMT R6, R3, 0x5410, R6 ;  /* 0x0000541003067816 */ /* 0x000fe20000000006 */
[----:B------:R-:W-:Y:S02]  /*a260*/  FFMA.FTZ R3, R250, UR33, -R23 ;  /* 0x00000021fa037c23 */ /* 0x000fe40008010817 */
[----:B------:R-:W-:Y:S08]  /*a270*/  MUFU.EX2 R9, R4 ;  /* 0x0000000400097308 */ /* 0x000ff00000000800 */
[----:B------:R2:W3:Y:S01]  /*a280*/  MUFU.EX2 R17, R3 ;  /* 0x0000000300117308 */ /* 0x0004e20000000800 */
[----:B-1----:R-:W-:-:S04]  /*a290*/  LOP3.LUT R2, R0, 0xffff, RZ, 0xc0, !PT ;  /* 0x0000ffff00027812 */ /* 0x002fc800078ec0ff */
[----:B--2---:R-:W-:Y:S02]  /*a2a0*/  SHF.R.U32.HI R3, RZ, 0x8, R2 ;  /* 0x00000008ff037819 */ /* 0x004fe40000011602 */
[----:B------:R-:W-:-:S04]  /*a2b0*/  LOP3.LUT R2, R0, 0xff, RZ, 0xc0, !PT ;  /* 0x000000ff00027812 */ /* 0x000fc800078ec0ff */
[----:B------:R-:W-:Y:S01]  /*a2c0*/  PRMT R4, R2, 0x5410, R3 ;  /* 0x0000541002047816 */ /* 0x000fe20000000003 */
[----:B------:R-:W-:Y:S01]  /*a2d0*/  FFMA.FTZ R2, R206, UR33, -R22 ;  /* 0x00000021ce027c23 */ /* 0x000fe20008010816 */
[----:B------:R-:W-:-:S03]  /*a2e0*/  SHF.R.U32.HI R3, RZ, 0x10, R0 ;  /* 0x00000010ff037819 */ /* 0x000fc60000011600 */
[----:B------:R1:W2:Y:S01]  /*a2f0*/  MUFU.EX2 R8, R2 ;  /* 0x0000000200087308 */ /* 0x0002a20000000800 */
[----:B------:R-:W-:Y:S02]  /*a300*/  HSET2.LE.AND R4, R4, R242, PT ;  /* 0x000000f204047233 */ /* 0x000fe40003803000 */
        /* <DEDUP_REMOVED lines=8> */
[----:B-1----:R-:W-:-:S03]  /*a390*/  HSET2.LE.AND R3, R6, R242, PT ;  /* 0x000000f206037233 */ /* 0x002fc60003803000 */
        /* <DEDUP_REMOVED lines=59> */
[----:B------:R-:W2:Y:S01]  /*a750*/  LDL R243, [R1+0x50] ;  /* 0x0000500001f37983 */ /* 0x000ea20000100800 */
[----:B------:R-:W-:-:S04]  /*a760*/  DEPBAR.LE SB0, 0x0 ;  /* 0x000080000000791a */ /* 0x000fc80000000000 */
[----:B------:R-:W3:Y:S04]  /*a770*/  LDL R238, [R1+0x20] ;  /* 0x0000200001ee7983 */ /* 0x000ee80000100800 */
[----:B------:R-:W4:Y:S04]  /*a780*/  LDL R239, [R1+0x40] ;  /* 0x0000400001ef7983 */ /* 0x000f280000100800 */
[----:B------:R-:W5:Y:S01]  /*a790*/  LDL R138, [R1+0x44] ;  /* 0x00004400018a7983 */ /* 0x000f620000100800 */
[----:B------:R-:W-:Y:S02]  /*a7a0*/  IMAD.U32 R6, RZ, RZ, UR8 ;  /* 0x00000008ff067e24 */ /* 0x000fe4000f8e00ff */
[----:B------:R-:W-:Y:S01]  /*a7b0*/  IMAD.U32 R2, RZ, RZ, UR8 ;  /* 0x00000008ff027e24 */ /* 0x000fe2000f8e00ff */
[----:B------:R-:W-:-:S02]  /*a7c0*/  IADD3 R8, P5, R232, -UR8, RZ ;  /* 0x80000008e8087c10 */ /* 0x000fc4000ffbe0ff */
[----:B------:R-:W-:Y:S02]  /*a7d0*/  IADD3 R6, P4, P3, R232, 0x80, -R6 ;  /* 0x00000080e8067810 */ /* 0x000fe40007b9e806 */
[C---:B------:R-:W-:Y:S02]  /*a7e0*/  IADD3 R4, P2, R234.reuse, -UR8, RZ ;  /* 0x80000008ea047c10 */ /* 0x040fe4000ff5e0ff */
[----:B------:R-:W-:Y:S02]  /*a7f0*/  IADD3 R2, P1, P0, R234, 0x80, -R2 ;  /* 0x00000080ea027810 */ /* 0x000fe4000783e802 */
[C---:B------:R-:W-:Y:S01]  /*a800*/  IADD3.X R9, R233.reuse, ~UR36, RZ, P5, !PT ;  /* 0x80000024e9097c10 */ /* 0x040fe2000affe4ff */
[----:B------:R-:W-:Y:S01]  /*a810*/  BAR.SYNC.DEFER_BLOCKING 0x0 ;  /* 0x0000000000007b1d */ /* 0x000fe20000010000 */
[----:B------:R-:W-:Y:S02]  /*a820*/  IADD3.X R7, R233, ~UR36, RZ, P4, P3 ;  /* 0x80000024e9077c10 */ /* 0x000fe4000a7e64ff */
[----:B------:R-:W-:-:S02]  /*a830*/  IADD3.X R5, R235, ~UR36, RZ, P2, !PT ;  /* 0x80000024eb057c10 */ /* 0x000fc400097fe4ff */
[----:B------:R-:W-:Y:S01]  /*a840*/  IADD3.X R3, R235, ~UR36, RZ, P1, P0 ;  /* 0x80000024eb037c10 */ /* 0x000fe20008fe04ff */
[----:B------:R-:W-:Y:S01]  /*a850*/  @!PT LDS RZ, [RZ] ;  /* 0x00000000fffff984 */ /* 0x000fe20000000800 */
[----:B------:R-:W-:Y:S01]  /*a860*/  @!PT LDS RZ, [RZ] ;  /* 0x00000000fffff984 */ /* 0x000fe20000000800 */
[----:B------:R-:W-:Y:S01]  /*a870*/  @!PT LDS RZ, [RZ] ;  /* 0x00000000fffff984 */ /* 0x000fe20000000800 */
[----:B------:R-:W-:Y:S04]  /*a880*/  LDGSTS.E.BYPASS.LTC128B.128 [R223+0xa000], desc[UR20][R8.64] ;  /* 0x0a00000008df7fae */ /* 0x000fe8000b901d54 */
[----:B------:R-:W-:Y:S04]  /*a890*/  LDGSTS.E.BYPASS.LTC128B.128 [R223+0xb000], desc[UR20][R6.64] ;  /* 0x0b00000006df7fae */ /* 0x000fe8000b901d54 */
[----:B------:R1:W-:Y:S04]  /*a8a0*/  LDGSTS.E.BYPASS.LTC128B.128 [R223+0xa800], desc[UR20][R4.64] ;  /* 0x0a80000004df7fae */ /* 0x0003e8000b901d54 */
[----:B------:R2:W-:Y:S04]  /*a8b0*/  LDGSTS.E.BYPASS.LTC128B.128 [R223+0xb800], desc[UR20][R2.64] ;  /* 0x0b80000002df7fae */ /* 0x0005e8000b901d54 */
[----:B------:R-:W-:Y:S04]  /*a8c0*/  LDSM.16.M88.4 R32, [R218+0x800] ;  /* 0x00080000da20783b */ /* 0x000fe80000000200 */
[----:B------:R-:W-:Y:S04]  /*a8d0*/  LDSM.16.M88.4 R16, [R218] ;  /* 0x00000000da10783b */ /* 0x000fe80000000200 */
[----:B------:R-:W1:Y:S04]  /*a8e0*/  LDSM.16.M88.4 R20, [R209+0x2000] ;  /* 0x00200000d114783b */ /* 0x000e680000000200 */
[----:B------:R-:W-:Y:S04]  /*a8f0*/  LDSM.16.M88.4 R24, [R211] ;  /* 0x00000000d318783b */ /* 0x000fe80000000200 */
[----:B------:R-:W-:Y:S04]  /*a900*/  LDSM.16.M88.4 R176, [R222] ;  /* 0x00000000deb0783b */ /* 0x000fe80000000200 */
[----:B-1----:R-:W1:Y:S04]  /*a910*/  LDSM.16.M88.4 R4, [R209] ;  /* 0x00000000d104783b */ /* 0x002e680000000200 */
[----:B------:R-:W1:Y:S04]  /*a920*/  LDSM.16.M88.4 R172, [R219] ;  /* 0x00000000dbac783b */ /* 0x000e680000000200 */
[----:B------:R-:W1:Y:S04]  /*a930*/  LDSM.16.M88.4 R28, [R211+0x2000] ;  /* 0x00200000d31c783b */ /* 0x000e680000000200 */
[----:B------:R-:W-:Y:S04]  /*a940*/  LDSM.16.M88.4 R184, [R216+0x800] ;  /* 0x00080000d8b8783b */ /* 0x000fe80000000200 */
[----:B------:R-:W-:Y:S01]  /*a950*/  LDSM.16.M88.4 R180, [R216] ;  /* 0x00000000d8b4783b */ /* 0x000fe20000000200 */
[----:B------:R-:W-:Y:S01]  /*a960*/  UIADD3 UR4, UR32, -0x4, URZ ;  /* 0xfffffffc20047890 */ /* 0x000fe2000fffe03f */
[----:B------:R-:W-:-:S02]  /*a970*/  IMAD.U32 R0, RZ, RZ, UR23 ;  /* 0x00000017ff007e24 */ /* 0x000fc4000f8e00ff */
[----:B------:R-:W0:Y:S01]  /*a980*/  LDGDEPBAR ;  /* 0x00000000000079af */ /* 0x000e220000000000 */
[C---:B------:R-:W-:Y:S06]  /*a990*/  HMMA.16816.F32.BF16 R192, R20.reuse, R16, RZ ;  /* 0x0000001014c0723c */ /* 0x040fec00000418ff */
[-C--:B------:R-:W-:Y:S06]  /*a9a0*/  HMMA.16816.F32.BF16 R188, R20, R32.reuse, RZ ;  /* 0x0000002014bc723c */ /* 0x080fec00000418ff */
[C---:B-1----:R-:W-:Y:S06]  /*a9b0*/  HMMA.16816.F32.BF16 R200, R4.reuse, R32, RZ ;  /* 0x0000002004c8723c */ /* 0x042fec00000418ff */
[C---:B------:R-:W-:Y:S06]  /*a9c0*/  HMMA.16816.F32.BF16 R224, R4.reuse, R16, RZ ;  /* 0x0000001004e0723c */ /* 0x040fec00000418ff */
[C---:B------:R-:W-:Y:S06]  /*a9d0*/  HMMA.16816.F32.BF16 R196, R4.reuse, R34, RZ ;  /* 0x0000002204c4723c */ /* 0x040fec00000418ff */
[-C--:B------:R-:W-:Y:S01]  /*a9e0*/  HMMA.16816.F32.BF16 R204, R4, R18.reuse, RZ ;  /* 0x0000001204cc723c */ /* 0x080fe200000418ff */
[----:B------:R-:W-:Y:S05]  /*a9f0*/  LDSM.16.M88.4 R4, [R217+0x2000] ;  /* 0x00200000d904783b */ /* 0x000fea0000000200 */
[C---:B------:R-:W-:Y:S01]  /*aa00*/  HMMA.16816.F32.BF16 R228, R20.reuse, R18, RZ ;  /* 0x0000001214e4723c */ /* 0x040fe200000418ff */
[----:B------:R-:W1:Y:S05]  /*aa10*/  LDSM.16.M88.4 R16, [R217] ;  /* 0x00000000d910783b */ /* 0x000e6a0000000200 */
[----:B------:R-:W-:Y:S06]  /*aa20*/  HMMA.16816.F32.BF16 R32, R20, R34, RZ ;  /* 0x000000221420723c */ /* 0x000fec00000418ff */
[C---:B------:R-:W-:Y:S06]  /*aa30*/  HMMA.16816.F32.BF16 R200, R24.reuse, R176, R200 ;  /* 0x000000b018c8723c */ /* 0x040fec00000418c8 */
[C---:B------:R-:W-:Y:S06]  /*aa40*/  HMMA.16816.F32.BF16 R224, R24.reuse, R172, R224 ;  /* 0x000000ac18e0723c */ /* 0x040fec00000418e0 */
[----:B------:R-:W-:Y:S06]  /*aa50*/  HMMA.16816.F32.BF16 R196, R24, R178, R196 ;  /* 0x000000b218c4723c */ /* 0x000fec00000418c4 */
[C---:B------:R-:W-:Y:S06]  /*aa60*/  HMMA.16816.F32.BF16 R192, R28.reuse, R172, R192 ;  /* 0x000000ac1cc0723c */ /* 0x040fec00000418c0 */
[----:B------:R-:W-:Y:S06]  /*aa70*/  HMMA.16816.F32.BF16 R188, R28, R176, R188 ;  /* 0x000000b01cbc723c */ /* 0x000fec00000418bc */
[-C--:B------:R-:W-:Y:S01]  /*aa80*/  HMMA.16816.F32.BF16 R204, R24, R174.reuse, R204 ;  /* 0x000000ae18cc723c */ /* 0x080fe200000418cc */
[----:B------:R-:W-:Y:S05]  /*aa90*/  LDSM.16.M88.4 R24, [R215] ;  /* 0x00000000d718783b */ /* 0x000fea0000000200 */
[C---:B------:R-:W-:Y:S01]  /*aaa0*/  HMMA.16816.F32.BF16 R20, R28.reuse, R174, R228 ;  /* 0x000000ae1c14723c */ /* 0x040fe200000418e4 */
[----:B------:R-:W1:Y:S05]  /*aab0*/  LDSM.16.M88.4 R172, [R214] ;  /* 0x00000000d6ac783b */ /* 0x000e6a0000000200 */
[----:B------:R-:W-:Y:S01]  /*aac0*/  HMMA.16816.F32.BF16 R176, R28, R178, R32 ;  /* 0x000000b21cb0723c */ /* 0x000fe20000041820 */
[----:B------:R-:W1:Y:S04]  /*aad0*/  LDSM.16.M88.4 R28, [R215+0x2000] ;  /* 0x00200000d71c783b */ /* 0x000e680000000200 */
[----:B------:R-:W1:Y:S02]  /*aae0*/  LDSM.16.M88.4 R32, [R214+0x800] ;  /* 0x00080000d620783b */ /* 0x000e640000000200 */
[C---:B-1----:R-:W-:Y:S06]  /*aaf0*/  HMMA.16816.F32.BF16 R232, R16.reuse, R184, R200 ;  /* 0x000000b810e8723c */ /* 0x042fec00000418c8 */
[C---:B------:R-:W-:Y:S06]  /*ab00*/  HMMA.16816.F32.BF16 R224, R16.reuse, R180, R224 ;  /* 0x000000b410e0723c */ /* 0x040fec00000418e0 */
[----:B------:R-:W-:Y:S06]  /*ab10*/  HMMA.16816.F32.BF16 R200, R16, R186, R196 ;  /* 0x000000ba10c8723c */ /* 0x000fec00000418c4 */
[C---:B------:R-:W-:Y:S06]  /*ab20*/  HMMA.16816.F32.BF16 R196, R4.reuse, R180, R192 ;  /* 0x000000b404c4723c */ /* 0x040fec00000418c0 */
[----:B------:R-:W-:Y:S06]  /*ab30*/  HMMA.16816.F32.BF16 R188, R4, R184, R188 ;  /* 0x000000b804bc723c */ /* 0x000fec00000418bc */
[-C--:B------:R-:W-:Y:S01]  /*ab40*/  HMMA.16816.F32.BF16 R204, R16, R182.reuse, R204 ;  /* 0x000000b610cc723c */ /* 0x080fe200000418cc */
[----:B------:R-:W-:Y:S05]  /*ab50*/  LDSM.16.M88.4 R16, [R209+0x6000] ;  /* 0x00600000d110783b */ /* 0x000fea0000000200 */
[C---:B------:R-:W-:Y:S01]  /*ab60*/  HMMA.16816.F32.BF16 R192, R4.reuse, R182, R20 ;  /* 0x000000b604c0723c */ /* 0x040fe20000041814 */
[----:B------:R-:W-:Y:S04]  /*ab70*/  LDSM.16.M88.4 R180, [R218+0x1000] ;  /* 0x00100000dab4783b */ /* 0x000fe80000000200 */
[----:B------:R-:W1:Y:S01]  /*ab80*/  LDSM.16.M88.4 R20, [R209+0x4000] ;  /* 0x00400000d114783b */ /* 0x000e620000000200 */
[----:B------:R-:W-:Y:S03]  /*ab90*/  HMMA.16816.F32.BF16 R184, R4, R186, R176 ;  /* 0x000000ba04b8723c */ /* 0x000fe600000418b0 */
[----:B------:R-:W1:Y:S03]  /*aba0*/  LDSM.16.M88.4 R176, [R218+0x1800] ;  /* 0x00180000dab0783b */ /* 0x000e660000000200 */
[-C--:B------:R-:W-:Y:S01]  /*abb0*/  HMMA.16816.F32.BF16 R224, R24, R172.reuse, R224 ;  /* 0x000000ac18e0723c */ /* 0x080fe200000418e0 */
[----:B------:R-:W-:Y:S05]  /*abc0*/  LDSM.16.M88.4 R4, [R211+0x4000] ;  /* 0x00400000d304783b */ /* 0x000fea0000000200 */
[----:B------:R-:W-:Y:S06]  /*abd0*/  HMMA.16816.F32.BF16 R196, R28, R172, R196 ;  /* 0x000000ac1cc4723c */ /* 0x000fec00000418c4 */
[-C--:B------:R-:W-:Y:S06]  /*abe0*/  HMMA.16816.F32.BF16 R232, R24, R32.reuse, R232 ;  /* 0x0000002018e8723c */ /* 0x080fec00000418e8 */
[----:B------:R-:W-:Y:S06]  /*abf0*/  HMMA.16816.F32.BF16 R188, R28, R32, R188 ;  /* 0x000000201cbc723c */ /* 0x000fec00000418bc */
[-C--:B------:R-:W-:Y:S06]  /*ac00*/  HMMA.16816.F32.BF16 R204, R24, R174.reuse, R204 ;  /* 0x000000ae18cc723c */ /* 0x080fec00000418cc */
[----:B------:R-:W-:Y:S01]  /*ac10*/  HMMA.16816.F32.BF16 R192, R28, R174, R192 ;  /* 0x000000ae1cc0723c */ /* 0x000fe200000418c0 */
[----:B------:R-:W2:Y:S05]  /*ac20*/  LDSM.16.M88.4 R172, [R221] ;  /* 0x00000000ddac783b */ /* 0x000eaa0000000200 */
[-C--:B------:R-:W-:Y:S01]  /*ac30*/  HMMA.16816.F32.BF16 R200, R24, R34.reuse, R200 ;  /* 0x0000002218c8723c */ /* 0x080fe200000418c8 */
[----:B------:R-:W3:Y:S05]  /*ac40*/  LDSM.16.M88.4 R24, [R211+0x6000] ;  /* 0x00600000d318783b */ /* 0x000eea0000000200 */
[----:B------:R-:W-:Y:S01]  /*ac50*/  HMMA.16816.F32.BF16 R28, R28, R34, R184 ;  /* 0x000000221c1c723c */ /* 0x000fe200000418b8 */
[----:B------:R-:W4:Y:S05]  /*ac60*/  LDSM.16.M88.4 R184, [R220] ;  /* 0x00000000dcb8783b */ /* 0x000f2a0000000200 */
[-C--:B-1----:R-:W-:Y:S06]  /*ac70*/  HMMA.16816.F32.BF16 R224, R20, R180.reuse, R224 ;  /* 0x000000b414e0723c */ /* 0x082fec00000418e0 */
[----:B------:R-:W-:Y:S06]  /*ac80*/  HMMA.16816.F32.BF16 R196, R16, R180, R196 ;  /* 0x000000b410c4723c */ /* 0x000fec00000418c4 */
[-C--:B------:R-:W-:Y:S06]  /*ac90*/  HMMA.16816.F32.BF16 R232, R20, R176.reuse, R232 ;  /* 0x000000b014e8723c */ /* 0x080fec00000418e8 */
[----:B------:R-:W-:Y:S06]  /*aca0*/  HMMA.16816.F32.BF16 R188, R16, R176, R188 ;  /* 0x000000b010bc723c */ /* 0x000fec00000418bc */
[C---:B------:R-:W-:Y:S06]  /*acb0*/  HMMA.16816.F32.BF16 R228, R20.reuse, R182, R204 ;  /* 0x000000b614e4723c */ /* 0x040fec00000418cc */
[----:B------:R-:W-:Y:S01]  /*acc0*/  HMMA.16816.F32.BF16 R204, R20, R178, R200 ;  /* 0x000000b214cc723c */ /* 0x000fe200000418c8 */
[----:B------:R-:W-:Y:S05]  /*acd0*/  LDSM.16.M88.4 R20, [R217+0x4000] ;  /* 0x00400000d914783b */ /* 0x000fea0000000200 */
[C---:B------:R-:W-:Y:S01]  /*ace0*/  HMMA.16816.F32.BF16 R32, R16.reuse, R182, R192 ;  /* 0x000000b61020723c */ /* 0x040fe200000418c0 */
[----:B------:R-:W1:Y:S05]  /*acf0*/  LDSM.16.M88.4 R180, [R216+0x1000] ;  /* 0x00100000d8b4783b */ /* 0x000e6a0000000200 */
[----:B------:R-:W-:Y:S01]  /*ad00*/  HMMA.16816.F32.BF16 R176, R16, R178, R28 ;  /* 0x000000b210b0723c */ /* 0x000fe2000004181c */
[----:B------:R-:W5:Y:S04]  /*ad10*/  LDSM.16.M88.4 R28, [R216+0x1800] ;  /* 0x00180000d81c783b */ /* 0x000f680000000200 */
[----:B------:R-:W5:Y:S01]  /*ad20*/  LDSM.16.M88.4 R16, [R217+0x6000] ;  /* 0x00600000d910783b */ /* 0x000f620000000200 */
[-C--:B--2---:R-:W-:Y:S06]  /*ad30*/  HMMA.16816.F32.BF16 R192, R4, R172.reuse, R224 ;  /* 0x000000ac04c0723c */ /* 0x084fec00000418e0 */
[----:B---3--:R-:W-:Y:S06]  /*ad40*/  HMMA.16816.F32.BF16 R224, R24, R172, R196 ;  /* 0x000000ac18e0723c */ /* 0x008fec00000418c4 */
[-C--:B----4-:R-:W-:Y:S06]  /*ad50*/  HMMA.16816.F32.BF16 R232, R4, R184.reuse, R232 ;  /* 0x000000b804e8723c */ /* 0x090fec00000418e8 */
[----:B------:R-:W-:Y:S06]  /*ad60*/  HMMA.16816.F32.BF16 R196, R24, R184, R188 ;  /* 0x000000b818c4723c */ /* 0x000fec00000418bc */
[C---:B------:R-:W-:Y:S06]  /*ad70*/  HMMA.16816.F32.BF16 R200, R4.reuse, R174, R228 ;  /* 0x000000ae04c8723c */ /* 0x040fec00000418e4 */
[----:B------:R-:W-:Y:S01]  /*ad80*/  HMMA.16816.F32.BF16 R228, R4, R186, R204 ;  /* 0x000000ba04e4723c */ /* 0x000fe200000418cc */
[----:B------:R-:W-:Y:S05]  /*ad90*/  LDSM.16.M88.4 R4, [R215+0x4000] ;  /* 0x00400000d704783b */ /* 0x000fea0000000200 */
[C---:B------:R-:W-:Y:S01]  /*ada0*/  HMMA.16816.F32.BF16 R204, R24.reuse, R174, R32 ;  /* 0x000000ae18cc723c */ /* 0x040fe20000041820 */
[----:B------:R-:W2:Y:S04]  /*adb0*/  LDSM.16.M88.4 R32, [R214+0x1000] ;  /* 0x00100000d620783b */ /* 0x000ea80000000200 */
[----:B------:R-:W3:Y:S01]  /*adc0*/  LDSM.16.M88.4 R172, [R214+0x1800] ;  /* 0x00180000d6ac783b */ /* 0x000ee20000000200 */
[----:B------:R-:W-:Y:S03]  /*add0*/  HMMA.16816.F32.BF16 R184, R24, R186, R176 ;  /* 0x000000ba18b8723c */ /* 0x000fe600000418b0 */
[----:B------:R-:W4:Y:S01]  /*ade0*/  LDSM.16.M88.4 R24, [R215+0x6000] ;  /* 0x00600000d718783b */ /* 0x000f220000000200 */
[----:B------:R-:W-:Y:S01]  /*adf0*/  IMAD.WIDE.U32 R12, R238, -0x2daee0ad, RZ ;  /* 0xd2511f53ee0c7825 */ /* 0x000fe200078e00ff */
[----:B------:R-:W-:Y:S01]  /*ae00*/  UISETP.NE.AND UP0, UPT, UR32, 0x4, UPT ;  /* 0x000000042000788c */ /* 0x000fe2000bf05270 */
[----:B-1----:R-:W-:Y:S01]  /*ae10*/  HMMA.16816.F32.BF16 R176, R20, R180, R192 ;  /* 0x000000b414b0723c */ /* 0x002fe200000418c0 */
[----:B------:R-:W-:-:S05]  /*ae20*/  DEPBAR.LE SB0, 0x0 ;  /* 0x000080000000791a */ /* 0x000fca0000000000 */
[-C--:B-----5:R-:W-:Y:S06]  /*ae30*/  HMMA.16816.F32.BF16 R192, R20, R28.reuse, R232 ;  /* 0x0000001c14c0723c */ /* 0x0a0fec00000418e8 */
[----:B------:R-:W-:Y:S07]  /*ae40*/  HMMA.16816.F32.BF16 R196, R16, R28, R196 ;  /* 0x0000001c10c4723c */ /* 0x000fee00000418c4 */
[----:B------:R-:W-:-:S02]  /*ae50*/  IMAD.WIDE.U32 R28, R243, -0x326172a9, RZ ;  /* 0xcd9e8d57f31c7825 */ /* 0x000fc400078e00ff */
[----:B------:R-:W1:Y:S01]  /*ae60*/  S2R R243, SR_TID.X ;  /* 0x0000000000f37919 */ /* 0x000e620000002100 */
[C---:B------:R-:W-:Y:S06]  /*ae70*/  HMMA.16816.F32.BF16 R188, R20.reuse, R182, R200 ;  /* 0x000000b614bc723c */ /* 0x040fec00000418c8 */
[----:B------:R-:W-:Y:S06]  /*ae80*/  HMMA.16816.F32.BF16 R20, R20, R30, R228 ;  /* 0x0000001e1414723c */ /* 0x000fec00000418e4 */
[----:B------:R-:W-:Y:S06]  /*ae90*/  HMMA.16816.F32.BF16 R204, R16, R182, R204 ;  /* 0x000000b610cc723c */ /* 0x000fec00000418cc */
[----:B--2---:R-:W-:Y:S01]  /*aea0*/  HMMA.16816.F32.BF16 R176, R4, R32, R176 ;  /* 0x0000002004b0723c */ /* 0x004fe200000418b0 */
[----:B------:R-:W-:-:S05]  /*aeb0*/  LOP3.LUT R3, R13, UR4, R0, 0x96, !PT ;  /* 0x000000040d037c12 */ /* 0x000fca000f8e9600 */
[----:B------:R-:W-:Y:S01]  /*aec0*/  HMMA.16816.F32.BF16 R200, R16, R180, R224 ;  /* 0x000000b410c8723c */ /* 0x000fe200000418e0 */
[----:B------:R-:W-:Y:S02]  /*aed0*/  IMAD.U32 R0, RZ, RZ, UR4 ;  /* 0x00000004ff007e24 */ /* 0x000fe4000f8e00ff */
[----:B-1----:R-:W-:-:S03]  /*aee0*/  IMAD.SHL.U32 R243, R243, 0x2, RZ ;  /* 0x00000002f3f37824 */ /* 0x002fc600078e00ff */
[----:B------:R-:W-:Y:S02]  /*aef0*/  HMMA.16816.F32.BF16 R224, R16, R30, R184 ;  /* 0x0000001e10e0723c */ /* 0x000fe400000418b8 */
[----:B------:R-:W-:-:S04]  /*af00*/  LOP3.LUT R243, R243, 0x6, RZ, 0xc0, !PT ;  /* 0x00000006f3f37812 */ /* 0x000fc800078ec0ff */
[----:B------:R-:W-:Y:S01]  /*af10*/  HMMA.16816.F32.BF16 R188, R4, R34, R188 ;  /* 0x0000002204bc723c */ /* 0x000fe200000418bc */
[----:B------:R-:W-:-:S05]  /*af20*/  IMAD.WIDE.U32 R16, R239, -0x326172a9, RZ ;  /* 0xcd9e8d57ef107825 */ /* 0x000fca00078e00ff */
[----:B------:R-:W-:Y:S01]  /*af30*/  LOP3.LUT R2, R17, R138, RZ, 0x3c, !PT ;  /* 0x0000008a11027212 */ /* 0x000fe200078e3cff */
[----:B---3--:R-:W-:Y:S01]  /*af40*/  HMMA.16816.F32.BF16 R192, R4, R172, R192 ;  /* 0x000000ac04c0723c */ /* 0x008fe200000418c0 */
[----:B------:R-:W-:-:S03]  /*af50*/  IMAD R0, R0, 0x20, R243 ;  /* 0x0000002000007824 */ /* 0x000fc600078e02f3 */
[----:B------:R-:W-:Y:S02]  /*af60*/  IMAD.WIDE.U32 R18, R2, -0x2daee0ad, RZ ;  /* 0xd2511f5302127825 */ /* 0x000fe400078e00ff */
[----:B------:R-:W-:Y:S02]  /*af70*/  HMMA.16816.F32.BF16 R180, R4, R174, R20 ;  /* 0x000000ae04b4723c */ /* 0x000fe40000041814 */
[C---:B------:R-:W-:Y:S01]  /*af80*/  VIADD R2, R0.reuse, 0x1 ;  /* 0x0000000100027836 */ /* 0x040fe20000000000 */
[----:B------:R-:W-:-:S04]  /*af90*/  ISETP.GE.AND P5, PT, R0, R10, PT ;  /* 0x0000000a0000720c */ /* 0x000fc80003fa6270 */
[----:B------:R-:W-:Y:S01]  /*afa0*/  LOP3.LUT R4, R29, R138, RZ, 0x3c, !PT ;  /* 0x0000008a1d047212 */ /* 0x000fe200078e3cff */
[----:B------:R-:W-:Y:S01]  /*afb0*/  VIADD R7, R0, 0x8 ;  /* 0x0000000800077836 */ /* 0x000fe20000000000 */
[C---:B------:R-:W-:Y:S01]  /*afc0*/  ISETP.GE.AND P0, PT, R2.reuse, R11, PT ;  /* 0x0000000b0200720c */ /* 0x040fe20003f06270 */
[C---:B----4-:R-:W-:Y:S01]  /*afd0*/  HMMA.16816.F32.BF16 R184, R24.reuse, R34, R204 ;  /* 0x0000002218b8723c */ /* 0x050fe200000418cc */
[----:B------:R-:W-:Y:S01]  /*afe0*/  ISETP.GE.AND P3, PT, R2, R10, PT ;  /* 0x0000000a0200720c */ /* 0x000fe20003f66270 */
[----:B------:R-:W-:Y:S01]  /*aff0*/  IMAD.WIDE.U32 R20, R4, -0x2daee0ad, RZ ;  /* 0xd2511f5304147825 */ /* 0x000fe200078e00ff */
[----:B------:R-:W-:Y:S02]  /*b000*/  FSEL R22, R176, -INF , !P5 ;  /* 0xff800000b0167808 */ /* 0x000fe40006800000 */
[----:B------:R-:W-:Y:S01]  /*b010*/  ISETP.GE.AND P4, PT, R2, R14, PT ;  /* 0x0000000e0200720c */ /* 0x000fe20003f86270 */
[C---:B------:R-:W-:Y:S01]  /*b020*/  VIADD R4, R0.reuse, 0x10 ;  /* 0x0000001000047836 */ /* 0x040fe20000000000 */
[----:B------:R-:W-:Y:S01]  /*b030*/  FSEL R35, R179, -INF , !P0 ;  /* 0xff800000b3237808 */ /* 0x000fe20004000000 */
[----:B------:R-:W-:Y:S01]  /*b040*/  HMMA.16816.F32.BF16 R200, R24, R32, R200 ;  /* 0x0000002018c8723c */ /* 0x000fe200000418c8 */
[----:B------:R-:W-:Y:S01]  /*b050*/  ISETP.GE.AND P0, PT, R7, R10, PT ;  /* 0x0000000a0700720c */ /* 0x000fe20003f06270 */
[----:B------:R-:W-:Y:S01]  /*b060*/  VIADD R5, R0, 0x9 ;  /* 0x0000000900057836 */ /* 0x000fe20000000000 */
[----:B------:R-:W-:-:S02]  /*b070*/  ISETP.GE.AND P2, PT, R2, R15, PT ;  /* 0x0000000f0200720c */ /* 0x000fc40003f46270 */
[----:B------:R-:W-:Y:S02]  /*b080*/  ISETP.GE.AND P1, PT, R0, R11, PT ;  /* 0x0000000b0000720c */ /* 0x000fe40003f26270 */
[----:B------:R-:W-:Y:S02]  /*b090*/  FSEL R32, R177, -INF , !P3 ;  /* 0xff800000b1207808 */ /* 0x000fe40005800000 */
[----:B------:R-:W-:Y:S02]  /*b0a0*/  FMNMX.FTZ R2, R136, R22, !PT ;  /* 0x0000001688027209 */ /* 0x000fe40007810000 */
[--C-:B------:R-:W-:Y:S02]  /*b0b0*/  LOP3.LUT R138, R19, UR29, R12.reuse, 0x96, !PT ;  /* 0x0000001d138a7c12 */ /* 0x100fe4000f8e960c */
[----:B------:R-:W-:Y:S01]  /*b0c0*/  LOP3.LUT R139, R21, UR29, R12, 0x96, !PT ;  /* 0x0000001d158b7c12 */ /* 0x000fe2000f8e960c */
[----:B------:R-:W-:Y:S01]  /*b0d0*/  VIADD R12, R0, 0x18 ;  /* 0x00000018000c7836 */ /* 0x000fe20000000000 */
[----:B------:R-:W-:-:S02]  /*b0e0*/  FSEL R33, R188, -INF , !P0 ;  /* 0xff800000bc217808 */ /* 0x000fc40004000000 */
[----:B------:R-:W-:Y:S02]  /*b0f0*/  FSEL R31, R178, -INF , !P1 ;  /* 0xff800000b21f7808 */ /* 0x000fe40004800000 */
[-C--:B------:R-:W-:Y:S02]  /*b100*/  ISETP.GE.AND P0, PT, R4, R10.reuse, PT ;  /* 0x0000000a0400720c */ /* 0x080fe40003f06270 */
[----:B------:R-:W-:Y:S02]  /*b110*/  ISETP.GE.AND P1, PT, R5, R10, PT ;  /* 0x0000000a0500720c */ /* 0x000fe40003f26270 */
[----:B------:R-:W-:Y:S01]  /*b120*/  FMNMX.FTZ R2, R32, R2, !PT ;  /* 0x0000000220027209 */ /* 0x000fe20007810000 */
[----:B------:R-:W-:Y:S01]  /*b130*/  VIADD R6, R0, 0x11 ;  /* 0x0000001100067836 */ /* 0x000fe20000000000 */
[----:B------:R-:W-:Y:S02]  /*b140*/  FSEL R245, R192, -INF , !P0 ;  /* 0xff800000c0f57808 */ /* 0x000fe40004000000 */
[----:B------:R-:W-:-:S02]  /*b150*/  FSEL R34, R189, -INF , !P1 ;  /* 0xff800000bd227808 */ /* 0x000fc40004800000 */
[----:B------:R-:W-:Y:S02]  /*b160*/  FMNMX.FTZ R2, R33, R2, !PT ;  /* 0x0000000221027209 */ /* 0x000fe40007810000 */
[-C--:B------:R-:W-:Y:S02]  /*b170*/  ISETP.GE.AND P0, PT, R12, R10.reuse, PT ;  /* 0x0000000a0c00720c */ /* 0x080fe40003f06270 */
[----:B------:R-:W-:Y:S02]  /*b180*/  ISETP.GE.AND P1, PT, R6, R10, PT ;  /* 0x0000000a0600720c */ /* 0x000fe40003f26270 */
[----:B------:R-:W-:Y:S02]  /*b190*/  FMNMX.FTZ R2, R34, R2, !PT ;  /* 0x0000000222027209 */ /* 0x000fe40007810000 */
[----:B------:R-:W-:Y:S02]  /*b1a0*/  FSEL R243, R180, -INF , !P0 ;  /* 0xff800000b4f37808 */ /* 0x000fe40004000000 */
[----:B------:R-:W-:Y:S01]  /*b1b0*/  PLOP3.LUT P0, PT, PT, PT, UP0, 0x80, 0x0 ;  /* 0x000000000000781c */ /* 0x000fe20003f0f008 */
[----:B------:R-:W-:Y:S01]  /*b1c0*/  BAR.SYNC.DEFER_BLOCKING 0x0 ;  /* 0x0000000000007b1d */ /* 0x000fe20000010000 */
[----:B------:R-:W-:-:S02]  /*b1d0*/  ISETP.GE.AND P5, PT, R0, R14, PT ;  /* 0x0000000e0000720c */ /* 0x000fc40003fa6270 */
[C---:B------:R-:W-:Y:S01]  /*b1e0*/  ISETP.GE.AND P3, PT, R0.reuse, R15, PT ;  /* 0x0000000f0000720c */ /* 0x040fe20003f66270 */
[----:B------:R-:W-:Y:S01]  /*b1f0*/  VIADD R0, R0, 0x19 ;  /* 0x0000001900007836 */ /* 0x000fe20000000000 */
[----:B------:R-:W-:Y:S02]  /*b200*/  FSEL R250, R193, -INF , !P1 ;  /* 0xff800000c1fa7808 */ /* 0x000fe40004800000 */
[----:B------:R-:W-:Y:S01]  /*b210*/  FMNMX.FTZ R2, R245, R2, !PT ;  /* 0x00000002f5027209 */ /* 0x000fe20007810000 */
[----:B------:R-:W-:Y:S01]  /*b220*/  IMAD.WIDE.U32 R8, R3, -0x326172a9, RZ ;  /* 0xcd9e8d5703087825 */ /* 0x000fe200078e00ff */
[----:B------:R-:W-:Y:S02]  /*b230*/  ISETP.GE.AND P1, PT, R0, R10, PT ;  /* 0x0000000a0000720c */ /* 0x000fe40003f26270 */
[----:B------:R-:W-:Y:S01]  /*b240*/  FMNMX.FTZ R2, R250, R2, !PT ;  /* 0x00000002fa027209 */ /* 0x000fe20007810000 */
[----:B------:R-:W-:Y:S01]  /*b250*/  HMMA.16816.F32.BF16 R196, R24, R172, R196 ;  /* 0x000000ac18c4723c */ /* 0x000fe200000418c4 */
[----:B------:R-:W-:-:S02]  /*b260*/  FSEL R244, R181, -INF , !P1 ;  /* 0xff800000b5f47808 */ /* 0x000fc40004800000 */
[----:B------:R-:W-:Y:S02]  /*b270*/  FMNMX.FTZ R2, R243, R2, !PT ;  /* 0x00000002f3027209 */ /* 0x000fe40007810000 */
[C---:B------:R-:W-:Y:S01]  /*b280*/  LOP3.LUT R132, R9.reuse, UR30, R16, 0x96, !PT ;  /* 0x0000001e09847c12 */ /* 0x040fe2000f8e9610 */
[----:B------:R-:W-:Y:S01]  /*b290*/  HMMA.16816.F32.BF16 R172, R24, R174, R224 ;  /* 0x000000ae18ac723c */ /* 0x000fe200000418e0 */
[----:B------:R-:W-:Y:S02]  /*b2a0*/  LOP3.LUT R137, R9, UR30, R28, 0x96, !PT ;  /* 0x0000001e09897c12 */ /* 0x000fe4000f8e961c */
[----:B------:R-:W-:Y:S02]  /*b2b0*/  ISETP.GE.AND P6, PT, R7, R11, PT ;  /* 0x0000000b0700720c */ /* 0x000fe40003fc6270 */
[----:B------:R-:W-:Y:S01]  /*b2c0*/  FMNMX.FTZ R10, R244, R2, !PT ;  /* 0x00000002f40a7209 */ /* 0x000fe20007810000 */
[----:B------:R-:W-:-:S03]  /*b2d0*/  NOP ;  /* 0x0000000000007918 */ /* 0x000fc60000000000 */
[----:B------:R-:W-:-:S15]  /*b2e0*/  @!P0 BRA `(.L_x_1057) ;  /* 0x0000000000648947 */ /* 0x000fde0003800000 */
        /* <DEDUP_REMOVED lines=12> */
[C---:B------:R-:W-:Y:S02]  /*b3b0*/  LEA R2, P1, R3.reuse, UR6, 0x1 ;  /* 0x0000000603027c11 */ /* 0x040fe4000f8208ff */
        /* <DEDUP_REMOVED lines=12> */
.L_x_1057:
[----:B-1----:R-:W-:Y:S01]  /*b480*/  FMNMX.FTZ R2, R135, R31, !PT ;  /* 0x0000001f87027209 */ /* 0x002fe20007810000 */
[----:B------:R-:W1:Y:S01]  /*b490*/  SHFL.BFLY PT, R3, R10, 0x2, 0x1f ;  /* 0x0c401f000a037f89 */ /* 0x000e6200000e0000 */
[-C--:B------:R-:W-:Y:S01]  /*b4a0*/  ISETP.GE.AND P1, PT, R5, R11.reuse, PT ;  /* 0x0000000b0500720c */ /* 0x080fe20003f26270 */
[----:B------:R-:W2:Y:S01]  /*b4b0*/  LDC.U8 R179, c[0x0][0x388] ;  /* 0x0000e200ffb37b82 */ /* 0x000ea20000000000 */
[----:B------:R-:W-:Y:S01]  /*b4c0*/  FSEL R13, R190, -INF , !P6 ;  /* 0xff800000be0d7808 */ /* 0x000fe20007000000 */
[----:B------:R-:W-:Y:S01]  /*b4d0*/  UISETP.GE.AND UP0, UPT, UR32, 0x5, UPT ;  /* 0x000000052000788c */ /* 0x000fe2000bf06270 */
[----:B------:R-:W-:Y:S02]  /*b4e0*/  FMNMX.FTZ R2, R35, R2, !PT ;  /* 0x0000000223027209 */ /* 0x000fe40007810000 */
[----:B------:R-:W-:Y:S02]  /*b4f0*/  FSEL R21, R191, -INF , !P1 ;  /* 0xff800000bf157808 */ /* 0x000fe40004800000 */
[----:B------:R-:W-:-:S02]  /*b500*/  ISETP.GE.AND P1, PT, R4, R11, PT ;  /* 0x0000000b0400720c */ /* 0x000fc40003f26270 */
[----:B------:R-:W-:Y:S02]  /*b510*/  FMNMX.FTZ R2, R13, R2, !PT ;  /* 0x000000020d027209 */ /* 0x000fe40007810000 */
[----:B------:R-:W-:Y:S02]  /*b520*/  FSEL R19, R200, -INF , !P5 ;  /* 0xff800000c8137808 */ /* 0x000fe40006800000 */
[----:B------:R-:W-:Y:S01]  /*b530*/  ISETP.GE.AND P5, PT, R6, R11, PT ;  /* 0x0000000b0600720c */ /* 0x000fe20003fa6270 */
[----:B------:R-:W-:Y:S01]  /*b540*/  @UP0 UIADD3 UR32, UR32, -0x5, URZ ;  /* 0xfffffffb20200890 */ /* 0x000fe2000fffe03f */
[----:B------:R-:W-:Y:S02]  /*b550*/  FSEL R242, R194, -INF , !P1 ;  /* 0xff800000c2f27808 */ /* 0x000fe40004800000 */
[----:B------:R-:W-:Y:S02]  /*b560*/  FMNMX.FTZ R2, R21, R2, !PT ;  /* 0x0000000215027209 */ /* 0x000fe40007810000 */
[----:B------:R-:W-:-:S02]  /*b570*/  FSEL R30, R201, -INF , !P4 ;  /* 0xff800000c91e7808 */ /* 0x000fc40006000000 */
[-C--:B------:R-:W-:Y:S02]  /*b580*/  ISETP.GE.AND P4, PT, R12, R11.reuse, PT ;  /* 0x0000000b0c00720c */ /* 0x080fe40003f86270 */
[----:B------:R-:W-:Y:S02]  /*b590*/  FSEL R241, R195, -INF , !P5 ;  /* 0xff800000c3f17808 */ /* 0x000fe40006800000 */
[----:B------:R-:W-:Y:S02]  /*b5a0*/  FMNMX.FTZ R2, R242, R2, !PT ;  /* 0x00000002f2027209 */ /* 0x000fe40007810000 */
[----:B------:R-:W-:Y:S02]  /*b5b0*/  ISETP.GE.AND P1, PT, R0, R11, PT ;  /* 0x0000000b0000720c */ /* 0x000fe40003f26270 */
[----:B------:R-:W-:Y:S02]  /*b5c0*/  FSEL R227, R182, -INF , !P4 ;  /* 0xff800000b6e37808 */ /* 0x000fe40006000000 */
[----:B------:R-:W-:-:S02]  /*b5d0*/  FMNMX.FTZ R2, R241, R2, !PT ;  /* 0x00000002f1027209 */ /* 0x000fc40007810000 */
[----:B------:R-:W-:Y:S02]  /*b5e0*/  FSEL R240, R183, -INF , !P1 ;  /* 0xff800000b7f07808 */ /* 0x000fe40004800000 */
[----:B------:R-:W-:Y:S02]  /*b5f0*/  FMNMX.FTZ R2, R227, R2, !PT ;  /* 0x00000002e3027209 */ /* 0x000fe40007810000 */
[C---:B------:R-:W-:Y:S02]  /*b600*/  ISETP.GE.AND P0, PT, R7.reuse, R14, PT ;  /* 0x0000000e0700720c */ /* 0x040fe40003f06270 */
[----:B------:R-:W-:Y:S02]  /*b610*/  ISETP.GE.AND P6, PT, R7, R15, PT ;  /* 0x0000000f0700720c */ /* 0x000fe40003fc6270 */
[----:B------:R-:W-:Y:S02]  /*b620*/  FMNMX.FTZ R7, R240, R2, !PT ;  /* 0x00000002f0077209 */ /* 0x000fe40007810000 */
[----:B------:R-:W-:-:S02]  /*b630*/  FMNMX.FTZ R2, R133, R19, !PT ;  /* 0x0000001385027209 */ /* 0x000fc40007810000 */
[----:B------:R-:W-:Y:S01]  /*b640*/  ISETP.GE.AND P5, PT, R5, R14, PT ;  /* 0x0000000e0500720c */ /* 0x000fe20003fa6270 */
[----:B------:R-:W-:Y:S01]  /*b650*/  SHFL.BFLY PT, R11, R7, 0x2, 0x1f ;  /* 0x0c401f00070b7f89 */ /* 0x000fe200000e0000 */
[----:B------:R-:W-:Y:S02]  /*b660*/  FSEL R28, R184, -INF , !P0 ;  /* 0xff800000b81c7808 */ /* 0x000fe40004000000 */
[----:B------:R-:W-:Y:S02]  /*b670*/  FMNMX.FTZ R2, R30, R2, !PT ;  /* 0x000000021e027209 */ /* 0x000fe40007810000 */
[----:B------:R-:W-:Y:S02]  /*b680*/  ISETP.GE.AND P0, PT, R4, R14, PT ;  /* 0x0000000e0400720c */ /* 0x000fe40003f06270 */
[----:B------:R-:W-:Y:S02]  /*b690*/  FSEL R29, R185, -INF , !P5 ;  /* 0xff800000b91d7808 */ /* 0x000fe40006800000 */
[----:B------:R-:W-:-:S02]  /*b6a0*/  FMNMX.FTZ R2, R28, R2, !PT ;  /* 0x000000021c027209 */ /* 0x000fc40007810000 */
[----:B-1----:R-:W-:Y:S02]  /*b6b0*/  FMNMX.FTZ R9, R10, R3, !PT ;  /* 0x000000030a097209 */ /* 0x002fe40007810000 */
[----:B------:R-:W-:Y:S02]  /*b6c0*/  FSEL R17, R202, -INF , !P3 ;  /* 0xff800000ca117808 */ /* 0x000fe40005800000 */
[C---:B------:R-:W-:Y:S01]  /*b6d0*/  ISETP.GE.AND P5, PT, R6.reuse, R14, PT ;  /* 0x0000000e0600720c */ /* 0x040fe20003fa6270 */
[----:B------:R-:W1:Y:S01]  /*b6e0*/  SHFL.BFLY PT, R10, R9, 0x1, 0x1f ;  /* 0x0c201f00090a7f89 */ /* 0x000e6200000e0000 */
[-C--:B------:R-:W-:Y:S02]  /*b6f0*/  ISETP.GE.AND P3, PT, R6, R15.reuse, PT ;  /* 0x0000000f0600720c */ /* 0x080fe40003f66270 */
[----:B------:R-:W-:Y:S02]  /*b700*/  FSEL R181, R196, -INF , !P0 ;  /* 0xff800000c4b57808 */ /* 0x000fe40004000000 */
[----:B------:R-:W-:Y:S01]  /*b710*/  FMNMX.FTZ R6, R29, R2, !PT ;  /* 0x000000021d067209 */ /* 0x000fe20007810000 */
[----:B------:R-:W-:Y:S01]  /*b720*/  IMAD.WIDE.U32 R2, R137, -0x2daee0ad, RZ ;  /* 0xd2511f5389027825 */ /* 0x000fe200078e00ff */
[----:B------:R-:W-:-:S02]  /*b730*/  ISETP.GE.AND P4, PT, R5, R15, PT ;  /* 0x0000000f0500720c */ /* 0x000fc40003f86270 */
[-C--:B------:R-:W-:Y:S01]  /*b740*/  ISETP.GE.AND P1, PT, R4, R15.reuse, PT ;  /* 0x0000000f0400720c */ /* 0x080fe20003f26270 */
[----:B------:R-:W-:Y:S01]  /*b750*/  IMAD.WIDE.U32 R4, R132, -0x2daee0ad, RZ ;  /* 0xd2511f5384047825 */ /* 0x000fe200078e00ff */
[----:B------:R-:W-:Y:S02]  /*b760*/  FSEL R23, R186, -INF , !P6 ;  /* 0xff800000ba177808 */ /* 0x000fe40007000000 */
[----:B------:R-:W-:Y:S02]  /*b770*/  FSEL R27, R203, -INF , !P2 ;  /* 0xff800000cb1b7808 */ /* 0x000fe40005000000 */
[CC--:B------:R-:W-:Y:S02]  /*b780*/  ISETP.GE.AND P6, PT, R0.reuse, R14.reuse, PT ;  /* 0x0000000e0000720c */ /* 0x0c0fe40003fc6270 */
[----:B------:R-:W-:Y:S02]  /*b790*/  ISETP.GE.AND P0, PT, R0, R15, PT ;  /* 0x0000000f0000720c */ /* 0x000fe40003f06270 */
[----:B------:R-:W-:-:S02]  /*b7a0*/  ISETP.GE.AND P2, PT, R12, R14, PT ;  /* 0x0000000e0c00720c */ /* 0x000fc40003f46270 */
[----:B------:R-:W-:Y:S02]  /*b7b0*/  FSEL R183, R197, -INF , !P5 ;  /* 0xff800000c5b77808 */ /* 0x000fe40006800000 */
[----:B------:R-:W-:Y:S02]  /*b7c0*/  FMNMX.FTZ R0, R181, R6, !PT ;  /* 0x00000006b5007209 */ /* 0x000fe40007810000 */
[----:B------:R-:W-:Y:S02]  /*b7d0*/  FSEL R14, R187, -INF , !P4 ;  /* 0xff800000bb0e7808 */ /* 0x000fe40006000000 */
[----:B------:R-:W-:Y:S02]  /*b7e0*/  ISETP.GE.AND P4, PT, R12, R15, PT ;  /* 0x0000000f0c00720c */ /* 0x000fe40003f86270 */
[----:B------:R-:W-:Y:S02]  /*b7f0*/  LOP3.LUT R12, R5, UR27, R18, 0x96, !PT ;  /* 0x0000001b050c7c12 */ /* 0x000fe4000f8e9612 */
[----:B------:R-:W-:-:S02]  /*b800*/  FSEL R189, R172, -INF , !P2 ;  /* 0xff800000acbd7808 */ /* 0x000fc40005000000 */
[----:B------:R-:W-:Y:S02]  /*b810*/  FMNMX.FTZ R0, R183, R0, !PT ;  /* 0x00000000b7007209 */ /* 0x000fe40007810000 */
[----:B------:R-:W-:Y:S02]  /*b820*/  FMNMX.FTZ R5, R134, R17, !PT ;  /* 0x0000001186057209 */ /* 0x000fe40007810000 */
[----:B------:R-:W-:Y:S02]  /*b830*/  FMNMX.FTZ R25, R189, R0, !PT ;  /* 0x00000000bd197209 */ /* 0x000fe40007810000 */
[----:B------:R-:W-:Y:S02]  /*b840*/  FMNMX.FTZ R0, R27, R5, !PT ;  /* 0x000000051b007209 */ /* 0x000fe40007810000 */
[----:B------:R-:W-:Y:S02]  /*b850*/  FSEL R196, R173, -INF , !P6 ;  /* 0xff800000adc47808 */ /* 0x000fe40007000000 */
[----:B------:R-:W-:-:S02]  /*b860*/  FMNMX.FTZ R0, R23, R0, !PT ;  /* 0x0000000017007209 */ /* 0x000fc40007810000 */
[----:B------:R-:W-:Y:S02]  /*b870*/  FSEL R182, R198, -INF , !P1 ;  /* 0xff800000c6b67808 */ /* 0x000fe40004800000 */
[----:B------:R-:W-:Y:S02]  /*b880*/  FMNMX.FTZ R0, R14, R0, !PT ;  /* 0x000000000e007209 */ /* 0x000fe40007810000 */
[----:B------:R-:W-:Y:S02]  /*b890*/  FMNMX.FTZ R25, R196, R25, !PT ;  /* 0x00000019c4197209 */ /* 0x000fe40007810000 */
[----:B------:R-:W-:Y:S02]  /*b8a0*/  FSEL R188, R199, -INF , !P3 ;  /* 0xff800000c7bc7808 */ /* 0x000fe40005800000 */
[----:B------:R-:W-:Y:S02]  /*b8b0*/  FMNMX.FTZ R0, R182, R0, !PT ;  /* 0x00000000b6007209 */ /* 0x000fe40007810000 */
[----:B-1----:R-:W-:-:S02]  /*b8c0*/  FMNMX.FTZ R132, R9, R10, !PT ;  /* 0x0000000a09847209 */ /* 0x002fc40007810000 */
[----:B------:R-:W-:Y:S01]  /*b8d0*/  LOP3.LUT R18, R3, UR27, R20, 0x96, !PT ;  /* 0x0000001b03127c12 */ /* 0x000fe2000f8e9614 */
[----:B------:R-:W1:Y:S01]  /*b8e0*/  SHFL.BFLY PT, R9, R25, 0x2, 0x1f ;  /* 0x0c401f0019097f89 */ /* 0x000e6200000e0000 */
[----:B------:R-:W-:Y:S01]  /*b8f0*/  FMNMX.FTZ R3, R7, R11, !PT ;  /* 0x0000000b07037209 */ /* 0x000fe20007810000 */
[----:B------:R-:W-:Y:S01]  /*b900*/  IMAD.WIDE.U32 R6, R138, -0x326172a9, RZ ;  /* 0xcd9e8d578a067825 */ /* 0x000fe200078e00ff */
[----:B------:R-:W-:-:S03]  /*b910*/  FSEL R191, R174, -INF , !P4 ;  /* 0xff800000aebf7808 */ /* 0x000fc60006000000 */
[----:B------:R-:W-:Y:S01]  /*b920*/  FMUL.FTZ R16, R132, UR33 ;  /* 0x0000002184107c20 */ /* 0x000fe20008410000 */
[----:B------:R-:W-:Y:S01]  /*b930*/  FMNMX.FTZ R0, R188, R0, !PT ;  /* 0x00000000bc007209 */ /* 0x000fe20007810000 */
[----:B------:R-:W3:Y:S01]  /*b940*/  SHFL.BFLY PT, R26, R3, 0x1, 0x1f ;  /* 0x0c201f00031a7f89 */ /* 0x000ee200000e0000 */
[----:B------:R-:W-:Y:S01]  /*b950*/  FSEL R190, R175, -INF , !P0 ;  /* 0xff800000afbe7808 */ /* 0x000fe20004000000 */
[----:B------:R-:W-:Y:S01]  /*b960*/  IMAD.WIDE.U32 R10, R139, -0x326172a9, RZ ;  /* 0xcd9e8d578b0a7825 */ /* 0x000fe200078e00ff */
[----:B------:R-:W-:Y:S02]  /*b970*/  FMNMX.FTZ R0, R191, R0, !PT ;  /* 0x00000000bf007209 */ /* 0x000fe40007810000 */
[--C-:B------:R-:W-:Y:S01]  /*b980*/  LOP3.LUT R5, R7, UR28, R8.reuse, 0x96, !PT ;  /* 0x0000001c07057c12 */ /* 0x100fe2000f8e9608 */
[----:B------:R-:W-:Y:S01]  /*b990*/  IMAD.WIDE.U32 R138, R12, -0x326172a9, RZ ;  /* 0xcd9e8d570c8a7825 */ /* 0x000fe200078e00ff */
[----:B------:R-:W-:Y:S02]  /*b9a0*/  FMNMX.FTZ R0, R190, R0, !PT ;  /* 0x00000000be007209 */ /* 0x000fe40007810000 */
[----:B------:R-:W-:Y:S01]  /*b9b0*/  LOP3.LUT R8, R11, UR28, R8, 0x96, !PT ;  /* 0x0000001c0b087c12 */ /* 0x000fe2000f8e9608 */
[----:B------:R-:W-:Y:S01]  /*b9c0*/  IMAD.WIDE.U32 R176, R5, -0x2daee0ad, RZ ;  /* 0xd2511f5305b07825 */ /* 0x000fe200078e00ff */
[----:B------:R-:W-:Y:S01]  /*b9d0*/  FSETP.NEU.FTZ.AND P2, PT, R132, -INF , PT ;  /* 0xff8000008400780b */ /* 0x000fe20003f5d000 */
[----:B------:R-:W4:Y:S01]  /*b9e0*/  SHFL.BFLY PT, R24, R0, 0x2, 0x1f ;  /* 0x0c401f0000187f89 */ /* 0x000f2200000e0000 */
[----:B------:R-:W-:Y:S01]  /*b9f0*/  LOP3.LUT R6, R139, UR26, R6, 0x96, !PT ;  /* 0x0000001a8b067c12 */ /* 0x000fe2000f8e9606 */
[----:B------:R-:W-:Y:S01]  /*ba00*/  IMAD.WIDE.U32 R172, R8, -0x2daee0ad, RZ ;  /* 0xd2511f5308ac7825 */ /* 0x000fe200078e00ff */
[----:B------:R-:W-:-:S02]  /*ba10*/  FSEL R16, R16, RZ, P2 ;  /* 0x000000ff10107208 */ /* 0x000fc40001000000 */
[----:B------:R-:W-:Y:S01]  /*ba20*/  LOP3.LUT R4, R177, UR25, R4, 0x96, !PT ;  /* 0x00000019b1047c12 */ /* 0x000fe2000f8e9604 */
[----:B------:R-:W-:Y:S01]  /*ba30*/  IMAD.WIDE.U32 R6, R6, -0x2daee0ad, RZ ;  /* 0xd2511f5306067825 */ /* 0x000fe200078e00ff */
[----:B------:R-:W-:-:S03]  /*ba40*/  LOP3.LUT R2, R173, UR25, R2, 0x96, !PT ;  /* 0x00000019ad027c12 */ /* 0x000fc6000f8e9602 */
[--C-:B------:R-:W-:Y:S01]  /*ba50*/  FFMA.FTZ R32, R32, UR33, -R16.reuse ;  /* 0x0000002120207c23 */ /* 0x100fe20008010810 */
[--C-:B------:R-:W-:Y:S01]  /*ba60*/  FFMA.FTZ R33, R33, UR33, -R16.reuse ;  /* 0x0000002121217c23 */ /* 0x100fe20008010810 */
[----:B-1----:R-:W-:Y:S01]  /*ba70*/  FMNMX.FTZ R25, R25, R9, !PT ;  /* 0x0000000919197209 */ /* 0x002fe20007810000 */
[----:B------:R-:W-:Y:S01]  /*ba80*/  IMAD.WIDE.U32 R8, R18, -0x326172a9, RZ ;  /* 0xcd9e8d5712087825 */ /* 0x000fe200078e00ff */
[----:B------:R-:W-:Y:S01]  /*ba90*/  MUFU.EX2 R206, R32 ;  /* 0x0000002000ce7308 */ /* 0x000fe20000000800 */
[----:B---3--:R-:W-:Y:S02]  /*baa0*/  FMNMX.FTZ R26, R3, R26, !PT ;  /* 0x0000001a031a7209 */ /* 0x008fe40007810000 */
[----:B------:R-:W-:Y:S01]  /*bab0*/  FFMA.FTZ R34, R34, UR33, -R16 ;  /* 0x0000002122227c23 */ /* 0x000fe20008010810 */
[----:B------:R-:W1:Y:S01]  /*bac0*/  SHFL.BFLY PT, R5, R25, 0x1, 0x1f ;  /* 0x0c201f0019057f89 */ /* 0x000e6200000e0000 */
[----:B------:R-:W-:Y:S01]  /*bad0*/  IMAD.WIDE.U32 R234, R4, -0x326172a9, RZ ;  /* 0xcd9e8d5704ea7825 */ /* 0x000fe200078e00ff */
[----:B------:R-:W-:-:S03]  /*bae0*/  LOP3.LUT R10, R9, UR26, R10, 0x96, !PT ;  /* 0x0000001a090a7c12 */ /* 0x000fc6000f8e960a */
[C---:B------:R-:W-:Y:S01]  /*baf0*/  FMUL.FTZ R15, R26.reuse, UR33 ;  /* 0x000000211a0f7c20 */ /* 0x040fe20008410000 */
[----:B------:R-:W-:Y:S01]  /*bb00*/  FSETP.NEU.FTZ.AND P3, PT, R26, -INF , PT ;  /* 0xff8000001a00780b */ /* 0x000fe20003f7d000 */
[----:B------:R3:W-:Y:S01]  /*bb10*/  MUFU.EX2 R228, R33 ;  /* 0x0000002100e47308 */ /* 0x0007e20000000800 */
[----:B--2---:R-:W-:Y:S01]  /*bb20*/  PRMT R251, R179, 0x7054, R179 ;  /* 0x00007054b3fb7816 */ /* 0x004fe200000000b3 */
[----:B------:R-:W-:Y:S01]  /*bb30*/  IMAD.WIDE.U32 R10, R10, -0x2daee0ad, RZ ;  /* 0xd2511f530a0a7825 */ /* 0x000fe200078e00ff */
[----:B------:R-:W-:-:S03]  /*bb40*/  FSEL R15, R15, RZ, P3 ;  /* 0x000000ff0f0f7208 */ /* 0x000fc60001800000 */
[----:B------:R-:W-:Y:S01]  /*bb50*/  FFMA.FTZ R22, R22, UR33, -R16 ;  /* 0x0000002116167c23 */ /* 0x000fe20008010810 */
[----:B----4-:R-:W-:Y:S01]  /*bb60*/  FMNMX.FTZ R24, R0, R24, !PT ;  /* 0x0000001800187209 */ /* 0x010fe20007810000 */
[--C-:B------:R-:W-:Y:S01]  /*bb70*/  FFMA.FTZ R13, R13, UR33, -R15.reuse ;  /* 0x000000210d0d7c23 */ /* 0x100fe2000801080f */
[----:B------:R-:W-:Y:S01]  /*bb80*/  MUFU.EX2 R229, R34 ;  /* 0x0000002200e57308 */ /* 0x000fe20000000800 */
[--C-:B------:R-:W-:Y:S01]  /*bb90*/  FFMA.FTZ R21, R21, UR33, -R15.reuse ;  /* 0x0000002115157c23 */ /* 0x100fe2000801080f */
[--C-:B------:R-:W-:Y:S01]  /*bba0*/  FFMA.FTZ R31, R31, UR33, -R15.reuse ;  /* 0x000000211f1f7c23 */ /* 0x100fe2000801080f */
[----:B------:R-:W-:Y:S01]  /*bbb0*/  FFMA.FTZ R35, R35, UR33, -R15 ;  /* 0x0000002123237c23 */ /* 0x000fe2000801080f */
[----:B---3--:R-:W-:Y:S01]  /*bbc0*/  IMAD.WIDE.U32 R32, R2, -0x326172a9, RZ ;  /* 0xcd9e8d5702207825 */ /* 0x008fe200078e00ff */
[----:B------:R-:W-:-:S03]  /*bbd0*/  LOP3.LUT R2, R235, UR24, R138, 0x96, !PT ;  /* 0x00000018eb027c12 */ /* 0x000fc6000f8e968a */
[----:B------:R-:W-:Y:S01]  /*bbe0*/  MUFU.EX2 R226, R13 ;  /* 0x0000000d00e27308 */ /* 0x000fe20000000800 */
[----:B-1----:R-:W-:Y:S02]  /*bbf0*/  FMNMX.FTZ R25, R25, R5, !PT ;  /* 0x0000000519197209 */ /* 0x002fe40007810000 */
[----:B------:R-:W-:Y:S01]  /*bc00*/  LOP3.LUT R3, R33, UR24, R8, 0x96, !PT ;  /* 0x0000001821037c12 */ /* 0x000fe2000f8e9608 */
[----:B------:R-:W-:Y:S01]  /*bc10*/  IMAD.WIDE.U32 R204, R2, -0x2daee0ad, RZ ;  /* 0xd2511f5302cc7825 */ /* 0x000fe200078e00ff */
[----:B------:R-:W-:-:S03]  /*bc20*/  LOP3.LUT R2, R11, UR19, R172, 0x96, !PT ;  /* 0x000000130b027c12 */ /* 0x000fc6000f8e96ac */
[C---:B------:R-:W-:Y:S01]  /*bc30*/  FMUL.FTZ R12, R25.reuse, UR33 ;  /* 0x00000021190c7c20 */ /* 0x040fe20008410000 */
[----:B------:R-:W-:Y:S01]  /*bc40*/  FSETP.NEU.FTZ.AND P1, PT, R25, -INF , PT ;  /* 0xff8000001900780b */ /* 0x000fe20003f3d000 */
[----:B------:R-:W-:Y:S01]  /*bc50*/  IMAD.WIDE.U32 R186, R3, -0x2daee0ad, RZ ;  /* 0xd2511f5303ba7825 */ /* 0x000fe200078e00ff */
[----:B------:R-:W-:Y:S01]  /*bc60*/  LOP3.LUT R3, R7, UR19, R176, 0x96, !PT ;  /* 0x0000001307037c12 */ /* 0x000fe2000f8e96b0 */
[----:B------:R-:W1:Y:S01]  /*bc70*/  MUFU.EX2 R225, R21 ;  /* 0x0000001500e17308 */ /* 0x000e620000000800 */
[----:B------:R-:W-:Y:S01]  /*bc80*/  LOP3.LUT R4, R205, UR14, R6, 0x96, !PT ;  /* 0x0000000ecd047c12 */ /* 0x000fe2000f8e9606 */
[----:B------:R-:W-:Y:S01]  /*bc90*/  IMAD.WIDE.U32 R8, R2, -0x326172a9, RZ ;  /* 0xcd9e8d5702087825 */ /* 0x000fe200078e00ff */
[----:B------:R-:W-:Y:S01]  /*bca0*/  LOP3.LUT R6, R187, UR14, R10, 0x96, !PT ;  /* 0x0000000ebb067c12 */ /* 0x000fe2000f8e960a */
[----:B------:R-:W-:Y:S01]  /*bcb0*/  LDSM.16.MT88.4 R172, [R210+0xa000] ;  /* 0x00a00000d2ac783b */ /* 0x000fe20000004200 */
[----:B------:R-:W-:Y:S01]  /*bcc0*/  FSEL R12, R12, RZ, P1 ;  /* 0x000000ff0c0c7208 */ /* 0x000fe20000800000 */
[----:B------:R-:W-:Y:S01]  /*bcd0*/  IMAD.WIDE.U32 R230, R3, -0x326172a9, RZ ;  /* 0xcd9e8d5703e67825 */ /* 0x000fe200078e00ff */
[----:B------:R-:W-:Y:S01]  /*bce0*/  LOP3.LUT R184, R9, UR15, R32, 0x96, !PT ;  /* 0x0000000f09b87c12 */ /* 0x000fe2000f8e9620 */
[----:B------:R-:W2:Y:S01]  /*bcf0*/  SHFL.BFLY PT, R3, R24, 0x1, 0x1f ;  /* 0x0c201f0018037f89 */ /* 0x000ea200000e0000 */
[----:B------:R-:W3:Y:S01]  /*bd00*/  MUFU.EX2 R178, R22 ;  /* 0x0000001600b27308 */ /* 0x000ee20000000800 */
[----:B------:R-:W-:-:S04]  /*bd10*/  IMAD.WIDE.U32 R4, R4, -0x326172a9, RZ ;  /* 0xcd9e8d5704047825 */ /* 0x000fc800078e00ff */
[--C-:B------:R-:W-:Y:S01]  /*bd20*/  FFMA.FTZ R19, R19, UR33, -R12.reuse ;  /* 0x0000002113137c23 */ /* 0x100fe2000801080c */
[--C-:B------:R-:W-:Y:S01]  /*bd30*/  FFMA.FTZ R28, R28, UR33, -R12.reuse ;  /* 0x000000211c1c7c23 */ /* 0x100fe2000801080c */
[----:B------:R-:W-:Y:S01]  /*bd40*/  FFMA.FTZ R29, R29, UR33, -R12 ;  /* 0x000000211d1d7c23 */ /* 0x000fe2000801080c */
[----:B------:R-:W-:Y:S01]  /*bd50*/  IMAD.WIDE.U32 R6, R6, -0x326172a9, RZ ;  /* 0xcd9e8d5706067825 */ /* 0x000fe200078e00ff */
[----:B------:R-:W-:-:S03]  /*bd60*/  LOP3.LUT R2, R5, UR31, R230, 0x96, !PT ;  /* 0x0000001f05027c12 */ /* 0x000fc6000f8e96e6 */
[----:B------:R-:W-:Y:S01]  /*bd70*/  FFMA.FTZ R30, R30, UR33, -R12 ;  /* 0x000000211e1e7c23 */ /* 0x000fe2000801080c */
[C---:B------:R-:W-:Y:S01]  /*bd80*/  LOP3.LUT R10, R4.reuse, 0xffff, RZ, 0xc0, !PT ;  /* 0x0000ffff040a7812 */ /* 0x040fe200078ec0ff */
[----:B------:R4:W-:Y:S01]  /*bd90*/  MUFU.EX2 R224, R19 ;  /* 0x0000001300e07308 */ /* 0x0009e20000000800 */
[----:B------:R-:W-:Y:S02]  /*bda0*/  LOP3.LUT R9, R4, 0xff, RZ, 0xc0, !PT ;  /* 0x000000ff04097812 */ /* 0x000fe400078ec0ff */
[--C-:B------:R-:W-:Y:S02]  /*bdb0*/  SHF.R.U32.HI R5, RZ, 0x10, R4.reuse ;  /* 0x00000010ff057819 */ /* 0x100fe40000011604 */
[----:B------:R-:W-:Y:S02]  /*bdc0*/  SHF.R.U32.HI R11, RZ, 0x18, R4 ;  /* 0x00000018ff0b7819 */ /* 0x000fe40000011604 */
[----:B------:R-:W-:Y:S01]  /*bdd0*/  LOP3.LUT R0, R7, UR31, R8, 0x96, !PT ;  /* 0x0000001f07007c12 */ /* 0x000fe2000f8e9608 */
[----:B------:R-:W-:Y:S01]  /*bde0*/  MUFU.EX2 R198, R28 ;  /* 0x0000001c00c67308 */ /* 0x000fe20000000800 */
[----:B------:R-:W-:-:S02]  /*bdf0*/  LOP3.LUT R4, R6, 0xffff, RZ, 0xc0, !PT ;  /* 0x0000ffff06047812 */ /* 0x000fc400078ec0ff */
[--C-:B------:R-:W-:Y:S02]  /*be00*/  SHF.R.U32.HI R7, RZ, 0x10, R6.reuse ;  /* 0x00000010ff077819 */ /* 0x100fe40000011606 */
[----:B------:R-:W-:Y:S02]  /*be10*/  LOP3.LUT R20, R6, 0xff, RZ, 0xc0, !PT ;  /* 0x000000ff06147812 */ /* 0x000fe400078ec0ff */
[----:B--2---:R-:W-:Y:S01]  /*be20*/  FMNMX.FTZ R24, R24, R3, !PT ;  /* 0x0000000318187209 */ /* 0x004fe20007810000 */
[----:B------:R-:W-:Y:S01]  /*be30*/  MUFU.EX2 R197, R29 ;  /* 0x0000001d00c57308 */ /* 0x000fe20000000800 */
[----:B----4-:R-:W-:Y:S02]  /*be40*/  SHF.R.U32.HI R19, RZ, 0x18, R6 ;  /* 0x00000018ff137819 */ /* 0x010fe40000011606 */
[----:B------:R-:W-:Y:S01]  /*be50*/  LOP3.LUT R3, R7, 0xff, RZ, 0xc0, !PT ;  /* 0x000000ff07037812 */ /* 0x000fe200078ec0ff */
[C---:B------:R-:W-:Y:S01]  /*be60*/  FMUL.FTZ R13, R24.reuse, UR33 ;  /* 0x00000021180d7c20 */ /* 0x040fe20008410000 */
[----:B------:R-:W-:-:S02]  /*be70*/  FSETP.NEU.FTZ.AND P0, PT, R24, -INF , PT ;  /* 0xff8000001800780b */ /* 0x000fc40003f1d000 */
[----:B------:R-:W-:Y:S01]  /*be80*/  LOP3.LUT R5, R5, 0xff, RZ, 0xc0, !PT ;  /* 0x000000ff05057812 */ /* 0x000fe200078ec0ff */
[----:B------:R-:W-:Y:S01]  /*be90*/  MUFU.EX2 R199, R30 ;  /* 0x0000001e00c77308 */ /* 0x000fe20000000800 */
[----:B------:R-:W-:Y:S02]  /*bea0*/  PRMT R19, R3, 0x5410, R19 ;  /* 0x0000541003137816 */ /* 0x000fe40000000013 */
[----:B------:R-:W-:Y:S02]  /*beb0*/  FSEL R13, R13, RZ, P0 ;  /* 0x000000ff0d0d7208 */ /* 0x000fe40000000000 */
[----:B------:R-:W-:Y:S02]  /*bec0*/  SHF.R.U32.HI R4, RZ, 0x8, R4 ;  /* 0x00000008ff047819 */ /* 0x000fe40000011604 */
[C---:B------:R-:W-:Y:S01]  /*bed0*/  LOP3.LUT R6, R2.reuse, 0xffff, RZ, 0xc0, !PT ;  /* 0x0000ffff02067812 */ /* 0x040fe200078ec0ff */
[--C-:B------:R-:W-:Y:S01]  /*bee0*/  FFMA.FTZ R17, R17, UR33, -R13.reuse ;  /* 0x0000002111117c23 */ /* 0x100fe2000801080d */
[----:B------:R-:W-:Y:S01]  /*bef0*/  LOP3.LUT R8, R2, 0xff, RZ, 0xc0, !PT ;  /* 0x000000ff02087812 */ /* 0x000fe200078ec0ff */
[--C-:B------:R-:W-:Y:S01]  /*bf00*/  FFMA.FTZ R27, R27, UR33, -R13.reuse ;  /* 0x000000211b1b7c23 */ /* 0x100fe2000801080d */
[--C-:B------:R-:W-:Y:S01]  /*bf10*/  SHF.R.U32.HI R3, RZ, 0x10, R2.reuse ;  /* 0x00000010ff037819 */ /* 0x100fe20000011602 */
[----:B------:R2:W-:Y:S01]  /*bf20*/  MUFU.EX2 R195, R17 ;  /* 0x0000001100c37308 */ /* 0x0005e20000000800 */
[----:B------:R-:W-:Y:S01]  /*bf30*/  SHF.R.U32.HI R7, RZ, 0x18, R2 ;  /* 0x00000018ff077819 */ /* 0x000fe20000011602 */
[----:B------:R-:W-:Y:S01]  /*bf40*/  FFMA.FTZ R23, R23, UR33, -R13 ;  /* 0x0000002117177c23 */ /* 0x000fe2000801080d */
[----:B------:R-:W-:-:S02]  /*bf50*/  LOP3.LUT R2, R0, 0xffff, RZ, 0xc0, !PT ;  /* 0x0000ffff00027812 */ /* 0x000fc400078ec0ff */
[----:B------:R-:W-:Y:S02]  /*bf60*/  PRMT R11, R5, 0x5410, R11 ;  /* 0x00005410050b7816 */ /* 0x000fe4000000000b */
[----:B------:R-:W-:Y:S01]  /*bf70*/  PRMT R20, R20, 0x5410, R4 ;  /* 0x0000541014147816 */ /* 0x000fe20000000004 */
[----:B------:R4:W-:Y:S01]  /*bf80*/  MUFU.EX2 R194, R27 ;  /* 0x0000001b00c27308 */ /* 0x0009e20000000800 */
[----:B------:R-:W-:Y:S02]  /*bf90*/  LOP3.LUT R5, R3, 0xff, RZ, 0xc0, !PT ;  /* 0x000000ff03057812 */ /* 0x000fe400078ec0ff */
[----:B------:R-:W-:Y:S02]  /*bfa0*/  LOP3.LUT R4, R0, 0xff, RZ, 0xc0, !PT ;  /* 0x000000ff00047812 */ /* 0x000fe400078ec0ff */
[----:B------:R-:W-:Y:S02]  /*bfb0*/  SHF.R.U32.HI R3, RZ, 0x8, R2 ;  /* 0x00000008ff037819 */ /* 0x000fe40000011602 */
[----:B------:R-:W-:Y:S01]  /*bfc0*/  SHF.R.U32.HI R2, RZ, 0x10, R0 ;  /* 0x00000010ff027819 */ /* 0x000fe20000011600 */
[----:B------:R-:W-:Y:S01]  /*bfd0*/  MUFU.EX2 R193, R23 ;  /* 0x0000001700c17308 */ /* 0x000fe20000000800 */
[----:B------:R-:W-:-:S02]  /*bfe0*/  SHF.R.U32.HI R10, RZ, 0x8, R10 ;  /* 0x00000008ff0a7819 */ /* 0x000fc4000001160a */
[----:B--2---:R-:W-:Y:S02]  /*bff0*/  PRMT R17, R4, 0x5410, R3 ;  /* 0x0000541004117816 */ /* 0x004fe40000000003 */
[----:B------:R-:W-:Y:S02]  /*c000*/  SHF.R.U32.HI R4, RZ, 0x18, R0 ;  /* 0x00000018ff047819 */ /* 0x000fe40000011600 */
[----:B------:R-:W-:Y:S01]  /*c010*/  LOP3.LUT R2, R2, 0xff, RZ, 0xc0, !PT ;  /* 0x000000ff02027812 */ /* 0x000fe200078ec0ff */
[----:B------:R-:W2:Y:S01]  /*c020*/  MUFU.EX2 R207, R31 ;  /* 0x0000001f00cf7308 */ /* 0x000ea20000000800 */
[----:B------:R-:W-:Y:S02]  /*c030*/  PRMT R10, R9, 0x5410, R10 ;  /* 0x00005410090a7816 */ /* 0x000fe4000000000a */
[----:B------:R-:W-:Y:S02]  /*c040*/  FSEL R0, R25, RZ, P1 ;  /* 0x000000ff19007208 */ /* 0x000fe40000800000 */
[----:B------:R-:W-:-:S02]  /*c050*/  FSEL R3, R132, RZ, P2 ;  /* 0x000000ff84037208 */ /* 0x000fc40001000000 */
[----:B------:R-:W-:Y:S01]  /*c060*/  PRMT R9, R2, 0x5410, R4 ;  /* 0x0000541002097816 */ /* 0x000fe20000000004 */
[----:B------:R-:W-:Y:S01]  /*c070*/  FFMA.FTZ R2, R14, UR33, -R13 ;  /* 0x000000210e027c23 */ /* 0x000fe2000801080d */
[----:B------:R-:W-:Y:S01]  /*c080*/  PRMT R18, R5, 0x5410, R7 ;  /* 0x0000541005127816 */ /* 0x000fe20000000007 */
[----:B------:R-:W-:Y:S01]  /*c090*/  FADD.FTZ R5, R133, -R0 ;  /* 0x8000000085057221 */ /* 0x000fe20000010000 */
[----:B------:R-:W-:Y:S01]  /*c0a0*/  FADD.FTZ R180, R136, -R3 ;  /* 0x8000000388b47221 */ /* 0x000fe20000010000 */
[----:B------:R-:W-:Y:S01]  /*c0b0*/  HSET2.LE.AND R0, R10, R251, PT ;  /* 0x000000fb0a007233 */ /* 0x000fe20003803000 */
[----:B------:R5:W5:Y:S01]  /*c0c0*/  MUFU.EX2 R192, R2 ;  /* 0x0000000200c07308 */ /* 0x000b620000000800 */
[----:B------:R-:W-:Y:S01]  /*c0d0*/  SHF.R.U32.HI R6, RZ, 0x8, R6 ;  /* 0x00000008ff067819 */ /* 0x000fe20000011606 */
[----:B------:R-:W-:Y:S01]  /*c0e0*/  FMUL.FTZ R5, R5, UR33 ;  /* 0x0000002105057c20 */ /* 0x000fe20008410000 */
[----:B------:R-:W-:Y:S01]  /*c0f0*/  FSEL R3, R24, RZ, P0 ;  /* 0x000000ff18037208 */ /* 0x000fe20000000000 */
[----:B------:R-:W-:Y:S01]  /*c100*/  LDSM.16.MT88.4 R136, [R213+0xa000] ;  /* 0x00a00000d588783b */ /* 0x000fe20000004200 */
[----:B------:R-:W-:-:S02]  /*c110*/  PRMT R8, R8, 0x5410, R6 ;  /* 0x0000541008087816 */ /* 0x000fc40000000006 */
[----:B------:R-:W-:Y:S01]  /*c120*/  FSEL R4, R26, RZ, P3 ;  /* 0x000000ff1a047208 */ /* 0x000fe20001800000 */
[----:B------:R-:W-:Y:S01]  /*c130*/  FADD.FTZ R6, R134, -R3 ;  /* 0x8000000386067221 */ /* 0x000fe20000010000 */
[----:B-1----:R-:W-:Y:S01]  /*c140*/  F2FP.BF16.F32.PACK_AB R3, R225, R226 ;  /* 0x000000e2e103723e */ /* 0x002fe200000010ff */
[----:B------:R1:W-:Y:S01]  /*c150*/  MUFU.EX2 R252, R35 ;  /* 0x0000002300fc7308 */ /* 0x0003e20000000800 */
[----:B---3--:R-:W-:Y:S01]  /*c160*/  MOV R133, R178 ;  /* 0x000000b200857202 */ /* 0x008fe20000000f00 */
[----:B----4-:R-:W-:Y:S01]  /*c170*/  FADD.FTZ R27, R135, -R4 ;  /* 0x80000004871b7221 */ /* 0x010fe20000010000 */
[----:B------:R-:W-:Y:S01]  /*c180*/  MOV R134, R206 ;  /* 0x000000ce00867202 */ /* 0x000fe20000000f00 */
[----:B------:R-:W3:Y:S01]  /*c190*/  LDSM.16.MT88.4 R176, [R208+0xa000] ;  /* 0x00a00000d0b0783b */ /* 0x000ee20000004200 */
[----:B------:R-:W-:Y:S01]  /*c1a0*/  HSET2.LE.AND R4, R8, R251, PT ;  /* 0x000000fb08047233 */ /* 0x000fe20003803000 */
[----:B--2---:R-:W-:Y:S01]  /*c1b0*/  IMAD.MOV.U32 R135, RZ, RZ, R207 ;  /* 0x000000ffff877224 */ /* 0x004fe200078e00cf */
[----:B-----5:R-:W-:-:S02]  /*c1c0*/  F2FP.BF16.F32.PACK_AB R2, R229, R228 ;  /* 0x000000e4e502723e */ /* 0x020fc400000010ff */
[--C-:B------:R-:W-:Y:S02]  /*c1d0*/  HSET2.LE.AND R7, R20, R251.reuse, PT ;  /* 0x000000fb14077233 */ /* 0x100fe40003803000 */
[----:B------:R-:W-:Y:S02]  /*c1e0*/  LOP3.LUT R10, R0, R2, RZ, 0xc0, !PT ;  /* 0x00000002000a7212 */ /* 0x000fe400078ec0ff */
[--C-:B------:R-:W-:Y:S01]  /*c1f0*/  HSET2.LE.AND R0, R11, R251.reuse, PT ;  /* 0x000000fb0b007233 */ /* 0x100fe20003803000 */
[----:B------:R2:W4:Y:S01]  /*c200*/  MUFU.EX2 R2, R5 ;  /* 0x0000000500027308 */ /* 0x0005220000000800 */
[----:B------:R-:W-:Y:S01]  /*c210*/  HSET2.LE.AND R14, R19, R251, PT ;  /* 0x000000fb130e7233 */ /* 0x000fe20003803000 */
[----:B-1----:R-:W-:Y:S02]  /*c220*/  LDSM.16.MT88.4 R32, [R208+0xb000] ;  /* 0x00b00000d020783b */ /* 0x002fe40000004200 */
[----:B------:R-:W-:Y:S01]  /*c230*/  LOP3.LUT R11, R0, R3, RZ, 0xc0, !PT ;  /* 0x00000003000b7212 */ /* 0x000fe200078ec0ff */
[----:B------:R-:W-:Y:S01]  /*c240*/  FMUL.FTZ R0, R6, UR33 ;  /* 0x0000002106007c20 */ /* 0x000fe20008410000 */
[----:B------:R-:W-:-:S02]  /*c250*/  F2FP.BF16.F32.PACK_AB R6, R194, R195 ;  /* 0x000000c3c206723e */ /* 0x000fc400000010ff */
[--C-:B------:R-:W-:Y:S02]  /*c260*/  HSET2.LE.AND R3, R17, R251.reuse, PT ;  /* 0x000000fb11037233 */ /* 0x100fe40003803000 */
[----:B------:R-:W-:Y:S01]  /*c270*/  F2FP.BF16.F32.PACK_AB R17, R192, R193 ;  /* 0x000000c1c011723e */ /* 0x000fe200000010ff */
[----:B------:R-:W1:Y:S01]  /*c280*/  MUFU.EX2 R0, R0 ;  /* 0x0000000000007308 */ /* 0x000e620000000800 */
[----:B------:R-:W-:Y:S02]  /*c290*/  MOV R19, R205 ;  /* 0x000000cd00137202 */ /* 0x000fe40000000f00 */
[----:B------:R-:W-:Y:S02]  /*c2a0*/  PLOP3.LUT P0, PT, PT, PT, UP0, 0x80, 0x0 ;  /* 0x000000000000781c */ /* 0x000fe40003f0f008 */
[----:B--2---:R-:W-:Y:S01]  /*c2b0*/  F2FP.BF16.F32.PACK_AB R5, R134, R133 ;  /* 0x000000858605723e */ /* 0x004fe200000010ff */
[-C--:B----4-:R-:W-:Y:S01]  /*c2c0*/  FMUL.FTZ R40, R40, R2.reuse ;  /* 0x0000000228287220 */ /* 0x090fe20000410000 */
[-C--:B------:R-:W-:Y:S01]  /*c2d0*/  FMUL.FTZ R41, R41, R2.reuse ;  /* 0x0000000229297220 */ /* 0x080fe20000410000 */
[-C--:B------:R-:W-:Y:S01]  /*c2e0*/  FMUL.FTZ R44, R44, R2.reuse ;  /* 0x000000022c2c7220 */ /* 0x080fe20000410000 */
[----:B------:R-:W-:Y:S01]  /*c2f0*/  LOP3.LUT R8, R4, R5, RZ, 0xc0, !PT ;  /* 0x0000000504087212 */ /* 0x000fe200078ec0ff */
[-C--:B------:R-:W-:Y:S01]  /*c300*/  FMUL.FTZ R45, R45, R2.reuse ;  /* 0x000000022d2d7220 */ /* 0x080fe20000410000 */
[--C-:B------:R-:W-:Y:S01]  /*c310*/  HSET2.LE.AND R5, R9, R251.reuse, PT ;  /* 0x000000fb09057233 */ /* 0x100fe20003803000 */
[----:B------:R-:W-:Y:S01]  /*c320*/  FMUL.FTZ R140, R140, R2 ;  /* 0x000000028c8c7220 */ /* 0x000fe20000410000 */
[----:B------:R-:W-:Y:S01]  /*c330*/  F2FP.BF16.F32.PACK_AB R9, R197, R198 ;  /* 0x000000c6c509723e */ /* 0x000fe200000010ff */
[----:B------:R-:W-:Y:S01]  /*c340*/  FMUL.FTZ R141, R141, R2 ;  /* 0x000000028d8d7220 */ /* 0x000fe20000410000 */
[----:B------:R-:W-:Y:S01]  /*c350*/  F2FP.BF16.F32.PACK_AB R4, R199, R224 ;  /* 0x000000e0c704723e */ /* 0x000fe200000010ff */
[----:B-1----:R-:W-:Y:S01]  /*c360*/  FMUL.FTZ R42, R42, R0 ;  /* 0x000000002a2a7220 */ /* 0x002fe20000410000 */
[----:B------:R-:W-:Y:S01]  /*c370*/  LOP3.LUT R5, R5, R6, RZ, 0xc0, !PT ;  /* 0x0000000605057212 */ /* 0x000fe200078ec0ff */
[-C--:B------:R-:W-:Y:S01]  /*c380*/  FMUL.FTZ R43, R43, R0.reuse ;  /* 0x000000002b2b7220 */ /* 0x080fe20000410000 */
[----:B------:R-:W-:Y:S01]  /*c390*/  LOP3.LUT R6, R7, R9, RZ, 0xc0, !PT ;  /* 0x0000000907067212 */ /* 0x000fe200078ec0ff */
[----:B------:R-:W-:Y:S01]  /*c3a0*/  FMUL.FTZ R46, R46, R0 ;  /* 0x000000002e2e7220 */ /* 0x000fe20000410000 */
[----:B------:R-:W-:Y:S01]  /*c3b0*/  LOP3.LUT R4, R3, R4, RZ, 0xc0, !PT ;  /* 0x0000000403047212 */ /* 0x000fe200078ec0ff */
[-C--:B------:R-:W-:Y:S01]  /*c3c0*/  FMUL.FTZ R47, R47, R0.reuse ;  /* 0x000000002f2f7220 */ /* 0x080fe20000410000 */
[----:B------:R-:W-:Y:S01]  /*c3d0*/  LOP3.LUT R7, R14, R17, RZ, 0xc0, !PT ;  /* 0x000000110e077212 */ /* 0x000fe200078ec0ff */
[-C--:B------:R-:W-:Y:S01]  /*c3e0*/  FMUL.FTZ R142, R142, R0.reuse ;  /* 0x000000008e8e7220 */ /* 0x080fe20000410000 */
[----:B------:R-:W-:Y:S01]  /*c3f0*/  HSET2.LE.AND R9, R18, R251, PT ;  /* 0x000000fb12097233 */ /* 0x000fe20003803000 */
[----:B------:R-:W-:Y:S01]  /*c400*/  FMUL.FTZ R143, R143, R0 ;  /* 0x000000008f8f7220 */ /* 0x000fe20000410000 */
[----:B------:R-:W-:Y:S01]  /*c410*/  F2FP.BF16.F32.PACK_AB R3, R252, R135 ;  /* 0x00000087fc03723e */ /* 0x000fe200000010ff */
[-C--:B------:R-:W-:Y:S01]  /*c420*/  FMUL.FTZ R148, R148, R2.reuse ;  /* 0x0000000294947220 */ /* 0x080fe20000410000 */
[----:B------:R-:W-:Y:S01]  /*c430*/  FMUL.FTZ R149, R149, R2 ;  /* 0x0000000295957220 */ /* 0x000fe20000410000 */
[C---:B------:R-:W-:Y:S01]  /*c440*/  HMMA.16816.F32.BF16 R20, R4.reuse, R172, R40 ;  /* 0x000000ac0414723c */ /* 0x040fe20000041828 */
[----:B------:R-:W-:Y:S01]  /*c450*/  LDSM.16.MT88.4 R40, [R210+0xb000] ;  /* 0x00b00000d228783b */ /* 0x000fe20000004200 */
[-C--:B------:R-:W-:Y:S01]  /*c460*/  FMUL.FTZ R150, R150, R0.reuse ;  /* 0x0000000096967220 */ /* 0x080fe20000410000 */
[----:B------:R-:W-:Y:S01]  /*c470*/  FMUL.FTZ R151, R151, R0 ;  /* 0x0000000097977220 */ /* 0x000fe20000410000 */
[-C--:B------:R-:W-:Y:S01]  /*c480*/  FMUL.FTZ R56, R56, R2.reuse ;  /* 0x0000000238387220 */ /* 0x080fe20000410000 */
[-C--:B------:R-:W-:Y:S01]  /*c490*/  FMUL.FTZ R57, R57, R2.reuse ;  /* 0x0000000239397220 */ /* 0x080fe20000410000 */
[C---:B------:R-:W-:Y:S01]  /*c4a0*/  HMMA.16816.F32.BF16 R28, R4.reuse, R174, R44 ;  /* 0x000000ae041c723c */ /* 0x040fe2000004182c */
[----:B------:R-:W-:Y:S01]  /*c4b0*/  LDSM.16.MT88.4 R44, [R213+0xb000] ;  /* 0x00b00000d52c783b */ /* 0x000fe20000004200 */
        /* <DEDUP_REMOVED lines=19> */
[----:B------:R-:W-:Y:S01]  /*c5f0*/  MOV R185, R21 ;  /* 0x0000001500b97202 */ /* 0x000fe20000000f00 */
[----:B------:R-:W-:Y:S01]  /*c600*/  FMUL.FTZ R90, R90, R0 ;  /* 0x000000005a5a7220 */ /* 0x000fe20000410000 */
[----:B------:R-:W1:Y:S01]  /*c610*/  LDSM.16.MT88.4 R20, [R212+0xa000] ;  /* 0x00a00000d414783b */ /* 0x000e620000004200 */
[----:B------:R-:W-:Y:S01]  /*c620*/  IMAD.MOV.U32 R232, RZ, RZ, R30 ;  /* 0x000000ffffe87224 */ /* 0x000fe200078e001e */
[----:B------:R-:W-:Y:S01]  /*c630*/  MOV R203, R29 ;  /* 0x0000001d00cb7202 */ /* 0x000fe20000000f00 */
[----:B------:R-:W-:Y:S01]  /*c640*/  IMAD.MOV.U32 R17, RZ, RZ, R31 ;  /* 0x000000ffff117224 */ /* 0x000fe200078e001f */
[----:B------:R-:W-:Y:S01]  /*c650*/  MOV R14, R28 ;  /* 0x0000001c000e7202 */ /* 0x000fe20000000f00 */
[----:B------:R-:W-:Y:S01]  /*c660*/  FMUL.FTZ R91, R91, R0 ;  /* 0x000000005b5b7220 */ /* 0x000fe20000410000 */
        /* <DEDUP_REMOVED lines=29> */
[----:B------:R-:W-:Y:S01]  /*c840*/  LOP3.LUT R9, R9, R3, RZ, 0xc0, !PT ;  /* 0x0000000309097212 */ /* 0x000fe200078ec0ff */
[----:B------:R-:W-:Y:S01]  /*c850*/  FMUL.FTZ R3, R180, UR33 ;  /* 0x00000021b4037c20 */ /* 0x000fe20008410000 */
[----:B------:R-:W-:Y:S01]  /*c860*/  IMAD.MOV.U32 R18, RZ, RZ, R204 ;  /* 0x000000ffff127224 */ /* 0x000fe200078e00cc */
[----:B---3--:R-:W-:Y:S01]  /*c870*/  HMMA.16816.F32.BF16 R140, R4, R176, R140 ;  /* 0x000000b0048c723c */ /* 0x008fe2000004188c */
[----:B------:R-:W-:-:S02]  /*c880*/  IMAD.MOV.U32 R180, RZ, RZ, R229 ;  /* 0x000000ffffb47224 */ /* 0x000fc400078e00e5 */
[----:B------:R-:W-:Y:S01]  /*c890*/  FFMA.FTZ R2, R247, R2, R224 ;  /* 0x00000002f7027223 */ /* 0x000fe200000100e0 */
[----:B------:R-:W-:Y:S02]  /*c8a0*/  FFMA.FTZ R0, R246, R0, R195 ;  /* 0x00000000f6007223 */ /* 0x000fe400000100c3 */
[----:B------:R-:W-:Y:S01]  /*c8b0*/  HMMA.16816.F32.BF16 R148, R4, R178, R148 ;  /* 0x000000b20494723c */ /* 0x000fe20000041894 */
[----:B------:R-:W-:-:S04]  /*c8c0*/  FADD.FTZ R2, R199, R2 ;  /* 0x00000002c7027221 */ /* 0x000fc80000010000 */
[----:B------:R-:W-:Y:S01]  /*c8d0*/  FADD.FTZ R2, R198, R2 ;  /* 0x00000002c6027221 */ /* 0x000fe20000010000 */
[----:B------:R-:W-:Y:S03]  /*c8e0*/  HMMA.16816.F32.BF16 R56, R4, R136, R56 ;  /* 0x000000880438723c */ /* 0x000fe60000041838 */
[----:B------:R-:W-:-:S03]  /*c8f0*/  FADD.FTZ R2, R197, R2 ;  /* 0x00000002c5027221 */ /* 0x000fc60000010000 */
[C---:B------:R-:W-:Y:S06]  /*c900*/  HMMA.16816.F32.BF16 R60, R4.reuse, R138, R60 ;  /* 0x0000008a043c723c */ /* 0x040fec000004183c */
        /* <DEDUP_REMOVED lines=8> */
[C---:B--2---:R-:W-:Y:S06]  /*c990*/  HMMA.16816.F32.BF16 R164, R4.reuse, R28, R164 ;  /* 0x0000001c04a4723c */ /* 0x044fec00000418a4 */
[----:B------:R-:W-:Y:S01]  /*c9a0*/  HMMA.16816.F32.BF16 R204, R4, R30, R124 ;  /* 0x0000001e04cc723c */ /* 0x000fe2000004187c */
[----:B------:R1:W2:Y:S06]  /*c9b0*/  MUFU.EX2 R4, R3 ;  /* 0x0000000300047308 */ /* 0x0002ac0000000800 */
[----:B------:R-:W-:Y:S01]  /*c9c0*/  IMAD.WIDE.U32 R6, R184, -0x2daee0ad, RZ ;  /* 0xd2511f53b8067825 */ /* 0x000fe200078e00ff */
[----:B------:R-:W-:-:S02]  /*c9d0*/  MOV R127, R235 ;  /* 0x000000eb007f7202 */ /* 0x000fc40000000f00 */
[----:B------:R-:W-:Y:S01]  /*c9e0*/  MOV R125, R231 ;  /* 0x000000e7007d7202 */ /* 0x000fe20000000f00 */
[----:B------:R-:W-:Y:S01]  /*c9f0*/  IMAD.MOV.U32 R126, RZ, RZ, R234 ;  /* 0x000000ffff7e7224 */ /* 0x000fe200078e00ea */
[----:B------:R-:W-:Y:S01]  /*ca00*/  LOP3.LUT R5, R7, UR5, R186, 0x96, !PT ;  /* 0x0000000507057c12 */ /* 0x000fe2000f8e96ba */
[----:B------:R-:W-:Y:S02]  /*ca10*/  IMAD.MOV.U32 R124, RZ, RZ, R230 ;  /* 0x000000ffff7c7224 */ /* 0x000fe400078e00e6 */
[----:B-1----:R-:W-:Y:S01]  /*ca20*/  FMUL.FTZ R3, R27, UR33 ;  /* 0x000000211b037c20 */ /* 0x002fe20008410000 */
[-C--:B--2---:R-:W-:Y:S01]  /*ca30*/  FMUL.FTZ R144, R144, R4.reuse ;  /* 0x0000000490907220 */ /* 0x084fe20000410000 */
[-C--:B------:R-:W-:Y:S01]  /*ca40*/  FMUL.FTZ R145, R145, R4.reuse ;  /* 0x0000000491917220 */ /* 0x080fe20000410000 */
[-C--:B------:R-:W-:Y:S01]  /*ca50*/  FMUL.FTZ R152, R152, R4.reuse ;  /* 0x0000000498987220 */ /* 0x080fe20000410000 */
[-C--:B------:R-:W-:Y:S01]  /*ca60*/  FMUL.FTZ R153, R153, R4.reuse ;  /* 0x0000000499997220 */ /* 0x080fe20000410000 */
[-C--:B------:R-:W-:Y:S01]  /*ca70*/  FMUL.FTZ R48, R48, R4.reuse ;  /* 0x0000000430307220 */ /* 0x080fe20000410000 */
[----:B------:R-:W1:Y:S01]  /*ca80*/  MUFU.EX2 R3, R3 ;  /* 0x0000000300037308 */ /* 0x000e620000000800 */
        /* <DEDUP_REMOVED lines=30> */
[C---:B------:R-:W-:Y:S01]  /*cc70*/  HMMA.16816.F32.BF16 R236, R8.reuse, R178, R152 ;  /* 0x000000b208ec723c */ /* 0x040fe20000041898 */
[----:B------:R-:W-:Y:S01]  /*cc80*/  MOV R177, R203 ;  /* 0x000000cb00b17202 */ /* 0x000fe20000000f00 */
[-C--:B------:R-:W-:Y:S01]  /*cc90*/  FMUL.FTZ R83, R83, R3.reuse ;  /* 0x0000000353537220 */ /* 0x080fe20000410000 */
[-C--:B------:R-:W-:Y:S01]  /*cca0*/  FMUL.FTZ R86, R86, R3.reuse ;  /* 0x0000000356567220 */ /* 0x080fe20000410000 */
[----:B------:R-:W-:Y:S01]  /*ccb0*/  FMUL.FTZ R87, R87, R3 ;  /* 0x0000000357577220 */ /* 0x000fe20000410000 */
[----:B------:R-:W-:Y:S01]  /*ccc0*/  IMAD.MOV.U32 R176, RZ, RZ, R202 ;  /* 0x000000ffffb07224 */ /* 0x000fe200078e00ca */
[C---:B------:R-:W-:Y:S01]  /*ccd0*/  HMMA.16816.F32.BF16 R232, R8.reuse, R174, R48 ;  /* 0x000000ae08e8723c */ /* 0x040fe20000041830 */
[----:B------:R-:W-:Y:S01]  /*cce0*/  MOV R152, R228 ;  /* 0x000000e400987202 */ /* 0x000fe20000000f00 */
[----:B------:R-:W-:Y:S01]  /*ccf0*/  IMAD.MOV.U32 R155, RZ, RZ, R200 ;  /* 0x000000ffff9b7224 */ /* 0x000fe200078e00c8 */
[----:B------:R-:W-:Y:S01]  /*cd00*/  MOV R153, R185 ;  /* 0x000000b900997202 */ /* 0x000fe20000000f00 */
[----:B------:R-:W-:Y:S01]  /*cd10*/  FMUL.FTZ R122, R122, R3 ;  /* 0x000000037a7a7220 */ /* 0x000fe20000410000 */
[----:B------:R-:W-:Y:S01]  /*cd20*/  MOV R154, R201 ;  /* 0x000000c9009a7202 */ /* 0x000fe20000000f00 */
[C---:B------:R-:W-:Y:S01]  /*cd30*/  HMMA.16816.F32.BF16 R184, R8.reuse, R34, R96 ;  /* 0x0000002208b8723c */ /* 0x040fe20000041860 */
[----:B------:R-:W-:Y:S01]  /*cd40*/  IMAD.MOV.U32 R51, RZ, RZ, R177 ;  /* 0x000000ffff337224 */ /* 0x000fe200078e00b1 */
[----:B------:R-:W-:Y:S01]  /*cd50*/  MOV R177, R19 ;  /* 0x0000001300b17202 */ /* 0x000fe20000000f00 */
[-C--:B------:R-:W-:Y:S01]  /*cd60*/  FMUL.FTZ R123, R123, R3.reuse ;  /* 0x000000037b7b7220 */ /* 0x080fe20000410000 */
[----:B------:R-:W-:Y:S01]  /*cd70*/  LOP3.LUT R19, R6, 0xffff, RZ, 0xc0, !PT ;  /* 0x0000ffff06137812 */ /* 0x000fe200078ec0ff */
[----:B------:R-:W-:Y:S01]  /*cd80*/  FFMA.FTZ R7, R183, UR33, -R12 ;  /* 0x00000021b7077c23 */ /* 0x000fe2000801080c */
[C---:B------:R-:W-:Y:S01]  /*cd90*/  HMMA.16816.F32.BF16 R36, R8.reuse, R172, R36 ;  /* 0x000000ac0824723c */ /* 0x040fe20000041824 */
[----:B------:R-:W-:Y:S01]  /*cda0*/  IMAD.MOV.U32 R35, RZ, RZ, R152 ;  /* 0x000000ffff237224 */ /* 0x000fe200078e0098 */
[----:B------:R-:W-:Y:S01]  /*cdb0*/  MOV R152, R176 ;  /* 0x000000b000987202 */ /* 0x000fe20000000f00 */
[----:B------:R-:W-:Y:S01]  /*cdc0*/  IMAD.MOV.U32 R176, RZ, RZ, R18 ;  /* 0x000000ffffb07224 */ /* 0x000fe200078e0012 */
[----:B------:R-:W-:Y:S01]  /*cdd0*/  MOV R50, R14 ;  /* 0x0000000e00327202 */ /* 0x000fe20000000f00 */
[----:B------:R-:W-:Y:S01]  /*cde0*/  FFMA.FTZ R14, R181, UR33, -R12 ;  /* 0x00000021b50e7c23 */ /* 0x000fe2000801080c */
[C---:B------:R-:W-:Y:S01]  /*cdf0*/  HMMA.16816.F32.BF16 R68, R8.reuse, R20, R68 ;  /* 0x000000140844723c */ /* 0x040fe20000041844 */
[----:B------:R-:W-:Y:S01]  /*ce00*/  IMAD.MOV.U32 R173, RZ, RZ, R17 ;  /* 0x000000ffffad7224 */ /* 0x000fe200078e0011 */
[----:B------:R-:W-:Y:S01]  /*ce10*/  LOP3.LUT R17, R5, 0xff, RZ, 0xc0, !PT ;  /* 0x000000ff05117812 */ /* 0x000fe200078ec0ff */
[----:B------:R1:W2:Y:S01]  /*ce20*/  MUFU.EX2 R34, R14 ;  /* 0x0000000e00227308 */ /* 0x0002a20000000800 */
[----:B------:R-:W-:Y:S01]  /*ce30*/  SHF.R.U32.HI R18, RZ, 0x18, R5 ;  /* 0x00000018ff127819 */ /* 0x000fe20000011605 */
[-C--:B------:R-:W-:Y:S01]  /*ce40*/  FMUL.FTZ R54, R54, R3.reuse ;  /* 0x0000000336367220 */ /* 0x080fe20000410000 */
[C---:B------:R-:W-:Y:S01]  /*ce50*/  HMMA.16816.F32.BF16 R200, R8.reuse, R22, R80 ;  /* 0x0000001608c8723c */ /* 0x040fe20000041850 */
[--C-:B------:R-:W-:Y:S01]  /*ce60*/  SHF.R.U32.HI R21, RZ, 0x10, R6.reuse ;  /* 0x00000010ff157819 */ /* 0x100fe20000011606 */
[----:B------:R-:W-:Y:S01]  /*ce70*/  FMUL.FTZ R55, R55, R3 ;  /* 0x0000000337377220 */ /* 0x000fe20000410000 */
[----:B------:R-:W-:Y:S01]  /*ce80*/  MOV R172, R27 ;  /* 0x0000001b00ac7202 */ /* 0x000fe20000000f00 */
[-C--:B------:R-:W-:Y:S01]  /*ce90*/  FMUL.FTZ R64, R64, R4.reuse ;  /* 0x0000000440407220 */ /* 0x080fe20000410000 */
[----:B------:R-:W-:Y:S01]  /*cea0*/  SHF.R.U32.HI R20, RZ, 0x8, R19 ;  /* 0x00000008ff147819 */ /* 0x000fe20000011613 */
[----:B------:R-:W-:Y:S01]  /*ceb0*/  HMMA.16816.F32.BF16 R84, R8, R32, R84 ;  /* 0x000000200854723c */ /* 0x000fe20000041854 */
[----:B------:R-:W-:Y:S01]  /*cec0*/  LOP3.LUT R23, R6, 0xff, RZ, 0xc0, !PT ;  /* 0x000000ff06177812 */ /* 0x000fe200078ec0ff */
[----:B------:R3:W4:Y:S01]  /*ced0*/  MUFU.EX2 R33, R7 ;  /* 0x0000000700217308 */ /* 0x0007220000000800 */
[----:B------:R-:W-:Y:S01]  /*cee0*/  SHF.R.U32.HI R22, RZ, 0x18, R6 ;  /* 0x00000018ff167819 */ /* 0x000fe20000011606 */
[-C--:B------:R-:W-:Y:S01]  /*cef0*/  FMUL.FTZ R65, R65, R4.reuse ;  /* 0x0000000441417220 */ /* 0x080fe20000410000 */
[----:B------:R-:W-:Y:S01]  /*cf00*/  SHF.R.U32.HI R6, RZ, 0x10, R5 ;  /* 0x00000010ff067819 */ /* 0x000fe20000011605 */
[-C--:B------:R-:W-:Y:S01]  /*cf10*/  FMUL.FTZ R66, R66, R3.reuse ;  /* 0x0000000342427220 */ /* 0x080fe20000410000 */
[----:B------:R-:W-:Y:S01]  /*cf20*/  LOP3.LUT R19, R21, 0xff, RZ, 0xc0, !PT ;  /* 0x000000ff15137812 */ /* 0x000fe200078ec0ff */
[----:B-1----:R-:W-:Y:S01]  /*cf30*/  FFMA.FTZ R14, R189, UR33, -R12 ;  /* 0x00000021bd0e7c23 */ /* 0x002fe2000801080c */
[----:B------:R-:W-:Y:S01]  /*cf40*/  PRMT R20, R23, 0x5410, R20 ;  /* 0x0000541017147816 */ /* 0x000fe20000000014 */
[----:B------:R-:W-:Y:S01]  /*cf50*/  FMUL.FTZ R67, R67, R3 ;  /* 0x0000000343437220 */ /* 0x000fe20000410000 */
[----:B------:R-:W-:Y:S01]  /*cf60*/  PRMT R19, R19, 0x5410, R22 ;  /* 0x0000541013137816 */ /* 0x000fe20000000016 */
[----:B------:R1:W5:Y:S01]  /*cf70*/  MUFU.EX2 R32, R14 ;  /* 0x0000000e00207308 */ /* 0x0003620000000800 */
[----:B------:R-:W-:Y:S01]  /*cf80*/  MOV R189, R125 ;  /* 0x0000007d00bd7202 */ /* 0x000fe20000000f00 */
[-C--:B------:R-:W-:Y:S01]  /*cf90*/  FMUL.FTZ R100, R100, R4.reuse ;  /* 0x0000000464647220 */ /* 0x080fe20000410000 */
[-C--:B------:R-:W-:Y:S01]  /*cfa0*/  FMUL.FTZ R101, R101, R4.reuse ;  /* 0x0000000465657220 */ /* 0x080fe20000410000 */
[-C--:B------:R-:W-:Y:S01]  /*cfb0*/  FMUL.FTZ R102, R102, R3.reuse ;  /* 0x0000000366667220 */ /* 0x080fe20000410000 */
[----:B------:R-:W-:Y:S01]  /*cfc0*/  FMUL.FTZ R103, R103, R3 ;  /* 0x0000000367677220 */ /* 0x000fe20000410000 */
[----:B------:R-:W-:Y:S01]  /*cfd0*/  FMUL.FTZ R108, R108, R4 ;  /* 0x000000046c6c7220 */ /* 0x000fe20000410000 */
[----:B---3--:R-:W-:Y:S01]  /*cfe0*/  LOP3.LUT R7, R5, 0xffff, RZ, 0xc0, !PT ;  /* 0x0000ffff05077812 */ /* 0x008fe200078ec0ff */
[----:B------:R-:W-:Y:S01]  /*cff0*/  FFMA.FTZ R5, R182, UR33, -R13 ;  /* 0x00000021b6057c23 */ /* 0x000fe2000801080d */
[----:B------:R-:W-:-:S02]  /*d000*/  IMAD.MOV.U32 R182, RZ, RZ, R176 ;  /* 0x000000ffffb67224 */ /* 0x000fc400078e00b0 */
[-C--:B------:R-:W-:Y:S01]  /*d010*/  FMUL.FTZ R109, R109, R4.reuse ;  /* 0x000000046d6d7220 */ /* 0x080fe20000410000 */
[----:B------:R-:W-:Y:S01]  /*d020*/  SHF.R.U32.HI R7, RZ, 0x8, R7 ;  /* 0x00000008ff077819 */ /* 0x000fe20000011607 */
[----:B------:R3:W-:Y:S01]  /*d030*/  MUFU.EX2 R27, R5 ;  /* 0x00000005001b7308 */ /* 0x0007e20000000800 */
[-C--:B------:R-:W-:Y:S01]  /*d040*/  FMUL.FTZ R110, R110, R3.reuse ;  /* 0x000000036e6e7220 */ /* 0x080fe20000410000 */
[-C--:B------:R-:W-:Y:S01]  /*d050*/  FMUL.FTZ R111, R111, R3.reuse ;  /* 0x000000036f6f7220 */ /* 0x080fe20000410000 */
[-C--:B------:R-:W-:Y:S01]  /*d060*/  FMUL.FTZ R160, R160, R4.reuse ;  /* 0x00000004a0a07220 */ /* 0x080fe20000410000 */
[-C--:B------:R-:W-:Y:S01]  /*d070*/  FMUL.FTZ R161, R161, R4.reuse ;  /* 0x00000004a1a17220 */ /* 0x080fe20000410000 */
[----:B-1----:R-:W-:Y:S01]  /*d080*/  LOP3.LUT R14, R6, 0xff, RZ, 0xc0, !PT ;  /* 0x000000ff060e7812 */ /* 0x002fe200078ec0ff */
[-C--:B------:R-:W-:Y:S01]  /*d090*/  FMUL.FTZ R162, R162, R3.reuse ;  /* 0x00000003a2a27220 */ /* 0x080fe20000410000 */
[----:B------:R-:W-:Y:S01]  /*d0a0*/  PRMT R6, R17, 0x5410, R7 ;  /* 0x0000541011067816 */ /* 0x000fe20000000007 */
[----:B------:R-:W-:Y:S01]  /*d0b0*/  FFMA.FTZ R7, R196, UR33, -R12 ;  /* 0x00000021c4077c23 */ /* 0x000fe2000801080c */
[----:B------:R-:W-:Y:S01]  /*d0c0*/  FFMA.FTZ R12, R191, UR33, -R13 ;  /* 0x00000021bf0c7c23 */ /* 0x000fe2000801080d */
[----:B------:R-:W-:Y:S01]  /*d0d0*/  PRMT R14, R14, 0x5410, R18 ;  /* 0x000054100e0e7816 */ /* 0x000fe20000000012 */
[----:B------:R-:W-:Y:S01]  /*d0e0*/  IMAD.MOV.U32 R191, RZ, RZ, R127 ;  /* 0x000000ffffbf7224 */ /* 0x000fe200078e007f */
[----:B------:R-:W1:Y:S01]  /*d0f0*/  MUFU.EX2 R22, R7 ;  /* 0x0000000700167308 */ /* 0x000e620000000800 */
[--C-:B------:R-:W-:Y:S01]  /*d100*/  HSET2.LE.AND R6, R6, R251.reuse, PT ;  /* 0x000000fb06067233 */ /* 0x100fe20003803000 */
[-C--:B------:R-:W-:Y:S01]  /*d110*/  FMUL.FTZ R163, R163, R3.reuse ;  /* 0x00000003a3a37220 */ /* 0x080fe20000410000 */
[-C--:B------:R-:W-:Y:S01]  /*d120*/  FMUL.FTZ R168, R168, R4.reuse ;  /* 0x00000004a8a87220 */ /* 0x080fe20000410000 */
[----:B------:R-:W-:Y:S01]  /*d130*/  FMUL.FTZ R169, R169, R4 ;  /* 0x00000004a9a97220 */ /* 0x000fe20000410000 */
[--C-:B---3--:R-:W-:Y:S01]  /*d140*/  FFMA.FTZ R5, R188, UR33, -R13.reuse ;  /* 0x00000021bc057c23 */ /* 0x108fe2000801080d */
[----:B------:R-:W-:Y:S01]  /*d150*/  FFMA.FTZ R13, R190, UR33, -R13 ;  /* 0x00000021be0d7c23 */ /* 0x000fe2000801080d */
[----:B------:R-:W-:Y:S01]  /*d160*/  IMAD.MOV.U32 R188, RZ, RZ, R124 ;  /* 0x000000ffffbc7224 */ /* 0x000fe200078e007c */
[----:B------:R-:W-:Y:S01]  /*d170*/  MUFU.EX2 R18, R12 ;  /* 0x0000000c00127308 */ /* 0x000fe20000000800 */
[----:B------:R-:W-:Y:S01]  /*d180*/  MOV R190, R126 ;  /* 0x0000007e00be7202 */ /* 0x000fe20000000f00 */
[-C--:B------:R-:W-:Y:S01]  /*d190*/  FMUL.FTZ R170, R170, R3.reuse ;  /* 0x00000003aaaa7220 */ /* 0x080fe20000410000 */
[-C--:B------:R-:W-:Y:S01]  /*d1a0*/  FMUL.FTZ R171, R171, R3.reuse ;  /* 0x00000003abab7220 */ /* 0x080fe20000410000 */
[-C--:B------:R-:W-:Y:S01]  /*d1b0*/  FMUL.FTZ R128, R128, R4.reuse ;  /* 0x0000000480807220 */ /* 0x080fe20000410000 */
[----:B------:R-:W-:Y:S01]  /*d1c0*/  FMUL.FTZ R129, R129, R4 ;  /* 0x0000000481817220 */ /* 0x000fe20000410000 */
[-C--:B------:R-:W-:Y:S01]  /*d1d0*/  FMUL.FTZ R130, R130, R3.reuse ;  /* 0x0000000382827220 */ /* 0x080fe20000410000 */
[----:B------:R-:W-:Y:S01]  /*d1e0*/  FMUL.FTZ R131, R131, R3 ;  /* 0x0000000383837220 */ /* 0x000fe20000410000 */
[----:B------:R3:W1:Y:S01]  /*d1f0*/  MUFU.EX2 R21, R5 ;  /* 0x0000000500157308 */ /* 0x0006620000000800 */
[----:B------:R-:W-:Y:S01]  /*d200*/  MOV R183, R177 ;  /* 0x000000b100b77202 */ /* 0x000fe20000000f00 */
[C---:B------:R-:W-:Y:S01]  /*d210*/  HMMA.16816.F32.BF16 R52, R8.reuse, R136, R52 ;  /* 0x000000880834723c */ /* 0x040fe20000041834 */
[----:B------:R-:W1:Y:S01]  /*d220*/  LDSM.16.MT88.4 R80, [R212+0xa800] ;  /* 0x00a80000d450783b */ /* 0x000e620000004200 */
[----:B------:R-:W-:Y:S01]  /*d230*/  MOV R183, R135 ;  /* 0x0000008700b77202 */ /* 0x000fe20000000f00 */
[----:B--2---:R-:W-:Y:S01]  /*d240*/  FADD.FTZ R2, R34, R2 ;  /* 0x0000000222027221 */ /* 0x004fe20000010000 */
[----:B------:R-:W-:Y:S01]  /*d250*/  MOV R181, R134 ;  /* 0x0000008600b57202 */ /* 0x000fe20000000f00 */
[----:B------:R-:W-:Y:S01]  /*d260*/  LDSM.16.MT88.4 R96, [R208+0xb800] ;  /* 0x00b80000d060783b */ /* 0x000fe20000004200 */
[----:B------:R-:W2:Y:S01]  /*d270*/  MUFU.EX2 R17, R13 ;  /* 0x0000000d00117308 */ /* 0x000ea20000000800 */
[C---:B------:R-:W-:Y:S01]  /*d280*/  HMMA.16816.F32.BF16 R176, R8.reuse, R46, R120 ;  /* 0x0000002e08b0723c */ /* 0x040fe20000041878 */
[----:B------:R-:W-:Y:S01]  /*d290*/  FFMA.FTZ R3, R248, R3, R183 ;  /* 0x00000003f8037223 */ /* 0x000fe200000100b7 */
[----:B------:R-:W-:Y:S01]  /*d2a0*/  LDSM.16.MT88.4 R120, [R213+0xb800] ;  /* 0x00b80000d578783b */ /* 0x000fe20000004200 */
[C---:B----4-:R-:W-:Y:S01]  /*d2b0*/  FADD.FTZ R2, R33.reuse, R2 ;  /* 0x0000000221027221 */ /* 0x050fe20000010000 */
[----:B------:R-:W-:Y:S01]  /*d2c0*/  MOV R135, R26 ;  /* 0x0000001a00877202 */ /* 0x000fe20000000f00 */
[----:B------:R-:W-:Y:S01]  /*d2d0*/  @P0 IMAD.MOV.U32 R135, RZ, RZ, R26 ;  /* 0x000000ffff870224 */ /* 0x000fe200078e001a */
[C---:B------:R-:W-:Y:S01]  /*d2e0*/  HMMA.16816.F32.BF16 R228, R8.reuse, R138, R64 ;  /* 0x0000008a08e4723c */ /* 0x040fe20000041840 */
[----:B------:R-:W-:Y:S01]  /*d2f0*/  IMAD.MOV.U32 R46, RZ, RZ, R172 ;  /* 0x000000ffff2e7224 */ /* 0x000fe200078e00ac */
[----:B---3--:R-:W-:Y:S01]  /*d300*/  F2FP.BF16.F32.PACK_AB R5, R33, R34 ;  /* 0x000000222105723e */ /* 0x008fe200000010ff */
[----:B------:R-:W3:Y:S01]  /*d310*/  LDSM.16.MT88.4 R64, [R213+0xa800] ;  /* 0x00a80000d540783b */ /* 0x000ee20000004200 */
[----:B------:R-:W-:Y:S01]  /*d320*/  MOV R47, R173 ;  /* 0x000000ad002f7202 */ /* 0x000fe20000000f00 */
[----:B-----5:R-:W-:Y:S01]  /*d330*/  FADD.FTZ R2, R32, R2 ;  /* 0x0000000220027221 */ /* 0x020fe20000010000 */
[----:B------:R-:W-:Y:S01]  /*d340*/  LOP3.LUT R124, R6, R5, RZ, 0xc0, !PT ;  /* 0x00000005067c7212 */ /* 0x000fe200078ec0ff */
[----:B------:R-:W-:Y:S01]  /*d350*/  HMMA.16816.F32.BF16 R100, R8, R40, R100 ;  /* 0x000000280864723c */ /* 0x000fe20000041864 */
[----:B------:R-:W-:Y:S01]  /*d360*/  HSET2.LE.AND R5, R14, R251, PT ;  /* 0x000000fb0e057233 */ /* 0x000fe20003803000 */
[----:B-1----:R-:W-:Y:S01]  /*d370*/  FADD.FTZ R247, R22, R2 ;  /* 0x0000000216f77221 */ /* 0x002fe20000010000 */
[----:B------:R-:W-:-:S02]  /*d380*/  F2FP.BF16.F32.PACK_AB R6, R21, R27 ;  /* 0x0000001b1506723e */ /* 0x000fc400000010ff */
[----:B------:R-:W-:Y:S01]  /*d390*/  MOV R134, R24 ;  /* 0x0000001800867202 */ /* 0x000fe20000000f00 */
[C---:B------:R-:W-:Y:S01]  /*d3a0*/  HMMA.16816.F32.BF16 R136, R8.reuse, R42, R108 ;  /* 0x0000002a0888723c */ /* 0x040fe2000004186c */
[----:B------:R-:W-:Y:S01]  /*d3b0*/  LOP3.LUT R125, R5, R6, RZ, 0xc0, !PT ;  /* 0x00000006057d7212 */ /* 0x000fe200078ec0ff */
[----:B------:R-:W-:Y:S01]  /*d3c0*/  IMAD.MOV.U32 R41, RZ, RZ, R153 ;  /* 0x000000ffff297224 */ /* 0x000fe200078e0099 */
[----:B------:R-:W-:Y:S01]  /*d3d0*/  HSET2.LE.AND R5, R20, R251, PT ;  /* 0x000000fb14057233 */ /* 0x000fe20003803000 */
[----:B------:R-:W-:Y:S01]  /*d3e0*/  LDSM.16.MT88.4 R108, [R210+0xb800] ;  /* 0x00b80000d26c783b */ /* 0x000fe20000004200 */
[----:B------:R-:W-:Y:S01]  /*d3f0*/  F2FP.BF16.F32.PACK_AB R6, R22, R32 ;  /* 0x000000201606723e */ /* 0x000fe200000010ff */
[----:B------:R-:W-:Y:S01]  /*d400*/  HMMA.16816.F32.BF16 R160, R8, R44, R160 ;  /* 0x0000002c08a0723c */ /* 0x000fe200000418a0 */
[----:B------:R-:W-:Y:S02]  /*d410*/  MOV R40, R152 ;  /* 0x0000009800287202 */ /* 0x000fe40000000f00 */
[----:B------:R-:W-:-:S02]  /*d420*/  LOP3.LUT R126, R5, R6, RZ, 0xc0, !PT ;  /* 0x00000006057e7212 */ /* 0x000fc400078ec0ff */
[----:B------:R-:W-:Y:S01]  /*d430*/  HSET2.LE.AND R5, R19, R251, PT ;  /* 0x000000fb13057233 */ /* 0x000fe20003803000 */
[C---:B------:R-:W-:Y:S01]  /*d440*/  HMMA.16816.F32.BF16 R168, R8.reuse, R28, R168 ;  /* 0x0000001c08a8723c */ /* 0x040fe200000418a8 */
[----:B--2---:R-:W-:Y:S01]  /*d450*/  F2FP.BF16.F32.PACK_AB R6, R17, R18 ;  /* 0x000000121106723e */ /* 0x004fe200000010ff */
[----:B------:R-:W-:Y:S01]  /*d460*/  IMAD.MOV.U32 R44, RZ, RZ, R50 ;  /* 0x000000ffff2c7224 */ /* 0x000fe200078e0032 */
[----:B------:R-:W-:Y:S02]  /*d470*/  MOV R45, R51 ;  /* 0x00000033002d7202 */ /* 0x000fe40000000f00 */
[----:B------:R-:W-:Y:S01]  /*d480*/  LOP3.LUT R127, R5, R6, RZ, 0xc0, !PT ;  /* 0x00000006057f7212 */ /* 0x000fe200078ec0ff */
[----:B------:R-:W-:Y:S01]  /*d490*/  FFMA.FTZ R5, R245, UR33, -R16 ;  /* 0x00000021f5057c23 */ /* 0x000fe20008010810 */
[----:B------:R-:W-:Y:S01]  /*d4a0*/  LOP3.LUT R6, R189, UR15, R190, 0x96, !PT ;  /* 0x0000000fbd067c12 */ /* 0x000fe2000f8e96be */
[----:B------:R-:W-:Y:S01]  /*d4b0*/  HMMA.16816.F32.BF16 R172, R8, R30, R128 ;  /* 0x0000001e08ac723c */ /* 0x000fe20000041880 */
[----:B------:R-:W-:Y:S01]  /*d4c0*/  MOV R42, R154 ;  /* 0x0000009a002a7202 */ /* 0x000fe20000000f00 */
[----:B------:R1:W2:Y:S01]  /*d4d0*/  MUFU.EX2 R23, R5 ;  /* 0x0000000500177308 */ /* 0x0002a20000000800 */
[----:B------:R-:W-:Y:S01]  /*d4e0*/  MOV R43, R155 ;  /* 0x0000009b002b7202 */ /* 0x000fe20000000f00 */
[----:B------:R-:W-:Y:S01]  /*d4f0*/  IMAD.WIDE.U32 R6, R6, -0x2daee0ad, RZ ;  /* 0xd2511f5306067825 */ /* 0x000fe200078e00ff */
[----:B------:R-:W4:Y:S01]  /*d500*/  LDSM.16.MT88.4 R152, [R208+0xa800] ;  /* 0x00a80000d098783b */ /* 0x000f220000004200 */
[C---:B------:R-:W-:Y:S02]  /*d510*/  HMMA.16816.F32.BF16 R72, R124.reuse, R80, R72 ;  /* 0x000000507c48723c */ /* 0x040fe40000041848 */
[----:B------:R-:W-:Y:S01]  /*d520*/  FFMA.FTZ R8, R250, UR33, -R16 ;  /* 0x00000021fa087c23 */ /* 0x000fe20008010810 */
[----:B------:R-:W-:Y:S01]  /*d530*/  IMAD.MOV.U32 R189, RZ, RZ, R133 ;  /* 0x000000ffffbd7224 */ /* 0x000fe200078e0085 */
[----:B------:R-:W-:Y:S01]  /*d540*/  LOP3.LUT R11, R6, 0xff, RZ, 0xc0, !PT ;  /* 0x000000ff060b7812 */ /* 0x000fe200078ec0ff */
[----:B------:R-:W5:Y:S01]  /*d550*/  LDSM.16.MT88.4 R48, [R210+0xa800] ;  /* 0x00a80000d230783b */ /* 0x000f620000004200 */
[--C-:B------:R-:W-:Y:S01]  /*d560*/  SHF.R.U32.HI R10, RZ, 0x10, R6.reuse ;  /* 0x00000010ff0a7819 */ /* 0x100fe20000011606 */
[----:B------:R2:W4:Y:S01]  /*d570*/  MUFU.EX2 R20, R8 ;  /* 0x0000000800147308 */ /* 0x0005220000000800 */
[----:B------:R-:W-:Y:S01]  /*d580*/  SHF.R.U32.HI R9, RZ, 0x18, R6 ;  /* 0x00000018ff097819 */ /* 0x000fe20000011606 */
[----:B------:R-:W5:Y:S01]  /*d590*/  LDSM.16.MT88.4 R28, [R212+0xb800] ;  /* 0x00b80000d41c783b */ /* 0x000f620000004200 */
[----:B------:R-:W-:Y:S01]  /*d5a0*/  LOP3.LUT R10, R10, 0xff, RZ, 0xc0, !PT ;  /* 0x000000ff0a0a7812 */ /* 0x000fe200078ec0ff */
[----:B------:R-:W-:Y:S01]  /*d5b0*/  FFMA.FTZ R4, R249, R4, R189 ;  /* 0x00000004f9047223 */ /* 0x000fe200000100bd */
[----:B---3--:R-:W-:Y:S01]  /*d5c0*/  HMMA.16816.F32.BF16 R56, R124, R64, R56 ;  /* 0x000000407c38723c */ /* 0x008fe20000041838 */
[----:B------:R-:W-:-:S02]  /*d5d0*/  MOV R133, R25 ;  /* 0x0000001900857202 */ /* 0x000fc40000000f00 */
[----:B-1----:R-:W-:Y:S01]  /*d5e0*/  LOP3.LUT R5, R7, UR5, R182, 0x96, !PT ;  /* 0x0000000507057c12 */ /* 0x002fe2000f8e96b6 */
[----:B------:R-:W-:Y:S01]  /*d5f0*/  FADD.FTZ R249, R181, R4 ;  /* 0x00000004b5f97221 */ /* 0x000fe20000010000 */
[----:B------:R-:W-:Y:S01]  /*d600*/  LOP3.LUT R7, R6, 0xffff, RZ, 0xc0, !PT ;  /* 0x0000ffff06077812 */ /* 0x000fe200078ec0ff */
[----:B------:R-:W-:Y:S01]  /*d610*/  FFMA.FTZ R6, R243, UR33, -R16 ;  /* 0x00000021f3067c23 */ /* 0x000fe20008010810 */
[----:B------:R-:W-:Y:S01]  /*d620*/  PRMT R10, R10, 0x5410, R9 ;  /* 0x000054100a0a7816 */ /* 0x000fe20000000009 */
[----:B------:R-:W-:Y:S01]  /*d630*/  FADD.FTZ R4, R252, R3 ;  /* 0x00000003fc047221 */ /* 0x000fe20000010000 */
[----:B------:R-:W-:Y:S01]  /*d640*/  SHF.R.U32.HI R7, RZ, 0x8, R7 ;  /* 0x00000008ff077819 */ /* 0x000fe20000011607 */
[----:B------:R1:W3:Y:S01]  /*d650*/  MUFU.EX2 R19, R6 ;  /* 0x0000000600137308 */ /* 0x0002e20000000800 */
[----:B------:R-:W-:Y:S01]  /*d660*/  FADD.FTZ R3, R194, R0 ;  /* 0x00000000c2037221 */ /* 0x000fe20000010000 */
[----:B--2---:R-:W-:Y:S01]  /*d670*/  FFMA.FTZ R8, R227, UR33, -R15 ;  /* 0x00000021e3087c23 */ /* 0x004fe2000801080f */
[----:B------:R-:W-:Y:S01]  /*d680*/  PRMT R11, R11, 0x5410, R7 ;  /* 0x000054100b0b7816 */ /* 0x000fe20000000007 */
[----:B------:R-:W-:Y:S01]  /*d690*/  FFMA.FTZ R7, R244, UR33, -R16 ;  /* 0x00000021f4077c23 */ /* 0x000fe20008010810 */
[----:B------:R-:W-:Y:S01]  /*d6a0*/  FADD.FTZ R0, R226, R4 ;  /* 0x00000004e2007221 */ /* 0x000fe20000010000 */
[----:B------:R-:W-:Y:S01]  /*d6b0*/  FADD.FTZ R249, R35, R249 ;  /* 0x000000f923f97221 */ /* 0x000fe20000010000 */
[----:B------:R-:W-:Y:S01]  /*d6c0*/  FADD.FTZ R3, R193, R3 ;  /* 0x00000003c1037221 */ /* 0x000fe20000010000 */
[----:B------:R2:W5:Y:S01]  /*d6d0*/  MUFU.EX2 R16, R7 ;  /* 0x0000000700107308 */ /* 0x0005620000000800 */
[----:B------:R-:W-:Y:S01]  /*d6e0*/  FADD.FTZ R4, R225, R0 ;  /* 0x00000000e1047221 */ /* 0x000fe20000010000 */
[----:B------:R-:W-:Y:S01]  /*d6f0*/  FADD.FTZ R249, R180, R249 ;  /* 0x000000f9b4f97221 */ /* 0x000fe20000010000 */
[----:B------:R-:W-:Y:S01]  /*d700*/  FADD.FTZ R0, R192, R3 ;  /* 0x00000003c0007221 */ /* 0x000fe20000010000 */
[C---:B------:R-:W-:Y:S01]  /*d710*/  HMMA.16816.F32.BF16 R60, R124.reuse, R66, R60 ;  /* 0x000000427c3c723c */ /* 0x040fe2000004183c */
[----:B------:R-:W-:Y:S01]  /*d720*/  @P0 MOV R134, R24 ;  /* 0x0000001800860202 */ /* 0x000fe20000000f00 */
[----:B------:R-:W-:Y:S01]  /*d730*/  FADD.FTZ R249, R23, R249 ;  /* 0x000000f917f97221 */ /* 0x000fe20000010000 */
[----:B------:R-:W-:Y:S01]  /*d740*/  FADD.FTZ R0, R27, R0 ;  /* 0x000000001b007221 */ /* 0x000fe20000010000 */
[----:B------:R5:W-:Y:S01]  /*d750*/  MUFU.EX2 R14, R8 ;  /* 0x00000008000e7308 */ /* 0x000be20000000800 */
[----:B-1----:R-:W-:Y:S01]  /*d760*/  LOP3.LUT R6, R5, 0xffff, RZ, 0xc0, !PT ;  /* 0x0000ffff05067812 */ /* 0x002fe200078ec0ff */
[----:B----4-:R-:W-:Y:S01]  /*d770*/  FADD.FTZ R249, R20, R249 ;  /* 0x000000f914f97221 */ /* 0x010fe20000010000 */
[----:B------:R-:W-:Y:S01]  /*d780*/  FADD.FTZ R0, R21, R0 ;  /* 0x0000000015007221 */ /* 0x000fe20000010000 */
[----:B------:R-:W-:Y:S01]  /*d790*/  HMMA.16816.F32.BF16 R140, R124, R152, R140 ;  /* 0x000000987c8c723c */ /* 0x000fe2000004188c */
[----:B------:R-:W-:Y:S01]  /*d7a0*/  @P0 MOV R133, R25 ;  /* 0x0000001900850202 */ /* 0x000fe20000000f00 */
[----:B---3--:R-:W-:Y:S01]  /*d7b0*/  FADD.FTZ R249, R19, R249 ;  /* 0x000000f913f97221 */ /* 0x008fe20000010000 */
[----:B------:R-:W-:Y:S01]  /*d7c0*/  FADD.FTZ R0, R18, R0 ;  /* 0x0000000012007221 */ /* 0x000fe20000010000 */
[----:B--2---:R-:W-:-:S02]  /*d7d0*/  SHF.R.U32.HI R7, RZ, 0x8, R6 ;  /* 0x00000008ff077819 */ /* 0x004fc40000011606 */
[----:B------:R-:W-:Y:S01]  /*d7e0*/  HMMA.16816.F32.BF16 R148, R124, R154, R148 ;  /* 0x0000009a7c94723c */ /* 0x000fe20000041894 */
[----:B------:R-:W-:Y:S01]  /*d7f0*/  LOP3.LUT R6, R5, 0xff, RZ, 0xc0, !PT ;  /* 0x000000ff05067812 */ /* 0x000fe200078ec0ff */
[----:B-----5:R-:W-:Y:S01]  /*d800*/  FADD.FTZ R249, R16, R249 ;  /* 0x000000f910f97221 */ /* 0x020fe20000010000 */
[----:B------:R-:W-:-:S03]  /*d810*/  FADD.FTZ R246, R17, R0 ;  /* 0x0000000011f67221 */ /* 0x000fc60000010000 */
[----:B------:R-:W-:Y:S01]  /*d820*/  HMMA.16816.F32.BF16 R40, R124, R48, R40 ;  /* 0x000000307c28723c */ /* 0x000fe20000041828 */
[----:B------:R-:W-:Y:S01]  /*d830*/  PRMT R8, R6, 0x5410, R7 ;  /* 0x0000541006087816 */ /* 0x000fe20000000007 */
[----:B------:R-:W-:Y:S01]  /*d840*/  FFMA.FTZ R6, R240, UR33, -R15 ;  /* 0x00000021f0067c23 */ /* 0x000fe2000801080f */
[----:B------:R-:W-:-:S03]  /*d850*/  SHF.R.U32.HI R7, RZ, 0x10, R5 ;  /* 0x00000010ff077819 */ /* 0x000fc60000011605 */
[----:B------:R1:W2:Y:S01]  /*d860*/  MUFU.EX2 R13, R6 ;  /* 0x00000006000d7308 */ /* 0x0002a20000000800 */
[----:B------:R-:W-:Y:S01]  /*d870*/  HSET2.LE.AND R8, R8, R251, PT ;  /* 0x000000fb08087233 */ /* 0x000fe20003803000 */
[C---:B------:R-:W-:Y:S06]  /*d880*/  HMMA.16816.F32.BF16 R44, R124.reuse, R50, R44 ;  /* 0x000000327c2c723c */ /* 0x040fec000004182c */
[C---:B------:R-:W-:Y:S06]  /*d890*/  HMMA.16816.F32.BF16 R76, R124.reuse, R82, R76 ;  /* 0x000000527c4c723c */ /* 0x040fec000004184c */
[----:B------:R-:W-:Y:S01]  /*d8a0*/  HMMA.16816.F32.BF16 R88, R124, R96, R88 ;  /* 0x000000607c58723c */ /* 0x000fe20000041858 */
[----:B-1----:R-:W-:-:S02]  /*d8b0*/  SHF.R.U32.HI R6, RZ, 0x18, R5 ;  /* 0x00000018ff067819 */ /* 0x002fc40000011605 */
[----:B------:R-:W-:Y:S01]  /*d8c0*/  LOP3.LUT R5, R7, 0xff, RZ, 0xc0, !PT ;  /* 0x000000ff07057812 */ /* 0x000fe200078ec0ff */
[--C-:B------:R-:W-:Y:S02]  /*d8d0*/  FFMA.FTZ R7, R242, UR33, -R15.reuse ;  /* 0x00000021f2077c23 */ /* 0x100fe4000801080f */
[C---:B------:R-:W-:Y:S01]  /*d8e0*/  HMMA.16816.F32.BF16 R92, R124.reuse, R98, R92 ;  /* 0x000000627c5c723c */ /* 0x040fe2000004185c */
[----:B------:R-:W-:Y:S01]  /*d8f0*/  PRMT R9, R5, 0x5410, R6 ;  /* 0x0000541005097816 */ /* 0x000fe20000000006 */
[----:B------:R-:W-:Y:S01]  /*d900*/  FFMA.FTZ R6, R241, UR33, -R15 ;  /* 0x00000021f1067c23 */ /* 0x000fe2000801080f */
[----:B------:R1:W-:Y:S01]  /*d910*/  MUFU.EX2 R12, R7 ;  /* 0x00000007000c7308 */ /* 0x0003e20000000800 */
[--C-:B------:R-:W-:Y:S02]  /*d920*/  HSET2.LE.AND R5, R11, R251.reuse, PT ;  /* 0x000000fb0b057233 */ /* 0x100fe40003803000 */
[----:B------:R-:W-:Y:S01]  /*d930*/  HMMA.16816.F32.BF16 R104, R124, R108, R104 ;  /* 0x0000006c7c68723c */ /* 0x000fe20000041868 */
[----:B------:R-:W-:-:S05]  /*d940*/  HSET2.LE.AND R9, R9, R251, PT ;  /* 0x000000fb09097233 */ /* 0x000fca0003803000 */
[C---:B------:R-:W-:Y:S06]  /*d950*/  HMMA.16816.F32.BF16 R156, R124.reuse, R110, R156 ;  /* 0x0000006e7c9c723c */ /* 0x040fec000004189c */
[C---:B------:R-:W-:Y:S01]  /*d960*/  HMMA.16816.F32.BF16 R112, R124.reuse, R120, R112 ;  /* 0x000000787c70723c */ /* 0x040fe20000041870 */
[----:B-1----:R-:W-:Y:S02]  /*d970*/  HSET2.LE.AND R7, R10, R251, PT ;  /* 0x000000fb0a077233 */ /* 0x002fe40003803000 */
[----:B------:R1:W3:Y:S03]  /*d980*/  MUFU.EX2 R10, R6 ;  /* 0x00000006000a7308 */ /* 0x0002e60000000800 */
[C---:B------:R-:W-:Y:S06]  /*d990*/  HMMA.16816.F32.BF16 R116, R124.reuse, R122, R116 ;  /* 0x0000007a7c74723c */ /* 0x040fec0000041874 */
[C---:B------:R-:W-:Y:S06]  /*d9a0*/  HMMA.16816.F32.BF16 R164, R124.reuse, R28, R164 ;  /* 0x0000001c7ca4723c */ /* 0x040fec00000418a4 */
[----:B------:R-:W-:Y:S01]  /*d9b0*/  HMMA.16816.F32.BF16 R124, R124, R30, R204 ;  /* 0x0000001e7c7c723c */ /* 0x000fe200000418cc */
[----:B-1----:R-:W-:-:S04]  /*d9c0*/  F2FP.BF16.F32.PACK_AB R6, R16, R19 ;  /* 0x000000131006723e */ /* 0x002fc800000010ff */
[----:B------:R-:W-:Y:S02]  /*d9d0*/  LOP3.LUT R130, R5, R6, RZ, 0xc0, !PT ;  /* 0x0000000605827212 */ /* 0x000fe400078ec0ff */
[----:B--2---:R-:W-:-:S04]  /*d9e0*/  F2FP.BF16.F32.PACK_AB R5, R13, R14 ;  /* 0x0000000e0d05723e */ /* 0x004fc800000010ff */
[----:B------:R-:W-:Y:S02]  /*d9f0*/  LOP3.LUT R131, R7, R5, RZ, 0xc0, !PT ;  /* 0x0000000507837212 */ /* 0x000fe400078ec0ff */
[----:B------:R-:W-:-:S04]  /*da00*/  F2FP.BF16.F32.PACK_AB R5, R20, R23 ;  /* 0x000000171405723e */ /* 0x000fc800000010ff */
[----:B------:R-:W-:Y:S02]  /*da10*/  LOP3.LUT R128, R8, R5, RZ, 0xc0, !PT ;  /* 0x0000000508807212 */ /* 0x000fe400078ec0ff */
[----:B---3--:R-:W-:Y:S01]  /*da20*/  F2FP.BF16.F32.PACK_AB R5, R10, R12 ;  /* 0x0000000c0a05723e */ /* 0x008fe200000010ff */
[----:B------:R-:W-:-:S03]  /*da30*/  FADD.FTZ R12, R12, R4 ;  /* 0x000000040c0c7221 */ /* 0x000fc60000010000 */
[----:B------:R-:W-:Y:S01]  /*da40*/  LOP3.LUT R129, R9, R5, RZ, 0xc0, !PT ;  /* 0x0000000509817212 */ /* 0x000fe200078ec0ff */
[----:B------:R-:W-:-:S04]  /*da50*/  FADD.FTZ R10, R10, R12 ;  /* 0x0000000c0a0a7221 */ /* 0x000fc80000010000 */
[----:B------:R-:W-:Y:S02]  /*da60*/  FADD.FTZ R14, R14, R10 ;  /* 0x0000000a0e0e7221 */ /* 0x000fe40000010000 */
[----:B------:R-:W-:Y:S02]  /*da70*/  HMMA.16816.F32.BF16 R144, R128, R152, R144 ;  /* 0x000000988090723c */ /* 0x000fe40000041890 */
[----:B------:R-:W-:-:S04]  /*da80*/  FADD.FTZ R248, R13, R14 ;  /* 0x0000000e0df87221 */ /* 0x000fc80000010000 */
        /* <DEDUP_REMOVED lines=14> */
[----:B------:R-:W-:-:S04]  /*db70*/  @P0 IMAD.MOV.U32 R136, RZ, RZ, R132 ;  /* 0x000000ffff880224 */ /* 0x000fc800078e0084 */
[C---:B------:R-:W-:Y:S06]  /*db80*/  HMMA.16816.F32.BF16 R168, R128.reuse, R28, R168 ;  /* 0x0000001c80a8723c */ /* 0x040fec00000418a8 */
[----:B------:R-:W-:Y:S01]  /*db90*/  HMMA.16816.F32.BF16 R128, R128, R30, R172 ;  /* 0x0000001e8080723c */ /* 0x000fe200000418ac */
[----:B------:R-:W-:-:S08]  /*dba0*/  NOP ;  /* 0x0000000000007918 */ /* 0x000fd00000000000 */
[----:B------:R-:W-:-:S15]  /*dbb0*/  @P0 BRA `(.L_x_1058) ;  /* 0x0000000000040947 */ /* 0x000fde0003800000 */
.L_x_1054:
[----:B------:R-:W-:-:S12]  /*dbc0*/  UIADD3 UR32, UR4, -0x1, URZ ;  /* 0xffffffff04207890 */ /* 0x000fd8000fffe03f */
.L_x_1058:
[----:B------:R-:W-:-:S13]  /*dbd0*/  ISETP.LE.AND P0, PT, RZ, UR32, PT ;  /* 0x00000020ff007c0c */ /* 0x000fda000bf03270 */
[----:B------:R-:W-:Y:S05]  /*dbe0*/  @!P0 BRA `(.L_x_1059) ;  /* 0x0000002c004c8947 */ /* 0x000fea0003800000 */
[----:B------:R-:W2:Y:S01]  /*dbf0*/  LDL.LU R3, [R1+0x44] ;  /* 0x0000440001037983 */ /* 0x000ea20000300800 */
[----:B------:R-:W1:Y:S01]  /*dc00*/  LDC.U8 R0, c[0x0][0x388] ;  /* 0x0000e200ff007b82 */ /* 0x000e620000000000 */
[----:B------:R-:W-:Y:S01]  /*dc10*/  IMAD.MOV.U32 R138, RZ, RZ, R134 ;  /* 0x000000ffff8a7224 */ /* 0x000fe200078e0086 */
[----:B------:R-:W-:Y:S01]  /*dc20*/  MOV R137, R133 ;  /* 0x0000008500897202 */ /* 0x000fe20000000f00 */
[----:B------:R-:W3:Y:S01]  /*dc30*/  LDL R2, [R1+0x20] ;  /* 0x0000200001027983 */ /* 0x000ee20000100800 */
[----:B------:R-:W-:Y:S01]  /*dc40*/  USHF.L.U64.HI UR34, UR35, 0x1, UR34 ;  /* 0x0000000123227899 */ /* 0x000fe20008010222 */
[----:B------:R-:W-:Y:S02]  /*dc50*/  ULDC UR4, c[0x0][0x2ec] ;  /* 0x0000bb0000047ab9 */ /* 0x000fe40000000800 */
[----:B------:R-:W4:Y:S01]  /*dc60*/  LDL.LU R5, [R1+0x40] ;  /* 0x0000400001057983 */ /* 0x000f220000300800 */
[----:B------:R-:W-:Y:S01]  /*dc70*/  ULDC.64 UR10, c[0x0][0x220] ;  /* 0x00008800000a7ab9 */ /* 0x000fe20000000a00 */
[----:B------:R-:W-:Y:S01]  /*dc80*/  ULDC.64 UR6, c[0x0][0x218] ;  /* 0x0000860000067ab9 */ /* 0x000fe20000000a00 */
[----:B------:R-:W-:Y:S01]  /*dc90*/  ULDC.64 UR8, c[0x0][0x248] ;  /* 0x0000920000087ab9 */ /* 0x000fe20000000a00 */
[----:B------:R-:W5:Y:S01]  /*dca0*/  LDL.LU R4, [R1+0x50] ;  /* 0x0000500001047983 */ /* 0x000f620000300800 */
[----:B------:R-:W-:Y:S01]  /*dcb0*/  USHF.L.U32 UR35, UR35, 0x1, URZ ;  /* 0x0000000123237899 */ /* 0x000fe2000800063f */
[----:B-1----:R-:W-:-:S02]  /*dcc0*/  PRMT R250, R0, 0x7054, R0 ;  /* 0x0000705400fa7816 */ /* 0x002fc40000000000 */
[----:B------:R-:W-:Y:S02]  /*dcd0*/  MOV R0, R136 ;  /* 0x0000008800007202 */ /* 0x000fe40000000f00 */
[----:B--2---:R-:W-:Y:S02]  /*dce0*/  MOV R6, R3 ;  /* 0x0000000300067202 */ /* 0x004fe40000000f00 */
[----:B------:R-:W-:Y:S01]  /*dcf0*/  MOV R3, R135 ;  /* 0x0000008700037202 */ /* 0x000fe20000000f00 */
[----:B---3--:R-:W-:-:S04]  /*dd00*/  IMAD.WIDE.U32 R224, R2, -0x2daee0ad, RZ ;  /* 0xd2511f5302e07825 */ /* 0x008fc800078e00ff */
[----:B----4-:R-:W-:-:S04]  /*dd10*/  IMAD.WIDE.U32 R8, R5, -0x326172a9, RZ ;  /* 0xcd9e8d5705087825 */ /* 0x010fc800078e00ff */
[----:B-----5:R-:W-:Y:S01]  /*dd20*/  IMAD.WIDE.U32 R4, R4, -0x326172a9, RZ ;  /* 0xcd9e8d5704047825 */ /* 0x020fe200078e00ff */
[----:B------:R-:W-:Y:S01]  /*dd30*/  STL.64 [R1+0x8], R8 ;  /* 0x0000080801007387 */ /* 0x000fe20000100a00 */
[----:B------:R-:W-:-:S03]  /*dd40*/  LOP3.LUT R236, R9, R6, RZ, 0x3c, !PT ;  /* 0x0000000609ec7212 */ /* 0x000fc600078e3cff */
[----:B------:R1:W-:Y:S01]  /*dd50*/  STL.64 [R1], R4 ;  /* 0x0000000401007387 */ /* 0x0003e20000100a00 */
[----:B------:R-:W-:-:S03]  /*dd60*/  LOP3.LUT R234, R5, R6, RZ, 0x3c, !PT ;  /* 0x0000000605ea7212 */ /* 0x000fc600078e3cff */
[----:B------:R-:W2:Y:S04]  /*dd70*/  LDL.LU.64 R6, [R1+0x48] ;  /* 0x0000480001067983 */ /* 0x000ea80000300a00 */
[----:B-1----:R-:W2:Y:S01]  /*dd80*/  LDL.LU.64 R4, [R1+0x20] ;  /* 0x0000200001047983 */ /* 0x002ea20000300a00 */
[----:B------:R-:W-:-:S04]  /*dd90*/  IMAD.WIDE.U32 R236, R236, -0x2daee0ad, RZ ;  /* 0xd2511f53ecec7825 */ /* 0x000fc800078e00ff */
[----:B------:R-:W-:-:S04]  /*dda0*/  IMAD.WIDE.U32 R234, R234, -0x2daee0ad, RZ ;  /* 0xd2511f53eaea7825 */ /* 0x000fc800078e00ff */
[----:B--2---:R-:W-:-:S05]  /*ddb0*/  IMAD.MOV.U32 R4, RZ, RZ, R6 ;  /* 0x000000ffff047224 */ /* 0x004fca00078e0006 */
[----:B------:R1:W-:Y:S01]  /*ddc0*/  STL.64 [R1+0x20], R4 ;  /* 0x0000200401007387 */ /* 0x0003e20000100a00 */
[----:B------:R-:W-:Y:S05]  /*ddd0*/  BRA `(.L_x_1060) ;  /* 0x0000000000687947 */ /* 0x000fea0003800000 */
.L_x_1062:
        /* <DEDUP_REMOVED lines=15> */
[----:B------:R-:W-:Y:S04]  /*ded0*/  LEA.HI.X R133, R2, UR7, R133, 0x1, P2 ;  /* 0x0000000702857c11 */ /* 0x000fe800090f0c85 */
        /* <DEDUP_REMOVED lines=8> */
[----:B------:R-:W0:Y:S01]  /*df60*/  LDGDEPBAR ;  /* 0x00000000000079af */ /* 0x000e220000000000 */
[----:B------:R-:W-:Y:S05]  /*df70*/  BRA `(.L_x_1061) ;  /* 0x0000000800207947 */ /* 0x000fea0003800000 */
.L_x_1060:
[----:B-1----:R-:W2:Y:S01]  /*df80*/  LDL.64 R4, [R1+0x20] ;  /* 0x0000200001047983 */ /* 0x002ea20000100a00 */
[----:B------:R-:W-:Y:S04]  /*df90*/  DEPBAR.LE SB0, 0x0 ;  /* 0x000080000000791a */ /* 0x000fe80000000000 */
[----:B------:R-:W-:Y:S01]  /*dfa0*/  BAR.SYNC.DEFER_BLOCKING 0x0 ;  /* 0x0000000000007b1d */ /* 0x000fe20000010000 */
[----:B------:R-:W-:Y:S01]  /*dfb0*/  USHF.R.S32.HI UR36, URZ, 0x1f, UR32 ;  /* 0x0000001f3f247899 */ /* 0x000fe20008011420 */
[----:B------:R-:W-:Y:S01]  /*dfc0*/  IMAD.U32 R6, RZ, RZ, UR32 ;  /* 0x00000020ff067e24 */ /* 0x000fe2000f8e00ff */
        /* <DEDUP_REMOVED lines=12> */
[----:B------:R-:W-:Y:S01]  /*e090*/  ISETP.LT.AND P0, PT, RZ, UR32, PT ;  /* 0x00000020ff007c0c */ /* 0x000fe2000bf01270 */
[----:B------:R-:W-:Y:S04]  /*e0a0*/  LDGSTS.E.BYPASS.LTC128B.128 [R223+0xb000], desc[UR20][R4.64+0x80] ;  /* 0x0b00008004df7fae */ /* 0x000fe8000b901d54 */
[----:B------:R-:W-:Y:S04]  /*e0b0*/  LDGSTS.E.BYPASS.LTC128B.128 [R223+0xa800], desc[UR20][R6.64] ;  /* 0x0a80000006df7fae */ /* 0x000fe8000b901d54 */
[----:B------:R1:W-:Y:S04]  /*e0c0*/  LDGSTS.E.BYPASS.LTC128B.128 [R223+0xb800], desc[UR20][R6.64+0x80] ;  /* 0x0b80008006df7fae */ /* 0x0003e8000b901d54 */
[----:B------:R-:W-:Y:S04]  /*e0d0*/  LDSM.16.M88.4 R32, [R209] ;  /* 0x00000000d120783b */ /* 0x000fe80000000200 */
[----:B------:R-:W1:Y:S04]  /*e0e0*/  LDSM.16.M88.4 R16, [R218] ;  /* 0x00000000da10783b */ /* 0x000e680000000200 */
[----:B------:R-:W2:Y:S04]  /*e0f0*/  LDSM.16.M88.4 R28, [R209+0x2000] ;  /* 0x00200000d11c783b */ /* 0x000ea80000000200 */
[----:B------:R-:W3:Y:S04]  /*e100*/  LDSM.16.M88.4 R132, [R218+0x800] ;  /* 0x00080000da84783b */ /* 0x000ee80000000200 */
[----:B------:R-:W0:Y:S04]  /*e110*/  LDGDEPBAR ;  /* 0x00000000000079af */ /* 0x000e280000000000 */
[----:B------:R-:W-:Y:S04]  /*e120*/  LDSM.16.M88.4 R172, [R211] ;  /* 0x00000000d3ac783b */ /* 0x000fe80000000200 */
[----:B------:R-:W4:Y:S04]  /*e130*/  LDSM.16.M88.4 R176, [R219] ;  /* 0x00000000dbb0783b */ /* 0x000f280000000200 */
[----:B------:R-:W5:Y:S04]  /*e140*/  LDSM.16.M88.4 R180, [R211+0x2000] ;  /* 0x00200000d3b4783b */ /* 0x000f680000000200 */
[----:B------:R-:W5:Y:S04]  /*e150*/  LDSM.16.M88.4 R184, [R222] ;  /* 0x00000000deb8783b */ /* 0x000f680000000200 */
[----:B------:R-:W-:Y:S04]  /*e160*/  LDSM.16.M88.4 R188, [R217] ;  /* 0x00000000d9bc783b */ /* 0x000fe80000000200 */
[----:B------:R-:W5:Y:S01]  /*e170*/  LDSM.16.M88.4 R192, [R216] ;  /* 0x00000000d8c0783b */ /* 0x000f620000000200 */
        /* <DEDUP_REMOVED lines=13> */
[C---:B-----5:R-:W-:Y:S06]  /*e250*/  HMMA.16816.F32.BF16 R8, R180.reuse, R176, R8 ;  /* 0x000000b0b408723c */ /* 0x060fec0000041808 */
        /* <DEDUP_REMOVED lines=9> */
[----:B------:R-:W5:Y:S01]  /*e2f0*/  LDSM.16.M88.4 R184, [R218+0x1000] ;  /* 0x00100000dab8783b */ /* 0x000f620000000200 */
        /* <DEDUP_REMOVED lines=24> */
[-C--:B-----5:R-:W-:Y:S06]  /*e480*/  HMMA.16816.F32.BF16 R4, R180, R184.reuse, R4 ;  /* 0x000000b8b404723c */ /* 0x0a0fec0000041804 */
        /* <DEDUP_REMOVED lines=10> */
[----:B------:R-:W5:Y:S01]  /*e530*/  LDSM.16.M88.4 R180, [R215+0x4000] ;  /* 0x00400000d7b4783b */ /* 0x000f620000000200 */
        /* <DEDUP_REMOVED lines=20> */
[-C--:B-----5:R-:W-:Y:S06]  /*e680*/  HMMA.16816.F32.BF16 R4, R180, R192.reuse, R4 ;  /* 0x000000c0b404723c */ /* 0x0a0fec0000041804 */
        /* <DEDUP_REMOVED lines=18> */
[----:B------:R-:W-:Y:S05]  /*e7b0*/  FMNMX.FTZ R2, R23, R2, !PT ;  /* 0x0000000217027209 */ /* 0x000fea0007810000 */
[----:B------:R-:W-:Y:S02]  /*e7c0*/  FMNMX.FTZ R136, R32, R136, !PT ;  /* 0x0000008820887209 */ /* 0x000fe40007810000 */
[----:B------:R-:W-:Y:S02]  /*e7d0*/  FMNMX.FTZ R139, R34, R2, !PT ;  /* 0x00000002228b7209 */ /* 0x000fe40007810000 */
[----:B------:R-:W-:Y:S01]  /*e7e0*/  FMNMX.FTZ R136, R33, R136, !PT ;  /* 0x0000008821887209 */ /* 0x000fe20007810000 */
[----:B------:R-:W-:Y:S06]  /*e7f0*/  @P0 BRA `(.L_x_1062) ;  /* 0xfffffff400780947 */ /* 0x000fec000383ffff */
.L_x_1061:
[----:B------:R-:W2:Y:S01]  /*e800*/  LDL.64 R180, [R1+0x8] ;  /* 0x0000080001b47983 */ /* 0x000ea20000100a00 */
[----:B------:R-:W-:Y:S02]  /*e810*/  FMNMX.FTZ R2, R35, R139, !PT ;  /* 0x0000008b23027209 */ /* 0x000fe40007810000 */
[--C-:B------:R-:W-:Y:S02]  /*e820*/  LOP3.LUT R176, R237, UR29, R224.reuse, 0x96, !PT ;  /* 0x0000001dedb07c12 */ /* 0x100fe4000f8e96e0 */
[----:B------:R-:W-:Y:S01]  /*e830*/  LOP3.LUT R174, R235, UR29, R224, 0x96, !PT ;  /* 0x0000001debae7c12 */ /* 0x000fe2000f8e96e0 */
[----:B------:R-:W3:Y:S02]  /*e840*/  LDL.64 R178, [R1] ;  /* 0x0000000001b27983 */ /* 0x000ee40000100a00 */
[----:B------:R-:W-:Y:S04]  /*e850*/  IMAD.WIDE.U32 R176, R176, -0x326172a9, RZ ;  /* 0xcd9e8d57b0b07825 */ /* 0x000fe800078e00ff */
[----:B-1----:R-:W1:Y:S01]  /*e860*/  SHFL.BFLY PT, R132, R136, 0x2, 0x1f ;  /* 0x0c401f0088847f89 */ /* 0x002e6200000e0000 */
[----:B------:R-:W-:Y:S07]  /*e870*/  IMAD.WIDE.U32 R174, R174, -0x326172a9, RZ ;  /* 0xcd9e8d57aeae7825 */ /* 0x000fee00078e00ff */
[----:B------:R-:W4:Y:S08]  /*e880*/  SHFL.BFLY PT, R133, R2, 0x2, 0x1f ;  /* 0x0c401f0002857f89 */ /* 0x000f3000000e0000 */
[----:B------:R-:W-:Y:S01]  /*e890*/  LDSM.16.MT88.4 R184, [R210+0xa000] ;  /* 0x00a00000d2b8783b */ /* 0x000fe20000004200 */
[----:B-1----:R-:W-:Y:S02]  /*e8a0*/  FMNMX.FTZ R136, R136, R132, !PT ;  /* 0x0000008488887209 */ /* 0x002fe40007810000 */
[----:B------:R-:W-:Y:S02]  /*e8b0*/  FMNMX.FTZ R132, R8, R137, !PT ;  /* 0x0000008908847209 */ /* 0x000fe40007810000 */
[----:B----4-:R-:W-:Y:S03]  /*e8c0*/  FMNMX.FTZ R2, R2, R133, !PT ;  /* 0x0000008502027209 */ /* 0x010fe60007810000 */
[----:B------:R-:W1:Y:S01]  /*e8d0*/  SHFL.BFLY PT, R134, R136, 0x1, 0x1f ;  /* 0x0c201f0088867f89 */ /* 0x000e6200000e0000 */
[----:B------:R-:W-:Y:S07]  /*e8e0*/  FMNMX.FTZ R132, R9, R132, !PT ;  /* 0x0000008409847209 */ /* 0x000fee0007810000 */
[----:B------:R-:W4:Y:S01]  /*e8f0*/  SHFL.BFLY PT, R135, R2, 0x1, 0x1f ;  /* 0x0c201f0002877f89 */ /* 0x000f2200000e0000 */
[----:B------:R-:W-:Y:S04]  /*e900*/  FMNMX.FTZ R132, R12, R132, !PT ;  /* 0x000000840c847209 */ /* 0x000fe80007810000 */
[----:B------:R-:W-:Y:S04]  /*e910*/  FMNMX.FTZ R132, R13, R132, !PT ;  /* 0x000000840d847209 */ /* 0x000fe80007810000 */
[----:B------:R-:W-:Y:S02]  /*e920*/  FMNMX.FTZ R133, R24, R132, !PT ;  /* 0x0000008418857209 */ /* 0x000fe40007810000 */
[----:B------:R-:W-:Y:S02]  /*e930*/  FMNMX.FTZ R132, R10, R138, !PT ;  /* 0x0000008a0a847209 */ /* 0x000fe40007810000 */
[----:B------:R-:W-:Y:S02]  /*e940*/  FMNMX.FTZ R133, R25, R133, !PT ;  /* 0x0000008519857209 */ /* 0x000fe40007810000 */
[----:B------:R-:W-:Y:S02]  /*e950*/  FMNMX.FTZ R132, R11, R132, !PT ;  /* 0x000000840b847209 */ /* 0x000fe40007810000 */
[----:B------:R-:W-:Y:S02]  /*e960*/  FMNMX.FTZ R133, R28, R133, !PT ;  /* 0x000000851c857209 */ /* 0x000fe40007810000 */
[----:B------:R-:W-:Y:S02]  /*e970*/  FMNMX.FTZ R132, R14, R132, !PT ;  /* 0x000000840e847209 */ /* 0x000fe40007810000 */
[----:B-1----:R-:W-:Y:S02]  /*e980*/  FMNMX.FTZ R136, R136, R134, !PT ;  /* 0x0000008688887209 */ /* 0x002fe40007810000 */
[----:B------:R-:W-:Y:S02]  /*e990*/  FMNMX.FTZ R134, R15, R132, !PT ;  /* 0x000000840f867209 */ /* 0x000fe40007810000 */
[----:B----4-:R-:W-:Y:S01]  /*e9a0*/  FMNMX.FTZ R135, R2, R135, !PT ;  /* 0x0000008702877209 */ /* 0x010fe20007810000 */
[C---:B------:R-:W-:Y:S01]  /*e9b0*/  FADD.FTZ R0, -R136.reuse, R0 ;  /* 0x0000000088007221 */ /* 0x040fe20000010100 */
[----:B------:R-:W-:Y:S01]  /*e9c0*/  FMUL.FTZ R189, R136, UR4 ;  /* 0x0000000488bd7c20 */ /* 0x000fe20008410000 */
[----:B------:R-:W-:Y:S02]  /*e9d0*/  FMNMX.FTZ R133, R29, R133, !PT ;  /* 0x000000851d857209 */ /* 0x000fe40007810000 */
[----:B------:R-:W-:Y:S01]  /*e9e0*/  FMUL.FTZ R2, R0, UR4 ;  /* 0x0000000400027c20 */ /* 0x000fe20008410000 */
[----:B------:R-:W-:Y:S01]  /*e9f0*/  FADD.FTZ R0, -R135, R3 ;  /* 0x0000000387007221 */ /* 0x000fe20000010100 */
[----:B------:R-:W-:Y:S01]  /*ea00*/  FSETP.NEU.FTZ.AND P1, PT, R136, -INF , PT ;  /* 0xff8000008800780b */ /* 0x000fe20003f3d000 */
[----:B------:R-:W1:Y:S01]  /*ea10*/  SHFL.BFLY PT, R139, R133, 0x2, 0x1f ;  /* 0x0c401f00858b7f89 */ /* 0x000e6200000e0000 */
[----:B------:R4:W5:Y:S01]  /*ea20*/  MUFU.EX2 R132, R2 ;  /* 0x0000000200847308 */ /* 0x0009620000000800 */
[----:B------:R-:W-:Y:S01]  /*ea30*/  FMUL.FTZ R0, R0, UR4 ;  /* 0x0000000400007c20 */ /* 0x000fe20008410000 */
[----:B------:R-:W-:Y:S01]  /*ea40*/  FSEL R189, R189, RZ, P1 ;  /* 0x000000ffbdbd7208 */ /* 0x000fe20000800000 */
[C---:B------:R-:W-:Y:S01]  /*ea50*/  FMUL.FTZ R188, R135.reuse, UR4 ;  /* 0x0000000487bc7c20 */ /* 0x040fe20008410000 */
[----:B------:R-:W-:Y:S03]  /*ea60*/  FSETP.NEU.FTZ.AND P1, PT, R135, -INF , PT ;  /* 0xff8000008700780b */ /* 0x000fe60003f3d000 */
[--C-:B------:R-:W-:Y:S03]  /*ea70*/  FFMA.FTZ R16, R16, UR4, -R189.reuse ;  /* 0x0000000410107c23 */ /* 0x100fe600080108bd */
[----:B------:R1:W1:Y:S01]  /*ea80*/  MUFU.EX2 R3, R0 ;  /* 0x0000000000037308 */ /* 0x0002620000000800 */
[----:B------:R-:W-:Y:S01]  /*ea90*/  FSEL R188, R188, RZ, P1 ;  /* 0x000000ffbcbc7208 */ /* 0x000fe20000800000 */
[--C-:B------:R-:W-:Y:S01]  /*eaa0*/  FFMA.FTZ R17, R17, UR4, -R189.reuse ;  /* 0x0000000411117c23 */ /* 0x100fe200080108bd */
[--C-:B------:R-:W-:Y:S01]  /*eab0*/  FFMA.FTZ R32, R32, UR4, -R189.reuse ;  /* 0x0000000420207c23 */ /* 0x100fe200080108bd */
[--C-:B------:R-:W-:Y:S01]  /*eac0*/  FFMA.FTZ R33, R33, UR4, -R189.reuse ;  /* 0x0000000421217c23 */ /* 0x100fe200080108bd */
[--C-:B------:R-:W-:Y:S01]  /*ead0*/  FFMA.FTZ R20, R20, UR4, -R189.reuse ;  /* 0x0000000414147c23 */ /* 0x100fe200080108bd */
[--C-:B------:R-:W-:Y:S01]  /*eae0*/  FFMA.FTZ R18, R18, UR4, -R188.reuse ;  /* 0x0000000412127c23 */ /* 0x100fe200080108bc */
[----:B------:R-:W-:Y:S03]  /*eaf0*/  FFMA.FTZ R6, R6, UR4, -R188 ;  /* 0x0000000406067c23 */ /* 0x000fe600080108bc */
[----:B------:R-:W-:Y:S01]  /*eb00*/  MUFU.EX2 R245, R16 ;  /* 0x0000001000f57308 */ /* 0x000fe20000000800 */
[----:B----4-:R-:W-:Y:S01]  /*eb10*/  FMNMX.FTZ R2, R26, R134, !PT ;  /* 0x000000861a027209 */ /* 0x010fe20007810000 */
[C---:B-----5:R-:W-:Y:S01]  /*eb20*/  FMUL.FTZ R36, R132.reuse, R36 ;  /* 0x0000002484247220 */ /* 0x060fe20000410000 */
[----:B------:R-:W-:Y:S01]  /*eb30*/  MOV R134, UR23 ;  /* 0x0000001700867c02 */ /* 0x000fe20008000f00 */
[C---:B------:R-:W-:Y:S01]  /*eb40*/  FMUL.FTZ R37, R132.reuse, R37 ;  /* 0x0000002584257220 */ /* 0x040fe20000410000 */
[C---:B------:R-:W-:Y:S01]  /*eb50*/  FMUL.FTZ R48, R132.reuse, R48 ;  /* 0x0000003084307220 */ /* 0x040fe20000410000 */
[----:B------:R-:W-:Y:S01]  /*eb60*/  FMUL.FTZ R49, R132, R49 ;  /* 0x0000003184317220 */ /* 0x000fe20000410000 */
[----:B------:R-:W-:Y:S03]  /*eb70*/  LOP3.LUT R134, R225, UR32, R134, 0x96, !PT ;  /* 0x00000020e1867c12 */ /* 0x000fe6000f8e9686 */
[----:B------:R-:W-:Y:S01]  /*eb80*/  MUFU.EX2 R244, R17 ;  /* 0x0000001100f47308 */ /* 0x000fe20000000800 */
[----:B-1----:R-:W-:Y:S01]  /*eb90*/  FMNMX.FTZ R0, R27, R2, !PT ;  /* 0x000000021b007209 */ /* 0x002fe20007810000 */
[----:B------:R-:W-:Y:S01]  /*eba0*/  FMUL.FTZ R38, R3, R38 ;  /* 0x0000002603267220 */ /* 0x000fe20000410000 */
[----:B------:R-:W-:Y:S01]  /*ebb0*/  FMNMX.FTZ R133, R133, R139, !PT ;  /* 0x0000008b85857209 */ /* 0x000fe20007810000 */
[----:B------:R-:W-:Y:S01]  /*ebc0*/  IMAD.WIDE.U32 R172, R134, -0x326172a9, RZ ;  /* 0xcd9e8d5786ac7825 */ /* 0x000fe200078e00ff */
[----:B------:R-:W-:Y:S01]  /*ebd0*/  FMNMX.FTZ R0, R30, R0, !PT ;  /* 0x000000001e007209 */ /* 0x000fe20007810000 */
[----:B------:R-:W-:Y:S02]  /*ebe0*/  UIADD3 UR32, UR32, -0x1, URZ ;  /* 0xffffffff20207890 */ /* 0x000fe4000fffe03f */
[----:B------:R-:W-:Y:S02]  /*ebf0*/  FFMA.FTZ R139, R19, UR4, -R188 ;  /* 0x00000004138b7c23 */ /* 0x000fe400080108bc */
[----:B------:R1:W-:Y:S01]  /*ec00*/  MUFU.EX2 R243, R18 ;  /* 0x0000001200f37308 */ /* 0x0003e20000000800 */
[----:B------:R-:W-:Y:S01]  /*ec10*/  FMNMX.FTZ R0, R31, R0, !PT ;  /* 0x000000001f007209 */ /* 0x000fe20007810000 */
[----:B------:R-:W-:Y:S01]  /*ec20*/  FMUL.FTZ R39, R3, R39 ;  /* 0x0000002703277220 */ /* 0x000fe20000410000 */
[--C-:B------:R-:W-:Y:S01]  /*ec30*/  LOP3.LUT R134, R177, UR28, R172.reuse, 0x96, !PT ;  /* 0x0000001cb1867c12 */ /* 0x100fe2000f8e96ac */
[----:B------:R-:W-:Y:S01]  /*ec40*/  FMUL.FTZ R50, R3, R50 ;  /* 0x0000003203327220 */ /* 0x000fe20000410000 */
[----:B------:R-:W-:Y:S01]  /*ec50*/  LOP3.LUT R172, R175, UR28, R172, 0x96, !PT ;  /* 0x0000001cafac7c12 */ /* 0x000fe2000f8e96ac */
[----:B------:R-:W4:Y:S01]  /*ec60*/  SHFL.BFLY PT, R2, R0, 0x2, 0x1f ;  /* 0x0c401f0000027f89 */ /* 0x000f2200000e0000 */
[C---:B------:R-:W-:Y:S03]  /*ec70*/  FMUL.FTZ R51, R3.reuse, R51 ;  /* 0x0000003303337220 */ /* 0x040fe60000410000 */
[----:B------:R5:W5:Y:S01]  /*ec80*/  MUFU.EX2 R242, R139 ;  /* 0x0000008b00f27308 */ /* 0x000b620000000800 */
        /* <DEDUP_REMOVED lines=8> */
[----:B-1----:R-:W-:Y:S04]  /*ed10*/  IMAD.WIDE.U32 R18, R134, -0x2daee0ad, RZ ;  /* 0xd2511f5386127825 */ /* 0x002fe800078e00ff */
        /* <DEDUP_REMOVED lines=11> */
[----:B----4-:R-:W-:Y:S01]  /*edd0*/  FMNMX.FTZ R0, R0, R2, !PT ;  /* 0x0000000200007209 */ /* 0x010fe20007810000 */
[C---:B------:R-:W-:Y:S01]  /*ede0*/  FMUL.FTZ R86, R3.reuse, R86 ;  /* 0x0000005603567220 */ /* 0x040fe20000410000 */
[C---:B------:R-:W-:Y:S01]  /*edf0*/  FMUL.FTZ R87, R3.reuse, R87 ;  /* 0x0000005703577220 */ /* 0x040fe20000410000 */
[C---:B------:R-:W-:Y:S01]  /*ee00*/  FMUL.FTZ R96, R132.reuse, R96 ;  /* 0x0000006084607220 */ /* 0x040fe20000410000 */
[C---:B------:R-:W-:Y:S01]  /*ee10*/  FMUL.FTZ R97, R132.reuse, R97 ;  /* 0x0000006184617220 */ /* 0x040fe20000410000 */
[----:B------:R-:W1:Y:S01]  /*ee20*/  SHFL.BFLY PT, R2, R0, 0x1, 0x1f ;  /* 0x0c201f0000027f89 */ /* 0x000e6200000e0000 */
[C---:B------:R-:W-:Y:S01]  /*ee30*/  FMUL.FTZ R98, R3.reuse, R98 ;  /* 0x0000006203627220 */ /* 0x040fe20000410000 */
[C---:B------:R-:W-:Y:S01]  /*ee40*/  FMUL.FTZ R99, R3.reuse, R99 ;  /* 0x0000006303637220 */ /* 0x040fe20000410000 */
[C---:B------:R-:W-:Y:S01]  /*ee50*/  FMUL.FTZ R100, R132.reuse, R100 ;  /* 0x0000006484647220 */ /* 0x040fe20000410000 */
[----:B------:R-:W-:Y:S01]  /*ee60*/  FMUL.FTZ R101, R132, R101 ;  /* 0x0000006584657220 */ /* 0x000fe20000410000 */
[C---:B------:R-:W-:Y:S01]  /*ee70*/  FMUL.FTZ R102, R3.reuse, R102 ;  /* 0x0000006603667220 */ /* 0x040fe20000410000 */
[----:B------:R-:W-:Y:S01]  /*ee80*/  FMUL.FTZ R103, R3, R103 ;  /* 0x0000006703677220 */ /* 0x000fe20000410000 */
[----:B------:R-:W-:Y:S01]  /*ee90*/  MUFU.EX2 R206, R32 ;  /* 0x0000002000ce7308 */ /* 0x000fe20000000800 */
[--C-:B------:R-:W-:Y:S01]  /*eea0*/  FFMA.FTZ R34, R34, UR4, -R188.reuse ;  /* 0x0000000422227c23 */ /* 0x100fe200080108bc */
[----:B------:R-:W-:Y:S01]  /*eeb0*/  FFMA.FTZ R35, R35, UR4, -R188 ;  /* 0x0000000423237c23 */ /* 0x000fe200080108bc */
        /* <DEDUP_REMOVED lines=12> */
[----:B------:R-:W-:Y:S03]  /*ef80*/  FMUL.FTZ R131, R3, R131 ;  /* 0x0000008303837220 */ /* 0x000fe60000410000 */
[----:B------:R-:W-:Y:S10]  /*ef90*/  MUFU.EX2 R205, R34 ;  /* 0x0000002200cd7308 */ /* 0x000ff40000000800 */
[----:B------:R-:W-:Y:S01]  /*efa0*/  MUFU.EX2 R204, R35 ;  /* 0x0000002300cc7308 */ /* 0x000fe20000000800 */
[C---:B--2---:R-:W-:Y:S05]  /*efb0*/  LOP3.LUT R16, R173.reuse, UR30, R180, 0x96, !PT ;  /* 0x0000001ead107c12 */ /* 0x044fea000f8e96b4 */
[----:B------:R-:W-:Y:S01]  /*efc0*/  IMAD.WIDE.U32 R16, R16, -0x2daee0ad, RZ ;  /* 0xd2511f5310107825 */ /* 0x000fe200078e00ff */
[----:B---3--:R-:W-:Y:S02]  /*efd0*/  LOP3.LUT R173, R173, UR30, R178, 0x96, !PT ;  /* 0x0000001eadad7c12 */ /* 0x008fe4000f8e96b2 */
[----:B------:R-:W2:Y:S02]  /*efe0*/  SHFL.BFLY PT, R178, R133, 0x1, 0x1f ;  /* 0x0c201f0085b27f89 */ /* 0x000ea400000e0000 */
[----:B------:R-:W-:Y:S01]  /*eff0*/  LOP3.LUT R17, R17, UR27, R236, 0x96, !PT ;  /* 0x0000001b11117c12 */ /* 0x000fe2000f8e96ec */
[----:B------:R-:W-:Y:S01]  /*f000*/  IMAD.WIDE.U32 R180, R173, -0x2daee0ad, RZ ;  /* 0xd2511f53adb47825 */ /* 0x000fe200078e00ff */
[----:B------:R-:W-:Y:S03]  /*f010*/  LOP3.LUT R175, R19, UR25, R16, 0x96, !PT ;  /* 0x0000001913af7c12 */ /* 0x000fe6000f8e9610 */
[--C-:B------:R-:W-:Y:S01]  /*f020*/  FFMA.FTZ R19, R4, UR4, -R189.reuse ;  /* 0x0000000404137c23 */ /* 0x100fe200080108bd */
[----:B------:R-:W-:Y:S01]  /*f030*/  IMAD.WIDE.U32 R16, R17, -0x326172a9, RZ ;  /* 0xcd9e8d5711107825 */ /* 0x000fe200078e00ff */
[----:B------:R-:W-:Y:S02]  /*f040*/  LOP3.LUT R134, R181, UR27, R234, 0x96, !PT ;  /* 0x0000001bb5867c12 */ /* 0x000fe4000f8e96ea */
[----:B------:R3:W-:Y:S01]  /*f050*/  MUFU.EX2 R241, R19 ;  /* 0x0000001300f17308 */ /* 0x0007e20000000800 */
[----:B------:R-:W-:Y:S01]  /*f060*/  IMAD.WIDE.U32 R172, R172, -0x2daee0ad, RZ ;  /* 0xd2511f53acac7825 */ /* 0x000fe200078e00ff */
[----:B------:R-:W-:Y:S03]  /*f070*/  LOP3.LUT R4, R17, UR26, R176, 0x96, !PT ;  /* 0x0000001a11047c12 */ /* 0x000fe6000f8e96b0 */
[----:B------:R-:W-:Y:S01]  /*f080*/  FFMA.FTZ R17, R5, UR4, -R189 ;  /* 0x0000000405117c23 */ /* 0x000fe200080108bd */
[----:B------:R-:W-:Y:S01]  /*f090*/  IMAD.WIDE.U32 R194, R175, -0x326172a9, RZ ;  /* 0xcd9e8d57afc27825 */ /* 0x000fe200078e00ff */
[----:B-----5:R-:W-:Y:S03]  /*f0a0*/  LOP3.LUT R139, R173, UR25, R180, 0x96, !PT ;  /* 0x00000019ad8b7c12 */ /* 0x020fe6000f8e96b4 */
[----:B------:R4:W-:Y:S01]  /*f0b0*/  MUFU.EX2 R240, R17 ;  /* 0x0000001100f07308 */ /* 0x0009e20000000800 */
[----:B------:R-:W-:Y:S01]  /*f0c0*/  IMAD.WIDE.U32 R176, R134, -0x326172a9, RZ ;  /* 0xcd9e8d5786b07825 */ /* 0x000fe200078e00ff */
[----:B-1----:R-:W-:Y:S02]  /*f0d0*/  FMNMX.FTZ R134, R0, R2, !PT ;  /* 0x0000000200867209 */ /* 0x002fe40007810000 */
[----:B------:R-:W-:Y:S01]  /*f0e0*/  F2FP.BF16.F32.PACK_AB R175, R242, R243 ;  /* 0x000000f3f2af723e */ /* 0x000fe200000010ff */
[----:B------:R-:W-:Y:S01]  /*f0f0*/  IMAD.WIDE.U32 R198, R139, -0x326172a9, RZ ;  /* 0xcd9e8d578bc67825 */ /* 0x000fe200078e00ff */
[----:B--2---:R-:W-:Y:S02]  /*f100*/  FMNMX.FTZ R133, R133, R178, !PT ;  /* 0x000000b285857209 */ /* 0x004fe40007810000 */
[----:B------:R-:W-:Y:S01]  /*f110*/  LOP3.LUT R174, R177, UR26, R174, 0x96, !PT ;  /* 0x0000001ab1ae7c12 */ /* 0x000fe2000f8e96ae */
[----:B------:R-:W-:Y:S01]  /*f120*/  IMAD.WIDE.U32 R4, R4, -0x2daee0ad, RZ ;  /* 0xd2511f5304047825 */ /* 0x000fe200078e00ff */
[C---:B------:R-:W-:Y:S03]  /*f130*/  FSETP.NEU.FTZ.AND P1, PT, R133.reuse, -INF , PT ;  /* 0xff8000008500780b */ /* 0x040fe60003f3d000 */
[----:B------:R-:W-:Y:S01]  /*f140*/  FMUL.FTZ R191, R133, UR4 ;  /* 0x0000000485bf7c20 */ /* 0x000fe20008410000 */
[----:B---3--:R-:W-:Y:S01]  /*f150*/  LOP3.LUT R19, R195, UR24, R16, 0x96, !PT ;  /* 0x00000018c3137c12 */ /* 0x008fe2000f8e9610 */
[----:B------:R-:W-:Y:S01]  /*f160*/  FFMA.FTZ R16, R7, UR4, -R188 ;  /* 0x0000000407107c23 */ /* 0x000fe200080108bc */
[----:B------:R-:W-:Y:S01]  /*f170*/  LOP3.LUT R18, R5, UR19, R18, 0x96, !PT ;  /* 0x0000001305127c12 */ /* 0x000fe2000f8e9612 */
[----:B------:R-:W-:Y:S01]  /*f180*/  IMAD.WIDE.U32 R6, R174, -0x2daee0ad, RZ ;  /* 0xd2511f53ae067825 */ /* 0x000fe200078e00ff */
[----:B------:R-:W-:Y:S01]  /*f190*/  FSEL R191, R191, RZ, P1 ;  /* 0x000000ffbfbf7208 */ /* 0x000fe20000800000 */
[----:B------:R1:W2:Y:S01]  /*f1a0*/  MUFU.EX2 R238, R16 ;  /* 0x0000001000ee7308 */ /* 0x0002a20000000800 */
[----:B----4-:R-:W-:Y:S01]  /*f1b0*/  LOP3.LUT R17, R199, UR24, R176, 0x96, !PT ;  /* 0x00000018c7117c12 */ /* 0x010fe2000f8e96b0 */
[----:B------:R-:W-:Y:S04]  /*f1c0*/  IMAD.WIDE.U32 R196, R19, -0x2daee0ad, RZ ;  /* 0xd2511f5313c47825 */ /* 0x000fe800078e00ff */
[C---:B------:R-:W-:Y:S01]  /*f1d0*/  FMUL.FTZ R190, R134.reuse, UR4 ;  /* 0x0000000486be7c20 */ /* 0x040fe20008410000 */
[----:B------:R-:W-:Y:S01]  /*f1e0*/  FSETP.NEU.FTZ.AND P1, PT, R134, -INF , PT ;  /* 0xff8000008600780b */ /* 0x000fe20003f3d000 */
[--C-:B------:R-:W-:Y:S01]  /*f1f0*/  FFMA.FTZ R8, R8, UR4, -R191.reuse ;  /* 0x0000000408087c23 */ /* 0x100fe200080108bf */
[--C-:B------:R-:W-:Y:S01]  /*f200*/  FFMA.FTZ R9, R9, UR4, -R191.reuse ;  /* 0x0000000409097c23 */ /* 0x100fe200080108bf */
[----:B------:R-:W-:Y:S01]  /*f210*/  IMAD.WIDE.U32 R200, R17, -0x2daee0ad, RZ ;  /* 0xd2511f5311c87825 */ /* 0x000fe200078e00ff */
[----:B------:R-:W-:Y:S01]  /*f220*/  LOP3.LUT R5, R197, UR14, R4, 0x96, !PT ;  /* 0x0000000ec5057c12 */ /* 0x000fe2000f8e9604 */
[----:B------:R3:W-:Y:S01]  /*f230*/  MUFU.EX2 R232, R8 ;  /* 0x0000000800e87308 */ /* 0x0007e20000000800 */
[----:B------:R-:W-:Y:S01]  /*f240*/  LOP3.LUT R172, R7, UR19, R172, 0x96, !PT ;  /* 0x0000001307ac7c12 */ /* 0x000fe2000f8e96ac */
[----:B------:R-:W-:Y:S01]  /*f250*/  IMAD.WIDE.U32 R192, R18, -0x326172a9, RZ ;  /* 0xcd9e8d5712c07825 */ /* 0x000fe200078e00ff */
[----:B------:R-:W-:Y:S01]  /*f260*/  LOP3.LUT R4, R201, UR14, R6, 0x96, !PT ;  /* 0x0000000ec9047c12 */ /* 0x000fe2000f8e9606 */
[----:B------:R-:W4:Y:S01]  /*f270*/  LDSM.16.MT88.4 R176, [R208+0xa000] ;  /* 0x00a00000d0b0783b */ /* 0x000f220000004200 */
[----:B------:R-:W-:Y:S01]  /*f280*/  FSEL R190, R190, RZ, P1 ;  /* 0x000000ffbebe7208 */ /* 0x000fe20000800000 */
[----:B------:R-:W-:Y:S04]  /*f290*/  IMAD.WIDE.U32 R6, R5, -0x326172a9, RZ ;  /* 0xcd9e8d5705067825 */ /* 0x000fe800078e00ff */
[--C-:B------:R-:W-:Y:S01]  /*f2a0*/  FFMA.FTZ R12, R12, UR4, -R191.reuse ;  /* 0x000000040c0c7c23 */ /* 0x100fe200080108bf */
[----:B------:R5:W-:Y:S01]  /*f2b0*/  MUFU.EX2 R233, R9 ;  /* 0x0000000900e97308 */ /* 0x000be20000000800 */
[----:B------:R-:W-:Y:S01]  /*f2c0*/  FFMA.FTZ R13, R13, UR4, -R191 ;  /* 0x000000040d0d7c23 */ /* 0x000fe200080108bf */
[----:B------:R-:W-:Y:S04]  /*f2d0*/  IMAD.WIDE.U32 R4, R4, -0x326172a9, RZ ;  /* 0xcd9e8d5704047825 */ /* 0x000fe800078e00ff */
[----:B------:R-:W-:Y:S01]  /*f2e0*/  FFMA.FTZ R10, R10, UR4, -R190 ;  /* 0x000000040a0a7c23 */ /* 0x000fe200080108be */
[----:B------:R-:W-:Y:S01]  /*f2f0*/  LOP3.LUT R0, R6, 0xffff, RZ, 0xc0, !PT ;  /* 0x0000ffff06007812 */ /* 0x000fe200078ec0ff */
[----:B------:R-:W-:Y:S01]  /*f300*/  IMAD.WIDE.U32 R202, R172, -0x326172a9, RZ ;  /* 0xcd9e8d57acca7825 */ /* 0x000fe200078e00ff */
[----:B-1----:R-:W-:Y:S01]  /*f310*/  SHF.R.U32.HI R16, RZ, 0x10, R6 ;  /* 0x00000010ff107819 */ /* 0x002fe20000011606 */
[----:B------:R1:W-:Y:S01]  /*f320*/  MUFU.EX2 R231, R10 ;  /* 0x0000000a00e77308 */ /* 0x0003e20000000800 */
[----:B------:R-:W-:Y:S01]  /*f330*/  LOP3.LUT R18, R6, 0xff, RZ, 0xc0, !PT ;  /* 0x000000ff06127812 */ /* 0x000fe200078ec0ff */
[----:B------:R-:W-:Y:S01]  /*f340*/  FFMA.FTZ R11, R11, UR4, -R190 ;  /* 0x000000040b0b7c23 */ /* 0x000fe200080108be */
[----:B------:R-:W-:Y:S01]  /*f350*/  SHF.R.U32.HI R17, RZ, 0x18, R6 ;  /* 0x00000018ff117819 */ /* 0x000fe20000011606 */
[----:B------:R-:W-:Y:S01]  /*f360*/  FFMA.FTZ R14, R14, UR4, -R190 ;  /* 0x000000040e0e7c23 */ /* 0x000fe200080108be */
[----:B------:R-:W-:Y:S01]  /*f370*/  LOP3.LUT R6, R7, UR31, R192, 0x96, !PT ;  /* 0x0000001f07067c12 */ /* 0x000fe2000f8e96c0 */
[----:B------:R-:W-:Y:S01]  /*f380*/  FFMA.FTZ R15, R15, UR4, -R190 ;  /* 0x000000040f0f7c23 */ /* 0x000fe200080108be */
[----:B------:R-:W-:Y:S03]  /*f390*/  SHF.R.U32.HI R2, RZ, 0x10, R4 ;  /* 0x00000010ff027819 */ /* 0x000fe60000011604 */
[----:B------:R-:W-:Y:S01]  /*f3a0*/  MUFU.EX2 R230, R11 ;  /* 0x0000000b00e67308 */ /* 0x000fe20000000800 */
[----:B------:R-:W-:Y:S01]  /*f3b0*/  SHF.R.U32.HI R7, RZ, 0x8, R0 ;  /* 0x00000008ff077819 */ /* 0x000fe20000011600 */
[----:B------:R-:W-:Y:S01]  /*f3c0*/  FFMA.FTZ R189, R21, UR4, -R189 ;  /* 0x0000000415bd7c23 */ /* 0x000fe200080108bd */
[----:B------:R-:W-:Y:S01]  /*f3d0*/  LOP3.LUT R0, R16, 0xff, RZ, 0xc0, !PT ;  /* 0x000000ff10007812 */ /* 0x000fe200078ec0ff */
[----:B------:R-:W-:Y:S01]  /*f3e0*/  FMUL.FTZ R16, R132, R152 ;  /* 0x0000009884107220 */ /* 0x000fe20000410000 */
[----:B---3--:R-:W-:Y:S01]  /*f3f0*/  LOP3.LUT R8, R4, 0xffff, RZ, 0xc0, !PT ;  /* 0x0000ffff04087812 */ /* 0x008fe200078ec0ff */
[--C-:B------:R-:W-:Y:S01]  /*f400*/  FFMA.FTZ R24, R24, UR4, -R191.reuse ;  /* 0x0000000418187c23 */ /* 0x100fe200080108bf */
[----:B------:R-:W-:Y:S03]  /*f410*/  LOP3.LUT R19, R4, 0xff, RZ, 0xc0, !PT ;  /* 0x000000ff04137812 */ /* 0x000fe600078ec0ff */
[----:B------:R-:W-:Y:S01]  /*f420*/  MUFU.EX2 R229, R12 ;  /* 0x0000000c00e57308 */ /* 0x000fe20000000800 */
[----:B-----5:R-:W-:Y:S01]  /*f430*/  SHF.R.U32.HI R9, RZ, 0x18, R4 ;  /* 0x00000018ff097819 */ /* 0x020fe20000011604 */
[----:B------:R-:W-:Y:S01]  /*f440*/  FFMA.FTZ R25, R25, UR4, -R191 ;  /* 0x0000000419197c23 */ /* 0x000fe200080108bf */
[----:B------:R-:W-:Y:S01]  /*f450*/  LOP3.LUT R4, R5, UR31, R202, 0x96, !PT ;  /* 0x0000001f05047c12 */ /* 0x000fe2000f8e96ca */
[--C-:B------:R-:W-:Y:S01]  /*f460*/  FFMA.FTZ R26, R26, UR4, -R190.reuse ;  /* 0x000000041a1a7c23 */ /* 0x100fe200080108be */
[----:B------:R-:W-:Y:S01]  /*f470*/  LOP3.LUT R5, R2, 0xff, RZ, 0xc0, !PT ;  /* 0x000000ff02057812 */ /* 0x000fe200078ec0ff */
[----:B------:R-:W-:Y:S01]  /*f480*/  FFMA.FTZ R27, R27, UR4, -R190 ;  /* 0x000000041b1b7c23 */ /* 0x000fe200080108be */
[----:B------:R-:W-:Y:S03]  /*f490*/  PRMT R17, R0, 0x5410, R17 ;  /* 0x0000541000117816 */ /* 0x000fe60000000011 */
[----:B------:R-:W-:Y:S01]  /*f4a0*/  MUFU.EX2 R228, R13 ;  /* 0x0000000d00e47308 */ /* 0x000fe20000000800 */
[----:B------:R-:W-:Y:S02]  /*f4b0*/  LOP3.LUT R2, R6, 0xffff, RZ, 0xc0, !PT ;  /* 0x0000ffff06027812 */ /* 0x000fe400078ec0ff */
[----:B------:R-:W-:Y:S02]  /*f4c0*/  SHF.R.U32.HI R0, RZ, 0x10, R6 ;  /* 0x00000010ff007819 */ /* 0x000fe40000011606 */
[----:B------:R-:W-:Y:S02]  /*f4d0*/  PRMT R18, R18, 0x5410, R7 ;  /* 0x0000541012127816 */ /* 0x000fe40000000007 */
[----:B------:R-:W-:Y:S03]  /*f4e0*/  SHF.R.U32.HI R8, RZ, 0x8, R8 ;  /* 0x00000008ff087819 */ /* 0x000fe60000011608 */
[----:B------:R-:W-:Y:S01]  /*f4f0*/  MUFU.EX2 R227, R14 ;  /* 0x0000000e00e37308 */ /* 0x000fe20000000800 */
[----:B------:R-:W-:Y:S02]  /*f500*/  LOP3.LUT R7, R6, 0xff, RZ, 0xc0, !PT ;  /* 0x000000ff06077812 */ /* 0x000fe400078ec0ff */
[----:B------:R-:W-:Y:S02]  /*f510*/  SHF.R.U32.HI R2, RZ, 0x8, R2 ;  /* 0x00000008ff027819 */ /* 0x000fe40000011602 */
[----:B------:R-:W-:Y:S02]  /*f520*/  SHF.R.U32.HI R6, RZ, 0x18, R6 ;  /* 0x00000018ff067819 */ /* 0x000fe40000011606 */
[----:B------:R-:W-:Y:S03]  /*f530*/  LOP3.LUT R0, R0, 0xff, RZ, 0xc0, !PT ;  /* 0x000000ff00007812 */ /* 0x000fe600078ec0ff */
[----:B------:R-:W-:Y:S01]  /*f540*/  MUFU.EX2 R226, R15 ;  /* 0x0000000f00e27308 */ /* 0x000fe20000000800 */
[----:B------:R-:W-:Y:S02]  /*f550*/  PRMT R19, R19, 0x5410, R8 ;  /* 0x0000541013137816 */ /* 0x000fe40000000008 */
[----:B------:R-:W-:Y:S02]  /*f560*/  PRMT R8, R7, 0x5410, R2 ;  /* 0x0000541007087816 */ /* 0x000fe40000000002 */
[----:B------:R-:W-:Y:S02]  /*f570*/  PRMT R7, R0, 0x5410, R6 ;  /* 0x0000541000077816 */ /* 0x000fe40000000006 */
[C---:B------:R-:W-:Y:S03]  /*f580*/  LOP3.LUT R0, R4.reuse, 0xffff, RZ, 0xc0, !PT ;  /* 0x0000ffff04007812 */ /* 0x040fe600078ec0ff */
[----:B------:R-:W-:Y:S01]  /*f590*/  MUFU.EX2 R202, R189 ;  /* 0x000000bd00ca7308 */ /* 0x000fe20000000800 */
[--C-:B------:R-:W-:Y:S02]  /*f5a0*/  SHF.R.U32.HI R2, RZ, 0x10, R4.reuse ;  /* 0x00000010ff027819 */ /* 0x100fe40000011604 */
[----:B-1----:R-:W-:Y:S02]  /*f5b0*/  PRMT R10, R5, 0x5410, R9 ;  /* 0x00005410050a7816 */ /* 0x002fe40000000009 */
[----:B------:R-:W-:Y:S02]  /*f5c0*/  LOP3.LUT R6, R4, 0xff, RZ, 0xc0, !PT ;  /* 0x000000ff04067812 */ /* 0x000fe400078ec0ff */
[----:B------:R-:W-:Y:S03]  /*f5d0*/  SHF.R.U32.HI R5, RZ, 0x18, R4 ;  /* 0x00000018ff057819 */ /* 0x000fe60000011604 */
[----:B------:R1:W-:Y:S01]  /*f5e0*/  MUFU.EX2 R199, R24 ;  /* 0x0000001800c77308 */ /* 0x0003e20000000800 */
[--C-:B------:R-:W-:Y:S01]  /*f5f0*/  HSET2.LE.AND R174, R18, R250.reuse, PT ;  /* 0x000000fa12ae7233 */ /* 0x100fe20003803000 */
[----:B------:R-:W-:Y:S01]  /*f600*/  FMUL.FTZ R18, R3, R154 ;  /* 0x0000009a03127220 */ /* 0x000fe20000410000 */
[----:B------:R-:W-:Y:S02]  /*f610*/  SHF.R.U32.HI R4, RZ, 0x8, R0 ;  /* 0x00000008ff047819 */ /* 0x000fe40000011600 */
[----:B------:R-:W-:Y:S02]  /*f620*/  F2FP.BF16.F32.PACK_AB R0, R244, R245 ;  /* 0x000000f5f400723e */ /* 0x000fe400000010ff */
[----:B------:R-:W-:Y:S03]  /*f630*/  LOP3.LUT R2, R2, 0xff, RZ, 0xc0, !PT ;  /* 0x000000ff02027812 */ /* 0x000fe600078ec0ff */
[----:B------:R3:W-:Y:S01]  /*f640*/  MUFU.EX2 R197, R26 ;  /* 0x0000001a00c57308 */ /* 0x0007e20000000800 */
        /* <DEDUP_REMOVED lines=11> */
[----:B------:R-:W5:Y:S01]  /*f700*/  MUFU.EX2 R0, R0 ;  /* 0x0000000000007308 */ /* 0x000f620000000800 */
[----:B--2---:R-:W-:Y:S01]  /*f710*/  F2FP.BF16.F32.PACK_AB R173, R238, R239 ;  /* 0x000000efeead723e */ /* 0x004fe200000010ff */
[----:B-1----:R-:W-:Y:S01]  /*f720*/  FMUL.FTZ R24, R132, R168 ;  /* 0x000000a884187220 */ /* 0x002fe20000410000 */
[----:B------:R-:W-:Y:S02]  /*f730*/  F2FP.BF16.F32.PACK_AB R172, R240, R241 ;  /* 0x000000f1f0ac723e */ /* 0x000fe400000010ff */
[----:B------:R-:W-:Y:S01]  /*f740*/  LOP3.LUT R175, R4, R175, RZ, 0xc0, !PT ;  /* 0x000000af04af7212 */ /* 0x000fe200078ec0ff */
[----:B---3--:R-:W-:Y:S01]  /*f750*/  FMUL.FTZ R26, R3, R170 ;  /* 0x000000aa031a7220 */ /* 0x008fe20000410000 */
[----:B------:R-:W-:Y:S03]  /*f760*/  LOP3.LUT R173, R6, R173, RZ, 0xc0, !PT ;  /* 0x000000ad06ad7212 */ /* 0x000fe600078ec0ff */
[----:B------:R-:W1:Y:S01]  /*f770*/  MUFU.EX2 R2, R2 ;  /* 0x0000000200027308 */ /* 0x000e620000000800 */
[----:B------:R-:W-:Y:S02]  /*f780*/  LOP3.LUT R172, R5, R172, RZ, 0xc0, !PT ;  /* 0x000000ac05ac7212 */ /* 0x000fe400078ec0ff */
[--C-:B------:R-:W-:Y:S01]  /*f790*/  HSET2.LE.AND R6, R19, R250.reuse, PT ;  /* 0x000000fa13067233 */ /* 0x100fe20003803000 */
[----:B------:R-:W-:Y:S01]  /*f7a0*/  FMUL.FTZ R19, R3, R155 ;  /* 0x0000009b03137220 */ /* 0x000fe20000410000 */
[--C-:B------:R-:W-:Y:S02]  /*f7b0*/  HSET2.LE.AND R7, R10, R250.reuse, PT ;  /* 0x000000fa0a077233 */ /* 0x100fe40003803000 */
[--C-:B------:R-:W-:Y:S03]  /*f7c0*/  HSET2.LE.AND R4, R9, R250.reuse, PT ;  /* 0x000000fa09047233 */ /* 0x100fe60003803000 */
[----:B------:R2:W-:Y:S01]  /*f7d0*/  MUFU.EX2 R195, R27 ;  /* 0x0000001b00c37308 */ /* 0x0005e20000000800 */
[--C-:B------:R-:W-:Y:S01]  /*f7e0*/  HSET2.LE.AND R181, R181, R250.reuse, PT ;  /* 0x000000fab5b57233 */ /* 0x100fe20003803000 */
[C---:B-----5:R-:W-:Y:S01]  /*f7f0*/  FMUL.FTZ R10, R0.reuse, R142 ;  /* 0x0000008e000a7220 */ /* 0x060fe20000410000 */
[----:B------:R-:W-:Y:S01]  /*f800*/  F2FP.BF16.F32.PACK_AB R180, R233, R232 ;  /* 0x000000e8e9b4723e */ /* 0x000fe200000010ff */
[----:B------:R-:W-:Y:S01]  /*f810*/  FMUL.FTZ R11, R0, R143 ;  /* 0x0000008f000b7220 */ /* 0x000fe20000410000 */
[----:B------:R-:W-:Y:S01]  /*f820*/  F2FP.BF16.F32.PACK_AB R5, R230, R231 ;  /* 0x000000e7e605723e */ /* 0x000fe200000010ff */
[----:B------:R-:W-:Y:S01]  /*f830*/  FMUL.FTZ R14, R0, R150 ;  /* 0x00000096000e7220 */ /* 0x000fe20000410000 */
[----:B------:R-:W-:Y:S01]  /*f840*/  F2FP.BF16.F32.PACK_AB R182, R228, R229 ;  /* 0x000000e5e4b6723e */ /* 0x000fe200000010ff */
[----:B------:R-:W-:Y:S01]  /*f850*/  FMUL.FTZ R15, R0, R151 ;  /* 0x00000097000f7220 */ /* 0x000fe20000410000 */
[----:B------:R-:W-:Y:S01]  /*f860*/  F2FP.BF16.F32.PACK_AB R183, R226, R227 ;  /* 0x000000e3e2b7723e */ /* 0x000fe200000010ff */
[----:B-1----:R-:W-:Y:S01]  /*f870*/  FMUL.FTZ R8, R2, R140 ;  /* 0x0000008c02087220 */ /* 0x002fe20000410000 */
[----:B------:R-:W-:Y:S01]  /*f880*/  LOP3.LUT R180, R4, R180, RZ, 0xc0, !PT ;  /* 0x000000b404b47212 */ /* 0x000fe200078ec0ff */
[C---:B------:R-:W-:Y:S01]  /*f890*/  FMUL.FTZ R4, R132.reuse, R144 ;  /* 0x0000009084047220 */ /* 0x040fe20000410000 */
[----:B------:R-:W-:Y:S01]  /*f8a0*/  LOP3.LUT R181, R181, R5, RZ, 0xc0, !PT ;  /* 0x00000005b5b57212 */ /* 0x000fe200078ec0ff */
[----:B------:R-:W-:Y:S01]  /*f8b0*/  FMUL.FTZ R5, R132, R145 ;  /* 0x0000009184057220 */ /* 0x000fe20000410000 */
[----:B------:R-:W-:Y:S01]  /*f8c0*/  LOP3.LUT R182, R6, R182, RZ, 0xc0, !PT ;  /* 0x000000b606b67212 */ /* 0x000fe200078ec0ff */
[----:B------:R-:W-:Y:S01]  /*f8d0*/  FMUL.FTZ R6, R3, R146 ;  /* 0x0000009203067220 */ /* 0x000fe20000410000 */
[----:B------:R-:W-:Y:S01]  /*f8e0*/  LOP3.LUT R183, R7, R183, RZ, 0xc0, !PT ;  /* 0x000000b707b77212 */ /* 0x000fe200078ec0ff */
[C---:B------:R-:W-:Y:S01]  /*f8f0*/  FMUL.FTZ R7, R3.reuse, R147 ;  /* 0x0000009303077220 */ /* 0x040fe20000410000 */
[C---:B------:R-:W-:Y:S01]  /*f900*/  FMUL.FTZ R9, R2.reuse, R141 ;  /* 0x0000008d02097220 */ /* 0x040fe20000410000 */
[----:B------:R-:W-:Y:S01]  /*f910*/  LDSM.16.MT88.4 R144, [R212+0xa000] ;  /* 0x00a00000d490783b */ /* 0x000fe20000004200 */
[C---:B------:R-:W-:Y:S01]  /*f920*/  FMUL.FTZ R12, R2.reuse, R148 ;  /* 0x00000094020c7220 */ /* 0x040fe20000410000 */
[C---:B------:R-:W-:Y:S01]  /*f930*/  FMUL.FTZ R13, R2.reuse, R149 ;  /* 0x00000095020d7220 */ /* 0x040fe20000410000 */
[----:B------:R-:W-:Y:S01]  /*f940*/  FMUL.FTZ R33, R2, R157 ;  /* 0x0000009d02217220 */ /* 0x000fe20000410000 */
[C---:B------:R-:W-:Y:S01]  /*f950*/  FMUL.FTZ R34, R0.reuse, R158 ;  /* 0x0000009e00227220 */ /* 0x040fe20000410000 */
[-C--:B----4-:R-:W-:Y:S03]  /*f960*/  HMMA.16816.F32.BF16 R4, R172, R176.reuse, R4 ;  /* 0x000000b0ac04723c */ /* 0x090fe60000041804 */
[----:B------:R-:W1:Y:S02]  /*f970*/  LDSM.16.MT88.4 R140, [R213+0xa000] ;  /* 0x00a00000d58c783b */ /* 0x000e640000004200 */
[----:B------:R-:W-:Y:S01]  /*f980*/  FMUL.FTZ R35, R0, R159 ;  /* 0x0000009f00237220 */ /* 0x000fe20000410000 */
[C---:B------:R-:W-:Y:S05]  /*f990*/  HMMA.16816.F32.BF16 R8, R180.reuse, R176, R8 ;  /* 0x000000b0b408723c */ /* 0x040fea0000041808 */
[----:B------:R-:W3:Y:S01]  /*f9a0*/  LDSM.16.MT88.4 R148, [R208+0xb000] ;  /* 0x00b00000d094783b */ /* 0x000ee20000004200 */
[-C--:B------:R-:W-:Y:S05]  /*f9b0*/  HMMA.16816.F32.BF16 R12, R180, R178.reuse, R12 ;  /* 0x000000b2b40c723c */ /* 0x080fea000004180c */
[----:B--2---:R-:W-:Y:S01]  /*f9c0*/  FMUL.FTZ R27, R3, R171 ;  /* 0x000000ab031b7220 */ /* 0x004fe20000410000 */
[C---:B------:R-:W-:Y:S05]  /*f9d0*/  HMMA.16816.F32.BF16 R16, R172.reuse, R178, R16 ;  /* 0x000000b2ac10723c */ /* 0x040fea0000041810 */
[C---:B------:R-:W-:Y:S01]  /*f9e0*/  FMUL.FTZ R40, R2.reuse, R40 ;  /* 0x0000002802287220 */ /* 0x040fe20000410000 */
[-C--:B------:R-:W-:Y:S05]  /*f9f0*/  HMMA.16816.F32.BF16 R36, R172, R184.reuse, R36 ;  /* 0x000000b8ac24723c */ /* 0x080fea0000041824 */
[----:B------:R-:W-:Y:S01]  /*fa00*/  FMUL.FTZ R41, R2, R41 ;  /* 0x0000002902297220 */ /* 0x000fe20000410000 */
[C---:B------:R-:W-:Y:S01]  /*fa10*/  FMUL.FTZ R42, R0.reuse, R42 ;  /* 0x0000002a002a7220 */ /* 0x040fe20000410000 */
[----:B------:R-:W-:Y:S01]  /*fa20*/  FMUL.FTZ R43, R0, R43 ;  /* 0x0000002b002b7220 */ /* 0x000fe20000410000 */
[C---:B------:R-:W-:Y:S03]  /*fa30*/  FMUL.FTZ R44, R2.reuse, R44 ;  /* 0x0000002c022c7220 */ /* 0x040fe60000410000 */
[----:B------:R-:W-:Y:S01]  /*fa40*/  FMUL.FTZ R45, R2, R45 ;  /* 0x0000002d022d7220 */ /* 0x000fe20000410000 */
[C---:B------:R-:W-:Y:S01]  /*fa50*/  FMUL.FTZ R46, R0.reuse, R46 ;  /* 0x0000002e002e7220 */ /* 0x040fe20000410000 */
[----:B------:R-:W-:Y:S01]  /*fa60*/  FMUL.FTZ R47, R0, R47 ;  /* 0x0000002f002f7220 */ /* 0x000fe20000410000 */
[C---:B------:R-:W-:Y:S04]  /*fa70*/  HMMA.16816.F32.BF16 R40, R180.reuse, R184, R40 ;  /* 0x000000b8b428723c */ /* 0x040fe80000041828 */
[C---:B------:R-:W-:Y:S01]  /*fa80*/  FMUL.FTZ R56, R2.reuse, R56 ;  /* 0x0000003802387220 */ /* 0x040fe20000410000 */
[----:B------:R-:W-:Y:S01]  /*fa90*/  FMUL.FTZ R57, R2, R57 ;  /* 0x0000003902397220 */ /* 0x000fe20000410000 */
[-C--:B------:R-:W-:Y:S05]  /*faa0*/  HMMA.16816.F32.BF16 R44, R180, R186.reuse, R44 ;  /* 0x000000bab42c723c */ /* 0x080fea000004182c */
[C---:B------:R-:W-:Y:S01]  /*fab0*/  FMUL.FTZ R58, R0.reuse, R58 ;  /* 0x0000003a003a7220 */ /* 0x040fe20000410000 */
[C---:B------:R-:W-:Y:S05]  /*fac0*/  HMMA.16816.F32.BF16 R48, R172.reuse, R186, R48 ;  /* 0x000000baac30723c */ /* 0x040fea0000041830 */
[----:B------:R-:W-:Y:S01]  /*fad0*/  FMUL.FTZ R59, R0, R59 ;  /* 0x0000003b003b7220 */ /* 0x000fe20000410000 */
[-C--:B-1----:R-:W-:Y:S05]  /*fae0*/  HMMA.16816.F32.BF16 R52, R172, R140.reuse, R52 ;  /* 0x0000008cac34723c */ /* 0x082fea0000041834 */
        /* <DEDUP_REMOVED lines=14> */
[----:B------:R-:W1:Y:S04]  /*fbd0*/  LDSM.16.MT88.4 R140, [R210+0xb000] ;  /* 0x00b00000d28c783b */ /* 0x000e680000004200 */
        /* <DEDUP_REMOVED lines=9> */
[-C--:B---3--:R-:W-:Y:S05]  /*fc70*/  HMMA.16816.F32.BF16 R84, R172, R148.reuse, R84 ;  /* 0x00000094ac54723c */ /* 0x088fea0000041854 */
[C---:B------:R-:W-:Y:S01]  /*fc80*/  FMUL.FTZ R92, R2.reuse, R92 ;  /* 0x0000005c025c7220 */ /* 0x040fe20000410000 */
[C---:B------:R-:W-:Y:S05]  /*fc90*/  HMMA.16816.F32.BF16 R88, R180.reuse, R148, R88 ;  /* 0x00000094b458723c */ /* 0x040fea0000041858 */
[----:B------:R-:W-:Y:S01]  /*fca0*/  FMUL.FTZ R93, R2, R93 ;  /* 0x0000005d025d7220 */ /* 0x000fe20000410000 */
[C---:B------:R-:W-:Y:S01]  /*fcb0*/  FMUL.FTZ R94, R0.reuse, R94 ;  /* 0x0000005e005e7220 */ /* 0x040fe20000410000 */
[----:B------:R-:W-:Y:S01]  /*fcc0*/  FMUL.FTZ R95, R0, R95 ;  /* 0x0000005f005f7220 */ /* 0x000fe20000410000 */
[----:B------:R-:W-:Y:S03]  /*fcd0*/  LOP3.LUT R138, R193, UR15, R194, 0x96, !PT ;  /* 0x0000000fc18a7c12 */ /* 0x000fe6000f8e96c2 */
[----:B------:R-:W-:Y:S01]  /*fce0*/  LOP3.LUT R144, R203, UR15, R198, 0x96, !PT ;  /* 0x0000000fcb907c12 */ /* 0x000fe2000f8e96c6 */
[----:B------:R-:W-:Y:S01]  /*fcf0*/  FMUL.FTZ R104, R2, R104 ;  /* 0x0000006802687220 */ /* 0x000fe20000410000 */
[----:B------:R-:W-:Y:S01]  /*fd00*/  IMAD.WIDE.U32 R138, R138, -0x2daee0ad, RZ ;  /* 0xd2511f538a8a7825 */ /* 0x000fe200078e00ff */
[-C--:B------:R-:W-:Y:S01]  /*fd10*/  HMMA.16816.F32.BF16 R92, R180, R150.reuse, R92 ;  /* 0x00000096b45c723c */ /* 0x080fe2000004185c */
[----:B------:R2:W-:Y:S02]  /*fd20*/  MUFU.EX2 R198, R25 ;  /* 0x0000001900c67308 */ /* 0x0005e40000000800 */
[----:B------:R-:W-:Y:S01]  /*fd30*/  IMAD.WIDE.U32 R144, R144, -0x2daee0ad, RZ ;  /* 0xd2511f5390907825 */ /* 0x000fe200078e00ff */
[----:B------:R-:W-:Y:S02]  /*fd40*/  SHF.R.U32.HI R147, RZ, 0x18, R138 ;  /* 0x00000018ff937819 */ /* 0x000fe4000001168a */
[C---:B------:R-:W-:Y:S05]  /*fd50*/  HMMA.16816.F32.BF16 R96, R172.reuse, R150, R96 ;  /* 0x00000096ac60723c */ /* 0x040fea0000041860 */
[----:B------:R3:W4:Y:S01]  /*fd60*/  MUFU.EX2 R203, R20 ;  /* 0x0000001400cb7308 */ /* 0x0007220000000800 */
[----:B------:R-:W-:Y:S01]  /*fd70*/  FMUL.FTZ R105, R2, R105 ;  /* 0x0000006902697220 */ /* 0x000fe20000410000 */
[-C--:B-1----:R-:W-:Y:S04]  /*fd80*/  HMMA.16816.F32.BF16 R100, R172, R140.reuse, R100 ;  /* 0x0000008cac64723c */ /* 0x082fe80000041864 */
[C---:B------:R-:W-:Y:S01]  /*fd90*/  FMUL.FTZ R106, R0.reuse, R106 ;  /* 0x0000006a006a7220 */ /* 0x040fe20000410000 */
[----:B------:R-:W-:Y:S01]  /*fda0*/  FMUL.FTZ R107, R0, R107 ;  /* 0x0000006b006b7220 */ /* 0x000fe20000410000 */
[----:B------:R-:W-:Y:S01]  /*fdb0*/  LOP3.LUT R152, R139, UR5, R196, 0x96, !PT ;  /* 0x000000058b987c12 */ /* 0x000fe2000f8e96c4 */
[----:B--2---:R-:W-:Y:S02]  /*fdc0*/  FMUL.FTZ R25, R132, R169 ;  /* 0x000000a984197220 */ /* 0x004fe40000410000 */
[----:B------:R-:W-:Y:S02]  /*fdd0*/  LDSM.16.MT88.4 R168, [R208+0xb800] ;  /* 0x00b80000d0a8783b */ /* 0x000fe40000004200 */
[----:B------:R-:W-:Y:S01]  /*fde0*/  LOP3.LUT R139, R138, 0xffff, RZ, 0xc0, !PT ;  /* 0x0000ffff8a8b7812 */ /* 0x000fe200078ec0ff */
[C---:B------:R-:W-:Y:S01]  /*fdf0*/  FMUL.FTZ R112, R2.reuse, R112 ;  /* 0x0000007002707220 */ /* 0x040fe20000410000 */
[C---:B------:R-:W-:Y:S04]  /*fe00*/  HMMA.16816.F32.BF16 R104, R180.reuse, R140, R104 ;  /* 0x0000008cb468723c */ /* 0x040fe80000041868 */
[----:B------:R-:W-:Y:S01]  /*fe10*/  SHF.R.U32.HI R146, RZ, 0x10, R138 ;  /* 0x00000010ff927819 */ /* 0x000fe2000001168a */
[----:B------:R-:W-:Y:S01]  /*fe20*/  FMUL.FTZ R113, R2, R113 ;  /* 0x0000007102717220 */ /* 0x000fe20000410000 */
[----:B------:R-:W-:Y:S01]  /*fe30*/  LOP3.LUT R153, R138, 0xff, RZ, 0xc0, !PT ;  /* 0x000000ff8a997812 */ /* 0x000fe200078ec0ff */
[C---:B------:R-:W-:Y:S01]  /*fe40*/  FMUL.FTZ R114, R0.reuse, R114 ;  /* 0x0000007200727220 */ /* 0x040fe20000410000 */
[----:B------:R-:W-:Y:S03]  /*fe50*/  SHF.R.U32.HI R138, RZ, 0x8, R139 ;  /* 0x00000008ff8a7819 */ /* 0x000fe6000001168b */
[----:B------:R-:W-:Y:S01]  /*fe60*/  LOP3.LUT R137, R145, UR5, R200, 0x96, !PT ;  /* 0x0000000591897c12 */ /* 0x000fe2000f8e96c8 */
[----:B------:R-:W-:Y:S01]  /*fe70*/  FMUL.FTZ R115, R0, R115 ;  /* 0x0000007300737220 */ /* 0x000fe20000410000 */
[----:B------:R-:W-:Y:S01]  /*fe80*/  LOP3.LUT R139, R146, 0xff, RZ, 0xc0, !PT ;  /* 0x000000ff928b7812 */ /* 0x000fe200078ec0ff */
[----:B------:R-:W-:Y:S01]  /*fe90*/  FMUL.FTZ R116, R2, R116 ;  /* 0x0000007402747220 */ /* 0x000fe20000410000 */
[----:B------:R-:W-:Y:S01]  /*fea0*/  LOP3.LUT R145, R144, 0xffff, RZ, 0xc0, !PT ;  /* 0x0000ffff90917812 */ /* 0x000fe200078ec0ff */
[----:B------:R-:W-:Y:S01]  /*feb0*/  FMUL.FTZ R117, R2, R117 ;  /* 0x0000007502757220 */ /* 0x000fe20000410000 */
[----:B------:R-:W-:Y:S01]  /*fec0*/  SHF.R.U32.HI R146, RZ, 0x10, R144 ;  /* 0x00000010ff927819 */ /* 0x000fe20000011690 */
[C---:B------:R-:W-:Y:S01]  /*fed0*/  FMUL.FTZ R118, R0.reuse, R118 ;  /* 0x0000007600767220 */ /* 0x040fe20000410000 */
[----:B------:R-:W-:Y:S01]  /*fee0*/  PRMT R154, R153, 0x5410, R138 ;  /* 0x00005410999a7816 */ /* 0x000fe2000000008a */
[----:B------:R-:W-:Y:S01]  /*fef0*/  FMUL.FTZ R119, R0, R119 ;  /* 0x0000007700777220 */ /* 0x000fe20000410000 */
[----:B------:R-:W-:Y:S01]  /*ff00*/  LOP3.LUT R148, R144, 0xff, RZ, 0xc0, !PT ;  /* 0x000000ff90947812 */ /* 0x000fe200078ec0ff */
[C---:B------:R-:W-:Y:S01]  /*ff10*/  FMUL.FTZ R124, R2.reuse, R124 ;  /* 0x0000007c027c7220 */ /* 0x040fe20000410000 */
[----:B------:R-:W-:Y:S01]  /*ff20*/  SHF.R.U32.HI R149, RZ, 0x18, R144 ;  /* 0x00000018ff957819 */ /* 0x000fe20000011690 */
[----:B------:R-:W-:Y:S01]  /*ff30*/  FMUL.FTZ R125, R2, R125 ;  /* 0x0000007d027d7220 */ /* 0x000fe20000410000 */
[----:B------:R-:W-:Y:S01]  /*ff40*/  PRMT R153, R139, 0x5410, R147 ;  /* 0x000054108b997816 */ /* 0x000fe20000000093 */
[C---:B------:R-:W-:Y:S01]  /*ff50*/  FMUL.FTZ R126, R0.reuse, R126 ;  /* 0x0000007e007e7220 */ /* 0x040fe20000410000 */
[----:B------:R-:W-:Y:S01]  /*ff60*/  SHF.R.U32.HI R32, RZ, 0x8, R145 ;  /* 0x00000008ff207819 */ /* 0x000fe20000011691 */
[----:B------:R-:W-:Y:S01]  /*ff70*/  FMUL.FTZ R127, R0, R127 ;  /* 0x0000007f007f7220 */ /* 0x000fe20000410000 */
[----:B------:R-:W-:Y:S02]  /*ff80*/  LOP3.LUT R140, R146, 0xff, RZ, 0xc0, !PT ;  /* 0x000000ff928c7812 */ /* 0x000fe400078ec0ff */
[----:B------:R-:W1:Y:S01]  /*ff90*/  LDSM.16.MT88.4 R144, [R213+0xb000] ;  /* 0x00b00000d590783b */ /* 0x000e620000004200 */
[----:B------:R-:W-:Y:S02]  /*ffa0*/  PRMT R186, R148, 0x5410, R32 ;  /* 0x0000541094ba7816 */ /* 0x000fe40000000020 */
[C---:B------:R-:W-:Y:S02]  /*ffb0*/  LOP3.LUT R32, R152.reuse, 0xffff, RZ, 0xc0, !PT ;  /* 0x0000ffff98207812 */ /* 0x040fe400078ec0ff */
[----:B------:R-:W-:Y:S02]  /*ffc0*/  LOP3.LUT R139, R152, 0xff, RZ, 0xc0, !PT ;  /* 0x000000ff988b7812 */ /* 0x000fe400078ec0ff */
[----:B------:R-:W-:Y:S01]  /*ffd0*/  SHF.R.U32.HI R138, RZ, 0x8, R32 ;  /* 0x00000008ff8a7819 */ /* 0x000fe20000011620 */
[----:B------:R-:W-:Y:S01]  /*ffe0*/  FMUL.FTZ R32, R2, R156 ;  /* 0x0000009c02207220 */ /* 0x000fe20000410000 */
[----:B------:R-:W-:Y:S01]  /*fff0*/  PRMT R185, R140, 0x5410, R149 ;  /* 0x000054108cb97816 */ /* 0x000fe20000000095 */
[----:B------:R-:W-:Y:S01]  /*10000*/  LDSM.16.MT88.4 R156, [R210+0xa800] ;  /* 0x00a80000d29c783b */ /* 0x000fe20000004200 */
[----:B---3--:R-:W-:Y:S02]  /*10010*/  LOP3.LUT R20, R137, 0xffff, RZ, 0xc0, !PT ;  /* 0x0000ffff89147812 */ /* 0x008fe400078ec0ff */
[--C-:B------:R-:W-:Y:S02]  /*10020*/  SHF.R.U32.HI R21, RZ, 0x10, R137.reuse ;  /* 0x00000010ff157819 */ /* 0x100fe40000011689 */
[-C--:B------:R-:W-:Y:S03]  /*10030*/  HMMA.16816.F32.BF16 R32, R180, R142.reuse, R32 ;  /* 0x0000008eb420723c */ /* 0x080fe60000041820 */
[----:B------:R-:W-:Y:S01]  /*10040*/  PRMT R151, R139, 0x5410, R138 ;  /* 0x000054108b977816 */ /* 0x000fe2000000008a */
[--C-:B------:R-:W-:Y:S01]  /*10050*/  FFMA.FTZ R138, R22, UR4, -R188.reuse ;  /* 0x00000004168a7c23 */ /* 0x100fe200080108bc */
[----:B------:R-:W-:Y:S01]  /*10060*/  FFMA.FTZ R188, R23, UR4, -R188 ;  /* 0x0000000417bc7c23 */ /* 0x000fe200080108bc */
[C---:B------:R-:W-:Y:S01]  /*10070*/  HMMA.16816.F32.BF16 R108, R172.reuse, R142, R108 ;  /* 0x0000008eac6c723c */ /* 0x040fe2000004186c */
[----:B------:R-:W2:Y:S01]  /*10080*/  LDSM.16.MT88.4 R140, [R212+0xb000] ;  /* 0x00b00000d48c783b */ /* 0x000ea20000004200 */
[----:B------:R3:W-:Y:S03]  /*10090*/  MUFU.EX2 R200, R138 ;  /* 0x0000008a00c87308 */ /* 0x0007e60000000800 */
[----:B------:R-:W-:Y:S01]  /*100a0*/  SHF.R.U32.HI R22, RZ, 0x10, R152 ;  /* 0x00000010ff167819 */ /* 0x000fe20000011698 */
[----:B------:R-:W-:Y:S01]  /*100b0*/  FMUL.FTZ R23, R3, R163 ;  /* 0x000000a303177220 */ /* 0x000fe20000410000 */
[----:B------:R-:W-:Y:S05]  /*100c0*/  LOP3.LUT R150, R137, 0xff, RZ, 0xc0, !PT ;  /* 0x000000ff89967812 */ /* 0x000fea00078ec0ff */
[----:B------:R-:W5:Y:S01]  /*100d0*/  MUFU.EX2 R201, R188 ;  /* 0x000000bc00c97308 */ /* 0x000f620000000800 */
[----:B------:R-:W-:Y:S02]  /*100e0*/  SHF.R.U32.HI R149, RZ, 0x18, R137 ;  /* 0x00000018ff957819 */ /* 0x000fe40000011689 */
[----:B------:R-:W-:Y:S01]  /*100f0*/  LOP3.LUT R148, R22, 0xff, RZ, 0xc0, !PT ;  /* 0x000000ff16947812 */ /* 0x000fe200078ec0ff */
[----:B------:R-:W-:Y:S01]  /*10100*/  FMUL.FTZ R22, R3, R162 ;  /* 0x000000a203167220 */ /* 0x000fe20000410000 */
[----:B------:R-:W-:Y:S01]  /*10110*/  SHF.R.U32.HI R139, RZ, 0x8, R20 ;  /* 0x00000008ff8b7819 */ /* 0x000fe20000011614 */
[C---:B------:R-:W-:Y:S01]  /*10120*/  FMUL.FTZ R20, R132.reuse, R160 ;  /* 0x000000a084147220 */ /* 0x040fe20000410000 */
[----:B------:R-:W-:Y:S01]  /*10130*/  LOP3.LUT R137, R21, 0xff, RZ, 0xc0, !PT ;  /* 0x000000ff15897812 */ /* 0x000fe200078ec0ff */
[C---:B------:R-:W-:Y:S01]  /*10140*/  FMUL.FTZ R21, R132.reuse, R161 ;  /* 0x000000a184157220 */ /* 0x040fe20000410000 */
[----:B------:R-:W-:Y:S01]  /*10150*/  SHF.R.U32.HI R152, RZ, 0x18, R152 ;  /* 0x00000018ff987819 */ /* 0x000fe20000011698 */
[----:B------:R-:W-:Y:S01]  /*10160*/  LDSM.16.MT88.4 R160, [R213+0xa800] ;  /* 0x00a80000d5a0783b */ /* 0x000fe20000004200 */
[--C-:B---3--:R-:W-:Y:S01]  /*10170*/  HSET2.LE.AND R138, R153, R250.reuse, PT ;  /* 0x000000fa998a7233 */ /* 0x108fe20003803000 */
[----:B------:R-:W-:Y:S01]  /*10180*/  FFMA.FTZ R132, R132, R249, R241 ;  /* 0x000000f984847223 */ /* 0x000fe200000100f1 */
[----:B------:R-:W-:Y:S01]  /*10190*/  PRMT R148, R148, 0x5410, R152 ;  /* 0x0000541094947816 */ /* 0x000fe20000000098 */
[----:B------:R-:W-:Y:S01]  /*101a0*/  FFMA.FTZ R3, R3, R248, R239 ;  /* 0x000000f803037223 */ /* 0x000fe200000100ef */
[-C--:B-1----:R-:W-:Y:S03]  /*101b0*/  HMMA.16816.F32.BF16 R20, R172, R144.reuse, R20 ;  /* 0x00000090ac14723c */ /* 0x082fe60000041814 */
[----:B------:R-:W-:Y:S01]  /*101c0*/  PRMT R149, R137, 0x5410, R149 ;  /* 0x0000541089957816 */ /* 0x000fe20000000095 */
[----:B------:R-:W-:Y:S01]  /*101d0*/  FADD.FTZ R132, R240, R132 ;  /* 0x00000084f0847221 */ /* 0x000fe20000010000 */
[--C-:B------:R-:W-:Y:S01]  /*101e0*/  HSET2.LE.AND R137, R154, R250.reuse, PT ;  /* 0x000000fa9a897233 */ /* 0x100fe20003803000 */
[C---:B------:R-:W-:Y:S01]  /*101f0*/  HMMA.16816.F32.BF16 R112, R180.reuse, R144, R112 ;  /* 0x00000090b470723c */ /* 0x040fe20000041870 */
[----:B------:R-:W1:Y:S04]  /*10200*/  LDSM.16.MT88.4 R152, [R208+0xa800] ;  /* 0x00a80000d098783b */ /* 0x000e680000004200 */
[----:B------:R-:W-:Y:S01]  /*10210*/  PRMT R150, R150, 0x5410, R139 ;  /* 0x0000541096967816 */ /* 0x000fe2000000008b */
[-C--:B------:R-:W-:Y:S05]  /*10220*/  HMMA.16816.F32.BF16 R116, R180, R146.reuse, R116 ;  /* 0x00000092b474723c */ /* 0x080fea0000041874 */
[--C-:B------:R-:W-:Y:S01]  /*10230*/  FFMA.FTZ R144, R28, UR4, -R191.reuse ;  /* 0x000000041c907c23 */ /* 0x100fe200080108bf */
[C---:B------:R-:W-:Y:S03]  /*10240*/  HMMA.16816.F32.BF16 R120, R172.reuse, R146, R120 ;  /* 0x00000092ac78723c */ /* 0x040fe60000041878 */
[----:B------:R-:W-:Y:S02]  /*10250*/  MUFU.EX2 R196, R144 ;  /* 0x0000009000c47308 */ /* 0x000fe40000000800 */
[--C-:B------:R-:W-:Y:S01]  /*10260*/  FFMA.FTZ R145, R30, UR4, -R190.reuse ;  /* 0x000000041e917c23 */ /* 0x100fe200080108be */
[-C--:B--2---:R-:W-:Y:S05]  /*10270*/  HMMA.16816.F32.BF16 R24, R172, R140.reuse, R24 ;  /* 0x0000008cac18723c */ /* 0x084fea0000041818 */
[----:B------:R-:W-:Y:S01]  /*10280*/  FFMA.FTZ R191, R29, UR4, -R191 ;  /* 0x000000041dbf7c23 */ /* 0x000fe200080108bf */
[----:B------:R-:W-:Y:S01]  /*10290*/  FFMA.FTZ R190, R31, UR4, -R190 ;  /* 0x000000041fbe7c23 */ /* 0x000fe200080108be */
[C---:B------:R-:W-:Y:S01]  /*102a0*/  FMUL.FTZ R28, R2.reuse, R164 ;  /* 0x000000a4021c7220 */ /* 0x040fe20000410000 */
[----:B------:R-:W-:Y:S01]  /*102b0*/  FMUL.FTZ R29, R2, R165 ;  /* 0x000000a5021d7220 */ /* 0x000fe20000410000 */
[----:B------:R-:W2:Y:S02]  /*102c0*/  MUFU.EX2 R194, R191 ;  /* 0x000000bf00c27308 */ /* 0x000ea40000000800 */
[C---:B------:R-:W-:Y:S01]  /*102d0*/  FMUL.FTZ R30, R0.reuse, R166 ;  /* 0x000000a6001e7220 */ /* 0x040fe20000410000 */
[----:B------:R-:W-:Y:S01]  /*102e0*/  FMUL.FTZ R31, R0, R167 ;  /* 0x000000a7001f7220 */ /* 0x000fe20000410000 */
[----:B------:R-:W-:Y:S01]  /*102f0*/  FFMA.FTZ R2, R2, R247, R232 ;  /* 0x000000f702027223 */ /* 0x000fe200000100e8 */
[----:B------:R-:W3:Y:S01]  /*10300*/  LDSM.16.MT88.4 R164, [R212+0xa800] ;  /* 0x00a80000d4a4783b */ /* 0x000ee20000004200 */
[----:B------:R-:W-:Y:S01]  /*10310*/  F2FP.BF16.F32.PACK_AB R178, R207, R206 ;  /* 0x000000cecfb2723e */ /* 0x000fe200000010ff */
[----:B------:R-:W-:Y:S03]  /*10320*/  FFMA.FTZ R0, R0, R246, R231 ;  /* 0x000000f600007223 */ /* 0x000fe600000100e7 */
[----:B------:R4:W-:Y:S01]  /*10330*/  MUFU.EX2 R192, R190 ;  /* 0x000000be00c07308 */ /* 0x0009e20000000800 */
[----:B------:R-:W-:Y:S01]  /*10340*/  F2FP.BF16.F32.PACK_AB R179, R204, R205 ;  /* 0x000000cdccb3723e */ /* 0x000fe200000010ff */
[C---:B------:R-:W-:Y:S04]  /*10350*/  HMMA.16816.F32.BF16 R28, R180.reuse, R140, R28 ;  /* 0x0000008cb41c723c */ /* 0x040fe8000004181c */
[----:B------:R-:W-:Y:S01]  /*10360*/  LOP3.LUT R178, R137, R178, RZ, 0xc0, !PT ;  /* 0x000000b289b27212 */ /* 0x000fe200078ec0ff */
[----:B------:R-:W-:Y:S01]  /*10370*/  FADD.FTZ R3, R238, R3 ;  /* 0x00000003ee037221 */ /* 0x000fe20000010000 */
[-C--:B------:R-:W-:Y:S02]  /*10380*/  HMMA.16816.F32.BF16 R124, R180, R142.reuse, R124 ;  /* 0x0000008eb47c723c */ /* 0x080fe4000004187c */
[----:B------:R1:W2:Y:S01]  /*10390*/  MUFU.EX2 R193, R145 ;  /* 0x0000009100c17308 */ /* 0x0002a20000000800 */
[----:B------:R-:W3:Y:S02]  /*103a0*/  LDSM.16.MT88.4 R180, [R210+0xb800] ;  /* 0x00b80000d2b4783b */ /* 0x000ee40000004200 */
[----:B------:R-:W-:Y:S01]  /*103b0*/  LOP3.LUT R179, R138, R179, RZ, 0xc0, !PT ;  /* 0x000000b38ab37212 */ /* 0x000fe200078ec0ff */
[----:B------:R-:W-:Y:S05]  /*103c0*/  HMMA.16816.F32.BF16 R128, R172, R142, R128 ;  /* 0x0000008eac80723c */ /* 0x000fea0000041880 */
[----:B----4-:R-:W4:Y:S01]  /*103d0*/  LDSM.16.MT88.4 R188, [R213+0xb800] ;  /* 0x00b80000d5bc783b */ /* 0x010f220000004200 */
[--C-:B------:R-:W-:Y:S01]  /*103e0*/  HSET2.LE.AND R139, R151, R250.reuse, PT ;  /* 0x000000fa978b7233 */ /* 0x100fe20003803000 */
[----:B------:R-:W-:Y:S01]  /*103f0*/  FADD.FTZ R0, R230, R0 ;  /* 0x00000000e6007221 */ /* 0x000fe20000010000 */
[--C-:B------:R-:W-:Y:S03]  /*10400*/  HSET2.LE.AND R137, R148, R250.reuse, PT ;  /* 0x000000fa94897233 */ /* 0x100fe60003803000 */
[----:B------:R-:W-:Y:S01]  /*10410*/  FADD.FTZ R3, R243, R3 ;  /* 0x00000003f3037221 */ /* 0x000fe20000010000 */
[--C-:B------:R-:W-:Y:S01]  /*10420*/  HSET2.LE.AND R138, R150, R250.reuse, PT ;  /* 0x000000fa968a7233 */ /* 0x100fe20003803000 */
[----:B------:R-:W4:Y:S01]  /*10430*/  LDSM.16.MT88.4 R172, [R212+0xb800] ;  /* 0x00b80000d4ac783b */ /* 0x000f220000004200 */
[----:B------:R-:W-:Y:S01]  /*10440*/  F2FP.BF16.F32.PACK_AB R176, R202, R203 ;  /* 0x000000cbcab0723e */ /* 0x000fe200000010ff */
[----:B------:R-:W-:Y:S01]  /*10450*/  FADD.FTZ R0, R227, R0 ;  /* 0x00000000e3007221 */ /* 0x000fe20000010000 */
[----:B-----5:R-:W-:Y:S01]  /*10460*/  F2FP.BF16.F32.PACK_AB R177, R201, R200 ;  /* 0x000000c8c9b1723e */ /* 0x020fe200000010ff */
[----:B------:R-:W-:Y:S01]  /*10470*/  FADD.FTZ R3, R242, R3 ;  /* 0x00000003f2037221 */ /* 0x000fe20000010000 */
[----:B------:R-:W-:Y:S02]  /*10480*/  F2FP.BF16.F32.PACK_AB R184, R198, R199 ;  /* 0x000000c7c6b8723e */ /* 0x000fe400000010ff */
[----:B------:R-:W-:Y:S02]  /*10490*/  LOP3.LUT R176, R139, R176, RZ, 0xc0, !PT ;  /* 0x000000b08bb07212 */ /* 0x000fe400078ec0ff */
[----:B------:R-:W-:Y:S02]  /*104a0*/  LOP3.LUT R177, R137, R177, RZ, 0xc0, !PT ;  /* 0x000000b189b17212 */ /* 0x000fe400078ec0ff */
[----:B------:R-:W-:Y:S02]  /*104b0*/  LOP3.LUT R184, R138, R184, RZ, 0xc0, !PT ;  /* 0x000000b88ab87212 */ /* 0x000fe400078ec0ff */
[--C-:B------:R-:W-:Y:S02]  /*104c0*/  HSET2.LE.AND R138, R186, R250.reuse, PT ;  /* 0x000000faba8a7233 */ /* 0x100fe40003803000 */
[--C-:B------:R-:W-:Y:S01]  /*104d0*/  HSET2.LE.AND R139, R185, R250.reuse, PT ;  /* 0x000000fab98b7233 */ /* 0x100fe20003803000 */
[-C--:B-1----:R-:W-:Y:S05]  /*104e0*/  HMMA.16816.F32.BF16 R144, R176, R152.reuse, R4 ;  /* 0x00000098b090723c */ /* 0x082fea0000041804 */
[----:B------:R-:W-:Y:S02]  /*104f0*/  HSET2.LE.AND R137, R149, R250, PT ;  /* 0x000000fa95897233 */ /* 0x000fe40003803000 */
[----:B------:R-:W-:Y:S01]  /*10500*/  F2FP.BF16.F32.PACK_AB R185, R195, R197 ;  /* 0x000000c5c3b9723e */ /* 0x000fe200000010ff */
[----:B------:R-:W-:Y:S03]  /*10510*/  FADD.FTZ R5, R233, R2 ;  /* 0x00000002e9057221 */ /* 0x000fe60000010000 */
[----:B--2---:R-:W-:Y:S01]  /*10520*/  F2FP.BF16.F32.PACK_AB R186, R194, R196 ;  /* 0x000000c4c2ba723e */ /* 0x004fe200000010ff */
[----:B------:R-:W-:Y:S01]  /*10530*/  FADD.FTZ R2, R245, R132 ;  /* 0x00000084f5027221 */ /* 0x000fe20000010000 */
[----:B------:R-:W-:Y:S01]  /*10540*/  F2FP.BF16.F32.PACK_AB R187, R192, R193 ;  /* 0x000000c1c0bb723e */ /* 0x000fe200000010ff */
[----:B------:R-:W-:Y:S01]  /*10550*/  FADD.FTZ R5, R229, R5 ;  /* 0x00000005e5057221 */ /* 0x000fe20000010000 */
[----:B------:R-:W-:Y:S01]  /*10560*/  LOP3.LUT R185, R137, R185, RZ, 0xc0, !PT ;  /* 0x000000b989b97212 */ /* 0x000fe200078ec0ff */
[----:B------:R-:W-:Y:S01]  /*10570*/  FADD.FTZ R2, R244, R2 ;  /* 0x00000002f4027221 */ /* 0x000fe20000010000 */
[----:B------:R-:W-:Y:S01]  /*10580*/  LOP3.LUT R186, R138, R186, RZ, 0xc0, !PT ;  /* 0x000000ba8aba7212 */ /* 0x000fe200078ec0ff */
        /* <DEDUP_REMOVED lines=53> */
[----:B------:R-:W-:Y:S01]  /*108e0*/  HMMA.16816.F32.BF16 R128, R176, R174, R128 ;  /* 0x000000aeb080723c */ /* 0x000fe20000041880 */
[----:B------:R-:W-:Y:S11]  /*108f0*/  @!UPT UIADD3 URZ, URZ, URZ, URZ ;  /* 0x0000003f3f3ff290 */ /* 0x000ff6000fffe03f */
[----:B------:R-:W-:Y:S01]  /*10900*/  @!UPT UIADD3 URZ, URZ, URZ, URZ ;  /* 0x0000003f3f3ff290 */ /* 0x000fe2000fffe03f */
[----:B------:R-:W-:Y:S11]  /*10910*/  @P0 BRA `(.L_x_1060) ;  /* 0xffffffd400980947 */ /* 0x000ff6000383ffff */
.L_x_1059:
[----:B------:R-:W1:Y:S01]  /*10920*/  SHFL.BFLY PT, R0, R249, 0x2, 0x1f ;  /* 0x0c401f00f9007f89 */ /* 0x000e6200000e0000 */
[----:B------:R-:W-:Y:S01]  /*10930*/  ULDC UR4, c[0x0][0x38c] ;  /* 0x0000e30000047ab9 */ /* 0x000fe20000000800 */
[----:B------:R-:W-:Y:S01]  /*10940*/  UMOV UR5, 0x400 ;  /* 0x0000040000057882 */ /* 0x000fe20000000000 */
[----:B------:R-:W-:Y:S01]  /*10950*/  S2UR UR12, SR_CTAID.Y ;  /* 0x00000000000c79c3 */ /* 0x000fe20000002600 */
[----:B------:R-:W2:Y:S01]  /*10960*/  SHFL.BFLY PT, R2, R248, 0x2, 0x1f ;  /* 0x0c401f00f8027f89 */ /* 0x000ea200000e0000 */
[----:B------:R-:W-:Y:S01]  /*10970*/  UMOV UR14, URZ ;  /* 0x0000003f000e7c82 */ /* 0x000fe20008000000 */
[----:B------:R-:W-:Y:S01]  /*10980*/  UMOV UR15, URZ ;  /* 0x0000003f000f7c82 */ /* 0x000fe20008000000 */
[----:B------:R-:W-:Y:S01]  /*10990*/  BSSY B0, `(.L_x_1063) ;  /* 0x00001b2000007945 */ /* 0x000fe20003800000 */
[----:B------:R-:W3:Y:S03]  /*109a0*/  SHFL.BFLY PT, R4, R246, 0x2, 0x1f ;  /* 0x0c401f00f6047f89 */ /* 0x000ee600000e0000 */
[----:B------:R-:W-:Y:S01]  /*109b0*/  S2UR UR10, SR_CTAID.X ;  /* 0x00000000000a79c3 */ /* 0x000fe20000002500 */
[----:B------:R-:W4:Y:S01]  /*109c0*/  SHFL.BFLY PT, R3, R247, 0x2, 0x1f ;  /* 0x0c401f00f7037f89 */ /* 0x000f2200000e0000 */
[----:B------:R-:W5:Y:S06]  /*109d0*/  S2R R8, SR_TID.X ;  /* 0x0000000000087919 */ /* 0x000f6c0000002100 */
[----:B------:R-:W-:Y:S01]  /*109e0*/  S2UR UR11, SR_CTAID.Z ;  /* 0x00000000000b79c3 */ /* 0x000fe20000002700 */
[----:B------:R-:W5:Y:S01]  /*109f0*/  S2R R139, SR_TID.X ;  /* 0x00000000008b7919 */ /* 0x000f620000002100 */
[----:B-1----:R-:W-:Y:S01]  /*10a00*/  FADD.FTZ R249, R0, R249 ;  /* 0x000000f900f97221 */ /* 0x002fe20000010000 */
[----:B--2---:R-:W-:-:S04]  /*10a10*/  FADD.FTZ R248, R2, R248 ;  /* 0x000000f802f87221 */ /* 0x004fc80000010000 */
[----:B------:R-:W1:Y:S01]  /*10a20*/  SHFL.BFLY PT, R5, R249, 0x1, 0x1f ;  /* 0x0c201f00f9057f89 */ /* 0x000e6200000e0000 */
[----:B---3--:R-:W-:-:S03]  /*10a30*/  FADD.FTZ R246, R4, R246 ;  /* 0x000000f604f67221 */ /* 0x008fc60000010000 */
[----:B------:R-:W2:Y:S01]  /*10a40*/  SHFL.BFLY PT, R0, R248, 0x1, 0x1f ;  /* 0x0c201f00f8007f89 */ /* 0x000ea200000e0000 */
[----:B----4-:R-:W-:-:S03]  /*10a50*/  FADD.FTZ R247, R3, R247 ;  /* 0x000000f703f77221 */ /* 0x010fc60000010000 */
[----:B------:R-:W3:Y:S01]  /*10a60*/  SHFL.BFLY PT, R4, R246, 0x1, 0x1f ;  /* 0x0c201f00f6047f89 */ /* 0x000ee200000e0000 */
[----:B------:R-:W-:-:S03]  /*10a70*/  MOV R3, 0x3f800000 ;  /* 0x3f80000000037802 */ /* 0x000fc60000000f00 */
[----:B------:R-:W4:Y:S01]  /*10a80*/  SHFL.BFLY PT, R2, R247, 0x1, 0x1f ;  /* 0x0c201f00f7027f89 */ /* 0x000f2200000e0000 */
[----:B-----5:R-:W-:Y:S02]  /*10a90*/  SHF.R.S32.HI R10, RZ, 0x1f, R8 ;  /* 0x0000001fff0a7819 */ /* 0x020fe40000011408 */
[----:B------:R-:W-:Y:S01]  /*10aa0*/  SHF.R.S32.HI R172, RZ, 0x1f, R139 ;  /* 0x0000001fffac7819 */ /* 0x000fe2000001148b */
[----:B-1----:R-:W-:-:S03]  /*10ab0*/  FADD.FTZ R249, R249, R5 ;  /* 0x00000005f9f97221 */ /* 0x002fc60000010000 */
[----:B------:R-:W-:Y:S01]  /*10ac0*/  LEA.HI R172, R172, R139, RZ, 0x3 ;  /* 0x0000008bacac7211 */ /* 0x000fe200078f18ff */
[----:B--2---:R-:W-:Y:S01]  /*10ad0*/  FADD.FTZ R248, R248, R0 ;  /* 0x00000000f8f87221 */ /* 0x004fe20000010000 */
[----:B------:R-:W-:Y:S02]  /*10ae0*/  FSETP.NE.FTZ.AND P5, PT, R249, RZ, PT ;  /* 0x000000fff900720b */ /* 0x000fe40003fb5000 */
[----:B------:R-:W-:Y:S01]  /*10af0*/  MOV R0, 0x3f800000 ;  /* 0x3f80000000007802 */ /* 0x000fe20000000f00 */
[----:B---3--:R-:W-:Y:S01]  /*10b00*/  FADD.FTZ R246, R246, R4 ;  /* 0x00000004f6f67221 */ /* 0x008fe20000010000 */
[----:B------:R-:W-:Y:S02]  /*10b10*/  LEA.HI R4, R10, R8, RZ, 0x2 ;  /* 0x000000080a047211 */ /* 0x000fe400078f10ff */
[----:B------:R-:W-:Y:S01]  /*10b20*/  FSETP.NE.FTZ.AND P4, PT, R248, RZ, PT ;  /* 0x000000fff800720b */ /* 0x000fe20003f95000 */
[----:B----4-:R-:W-:Y:S01]  /*10b30*/  FADD.FTZ R247, R247, R2 ;  /* 0x00000002f7f77221 */ /* 0x010fe20000010000 */
[----:B------:R-:W-:-:S02]  /*10b40*/  SHF.R.S32.HI R6, RZ, 0x2, R4 ;  /* 0x00000002ff067819 */ /* 0x000fc40000011404 */
[----:B------:R-:W-:Y:S02]  /*10b50*/  SHF.R.S32.HI R2, RZ, 0x1f, R4 ;  /* 0x0000001fff027819 */ /* 0x000fe40000011404 */
[----:B------:R-:W-:Y:S01]  /*10b60*/  FSETP.NE.FTZ.AND P3, PT, R247, RZ, PT ;  /* 0x000000fff700720b */ /* 0x000fe20003f75000 */
[----:B------:R-:W1:Y:S01]  /*10b70*/  @P5 MUFU.RCP R0, R249 ;  /* 0x000000f900005308 */ /* 0x000e620000001000 */
[----:B------:R-:W-:Y:S02]  /*10b80*/  LEA.HI R2, R2, R6, RZ, 0x3 ;  /* 0x0000000602027211 */ /* 0x000fe400078f18ff */
[----:B------:R-:W-:Y:S02]  /*10b90*/  FSETP.NE.FTZ.AND P0, PT, R246, RZ, PT ;  /* 0x000000fff600720b */ /* 0x000fe40003f15000 */
[----:B------:R-:W-:Y:S02]  /*10ba0*/  LOP3.LUT R2, R2, 0xfffffff8, RZ, 0xc0, !PT ;  /* 0xfffffff802027812 */ /* 0x000fe400078ec0ff */
[----:B------:R-:W-:Y:S01]  /*10bb0*/  LEA.HI R10, R10, R8, RZ, 0x5 ;  /* 0x000000080a0a7211 */ /* 0x000fe200078f28ff */
[----:B------:R-:W2:Y:S01]  /*10bc0*/  @P4 MUFU.RCP R3, R248 ;  /* 0x000000f800034308 */ /* 0x000ea20000001000 */
[----:B------:R-:W-:-:S02]  /*10bd0*/  IADD3 R6, R6, -R2, RZ ;  /* 0x8000000206067210 */ /* 0x000fc40007ffe0ff */
[----:B------:R-:W-:Y:S02]  /*10be0*/  MOV R2, 0x3f800000 ;  /* 0x3f80000000027802 */ /* 0x000fe40000000f00 */
[----:B------:R-:W-:Y:S02]  /*10bf0*/  LOP3.LUT R4, R4, 0x3ffffffc, RZ, 0xc0, !PT ;  /* 0x3ffffffc04047812 */ /* 0x000fe400078ec0ff */
[----:B------:R-:W-:Y:S01]  /*10c00*/  LOP3.LUT R7, R10, 0xffffffe0, RZ, 0xc0, !PT ;  /* 0xffffffe00a077812 */ /* 0x000fe200078ec0ff */
[----:B-1----:R-:W-:Y:S01]  /*10c10*/  FMUL.FTZ R0, R0, UR4 ;  /* 0x0000000400007c20 */ /* 0x002fe20008410000 */
[----:B------:R-:W1:Y:S01]  /*10c20*/  @P3 MUFU.RCP R2, R247 ;  /* 0x000000f700023308 */ /* 0x000e620000001000 */
[----:B------:R-:W-:Y:S02]  /*10c30*/  IADD3 R11, -R4, R8, RZ ;  /* 0x00000008040b7210 */ /* 0x000fe40007ffe1ff */
        /* <DEDUP_REMOVED lines=33> */
[----:B--2---:R-:W-:Y:S01]  /*10e50*/  FMUL.FTZ R3, R3, UR4 ;  /* 0x0000000403037c20 */ /* 0x004fe20008410000 */
[----:B-1----:R-:W-:Y:S01]  /*10e60*/  FMUL.FTZ R2, R2, UR4 ;  /* 0x0000000402027c20 */ /* 0x002fe20008410000 */
[----:B------:R-:W-:-:S02]  /*10e70*/  IADD3 R4, -R7, R8, RZ ;  /* 0x0000000807047210 */ /* 0x000fc40007ffe1ff */
        /* <DEDUP_REMOVED lines=18> */
[----:B-1----:R-:W-:Y:S01]  /*10fa0*/  FMUL.FTZ R0, R0, UR4 ;  /* 0x0000000400007c20 */ /* 0x002fe20008410000 */
[----:B------:R-:W1:Y:S01]  /*10fb0*/  S2UR UR4, SR_CgaCtaId ;  /* 0x00000000000479c3 */ /* 0x000e620000008800 */
        /* <DEDUP_REMOVED lines=16> */
[----:B------:R-:W-:Y:S01]  /*110c0*/  FMUL.FTZ R23, R2, R45 ;  /* 0x0000002d02177220 */ /* 0x000fe20000410000 */
[----:B------:R-:W-:Y:S01]  /*110d0*/  LOP3.LUT P6, RZ, R4, 0x3, RZ, 0xc0, !PT ;  /* 0x0000000304ff7812 */ /* 0x000fe200078cc0ff */
[C---:B------:R-:W-:Y:S01]  /*110e0*/  FMUL.FTZ R19, R2.reuse, R57 ;  /* 0x0000003902137220 */ /* 0x040fe20000410000 */
[----:B------:R-:W-:Y:S01]  /*110f0*/  SHF.R.S32.HI R45, RZ, 0x5, R10 ;  /* 0x00000005ff2d7819 */ /* 0x000fe2000001140a */
[C---:B------:R-:W-:Y:S01]  /*11100*/  FMUL.FTZ R65, R2.reuse, R61 ;  /* 0x0000003d02417220 */ /* 0x040fe20000410000 */
[----:B------:R-:W-:Y:S01]  /*11110*/  LOP3.LUT R3, R3, 0x1c0, RZ, 0xc0, !PT ;  /* 0x000001c003037812 */ /* 0x000fe200078ec0ff */
        /* <DEDUP_REMOVED lines=30> */
[----:B------:R-:W-:Y:S01]  /*11300*/  LEA R2, R45, R11, 0x9 ;  /* 0x0000000b2d027211 */ /* 0x000fe200078e48ff */
[----:B-1----:R-:W-:Y:S01]  /*11310*/  ULEA UR4, UR4, UR5, 0x18 ;  /* 0x0000000504047291 */ /* 0x002fe2000f8ec03f */
[----:B------:R-:W-:Y:S01]  /*11320*/  LEA.HI R3, R3, R3, RZ, 0x1d ;  /* 0x0000000303037211 */ /* 0x000fe200078fe8ff */
[----:B------:R-:W-:Y:S01]  /*11330*/  FMUL.FTZ R64, R0, R63 ;  /* 0x0000003f00407220 */ /* 0x000fe20000410000 */
[----:B------:R-:W-:Y:S01]  /*11340*/  ISETP.NE.U32.AND P1, PT, R4, 0x1, PT ;  /* 0x000000010400780c */ /* 0x000fe20003f25070 */
[----:B------:R-:W-:Y:S01]  /*11350*/  FMUL.FTZ R16, R0, R43 ;  /* 0x0000002b00107220 */ /* 0x000fe20000410000 */
[----:B------:R-:W-:Y:S01]  /*11360*/  LOP3.LUT R5, R172, 0xfffffff8, RZ, 0xc0, !PT ;  /* 0xfffffff8ac057812 */ /* 0x000fe200078ec0ff */
[----:B------:R-:W-:Y:S01]  /*11370*/  FMUL.FTZ R142, R0, R142 ;  /* 0x0000008e008e7220 */ /* 0x000fe20000410000 */
[----:B------:R-:W-:Y:S01]  /*11380*/  LEA R2, R2, R3, 0x1 ;  /* 0x0000000302027211 */ /* 0x000fe200078e08ff */
[C---:B------:R-:W-:Y:S01]  /*11390*/  FMUL.FTZ R7, R0.reuse, R143 ;  /* 0x0000008f00077220 */ /* 0x040fe20000410000 */
[----:B------:R-:W-:Y:S01]  /*113a0*/  IADD3 R139, -R5, R139, RZ ;  /* 0x0000008b058b7210 */ /* 0x000fe20007ffe1ff */
[----:B------:R-:W-:Y:S01]  /*113b0*/  FMUL.FTZ R150, R0, R150 ;  /* 0x0000009600967220 */ /* 0x000fe20000410000 */
[----:B------:R-:W-:Y:S01]  /*113c0*/  LEA R5, R2, UR4, 0x1 ;  /* 0x0000000402057c11 */ /* 0x000fe2000f8e08ff */
[C---:B------:R-:W-:Y:S01]  /*113d0*/  FMUL.FTZ R12, R0.reuse, R151 ;  /* 0x00000097000c7220 */ /* 0x040fe20000410000 */
[----:B------:R-:W-:Y:S01]  /*113e0*/  F2FP.BF16.F32.PACK_AB R3, R145, R144 ;  /* 0x000000909103723e */ /* 0x000fe200000010ff */
[C---:B------:R-:W-:Y:S01]  /*113f0*/  FMUL.FTZ R42, R0.reuse, R42 ;  /* 0x0000002a002a7220 */ /* 0x040fe20000410000 */
[C---:B------:R-:W-:Y:S01]  /*11400*/  IADD3 R4, R5.reuse, -0x10, RZ ;  /* 0xfffffff005047810 */ /* 0x040fe20007ffe0ff */
[C---:B------:R-:W-:Y:S01]  /*11410*/  FMUL.FTZ R46, R0.reuse, R46 ;  /* 0x0000002e002e7220 */ /* 0x040fe20000410000 */
[----:B------:R-:W-:Y:S01]  /*11420*/  @P1 IADD3 R4, R5, 0x10, RZ ;  /* 0x0000001005041810 */ /* 0x000fe20007ffe0ff */
[----:B------:R-:W-:Y:S01]  /*11430*/  FMUL.FTZ R22, R0, R47 ;  /* 0x0000002f00167220 */ /* 0x000fe20000410000 */
[----:B------:R-:W-:Y:S01]  /*11440*/  R2P PR, R6, 0x6 ;  /* 0x0000000606007804 */ /* 0x000fe20000000000 */
[C---:B------:R-:W-:Y:S01]  /*11450*/  FMUL.FTZ R58, R0.reuse, R58 ;  /* 0x0000003a003a7220 */ /* 0x040fe20000410000 */
[----:B------:R-:W-:Y:S01]  /*11460*/  F2FP.BF16.F32.PACK_AB R2, R147, R146 ;  /* 0x000000929302723e */ /* 0x000fe200000010ff */
[C---:B------:R-:W-:Y:S01]  /*11470*/  FMUL.FTZ R24, R0.reuse, R59 ;  /* 0x0000003b00187220 */ /* 0x040fe20000410000 */
[----:B------:R-:W-:Y:S01]  /*11480*/  F2FP.BF16.F32.PACK_AB R6, R155, R154 ;  /* 0x0000009a9b06723e */ /* 0x000fe200000010ff */
[C---:B------:R-:W-:Y:S01]  /*11490*/  FMUL.FTZ R62, R0.reuse, R62 ;  /* 0x0000003e003e7220 */ /* 0x040fe20000410000 */
[----:B------:R-:W-:Y:S01]  /*114a0*/  F2FP.BF16.F32.PACK_AB R63, R69, R68 ;  /* 0x00000044453f723e */ /* 0x000fe200000010ff */
        /* <DEDUP_REMOVED lines=23> */
[----:B------:R-:W-:Y:S01]  /*11620*/  F2FP.BF16.F32.PACK_AB R8, R8, R140 ;  /* 0x0000008c0808723e */ /* 0x000fe200000010ff */
[----:B------:R-:W-:Y:S01]  /*11630*/  ULDC.U8 UR4, c[0x0][0x3d9] ;  /* 0x0000f64000047ab9 */ /* 0x000fe20000000000 */
[----:B------:R-:W-:Y:S01]  /*11640*/  F2FP.BF16.F32.PACK_AB R7, R7, R142 ;  /* 0x0000008e0707723e */ /* 0x000fe200000010ff */
[----:B------:R1:W-:Y:S01]  /*11650*/  STS [R5+0x400], R2 ;  /* 0x0004000205007388 */ /* 0x0003e20000000800 */
[----:B------:R-:W-:Y:S01]  /*11660*/  F2FP.BF16.F32.PACK_AB R9, R9, R148 ;  /* 0x000000940909723e */ /* 0x000fe200000010ff */
[----:B------:R-:W-:Y:S01]  /*11670*/  UISETP.NE.AND UP0, UPT, UR4, URZ, UPT ;  /* 0x0000003f0400728c */ /* 0x000fe2000bf05270 */
[----:B------:R-:W-:Y:S01]  /*11680*/  F2FP.BF16.F32.PACK_AB R12, R12, R150 ;  /* 0x000000960c0c723e */ /* 0x000fe200000010ff */
[----:B------:R2:W-:Y:S01]  /*11690*/  STS [R4+0x400], R6 ;  /* 0x0004000604007388 */ /* 0x0005e20000000800 */
[----:B------:R-:W-:Y:S01]  /*116a0*/  F2FP.BF16.F32.PACK_AB R11, R14, R18 ;  /* 0x000000120e0b723e */ /* 0x000fe200000010ff */
[----:B------:R-:W-:Y:S01]  /*116b0*/  ULDC.U8 UR5, c[0x0][0x3d8] ;  /* 0x0000f60000057ab9 */ /* 0x000fe20000000000 */
[----:B------:R-:W-:Y:S01]  /*116c0*/  F2FP.BF16.F32.PACK_AB R10, R13, R38 ;  /* 0x000000260d0a723e */ /* 0x000fe200000010ff */
[----:B------:R3:W-:Y:S01]  /*116d0*/  STS [R4], R0 ;  /* 0x0000000004007388 */ /* 0x0007e20000000800 */
[----:B------:R-:W-:Y:S01]  /*116e0*/  F2FP.BF16.F32.PACK_AB R14, R21, R30 ;  /* 0x0000001e150e723e */ /* 0x000fe200000010ff */
[----:B------:R-:W-:Y:S01]  /*116f0*/  UISETP.NE.AND UP1, UPT, UR5, URZ, UPT ;  /* 0x0000003f0500728c */ /* 0x000fe2000bf25270 */
[----:B------:R-:W-:Y:S01]  /*11700*/  F2FP.BF16.F32.PACK_AB R13, R51, R50 ;  /* 0x00000032330d723e */ /* 0x000fe200000010ff */
[----:B------:R4:W-:Y:S01]  /*11710*/  STS [R5+0x2000], R8 ;  /* 0x0020000805007388 */ /* 0x0009e20000000800 */
[----:B------:R-:W-:Y:S01]  /*11720*/  F2FP.BF16.F32.PACK_AB R15, R15, R40 ;  /* 0x000000280f0f723e */ /* 0x000fe200000010ff */
[----:B------:R-:W-:Y:S01]  /*11730*/  @UP0 ULDC.64 UR8, c[0x0][0x2c0] ;  /* 0x0000b00000080ab9 */ /* 0x000fe20000000a00 */
[----:B------:R-:W-:Y:S01]  /*11740*/  F2FP.BF16.F32.PACK_AB R16, R16, R42 ;  /* 0x0000002a1010723e */ /* 0x000fe200000010ff */
[----:B------:R5:W-:Y:S01]  /*11750*/  STS [R5+0x2400], R7 ;  /* 0x0024000705007388 */ /* 0x000be20000000800 */
[----:B------:R-:W-:Y:S01]  /*11760*/  F2FP.BF16.F32.PACK_AB R23, R23, R44 ;  /* 0x0000002c1717723e */ /* 0x000fe200000010ff */
[----:B------:R-:W-:Y:S01]  /*11770*/  @UP0 UIMAD UR8, UR9, UR8, URZ ;  /* 0x00000008090802a4 */ /* 0x000fe2000f8e023f */
[----:B------:R-:W-:Y:S01]  /*11780*/  F2FP.BF16.F32.PACK_AB R22, R22, R46 ;  /* 0x0000002e1616723e */ /* 0x000fe200000010ff */
[----:B------:R-:W-:Y:S01]  /*11790*/  STS [R4+0x2000], R9 ;  /* 0x0020000904007388 */ /* 0x000fe20000000800 */
[----:B------:R-:W-:Y:S01]  /*117a0*/  F2FP.BF16.F32.PACK_AB R21, R34, R132 ;  /* 0x000000842215723e */ /* 0x000fe200000010ff */
[----:B------:R-:W-:Y:S01]  /*117b0*/  @!UP0 ULDC UR6, c[0x0][0x2e4] ;  /* 0x0000b90000068ab9 */ /* 0x000fe20000000800 */
[----:B------:R-:W-:Y:S01]  /*117c0*/  F2FP.BF16.F32.PACK_AB R20, R20, R54 ;  /* 0x000000361414723e */ /* 0x000fe200000010ff */
[----:B------:R-:W-:Y:S01]  /*117d0*/  STS [R4+0x2400], R12 ;  /* 0x0024000c04007388 */ /* 0x000fe20000000800 */
[----:B-1----:R-:W-:Y:S01]  /*117e0*/  SEL R2, R68, 0xffffffe0, !P1 ;  /* 0xffffffe044027807 */ /* 0x002fe20004800000 */
[----:B------:R-:W-:Y:S01]  /*117f0*/  @!UP0 ULDC UR9, c[0x0][0x2c4] ;  /* 0x0000b10000098ab9 */ /* 0x000fe20000000800 */
[----:B------:R-:W-:Y:S01]  /*11800*/  F2FP.BF16.F32.PACK_AB R19, R19, R17 ;  /* 0x000000111313723e */ /* 0x000fe200000010ff */
[----:B------:R-:W-:Y:S01]  /*11810*/  UISETP.NE.OR UP2, UPT, UR4, URZ, !UP1 ;  /* 0x0000003f0400728c */ /* 0x000fe2000cf45670 */
[----:B--2---:R-:W-:Y:S01]  /*11820*/  MOV R6, 0x40 ;  /* 0x0000004000067802 */ /* 0x004fe20000000f00 */
[----:B------:R-:W-:Y:S01]  /*11830*/  @!UP0 USEL UR8, UR9, UR6, !UP1 ;  /* 0x0000000609088287 */ /* 0x000fe2000c800000 */
[----:B------:R-:W-:Y:S01]  /*11840*/  F2FP.BF16.F32.PACK_AB R18, R137, R138 ;  /* 0x0000008a8912723e */ /* 0x000fe200000010ff */
[----:B------:R-:W-:Y:S01]  /*11850*/  @!UP0 ULDC UR4, c[0x0][0x270] ;  /* 0x00009c0000048ab9 */ /* 0x000fe20000000800 */
[C---:B---3--:R-:W-:Y:S01]  /*11860*/  IADD3 R0, R5.reuse, R2, RZ ;  /* 0x0000000205007210 */ /* 0x048fe20007ffe0ff */
[----:B------:R-:W-:Y:S01]  /*11870*/  @UP0 UMOV UR7, 0x1 ;  /* 0x0000000100070882 */ /* 0x000fe20000000000 */
[----:B------:R-:W-:Y:S01]  /*11880*/  SEL R6, R6, 0xffffffc0, !P2 ;  /* 0xffffffc006067807 */ /* 0x000fe20005000000 */
[----:B------:R-:W-:Y:S01]  /*11890*/  @!UP0 UIMAD UR7, UR8, UR4, URZ ;  /* 0x00000004080782a4 */ /* 0x000fe2000f8e023f */
[----:B----4-:R-:W-:Y:S01]  /*118a0*/  IADD3 R8, R2, R4, RZ ;  /* 0x0000000402087210 */ /* 0x010fe20007ffe0ff */
[----:B------:R-:W-:Y:S01]  /*118b0*/  STS [R0], R11 ;  /* 0x0000000b00007388 */ /* 0x000fe20000000800 */
[----:B------:R-:W-:Y:S01]  /*118c0*/  IADD3 R3, R5, R6, RZ ;  /* 0x0000000605037210 */ /* 0x000fe20007ffe0ff */
[----:B------:R-:W-:Y:S01]  /*118d0*/  UIMAD UR6, UR12, UR7, URZ ;  /* 0x000000070c0672a4 */ /* 0x000fe2000f8e023f */
[----:B------:R-:W-:Y:S01]  /*118e0*/  F2FP.BF16.F32.PACK_AB R17, R26, R29 ;  /* 0x0000001d1a11723e */ /* 0x000fe200000010ff */
[----:B------:R-:W-:Y:S01]  /*118f0*/  STS [R0+0x400], R10 ;  /* 0x0004000a00007388 */ /* 0x000fe20000000800 */
[----:B-----5:R-:W-:Y:S01]  /*11900*/  IADD3 R7, R6, R4, RZ ;  /* 0x0000000406077210 */ /* 0x020fe20007ffe0ff */
[----:B------:R-:W-:Y:S01]  /*11910*/  @UP0 ULDC UR13, c[0x0][0x2c0] ;  /* 0x0000b000000d0ab9 */ /* 0x000fe20000000800 */
[----:B------:R-:W-:Y:S01]  /*11920*/  F2FP.BF16.F32.PACK_AB R24, R24, R58 ;  /* 0x0000003a1818723e */ /* 0x000fe200000010ff */
[----:B------:R-:W-:Y:S01]  /*11930*/  STS [R8], R14 ;  /* 0x0000000e08007388 */ /* 0x000fe20000000800 */
[----:B------:R-:W-:Y:S01]  /*11940*/  F2FP.BF16.F32.PACK_AB R65, R65, R25 ;  /* 0x000000194141723e */ /* 0x000fe200000010ff */
[----:B------:R-:W-:Y:S01]  /*11950*/  @!UP2 ULDC UR5, c[0x0][0x2c4] ;  /* 0x0000b1000005aab9 */ /* 0x000fe20000000800 */
[----:B------:R-:W-:Y:S01]  /*11960*/  F2FP.BF16.F32.PACK_AB R64, R64, R62 ;  /* 0x0000003e4040723e */ /* 0x000fe200000010ff */
[----:B------:R-:W-:Y:S01]  /*11970*/  STS [R8+0x400], R13 ;  /* 0x0004000d08007388 */ /* 0x000fe20000000800 */
[----:B------:R-:W-:Y:S01]  /*11980*/  F2FP.BF16.F32.PACK_AB R62, R71, R70 ;  /* 0x00000046473e723e */ /* 0x000fe200000010ff */
[----:B------:R-:W-:Y:S01]  /*11990*/  @!UP0 UMOV UR13, 0x1 ;  /* 0x00000001000d8882 */ /* 0x000fe20000000000 */
[----:B------:R-:W-:Y:S01]  /*119a0*/  IADD3 R2, R0, R6, RZ ;  /* 0x0000000600027210 */ /* 0x000fe20007ffe0ff */
[----:B------:R-:W-:Y:S01]  /*119b0*/  STS [R0+0x2000], R15 ;  /* 0x0020000f00007388 */ /* 0x000fe20000000800 */
[----:B------:R-:W-:Y:S01]  /*119c0*/  F2FP.BF16.F32.PACK_AB R59, R81, R80 ;  /* 0x00000050513b723e */ /* 0x000fe200000010ff */
[----:B------:R-:W-:Y:S01]  /*119d0*/  @!UP2 UIMAD UR5, UR12, UR5, URZ ;  /* 0x000000050c05a2a4 */ /* 0x000fe2000f8e023f */
[----:B------:R-:W-:Y:S01]  /*119e0*/  F2FP.BF16.F32.PACK_AB R58, R83, R82 ;  /* 0x00000052533a723e */ /* 0x000fe200000010ff */
[----:B------:R-:W-:Y:S01]  /*119f0*/  STS [R0+0x2400], R16 ;  /* 0x0024001000007388 */ /* 0x000fe20000000800 */
[----:B------:R-:W-:Y:S01]  /*11a00*/  IADD3 R6, R8, R6, RZ ;  /* 0x0000000608067210 */ /* 0x000fe20007ffe0ff */
[----:B------:R-:W-:Y:S01]  /*11a10*/  USEL UR6, UR6, URZ, UP2 ;  /* 0x0000003f06067287 */ /* 0x000fe20009000000 */
[----:B------:R-:W-:Y:S01]  /*11a20*/  F2FP.BF16.F32.PACK_AB R61, R61, R72 ;  /* 0x000000483d3d723e */ /* 0x000fe200000010ff */
[----:B------:R-:W-:Y:S01]  /*11a30*/  STS [R8+0x2000], R23 ;  /* 0x0020001708007388 */ /* 0x000fe20000000800 */
[----:B------:R-:W-:Y:S01]  /*11a40*/  F2FP.BF16.F32.PACK_AB R60, R60, R74 ;  /* 0x0000004a3c3c723e */ /* 0x000fe200000010ff */
[----:B------:R-:W-:Y:S01]  /*11a50*/  UIMAD UR4, UR10, UR13, URZ ;  /* 0x0000000d0a0472a4 */ /* 0x000fe2000f8e023f */
[----:B------:R-:W-:Y:S01]  /*11a60*/  F2FP.BF16.F32.PACK_AB R57, R57, R76 ;  /* 0x0000004c3939723e */ /* 0x000fe200000010ff */
[----:B------:R1:W-:Y:S01]  /*11a70*/  STS [R8+0x2400], R22 ;  /* 0x0024001608007388 */ /* 0x0003e20000000800 */
[----:B------:R-:W-:Y:S01]  /*11a80*/  F2FP.BF16.F32.PACK_AB R56, R56, R78 ;  /* 0x0000004e3838723e */ /* 0x000fe200000010ff */
[----:B------:R-:W-:Y:S01]  /*11a90*/  UIMAD UR8, UR11, UR8, UR6 ;  /* 0x000000080b0872a4 */ /* 0x000fe2000f8e0206 */
[----:B------:R-:W-:Y:S01]  /*11aa0*/  F2FP.BF16.F32.PACK_AB R55, R85, R84 ;  /* 0x000000545537723e */ /* 0x000fe200000010ff */
[----:B------:R-:W-:Y:S01]  /*11ab0*/  STS [R3], R21 ;  /* 0x0000001503007388 */ /* 0x000fe20000000800 */
[----:B------:R-:W-:Y:S01]  /*11ac0*/  F2FP.BF16.F32.PACK_AB R54, R87, R86 ;  /* 0x000000565736723e */ /* 0x000fe200000010ff */
[----:B------:R-:W-:Y:S01]  /*11ad0*/  USHF.L.U32 UR7, UR4, 0x7, URZ ;  /* 0x0000000704077899 */ /* 0x000fe2000800063f */
[----:B------:R-:W-:Y:S01]  /*11ae0*/  F2FP.BF16.F32.PACK_AB R51, R97, R96 ;  /* 0x000000606133723e */ /* 0x000fe200000010ff */
[----:B------:R2:W-:Y:S01]  /*11af0*/  STS [R3+0x400], R20 ;  /* 0x0004001403007388 */ /* 0x0005e20000000800 */
[----:B------:R-:W-:Y:S01]  /*11b00*/  F2FP.BF16.F32.PACK_AB R50, R99, R98 ;  /* 0x000000626332723e */ /* 0x000fe200000010ff */
[----:B------:R-:W-:Y:S01]  /*11b10*/  @!UP2 UMOV UR14, UR5 ;  /* 0x00000005000eac82 */ /* 0x000fe20008000000 */
[----:B------:R-:W-:Y:S01]  /*11b20*/  F2FP.BF16.F32.PACK_AB R53, R53, R88 ;  /* 0x000000583535723e */ /* 0x000fe200000010ff */
[----:B------:R-:W-:Y:S01]  /*11b30*/  STS [R7], R18 ;  /* 0x0000001207007388 */ /* 0x000fe20000000800 */
[----:B------:R-:W-:Y:S01]  /*11b40*/  F2FP.BF16.F32.PACK_AB R52, R52, R90 ;  /* 0x0000005a3434723e */ /* 0x000fe200000010ff */
[----:B------:R-:W-:Y:S01]  /*11b50*/  USHF.R.S32.HI UR6, URZ, 0x1f, UR8 ;  /* 0x0000001f3f067899 */ /* 0x000fe20008011408 */
[----:B------:R-:W-:Y:S01]  /*11b60*/  F2FP.BF16.F32.PACK_AB R49, R49, R92 ;  /* 0x0000005c3131723e */ /* 0x000fe200000010ff */
[----:B------:R-:W-:Y:S01]  /*11b70*/  STS [R7+0x400], R17 ;  /* 0x0004001107007388 */ /* 0x000fe20000000800 */
[----:B------:R-:W-:Y:S01]  /*11b80*/  F2FP.BF16.F32.PACK_AB R48, R48, R94 ;  /* 0x0000005e3030723e */ /* 0x000fe200000010ff */
[----:B------:R-:W-:Y:S01]  /*11b90*/  @!UP2 USHF.R.S32.HI UR15, URZ, 0x1f, UR5 ;  /* 0x0000001f3f0fa899 */ /* 0x000fe20008011405 */
[----:B------:R-:W-:Y:S01]  /*11ba0*/  F2FP.BF16.F32.PACK_AB R47, R101, R100 ;  /* 0x00000064652f723e */ /* 0x000fe200000010ff */
[----:B------:R3:W-:Y:S01]  /*11bb0*/  STS [R3+0x2000], R19 ;  /* 0x0020001303007388 */ /* 0x0007e20000000800 */
[----:B------:R-:W-:Y:S01]  /*11bc0*/  F2FP.BF16.F32.PACK_AB R46, R103, R102 ;  /* 0x00000066672e723e */ /* 0x000fe200000010ff */
[----:B------:R-:W-:Y:S01]  /*11bd0*/  USHF.R.S32.HI UR4, URZ, 0x1f, UR7 ;  /* 0x0000001f3f047899 */ /* 0x000fe20008011407 */
[----:B------:R-:W-:Y:S01]  /*11be0*/  F2FP.BF16.F32.PACK_AB R42, R109, R108 ;  /* 0x0000006c6d2a723e */ /* 0x000fe200000010ff */
[----:B------:R-:W-:Y:S01]  /*11bf0*/  STS [R3+0x2400], R24 ;  /* 0x0024001803007388 */ /* 0x000fe20000000800 */
[----:B------:R-:W-:Y:S01]  /*11c00*/  F2FP.BF16.F32.PACK_AB R41, R111, R110 ;  /* 0x0000006e6f29723e */ /* 0x000fe200000010ff */
[----:B-1----:R-:W1:Y:S01]  /*11c10*/  LDC.64 R22, c[0x0][0x290] ;  /* 0x0000a400ff167b82 */ /* 0x002e620000000a00 */
[----:B------:R-:W-:Y:S01]  /*11c20*/  F2FP.BF16.F32.PACK_AB R44, R105, R104 ;  /* 0x00000068692c723e */ /* 0x000fe200000010ff */
[----:B------:R-:W-:Y:S01]  /*11c30*/  STS [R7+0x2000], R65 ;  /* 0x0020004107007388 */ /* 0x000fe20000000800 */
[----:B------:R-:W-:Y:S01]  /*11c40*/  F2FP.BF16.F32.PACK_AB R43, R43, R106 ;  /* 0x0000006a2b2b723e */ /* 0x000fe200000010ff */
[----:B------:R-:W-:Y:S01]  /*11c50*/  UIADD3 UR8, UP1, UP0, UR7, UR14, UR8 ;  /* 0x0000000e07087290 */ /* 0x000fe2000f83e008 */
[----:B------:R-:W-:Y:S01]  /*11c60*/  F2FP.BF16.F32.PACK_AB R40, R157, R156 ;  /* 0x0000009c9d28723e */ /* 0x000fe200000010ff */
[----:B------:R-:W-:Y:S01]  /*11c70*/  STS [R7+0x2400], R64 ;  /* 0x0024004007007388 */ /* 0x000fe20000000800 */
[----:B------:R-:W-:Y:S01]  /*11c80*/  F2FP.BF16.F32.PACK_AB R39, R39, R158 ;  /* 0x0000009e2727723e */ /* 0x000fe200000010ff */
[----:B------:R-:W-:Y:S01]  /*11c90*/  UIADD3.X UR14, UR4, UR15, UR6, UP1, UP0 ;  /* 0x0000000f040e7290 */ /* 0x000fe20008fe0406 */
        /* <DEDUP_REMOVED lines=24> */
[----:B--2---:R-:W-:Y:S01]  /*11e20*/  MOV R20, 0x7f800000 ;  /* 0x7f80000000147802 */ /* 0x004fe20000000f00 */
[----:B------:R-:W-:Y:S01]  /*11e30*/  STS [R5+0x4000], R55 ;  /* 0x0040003705007388 */ /* 0x000fe20000000800 */
[----:B---3--:R-:W-:Y:S02]  /*11e40*/  MOV R19, 0x7f800000 ;  /* 0x7f80000000137802 */ /* 0x008fe40000000f00 */
[----:B------:R-:W-:Y:S01]  /*11e50*/  MOV R13, 0x7f800000 ;  /* 0x7f800000000d7802 */ /* 0x000fe20000000f00 */
[----:B------:R-:W-:Y:S01]  /*11e60*/  STS [R5+0x4400], R54 ;  /* 0x0044003605007388 */ /* 0x000fe20000000800 */
[----:B------:R-:W-:-:S02]  /*11e70*/  MOV R18, 0x7f800000 ;  /* 0x7f80000000127802 */ /* 0x000fc40000000f00 */
[----:B------:R-:W-:Y:S01]  /*11e80*/  SHF.L.U32 R12, R139, 0x3, RZ ;  /* 0x000000038b0c7819 */ /* 0x000fe200000006ff */
        /* <DEDUP_REMOVED lines=10> */
[----:B--2---:R-:W2:Y:S03]  /*11f30*/  @P3 LDC R5, c[0x0][0x2e8] ;  /* 0x0000ba00ff053b82 */ /* 0x004ea60000000800 */
[----:B------:R-:W-:Y:S04]  /*11f40*/  STS [R0+0x6000], R44 ;  /* 0x0060002c00007388 */ /* 0x000fe80000000800 */
[----:B------:R4:W-:Y:S01]  /*11f50*/  STS [R0+0x6400], R43 ;  /* 0x0064002b00007388 */ /* 0x0009e20000000800 */
[----:B---3--:R-:W3:Y:S03]  /*11f60*/  @P0 LDC R4, c[0x0][0x2e8] ;  /* 0x0000ba00ff040b82 */ /* 0x008ee60000000800 */
[----:B------:R-:W-:Y:S04]  /*11f70*/  STS [R8+0x6000], R40 ;  /* 0x0060002808007388 */ /* 0x000fe80000000800 */
[----:B------:R5:W-:Y:S04]  /*11f80*/  STS [R8+0x6400], R39 ;  /* 0x0064002708007388 */ /* 0x000be80000000800 */
[----:B------:R-:W-:Y:S04]  /*11f90*/  STS [R3+0x4000], R38 ;  /* 0x0040002603007388 */ /* 0x000fe80000000800 */
[----:B------:R-:W-:Y:S04]  /*11fa0*/  STS [R3+0x4400], R37 ;  /* 0x0044002503007388 */ /* 0x000fe80000000800 */
[----:B------:R-:W-:Y:S04]  /*11fb0*/  STS [R7+0x4000], R34 ;  /* 0x0040002207007388 */ /* 0x000fe80000000800 */
[----:B------:R-:W-:Y:S01]  /*11fc0*/  STS [R7+0x4400], R33 ;  /* 0x0044002107007388 */ /* 0x000fe20000000800 */
[----:B----4-:R-:W4:Y:S03]  /*11fd0*/  @P5 MUFU.LG2 R0, R249 ;  /* 0x000000f900005308 */ /* 0x010f260000000c00 */
[----:B------:R-:W-:Y:S04]  /*11fe0*/  STS [R3+0x6000], R36 ;  /* 0x0060002403007388 */ /* 0x000fe80000000800 */
[----:B------:R1:W-:Y:S01]  /*11ff0*/  STS [R3+0x6400], R35 ;  /* 0x0064002303007388 */ /* 0x0003e20000000800 */
[----:B-----5:R-:W5:Y:S03]  /*12000*/  @P4 LDC R8, c[0x0][0x2e8] ;  /* 0x0000ba00ff084b82 */ /* 0x020f660000000800 */
[----:B------:R-:W-:Y:S04]  /*12010*/  STS [R7+0x6000], R32 ;  /* 0x0060002007007388 */ /* 0x000fe80000000800 */
[----:B------:R2:W-:Y:S01]  /*12020*/  STS [R7+0x6400], R31 ;  /* 0x0064001f07007388 */ /* 0x0005e20000000800 */
[----:B----4-:R-:W-:-:S03]  /*12030*/  @P5 FMUL.FTZ R0, R0, 0.69314718246459960938 ;  /* 0x3f31721800005820 */ /* 0x010fc60000410000 */
[----:B------:R-:W-:Y:S04]  /*12040*/  STS [R2+0x4000], R30 ;  /* 0x0040001e02007388 */ /* 0x000fe80000000800 */
[----:B------:R-:W-:Y:S04]  /*12050*/  STS [R2+0x4400], R29 ;  /* 0x0044001d02007388 */ /* 0x000fe80000000800 */
[----:B------:R-:W-:Y:S04]  /*12060*/  STS [R6+0x4000], R26 ;  /* 0x0040001a06007388 */ /* 0x000fe80000000800 */
[----:B------:R4:W-:Y:S01]  /*12070*/  STS [R6+0x4400], R25 ;  /* 0x0044001906007388 */ /* 0x0009e20000000800 */
[----:B-1----:R-:W-:Y:S03]  /*12080*/  @P0 MUFU.LG2 R3, R246 ;  /* 0x000000f600030308 */ /* 0x002fe60000000c00 */
[----:B------:R-:W-:Y:S04]  /*12090*/  STS [R2+0x6000], R28 ;  /* 0x0060001c02007388 */ /* 0x000fe80000000800 */
[----:B------:R1:W-:Y:S01]  /*120a0*/  STS [R2+0x6400], R27 ;  /* 0x0064001b02007388 */ /* 0x0003e20000000800 */
[----:B--2---:R-:W2:Y:S03]  /*120b0*/  @P4 MUFU.LG2 R7, R248 ;  /* 0x000000f800074308 */ /* 0x004ea60000000c00 */
[----:B------:R-:W-:Y:S04]  /*120c0*/  STS [R6+0x6000], R66 ;  /* 0x0060004206007388 */ /* 0x000fe80000000800 */
[----:B------:R3:W-:Y:S01]  /*120d0*/  STS [R6+0x6400], R67 ;  /* 0x0064004306007388 */ /* 0x0007e20000000800 */
[----:B----4-:R-:W4:Y:S08]  /*120e0*/  LDC.64 R24, c[0x0][0x2a0] ;  /* 0x0000a800ff187b82 */ /* 0x010f300000000a00 */
[----:B-1----:R-:W1:Y:S01]  /*120f0*/  @P5 LDC R2, c[0x0][0x2e8] ;  /* 0x0000ba00ff025b82 */ /* 0x002e620000000800 */
[----:B---3--:R-:W3:Y:S01]  /*12100*/  @P3 MUFU.LG2 R6, R247 ;  /* 0x000000f700063308 */ /* 0x008ee20000000c00 */
[----:B-1----:R-:W-:Y:S01]  /*12110*/  @P5 FFMA.FTZ R20, R136, R2, R0 ;  /* 0x0000000288145223 */ /* 0x002fe20000010000 */
[----:B--2---:R-:W-:Y:S01]  /*12120*/  @P4 FMUL.FTZ R0, R7, 0.69314718246459960938 ;  /* 0x3f31721807004820 */ /* 0x004fe20000410000 */
[----:B---3--:R-:W-:-:S03]  /*12130*/  @P3 FMUL.FTZ R2, R6, 0.69314718246459960938 ;  /* 0x3f31721806023820 */ /* 0x008fc60000410000 */
[----:B-----5:R-:W-:Y:S01]  /*12140*/  @P4 FFMA.FTZ R19, R135, R8, R0 ;  /* 0x0000000887134223 */ /* 0x020fe20000010000 */
[----:B------:R-:W-:Y:S01]  /*12150*/  @P0 FMUL.FTZ R0, R3, 0.69314718246459960938 ;  /* 0x3f31721803000820 */ /* 0x000fe20000410000 */
[----:B------:R-:W-:-:S03]  /*12160*/  @P3 FFMA.FTZ R13, R133, R5, R2 ;  /* 0x00000005850d3223 */ /* 0x000fc60000010002 */
[----:B------:R-:W-:Y:S01]  /*12170*/  @P0 FFMA.FTZ R18, R134, R4, R0 ;  /* 0x0000000486120223 */ /* 0x000fe20000010000 */
[----:B------:R-:W-:Y:S06]  /*12180*/  BAR.SYNC.DEFER_BLOCKING 0x0 ;  /* 0x0000000000007b1d */ /* 0x000fec0000010000 */
[----:B----4-:R-:W-:Y:S05]  /*12190*/  @P6 BRA `(.L_x_1064) ;  /* 0x0000000000c46947 */ /* 0x010fea0003800000 */
        /* <DEDUP_REMOVED lines=49> */
.L_x_1064:
[----:B------:R-:W-:Y:S05]  /*124b0*/  BSYNC B0 ;  /* 0x0000000000007941 */ /* 0x000fea0003800000 */
.L_x_1063:
[----:B------:R-:W-:Y:S01]  /*124c0*/  USHF.R.S32.HI UR4, URZ, 0x1f, UR12 ;  /* 0x0000001f3f047899 */ /* 0x000fe2000801140c */
[----:B-1----:R-:W-:Y:S01]  /*124d0*/  SHF.R.S32.HI R13, RZ, 0x1f, R12 ;  /* 0x0000001fff0d7819 */ /* 0x002fe2000001140c */
[----:B------:R-:W1:Y:S01]  /*124e0*/  LDS.128 R72, [R223] ;  /* 0x00000000df487984 */ /* 0x000e620000000c00 */
[----:B------:R-:W-:Y:S01]  /*124f0*/  SHF.R.S32.HI R4, RZ, 0x3, R172 ;  /* 0x00000003ff047819 */ /* 0x000fe200000114ac */
[----:B------:R-:W-:Y:S02]  /*12500*/  ULDC.64 UR6, c[0x0][0x298] ;  /* 0x0000a60000067ab9 */ /* 0x000fe40000000a00 */
[C---:B------:R-:W-:Y:S01]  /*12510*/  IMAD R0, R22.reuse, UR4, RZ ;  /* 0x0000000416007c24 */ /* 0x040fe2000f8e02ff */
[----:B------:R-:W-:Y:S01]  /*12520*/  USHF.R.S32.HI UR4, URZ, 0x1f, UR11 ;  /* 0x0000001f3f047899 */ /* 0x000fe2000801140b */
[----:B------:R-:W-:Y:S01]  /*12530*/  IMAD.WIDE.U32 R2, R22, UR12, R12 ;  /* 0x0000000c16027c25 */ /* 0x000fe2000f8e000c */
[----:B------:R-:W-:Y:S01]  /*12540*/  SHF.R.S32.HI R5, RZ, 0x1f, R4 ;  /* 0x0000001fff057819 */ /* 0x000fe20000011404 */
[----:B------:R-:W2:Y:S02]  /*12550*/  LDS.128 R68, [R223+0x4000] ;  /* 0x00400000df447984 */ /* 0x000ea40000000c00 */
[----:B------:R-:W-:-:S02]  /*12560*/  IMAD R0, R23, UR12, R0 ;  /* 0x0000000c17007c24 */ /* 0x000fc4000f8e0200 */
[C---:B------:R-:W-:Y:S01]  /*12570*/  IMAD R6, R24.reuse, UR4, RZ ;  /* 0x0000000418067c24 */ /* 0x040fe2000f8e02ff */
[----:B------:R-:W3:Y:S01]  /*12580*/  LDS.128 R64, [R223+0x800] ;  /* 0x00080000df407984 */ /* 0x000ee20000000c00 */
[----:B------:R-:W-:Y:S01]  /*12590*/  IMAD.IADD R3, R3, 0x1, R0 ;  /* 0x0000000103037824 */ /* 0x000fe200078e0200 */
[----:B------:R-:W-:Y:S01]  /*125a0*/  ULDC.64 UR4, c[0x0][0x280] ;  /* 0x0000a00000047ab9 */ /* 0x000fe20000000a00 */
[----:B------:R-:W-:Y:S01]  /*125b0*/  IMAD R0, R25, UR11, R6 ;  /* 0x0000000b19007c24 */ /* 0x000fe2000f8e0206 */
[----:B------:R-:W4:Y:S01]  /*125c0*/  LDS.128 R56, [R223+0x4800] ;  /* 0x00480000df387984 */ /* 0x000f220000000c00 */
[----:B------:R-:W-:Y:S02]  /*125d0*/  IMAD.U32 R6, RZ, RZ, UR18 ;  /* 0x00000012ff067e24 */ /* 0x000fe4000f8e00ff */
[----:B------:R-:W-:Y:S01]  /*125e0*/  IMAD.WIDE.U32 R2, R24, UR11, R2 ;  /* 0x0000000b18027c25 */ /* 0x000fe2000f8e0002 */
[----:B------:R-:W5:Y:S03]  /*125f0*/  LDS.128 R60, [R223+0x1000] ;  /* 0x00100000df3c7984 */ /* 0x000f660000000c00 */
[----:B------:R-:W-:Y:S01]  /*12600*/  IMAD.WIDE R4, R6, 0x80, R4 ;  /* 0x0000008006047825 */ /* 0x000fe200078e0204 */
[----:B------:R-:W5:Y:S03]  /*12610*/  LDS.128 R52, [R223+0x5000] ;  /* 0x00500000df347984 */ /* 0x000f660000000c00 */
[----:B------:R-:W-:Y:S01]  /*12620*/  IMAD.IADD R3, R3, 0x1, R0 ;  /* 0x0000000103037824 */ /* 0x000fe200078e0200 */
[----:B------:R-:W5:Y:S01]  /*12630*/  LDS.128 R36, [R223+0x1800] ;  /* 0x00180000df247984 */ /* 0x000f620000000c00 */
[----:B------:R-:W-:-:S02]  /*12640*/  IMAD R0, R5, UR6, RZ ;  /* 0x0000000605007c24 */ /* 0x000fc4000f8e02ff */
[C---:B------:R-:W-:Y:S01]  /*12650*/  IMAD.WIDE.U32 R2, R4.reuse, UR6, R2 ;  /* 0x0000000604027c25 */ /* 0x040fe2000f8e0002 */
[----:B------:R-:W5:Y:S03]  /*12660*/  LDS.128 R44, [R223+0x5800] ;  /* 0x00580000df2c7984 */ /* 0x000f660000000c00 */
[----:B------:R-:W-:Y:S01]  /*12670*/  IMAD R0, R4, UR7, R0 ;  /* 0x0000000704007c24 */ /* 0x000fe2000f8e0200 */
[C---:B------:R-:W-:Y:S01]  /*12680*/  LEA R4, P0, R2.reuse, UR4, 0x1 ;  /* 0x0000000402047c11 */ /* 0x040fe2000f8008ff */
[----:B------:R-:W-:Y:S01]  /*12690*/  USHF.L.U32 UR4, UR6, 0x5, URZ ;  /* 0x0000000506047899 */ /* 0x000fe2000800063f */
[----:B------:R-:W5:Y:S01]  /*126a0*/  LDS.128 R48, [R223+0x2000] ;  /* 0x00200000df307984 */ /* 0x000f620000000c00 */
[----:B------:R-:W-:Y:S01]  /*126b0*/  IMAD.IADD R0, R3, 0x1, R0 ;  /* 0x0000000103007824 */ /* 0x000fe200078e0200 */
[----:B------:R-:W-:Y:S02]  /*126c0*/  USHF.L.U64.HI UR6, UR6, 0x5, UR7 ;  /* 0x0000000506067899 */ /* 0x000fe40008010207 */
[----:B------:R-:W5:Y:S02]  /*126d0*/  LDS.128 R40, [R223+0x6000] ;  /* 0x00600000df287984 */ /* 0x000f640000000c00 */
[----:B------:R-:W-:-:S02]  /*126e0*/  LEA.HI.X R5, R2, UR5, R0, 0x1, P0 ;  /* 0x0000000502057c11 */ /* 0x000fc400080f0c00 */
[----:B------:R-:W5:Y:S01]  /*126f0*/  LDS.128 R32, [R223+0x2800] ;  /* 0x00280000df207984 */ /* 0x000f620000000c00 */
[----:B------:R-:W-:-:S03]  /*12700*/  IADD3 R2, P0, R4, UR4, RZ ;  /* 0x0000000404027c10 */ /* 0x000fc6000ff1e0ff */
[----:B------:R-:W5:Y:S01]  /*12710*/  LDS.128 R20, [R223+0x6800] ;  /* 0x00680000df147984 */ /* 0x000f620000000c00 */
[----:B------:R-:W-:Y:S02]  /*12720*/  IADD3.X R3, R5, UR6, RZ, P0, !PT ;  /* 0x0000000605037c10 */ /* 0x000fe400087fe4ff */
[----:B------:R-:W-:Y:S01]  /*12730*/  IADD3 R8, P0, R2, UR4, RZ ;  /* 0x0000000402087c10 */ /* 0x000fe2000ff1e0ff */
[----:B------:R-:W5:Y:S03]  /*12740*/  LDS.128 R28, [R223+0x3000] ;  /* 0x00300000df1c7984 */ /* 0x000f660000000c00 */
[----:B------:R-:W-:Y:S01]  /*12750*/  IADD3.X R9, R3, UR6, RZ, P0, !PT ;  /* 0x0000000603097c10 */ /* 0x000fe200087fe4ff */
[----:B------:R-:W5:Y:S01]  /*12760*/  LDS.128 R16, [R223+0x7000] ;  /* 0x00700000df107984 */ /* 0x000f620000000c00 */
[----:B------:R-:W-:-:S03]  /*12770*/  IADD3 R10, P0, R8, UR4, RZ ;  /* 0x00000004080a7c10 */ /* 0x000fc6000ff1e0ff */
[----:B------:R-:W5:Y:S01]  /*12780*/  LDS.128 R24, [R223+0x3800] ;  /* 0x00380000df187984 */ /* 0x000f620000000c00 */
[----:B------:R-:W-:Y:S02]  /*12790*/  IADD3.X R11, R9, UR6, RZ, P0, !PT ;  /* 0x00000006090b7c10 */ /* 0x000fe400087fe4ff */
[----:B------:R-:W-:Y:S01]  /*127a0*/  IADD3 R6, P0, R10, UR4, RZ ;  /* 0x000000040a067c10 */ /* 0x000fe2000ff1e0ff */
[----:B------:R-:W5:Y:S03]  /*127b0*/  LDS.128 R12, [R223+0x7800] ;  /* 0x00780000df0c7984 */ /* 0x000f660000000c00 */
[----:B------:R-:W-:Y:S01]  /*127c0*/  IADD3.X R7, R11, UR6, RZ, P0, !PT ;  /* 0x000000060b077c10 */ /* 0x000fe200087fe4ff */
[----:B-1----:R-:W-:Y:S04]  /*127d0*/  STG.E.128 desc[UR20][R4.64], R72 ;  /* 0x0000004804007986 */ /* 0x002fe8000c101d14 */
[----:B--2---:R1:W-:Y:S04]  /*127e0*/  STG.E.128 desc[UR20][R4.64+0x80], R68 ;  /* 0x0000804404007986 */ /* 0x0043e8000c101d14 */
[----:B---3--:R-:W-:Y:S04]  /*127f0*/  STG.E.128 desc[UR20][R2.64], R64 ;  /* 0x0000004002007986 */ /* 0x008fe8000c101d14 */
[----:B----4-:R2:W-:Y:S04]  /*12800*/  STG.E.128 desc[UR20][R2.64+0x80], R56 ;  /* 0x0000803802007986 */ /* 0x0105e8000c101d14 */
[----:B-----5:R-:W-:Y:S04]  /*12810*/  STG.E.128 desc[UR20][R8.64], R60 ;  /* 0x0000003c08007986 */ /* 0x020fe8000c101d14 */
[----:B------:R3:W-:Y:S04]  /*12820*/  STG.E.128 desc[UR20][R8.64+0x80], R52 ;  /* 0x0000803408007986 */ /* 0x0007e8000c101d14 */
[----:B------:R-:W-:Y:S04]  /*12830*/  STG.E.128 desc[UR20][R10.64], R36 ;  /* 0x000000240a007986 */ /* 0x000fe8000c101d14 */
[----:B------:R-:W-:Y:S04]  /*12840*/  STG.E.128 desc[UR20][R10.64+0x80], R44 ;  /* 0x0000802c0a007986 */ /* 0x000fe8000c101d14 */
[----:B------:R-:W-:Y:S04]  /*12850*/  STG.E.128 desc[UR20][R6.64], R48 ;  /* 0x0000003006007986 */ /* 0x000fe8000c101d14 */
[----:B------:R-:W-:Y:S01]  /*12860*/  STG.E.128 desc[UR20][R6.64+0x80], R40 ;  /* 0x0000802806007986 */ /* 0x000fe2000c101d14 */
[----:B-1----:R-:W-:-:S04]  /*12870*/  IADD3 R4, P0, R6, UR4, RZ ;  /* 0x0000000406047c10 */ /* 0x002fc8000ff1e0ff */
[----:B------:R-:W-:Y:S02]  /*12880*/  IADD3.X R5, R7, UR6, RZ, P0, !PT ;  /* 0x0000000607057c10 */ /* 0x000fe400087fe4ff */
[----:B--2---:R-:W-:-:S03]  /*12890*/  IADD3 R2, P0, R4, UR4, RZ ;  /* 0x0000000404027c10 */ /* 0x004fc6000ff1e0ff */
[----:B------:R-:W-:Y:S01]  /*128a0*/  STG.E.128 desc[UR20][R4.64], R32 ;  /* 0x0000002004007986 */ /* 0x000fe2000c101d14 */
[----:B------:R-:W-:-:S03]  /*128b0*/  IADD3.X R3, R5, UR6, RZ, P0, !PT ;  /* 0x0000000605037c10 */ /* 0x000fc600087fe4ff */
[----:B------:R-:W-:Y:S01]  /*128c0*/  STG.E.128 desc[UR20][R4.64+0x80], R20 ;  /* 0x0000801404007986 */ /* 0x000fe2000c101d14 */
[----:B---3--:R-:W-:-:S03]  /*128d0*/  IADD3 R8, P0, R2, UR4, RZ ;  /* 0x0000000402087c10 */ /* 0x008fc6000ff1e0ff */
[----:B------:R-:W-:Y:S01]  /*128e0*/  STG.E.128 desc[UR20][R2.64], R28 ;  /* 0x0000001c02007986 */ /* 0x000fe2000c101d14 */
[----:B------:R-:W-:-:S03]  /*128f0*/  IADD3.X R9, R3, UR6, RZ, P0, !PT ;  /* 0x0000000603097c10 */ /* 0x000fc600087fe4ff */
[----:B------:R-:W-:Y:S04]  /*12900*/  STG.E.128 desc[UR20][R2.64+0x80], R16 ;  /* 0x0000801002007986 */ /* 0x000fe8000c101d14 */
[----:B------:R-:W-:Y:S04]  /*12910*/  STG.E.128 desc[UR20][R8.64], R24 ;  /* 0x0000001808007986 */ /* 0x000fe8000c101d14 */
[----:B------:R-:W-:Y:S01]  /*12920*/  STG.E.128 desc[UR20][R8.64+0x80], R12 ;  /* 0x0000800c08007986 */ /* 0x000fe2000c101d14 */
[----:B------:R-:W-:Y:S05]  /*12930*/  EXIT ;  /* 0x000000000000794d */ /* 0x000fea0003800000 */
.L_x_1052:
[----:B------:R-:W-:Y:S01]  /*12940*/  LEA.HI R10, R10, R92, RZ, 0x3 ;  /* 0x0000005c0a0a7211 */ /* 0x000fe200078f18ff */
[----:B------:R-:W-:Y:S01]  /*12950*/  USHF.R.S32.HI UR7, URZ, 0x1f, UR16 ;  /* 0x0000001f3f077899 */ /* 0x000fe20008011410 */
[----:B------:R-:W-:Y:S01]  /*12960*/  IMAD.U32 R4, RZ, RZ, UR18 ;  /* 0x00000012ff047e24 */ /* 0x000fe2000f8e00ff */
[----:B------:R-:W-:Y:S01]  /*12970*/  ULDC.64 UR4, c[0x0][0x290] ;  /* 0x0000a40000047ab9 */ /* 0x000fe20000000a00 */
[----:B------:R-:W-:Y:S01]  /*12980*/  LOP3.LUT R2, R10, 0x1ffffff8, RZ, 0xc0, !PT ;  /* 0x1ffffff80a027812 */ /* 0x000fe200078ec0ff */
[----:B------:R-:W-:Y:S01]  /*12990*/  UIMAD UR7, UR7, UR4, URZ ;  /* 0x00000004070772a4 */ /* 0x000fe2000f8e023f */
[----:B------:R-:W-:Y:S01]  /*129a0*/  IMAD.U32 R0, RZ, RZ, UR4 ;  /* 0x00000004ff007e24 */ /* 0x000fe2000f8e00ff */
[----:B------:R-:W-:Y:S01]  /*129b0*/  SHF.R.S32.HI R10, RZ, 0x3, R10 ;  /* 0x00000003ff0a7819 */ /* 0x000fe2000001140a */
[----:B------:R-:W-:Y:S01]  /*129c0*/  ULDC.U8 UR9, c[0x0][0x3d9] ;  /* 0x0000f64000097ab9 */ /* 0x000fe20000000000 */
[----:B------:R-:W-:Y:S01]  /*129d0*/  IMAD.IADD R2, R92, 0x1, -R2 ;  /* 0x000000015c027824 */ /* 0x000fe200078e0a02 */
[----:B------:R-:W-:Y:S01]  /*129e0*/  UIMAD UR5, UR16, UR5, UR7 ;  /* 0x00000005100572a4 */ /* 0x000fe2000f8e0207 */
[--C-:B------:R-:W-:Y:S01]  /*129f0*/  SHF.R.S32.HI R11, RZ, 0x1f, R10.reuse ;  /* 0x0000001fff0b7819 */ /* 0x100fe2000001140a */
[----:B------:R-:W-:Y:S01]  /*12a00*/  USHF.R.S32.HI UR7, URZ, 0x1f, UR14 ;  /* 0x0000001f3f077899 */ /* 0x000fe2000801140e */
[----:B------:R-:W-:Y:S01]  /*12a10*/  IMAD.SHL.U32 R2, R2, 0x8, RZ ;  /* 0x0000000802027824 */ /* 0x000fe200078e00ff */
[----:B------:R-:W-:Y:S01]  /*12a20*/  UISETP.NE.AND UP1, UPT, UR9, URZ, UPT ;  /* 0x0000003f0900728c */ /* 0x000fe2000bf25270 */
[----:B------:R-:W-:Y:S01]  /*12a30*/  LOP3.LUT P1, RZ, R92, 0x7, RZ, 0xc0, !PT ;  /* 0x000000075cff7812 */ /* 0x000fe2000782c0ff */
[----:B------:R-:W-:Y:S01]  /*12a40*/  IMAD.WIDE R4, R4, 0x80, R10 ;  /* 0x0000008004047825 */ /* 0x000fe200078e020a */
[----:B------:R-:W-:Y:S01]  /*12a50*/  ULDC.U8 UR10, c[0x0][0x3d8] ;  /* 0x0000f600000a7ab9 */ /* 0x000fe20000000000 */
[--C-:B------:R-:W-:Y:S01]  /*12a60*/  SHF.R.S32.HI R3, RZ, 0x1f, R2.reuse ;  /* 0x0000001fff037819 */ /* 0x100fe20000011402 */
[----:B------:R-:W-:Y:S01]  /*12a70*/  UISETP.NE.AND UP2, UPT, UR10, URZ, UPT ;  /* 0x0000003f0a00728c */ /* 0x000fe2000bf45270 */
[----:B------:R-:W-:Y:S01]  /*12a80*/  BSSY B0, `(.L_x_1065) ;  /* 0x0000058000007945 */ /* 0x000fe20003800000 */
[----:B------:R-:W-:Y:S01]  /*12a90*/  UIMAD UR11, UR16, UR25, URZ ;  /* 0x00000019100b72a4 */ /* 0x000fe2000f8e023f */
[----:B------:R-:W-:Y:S01]  /*12aa0*/  IMAD.WIDE.U32 R2, R0, UR16, R2 ;  /* 0x0000001000027c25 */ /* 0x000fe2000f8e0002 */
[----:B------:R-:W-:-:S02]  /*12ab0*/  UISETP.EQ.AND UP2, UPT, UR9, URZ, UP2 ;  /* 0x0000003f0900728c */ /* 0x000fc40009742270 */
[----:B------:R-:W-:Y:S01]  /*12ac0*/  @!UP1 UISETP.NE.AND UP0, UPT, UR10, URZ, UPT ;  /* 0x0000003f0a00928c */ /* 0x000fe2000bf05270 */
[----:B------:R-:W-:Y:S01]  /*12ad0*/  VIADD R3, R3, UR5 ;  /* 0x0000000503037c36 */ /* 0x000fe20008000000 */
[----:B------:R-:W-:Y:S01]  /*12ae0*/  ULDC.64 UR4, c[0x0][0x2a0] ;  /* 0x0000a80000047ab9 */ /* 0x000fe20000000a00 */
[----:B------:R-:W-:Y:S01]  /*12af0*/  @UP1 ULDC UR12, c[0x0][0x2c0] ;  /* 0x0000b000000c1ab9 */ /* 0x000fe20000000800 */
[----:B------:R-:W-:Y:S01]  /*12b00*/  UIMAD UR7, UR7, UR4, URZ ;  /* 0x00000004070772a4 */ /* 0x000fe2000f8e023f */
[----:B------:R-:W-:Y:S01]  /*12b10*/  IMAD.U32 R0, RZ, RZ, UR4 ;  /* 0x00000004ff007e24 */ /* 0x000fe2000f8e00ff */
[----:B------:R-:W-:Y:S01]  /*12b20*/  @!UP1 ULDC UR10, c[0x0][0x2e4] ;  /* 0x0000b900000a9ab9 */ /* 0x000fe20000000800 */
[----:B------:R-:W-:Y:S02]  /*12b30*/  @UP1 UIMAD UR12, UR25, UR12, URZ ;  /* 0x0000000c190c12a4 */ /* 0x000fe4000f8e023f */
[----:B------:R-:W-:Y:S01]  /*12b40*/  UIMAD UR5, UR14, UR5, UR7 ;  /* 0x000000050e0572a4 */ /* 0x000fe2000f8e0207 */
[----:B------:R-:W-:Y:S01]  /*12b50*/  IMAD.WIDE.U32 R2, R0, UR14, R2 ;  /* 0x0000000e00027c25 */ /* 0x000fe2000f8e0002 */
[----:B------:R-:W-:Y:S01]  /*12b60*/  @!UP1 USEL UR12, UR25, UR10, !UP0 ;  /* 0x0000000a190c9287 */ /* 0x000fe2000c000000 */
[----:B------:R-:W-:Y:S01]  /*12b70*/  @UP1 UMOV UR13, 0x1 ;  /* 0x00000001000d1882 */ /* 0x000fe20000000000 */
[----:B------:R-:W-:-:S02]  /*12b80*/  @UP1 ULDC UR15, c[0x0][0x2c0] ;  /* 0x0000b000000f1ab9 */ /* 0x000fc40000000800 */
[----:B------:R-:W-:Y:S01]  /*12b90*/  VIADD R3, R3, UR5 ;  /* 0x0000000503037c36 */ /* 0x000fe20008000000 */
[----:B------:R-:W-:Y:S01]  /*12ba0*/  ULDC.64 UR4, c[0x0][0x298] ;  /* 0x0000a60000047ab9 */ /* 0x000fe20000000a00 */
[----:B------:R-:W-:Y:S01]  /*12bb0*/  @!UP1 UIMAD UR13, UR12, UR6, URZ ;  /* 0x000000060c0d92a4 */ /* 0x000fe2000f8e023f */
[----:B------:R-:W-:Y:S01]  /*12bc0*/  IMAD R0, R5, UR4, RZ ;  /* 0x0000000405007c24 */ /* 0x000fe2000f8e02ff */
[----:B------:R-:W-:Y:S02]  /*12bd0*/  USHF.L.U64.HI UR8, UR4, 0x5, UR5 ;  /* 0x0000000504087899 */ /* 0x000fe40008010205 */
[----:B------:R-:W-:Y:S01]  /*12be0*/  USHF.L.U32 UR7, UR4, 0x5, URZ ;  /* 0x0000000504077899 */ /* 0x000fe2000800063f */
[C---:B------:R-:W-:Y:S01]  /*12bf0*/  IMAD R0, R4.reuse, UR5, R0 ;  /* 0x0000000504007c24 */ /* 0x040fe2000f8e0200 */
[----:B------:R-:W-:Y:S01]  /*12c00*/  UIMAD UR13, UR16, UR13, URZ ;  /* 0x0000000d100d72a4 */ /* 0x000fe2000f8e023f */
[----:B------:R-:W-:Y:S01]  /*12c10*/  IMAD.WIDE.U32 R4, R4, UR4, R2 ;  /* 0x0000000404047c25 */ /* 0x000fe2000f8e0002 */
[----:B------:R-:W-:Y:S01]  /*12c20*/  ULDC.64 UR4, c[0x0][0x280] ;  /* 0x0000a00000047ab9 */ /* 0x000fe20000000a00 */
[----:B------:R-:W-:Y:S01]  /*12c30*/  @!UP1 UMOV UR15, 0x1 ;  /* 0x00000001000f9882 */ /* 0x000fe20000000000 */
[----:B------:R-:W-:Y:S01]  /*12c40*/  USEL UR13, UR13, URZ, !UP2 ;  /* 0x0000003f0d0d7287 */ /* 0x000fe2000d000000 */
[----:B------:R-:W-:Y:S01]  /*12c50*/  IMAD.IADD R0, R0, 0x1, R5 ;  /* 0x0000000100007824 */ /* 0x000fe200078e0205 */
[----:B------:R-:W-:Y:S01]  /*12c60*/  LEA R2, P0, R4, UR4, 0x1 ;  /* 0x0000000404027c11 */ /* 0x000fe2000f8008ff */
[----:B------:R-:W-:-:S02]  /*12c70*/  UIADD3 UR4, -UR26, UR25, URZ ;  /* 0x000000191a047290 */ /* 0x000fc4000fffe13f */
[----:B------:R-:W-:Y:S01]  /*12c80*/  UIMAD UR26, UR26, UR15, URZ ;  /* 0x0000000f1a1a72a4 */ /* 0x000fe2000f8e023f */
[----:B------:R-:W-:Y:S01]  /*12c90*/  LEA.HI.X R3, R4, UR5, R0, 0x1, P0 ;  /* 0x0000000504037c11 */ /* 0x000fe200080f0c00 */
[----:B------:R-:W-:Y:S01]  /*12ca0*/  USHF.R.S32.HI UR5, URZ, 0x1f, UR11 ;  /* 0x0000001f3f057899 */ /* 0x000fe2000801140b */
[----:B------:R-:W-:Y:S01]  /*12cb0*/  IADD3 R4, P0, R2, UR7, RZ ;  /* 0x0000000702047c10 */ /* 0x000fe2000ff1e0ff */
[----:B------:R-:W-:Y:S02]  /*12cc0*/  USEL UR11, UR11, URZ, UP2 ;  /* 0x0000003f0b0b7287 */ /* 0x000fe40009000000 */
[----:B------:R-:W-:Y:S01]  /*12cd0*/  STG.E.128 desc[UR20][R2.64], RZ ;  /* 0x000000ff02007986 */ /* 0x000fe2000c101d14 */
[----:B------:R-:W-:Y:S01]  /*12ce0*/  IADD3.X R5, R3, UR8, RZ, P0, !PT ;  /* 0x0000000803057c10 */ /* 0x000fe200087fe4ff */
[----:B------:R-:W-:Y:S02]  /*12cf0*/  UIMAD UR13, UR14, UR12, UR13 ;  /* 0x0000000c0e0d72a4 */ /* 0x000fe4000f8e020d */
[----:B------:R2:W-:Y:S01]  /*12d00*/  STG.E.128 desc[UR20][R2.64+0x80], RZ ;  /* 0x000080ff02007986 */ /* 0x0005e2000c101d14 */
[----:B------:R-:W-:-:S02]  /*12d10*/  USEL UR5, UR5, URZ, UP2 ;  /* 0x0000003f05057287 */ /* 0x000fc40009000000 */
[----:B------:R-:W-:Y:S01]  /*12d20*/  USHF.R.S32.HI UR6, URZ, 0x1f, UR26 ;  /* 0x0000001f3f067899 */ /* 0x000fe2000801141a */
[----:B------:R-:W-:Y:S01]  /*12d30*/  STG.E.128 desc[UR20][R4.64], RZ ;  /* 0x000000ff04007986 */ /* 0x000fe2000c101d14 */
[----:B------:R-:W-:-:S03]  /*12d40*/  UIADD3 UR11, UP1, UP0, UR26, UR11, UR13 ;  /* 0x0000000b1a0b7290 */ /* 0x000fc6000f83e00d */
[----:B------:R3:W-:Y:S01]  /*12d50*/  STG.E.128 desc[UR20][R4.64+0x80], RZ ;  /* 0x000080ff04007986 */ /* 0x0007e2000c101d14 */
[----:B--2---:R-:W-:-:S04]  /*12d60*/  IADD3 R2, P0, R4, UR7, RZ ;  /* 0x0000000704027c10 */ /* 0x004fc8000ff1e0ff */
[----:B------:R-:W-:Y:S02]  /*12d70*/  IADD3.X R3, R5, UR8, RZ, P0, !PT ;  /* 0x0000000805037c10 */ /* 0x000fe400087fe4ff */
[----:B------:R-:W-:-:S03]  /*12d80*/  IADD3 R8, P0, R2, UR7, RZ ;  /* 0x0000000702087c10 */ /* 0x000fc6000ff1e0ff */
[----:B------:R-:W-:Y:S01]  /*12d90*/  STG.E.128 desc[UR20][R2.64], RZ ;  /* 0x000000ff02007986 */ /* 0x000fe2000c101d14 */
[----:B------:R-:W-:Y:S02]  /*12da0*/  IADD3.X R9, R3, UR8, RZ, P0, !PT ;  /* 0x0000000803097c10 */ /* 0x000fe400087fe4ff */
[----:B------:R-:W-:Y:S01]  /*12db0*/  IADD3 R6, P0, R8, UR7, RZ ;  /* 0x0000000708067c10 */ /* 0x000fe2000ff1e0ff */
[----:B------:R2:W-:Y:S03]  /*12dc0*/  STG.E.128 desc[UR20][R2.64+0x80], RZ ;  /* 0x000080ff02007986 */ /* 0x0005e6000c101d14 */
[----:B------:R-:W-:Y:S01]  /*12dd0*/  IADD3.X R7, R9, UR8, RZ, P0, !PT ;  /* 0x0000000809077c10 */ /* 0x000fe200087fe4ff */
[----:B------:R-:W-:Y:S01]  /*12de0*/  STG.E.128 desc[UR20][R8.64], RZ ;  /* 0x000000ff08007986 */ /* 0x000fe2000c101d14 */
[----:B---3--:R-:W-:-:S03]  /*12df0*/  IADD3 R4, P0, R6, UR7, RZ ;  /* 0x0000000706047c10 */ /* 0x008fc6000ff1e0ff */
[----:B------:R3:W-:Y:S01]  /*12e00*/  STG.E.128 desc[UR20][R8.64+0x80], RZ ;  /* 0x000080ff08007986 */ /* 0x0007e2000c101d14 */
[----:B------:R-:W-:-:S03]  /*12e10*/  IADD3.X R5, R7, UR8, RZ, P0, !PT ;  /* 0x0000000807057c10 */ /* 0x000fc600087fe4ff */
[----:B------:R-:W-:Y:S04]  /*12e20*/  STG.E.128 desc[UR20][R6.64], RZ ;  /* 0x000000ff06007986 */ /* 0x000fe8000c101d14 */
[----:B------:R4:W-:Y:S04]  /*12e30*/  STG.E.128 desc[UR20][R6.64+0x80], RZ ;  /* 0x000080ff06007986 */ /* 0x0009e8000c101d14 */
[----:B------:R-:W-:Y:S04]  /*12e40*/  STG.E.128 desc[UR20][R4.64], RZ ;  /* 0x000000ff04007986 */ /* 0x000fe8000c101d14 */
[----:B------:R5:W-:Y:S01]  /*12e50*/  STG.E.128 desc[UR20][R4.64+0x80], RZ ;  /* 0x000080ff04007986 */ /* 0x000be2000c101d14 */
[----:B--2---:R-:W-:-:S04]  /*12e60*/  IADD3 R2, P0, R4, UR7, RZ ;  /* 0x0000000704027c10 */ /* 0x004fc8000ff1e0ff */
[----:B------:R-:W-:Y:S01]  /*12e70*/  IADD3.X R3, R5, UR8, RZ, P0, !PT ;  /* 0x0000000805037c10 */ /* 0x000fe200087fe4ff */
[----:B---3--:R-:W-:-:S04]  /*12e80*/  VIADD R8, R10, 0x50 ;  /* 0x000000500a087836 */ /* 0x008fc80000000000 */
[----:B------:R-:W-:Y:S01]  /*12e90*/  STG.E.128 desc[UR20][R2.64], RZ ;  /* 0x000000ff02007986 */ /* 0x000fe2000c101d14 */
[----:B------:R-:W-:-:S03]  /*12ea0*/  VIADD R9, R10, 0x60 ;  /* 0x000000600a097836 */ /* 0x000fc60000000000 */
[----:B------:R-:W-:Y:S01]  /*12eb0*/  STG.E.128 desc[UR20][R2.64+0x80], RZ ;  /* 0x000080ff02007986 */ /* 0x000fe2000c101d14 */
[----:B----4-:R-:W-:Y:S01]  /*12ec0*/  IADD3 R6, P0, R2, UR7, RZ ;  /* 0x0000000702067c10 */ /* 0x010fe2000ff1e0ff */
[----:B------:R-:W-:-:S03]  /*12ed0*/  USHF.R.S32.HI UR7, URZ, 0x1f, UR13 ;  /* 0x0000001f3f077899 */ /* 0x000fc6000801140d */
[----:B------:R-:W-:Y:S01]  /*12ee0*/  IADD3.X R7, R3, UR8, RZ, P0, !PT ;  /* 0x0000000803077c10 */ /* 0x000fe200087fe4ff */
[----:B------:R-:W-:Y:S01]  /*12ef0*/  UIADD3.X UR5, UR6, UR5, UR7, UP1, UP0 ;  /* 0x0000000506057290 */ /* 0x000fe20008fe0407 */
[C---:B------:R-:W-:Y:S01]  /*12f00*/  ISETP.GE.OR P0, PT, R10.reuse, UR4, P1 ;  /* 0x000000040a007c0c */ /* 0x040fe20008f06670 */
[C---:B-----5:R-:W-:Y:S02]  /*12f10*/  VIADD R4, R10.reuse, 0x10 ;  /* 0x000000100a047836 */ /* 0x060fe40000000000 */
[----:B------:R-:W-:Y:S01]  /*12f20*/  STG.E.128 desc[UR20][R6.64], RZ ;  /* 0x000000ff06007986 */ /* 0x000fe2000c101d14 */
[----:B------:R-:W-:-:S03]  /*12f30*/  VIADD R5, R10, 0x20 ;  /* 0x000000200a057836 */ /* 0x000fc60000000000 */
[----:B------:R2:W-:Y:S02]  /*12f40*/  STG.E.128 desc[UR20][R6.64+0x80], RZ ;  /* 0x000080ff06007986 */ /* 0x0005e4000c101d14 */
[C---:B--2---:R-:W-:Y:S02]  /*12f50*/  VIADD R6, R10.reuse, 0x30 ;  /* 0x000000300a067836 */ /* 0x044fe40000000000 */
[----:B------:R-:W-:Y:S02]  /*12f60*/  VIADD R7, R10, 0x40 ;  /* 0x000000400a077836 */ /* 0x000fe40000000000 */
[----:B------:R-:W-:Y:S05]  /*12f70*/  @P0 BRA `(.L_x_1066) ;  /* 0x0000000000200947 */ /* 0x000fea0003800000 */
[----:B------:R-:W-:Y:S01]  /*12f80*/  IMAD R0, R10, UR15, RZ ;  /* 0x0000000f0a007c24 */ /* 0x000fe2000f8e02ff */
[----:B------:R-:W-:-:S04]  /*12f90*/  ULDC.64 UR6, c[0x0][0x2b0] ;  /* 0x0000ac0000067ab9 */ /* 0x000fc80000000a00 */
[----:B------:R-:W-:-:S04]  /*12fa0*/  IADD3 R3, P0, R0, UR11, RZ ;  /* 0x0000000b00037c10 */ /* 0x000fc8000ff1e0ff */
[----:B------:R-:W-:Y:S02]  /*12fb0*/  LEA.HI.X.SX32 R0, R0, UR5, 0x1, P0 ;  /* 0x0000000500007c11 */ /* 0x000fe400080f0eff */
[----:B------:R-:W-:-:S04]  /*12fc0*/  LEA R2, P0, R3, UR6, 0x2 ;  /* 0x0000000603027c11 */ /* 0x000fc8000f8010ff */
[----:B------:R-:W-:Y:S01]  /*12fd0*/  LEA.HI.X R3, R3, UR7, R0, 0x2, P0 ;  /* 0x0000000703037c11 */ /* 0x000fe200080f1400 */
[----:B------:R-:W-:-:S05]  /*12fe0*/  IMAD.MOV.U32 R0, RZ, RZ, 0x7f800000 ;  /* 0x7f800000ff007424 */ /* 0x000fca00078e00ff */
[----:B------:R2:W-:Y:S03]  /*12ff0*/  STG.E desc[UR20][R2.64], R0 ;  /* 0x0000000002007986 */ /* 0x0005e6000c101914 */
.L_x_1066:
[----:B------:R-:W-:Y:S05]  /*13000*/  BSYNC B0 ;  /* 0x0000000000007941 */ /* 0x000fea0003800000 */
.L_x_1065:
[----:B------:R-:W-:Y:S01]  /*13010*/  ISETP.GE.OR P0, PT, R4, UR4, P1 ;  /* 0x0000000404007c0c */ /* 0x000fe20008f06670 */
[----:B------:R-:W-:Y:S01]  /*13020*/  VIADD R10, R10, 0x70 ;  /* 0x000000700a0a7836 */ /* 0x000fe20000000000 */
[----:B------:R-:W-:Y:S01]  /*13030*/  BSSY B0, `(.L_x_1067) ;  /* 0x0000010000007945 */ /* 0x000fe20003800000 */
[----:B------:R-:W-:Y:S02]  /*13040*/  ISETP.GE.OR P6, PT, R5, UR4, P1 ;  /* 0x0000000405007c0c */ /* 0x000fe40008fc6670 */
[----:B------:R-:W-:Y:S02]  /*13050*/  ISETP.GE.OR P5, PT, R6, UR4, P1 ;  /* 0x0000000406007c0c */ /* 0x000fe40008fa6670 */
[----:B------:R-:W-:Y:S02]  /*13060*/  ISETP.GE.OR P4, PT, R7, UR4, P1 ;  /* 0x0000000407007c0c */ /* 0x000fe40008f86670 */
[----:B------:R-:W-:Y:S02]  /*13070*/  ISETP.GE.OR P3, PT, R8, UR4, P1 ;  /* 0x0000000408007c0c */ /* 0x000fe40008f66670 */
[----:B------:R-:W-:-:S02]  /*13080*/  ISETP.GE.OR P2, PT, R9, UR4, P1 ;  /* 0x0000000409007c0c */ /* 0x000fc40008f46670 */
[----:B------:R-:W-:Y:S01]  /*13090*/  ISETP.GE.OR P1, PT, R10, UR4, P1 ;  /* 0x000000040a007c0c */ /* 0x000fe20008f26670 */
[----:B------:R-:W-:-:S12]  /*130a0*/  @P0 BRA `(.L_x_1068) ;  /* 0x0000000000200947 */ /* 0x000fd80003800000 */
[----:B--2---:R-:W-:Y:S01]  /*130b0*/  IMAD R0, R4, UR15, RZ ;  /* 0x0000000f04007c24 */ /* 0x004fe2000f8e02ff */
[----:B------:R-:W-:-:S04]  /*130c0*/  ULDC.64 UR6, c[0x0][0x2b0] ;  /* 0x0000ac0000067ab9 */ /* 0x000fc80000000a00 */
[----:B------:R-:W-:-:S04]  /*130d0*/  IADD3 R3, P0, R0, UR11, RZ ;  /* 0x0000000b00037c10 */ /* 0x000fc8000ff1e0ff */
[----:B------:R-:W-:Y:S02]  /*130e0*/  LEA.HI.X.SX32 R0, R0, UR5, 0x1, P0 ;  /* 0x0000000500007c11 */ /* 0x000fe400080f0eff */
[----:B------:R-:W-:-:S04]  /*130f0*/  LEA R2, P0, R3, UR6, 0x2 ;  /* 0x0000000603027c11 */ /* 0x000fc8000f8010ff */
[----:B------:R-:W-:Y:S01]  /*13100*/  LEA.HI.X R3, R3, UR7, R0, 0x2, P0 ;  /* 0x0000000703037c11 */ /* 0x000fe200080f1400 */
[----:B------:R-:W-:-:S05]  /*13110*/  IMAD.MOV.U32 R0, RZ, RZ, 0x7f800000 ;  /* 0x7f800000ff007424 */ /* 0x000fca00078e00ff */
[----:B------:R3:W-:Y:S03]  /*13120*/  STG.E desc[UR20][R2.64], R0 ;  /* 0x0000000002007986 */ /* 0x0007e6000c101914 */
.L_x_1068:
[----:B------:R-:W-:Y:S05]  /*13130*/  BSYNC B0 ;  /* 0x0000000000007941 */ /* 0x000fea0003800000 */
.L_x_1067:
[----:B------:R-:W-:Y:S04]  /*13140*/  BSSY B0, `(.L_x_1069) ;  /* 0x000000a000007945 */ /* 0x000fe80003800000 */
[----:B------:R-:W-:Y:S05]  /*13150*/  @P6 BRA `(.L_x_1070) ;  /* 0x0000000000206947 */ /* 0x000fea0003800000 */
[----:B--23--:R-:W-:Y:S01]  /*13160*/  IMAD R0, R5, UR15, RZ ;  /* 0x0000000f05007c24 */ /* 0x00cfe2000f8e02ff */
[----:B------:R-:W-:-:S04]  /*13170*/  ULDC.64 UR6, c[0x0][0x2b0] ;  /* 0x0000ac0000067ab9 */ /* 0x000fc80000000a00 */
[----:B------:R-:W-:-:S04]  /*13180*/  IADD3 R3, P0, R0, UR11, RZ ;  /* 0x0000000b00037c10 */ /* 0x000fc8000ff1e0ff */
[----:B------:R-:W-:Y:S02]  /*13190*/  LEA.HI.X.SX32 R0, R0, UR5, 0x1, P0 ;  /* 0x0000000500007c11 */ /* 0x000fe400080f0eff */
[----:B------:R-:W-:-:S04]  /*131a0*/  LEA R2, P0, R3, UR6, 0x2 ;  /* 0x0000000603027c11 */ /* 0x000fc8000f8010ff */
[----:B------:R-:W-:Y:S01]  /*131b0*/  LEA.HI.X R3, R3, UR7, R0, 0x2, P0 ;  /* 0x0000000703037c11 */ /* 0x000fe200080f1400 */
[----:B------:R-:W-:-:S05]  /*131c0*/  IMAD.MOV.U32 R0, RZ, RZ, 0x7f800000 ;  /* 0x7f800000ff007424 */ /* 0x000fca00078e00ff */
[----:B------:R4:W-:Y:S03]  /*131d0*/  STG.E desc[UR20][R2.64], R0 ;  /* 0x0000000002007986 */ /* 0x0009e6000c101914 */
.L_x_1070:
[----:B------:R-:W-:Y:S05]  /*131e0*/  BSYNC B0 ;  /* 0x0000000000007941 */ /* 0x000fea0003800000 */
.L_x_1069:
[----:B------:R-:W-:Y:S04]  /*131f0*/  BSSY B0, `(.L_x_1071) ;  /* 0x000000a000007945 */ /* 0x000fe80003800000 */
[----:B------:R-:W-:Y:S05]  /*13200*/  @P5 BRA `(.L_x_1072) ;  /* 0x0000000000205947 */ /* 0x000fea0003800000 */
[----:B--234-:R-:W-:Y:S01]  /*13210*/  IMAD R0, R6, UR15, RZ ;  /* 0x0000000f06007c24 */ /* 0x01cfe2000f8e02ff */
[----:B------:R-:W-:-:S04]  /*13220*/  ULDC.64 UR6, c[0x0][0x2b0] ;  /* 0x0000ac0000067ab9 */ /* 0x000fc80000000a00 */
[----:B------:R-:W-:-:S04]  /*13230*/  IADD3 R3, P0, R0, UR11, RZ ;  /* 0x0000000b00037c10 */ /* 0x000fc8000ff1e0ff */
[----:B------:R-:W-:Y:S02]  /*13240*/  LEA.HI.X.SX32 R0, R0, UR5, 0x1, P0 ;  /* 0x0000000500007c11 */ /* 0x000fe400080f0eff */
[----:B------:R-:W-:-:S04]  /*13250*/  LEA R2, P0, R3, UR6, 0x2 ;  /* 0x0000000603027c11 */ /* 0x000fc8000f8010ff */
[----:B------:R-:W-:Y:S01]  /*13260*/  LEA.HI.X R3, R3, UR7, R0, 0x2, P0 ;  /* 0x0000000703037c11 */ /* 0x000fe200080f1400 */
[----:B------:R-:W-:-:S05]  /*13270*/  IMAD.MOV.U32 R0, RZ, RZ, 0x7f800000 ;  /* 0x7f800000ff007424 */ /* 0x000fca00078e00ff */
[----:B------:R2:W-:Y:S03]  /*13280*/  STG.E desc[UR20][R2.64], R0 ;  /* 0x0000000002007986 */ /* 0x0005e6000c101914 */
.L_x_1072:
[----:B------:R-:W-:Y:S05]  /*13290*/  BSYNC B0 ;  /* 0x0000000000007941 */ /* 0x000fea0003800000 */
.L_x_1071:
        /* <DEDUP_REMOVED lines=10> */
.L_x_1074:
[----:B------:R-:W-:Y:S05]  /*13340*/  BSYNC B0 ;  /* 0x0000000000007941 */ /* 0x000fea0003800000 */
.L_x_1073:
        /* <DEDUP_REMOVED lines=10> */
.L_x_1076:
[----:B------:R-:W-:Y:S05]  /*133f0*/  BSYNC B0 ;  /* 0x0000000000007941 */ /* 0x000fea0003800000 */
.L_x_1075:
        /* <DEDUP_REMOVED lines=10> */
.L_x_1078:
[----:B------:R-:W-:Y:S05]  /*134a0*/  BSYNC B0 ;  /* 0x0000000000007941 */ /* 0x000fea0003800000 */
.L_x_1077:
[----:B------:R-:W-:Y:S05]  /*134b0*/  @P1 EXIT ;  /* 0x000000000000194d */ /* 0x000fea0003800000 */
[----:B--234-:R-:W-:Y:S01]  /*134c0*/  IMAD R0, R10, UR15, RZ ;  /* 0x0000000f0a007c24 */ /* 0x01cfe2000f8e02ff */
        /* <DEDUP_REMOVED lines=8> */
.L_x_1079:
        /* <DEDUP_REMOVED lines=11> */
.L_x_1754:


//--------------------- .text._ZN5flash16flash_fwd_kernelI23Flash_fwd_kernel_traitsILi128ELi128ELi32ELi4ELb0ELb0EN7cutlass10bfloat16_tE19Flash_kernel_traitsILi128ELi128ELi32ELi4ES3_EELb0ELb1ELb0ELb0ELb1ELb1ELb1ELb0EEEvNS_16Flash_fwd_paramsE --------------------------
	.section	.text._ZN5flash16flash_fwd_kernelI23Flash_fwd_kernel_traitsILi128ELi128ELi32ELi4ELb0ELb0EN7cutlass10bfloat16_tE19Flash_kernel_traitsILi128ELi128ELi32ELi4ES3_EELb0ELb1ELb0ELb0ELb1ELb1ELb1ELb0EEEvNS_16Flash_fwd_paramsE,"ax",@progbits
	.align	128
        .global         _ZN5flash16flash_fwd_kernelI23Flash_fwd_kernel_traitsILi128ELi128ELi32ELi4ELb0ELb0EN7cutlass10bfloat16_tE19Flash_kernel_traitsILi128ELi128ELi32ELi4ES3_EELb0ELb1ELb0ELb0ELb1ELb1ELb1ELb0EEEvNS_16Flash_fwd_paramsE
        .type           _ZN5flash16flash_fwd_kernelI23Flash_fwd_kernel_traitsILi128ELi128ELi32ELi4ELb0ELb0EN7cutlass10bfloat16_tE19Flash_kernel_traitsILi128ELi128ELi32ELi4ES3_EELb0ELb1ELb0ELb0ELb1ELb1ELb1ELb0EEEvNS_16Flash_fwd_paramsE,@function
        .size           _ZN5flash16flash_fwd_kernelI23Flash_fwd_kernel_traitsILi128ELi128ELi32ELi4ELb0ELb0EN7cutlass10bfloat16_tE19Flash_kernel_traitsILi128ELi128ELi32ELi4ES3_EELb0ELb1ELb0ELb0ELb1ELb1ELb1ELb0EEEvNS_16Flash_fwd_paramsE,(.L_x_1755 - _ZN5flash16flash_fwd_kernelI23Flash_fwd_kernel_traitsILi128ELi128ELi32ELi4ELb0ELb0EN7cutlass10bfloat16_tE19Flash_kernel_traitsILi128ELi128ELi32ELi4ES3_EELb0ELb1ELb0ELb0ELb1ELb1ELb1ELb0EEEvNS_16Flash_fwd_paramsE)
        .other          _ZN5flash16flash_fwd_kernelI23Flash_fwd_kernel_traitsILi128ELi128ELi32ELi4ELb0ELb0EN7cutlass10bfloat16_tE19Flash_kernel_traitsILi128ELi128ELi32ELi4ES3_EELb0ELb1ELb0ELb0ELb1ELb1ELb1ELb0EEEvNS_16Flash_fwd_paramsE,@"STO_CUDA_ENTRY STV_DEFAULT"
_ZN5flash16flash_fwd_kernelI23Flash_fwd_kernel_traitsILi128ELi128ELi32ELi4ELb0ELb0EN7cutlass10bfloat16_tE19Flash_kernel_traitsILi128ELi128ELi32ELi4ES3_EELb0ELb1ELb0ELb0ELb1ELb1ELb1ELb0EEEvNS_16Flash_fwd_paramsE:
.text._ZN5flash16flash_fwd_kernelI23Flash_fwd_kernel_traitsILi128ELi128ELi32ELi4ELb0ELb0EN7cutlass10bfloat16_tE19Flash_kernel_traitsILi128ELi128ELi32ELi4ES3_EELb0ELb1ELb0ELb0ELb1ELb1ELb1ELb0EEEvNS_16Flash_fwd_paramsE:
        /* <DEDUP_REMOVED lines=14> */
[C---:B---3--:R-:W-:Y:S01]  /*00e0*/  @P0 IMAD.WIDE R6, R12.reuse, 0x4, R4 ;  /* 0x000000040c060825 */ /* 0x048fe200078e0204 */
        /* <DEDUP_REMOVED lines=42> */
[----:B------:R-:W-:Y:S01]  /*0390*/  IMAD.SHL.U32 R11, R11, 0x8, RZ ;  /* 0x000000080b0b7824 */ /* 0x000fe200078e00ff */
[----:B------:R-:W-:Y:S01]  /*03a0*/  SHF.R.S32.HI R25, RZ, 0x1f, R24 ;  /* 0x0000001fff197819 */ /* 0x000fe20000011418 */
[C---:B------:R-:W-:Y:S01]  /*03b0*/  IMAD.SHL.U32 R7, R24.reuse, 0x40, RZ ;  /* 0x0000004018077824 */ /* 0x040fe200078e00ff */
[----:B------:R-:W-:Y:S01]  /*03c0*/  IADD3 R14, P0, R24, R15, RZ ;  /* 0x0000000f180e7210 */ /* 0x000fe20007f1e0ff */
[----:B------:R-:W-:Y:S01]  /*03d0*/  IMAD.IADD R3, R111, 0x1, -R0 ;  /* 0x000000016f037824 */ /* 0x000fe200078e0a00 */
[----:B------:R-:W-:Y:S01]  /*03e0*/  LEA.HI R0, R112, R111, RZ, 0x4 ;  /* 0x0000006f70007211 */ /* 0x000fe200078f20ff */
[----:B------:R-:W-:Y:S01]  /*03f0*/  VIADD R176, R169, 0xffffffff ;  /* 0xffffffffa9b07836 */ /* 0x000fe20000000000 */
[----:B------:R-:W-:Y:S01]  /*0400*/  LOP3.LUT R7, R7, 0x1c0, RZ, 0xc0, !PT ;  /* 0x000001c007077812 */ /* 0x000fe200078ec0ff */
[----:B------:R-:W-:Y:S01]  /*0410*/  IMAD.SHL.U32 R22, R3, 0x8, RZ ;  /* 0x0000000803167824 */ /* 0x000fe200078e00ff */
[----:B------:R-:W-:Y:S01]  /*0420*/  LEA.HI.X.SX32 R15, R15, R25, 0x1, P0 ;  /* 0x000000190f0f7211 */ /* 0x000fe200000f0eff */
[----:B------:R-:W-:Y:S01]  /*0430*/  IMAD.WIDE R24, R223, 0x80, R24 ;  /* 0x00000080df187825 */ /* 0x000fe200078e0218 */
[----:B------:R-:W-:Y:S01]  /*0440*/  SHF.R.U32.HI R224, RZ, 0x3, R7 ;  /* 0x00000003ffe07819 */ /* 0x000fe20000011607 */
[----:B------:R-:W-:Y:S01]  /*0450*/  USHF.L.U32 UR19, UR8, 0x5, URZ ;  /* 0x0000000508137899 */ /* 0x000fe2000800063f */
[----:B-1----:R-:W-:Y:S01]  /*0460*/  IABS R9, R6 ;  /* 0x0000000600097213 */ /* 0x002fe20000000000 */
[----:B------:R-:W-:Y:S01]  /*0470*/  IMAD R21, R15, UR8, RZ ;  /* 0x000000080f157c24 */ /* 0x000fe2000f8e02ff */
[--C-:B------:R-:W-:Y:S01]  /*0480*/  LOP3.LUT R7, R7, 0x38, R22.reuse, 0xf8, !PT ;  /* 0x0000003807077812 */ /* 0x100fe200078ef816 */
[----:B------:R-:W-:Y:S01]  /*0490*/  IMAD R15, R15, UR6, RZ ;  /* 0x000000060f0f7c24 */ /* 0x000fe2000f8e02ff */
[----:B------:R-:W1:Y:S01]  /*04a0*/  I2F.RP R2, R9 ;  /* 0x0000000900027306 */ /* 0x000e620000209400 */
[----:B------:R-:W-:Y:S01]  /*04b0*/  SHF.R.S32.HI R23, RZ, 0x1f, R22 ;  /* 0x0000001fff177819 */ /* 0x000fe20000011416 */
[----:B------:R-:W-:Y:S01]  /*04c0*/  IMAD.WIDE.U32 R228, R176, UR6, RZ ;  /* 0x00000006b0e47c25 */ /* 0x000fe2000f8e00ff */
[----:B------:R-:W-:-:S02]  /*04d0*/  LOP3.LUT R224, R7, R224, RZ, 0x3c, !PT ;  /* 0x000000e007e07212 */ /* 0x000fc400078e3cff */
[----:B------:R-:W-:Y:S01]  /*04e0*/  IABS R8, R13 ;  /* 0x0000000d00087213 */ /* 0x000fe20000000000 */
[----:B------:R-:W-:Y:S01]  /*04f0*/  IMAD R10, R14, UR7, R15 ;  /* 0x000000070e0a7c24 */ /* 0x000fe2000f8e020f */
[----:B------:R-:W-:Y:S01]  /*0500*/  LOP3.LUT R224, R224, 0x7ffffe00, R11, 0xf8, !PT ;  /* 0x7ffffe00e0e07812 */ /* 0x000fe200078ef80b */
[----:B------:R-:W-:Y:S01]  /*0510*/  IMAD.SHL.U32 R164, R111, 0x2, RZ ;  /* 0x000000026fa47824 */ /* 0x000fe200078e00ff */
[----:B------:R-:W-:Y:S02]  /*0520*/  SHF.R.S32.HI R11, RZ, 0x1f, R12 ;  /* 0x0000001fff0b7819 */ /* 0x000fe4000001140c */
[----:B------:R-:W-:Y:S02]  /*0530*/  LEA.HI R112, R112, R111, RZ, 0x5 ;  /* 0x0000006f70707211 */ /* 0x000fe400078f28ff */
[----:B------:R-:W-:Y:S01]  /*0540*/  LOP3.LUT R164, R164, 0x6, RZ, 0xc0, !PT ;  /* 0x00000006a4a47812 */ /* 0x000fe200078ec0ff */
[----:B-1----:R-:W1:Y:S01]  /*0550*/  MUFU.RCP R16, R2 ;  /* 0x0000000200107308 */ /* 0x002e620000001000 */
[----:B------:R-:W-:Y:S01]  /*0560*/  SHF.R.S32.HI R113, RZ, 0x5, R112 ;  /* 0x00000005ff717819 */ /* 0x000fe20000011470 */
[----:B-1----:R-:W-:Y:S01]  /*0570*/  VIADD R16, R16, 0xffffffe ;  /* 0x0ffffffe10107836 */ /* 0x002fe20000000000 */
[----:B------:R-:W-:-:S05]  /*0580*/  SHF.R.S32.HI R2, RZ, 0x4, R0 ;  /* 0x00000004ff027819 */ /* 0x000fca0000011400 */
[----:B------:R-:W1:Y:S01]  /*0590*/  F2I.FTZ.U32.TRUNC.NTZ R17, R16 ;  /* 0x0000001000117305 */ /* 0x000e62000021f000 */
[C---:B------:R-:W-:Y:S02]  /*05a0*/  LEA.HI R5, R0.reuse, R2, RZ, 0x1 ;  /* 0x0000000200057211 */ /* 0x040fe400078f08ff */
[----:B------:R-:W-:Y:S02]  /*05b0*/  LOP3.LUT R0, R0, 0xfffffff0, RZ, 0xc0, !PT ;  /* 0xfffffff000007812 */ /* 0x000fe400078ec0ff */
[----:B------:R-:W-:-:S03]  /*05c0*/  LOP3.LUT R5, R5, 0xfffffffe, RZ, 0xc0, !PT ;  /* 0xfffffffe05057812 */ /* 0x000fc600078ec0ff */
[----:B------:R-:W-:Y:S02]  /*05d0*/  IMAD.IADD R19, R111, 0x1, -R0 ;  /* 0x000000016f137824 */ /* 0x000fe400078e0a00 */
[C---:B------:R-:W-:Y:S02]  /*05e0*/  IMAD R0, R14.reuse, UR9, R21 ;  /* 0x000000090e007c24 */ /* 0x040fe4000f8e0215 */
[----:B------:R-:W-:Y:S01]  /*05f0*/  IMAD.WIDE.U32 R20, R14, UR8, R22 ;  /* 0x000000080e147c25 */ /* 0x000fe2000f8e0016 */
[----:B-1----:R-:W-:-:S03]  /*0600*/  IADD3 R4, RZ, -R17, RZ ;  /* 0x80000011ff047210 */ /* 0x002fc60007ffe0ff */
[----:B------:R-:W-:Y:S02]  /*0610*/  IMAD.MOV.U32 R16, RZ, RZ, RZ ;  /* 0x000000ffff107224 */ /* 0x000fe400078e00ff */
[----:B------:R-:W-:-:S04]  /*0620*/  IMAD.WIDE.U32 R14, R14, UR6, R22 ;  /* 0x000000060e0e7c25 */ /* 0x000fc8000f8e0016 */
[----:B------:R-:W-:Y:S01]  /*0630*/  IMAD R7, R4, R9, RZ ;  /* 0x0000000904077224 */ /* 0x000fe200078e02ff */
[----:B------:R-:W-:Y:S01]  /*0640*/  SHF.R.S32.HI R4, RZ, 0x1f, R19 ;  /* 0x0000001fff047819 */ /* 0x000fe20000011413 */
[----:B------:R-:W-:Y:S02]  /*0650*/  IMAD.IADD R21, R21, 0x1, R0 ;  /* 0x0000000115157824 */ /* 0x000fe400078e0200 */
[----:B------:R-:W-:Y:S01]  /*0660*/  IMAD.HI.U32 R7, R17, R7, R16 ;  /* 0x0000000711077227 */ /* 0x000fe200078e0010 */
[----:B------:R-:W-:-:S03]  /*0670*/  LEA.HI R4, R4, R19, RZ, 0x3 ;  /* 0x0000001304047211 */ /* 0x000fc600078f18ff */
[----:B------:R-:W-:Y:S02]  /*0680*/  IMAD R17, R11, UR4, RZ ;  /* 0x000000040b117c24 */ /* 0x000fe4000f8e02ff */
[----:B------:R-:W-:-:S04]  /*0690*/  IMAD.HI.U32 R7, R7, R8, RZ ;  /* 0x0000000807077227 */ /* 0x000fc800078e00ff */
[C---:B------:R-:W-:Y:S01]  /*06a0*/  IMAD R16, R12.reuse, UR5, R17 ;  /* 0x000000050c107c24 */ /* 0x040fe2000f8e0211 */
[----:B------:R-:W-:Y:S01]  /*06b0*/  SHF.L.U32 R17, R3, 0x6, RZ ;  /* 0x0000000603117819 */ /* 0x000fe200000006ff */
[C---:B------:R-:W-:Y:S01]  /*06c0*/  IMAD.WIDE.U32 R22, R12.reuse, UR4, R22 ;  /* 0x000000040c167c25 */ /* 0x040fe2000f8e0016 */
[----:B------:R-:W-:Y:S02]  /*06d0*/  ULDC.64 UR4, c[0x0][0x238] ;  /* 0x00008e0000047ab9 */ /* 0x000fe40000000a00 */
[----:B------:R-:W-:Y:S01]  /*06e0*/  LOP3.LUT R17, R17, 0x1c0, RZ, 0xc0, !PT ;  /* 0x000001c011117812 */ /* 0x000fe200078ec0ff */
[----:B------:R-:W-:Y:S02]  /*06f0*/  IMAD.IADD R23, R23, 0x1, R16 ;  /* 0x0000000117177824 */ /* 0x000fe400078e0210 */
[----:B------:R-:W-:Y:S01]  /*0700*/  IMAD.WIDE.U32 R226, R12, UR10, R20 ;  /* 0x0000000a0ce27c25 */ /* 0x000fe2000f8e0014 */
[----:B------:R-:W-:Y:S02]  /*0710*/  LOP3.LUT R18, R17, 0x8, R18, 0xf8, !PT ;  /* 0x0000000811127812 */ /* 0x000fe400078ef812 */
[----:B------:R-:W-:Y:S01]  /*0720*/  SHF.R.U32.HI R17, RZ, 0x3, R17 ;  /* 0x00000003ff117819 */ /* 0x000fe20000011611 */
[----:B------:R-:W-:-:S03]  /*0730*/  IMAD.WIDE.U32 R22, R13, UR12, R22 ;  /* 0x0000000c0d167c25 */ /* 0x000fc6000f8e0016 */
[----:B------:R-:W-:Y:S01]  /*0740*/  LOP3.LUT R0, R18, R17, RZ, 0x3c, !PT ;  /* 0x0000001112007212 */ /* 0x000fe200078e3cff */
[----:B------:R-:W-:Y:S01]  /*0750*/  IMAD.IADD R17, R15, 0x1, R10 ;  /* 0x000000010f117824 */ /* 0x000fe200078e020a */
[----:B------:R-:W-:Y:S01]  /*0760*/  IADD3 R10, -R7, RZ, RZ ;  /* 0x000000ff070a7210 */ /* 0x000fe20007ffe1ff */
[----:B------:R-:W-:Y:S01]  /*0770*/  IMAD.MOV.U32 R16, RZ, RZ, R14 ;  /* 0x000000ffff107224 */ /* 0x000fe200078e000e */
[----:B------:R-:W-:Y:S01]  /*0780*/  SHF.R.S32.HI R15, RZ, 0x1f, R13 ;  /* 0x0000001fff0f7819 */ /* 0x000fe2000001140d */
[----:B------:R-:W-:Y:S01]  /*0790*/  IMAD.IADD R5, R2, 0x1, -R5 ;  /* 0x0000000102057824 */ /* 0x000fe200078e0a05 */
[----:B------:R-:W-:Y:S01]  /*07a0*/  LOP3.LUT R2, R4, 0xfffffff8, RZ, 0xc0, !PT ;  /* 0xfffffff804027812 */ /* 0x000fe200078ec0ff */
[----:B------:R-:W-:Y:S02]  /*07b0*/  IMAD R8, R9, R10, R8 ;  /* 0x0000000a09087224 */ /* 0x000fe400078e0208 */
[----:B------:R-:W-:Y:S01]  /*07c0*/  IMAD R10, R15, UR12, RZ ;  /* 0x0000000c0f0a7c24 */ /* 0x000fe2000f8e02ff */
[----:B------:R-:W-:Y:S01]  /*07d0*/  LEA R0, R5, R0, 0x9 ;  /* 0x0000000005007211 */ /* 0x000fe200078e48ff */
[----:B------:R-:W-:Y:S01]  /*07e0*/  IMAD R15, R11, UR10, RZ ;  /* 0x0000000a0b0f7c24 */ /* 0x000fe2000f8e02ff */
[----:B------:R-:W-:Y:S01]  /*07f0*/  ISETP.GT.U32.AND P2, PT, R9, R8, PT ;  /* 0x000000080900720c */ /* 0x000fe20003f44070 */
[----:B------:R-:W-:Y:S01]  /*0800*/  IMAD R10, R13, UR13, R10 ;  /* 0x0000000d0d0a7c24 */ /* 0x000fe2000f8e020a */
[----:B------:R-:W-:Y:S01]  /*0810*/  ULDC.64 UR12, c[0x0][0x210] ;  /* 0x00008400000c7ab9 */ /* 0x000fe20000000a00 */
[----:B------:R-:W-:Y:S01]  /*0820*/  IMAD R15, R12, UR11, R15 ;  /* 0x0000000b0c0f7c24 */ /* 0x000fe2000f8e020f */
[----:B------:R-:W-:Y:S01]  /*0830*/  ULDC.64 UR10, c[0x0][0x240] ;  /* 0x00009000000a7ab9 */ /* 0x000fe20000000a00 */
[----:B------:R-:W-:Y:S01]  /*0840*/  IMAD.IADD R23, R23, 0x1, R10 ;  /* 0x0000000117177824 */ /* 0x000fe200078e020a */
[----:B------:R-:W-:Y:S01]  /*0850*/  LOP3.LUT R13, R13, R6, RZ, 0x3c, !PT ;  /* 0x000000060d0d7212 */ /* 0x000fe200078e3cff */
[----:B------:R-:W-:Y:S01]  /*0860*/  IMAD R10, R25, UR10, RZ ;  /* 0x0000000a190a7c24 */ /* 0x000fe2000f8e02ff */
[----:B------:R-:W-:Y:S01]  /*0870*/  USHF.L.U64.HI UR20, UR10, 0x5, UR11 ;  /* 0x000000050a147899 */ /* 0x000fe2000801020b */
[----:B------:R-:W-:Y:S01]  /*0880*/  IMAD R11, R11, UR4, RZ ;  /* 0x000000040b0b7c24 */ /* 0x000fe2000f8e02ff */
[----:B------:R-:W-:Y:S01]  /*0890*/  ISETP.GE.AND P1, PT, R13, RZ, PT ;  /* 0x000000ff0d00720c */ /* 0x000fe20003f26270 */
[----:B------:R-:W-:-:S02]  /*08a0*/  IMAD R10, R24, UR11, R10 ;  /* 0x0000000b180a7c24 */ /* 0x000fc4000f8e020a */
[----:B------:R-:W-:Y:S02]  /*08b0*/  @!P2 IMAD.IADD R8, R8, 0x1, -R9 ;  /* 0x000000010808a824 */ /* 0x000fe400078e0a09 */
[----:B------:R-:W-:-:S03]  /*08c0*/  IMAD.WIDE.U32 R22, R24, UR10, R22 ;  /* 0x0000000a18167c25 */ /* 0x000fc6000f8e0016 */
[----:B------:R-:W-:Y:S01]  /*08d0*/  ISETP.GE.U32.AND P3, PT, R8, R9, PT ;  /* 0x000000090800720c */ /* 0x000fe20003f66070 */
[----:B------:R-:W-:Y:S01]  /*08e0*/  IMAD.WIDE.U32 R16, R12, UR4, R16 ;  /* 0x000000040c107c25 */ /* 0x000fe2000f8e0010 */
[----:B------:R-:W-:Y:S01]  /*08f0*/  USHF.L.U32 UR4, UR10, 0x5, URZ ;  /* 0x000000050a047899 */ /* 0x000fe2000800063f */
[----:B------:R-:W-:Y:S02]  /*0900*/  LEA R14, P0, R22, UR12, 0x1 ;  /* 0x0000000c160e7c11 */ /* 0x000fe4000f8008ff */
[----:B------:R-:W-:Y:S01]  /*0910*/  IMAD R11, R12, UR5, R11 ;  /* 0x000000050c0b7c24 */ /* 0x000fe2000f8e020b */
[----:B------:R-:W-:Y:S01]  /*0920*/  IADD3 R12, R23, R10, RZ ;  /* 0x0000000a170c7210 */ /* 0x000fe20007ffe0ff */
[----:B------:R-:W-:Y:S01]  /*0930*/  @!P2 VIADD R7, R7, 0x1 ;  /* 0x000000010707a836 */ /* 0x000fe20000000000 */
[----:B------:R-:W-:Y:S01]  /*0940*/  UMOV UR5, 0x400 ;  /* 0x0000040000057882 */ /* 0x000fe20000000000 */
[----:B------:R-:W-:Y:S01]  /*0950*/  IMAD.IADD R227, R227, 0x1, R15 ;  /* 0x00000001e3e37824 */ /* 0x000fe200078e020f */
[----:B------:R-:W-:Y:S01]  /*0960*/  ISETP.NE.AND P2, PT, R6, RZ, PT ;  /* 0x000000ff0600720c */ /* 0x000fe20003f45270 */
[----:B--2---:R-:W-:Y:S01]  /*0970*/  ULEA UR5, UR18, UR5, 0x18 ;  /* 0x0000000512057291 */ /* 0x004fe2000f8ec03f */
[----:B------:R-:W-:Y:S01]  /*0980*/  LEA.HI.X R15, R22, UR13, R12, 0x1, P0 ;  /* 0x0000000d160f7c11 */ /* 0x000fe200080f0c0c */
[----:B------:R-:W-:Y:S01]  /*0990*/  IMAD.IADD R2, R19, 0x1, -R2 ;  /* 0x0000000113027824 */ /* 0x000fe200078e0a02 */
[----:B------:R-:W-:Y:S01]  /*09a0*/  IADD3 R8, P0, R14, UR4, RZ ;  /* 0x000000040e087c10 */ /* 0x000fe2000ff1e0ff */
[----:B------:R-:W-:Y:S01]  /*09b0*/  ULDC.64 UR10, c[0x0][0x260] ;  /* 0x00009800000a7ab9 */ /* 0x000fe20000000a00 */
[----:B------:R-:W-:Y:S01]  /*09c0*/  @P3 IADD3 R7, R7, 0x1, RZ ;  /* 0x0000000107073810 */ /* 0x000fe20007ffe0ff */
[----:B------:R-:W-:Y:S01]  /*09d0*/  IMAD.MOV.U32 R10, RZ, RZ, R16 ;  /* 0x000000ffff0a7224 */ /* 0x000fe200078e0010 */
[----:B------:R-:W-:Y:S01]  /*09e0*/  IADD3.X R9, R15, UR20, RZ, P0, !PT ;  /* 0x000000140f097c10 */ /* 0x000fe200087fe4ff */
[----:B------:R-:W-:Y:S01]  /*09f0*/  USHF.L.U64.HI UR18, UR8, 0x5, UR9 ;  /* 0x0000000508127899 */ /* 0x000fe20008010209 */
[----:B------:R-:W-:Y:S01]  /*0a00*/  IADD3 R20, P0, R8, UR4, RZ ;  /* 0x0000000408147c10 */ /* 0x000fe2000ff1e0ff */
[----:B------:R-:W-:Y:S01]  /*0a10*/  @!P1 IMAD.MOV R7, RZ, RZ, -R7 ;  /* 0x000000ffff079224 */ /* 0x000fe200078e0a07 */
[----:B------:R-:W-:Y:S01]  /*0a20*/  LEA R224, R224, UR5, 0x1 ;  /* 0x00000005e0e07c11 */ /* 0x000fe2000f8e08ff */
[----:B------:R-:W-:Y:S01]  /*0a30*/  IMAD.IADD R11, R17, 0x1, R11 ;  /* 0x00000001110b7824 */ /* 0x000fe200078e020b */
[----:B------:R-:W-:Y:S01]  /*0a40*/  IADD3.X R21, R9, UR20, RZ, P0, !PT ;  /* 0x0000001409157c10 */ /* 0x000fe200087fe4ff */
[----:B------:R-:W-:Y:S01]  /*0a50*/  ULDC.64 UR12, c[0x0][0x268] ;  /* 0x00009a00000c7ab9 */ /* 0x000fe20000000a00 */
[----:B------:R-:W-:Y:S01]  /*0a60*/  IADD3 R12, P0, R20, UR4, RZ ;  /* 0x00000004140c7c10 */ /* 0x000fe2000ff1e0ff */
[----:B------:R-:W-:Y:S01]  /*0a70*/  @!PT LDS RZ, [RZ] ;  /* 0x00000000fffff984 */ /* 0x000fe20000000800 */
[----:B------:R-:W-:Y:S01]  /*0a80*/  @!PT LDS RZ, [RZ] ;  /* 0x00000000fffff984 */ /* 0x000fe20000000800 */
[----:B------:R-:W-:Y:S01]  /*0a90*/  @!PT LDS RZ, [RZ] ;  /* 0x00000000fffff984 */ /* 0x000fe20000000800 */
[----:B------:R-:W-:Y:S01]  /*0aa0*/  LDGSTS.E.BYPASS.LTC128B.128 [R224], desc[UR16][R14.64] ;  /* 0x000000000ee07fae */ /* 0x000fe2000b901d50 */
[----:B------:R-:W-:Y:S01]  /*0ab0*/  @!P2 LOP3.LUT R7, RZ, R6, RZ, 0x33, !PT ;  /* 0x00000006ff07a212 */ /* 0x000fe200078e33ff */
[----:B------:R-:W-:Y:S01]  /*0ac0*/  IMAD.SHL.U32 R110, R4, 0x40, RZ ;  /* 0x00000040046e7824 */ /* 0x000fe200078e00ff */
[----:B------:R-:W-:Y:S01]  /*0ad0*/  IADD3.X R13, R21, UR20, RZ, P0, !PT ;  /* 0x00000014150d7c10 */ /* 0x000fe200087fe4ff */
[----:B------:R1:W-:Y:S01]  /*0ae0*/  LDGSTS.E.BYPASS.LTC128B.128 [R224+0x4000], desc[UR16][R14.64+0x80] ;  /* 0x040000800ee07fae */ /* 0x0003e2000b901d50 */
[----:B------:R-:W-:Y:S01]  /*0af0*/  IADD3 R18, P0, R12, UR4, RZ ;  /* 0x000000040c127c10 */ /* 0x000fe2000ff1e0ff */
[----:B------:R-:W-:Y:S01]  /*0b00*/  IMAD.WIDE.U32 R226, R7, UR10, R226 ;  /* 0x0000000a07e27c25 */ /* 0x000fe2000f8e00e2 */
[----:B------:R-:W-:Y:S01]  /*0b10*/  SHF.L.U32 R109, R2, 0x6, RZ ;  /* 0x00000006026d7819 */ /* 0x000fe200000006ff */
[----:B------:R-:W-:Y:S01]  /*0b20*/  LDGSTS.E.BYPASS.LTC128B.128 [R224+0x800], desc[UR16][R8.64] ;  /* 0x0080000008e07fae */ /* 0x000fe2000b901d50 */
[----:B------:R-:W-:Y:S01]  /*0b30*/  IADD3.X R19, R13, UR20, RZ, P0, !PT ;  /* 0x000000140d137c10 */ /* 0x000fe200087fe4ff */
[----:B------:R-:W-:Y:S01]  /*0b40*/  IMAD.WIDE.U32 R26, R7, UR12, R10 ;  /* 0x0000000c071a7c25 */ /* 0x000fe2000f8e000a */
[----:B------:R-:W-:Y:S01]  /*0b50*/  IADD3 R16, P0, R18, UR4, RZ ;  /* 0x0000000412107c10 */ /* 0x000fe2000ff1e0ff */
[----:B------:R2:W-:Y:S01]  /*0b60*/  LDGSTS.E.BYPASS.LTC128B.128 [R224+0x4800], desc[UR16][R8.64+0x80] ;  /* 0x0480008008e07fae */ /* 0x0005e2000b901d50 */
[----:B------:R-:W-:-:S02]  /*0b70*/  MOV R230, R226 ;  /* 0x000000e200e67202 */ /* 0x000fc40000000f00 */
[----:B------:R-:W-:Y:S01]  /*0b80*/  IADD3.X R17, R19, UR20, RZ, P0, !PT ;  /* 0x0000001413117c10 */ /* 0x000fe200087fe4ff */
[----:B------:R-:W-:Y:S01]  /*0b90*/  LDGSTS.E.BYPASS.LTC128B.128 [R224+0x1000], desc[UR16][R20.64] ;  /* 0x0100000014e07fae */ /* 0x000fe2000b901d50 */
[----:B------:R-:W-:Y:S02]  /*0ba0*/  LOP3.LUT R109, R109, 0x1c0, RZ, 0xc0, !PT ;  /* 0x000001c06d6d7812 */ /* 0x000fe400078ec0ff */
[----:B------:R-:W-:Y:S01]  /*0bb0*/  LOP3.LUT R110, R110, 0xfffffe00, RZ, 0xc0, !PT ;  /* 0xfffffe006e6e7812 */ /* 0x000fe200078ec0ff */
[----:B------:R-:W-:Y:S01]  /*0bc0*/  LDGSTS.E.BYPASS.LTC128B.128 [R224+0x5000], desc[UR16][R20.64+0x80] ;  /* 0x0500008014e07fae */ /* 0x000fe2000b901d50 */
[----:B------:R-:W-:-:S03]  /*0bd0*/  LEA R115, R0, UR5, 0x1 ;  /* 0x0000000500737c11 */ /* 0x000fc6000f8e08ff */
[----:B------:R-:W-:Y:S01]  /*0be0*/  LDGSTS.E.BYPASS.LTC128B.128 [R224+0x1800], desc[UR16][R12.64] ;  /* 0x018000000ce07fae */ /* 0x000fe2000b901d50 */
[----:B------:R-:W-:-:S03]  /*0bf0*/  IMAD R222, R113, 0x400, R110 ;  /* 0x0000040071de7824 */ /* 0x000fc600078e026e */
[----:B------:R3:W-:Y:S01]  /*0c00*/  LDGSTS.E.BYPASS.LTC128B.128 [R224+0x5800], desc[UR16][R12.64+0x80] ;  /* 0x058000800ce07fae */ /* 0x0007e2000b901d50 */
[----:B-1----:R-:W-:-:S03]  /*0c10*/  IADD3 R14, P0, R16, UR4, RZ ;  /* 0x00000004100e7c10 */ /* 0x002fc6000ff1e0ff */
[----:B------:R-:W-:Y:S01]  /*0c20*/  LDGSTS.E.BYPASS.LTC128B.128 [R224+0x2000], desc[UR16][R18.64] ;  /* 0x0200000012e07fae */ /* 0x000fe2000b901d50 */
[----:B------:R-:W-:-:S03]  /*0c30*/  IADD3.X R15, R17, UR20, RZ, P0, !PT ;  /* 0x00000014110f7c10 */ /* 0x000fc600087fe4ff */
[----:B------:R-:W-:Y:S01]  /*0c40*/  LDGSTS.E.BYPASS.LTC128B.128 [R224+0x6000], desc[UR16][R18.64+0x80] ;  /* 0x0600008012e07fae */ /* 0x000fe2000b901d50 */
[----:B--2---:R-:W-:-:S03]  /*0c50*/  SHF.R.S32.HI R8, RZ, 0x1f, R7 ;  /* 0x0000001fff087819 */ /* 0x004fc60000011407 */
[----:B------:R-:W-:Y:S02]  /*0c60*/  LDGSTS.E.BYPASS.LTC128B.128 [R224+0x2800], desc[UR16][R16.64] ;  /* 0x0280000010e07fae */ /* 0x000fe4000b901d50 */
[C---:B------:R-:W-:Y:S02]  /*0c70*/  IMAD R6, R8.reuse, UR10, RZ ;  /* 0x0000000a08067c24 */ /* 0x040fe4000f8e02ff */
[----:B------:R1:W-:Y:S01]  /*0c80*/  LDGSTS.E.BYPASS.LTC128B.128 [R224+0x6800], desc[UR16][R16.64+0x80] ;  /* 0x0680008010e07fae */ /* 0x0003e2000b901d50 */
[----:B------:R-:W-:Y:S02]  /*0c90*/  IMAD R8, R8, UR12, RZ ;  /* 0x0000000c08087c24 */ /* 0x000fe4000f8e02ff */
[----:B------:R-:W-:Y:S01]  /*0ca0*/  IMAD R231, R7, UR11, R6 ;  /* 0x0000000b07e77c24 */ /* 0x000fe2000f8e0206 */
[----:B------:R-:W-:Y:S01]  /*0cb0*/  LDGSTS.E.BYPASS.LTC128B.128 [R224+0x3000], desc[UR16][R14.64] ;  /* 0x030000000ee07fae */ /* 0x000fe2000b901d50 */
[----:B------:R-:W-:Y:S01]  /*0cc0*/  IMAD R6, R176, UR18, RZ ;  /* 0x00000012b0067c24 */ /* 0x000fe2000f8e02ff */
[----:B------:R-:W-:Y:S01]  /*0cd0*/  ULDC.64 UR10, c[0x0][0x218] ;  /* 0x00008600000a7ab9 */ /* 0x000fe20000000a00 */
[----:B------:R-:W-:Y:S01]  /*0ce0*/  IMAD.IADD R231, R227, 0x1, R231 ;  /* 0x00000001e3e77824 */ /* 0x000fe200078e02e7 */
[----:B------:R2:W-:Y:S01]  /*0cf0*/  LDGSTS.E.BYPASS.LTC128B.128 [R224+0x7000], desc[UR16][R14.64+0x80] ;  /* 0x070000800ee07fae */ /* 0x0005e2000b901d50 */
[----:B------:R-:W-:Y:S01]  /*0d00*/  IMAD R8, R7, UR13, R8 ;  /* 0x0000000d07087c24 */ /* 0x000fe2000f8e0208 */
[----:B---3--:R-:W-:Y:S01]  /*0d10*/  SHF.R.S32.HI R13, RZ, 0x1f, R176 ;  /* 0x0000001fff0d7819 */ /* 0x008fe200000114b0 */
[----:B------:R-:W-:Y:S01]  /*0d20*/  ULDC.64 UR12, c[0x0][0x220] ;  /* 0x00008800000c7ab9 */ /* 0x000fe20000000a00 */
[----:B------:R-:W-:Y:S03]  /*0d30*/  STL.64 [R1], R26 ;  /* 0x0000001a01007387 */ /* 0x000fe60000100a00 */
[----:B------:R-:W-:-:S02]  /*0d40*/  IMAD R9, R13, UR19, R6 ;  /* 0x000000130d097c24 */ /* 0x000fc4000f8e0206 */
[----:B------:R-:W-:-:S04]  /*0d50*/  IMAD R13, R13, UR6, RZ ;  /* 0x000000060d0d7c24 */ /* 0x000fc8000f8e02ff */
[C---:B------:R-:W-:Y:S02]  /*0d60*/  IMAD R6, R176.reuse, UR7, R13 ;  /* 0x00000007b0067c24 */ /* 0x040fe4000f8e020d */
[----:B-1----:R-:W-:-:S04]  /*0d70*/  IMAD.WIDE.U32 R16, R176, UR19, R230 ;  /* 0x00000013b0107c25 */ /* 0x002fc8000f8e00e6 */
[----:B------:R-:W-:Y:S01]  /*0d80*/  IMAD.IADD R9, R17, 0x1, R9 ;  /* 0x0000000111097824 */ /* 0x000fe200078e0209 */
[----:B------:R-:W-:Y:S02]  /*0d90*/  LEA R12, P0, R16, UR10, 0x1 ;  /* 0x0000000a100c7c11 */ /* 0x000fe4000f8008ff */
[----:B--2---:R-:W-:Y:S01]  /*0da0*/  IADD3 R14, P1, R14, UR4, RZ ;  /* 0x000000040e0e7c10 */ /* 0x004fe2000ff3e0ff */
[----:B------:R-:W-:Y:S01]  /*0db0*/  UIADD3 UR4, UR5, 0x8000, URZ ;  /* 0x0000800005047890 */ /* 0x000fe2000fffe03f */
[----:B------:R-:W-:Y:S01]  /*0dc0*/  LEA.HI.X R13, R16, UR11, R9, 0x1, P0 ;  /* 0x0000000b100d7c11 */ /* 0x000fe200080f0c09 */
[----:B------:R-:W-:Y:S01]  /*0dd0*/  IMAD.IADD R9, R229, 0x1, R6 ;  /* 0x00000001e5097824 */ /* 0x000fe200078e0206 */
[----:B------:R-:W-:Y:S01]  /*0de0*/  IADD3.X R15, R15, UR20, RZ, P1, !PT ;  /* 0x000000140f0f7c10 */ /* 0x000fe20008ffe4ff */
[----:B------:R-:W-:Y:S01]  /*0df0*/  IMAD.IADD R229, R27, 0x1, R8 ;  /* 0x000000011be57824 */ /* 0x000fe200078e0208 */
[----:B------:R-:W-:Y:S01]  /*0e00*/  IADD3 R10, P1, R12, UR19, RZ ;  /* 0x000000130c0a7c10 */ /* 0x000fe2000ff3e0ff */
[----:B------:R-:W-:Y:S01]  /*0e10*/  IMAD.SHL.U32 R8, R5, 0x8, RZ ;  /* 0x0000000805087824 */ /* 0x000fe200078e00ff */
[----:B------:R-:W-:Y:S01]  /*0e20*/  LEA R7, P0, R228, R26, 0x5 ;  /* 0x0000001ae4077211 */ /* 0x000fe200078028ff */
[----:B------:R-:W-:Y:S01]  /*0e30*/  LDGSTS.E.BYPASS.LTC128B.128 [R224+0x3800], desc[UR16][R14.64] ;  /* 0x038000000ee07fae */ /* 0x000fe2000b901d50 */
[----:B------:R-:W-:Y:S01]  /*0e40*/  IADD3.X R11, R13, UR18, RZ, P1, !PT ;  /* 0x000000120d0b7c10 */ /* 0x000fe20008ffe4ff */
[----:B------:R-:W-:Y:S01]  /*0e50*/  USHF.L.U32 UR20, UR6, 0x5, URZ ;  /* 0x0000000506147899 */ /* 0x000fe2000800063f */
[----:B------:R-:W-:Y:S01]  /*0e60*/  LOP3.LUT R4, R109, 0x8, R8, 0xf8, !PT ;  /* 0x000000086d047812 */ /* 0x000fe200078ef808 */
[----:B------:R-:W-:Y:S01]  /*0e70*/  LDGSTS.E.BYPASS.LTC128B.128 [R224+0x7800], desc[UR16][R14.64+0x80] ;  /* 0x078000800ee07fae */ /* 0x000fe2000b901d50 */
[----:B------:R-:W-:-:S02]  /*0e80*/  SHF.R.U32.HI R109, RZ, 0x3, R109 ;  /* 0x00000003ff6d7819 */ /* 0x000fc4000001166d */
[----:B------:R-:W-:Y:S01]  /*0e90*/  LEA.HI.X R6, R228, R229, R9, 0x5, P0 ;  /* 0x000000e5e4067211 */ /* 0x000fe200000f2c09 */
[----:B------:R-:W-:Y:S01]  /*0ea0*/  LDGSTS.E.BYPASS.LTC128B.128 [R224+0x8000], desc[UR16][R12.64] ;  /* 0x080000000ce07fae */ /* 0x000fe2000b901d50 */
[C---:B------:R-:W-:Y:S01]  /*0eb0*/  LEA R248, P0, R7.reuse, UR12, 0x1 ;  /* 0x0000000c07f87c11 */ /* 0x040fe2000f8008ff */
[----:B------:R-:W-:Y:S01]  /*0ec0*/  USHF.L.U64.HI UR12, UR6, 0x5, UR7 ;  /* 0x00000005060c7899 */ /* 0x000fe20008010207 */
[----:B------:R-:W-:Y:S01]  /*0ed0*/  LOP3.LUT R109, R4, R109, RZ, 0x3c, !PT ;  /* 0x0000006d046d7212 */ /* 0x000fe200078e3cff */
[----:B------:R1:W-:Y:S01]  /*0ee0*/  LDGSTS.E.BYPASS.LTC128B.128 [R224+0x9000], desc[UR16][R12.64+0x80] ;  /* 0x090000800ce07fae */ /* 0x0003e2000b901d50 */
[----:B------:R-:W-:Y:S01]  /*0ef0*/  LEA.HI.X R249, R7, UR13, R6, 0x1, P0 ;  /* 0x0000000d07f97c11 */ /* 0x000fe200080f0c06 */
[----:B------:R-:W-:Y:S01]  /*0f00*/  IMAD.MOV.U32 R4, RZ, RZ, 0x20 ;  /* 0x00000020ff047424 */ /* 0x000fe200078e00ff */
[----:B------:R-:W-:Y:S01]  /*0f10*/  IADD3 R178, P0, R248, UR20, RZ ;  /* 0x00000014f8b27c10 */ /* 0x000fe2000ff1e0ff */
[----:B------:R-:W-:Y:S01]  /*0f20*/  LDGSTS.E.BYPASS.LTC128B.128 [R224+0x8800], desc[UR16][R10.64] ;  /* 0x088000000ae07fae */ /* 0x000fe2000b901d50 */
[----:B------:R-:W-:Y:S01]  /*0f30*/  IMAD.IADD R222, R222, 0x1, R109 ;  /* 0x00000001dede7824 */ /* 0x000fe200078e026d */
[----:B------:R-:W-:-:S02]  /*0f40*/  LOP3.LUT P1, RZ, R2, 0x2, RZ, 0xc0, !PT ;  /* 0x0000000202ff7812 */ /* 0x000fc4000782c0ff */
[----:B------:R2:W-:Y:S01]  /*0f50*/  LDGSTS.E.BYPASS.LTC128B.128 [R224+0x9800], desc[UR16][R10.64+0x80] ;  /* 0x098000800ae07fae */ /* 0x0005e2000b901d50 */
[----:B------:R-:W-:Y:S02]  /*0f60*/  IADD3.X R179, R249, UR12, RZ, P0, !PT ;  /* 0x0000000cf9b37c10 */ /* 0x000fe400087fe4ff */
[----:B------:R-:W-:Y:S01]  /*0f70*/  LEA R222, R222, UR5, 0x1 ;  /* 0x00000005dede7c11 */ /* 0x000fe2000f8e08ff */
[----:B------:R-:W0:Y:S01]  /*0f80*/  LDGDEPBAR ;  /* 0x00000000000079af */ /* 0x000e220000000000 */
[----:B------:R-:W-:Y:S02]  /*0f90*/  LOP3.LUT P0, RZ, R3, 0x2, RZ, 0xc0, !PT ;  /* 0x0000000203ff7812 */ /* 0x000fe4000780c0ff */
[----:B------:R-:W-:Y:S01]  /*0fa0*/  LEA R221, R0, UR4, 0x1 ;  /* 0x0000000400dd7c11 */ /* 0x000fe2000f8e08ff */
[----:B------:R-:W-:Y:S01]  /*0fb0*/  ULDC UR4, c[0x0][0x39c] ;  /* 0x0000e70000047ab9 */ /* 0x000fe20000000800 */
[----:B------:R-:W-:Y:S02]  /*0fc0*/  SEL R0, R4, 0xffffffe0, !P1 ;  /* 0xffffffe004007807 */ /* 0x000fe40004800000 */
[----:B------:R-:W-:Y:S01]  /*0fd0*/  LOP3.LUT P1, RZ, R2, 0x4, RZ, 0xc0, !PT ;  /* 0x0000000402ff7812 */ /* 0x000fe2000782c0ff */
[----:B------:R-:W-:Y:S01]  /*0fe0*/  VIADD R219, R221, 0x20 ;  /* 0x00000020dddb7836 */ /* 0x000fe20000000000 */
[----:B------:R-:W-:-:S05]  /*0ff0*/  IADD3 R220, R222, R0, RZ ;  /* 0x00000000dedc7210 */ /* 0x000fca0007ffe0ff */
[----:B------:R-:W-:Y:S01]  /*1000*/  @P0 VIADD R219, R221, 0xffffffe0 ;  /* 0xffffffe0dddb0836 */ /* 0x000fe20000000000 */
[----:B------:R-:W-:Y:S01]  /*1010*/  LOP3.LUT P0, RZ, R3, 0x4, RZ, 0xc0, !PT ;  /* 0x0000000403ff7812 */ /* 0x000fe2000780c0ff */
[----:B------:R-:W-:-:S05]  /*1020*/  IMAD.MOV.U32 R3, RZ, RZ, 0x40 ;  /* 0x00000040ff037424 */ /* 0x000fca00078e00ff */
[C---:B------:R-:W-:Y:S02]  /*1030*/  SEL R2, R3.reuse, 0xffffffc0, !P0 ;  /* 0xffffffc003027807 */ /* 0x040fe40004000000 */
[----:B------:R-:W-:Y:S01]  /*1040*/  SEL R3, R3, 0xffffffc0, !P1 ;  /* 0xffffffc003037807 */ /* 0x000fe20004800000 */
[----:B------:R-:W-:-:S04]  /*1050*/  DEPBAR.LE SB0, 0x0 ;  /* 0x000080000000791a */ /* 0x000fc80000000000 */
[----:B------:R-:W-:Y:S01]  /*1060*/  BAR.SYNC.DEFER_BLOCKING 0x0 ;  /* 0x0000000000007b1d */ /* 0x000fe20000010000 */
[----:B------:R-:W-:Y:S01]  /*1070*/  IMAD.IADD R217, R221, 0x1, R2 ;  /* 0x00000001ddd97824 */ /* 0x000fe200078e0202 */
[----:B------:R-:W-:Y:S01]  /*1080*/  IADD3 R218, R222, R3, RZ ;  /* 0x00000003deda7210 */ /* 0x000fe20007ffe0ff */
[----:B------:R-:W-:Y:S01]  /*1090*/  IMAD.IADD R210, R2, 0x1, R219 ;  /* 0x0000000102d27824 */ /* 0x000fe200078e02db */
[----:B------:R-:W-:Y:S01]  /*10a0*/  LOP3.LUT R2, R112, 0xffffffe0, RZ, 0xc0, !PT ;  /* 0xffffffe070027812 */ /* 0x000fe200078ec0ff */
[----:B------:R-:W-:Y:S01]  /*10b0*/  IMAD.IADD R216, R220, 0x1, R3 ;  /* 0x00000001dcd87824 */ /* 0x000fe200078e0203 */
[----:B------:R-:W-:-:S03]  /*10c0*/  ISETP.NE.AND P0, PT, R169, 0x1, PT ;  /* 0x00000001a900780c */ /* 0x000fc60003f05270 */
[----:B------:R-:W-:Y:S01]  /*10d0*/  IMAD.IADD R2, R111, 0x1, -R2 ;  /* 0x000000016f027824 */ /* 0x000fe200078e0a02 */
[----:B------:R-:W-:Y:S01]  /*10e0*/  @!PT LDS RZ, [RZ] ;  /* 0x00000000fffff984 */ /* 0x000fe20000000800 */
[----:B------:R-:W-:Y:S01]  /*10f0*/  @!PT LDS RZ, [RZ] ;  /* 0x00000000fffff984 */ /* 0x000fe20000000800 */
[----:B------:R-:W-:Y:S01]  /*1100*/  @!PT LDS RZ, [RZ] ;  /* 0x00000000fffff984 */ /* 0x000fe20000000800 */
[----:B------:R3:W-:Y:S04]  /*1110*/  LDGSTS.E.BYPASS.LTC128B.128 [R224+0xa000], desc[UR16][R248.64] ;  /* 0x0a000000f8e07fae */ /* 0x0007e8000b901d50 */
[----:B------:R3:W-:Y:S04]  /*1120*/  LDGSTS.E.BYPASS.LTC128B.128 [R224+0xb000], desc[UR16][R248.64+0x80] ;  /* 0x0b000080f8e07fae */ /* 0x0007e8000b901d50 */
[----:B------:R3:W-:Y:S04]  /*1130*/  LDGSTS.E.BYPASS.LTC128B.128 [R224+0xa800], desc[UR16][R178.64] ;  /* 0x0a800000b2e07fae */ /* 0x0007e8000b901d50 */
[----:B------:R3:W-:Y:S04]  /*1140*/  LDGSTS.E.BYPASS.LTC128B.128 [R224+0xb800], desc[UR16][R178.64+0x80] ;  /* 0x0b800080b2e07fae */ /* 0x0007e8000b901d50 */
[----:B------:R-:W-:Y:S04]  /*1150*/  LDSM.16.M88.4 R88, [R222] ;  /* 0x00000000de58783b */ /* 0x000fe80000000200 */
[----:B------:R-:W4:Y:S04]  /*1160*/  LDSM.16.M88.4 R60, [R115+0x8000] ;  /* 0x00800000733c783b */ /* 0x000f280000000200 */
[----:B------:R-:W5:Y:S04]  /*1170*/  LDSM.16.M88.4 R16, [R222+0x2000] ;  /* 0x00200000de10783b */ /* 0x000f680000000200 */
[----:B------:R-:W3:Y:S04]  /*1180*/  LDSM.16.M88.4 R20, [R115+0x8800] ;  /* 0x008800007314783b */ /* 0x000ee80000000200 */
[----:B-1----:R-:W-:Y:S04]  /*1190*/  LDSM.16.M88.4 R12, [R220] ;  /* 0x00000000dc0c783b */ /* 0x002fe80000000200 */
[----:B------:R-:W1:Y:S04]  /*11a0*/  LDSM.16.M88.4 R28, [R219] ;  /* 0x00000000db1c783b */ /* 0x000e680000000200 */
[----:B------:R-:W1:Y:S04]  /*11b0*/  LDSM.16.M88.4 R76, [R220+0x2000] ;  /* 0x00200000dc4c783b */ /* 0x000e680000000200 */
[----:B------:R-:W1:Y:S04]  /*11c0*/  LDSM.16.M88.4 R96, [R219+0x800] ;  /* 0x00080000db60783b */ /* 0x000e680000000200 */
[----:B------:R-:W-:Y:S04]  /*11d0*/  LDSM.16.M88.4 R104, [R217] ;  /* 0x00000000d968783b */ /* 0x000fe80000000200 */
[----:B--2---:R-:W2:Y:S04]  /*11e0*/  LDSM.16.M88.4 R8, [R218] ;  /* 0x00000000da08783b */ /* 0x004ea80000000200 */
[----:B------:R-:W2:Y:S01]  /*11f0*/  LDSM.16.M88.4 R4, [R218+0x2000] ;  /* 0x00200000da04783b */ /* 0x000ea20000000200 */
[-C--:B----4-:R-:W-:Y:S03]  /*1200*/  HMMA.16816.F32.BF16 R24, R88, R60.reuse, RZ ;  /* 0x0000003c5818723c */ /* 0x090fe600000418ff */
[----:B------:R-:W4:Y:S04]  /*1210*/  LDSM.16.M88.4 R84, [R217+0x800] ;  /* 0x00080000d954783b */ /* 0x000f280000000200 */
[----:B------:R-:W-:Y:S01]  /*1220*/  LDSM.16.M88.4 R100, [R210] ;  /* 0x00000000d264783b */ /* 0x000fe20000000200 */
[----:B-----5:R-:W-:Y:S03]  /*1230*/  HMMA.16816.F32.BF16 R40, R16, R60, RZ ;  /* 0x0000003c1028723c */ /* 0x020fe600000418ff */
[----:B------:R-:W5:Y:S03]  /*1240*/  LDSM.16.M88.4 R72, [R216] ;  /* 0x00000000d848783b */ /* 0x000f660000000200 */
[-C--:B------:R-:W-:Y:S01]  /*1250*/  HMMA.16816.F32.BF16 R56, R88, R62.reuse, RZ ;  /* 0x0000003e5838723c */ /* 0x080fe200000418ff */
[----:B------:R-:W5:Y:S04]  /*1260*/  LDSM.16.M88.4 R68, [R216+0x2000] ;  /* 0x00200000d844783b */ /* 0x000f680000000200 */
[----:B------:R-:W5:Y:S01]  /*1270*/  LDSM.16.M88.4 R64, [R210+0x800] ;  /* 0x00080000d240783b */ /* 0x000f620000000200 */
[C---:B------:R-:W-:Y:S03]  /*1280*/  HMMA.16816.F32.BF16 R60, R16.reuse, R62, RZ ;  /* 0x0000003e103c723c */ /* 0x040fe600000418ff */
[----:B------:R-:W-:Y:S03]  /*1290*/  LDSM.16.M88.4 R44, [R115+0x9000] ;  /* 0x00900000732c783b */ /* 0x000fe60000000200 */
[----:B---3--:R-:W-:Y:S01]  /*12a0*/  HMMA.16816.F32.BF16 R80, R16, R20, RZ ;  /* 0x000000141050723c */ /* 0x008fe200000418ff */
[----:B------:R-:W3:Y:S04]  /*12b0*/  LDSM.16.M88.4 R52, [R222+0x4000] ;  /* 0x00400000de34783b */ /* 0x000ee80000000200 */
[----:B------:R-:W3:Y:S01]  /*12c0*/  LDSM.16.M88.4 R48, [R222+0x6000] ;  /* 0x00600000de30783b */ /* 0x000ee20000000200 */
[-C--:B-1----:R-:W-:Y:S03]  /*12d0*/  HMMA.16816.F32.BF16 R24, R12, R28.reuse, R24 ;  /* 0x0000001c0c18723c */ /* 0x082fe60000041818 */
[----:B------:R-:W-:Y:S03]  /*12e0*/  LDSM.16.M88.4 R36, [R220+0x4000] ;  /* 0x00400000dc24783b */ /* 0x000fe60000000200 */
[----:B------:R-:W-:Y:S01]  /*12f0*/  HMMA.16816.F32.BF16 R40, R76, R28, R40 ;  /* 0x0000001c4c28723c */ /* 0x000fe20000041828 */
[----:B------:R-:W-:Y:S04]  /*1300*/  LDSM.16.M88.4 R32, [R220+0x6000] ;  /* 0x00600000dc20783b */ /* 0x000fe80000000200 */
[----:B------:R-:W0:Y:S01]  /*1310*/  LDGDEPBAR ;  /* 0x00000000000079af */ /* 0x000e220000000000 */
[----:B------:R-:W-:Y:S06]  /*1320*/  HMMA.16816.F32.BF16 R56, R12, R30, R56 ;  /* 0x0000001e0c38723c */ /* 0x000fec0000041838 */
[----:B------:R-:W-:Y:S06]  /*1330*/  HMMA.16816.F32.BF16 R92, R88, R20, RZ ;  /* 0x00000014585c723c */ /* 0x000fec00000418ff */
[----:B------:R-:W-:Y:S06]  /*1340*/  HMMA.16816.F32.BF16 R16, R16, R22, RZ ;  /* 0x000000161010723c */ /* 0x000fec00000418ff */
[----:B------:R-:W-:Y:S01]  /*1350*/  HMMA.16816.F32.BF16 R60, R76, R30, R60 ;  /* 0x0000001e4c3c723c */ /* 0x000fe2000004183c */
[----:B------:R-:W-:Y:S05]  /*1360*/  LDSM.16.M88.4 R28, [R219+0x1000] ;  /* 0x00100000db1c783b */ /* 0x000fea0000000200 */
[----:B------:R-:W-:Y:S01]  /*1370*/  HMMA.16816.F32.BF16 R88, R88, R22, RZ ;  /* 0x000000165858723c */ /* 0x000fe200000418ff */
[----:B------:R-:W-:Y:S05]  /*1380*/  LDSM.16.M88.4 R20, [R218+0x4000] ;  /* 0x00400000da14783b */ /* 0x000fea0000000200 */
[----:B------:R-:W-:Y:S06]  /*1390*/  HMMA.16816.F32.BF16 R80, R76, R96, R80 ;  /* 0x000000604c50723c */ /* 0x000fec0000041850 */
[-C--:B--2---:R-:W-:Y:S06]  /*13a0*/  HMMA.16816.F32.BF16 R24, R8, R104.reuse, R24 ;  /* 0x000000680818723c */ /* 0x084fec0000041818 */
[----:B------:R-:W-:Y:S06]  /*13b0*/  HMMA.16816.F32.BF16 R40, R4, R104, R40 ;  /* 0x000000680428723c */ /* 0x000fec0000041828 */
[----:B------:R-:W-:Y:S06]  /*13c0*/  HMMA.16816.F32.BF16 R56, R8, R106, R56 ;  /* 0x0000006a0838723c */ /* 0x000fec0000041838 */
[----:B------:R-:W-:Y:S01]  /*13d0*/  HMMA.16816.F32.BF16 R76, R76, R98, R16 ;  /* 0x000000624c4c723c */ /* 0x000fe20000041810 */
[----:B------:R-:W-:Y:S05]  /*13e0*/  LDSM.16.M88.4 R16, [R217+0x1000] ;  /* 0x00100000d910783b */ /* 0x000fea0000000200 */
[----:B------:R-:W-:Y:S06]  /*13f0*/  HMMA.16816.F32.BF16 R60, R4, R106, R60 ;  /* 0x0000006a043c723c */ /* 0x000fec000004183c */
[C---:B------:R-:W-:Y:S06]  /*1400*/  HMMA.16816.F32.BF16 R92, R12.reuse, R96, R92 ;  /* 0x000000600c5c723c */ /* 0x040fec000004185c */
[----:B------:R-:W-:Y:S01]  /*1410*/  HMMA.16816.F32.BF16 R88, R12, R98, R88 ;  /* 0x000000620c58723c */ /* 0x000fe20000041858 */
[----:B------:R-:W1:Y:S04]  /*1420*/  LDSM.16.M88.4 R12, [R115+0x9800] ;  /* 0x00980000730c783b */ /* 0x000e680000000200 */
[----:B------:R-:W-:Y:S01]  /*1430*/  LDSM.16.M88.4 R96, [R216+0x4000] ;  /* 0x00400000d860783b */ /* 0x000fe20000000200 */
[----:B----4-:R-:W-:Y:S06]  /*1440*/  HMMA.16816.F32.BF16 R80, R4, R84, R80 ;  /* 0x000000540450723c */ /* 0x010fec0000041850 */
[-C--:B-----5:R-:W-:Y:S06]  /*1450*/  HMMA.16816.F32.BF16 R24, R72, R100.reuse, R24 ;  /* 0x000000644818723c */ /* 0x0a0fec0000041818 */
[----:B------:R-:W-:Y:S06]  /*1460*/  HMMA.16816.F32.BF16 R40, R68, R100, R40 ;  /* 0x000000644428723c */ /* 0x000fec0000041828 */
[----:B------:R-:W-:Y:S06]  /*1470*/  HMMA.16816.F32.BF16 R56, R72, R102, R56 ;  /* 0x000000664838723c */ /* 0x000fec0000041838 */
[----:B------:R-:W-:Y:S01]  /*1480*/  HMMA.16816.F32.BF16 R76, R4, R86, R76 ;  /* 0x00000056044c723c */ /* 0x000fe2000004184c */
[----:B------:R-:W-:Y:S05]  /*1490*/  LDSM.16.M88.4 R4, [R218+0x6000] ;  /* 0x00600000da04783b */ /* 0x000fea0000000200 */
[----:B------:R-:W-:Y:S01]  /*14a0*/  HMMA.16816.F32.BF16 R100, R68, R102, R60 ;  /* 0x000000664464723c */ /* 0x000fe2000004183c */
[----:B------:R-:W-:Y:S05]  /*14b0*/  LDSM.16.M88.4 R60, [R210+0x1000] ;  /* 0x00100000d23c783b */ /* 0x000fea0000000200 */
[C---:B------:R-:W-:Y:S06]  /*14c0*/  HMMA.16816.F32.BF16 R92, R8.reuse, R84, R92 ;  /* 0x00000054085c723c */ /* 0x040fec000004185c */
[----:B------:R-:W-:Y:S01]  /*14d0*/  HMMA.16816.F32.BF16 R88, R8, R86, R88 ;  /* 0x000000560858723c */ /* 0x000fe20000041858 */
[----:B------:R-:W-:Y:S05]  /*14e0*/  LDSM.16.M88.4 R8, [R216+0x6000] ;  /* 0x00600000d808783b */ /* 0x000fea0000000200 */
[----:B------:R-:W-:Y:S06]  /*14f0*/  HMMA.16816.F32.BF16 R80, R68, R64, R80 ;  /* 0x000000404450723c */ /* 0x000fec0000041850 */
[-C--:B---3--:R-:W-:Y:S06]  /*1500*/  HMMA.16816.F32.BF16 R24, R52, R44.reuse, R24 ;  /* 0x0000002c3418723c */ /* 0x088fec0000041818 */
[----:B------:R-:W-:Y:S06]  /*1510*/  HMMA.16816.F32.BF16 R40, R48, R44, R40 ;  /* 0x0000002c3028723c */ /* 0x000fec0000041828 */
[----:B------:R-:W-:Y:S01]  /*1520*/  HMMA.16816.F32.BF16 R76, R68, R66, R76 ;  /* 0x00000042444c723c */ /* 0x000fe2000004184c */
[----:B------:R-:W2:Y:S05]  /*1530*/  LDSM.16.M88.4 R68, [R219+0x1800] ;  /* 0x00180000db44783b */ /* 0x000eaa0000000200 */
[-C--:B------:R-:W-:Y:S06]  /*1540*/  HMMA.16816.F32.BF16 R56, R52, R46.reuse, R56 ;  /* 0x0000002e3438723c */ /* 0x080fec0000041838 */
[----:B------:R-:W-:Y:S06]  /*1550*/  HMMA.16816.F32.BF16 R100, R48, R46, R100 ;  /* 0x0000002e3064723c */ /* 0x000fec0000041864 */
[C---:B------:R-:W-:Y:S06]  /*1560*/  HMMA.16816.F32.BF16 R92, R72.reuse, R64, R92 ;  /* 0x00000040485c723c */ /* 0x040fec000004185c */
[----:B------:R-:W-:Y:S06]  /*1570*/  HMMA.16816.F32.BF16 R88, R72, R66, R88 ;  /* 0x000000424858723c */ /* 0x000fec0000041858 */
[----:B-1----:R-:W-:Y:S06]  /*1580*/  HMMA.16816.F32.BF16 R80, R48, R12, R80 ;  /* 0x0000000c3050723c */ /* 0x002fec0000041850 */
[-C--:B------:R-:W-:Y:S06]  /*1590*/  HMMA.16816.F32.BF16 R24, R36, R28.reuse, R24 ;  /* 0x0000001c2418723c */ /* 0x080fec0000041818 */
[----:B------:R-:W-:Y:S06]  /*15a0*/  HMMA.16816.F32.BF16 R40, R32, R28, R40 ;  /* 0x0000001c2028723c */ /* 0x000fec0000041828 */
[----:B------:R-:W-:Y:S06]  /*15b0*/  HMMA.16816.F32.BF16 R76, R48, R14, R76 ;  /* 0x0000000e304c723c */ /* 0x000fec000004184c */
[-C--:B------:R-:W-:Y:S06]  /*15c0*/  HMMA.16816.F32.BF16 R56, R36, R30.reuse, R56 ;  /* 0x0000001e2438723c */ /* 0x080fec0000041838 */
[----:B------:R-:W-:Y:S06]  /*15d0*/  HMMA.16816.F32.BF16 R100, R32, R30, R100 ;  /* 0x0000001e2064723c */ /* 0x000fec0000041864 */
[C---:B------:R-:W-:Y:S06]  /*15e0*/  HMMA.16816.F32.BF16 R92, R52.reuse, R12, R92 ;  /* 0x0000000c345c723c */ /* 0x040fec000004185c */
[----:B------:R-:W-:Y:S01]  /*15f0*/  HMMA.16816.F32.BF16 R88, R52, R14, R88 ;  /* 0x0000000e3458723c */ /* 0x000fe20000041858 */
[----:B------:R-:W1:Y:S05]  /*1600*/  LDSM.16.M88.4 R12, [R217+0x1800] ;  /* 0x00180000d90c783b */ /* 0x000e6a0000000200 */
[----:B--2---:R-:W-:Y:S06]  /*1610*/  HMMA.16816.F32.BF16 R80, R32, R68, R80 ;  /* 0x000000442050723c */ /* 0x004fec0000041850 */
[-C--:B------:R-:W-:Y:S06]  /*1620*/  HMMA.16816.F32.BF16 R24, R20, R16.reuse, R24 ;  /* 0x000000101418723c */ /* 0x080fec0000041818 */
[----:B------:R-:W-:Y:S06]  /*1630*/  HMMA.16816.F32.BF16 R40, R4, R16, R40 ;  /* 0x000000100428723c */ /* 0x000fec0000041828 */
[-C--:B------:R-:W-:Y:S06]  /*1640*/  HMMA.16816.F32.BF16 R56, R20, R18.reuse, R56 ;  /* 0x000000121438723c */ /* 0x080fec0000041838 */
[----:B------:R-:W-:Y:S01]  /*1650*/  HMMA.16816.F32.BF16 R100, R4, R18, R100 ;  /* 0x000000120464723c */ /* 0x000fe20000041864 */
[----:B------:R-:W2:Y:S01]  /*1660*/  LDSM.16.M88.4 R16, [R210+0x1800] ;  /* 0x00180000d210783b */ /* 0x000ea20000000200 */
[----:B------:R-:W-:-:S04]  /*1670*/  DEPBAR.LE SB0, 0x0 ;  /* 0x000080000000791a */ /* 0x000fc80000000000 */
[----:B------:R-:W-:Y:S06]  /*1680*/  HMMA.16816.F32.BF16 R76, R32, R70, R76 ;  /* 0x00000046204c723c */ /* 0x000fec000004184c */
[----:B------:R-:W-:Y:S06]  /*1690*/  HMMA.16816.F32.BF16 R92, R36, R68, R92 ;  /* 0x00000044245c723c */ /* 0x000fec000004185c */
[----:B-1----:R-:W-:Y:S06]  /*16a0*/  HMMA.16816.F32.BF16 R80, R4, R12, R80 ;  /* 0x0000000c0450723c */ /* 0x002fec0000041850 */
[----:B------:R-:W-:Y:S06]  /*16b0*/  HMMA.16816.F32.BF16 R88, R36, R70, R88 ;  /* 0x000000462458723c */ /* 0x000fec0000041858 */
[----:B------:R-:W-:Y:S06]  /*16c0*/  HMMA.16816.F32.BF16 R76, R4, R14, R76 ;  /* 0x0000000e044c723c */ /* 0x000fec000004184c */
[----:B------:R-:W-:Y:S06]  /*16d0*/  HMMA.16816.F32.BF16 R24, R96, R60, R24 ;  /* 0x0000003c6018723c */ /* 0x000fec0000041818 */
[----:B------:R-:W-:Y:S06]  /*16e0*/  HMMA.16816.F32.BF16 R92, R20, R12, R92 ;  /* 0x0000000c145c723c */ /* 0x000fec000004185c */
[----:B------:R-:W-:Y:S06]  /*16f0*/  HMMA.16816.F32.BF16 R40, R8, R60, R40 ;  /* 0x0000003c0828723c */ /* 0x000fec0000041828 */
[-C--:B------:R-:W-:Y:S06]  /*1700*/  HMMA.16816.F32.BF16 R56, R96, R62.reuse, R56 ;  /* 0x0000003e6038723c */ /* 0x080fec0000041838 */
[----:B------:R-:W-:Y:S01]  /*1710*/  HMMA.16816.F32.BF16 R100, R8, R62, R100 ;  /* 0x0000003e0864723c */ /* 0x000fe20000041864 */
[----:B------:R-:W-:Y:S01]  /*1720*/  FMUL.FTZ R28, R24, UR4 ;  /* 0x00000004181c7c20 */ /* 0x000fe20008410000 */
[----:B------:R-:W-:Y:S01]  /*1730*/  FMUL.FTZ R195, R25, UR4 ;  /* 0x0000000419c37c20 */ /* 0x000fe20008410000 */
[----:B------:R-:W-:Y:S01]  /*1740*/  FMUL.FTZ R24, R26, UR4 ;  /* 0x000000041a187c20 */ /* 0x000fe20008410000 */
[----:B------:R-:W-:-:S02]  /*1750*/  FMUL.FTZ R25, R27, UR4 ;  /* 0x000000041b197c20 */ /* 0x000fc40008410000 */
[----:B--2---:R-:W-:Y:S01]  /*1760*/  HMMA.16816.F32.BF16 R80, R8, R16, R80 ;  /* 0x000000100850723c */ /* 0x004fe20000041850 */
[----:B------:R-:W1:Y:S05]  /*1770*/  MUFU.TANH R28, R28 ;  /* 0x0000001c001c7308 */ /* 0x000e6a0000002400 */
[----:B------:R-:W-:Y:S01]  /*1780*/  HMMA.16816.F32.BF16 R88, R20, R14, R88 ;  /* 0x0000000e1458723c */ /* 0x000fe20000041858 */
[----:B------:R-:W-:Y:S01]  /*1790*/  FMUL.FTZ R26, R40, UR4 ;  /* 0x00000004281a7c20 */ /* 0x000fe20008410000 */
[----:B------:R-:W-:Y:S01]  /*17a0*/  FMUL.FTZ R27, R41, UR4 ;  /* 0x00000004291b7c20 */ /* 0x000fe20008410000 */
[----:B------:R-:W-:Y:S01]  /*17b0*/  FMUL.FTZ R29, R42, UR4 ;  /* 0x000000042a1d7c20 */ /* 0x000fe20008410000 */
[----:B------:R-:W-:Y:S01]  /*17c0*/  FMUL.FTZ R4, R43, UR4 ;  /* 0x000000042b047c20 */ /* 0x000fe20008410000 */
[----:B------:R-:W2:Y:S01]  /*17d0*/  MUFU.TANH R195, R195 ;  /* 0x000000c300c37308 */ /* 0x000ea20000002400 */
[----:B------:R-:W-:Y:S01]  /*17e0*/  HMMA.16816.F32.BF16 R76, R8, R18, R76 ;  /* 0x00000012084c723c */ /* 0x000fe2000004184c */
[----:B------:R-:W-:Y:S01]  /*17f0*/  FMUL.FTZ R5, R56, UR4 ;  /* 0x0000000438057c20 */ /* 0x000fe20008410000 */
[----:B------:R-:W-:-:S04]  /*1800*/  IMAD R23, R176, 0x20, R164 ;  /* 0x00000020b0177824 */ /* 0x000fc800078e02a4 */
[C---:B------:R-:W-:Y:S01]  /*1810*/  HMMA.16816.F32.BF16 R92, R96.reuse, R16, R92 ;  /* 0x00000010605c723c */ /* 0x040fe2000004185c */
[----:B------:R-:W-:Y:S01]  /*1820*/  FMUL.FTZ R6, R100, UR4 ;  /* 0x0000000464067c20 */ /* 0x000fe20008410000 */
[----:B------:R-:W-:Y:S01]  /*1830*/  FMUL.FTZ R7, R101, UR4 ;  /* 0x0000000465077c20 */ /* 0x000fe20008410000 */
[----:B------:R-:W-:Y:S01]  /*1840*/  FMUL.FTZ R8, R102, UR4 ;  /* 0x0000000466087c20 */ /* 0x000fe20008410000 */
[----:B------:R-:W3:Y:S01]  /*1850*/  MUFU.TANH R24, R24 ;  /* 0x0000001800187308 */ /* 0x000ee20000002400 */
[----:B------:R-:W-:Y:S01]  /*1860*/  SHF.R.S32.HI R9, RZ, 0x1f, R2 ;  /* 0x0000001fff097819 */ /* 0x000fe20000011402 */
[----:B------:R-:W-:Y:S01]  /*1870*/  FMUL.FTZ R13, R80, UR4 ;  /* 0x00000004500d7c20 */ /* 0x000fe20008410000 */
[----:B------:R-:W-:Y:S01]  /*1880*/  FMUL.FTZ R16, R103, UR4 ;  /* 0x0000000467107c20 */ /* 0x000fe20008410000 */
[----:B------:R-:W-:Y:S01]  /*1890*/  FMUL.FTZ R11, R81, UR4 ;  /* 0x00000004510b7c20 */ /* 0x000fe20008410000 */
[----:B------:R-:W-:Y:S01]  /*18a0*/  LEA.HI R2, R9, R2, RZ, 0x2 ;  /* 0x0000000209027211 */ /* 0x000fe200078f10ff */
[----:B------:R-:W-:Y:S01]  /*18b0*/  FMUL.FTZ R12, R82, UR4 ;  /* 0x00000004520c7c20 */ /* 0x000fe20008410000 */
[----:B------:R-:W-:Y:S01]  /*18c0*/  LEA R9, R113, R114, 0x4 ;  /* 0x0000007271097211 */ /* 0x000fe200078e20ff */
[----:B------:R-:W4:Y:S01]  /*18d0*/  MUFU.TANH R25, R25 ;  /* 0x0000001900197308 */ /* 0x000f220000002400 */
[----:B------:R-:W-:Y:S01]  /*18e0*/  SHF.R.S32.HI R2, RZ, 0x2, R2 ;  /* 0x00000002ff027819 */ /* 0x000fe20000011402 */
[----:B------:R-:W-:Y:S01]  /*18f0*/  HMMA.16816.F32.BF16 R88, R96, R18, R88 ;  /* 0x000000126058723c */ /* 0x000fe20000041858 */
[----:B------:R-:W-:-:S02]  /*1900*/  FMUL.FTZ R10, R83, UR4 ;  /* 0x00000004530a7c20 */ /* 0x000fc40008410000 */
[----:B------:R-:W-:Y:S01]  /*1910*/  IADD3 R9, R9, 0x1, R2 ;  /* 0x0000000109097810 */ /* 0x000fe20007ffe002 */
[----:B------:R-:W-:Y:S01]  /*1920*/  FMUL.FTZ R76, R76, UR4 ;  /* 0x000000044c4c7c20 */ /* 0x000fe20008410000 */
[----:B------:R-:W-:Y:S01]  /*1930*/  FMUL.FTZ R77, R77, UR4 ;  /* 0x000000044d4d7c20 */ /* 0x000fe20008410000 */
[----:B------:R-:W1:Y:S01]  /*1940*/  MUFU.TANH R26, R26 ;  /* 0x0000001a001a7308 */ /* 0x000e620000002400 */
[----:B------:R-:W-:Y:S01]  /*1950*/  FMUL.FTZ R14, R78, UR4 ;  /* 0x000000044e0e7c20 */ /* 0x000fe20008410000 */
[----:B------:R-:W-:-:S06]  /*1960*/  FMUL.FTZ R79, R79, UR4 ;  /* 0x000000044f4f7c20 */ /* 0x000fcc0008410000 */
[----:B------:R-:W1:Y:S08]  /*1970*/  MUFU.TANH R27, R27 ;  /* 0x0000001b001b7308 */ /* 0x000e700000002400 */
[----:B------:R-:W1:Y:S08]  /*1980*/  MUFU.TANH R29, R29 ;  /* 0x0000001d001d7308 */ /* 0x000e700000002400 */
[----:B------:R-:W1:Y:S08]  /*1990*/  MUFU.TANH R4, R4 ;  /* 0x0000000400047308 */ /* 0x000e700000002400 */
[----:B------:R-:W1:Y:S08]  /*19a0*/  MUFU.TANH R5, R5 ;  /* 0x0000000500057308 */ /* 0x000e700000002400 */
[----:B------:R-:W1:Y:S08]  /*19b0*/  MUFU.TANH R6, R6 ;  /* 0x0000000600067308 */ /* 0x000e700000002400 */
[----:B------:R-:W1:Y:S08]  /*19c0*/  MUFU.TANH R7, R7 ;  /* 0x0000000700077308 */ /* 0x000e700000002400 */
[----:B------:R-:W1:Y:S08]  /*19d0*/  MUFU.TANH R8, R8 ;  /* 0x0000000800087308 */ /* 0x000e700000002400 */
[----:B------:R-:W1:Y:S08]  /*19e0*/  MUFU.TANH R16, R16 ;  /* 0x0000001000107308 */ /* 0x000e700000002400 */
[----:B------:R-:W1:Y:S01]  /*19f0*/  MUFU.TANH R13, R13 ;  /* 0x0000000d000d7308 */ /* 0x000e620000002400 */
[----:B------:R-:W-:Y:S06]  /*1a00*/  BAR.SYNC.DEFER_BLOCKING 0x0 ;  /* 0x0000000000007b1d */ /* 0x000fec0000010000 */
[----:B--234-:R-:W-:Y:S05]  /*1a10*/  @!P0 BRA `(.L_x_1081) ;  /* 0x0000000000588947 */ /* 0x01cfea0003800000 */
[----:B------:R-:W-:Y:S01]  /*1a20*/  VIADD R17, R169, 0xfffffffe ;  /* 0xfffffffea9117836 */ /* 0x000fe20000000000 */
[----:B------:R-:W-:Y:S02]  /*1a30*/  USHF.L.U32 UR21, UR8, 0x4, URZ ;  /* 0x0000000408157899 */ /* 0x000fe4000800063f */
[----:B------:R-:W-:Y:S01]  /*1a40*/  USHF.L.U64.HI UR13, UR8, 0x4, UR9 ;  /* 0x00000004080d7899 */ /* 0x000fe20008010209 */
[C---:B------:R-:W-:Y:S01]  /*1a50*/  IMAD R2, R17.reuse, UR18, RZ ;  /* 0x0000001211027c24 */ /* 0x040fe2000f8e02ff */
[----:B------:R-:W-:Y:S01]  /*1a60*/  SHF.R.S32.HI R15, RZ, 0x1f, R17 ;  /* 0x0000001fff0f7819 */ /* 0x000fe20000011411 */
[----:B------:R-:W-:-:S04]  /*1a70*/  IMAD.WIDE.U32 R18, R17, UR19, R230 ;  /* 0x0000001311127c25 */ /* 0x000fc8000f8e00e6 */
[----:B------:R-:W-:Y:S01]  /*1a80*/  IMAD R2, R15, UR19, R2 ;  /* 0x000000130f027c24 */ /* 0x000fe2000f8e0202 */
[----:B------:R-:W-:Y:S01]  /*1a90*/  LEA R20, P1, R18, UR10, 0x1 ;  /* 0x0000000a12147c11 */ /* 0x000fe2000f8208ff */
[----:B------:R-:W-:-:S03]  /*1aa0*/  IMAD.U32 R15, RZ, RZ, UR21 ;  /* 0x00000015ff0f7e24 */ /* 0x000fc6000f8e00ff */
[----:B------:R-:W-:Y:S01]  /*1ab0*/  IADD3 R17, R19, R2, RZ ;  /* 0x0000000213117210 */ /* 0x000fe20007ffe0ff */
[----:B------:R-:W-:Y:S01]  /*1ac0*/  IMAD.U32 R2, RZ, RZ, UR13 ;  /* 0x0000000dff027e24 */ /* 0x000fe2000f8e00ff */
[----:B------:R-:W-:Y:S02]  /*1ad0*/  LEA R30, P0, R15, R20, 0x1 ;  /* 0x000000140f1e7211 */ /* 0x000fe400078008ff */
[----:B------:R-:W-:-:S04]  /*1ae0*/  LEA.HI.X R21, R18, UR11, R17, 0x1, P1 ;  /* 0x0000000b12157c11 */ /* 0x000fc800088f0c11 */
[----:B------:R-:W-:Y:S01]  /*1af0*/  LEA.HI.X R31, R15, R21, R2, 0x1, P0 ;  /* 0x000000150f1f7211 */ /* 0x000fe200000f0c02 */
        /* <DEDUP_REMOVED lines=8> */
.L_x_1081:
[----:B------:R-:W-:Y:S01]  /*1b80*/  IADD3 R9, R108, -UR15, R9 ;  /* 0x8000000f6c097c10 */ /* 0x000fe2000fffe009 */
[C---:B------:R-:W-:Y:S01]  /*1b90*/  VIADD R41, R23.reuse, 0x1 ;  /* 0x0000000117297836 */ /* 0x040fe20000000000 */
[----:B------:R-:W3:Y:S01]  /*1ba0*/  MUFU.TANH R11, R11 ;  /* 0x0000000b000b7308 */ /* 0x000ee20000002400 */
[----:B------:R-:W-:Y:S02]  /*1bb0*/  VIADD R35, R23, 0x8 ;  /* 0x0000000817237836 */ /* 0x000fe40000000000 */
[----:B------:R-:W-:Y:S01]  /*1bc0*/  FMUL.FTZ R55, R57, UR4 ;  /* 0x0000000439377c20 */ /* 0x000fe20008410000 */
[----:B------:R-:W-:Y:S02]  /*1bd0*/  VIADD R171, R9, UR14 ;  /* 0x0000000e09ab7c36 */ /* 0x000fe40008000000 */
[----:B------:R-:W-:Y:S01]  /*1be0*/  FMUL.FTZ R53, R92, UR4 ;  /* 0x000000045c357c20 */ /* 0x000fe20008410000 */
[----:B------:R-:W-:Y:S02]  /*1bf0*/  VIADD R33, R23, 0x9 ;  /* 0x0000000917217836 */ /* 0x000fe40000000000 */
[----:B------:R-:W-:Y:S01]  /*1c00*/  FMUL.FTZ R39, R93, UR4 ;  /* 0x000000045d277c20 */ /* 0x000fe20008410000 */
[----:B--2---:R-:W-:Y:S01]  /*1c10*/  VIADD R31, R23, 0x10 ;  /* 0x00000010171f7836 */ /* 0x004fe20000000000 */
[--C-:B------:R-:W-:Y:S01]  /*1c20*/  VIADDMNMX R170, R171, 0x40, R108.reuse, PT ;  /* 0x00000040abaa7846 */ /* 0x100fe2000380016c */
[----:B------:R-:W2:Y:S01]  /*1c30*/  MUFU.TANH R9, R76 ;  /* 0x0000004c00097308 */ /* 0x000ea20000002400 */
[----:B------:R-:W-:Y:S01]  /*1c40*/  VIADD R21, R23, 0x11 ;  /* 0x0000001117157836 */ /* 0x000fe20000000000 */
[----:B------:R-:W-:Y:S01]  /*1c50*/  VIADDMNMX R2, R171, 0x48, R108, PT ;  /* 0x00000048ab027846 */ /* 0x000fe2000380016c */
[----:B------:R-:W-:Y:S01]  /*1c60*/  VIADD R19, R23, 0x18 ;  /* 0x0000001817137836 */ /* 0x000fe20000000000 */
[-C--:B------:R-:W-:Y:S01]  /*1c70*/  ISETP.GE.AND P0, PT, R41, R170.reuse, PT ;  /* 0x000000aa2900720c */ /* 0x080fe20003f06270 */
[C---:B------:R-:W-:Y:S01]  /*1c80*/  VIADD R17, R23.reuse, 0x19 ;  /* 0x0000001917117836 */ /* 0x040fe20000000000 */
[-C--:B------:R-:W-:Y:S01]  /*1c90*/  ISETP.GE.AND P2, PT, R23, R170.reuse, PT ;  /* 0x000000aa1700720c */ /* 0x080fe20003f46270 */
[----:B------:R-:W-:Y:S01]  /*1ca0*/  FMUL.FTZ R88, R88, UR4 ;  /* 0x0000000458587c20 */ /* 0x000fe20008410000 */
[-C--:B------:R-:W-:Y:S01]  /*1cb0*/  ISETP.GE.AND P1, PT, R35, R170.reuse, PT ;  /* 0x000000aa2300720c */ /* 0x080fe20003f26270 */
[----:B------:R-:W-:Y:S01]  /*1cc0*/  MUFU.TANH R12, R12 ;  /* 0x0000000c000c7308 */ /* 0x000fe20000002400 */
[----:B-1----:R-:W-:Y:S01]  /*1cd0*/  FSEL R45, R27, -INF , !P0 ;  /* 0xff8000001b2d7808 */ /* 0x002fe20004000000 */
[----:B------:R-:W-:Y:S01]  /*1ce0*/  FMUL.FTZ R36, R89, UR4 ;  /* 0x0000000459247c20 */ /* 0x000fe20008410000 */
[----:B------:R-:W-:Y:S01]  /*1cf0*/  FSEL R37, R26, -INF , !P2 ;  /* 0xff8000001a257808 */ /* 0x000fe20005000000 */
[----:B------:R-:W-:Y:S01]  /*1d00*/  ULDC UR13, c[0x0][0x2ec] ;  /* 0x0000bb00000d7ab9 */ /* 0x000fe20000000800 */
[-C--:B------:R-:W-:Y:S01]  /*1d10*/  ISETP.GE.AND P0, PT, R33, R170.reuse, PT ;  /* 0x000000aa2100720c */ /* 0x080fe20003f06270 */
[----:B------:R-:W-:Y:S01]  /*1d20*/  FMUL.FTZ R58, R58, UR4 ;  /* 0x000000043a3a7c20 */ /* 0x000fe20008410000 */
[----:B------:R-:W-:Y:S01]  /*1d30*/  FSEL R43, R6, -INF , !P1 ;  /* 0xff800000062b7808 */ /* 0x000fe20004800000 */
[----:B------:R-:W-:Y:S01]  /*1d40*/  MUFU.TANH R10, R10 ;  /* 0x0000000a000a7308 */ /* 0x000fe20000002400 */
[----:B------:R-:W-:Y:S01]  /*1d50*/  FMNMX.FTZ R18, R37, R45, !PT ;  /* 0x0000002d25127209 */ /* 0x000fe20007810000 */
[----:B------:R-:W-:Y:S01]  /*1d60*/  FMUL.FTZ R59, R59, UR4 ;  /* 0x000000043b3b7c20 */ /* 0x000fe20008410000 */
[----:B------:R-:W-:Y:S01]  /*1d70*/  ISETP.GE.AND P3, PT, R31, R170, PT ;  /* 0x000000aa1f00720c */ /* 0x000fe20003f66270 */
[----:B------:R-:W-:Y:S01]  /*1d80*/  FMUL.FTZ R54, R94, UR4 ;  /* 0x000000045e367c20 */ /* 0x000fe20008410000 */
[----:B------:R-:W-:Y:S01]  /*1d90*/  FSEL R27, R7, -INF , !P0 ;  /* 0xff800000071b7808 */ /* 0x000fe20004000000 */
[----:B------:R-:W-:Y:S01]  /*1da0*/  FMUL.FTZ R52, R95, UR4 ;  /* 0x000000045f347c20 */ /* 0x000fe20008410000 */
[----:B------:R-:W-:Y:S01]  /*1db0*/  FMNMX.FTZ R18, R43, R18, !PT ;  /* 0x000000122b127209 */ /* 0x000fe20007810000 */
[----:B------:R-:W1:Y:S01]  /*1dc0*/  MUFU.TANH R6, R77 ;  /* 0x0000004d00067308 */ /* 0x000e620000002400 */
[----:B------:R-:W-:Y:S01]  /*1dd0*/  ISETP.GE.AND P0, PT, R21, R170, PT ;  /* 0x000000aa1500720c */ /* 0x000fe20003f06270 */
[----:B------:R-:W-:Y:S01]  /*1de0*/  FMUL.FTZ R70, R90, UR4 ;  /* 0x000000045a467c20 */ /* 0x000fe20008410000 */
[----:B------:R-:W-:Y:S01]  /*1df0*/  FSEL R13, R13, -INF , !P3 ;  /* 0xff8000000d0d7808 */ /* 0x000fe20005800000 */
[----:B------:R-:W-:Y:S01]  /*1e00*/  FMUL.FTZ R68, R91, UR4 ;  /* 0x000000045b447c20 */ /* 0x000fe20008410000 */
[----:B------:R-:W-:Y:S01]  /*1e10*/  FMNMX.FTZ R18, R27, R18, !PT ;  /* 0x000000121b127209 */ /* 0x000fe20007810000 */
[----:B------:R-:W-:Y:S01]  /*1e20*/  VIADD R211, R219, 0x800 ;  /* 0x00000800dbd37836 */ /* 0x000fe20000000000 */
[----:B------:R-:W-:Y:S01]  /*1e30*/  ISETP.GE.AND P3, PT, R19, R170, PT ;  /* 0x000000aa1300720c */ /* 0x000fe20003f66270 */
[----:B------:R-:W4:Y:S01]  /*1e40*/  MUFU.TANH R14, R14 ;  /* 0x0000000e000e7308 */ /* 0x000f220000002400 */
[----:B---3--:R-:W-:Y:S01]  /*1e50*/  FSEL R11, R11, -INF , !P0 ;  /* 0xff8000000b0b7808 */ /* 0x008fe20004000000 */
[----:B------:R-:W-:Y:S01]  /*1e60*/  VIADD R209, R219, 0x1000 ;  /* 0x00001000dbd17836 */ /* 0x000fe20000000000 */
[----:B------:R-:W-:-:S02]  /*1e70*/  FMNMX.FTZ R18, R13, R18, !PT ;  /* 0x000000120d127209 */ /* 0x000fc40007810000 */
[----:B------:R-:W-:Y:S02]  /*1e80*/  ISETP.GE.AND P4, PT, R17, R170, PT ;  /* 0x000000aa1100720c */ /* 0x000fe40003f86270 */
[----:B--2---:R-:W-:Y:S01]  /*1e90*/  FSEL R9, R9, -INF , !P3 ;  /* 0xff80000009097808 */ /* 0x004fe20005800000 */
[----:B------:R-:W-:Y:S01]  /*1ea0*/  MUFU.TANH R55, R55 ;  /* 0x0000003700377308 */ /* 0x000fe20000002400 */
[----:B------:R-:W-:Y:S02]  /*1eb0*/  FMNMX.FTZ R18, R11, R18, !PT ;  /* 0x000000120b127209 */ /* 0x000fe40007810000 */
[----:B-1----:R-:W-:Y:S02]  /*1ec0*/  FSEL R6, R6, -INF , !P4 ;  /* 0xff80000006067808 */ /* 0x002fe40006000000 */
[----:B------:R-:W-:Y:S02]  /*1ed0*/  FMNMX.FTZ R7, R9, R18, !PT ;  /* 0x0000001209077209 */ /* 0x000fe40007810000 */
[----:B------:R-:W-:Y:S01]  /*1ee0*/  ISETP.GE.AND P2, PT, R41, R2, PT ;  /* 0x000000022900720c */ /* 0x000fe20003f46270 */
[----:B------:R-:W-:Y:S01]  /*1ef0*/  MUFU.TANH R53, R53 ;  /* 0x0000003500357308 */ /* 0x000fe20000002400 */
[----:B------:R-:W-:-:S02]  /*1f00*/  FMNMX.FTZ R7, R6, R7, !PT ;  /* 0x0000000706077209 */ /* 0x000fc40007810000 */
[-C--:B------:R-:W-:Y:S02]  /*1f10*/  ISETP.GE.AND P3, PT, R23, R2.reuse, PT ;  /* 0x000000021700720c */ /* 0x080fe40003f66270 */
[-C--:B------:R-:W-:Y:S01]  /*1f20*/  ISETP.GE.AND P1, PT, R35, R2.reuse, PT ;  /* 0x000000022300720c */ /* 0x080fe20003f26270 */
[----:B------:R-:W1:Y:S01]  /*1f30*/  SHFL.BFLY PT, R26, R7, 0x2, 0x1f ;  /* 0x0c401f00071a7f89 */ /* 0x000e6200000e0000 */
[----:B------:R-:W-:Y:S01]  /*1f40*/  FSEL R20, R4, -INF , !P2 ;  /* 0xff80000004147808 */ /* 0x000fe20005000000 */
[----:B------:R-:W-:Y:S01]  /*1f50*/  MUFU.TANH R39, R39 ;  /* 0x0000002700277308 */ /* 0x000fe20000002400 */
[----:B------:R-:W-:Y:S02]  /*1f60*/  FSEL R22, R29, -INF , !P3 ;  /* 0xff8000001d167808 */ /* 0x000fe40005800000 */
[----:B------:R-:W-:Y:S02]  /*1f70*/  ISETP.GE.AND P0, PT, R33, R2, PT ;  /* 0x000000022100720c */ /* 0x000fe40003f06270 */
[----:B------:R-:W-:-:S02]  /*1f80*/  FSEL R18, R8, -INF , !P1 ;  /* 0xff80000008127808 */ /* 0x000fc40004800000 */
[----:B------:R-:W-:Y:S01]  /*1f90*/  FMNMX.FTZ R15, R22, R20, !PT ;  /* 0x00000014160f7209 */ /* 0x000fe20007810000 */
[----:B------:R-:W2:Y:S01]  /*1fa0*/  MUFU.TANH R4, R79 ;  /* 0x0000004f00047308 */ /* 0x000ea20000002400 */
[-C--:B------:R-:W-:Y:S02]  /*1fb0*/  ISETP.GE.AND P2, PT, R31, R2.reuse, PT ;  /* 0x000000021f00720c */ /* 0x080fe40003f46270 */
[----:B------:R-:W-:Y:S02]  /*1fc0*/  FSEL R16, R16, -INF , !P0 ;  /* 0xff80000010107808 */ /* 0x000fe40004000000 */
[----:B------:R-:W-:Y:S02]  /*1fd0*/  FMNMX.FTZ R15, R18, R15, !PT ;  /* 0x0000000f120f7209 */ /* 0x000fe40007810000 */
[----:B------:R-:W-:Y:S01]  /*1fe0*/  ISETP.GE.AND P0, PT, R21, R2, PT ;  /* 0x000000021500720c */ /* 0x000fe20003f06270 */
[----:B------:R-:W-:Y:S01]  /*1ff0*/  MUFU.TANH R36, R36 ;  /* 0x0000002400247308 */ /* 0x000fe20000002400 */
[----:B------:R-:W-:-:S02]  /*2000*/  FSEL R12, R12, -INF , !P2 ;  /* 0xff8000000c0c7808 */ /* 0x000fc40005000000 */
[----:B------:R-:W-:Y:S02]  /*2010*/  FMNMX.FTZ R15, R16, R15, !PT ;  /* 0x0000000f100f7209 */ /* 0x000fe40007810000 */
[-C--:B------:R-:W-:Y:S02]  /*2020*/  ISETP.GE.AND P1, PT, R19, R2.reuse, PT ;  /* 0x000000021300720c */ /* 0x080fe40003f26270 */
[----:B------:R-:W-:Y:S01]  /*2030*/  FSEL R10, R10, -INF , !P0 ;  /* 0xff8000000a0a7808 */ /* 0x000fe20004000000 */
[----:B------:R-:W-:Y:S01]  /*2040*/  MUFU.TANH R86, R58 ;  /* 0x0000003a00567308 */ /* 0x000fe20000002400 */
[----:B------:R-:W-:Y:S02]  /*2050*/  FMNMX.FTZ R15, R12, R15, !PT ;  /* 0x0000000f0c0f7209 */ /* 0x000fe40007810000 */
[----:B------:R-:W-:Y:S02]  /*2060*/  ISETP.GE.AND P0, PT, R17, R2, PT ;  /* 0x000000021100720c */ /* 0x000fe40003f06270 */
[----:B----4-:R-:W-:-:S02]  /*2070*/  FSEL R8, R14, -INF , !P1 ;  /* 0xff8000000e087808 */ /* 0x010fc40004800000 */
[----:B------:R-:W-:Y:S01]  /*2080*/  FMNMX.FTZ R15, R10, R15, !PT ;  /* 0x0000000f0a0f7209 */ /* 0x000fe20007810000 */
[----:B------:R-:W-:Y:S01]  /*2090*/  MUFU.TANH R84, R59 ;  /* 0x0000003b00547308 */ /* 0x000fe20000002400 */
[----:B-1----:R-:W-:Y:S02]  /*20a0*/  FMNMX.FTZ R7, R7, R26, !PT ;  /* 0x0000001a07077209 */ /* 0x002fe40007810000 */
[----:B--2---:R-:W-:Y:S02]  /*20b0*/  FSEL R4, R4, -INF , !P0 ;  /* 0xff80000004047808 */ /* 0x004fe40004000000 */
[----:B------:R-:W-:Y:S01]  /*20c0*/  FMNMX.FTZ R15, R8, R15, !PT ;  /* 0x0000000f080f7209 */ /* 0x000fe20007810000 */
[----:B------:R-:W1:Y:S01]  /*20d0*/  SHFL.BFLY PT, R166, R7, 0x1, 0x1f ;  /* 0x0c201f0007a67f89 */ /* 0x000e6200000e0000 */
[----:B------:R-:W-:Y:S01]  /*20e0*/  VIMNMX R234, R171, R108, PT ;  /* 0x0000006cabea7248 */ /* 0x000fe20003fe0100 */
[----:B------:R-:W-:Y:S01]  /*20f0*/  MUFU.TANH R54, R54 ;  /* 0x0000003600367308 */ /* 0x000fe20000002400 */
[----:B------:R-:W-:-:S02]  /*2100*/  FMNMX.FTZ R14, R4, R15, !PT ;  /* 0x0000000f040e7209 */ /* 0x000fc40007810000 */
[-C--:B------:R-:W-:Y:S02]  /*2110*/  ISETP.GE.AND P4, PT, R41, R234.reuse, PT ;  /* 0x000000ea2900720c */ /* 0x080fe40003f86270 */
[-C--:B------:R-:W-:Y:S01]  /*2120*/  ISETP.GE.AND P5, PT, R23, R234.reuse, PT ;  /* 0x000000ea1700720c */ /* 0x080fe20003fa6270 */
[----:B------:R-:W2:Y:S01]  /*2130*/  SHFL.BFLY PT, R165, R14, 0x2, 0x1f ;  /* 0x0c401f000ea57f89 */ /* 0x000ea200000e0000 */
[-C--:B------:R-:W-:Y:S01]  /*2140*/  ISETP.GE.AND P3, PT, R35, R234.reuse, PT ;  /* 0x000000ea2300720c */ /* 0x080fe20003f66270 */
[----:B------:R-:W-:Y:S01]  /*2150*/  MUFU.TANH R52, R52 ;  /* 0x0000003400347308 */ /* 0x000fe20000002400 */
[----:B------:R-:W-:Y:S02]  /*2160*/  FSEL R195, R195, -INF , !P4 ;  /* 0xff800000c3c37808 */ /* 0x000fe40006000000 */
[----:B------:R-:W-:Y:S02]  /*2170*/  FSEL R15, R28, -INF , !P5 ;  /* 0xff8000001c0f7808 */ /* 0x000fe40006800000 */
[----:B------:R-:W-:-:S02]  /*2180*/  ISETP.GE.AND P2, PT, R33, R234, PT ;  /* 0x000000ea2100720c */ /* 0x000fc40003f46270 */
[----:B------:R-:W-:Y:S01]  /*2190*/  FSEL R5, R5, -INF , !P3 ;  /* 0xff80000005057808 */ /* 0x000fe20005800000 */
[----:B------:R-:W-:Y:S01]  /*21a0*/  MUFU.TANH R70, R70 ;  /* 0x0000004600467308 */ /* 0x000fe20000002400 */
[----:B------:R-:W-:Y:S02]  /*21b0*/  FMNMX.FTZ R28, R15, R195, !PT ;  /* 0x000000c30f1c7209 */ /* 0x000fe40007810000 */
[----:B------:R-:W-:Y:S02]  /*21c0*/  ISETP.GE.AND P1, PT, R31, R234, PT ;  /* 0x000000ea1f00720c */ /* 0x000fe40003f26270 */
[----:B------:R-:W-:Y:S02]  /*21d0*/  FSEL R55, R55, -INF , !P2 ;  /* 0xff80000037377808 */ /* 0x000fe40005000000 */
[----:B-1----:R-:W-:Y:S01]  /*21e0*/  FMNMX.FTZ R166, R7, R166, !PT ;  /* 0x000000a607a67209 */ /* 0x002fe20007810000 */
[----:B------:R-:W-:Y:S01]  /*21f0*/  MUFU.TANH R68, R68 ;  /* 0x0000004400447308 */ /* 0x000fe20000002400 */
[----:B------:R-:W-:-:S02]  /*2200*/  FMNMX.FTZ R28, R5, R28, !PT ;  /* 0x0000001c051c7209 */ /* 0x000fc40007810000 */
[----:B------:R-:W-:Y:S02]  /*2210*/  FSETP.NEU.FTZ.AND P3, PT, R166, -INF , PT ;  /* 0xff800000a600780b */ /* 0x000fe40003f7d000 */
[----:B------:R-:W-:Y:S02]  /*2220*/  ISETP.GE.AND P0, PT, R21, R234, PT ;  /* 0x000000ea1500720c */ /* 0x000fe40003f06270 */
[----:B--2---:R-:W-:Y:S01]  /*2230*/  FMNMX.FTZ R165, R14, R165, !PT ;  /* 0x000000a50ea57209 */ /* 0x004fe20007810000 */
[----:B------:R-:W1:Y:S01]  /*2240*/  MUFU.TANH R7, R88 ;  /* 0x0000005800077308 */ /* 0x000e620000002400 */
[----:B------:R-:W-:Y:S01]  /*2250*/  FMUL.FTZ R14, R166, UR13 ;  /* 0x0000000da60e7c20 */ /* 0x000fe20008410000 */
[----:B------:R-:W-:Y:S02]  /*2260*/  FSEL R53, R53, -INF , !P1 ;  /* 0xff80000035357808 */ /* 0x000fe40004800000 */
[----:B------:R-:W-:Y:S01]  /*2270*/  FMNMX.FTZ R28, R55, R28, !PT ;  /* 0x0000001c371c7209 */ /* 0x000fe20007810000 */
[----:B------:R-:W2:Y:S01]  /*2280*/  SHFL.BFLY PT, R26, R165, 0x1, 0x1f ;  /* 0x0c201f00a51a7f89 */ /* 0x000ea200000e0000 */
[----:B------:R-:W-:-:S02]  /*2290*/  FSEL R14, R14, RZ, P3 ;  /* 0x000000ff0e0e7208 */ /* 0x000fc40001800000 */
[----:B------:R-:W-:Y:S02]  /*22a0*/  ISETP.GE.AND P1, PT, R19, R234, PT ;  /* 0x000000ea1300720c */ /* 0x000fe40003f26270 */
[----:B------:R-:W-:Y:S01]  /*22b0*/  FSEL R39, R39, -INF , !P0 ;  /* 0xff80000027277808 */ /* 0x000fe20004000000 */
[--C-:B------:R-:W-:Y:S01]  /*22c0*/  FFMA.FTZ R198, R37, UR13, -R14.reuse ;  /* 0x0000000d25c67c23 */ /* 0x100fe2000801080e */
[----:B------:R-:W-:Y:S01]  /*22d0*/  FMNMX.FTZ R28, R53, R28, !PT ;  /* 0x0000001c351c7209 */ /* 0x000fe20007810000 */
[--C-:B------:R-:W-:Y:S01]  /*22e0*/  FFMA.FTZ R233, R6, UR13, -R14.reuse ;  /* 0x0000000d06e97c23 */ /* 0x100fe2000801080e */
[----:B------:R-:W-:Y:S01]  /*22f0*/  ISETP.GE.AND P0, PT, R17, R234, PT ;  /* 0x000000ea1100720c */ /* 0x000fe20003f06270 */
[--C-:B------:R-:W-:Y:S01]  /*2300*/  FFMA.FTZ R193, R45, UR13, -R14.reuse ;  /* 0x0000000d2dc17c23 */ /* 0x100fe2000801080e */
[----:B------:R-:W-:Y:S01]  /*2310*/  FMNMX.FTZ R28, R39, R28, !PT ;  /* 0x0000001c271c7209 */ /* 0x000fe20007810000 */
[--C-:B------:R-:W-:Y:S01]  /*2320*/  FFMA.FTZ R190, R43, UR13, -R14.reuse ;  /* 0x0000000d2bbe7c23 */ /* 0x100fe2000801080e */
[----:B-1----:R-:W-:Y:S01]  /*2330*/  FSEL R37, R7, -INF , !P1 ;  /* 0xff80000007257808 */ /* 0x002fe20004800000 */
[--C-:B------:R-:W-:Y:S01]  /*2340*/  FFMA.FTZ R177, R27, UR13, -R14.reuse ;  /* 0x0000000d1bb17c23 */ /* 0x100fe2000801080e */
[----:B------:R-:W-:Y:S01]  /*2350*/  FSEL R36, R36, -INF , !P0 ;  /* 0xff80000024247808 */ /* 0x000fe20004000000 */
[----:B------:R-:W-:Y:S01]  /*2360*/  MUFU.EX2 R198, R198 ;  /* 0x000000c600c67308 */ /* 0x000fe20000000800 */
[----:B------:R-:W-:Y:S01]  /*2370*/  FMNMX.FTZ R7, R37, R28, !PT ;  /* 0x0000001c25077209 */ /* 0x000fe20007810000 */
[--C-:B------:R-:W-:Y:S01]  /*2380*/  FFMA.FTZ R188, R13, UR13, -R14.reuse ;  /* 0x0000000d0dbc7c23 */ /* 0x100fe2000801080e */
[----:B------:R-:W-:Y:S01]  /*2390*/  LOP3.LUT R215, R109, R110, RZ, 0xfc, !PT ;  /* 0x0000006e6dd77212 */ /* 0x000fe200078efcff */
[--C-:B------:R-:W-:Y:S01]  /*23a0*/  FFMA.FTZ R187, R11, UR13, -R14.reuse ;  /* 0x0000000d0bbb7c23 */ /* 0x100fe2000801080e */
[----:B------:R-:W-:Y:S01]  /*23b0*/  FMNMX.FTZ R168, R36, R7, !PT ;  /* 0x0000000724a87209 */ /* 0x000fe20007810000 */
[----:B------:R-:W-:Y:S01]  /*23c0*/  FFMA.FTZ R186, R9, UR13, -R14 ;  /* 0x0000000d09ba7c23 */ /* 0x000fe2000801080e */
[----:B------:R-:W-:Y:S01]  /*23d0*/  LEA R215, R215, UR5, 0x1 ;  /* 0x00000005d7d77c11 */ /* 0x000fe2000f8e08ff */
[----:B------:R-:W1:Y:S01]  /*23e0*/  MUFU.EX2 R193, R193 ;  /* 0x000000c100c17308 */ /* 0x000e620000000800 */
[----:B------:R-:W-:Y:S01]  /*23f0*/  VIADDMNMX R171, R171, 0x8, R108, PT ;  /* 0x00000008abab7846 */ /* 0x000fe2000380016c */
[----:B------:R-:W3:Y:S01]  /*2400*/  SHFL.BFLY PT, R29, R168, 0x2, 0x1f ;  /* 0x0c401f00a81d7f89 */ /* 0x000ee200000e0000 */
[----:B--2---:R-:W-:Y:S01]  /*2410*/  FMNMX.FTZ R165, R165, R26, !PT ;  /* 0x0000001aa5a57209 */ /* 0x004fe20007810000 */
[--C-:B------:R-:W-:Y:S01]  /*2420*/  IMAD.IADD R214, R0, 0x1, R215.reuse ;  /* 0x0000000100d67824 */ /* 0x100fe200078e02d7 */
[-C--:B------:R-:W-:Y:S01]  /*2430*/  ISETP.GE.AND P4, PT, R41, R171.reuse, PT ;  /* 0x000000ab2900720c */ /* 0x080fe20003f86270 */
[----:B------:R-:W-:Y:S01]  /*2440*/  IMAD.IADD R213, R3, 0x1, R215 ;  /* 0x0000000103d57824 */ /* 0x000fe200078e02d7 */
[-C--:B------:R-:W-:Y:S01]  /*2450*/  ISETP.GE.AND P5, PT, R23, R171.reuse, PT ;  /* 0x000000ab1700720c */ /* 0x080fe20003fa6270 */
[----:B------:R-:W-:Y:S01]  /*2460*/  IMAD.IADD R212, R3, 0x1, R214 ;  /* 0x0000000103d47824 */ /* 0x000fe200078e02d6 */
[-C--:B------:R-:W-:Y:S01]  /*2470*/  ISETP.GE.AND P3, PT, R35, R171.reuse, PT ;  /* 0x000000ab2300720c */ /* 0x080fe20003f66270 */
[----:B------:R-:W-:Y:S01]  /*2480*/  FMUL.FTZ R7, R165, UR13 ;  /* 0x0000000da5077c20 */ /* 0x000fe20008410000 */
[----:B------:R-:W-:Y:S01]  /*2490*/  FSEL R100, R25, -INF , !P4 ;  /* 0xff80000019647808 */ /* 0x000fe20006000000 */
[----:B------:R-:W-:Y:S01]  /*24a0*/  LDSM.16.MT88.4 R148, [R215+0xa000] ;  /* 0x00a00000d794783b */ /* 0x000fe20000004200 */
[----:B------:R-:W-:Y:S01]  /*24b0*/  FSEL R102, R24, -INF , !P5 ;  /* 0xff80000018667808 */ /* 0x000fe20006800000 */
[----:B------:R-:W-:Y:S01]  /*24c0*/  MUFU.EX2 R190, R190 ;  /* 0x000000be00be7308 */ /* 0x000fe20000000800 */
[-C--:B------:R-:W-:Y:S01]  /*24d0*/  ISETP.GE.AND P4, PT, R19, R171.reuse, PT ;  /* 0x000000ab1300720c */ /* 0x080fe20003f86270 */
[----:B------:R-:W-:Y:S01]  /*24e0*/  LDSM.16.MT88.4 R132, [R214+0xa000] ;  /* 0x00a00000d684783b */ /* 0x000fe20000004200 */
[----:B------:R-:W-:-:S02]  /*24f0*/  ISETP.GE.AND P2, PT, R33, R171, PT ;  /* 0x000000ab2100720c */ /* 0x000fc40003f46270 */
[----:B------:R-:W-:Y:S01]  /*2500*/  FSEL R86, R86, -INF , !P3 ;  /* 0xff80000056567808 */ /* 0x000fe20005800000 */
[----:B------:R-:W-:Y:S01]  /*2510*/  LDSM.16.MT88.4 R48, [R213+0xa000] ;  /* 0x00a00000d530783b */ /* 0x000fe20000004200 */
[----:B------:R-:W-:Y:S01]  /*2520*/  FMNMX.FTZ R19, R102, R100, !PT ;  /* 0x0000006466137209 */ /* 0x000fe20007810000 */
[----:B------:R-:W2:Y:S01]  /*2530*/  MUFU.EX2 R177, R177 ;  /* 0x000000b100b17308 */ /* 0x000ea20000000800 */
[----:B------:R-:W-:Y:S01]  /*2540*/  FSETP.NEU.FTZ.AND P0, PT, R165, -INF , PT ;  /* 0xff800000a500780b */ /* 0x000fe20003f1d000 */
[----:B------:R-:W-:Y:S01]  /*2550*/  LDSM.16.MT88.4 R64, [R212+0xa000] ;  /* 0x00a00000d440783b */ /* 0x000fe20000004200 */
[----:B------:R-:W-:Y:S02]  /*2560*/  ISETP.GE.AND P3, PT, R17, R171, PT ;  /* 0x000000ab1100720c */ /* 0x000fe40003f66270 */
[----:B---3--:R-:W-:Y:S01]  /*2570*/  FMNMX.FTZ R168, R168, R29, !PT ;  /* 0x0000001da8a87209 */ /* 0x008fe20007810000 */
[----:B------:R-:W-:Y:S01]  /*2580*/  LDSM.16.MT88.4 R80, [R215+0xb000] ;  /* 0x00b00000d750783b */ /* 0x000fe20000004200 */
[----:B------:R-:W-:Y:S01]  /*2590*/  ISETP.GE.AND P1, PT, R31, R171, PT ;  /* 0x000000ab1f00720c */ /* 0x000fe20003f26270 */
[----:B------:R-:W-:Y:S01]  /*25a0*/  MUFU.EX2 R188, R188 ;  /* 0x000000bc00bc7308 */ /* 0x000fe20000000800 */
[----:B------:R-:W-:Y:S01]  /*25b0*/  FSEL R84, R84, -INF , !P2 ;  /* 0xff80000054547808 */ /* 0x000fe20005000000 */
[----:B------:R-:W3:Y:S01]  /*25c0*/  SHFL.BFLY PT, R3, R168, 0x1, 0x1f ;  /* 0x0c201f00a8037f89 */ /* 0x000ee200000e0000 */
[----:B------:R-:W-:-:S02]  /*25d0*/  FMNMX.FTZ R17, R86, R19, !PT ;  /* 0x0000001356117209 */ /* 0x000fc40007810000 */
[----:B------:R-:W-:Y:S01]  /*25e0*/  FSEL R7, R7, RZ, P0 ;  /* 0x000000ff07077208 */ /* 0x000fe20000000000 */
[----:B------:R-:W-:Y:S01]  /*25f0*/  LDSM.16.MT88.4 R96, [R214+0xb000] ;  /* 0x00b00000d660783b */ /* 0x000fe20000004200 */
[----:B------:R-:W-:Y:S01]  /*2600*/  ISETP.GE.AND P0, PT, R21, R171, PT ;  /* 0x000000ab1500720c */ /* 0x000fe20003f06270 */
[----:B------:R-:W4:Y:S01]  /*2610*/  MUFU.EX2 R187, R187 ;  /* 0x000000bb00bb7308 */ /* 0x000f220000000800 */
[----:B------:R-:W-:Y:S01]  /*2620*/  FSEL R54, R54, -INF , !P1 ;  /* 0xff80000036367808 */ /* 0x000fe20004800000 */
[----:B------:R-:W-:Y:S01]  /*2630*/  LDSM.16.MT88.4 R112, [R213+0xb000] ;  /* 0x00b00000d570783b */ /* 0x000fe20000004200 */
[----:B------:R-:W-:Y:S01]  /*2640*/  FMNMX.FTZ R17, R84, R17, !PT ;  /* 0x0000001154117209 */ /* 0x000fe20007810000 */
[--C-:B------:R-:W-:Y:S01]  /*2650*/  FFMA.FTZ R189, R22, UR13, -R7.reuse ;  /* 0x0000000d16bd7c23 */ /* 0x100fe20008010807 */
[----:B------:R-:W-:Y:S01]  /*2660*/  FSEL R52, R52, -INF , !P0 ;  /* 0xff80000034347808 */ /* 0x000fe20004000000 */
[----:B------:R-:W-:Y:S01]  /*2670*/  LDSM.16.MT88.4 R180, [R212+0xb000] ;  /* 0x00b00000d4b4783b */ /* 0x000fe20000004200 */
[----:B------:R-:W-:Y:S01]  /*2680*/  FMNMX.FTZ R17, R54, R17, !PT ;  /* 0x0000001136117209 */ /* 0x000fe20007810000 */
[--C-:B------:R-:W-:Y:S01]  /*2690*/  FFMA.FTZ R192, R20, UR13, -R7.reuse ;  /* 0x0000000d14c07c23 */ /* 0x100fe20008010807 */
[----:B------:R-:W-:Y:S01]  /*26a0*/  FSEL R70, R70, -INF , !P4 ;  /* 0xff80000046467808 */ /* 0x000fe20006000000 */
[--C-:B------:R-:W-:Y:S01]  /*26b0*/  FFMA.FTZ R194, R18, UR13, -R7.reuse ;  /* 0x0000000d12c27c23 */ /* 0x100fe20008010807 */
[----:B------:R-:W-:Y:S01]  /*26c0*/  FSEL R68, R68, -INF , !P3 ;  /* 0xff80000044447808 */ /* 0x000fe20005800000 */
[--C-:B------:R-:W-:Y:S01]  /*26d0*/  FFMA.FTZ R185, R16, UR13, -R7.reuse ;  /* 0x0000000d10b97c23 */ /* 0x100fe20008010807 */
[----:B------:R-:W-:Y:S01]  /*26e0*/  MUFU.EX2 R189, R189 ;  /* 0x000000bd00bd7308 */ /* 0x000fe20000000800 */
[--C-:B------:R-:W-:Y:S01]  /*26f0*/  FFMA.FTZ R184, R12, UR13, -R7.reuse ;  /* 0x0000000d0cb87c23 */ /* 0x100fe20008010807 */
[----:B------:R-:W-:Y:S01]  /*2700*/  LDSM.16.MT88.4 R172, [R215+0xa800] ;  /* 0x00a80000d7ac783b */ /* 0x000fe20000004200 */
[----:B-1----:R-:W-:Y:S01]  /*2710*/  F2FP.BF16.F32.PACK_AB R124, R193, R198 ;  /* 0x000000c6c17c723e */ /* 0x002fe200000010ff */
[----:B------:R-:W-:Y:S01]  /*2720*/  FFMA.FTZ R225, R4, UR13, -R7 ;  /* 0x0000000d04e17c23 */ /* 0x000fe20008010807 */
[----:B---3--:R-:W-:Y:S01]  /*2730*/  FMNMX.FTZ R168, R168, R3, !PT ;  /* 0x00000003a8a87209 */ /* 0x008fe20007810000 */
[----:B------:R-:W-:Y:S01]  /*2740*/  LDSM.16.MT88.4 R32, [R214+0xa800] ;  /* 0x00a80000d620783b */ /* 0x000fe20000004200 */
[----:B------:R-:W-:Y:S01]  /*2750*/  FMNMX.FTZ R3, R52, R17, !PT ;  /* 0x0000001134037209 */ /* 0x000fe20007810000 */
[----:B------:R-:W1:Y:S01]  /*2760*/  MUFU.EX2 R192, R192 ;  /* 0x000000c000c07308 */ /* 0x000e620000000800 */
[C---:B------:R-:W-:Y:S01]  /*2770*/  FSETP.NEU.FTZ.AND P0, PT, R168.reuse, -INF , PT ;  /* 0xff800000a800780b */ /* 0x040fe20003f1d000 */
[----:B------:R-:W-:Y:S01]  /*2780*/  FMUL.FTZ R38, R168, UR13 ;  /* 0x0000000da8267c20 */ /* 0x000fe20008410000 */
[----:B------:R-:W-:Y:S01]  /*2790*/  FMNMX.FTZ R3, R70, R3, !PT ;  /* 0x0000000346037209 */ /* 0x000fe20007810000 */
[----:B------:R-:W-:Y:S01]  /*27a0*/  LDSM.16.MT88.4 R28, [R213+0xa800] ;  /* 0x00a80000d51c783b */ /* 0x000fe20000004200 */
[----:B--2---:R-:W-:Y:S01]  /*27b0*/  F2FP.BF16.F32.PACK_AB R126, R177, R190 ;  /* 0x000000beb17e723e */ /* 0x004fe200000010ff */
[----:B------:R-:W-:Y:S01]  /*27c0*/  FADD.FTZ R193, R198, R193 ;  /* 0x000000c1c6c17221 */ /* 0x000fe20000010000 */
[----:B------:R-:W-:Y:S01]  /*27d0*/  FMNMX.FTZ R3, R68, R3, !PT ;  /* 0x0000000344037209 */ /* 0x000fe20007810000 */
[----:B------:R-:W-:Y:S01]  /*27e0*/  MUFU.EX2 R194, R194 ;  /* 0x000000c200c27308 */ /* 0x000fe20000000800 */
[----:B------:R-:W-:Y:S01]  /*27f0*/  FSEL R38, R38, RZ, P0 ;  /* 0x000000ff26267208 */ /* 0x000fe20000000000 */
[----:B------:R-:W-:Y:S01]  /*2800*/  LDSM.16.MT88.4 R24, [R212+0xa800] ;  /* 0x00a80000d418783b */ /* 0x000fe20000004200 */
[----:B----4-:R-:W-:Y:S01]  /*2810*/  F2FP.BF16.F32.PACK_AB R4, R187, R188 ;  /* 0x000000bcbb04723e */ /* 0x010fe200000010ff */
[----:B------:R-:W-:-:S02]  /*2820*/  FADD.FTZ R190, R190, R193 ;  /* 0x000000c1bebe7221 */ /* 0x000fc40000010000 */
[----:B------:R-:W2:Y:S01]  /*2830*/  SHFL.BFLY PT, R0, R3, 0x2, 0x1f ;  /* 0x0c401f0003007f89 */ /* 0x000ea200000e0000 */
[--C-:B------:R-:W-:Y:S01]  /*2840*/  FFMA.FTZ R200, R15, UR13, -R38.reuse ;  /* 0x0000000d0fc87c23 */ /* 0x100fe20008010826 */
[----:B------:R-:W3:Y:S01]  /*2850*/  MUFU.EX2 R185, R185 ;  /* 0x000000b900b97308 */ /* 0x000ee20000000800 */
[--C-:B------:R-:W-:Y:S01]  /*2860*/  FFMA.FTZ R195, R195, UR13, -R38.reuse ;  /* 0x0000000dc3c37c23 */ /* 0x100fe20008010826 */
[--C-:B------:R-:W-:Y:S01]  /*2870*/  FFMA.FTZ R196, R5, UR13, -R38.reuse ;  /* 0x0000000d05c47c23 */ /* 0x100fe20008010826 */
[--C-:B------:R-:W-:Y:S01]  /*2880*/  FFMA.FTZ R191, R55, UR13, -R38.reuse ;  /* 0x0000000d37bf7c23 */ /* 0x100fe20008010826 */
[----:B------:R-:W-:Y:S01]  /*2890*/  LDSM.16.MT88.4 R20, [R215+0xb800] ;  /* 0x00b80000d714783b */ /* 0x000fe20000004200 */
[----:B-1----:R-:W-:Y:S01]  /*28a0*/  F2FP.BF16.F32.PACK_AB R125, R192, R189 ;  /* 0x000000bdc07d723e */ /* 0x002fe200000010ff */
[--C-:B------:R-:W-:Y:S01]  /*28b0*/  FFMA.FTZ R201, R53, UR13, -R38.reuse ;  /* 0x0000000d35c97c23 */ /* 0x100fe20008010826 */
[--C-:B------:R-:W-:Y:S01]  /*28c0*/  FFMA.FTZ R206, R39, UR13, -R38.reuse ;  /* 0x0000000d27ce7c23 */ /* 0x100fe20008010826 */
[----:B------:R-:W-:Y:S01]  /*28d0*/  LDSM.16.MT88.4 R16, [R214+0xb800] ;  /* 0x00b80000d610783b */ /* 0x000fe20000004200 */
[----:B------:R-:W-:Y:S01]  /*28e0*/  MUFU.EX2 R200, R200 ;  /* 0x000000c800c87308 */ /* 0x000fe20000000800 */
[--C-:B------:R-:W-:Y:S01]  /*28f0*/  FFMA.FTZ R203, R37, UR13, -R38.reuse ;  /* 0x0000000d25cb7c23 */ /* 0x100fe20008010826 */
[----:B------:R-:W-:Y:S01]  /*2900*/  FFMA.FTZ R208, R36, UR13, -R38 ;  /* 0x0000000d24d07c23 */ /* 0x000fe20008010826 */
[----:B------:R-:W-:Y:S01]  /*2910*/  LDSM.16.MT88.4 R12, [R213+0xb800] ;  /* 0x00b80000d50c783b */ /* 0x000fe20000004200 */
[----:B------:R-:W-:Y:S01]  /*2920*/  FADD.FTZ R189, R189, R192 ;  /* 0x000000c0bdbd7221 */ /* 0x000fe20000010000 */
[----:B------:R-:W-:-:S03]  /*2930*/  FADD.FTZ R177, R177, R190 ;  /* 0x000000beb1b17221 */ /* 0x000fc60000010000 */
[----:B------:R-:W1:Y:S01]  /*2940*/  MUFU.EX2 R195, R195 ;  /* 0x000000c300c37308 */ /* 0x000e620000000800 */
[----:B---3--:R-:W-:Y:S01]  /*2950*/  F2FP.BF16.F32.PACK_AB R127, R185, R194 ;  /* 0x000000c2b97f723e */ /* 0x008fe200000010ff */
[----:B------:R-:W-:Y:S01]  /*2960*/  FADD.FTZ R194, R194, R189 ;  /* 0x000000bdc2c27221 */ /* 0x000fe20000010000 */
[----:B------:R-:W-:Y:S01]  /*2970*/  FADD.FTZ R188, R188, R177 ;  /* 0x000000b1bcbc7221 */ /* 0x000fe20000010000 */
[----:B--2---:R-:W-:Y:S01]  /*2980*/  FMNMX.FTZ R6, R3, R0, !PT ;  /* 0x0000000003067209 */ /* 0x004fe20007810000 */
[--C-:B------:R-:W-:Y:S01]  /*2990*/  FFMA.FTZ R3, R10, UR13, -R7.reuse ;  /* 0x0000000d0a037c23 */ /* 0x100fe20008010807 */
[----:B------:R-:W-:Y:S02]  /*29a0*/  FFMA.FTZ R0, R8, UR13, -R7 ;  /* 0x0000000d08007c23 */ /* 0x000fe40008010807 */
[----:B------:R-:W-:Y:S01]  /*29b0*/  MUFU.EX2 R196, R196 ;  /* 0x000000c400c47308 */ /* 0x000fe20000000800 */
[----:B------:R-:W-:Y:S01]  /*29c0*/  LDSM.16.MT88.4 R8, [R212+0xb800] ;  /* 0x00b80000d408783b */ /* 0x000fe20000004200 */
[C---:B------:R-:W-:Y:S01]  /*29d0*/  HMMA.16816.F32.BF16 R156, R124.reuse, R148, RZ ;  /* 0x000000947c9c723c */ /* 0x040fe200000418ff */
[----:B------:R-:W-:Y:S01]  /*29e0*/  FADD.FTZ R185, R185, R194 ;  /* 0x000000c2b9b97221 */ /* 0x000fe20000010000 */
[----:B------:R-:W-:Y:S01]  /*29f0*/  FADD.FTZ R187, R187, R188 ;  /* 0x000000bcbbbb7221 */ /* 0x000fe20000010000 */
[----:B------:R-:W2:Y:S03]  /*2a00*/  SHFL.BFLY PT, R167, R6, 0x1, 0x1f ;  /* 0x0c201f0006a77f89 */ /* 0x000ea600000e0000 */
[----:B------:R-:W3:Y:S01]  /*2a10*/  MUFU.EX2 R191, R191 ;  /* 0x000000bf00bf7308 */ /* 0x000ee20000000800 */
[----:B------:R-:W-:Y:S01]  /*2a20*/  HMMA.16816.F32.BF16 R140, R124, R132, RZ ;  /* 0x000000847c8c723c */ /* 0x000fe200000418ff */
[----:B-1----:R-:W-:Y:S01]  /*2a30*/  F2FP.BF16.F32.PACK_AB R128, R195, R200 ;  /* 0x000000c8c380723e */ /* 0x002fe200000010ff */
[----:B------:R-:W-:-:S04]  /*2a40*/  FADD.FTZ R195, R200, R195 ;  /* 0x000000c3c8c37221 */ /* 0x000fc80000010000 */
[C---:B------:R-:W-:Y:S01]  /*2a50*/  HMMA.16816.F32.BF16 R40, R124.reuse, R48, RZ ;  /* 0x000000307c28723c */ /* 0x040fe200000418ff */
[----:B------:R-:W-:Y:S05]  /*2a60*/  MUFU.EX2 R186, R186 ;  /* 0x000000ba00ba7308 */ /* 0x000fea0000000800 */
[C---:B------:R-:W-:Y:S03]  /*2a70*/  HMMA.16816.F32.BF16 R56, R124.reuse, R64, RZ ;  /* 0x000000407c38723c */ /* 0x040fe600000418ff */
[----:B------:R-:W1:Y:S01]  /*2a80*/  MUFU.EX2 R233, R233 ;  /* 0x000000e900e97308 */ /* 0x000e620000000800 */
[----:B---3--:R-:W-:Y:S01]  /*2a90*/  F2FP.BF16.F32.PACK_AB R130, R191, R196 ;  /* 0x000000c4bf82723e */ /* 0x008fe200000010ff */
[----:B------:R-:W-:Y:S01]  /*2aa0*/  FADD.FTZ R196, R196, R195 ;  /* 0x000000c3c4c47221 */ /* 0x000fe20000010000 */
[----:B------:R-:W-:Y:S01]  /*2ab0*/  HMMA.16816.F32.BF16 R72, R124, R80, RZ ;  /* 0x000000507c48723c */ /* 0x000fe200000418ff */
[----:B--2---:R-:W-:-:S02]  /*2ac0*/  FMNMX.FTZ R167, R6, R167, !PT ;  /* 0x000000a706a77209 */ /* 0x004fc40007810000 */
[----:B------:R-:W-:Y:S02]  /*2ad0*/  FADD.FTZ R196, R191, R196 ;  /* 0x000000c4bfc47221 */ /* 0x000fe40000010000 */
[----:B------:R-:W-:Y:S01]  /*2ae0*/  MUFU.EX2 R184, R184 ;  /* 0x000000b800b87308 */ /* 0x000fe20000000800 */
[C---:B------:R-:W-:Y:S01]  /*2af0*/  FSETP.NEU.FTZ.AND P0, PT, R167.reuse, -INF , PT ;  /* 0xff800000a700780b */ /* 0x040fe20003f1d000 */
[----:B------:R-:W-:Y:S01]  /*2b00*/  FMUL.FTZ R69, R167, UR13 ;  /* 0x0000000da7457c20 */ /* 0x000fe20008410000 */
[C---:B------:R-:W-:Y:S04]  /*2b10*/  HMMA.16816.F32.BF16 R88, R124.reuse, R96, RZ ;  /* 0x000000607c58723c */ /* 0x040fe800000418ff */
[----:B------:R-:W-:Y:S01]  /*2b20*/  FSEL R69, R69, RZ, P0 ;  /* 0x000000ff45457208 */ /* 0x000fe20000000000 */
[----:B------:R-:W2:Y:S01]  /*2b30*/  MUFU.EX2 R3, R3 ;  /* 0x0000000300037308 */ /* 0x000ea20000000800 */
[C---:B------:R-:W-:Y:S01]  /*2b40*/  HMMA.16816.F32.BF16 R104, R124.reuse, R112, RZ ;  /* 0x000000707c68723c */ /* 0x040fe200000418ff */
[----:B-1----:R-:W-:Y:S01]  /*2b50*/  F2FP.BF16.F32.PACK_AB R6, R233, R186 ;  /* 0x000000bae906723e */ /* 0x002fe200000010ff */
[----:B------:R-:W-:Y:S01]  /*2b60*/  FADD.FTZ R186, R186, R187 ;  /* 0x000000bbbaba7221 */ /* 0x000fe20000010000 */
[--C-:B------:R-:W-:Y:S01]  /*2b70*/  FFMA.FTZ R197, R102, UR13, -R69.reuse ;  /* 0x0000000d66c57c23 */ /* 0x100fe20008010845 */
[--C-:B------:R-:W-:Y:S01]  /*2b80*/  FFMA.FTZ R202, R100, UR13, -R69.reuse ;  /* 0x0000000d64ca7c23 */ /* 0x100fe20008010845 */
[--C-:B------:R-:W-:Y:S01]  /*2b90*/  FFMA.FTZ R199, R86, UR13, -R69.reuse ;  /* 0x0000000d56c77c23 */ /* 0x100fe20008010845 */
[--C-:B------:R-:W-:Y:S01]  /*2ba0*/  FFMA.FTZ R204, R84, UR13, -R69.reuse ;  /* 0x0000000d54cc7c23 */ /* 0x100fe20008010845 */
[C---:B------:R-:W-:Y:S01]  /*2bb0*/  HMMA.16816.F32.BF16 R120, R124.reuse, R180, RZ ;  /* 0x000000b47c78723c */ /* 0x040fe200000418ff */
[----:B------:R-:W-:Y:S01]  /*2bc0*/  MUFU.EX2 R0, R0 ;  /* 0x0000000000007308 */ /* 0x000fe20000000800 */
[--C-:B------:R-:W-:Y:S01]  /*2bd0*/  FFMA.FTZ R205, R54, UR13, -R69.reuse ;  /* 0x0000000d36cd7c23 */ /* 0x100fe20008010845 */
[--C-:B------:R-:W-:Y:S01]  /*2be0*/  FFMA.FTZ R232, R52, UR13, -R69.reuse ;  /* 0x0000000d34e87c23 */ /* 0x100fe20008010845 */
[--C-:B------:R-:W-:Y:S01]  /*2bf0*/  FFMA.FTZ R207, R70, UR13, -R69.reuse ;  /* 0x0000000d46cf7c23 */ /* 0x100fe20008010845 */
[----:B------:R-:W-:Y:S01]  /*2c00*/  FFMA.FTZ R236, R68, UR13, -R69 ;  /* 0x0000000d44ec7c23 */ /* 0x000fe20008010845 */
[C---:B------:R-:W-:Y:S01]  /*2c10*/  HMMA.16816.F32.BF16 R152, R124.reuse, R150, RZ ;  /* 0x000000967c98723c */ /* 0x040fe200000418ff */
[----:B------:R-:W-:Y:S01]  /*2c20*/  ISETP.GE.AND P0, PT, R169, 0x2, PT ;  /* 0x00000002a900780c */ /* 0x000fe20003f06270 */
[----:B------:R-:W-:Y:S01]  /*2c30*/  FADD.FTZ R233, R233, R186 ;  /* 0x000000bae9e97221 */ /* 0x000fe20000010000 */
[----:B------:R-:W-:Y:S01]  /*2c40*/  MUFU.EX2 R197, R197 ;  /* 0x000000c500c57308 */ /* 0x000fe20000000800 */
[C---:B--2---:R-:W-:Y:S01]  /*2c50*/  F2FP.BF16.F32.PACK_AB R5, R3.reuse, R184 ;  /* 0x000000b80305723e */ /* 0x044fe200000010ff */
[----:B------:R-:W-:Y:S01]  /*2c60*/  FADD.FTZ R184, R184, R185 ;  /* 0x000000b9b8b87221 */ /* 0x000fe20000010000 */
[----:B------:R-:W-:Y:S03]  /*2c70*/  HMMA.16816.F32.BF16 R136, R124, R134, RZ ;  /* 0x000000867c88723c */ /* 0x000fe600000418ff */
[----:B------:R-:W-:-:S02]  /*2c80*/  FADD.FTZ R3, R3, R184 ;  /* 0x000000b803037221 */ /* 0x000fc40000010000 */
[----:B------:R-:W1:Y:S01]  /*2c90*/  MUFU.EX2 R202, R202 ;  /* 0x000000ca00ca7308 */ /* 0x000e620000000800 */
[C---:B------:R-:W-:Y:S06]  /*2ca0*/  HMMA.16816.F32.BF16 R44, R124.reuse, R50, RZ ;  /* 0x000000327c2c723c */ /* 0x040fec00000418ff */
[C---:B------:R-:W-:Y:S01]  /*2cb0*/  HMMA.16816.F32.BF16 R60, R124.reuse, R66, RZ ;  /* 0x000000427c3c723c */ /* 0x040fe200000418ff */
[----:B------:R-:W-:Y:S05]  /*2cc0*/  MUFU.EX2 R199, R199 ;  /* 0x000000c700c77308 */ /* 0x000fea0000000800 */
[C---:B------:R-:W-:Y:S03]  /*2cd0*/  HMMA.16816.F32.BF16 R76, R124.reuse, R82, RZ ;  /* 0x000000527c4c723c */ /* 0x040fe600000418ff */
[----:B------:R-:W2:Y:S01]  /*2ce0*/  MUFU.EX2 R204, R204 ;  /* 0x000000cc00cc7308 */ /* 0x000ea20000000800 */
[----:B-1----:R-:W-:Y:S01]  /*2cf0*/  F2FP.BF16.F32.PACK_AB R129, R202, R197 ;  /* 0x000000c5ca81723e */ /* 0x002fe200000010ff */
[----:B------:R-:W-:Y:S01]  /*2d00*/  FADD.FTZ R202, R197, R202 ;  /* 0x000000cac5ca7221 */ /* 0x000fe20000010000 */
[C---:B------:R-:W-:Y:S05]  /*2d10*/  HMMA.16816.F32.BF16 R92, R124.reuse, R98, RZ ;  /* 0x000000627c5c723c */ /* 0x040fea00000418ff */
[----:B------:R-:W1:Y:S01]  /*2d20*/  MUFU.EX2 R225, R225 ;  /* 0x000000e100e17308 */ /* 0x000e620000000800 */
[C---:B------:R-:W-:Y:S06]  /*2d30*/  HMMA.16816.F32.BF16 R108, R124.reuse, R114, RZ ;  /* 0x000000727c6c723c */ /* 0x040fec00000418ff */
[----:B------:R-:W-:Y:S01]  /*2d40*/  HMMA.16816.F32.BF16 R124, R124, R182, RZ ;  /* 0x000000b67c7c723c */ /* 0x000fe200000418ff */
[----:B------:R-:W-:Y:S01]  /*2d50*/  MUFU.EX2 R201, R201 ;  /* 0x000000c900c97308 */ /* 0x000fe20000000800 */
[----:B--2---:R-:W-:Y:S01]  /*2d60*/  F2FP.BF16.F32.PACK_AB R131, R204, R199 ;  /* 0x000000c7cc83723e */ /* 0x004fe200000010ff */
[----:B------:R-:W-:-:S04]  /*2d70*/  FADD.FTZ R199, R199, R202 ;  /* 0x000000cac7c77221 */ /* 0x000fc80000010000 */
[----:B------:R-:W-:Y:S02]  /*2d80*/  FADD.FTZ R204, R204, R199 ;  /* 0x000000c7cccc7221 */ /* 0x000fe40000010000 */
[----:B------:R-:W2:Y:S01]  /*2d90*/  MUFU.EX2 R206, R206 ;  /* 0x000000ce00ce7308 */ /* 0x000ea20000000800 */
[----:B------:R-:W-:Y:S01]  /*2da0*/  HMMA.16816.F32.BF16 R160, R128, R148, RZ ;  /* 0x0000009480a0723c */ /* 0x000fe200000418ff */
[----:B-1----:R-:W-:Y:S01]  /*2db0*/  F2FP.BF16.F32.PACK_AB R7, R225, R0 ;  /* 0x00000000e107723e */ /* 0x002fe200000010ff */
[----:B------:R-:W-:-:S04]  /*2dc0*/  FADD.FTZ R0, R0, R3 ;  /* 0x0000000300007221 */ /* 0x000fc80000010000 */
[----:B------:R-:W-:Y:S01]  /*2dd0*/  HMMA.16816.F32.BF16 R144, R128, R132, RZ ;  /* 0x000000848090723c */ /* 0x000fe200000418ff */
[----:B------:R-:W-:Y:S01]  /*2de0*/  MUFU.EX2 R205, R205 ;  /* 0x000000cd00cd7308 */ /* 0x000fe20000000800 */
[----:B------:R-:W-:-:S04]  /*2df0*/  FADD.FTZ R225, R225, R0 ;  /* 0x00000000e1e17221 */ /* 0x000fc80000010000 */
[C---:B------:R-:W-:Y:S03]  /*2e00*/  HMMA.16816.F32.BF16 R36, R128.reuse, R48, RZ ;  /* 0x000000308024723c */ /* 0x040fe600000418ff */
[----:B------:R-:W1:Y:S03]  /*2e10*/  MUFU.EX2 R232, R232 ;  /* 0x000000e800e87308 */ /* 0x000e660000000800 */
[C---:B------:R-:W-:Y:S05]  /*2e20*/  HMMA.16816.F32.BF16 R52, R128.reuse, R64, RZ ;  /* 0x000000408034723c */ /* 0x040fea00000418ff */
[----:B------:R-:W-:Y:S01]  /*2e30*/  MUFU.EX2 R203, R203 ;  /* 0x000000cb00cb7308 */ /* 0x000fe20000000800 */
[C---:B------:R-:W-:Y:S06]  /*2e40*/  HMMA.16816.F32.BF16 R68, R128.reuse, R80, RZ ;  /* 0x000000508044723c */ /* 0x040fec00000418ff */
[C---:B------:R-:W-:Y:S01]  /*2e50*/  HMMA.16816.F32.BF16 R84, R128.reuse, R96, RZ ;  /* 0x000000608054723c */ /* 0x040fe200000418ff */
[----:B------:R-:W3:Y:S05]  /*2e60*/  MUFU.EX2 R208, R208 ;  /* 0x000000d000d07308 */ /* 0x000eea0000000800 */
[C---:B------:R-:W-:Y:S03]  /*2e70*/  HMMA.16816.F32.BF16 R100, R128.reuse, R112, RZ ;  /* 0x000000708064723c */ /* 0x040fe600000418ff */
[----:B------:R-:W-:Y:S03]  /*2e80*/  MUFU.EX2 R207, R207 ;  /* 0x000000cf00cf7308 */ /* 0x000fe60000000800 */
[C---:B------:R-:W-:Y:S05]  /*2e90*/  HMMA.16816.F32.BF16 R148, R128.reuse, R150, RZ ;  /* 0x000000968094723c */ /* 0x040fea00000418ff */
[----:B------:R-:W4:Y:S01]  /*2ea0*/  MUFU.EX2 R236, R236 ;  /* 0x000000ec00ec7308 */ /* 0x000f220000000800 */
        /* <DEDUP_REMOVED lines=24> */
[----:B--2---:R-:W-:Y:S01]  /*3030*/  F2FP.BF16.F32.PACK_AB R4, R206, R201 ;  /* 0x000000c9ce04723e */ /* 0x004fe200000010ff */
[----:B------:R-:W-:Y:S01]  /*3040*/  FADD.FTZ R201, R201, R196 ;  /* 0x000000c4c9c97221 */ /* 0x000fe20000010000 */
[----:B-1----:R-:W-:Y:S01]  /*3050*/  F2FP.BF16.F32.PACK_AB R5, R232, R205 ;  /* 0x000000cde805723e */ /* 0x002fe200000010ff */
[----:B------:R-:W-:Y:S01]  /*3060*/  FADD.FTZ R205, R205, R204 ;  /* 0x000000cccdcd7221 */ /* 0x000fe20000010000 */
[----:B---3--:R-:W-:Y:S01]  /*3070*/  F2FP.BF16.F32.PACK_AB R6, R208, R203 ;  /* 0x000000cbd006723e */ /* 0x008fe200000010ff */
[----:B------:R-:W-:Y:S01]  /*3080*/  FADD.FTZ R206, R206, R201 ;  /* 0x000000c9cece7221 */ /* 0x000fe20000010000 */
[----:B----4-:R-:W-:Y:S01]  /*3090*/  F2FP.BF16.F32.PACK_AB R7, R236, R207 ;  /* 0x000000cfec07723e */ /* 0x010fe200000010ff */
[----:B------:R-:W-:-:S02]  /*30a0*/  FADD.FTZ R232, R232, R205 ;  /* 0x000000cde8e87221 */ /* 0x000fc40000010000 */
[----:B------:R-:W-:Y:S02]  /*30b0*/  FADD.FTZ R203, R203, R206 ;  /* 0x000000cecbcb7221 */ /* 0x000fe40000010000 */
[----:B------:R-:W-:Y:S02]  /*30c0*/  FADD.FTZ R207, R207, R232 ;  /* 0x000000e8cfcf7221 */ /* 0x000fe40000010000 */
[----:B------:R-:W-:Y:S01]  /*30d0*/  HMMA.16816.F32.BF16 R160, R4, R172, R160 ;  /* 0x000000ac04a0723c */ /* 0x000fe200000418a0 */
[----:B------:R-:W-:Y:S01]  /*30e0*/  FADD.FTZ R235, R208, R203 ;  /* 0x000000cbd0eb7221 */ /* 0x000fe20000010000 */
[----:B------:R-:W-:Y:S01]  /*30f0*/  FADD.FTZ R232, R236, R207 ;  /* 0x000000cfece87221 */ /* 0x000fe20000010000 */
[----:B------:R-:W-:-:S03]  /*3100*/  VIADD R208, R219, 0x1800 ;  /* 0x00001800dbd07836 */ /* 0x000fc60000000000 */
        /* <DEDUP_REMOVED lines=18> */
[----:B------:R-:W-:Y:S02]  /*3230*/  USHF.L.U32 UR14, UR6, 0x6, URZ ;  /* 0x00000006060e7899 */ /* 0x000fe4000800063f */
[----:B------:R-:W-:Y:S01]  /*3240*/  USHF.L.U64.HI UR5, UR6, 0x6, UR7 ;  /* 0x0000000606057899 */ /* 0x000fe20008010207 */
[----:B------:R-:W-:Y:S03]  /*3250*/  BAR.SYNC.DEFER_BLOCKING 0x0 ;  /* 0x0000000000007b1d */ /* 0x000fe60000010000 */
[----:B------:R-:W-:Y:S02]  /*3260*/  IADD3 R4, P1, R248, -UR14, RZ ;  /* 0x8000000ef8047c10 */ /* 0x000fe4000ff3e0ff */
[----:B------:R-:W-:Y:S02]  /*3270*/  IADD3 R250, P0, R178, -UR14, RZ ;  /* 0x8000000eb2fa7c10 */ /* 0x000fe4000ff1e0ff */
[----:B------:R-:W-:-:S02]  /*3280*/  IADD3.X R5, R249, ~UR5, RZ, P1, !PT ;  /* 0x80000005f9057c10 */ /* 0x000fc40008ffe4ff */
[----:B------:R-:W-:Y:S02]  /*3290*/  IADD3.X R251, R179, ~UR5, RZ, P0, !PT ;  /* 0x80000005b3fb7c10 */ /* 0x000fe400087fe4ff */
[----:B------:R-:W-:Y:S01]  /*32a0*/  ISETP.NE.AND P0, PT, R169, 0x2, PT ;  /* 0x00000002a900780c */ /* 0x000fe20003f05270 */
[----:B------:R-:W-:Y:S01]  /*32b0*/  @!PT LDS RZ, [RZ] ;  /* 0x00000000fffff984 */ /* 0x000fe20000000800 */
[----:B------:R-:W-:Y:S01]  /*32c0*/  @!PT LDS RZ, [RZ] ;  /* 0x00000000fffff984 */ /* 0x000fe20000000800 */
[----:B------:R-:W-:Y:S01]  /*32d0*/  @!PT LDS RZ, [RZ] ;  /* 0x00000000fffff984 */ /* 0x000fe20000000800 */
[----:B------:R-:W-:Y:S04]  /*32e0*/  LDGSTS.E.BYPASS.LTC128B.128 [R224+0xa000], desc[UR16][R4.64] ;  /* 0x0a00000004e07fae */ /* 0x000fe8000b901d50 */
[----:B------:R1:W-:Y:S04]  /*32f0*/  LDGSTS.E.BYPASS.LTC128B.128 [R224+0xb000], desc[UR16][R4.64+0x80] ;  /* 0x0b00008004e07fae */ /* 0x0003e8000b901d50 */
[----:B------:R2:W-:Y:S04]  /*3300*/  LDGSTS.E.BYPASS.LTC128B.128 [R224+0xa800], desc[UR16][R250.64] ;  /* 0x0a800000fae07fae */ /* 0x0005e8000b901d50 */
[----:B------:R2:W-:Y:S04]  /*3310*/  LDGSTS.E.BYPASS.LTC128B.128 [R224+0xb800], desc[UR16][R250.64+0x80] ;  /* 0x0b800080fae07fae */ /* 0x0005e8000b901d50 */
[----:B------:R-:W-:Y:S04]  /*3320*/  LDSM.16.M88.4 R172, [R222] ;  /* 0x00000000deac783b */ /* 0x000fe80000000200 */
[----:B------:R-:W1:Y:S04]  /*3330*/  LDSM.16.M88.4 R180, [R221] ;  /* 0x00000000ddb4783b */ /* 0x000e680000000200 */
[----:B------:R-:W3:Y:S04]  /*3340*/  LDSM.16.M88.4 R188, [R221+0x800] ;  /* 0x00080000ddbc783b */ /* 0x000ee80000000200 */
[----:B------:R-:W4:Y:S04]  /*3350*/  LDSM.16.M88.4 R196, [R222+0x2000] ;  /* 0x00200000dec4783b */ /* 0x000f280000000200 */
[----:B------:R-:W-:Y:S04]  /*3360*/  LDSM.16.M88.4 R184, [R220] ;  /* 0x00000000dcb8783b */ /* 0x000fe80000000200 */
[----:B------:R-:W5:Y:S04]  /*3370*/  LDSM.16.M88.4 R32, [R219] ;  /* 0x00000000db20783b */ /* 0x000f680000000200 */
[----:B------:R-:W2:Y:S04]  /*3380*/  LDSM.16.M88.4 R28, [R211] ;  /* 0x00000000d31c783b */ /* 0x000ea80000000200 */
[----:B------:R-:W2:Y:S04]  /*3390*/  LDSM.16.M88.4 R20, [R220+0x2000] ;  /* 0x00200000dc14783b */ /* 0x000ea80000000200 */
[----:B------:R-:W-:Y:S04]  /*33a0*/  LDSM.16.M88.4 R12, [R217] ;  /* 0x00000000d90c783b */ /* 0x000fe80000000200 */
[----:B------:R-:W2:Y:S04]  /*33b0*/  LDSM.16.M88.4 R16, [R218] ;  /* 0x00000000da10783b */ /* 0x000ea80000000200 */
[----:B------:R-:W2:Y:S01]  /*33c0*/  LDSM.16.M88.4 R192, [R217+0x800] ;  /* 0x00080000d9c0783b */ /* 0x000ea20000000200 */
[C---:B-1----:R-:W-:Y:S03]  /*33d0*/  HMMA.16816.F32.BF16 R4, R172.reuse, R180, RZ ;  /* 0x000000b4ac04723c */ /* 0x042fe600000418ff */
[----:B------:R-:W-:Y:S04]  /*33e0*/  LDSM.16.M88.4 R236, [R222+0x6000] ;  /* 0x00600000deec783b */ /* 0x000fe80000000200 */
[----:B------:R-:W-:Y:S01]  /*33f0*/  LDSM.16.M88.4 R244, [R209] ;  /* 0x00000000d1f4783b */ /* 0x000fe20000000200 */
[C---:B---3--:R-:W-:Y:S03]  /*3400*/  HMMA.16816.F32.BF16 R176, R172.reuse, R188, RZ ;  /* 0x000000bcacb0723c */ /* 0x048fe600000418ff */
[----:B------:R-:W-:Y:S03]  /*3410*/  LDSM.16.M88.4 R204, [R221+0x1800] ;  /* 0x00180000ddcc783b */ /* 0x000fe60000000200 */
[----:B------:R-:W-:Y:S01]  /*3420*/  HMMA.16816.F32.BF16 R24, R172, R182, RZ ;  /* 0x000000b6ac18723c */ /* 0x000fe200000418ff */
[----:B------:R-:W-:Y:S04]  /*3430*/  LDSM.16.M88.4 R240, [R217+0x1000] ;  /* 0x00100000d9f0783b */ /* 0x000fe80000000200 */
[----:B------:R-:W0:Y:S01]  /*3440*/  LDGDEPBAR ;  /* 0x00000000000079af */ /* 0x000e220000000000 */
[----:B----4-:R-:W-:Y:S06]  /*3450*/  HMMA.16816.F32.BF16 R8, R196, R180, RZ ;  /* 0x000000b4c408723c */ /* 0x010fec00000418ff */
[----:B------:R-:W-:Y:S06]  /*3460*/  HMMA.16816.F32.BF16 R172, R172, R190, RZ ;  /* 0x000000beacac723c */ /* 0x000fec00000418ff */
[C---:B------:R-:W-:Y:S06]  /*3470*/  HMMA.16816.F32.BF16 R180, R196.reuse, R182, RZ ;  /* 0x000000b6c4b4723c */ /* 0x040fec00000418ff */
[C---:B------:R-:W-:Y:S06]  /*3480*/  HMMA.16816.F32.BF16 R200, R196.reuse, R188, RZ ;  /* 0x000000bcc4c8723c */ /* 0x040fec00000418ff */
[----:B------:R-:W-:Y:S01]  /*3490*/  HMMA.16816.F32.BF16 R196, R196, R190, RZ ;  /* 0x000000bec4c4723c */ /* 0x000fe200000418ff */
[----:B------:R-:W1:Y:S05]  /*34a0*/  LDSM.16.M88.4 R188, [R218+0x2000] ;  /* 0x00200000dabc783b */ /* 0x000e6a0000000200 */
[C---:B-----5:R-:W-:Y:S06]  /*34b0*/  HMMA.16816.F32.BF16 R4, R184.reuse, R32, R4 ;  /* 0x00000020b804723c */ /* 0x060fec0000041804 */
[C---:B--2---:R-:W-:Y:S06]  /*34c0*/  HMMA.16816.F32.BF16 R176, R184.reuse, R28, R176 ;  /* 0x0000001cb8b0723c */ /* 0x044fec00000418b0 */
[C---:B------:R-:W-:Y:S06]  /*34d0*/  HMMA.16816.F32.BF16 R24, R184.reuse, R34, R24 ;  /* 0x00000022b818723c */ /* 0x040fec0000041818 */
[----:B------:R-:W-:Y:S01]  /*34e0*/  HMMA.16816.F32.BF16 R172, R184, R30, R172 ;  /* 0x0000001eb8ac723c */ /* 0x000fe200000418ac */
[----:B------:R-:W-:Y:S05]  /*34f0*/  LDSM.16.M88.4 R184, [R216] ;  /* 0x00000000d8b8783b */ /* 0x000fea0000000200 */
[C---:B------:R-:W-:Y:S06]  /*3500*/  HMMA.16816.F32.BF16 R8, R20.reuse, R32, R8 ;  /* 0x000000201408723c */ /* 0x040fec0000041808 */
[----:B------:R-:W-:Y:S01]  /*3510*/  HMMA.16816.F32.BF16 R180, R20, R34, R180 ;  /* 0x0000002214b4723c */ /* 0x000fe200000418b4 */
[----:B------:R-:W2:Y:S05]  /*3520*/  LDSM.16.M88.4 R32, [R210] ;  /* 0x00000000d220783b */ /* 0x000eaa0000000200 */
[----:B------:R-:W-:Y:S06]  /*3530*/  HMMA.16816.F32.BF16 R4, R16, R12, R4 ;  /* 0x0000000c1004723c */ /* 0x000fec0000041804 */
[C---:B------:R-:W-:Y:S06]  /*3540*/  HMMA.16816.F32.BF16 R200, R20.reuse, R28, R200 ;  /* 0x0000001c14c8723c */ /* 0x040fec00000418c8 */
[----:B------:R-:W-:Y:S01]  /*3550*/  HMMA.16816.F32.BF16 R196, R20, R30, R196 ;  /* 0x0000001e14c4723c */ /* 0x000fe200000418c4 */
[----:B------:R-:W3:Y:S04]  /*3560*/  LDSM.16.M88.4 R20, [R216+0x2000] ;  /* 0x00200000d814783b */ /* 0x000ee80000000200 */
[----:B------:R-:W-:Y:S01]  /*3570*/  LDSM.16.M88.4 R28, [R210+0x800] ;  /* 0x00080000d21c783b */ /* 0x000fe20000000200 */
[C---:B------:R-:W-:Y:S06]  /*3580*/  HMMA.16816.F32.BF16 R176, R16.reuse, R192, R176 ;  /* 0x000000c010b0723c */ /* 0x040fec00000418b0 */
[C---:B------:R-:W-:Y:S06]  /*3590*/  HMMA.16816.F32.BF16 R24, R16.reuse, R14, R24 ;  /* 0x0000000e1018723c */ /* 0x040fec0000041818 */
[----:B------:R-:W-:Y:S01]  /*35a0*/  HMMA.16816.F32.BF16 R172, R16, R194, R172 ;  /* 0x000000c210ac723c */ /* 0x000fe200000418ac */
[----:B------:R-:W-:Y:S05]  /*35b0*/  LDSM.16.M88.4 R16, [R222+0x4000] ;  /* 0x00400000de10783b */ /* 0x000fea0000000200 */
[C---:B-1----:R-:W-:Y:S06]  /*35c0*/  HMMA.16816.F32.BF16 R8, R188.reuse, R12, R8 ;  /* 0x0000000cbc08723c */ /* 0x042fec0000041808 */
[----:B------:R-:W-:Y:S01]  /*35d0*/  HMMA.16816.F32.BF16 R180, R188, R14, R180 ;  /* 0x0000000ebcb4723c */ /* 0x000fe200000418b4 */
[----:B------:R-:W1:Y:S05]  /*35e0*/  LDSM.16.M88.4 R12, [R221+0x1000] ;  /* 0x00100000dd0c783b */ /* 0x000e6a0000000200 */
[----:B--2---:R-:W-:Y:S06]  /*35f0*/  HMMA.16816.F32.BF16 R4, R184, R32, R4 ;  /* 0x00000020b804723c */ /* 0x004fec0000041804 */
[C---:B------:R-:W-:Y:S06]  /*3600*/  HMMA.16816.F32.BF16 R200, R188.reuse, R192, R200 ;  /* 0x000000c0bcc8723c */ /* 0x040fec00000418c8 */
[----:B------:R-:W-:Y:S01]  /*3610*/  HMMA.16816.F32.BF16 R196, R188, R194, R196 ;  /* 0x000000c2bcc4723c */ /* 0x000fe200000418c4 */
[----:B------:R-:W2:Y:S04]  /*3620*/  LDSM.16.M88.4 R192, [R220+0x4000] ;  /* 0x00400000dcc0783b */ /* 0x000ea80000000200 */
[----:B------:R-:W4:Y:S01]  /*3630*/  LDSM.16.M88.4 R188, [R220+0x6000] ;  /* 0x00600000dcbc783b */ /* 0x000f220000000200 */
[----:B---3--:R-:W-:Y:S06]  /*3640*/  HMMA.16816.F32.BF16 R8, R20, R32, R8 ;  /* 0x000000201408723c */ /* 0x008fec0000041808 */
[-C--:B------:R-:W-:Y:S06]  /*3650*/  HMMA.16816.F32.BF16 R24, R184, R34.reuse, R24 ;  /* 0x00000022b818723c */ /* 0x080fec0000041818 */
[----:B------:R-:W-:Y:S01]  /*3660*/  HMMA.16816.F32.BF16 R180, R20, R34, R180 ;  /* 0x0000002214b4723c */ /* 0x000fe200000418b4 */
[----:B------:R-:W3:Y:S05]  /*3670*/  LDSM.16.M88.4 R32, [R218+0x4000] ;  /* 0x00400000da20783b */ /* 0x000eea0000000200 */
[-C--:B-1----:R-:W-:Y:S06]  /*3680*/  HMMA.16816.F32.BF16 R4, R16, R12.reuse, R4 ;  /* 0x0000000c1004723c */ /* 0x082fec0000041804 */
[----:B------:R-:W-:Y:S06]  /*3690*/  HMMA.16816.F32.BF16 R8, R236, R12, R8 ;  /* 0x0000000cec08723c */ /* 0x000fec0000041808 */
[C---:B------:R-:W-:Y:S06]  /*36a0*/  HMMA.16816.F32.BF16 R176, R184.reuse, R28, R176 ;  /* 0x0000001cb8b0723c */ /* 0x040fec00000418b0 */
[----:B------:R-:W-:Y:S01]  /*36b0*/  HMMA.16816.F32.BF16 R172, R184, R30, R172 ;  /* 0x0000001eb8ac723c */ /* 0x000fe200000418ac */
[----:B------:R-:W-:Y:S05]  /*36c0*/  LDSM.16.M88.4 R184, [R208] ;  /* 0x00000000d0b8783b */ /* 0x000fea0000000200 */
[----:B--2---:R-:W-:Y:S06]  /*36d0*/  HMMA.16816.F32.BF16 R4, R192, R244, R4 ;  /* 0x000000f4c004723c */ /* 0x004fec0000041804 */
[C---:B------:R-:W-:Y:S06]  /*36e0*/  HMMA.16816.F32.BF16 R200, R20.reuse, R28, R200 ;  /* 0x0000001c14c8723c */ /* 0x040fec00000418c8 */
[----:B------:R-:W-:Y:S01]  /*36f0*/  HMMA.16816.F32.BF16 R196, R20, R30, R196 ;  /* 0x0000001e14c4723c */ /* 0x000fe200000418c4 */
[----:B------:R-:W1:Y:S04]  /*3700*/  LDSM.16.M88.4 R28, [R218+0x6000] ;  /* 0x00600000da1c783b */ /* 0x000e680000000200 */
[----:B------:R-:W-:Y:S01]  /*3710*/  LDSM.16.M88.4 R20, [R216+0x4000] ;  /* 0x00400000d814783b */ /* 0x000fe20000000200 */
[-C--:B------:R-:W-:Y:S06]  /*3720*/  HMMA.16816.F32.BF16 R24, R16, R14.reuse, R24 ;  /* 0x0000000e1018723c */ /* 0x080fec0000041818 */
[----:B------:R-:W-:Y:S01]  /*3730*/  HMMA.16816.F32.BF16 R180, R236, R14, R180 ;  /* 0x0000000eecb4723c */ /* 0x000fe200000418b4 */
[----:B------:R-:W2:Y:S05]  /*3740*/  LDSM.16.M88.4 R12, [R210+0x1000] ;  /* 0x00100000d20c783b */ /* 0x000eaa0000000200 */
[----:B----4-:R-:W-:Y:S06]  /*3750*/  HMMA.16816.F32.BF16 R8, R188, R244, R8 ;  /* 0x000000f4bc08723c */ /* 0x010fec0000041808 */
[C---:B------:R-:W-:Y:S06]  /*3760*/  HMMA.16816.F32.BF16 R176, R16.reuse, R204, R176 ;  /* 0x000000cc10b0723c */ /* 0x040fec00000418b0 */
[----:B------:R-:W-:Y:S01]  /*3770*/  HMMA.16816.F32.BF16 R172, R16, R206, R172 ;  /* 0x000000ce10ac723c */ /* 0x000fe200000418ac */
[----:B------:R-:W4:Y:S05]  /*3780*/  LDSM.16.M88.4 R16, [R216+0x6000] ;  /* 0x00600000d810783b */ /* 0x000f2a0000000200 */
[-C--:B---3--:R-:W-:Y:S06]  /*3790*/  HMMA.16816.F32.BF16 R4, R32, R240.reuse, R4 ;  /* 0x000000f02004723c */ /* 0x088fec0000041804 */
[----:B-1----:R-:W-:Y:S06]  /*37a0*/  HMMA.16816.F32.BF16 R8, R28, R240, R8 ;  /* 0x000000f01c08723c */ /* 0x002fec0000041808 */
[C---:B------:R-:W-:Y:S06]  /*37b0*/  HMMA.16816.F32.BF16 R24, R192.reuse, R246, R24 ;  /* 0x000000f6c018723c */ /* 0x040fec0000041818 */
[----:B------:R-:W-:Y:S06]  /*37c0*/  HMMA.16816.F32.BF16 R176, R192, R184, R176 ;  /* 0x000000b8c0b0723c */ /* 0x000fec00000418b0 */
[----:B--2---:R-:W-:Y:S06]  /*37d0*/  HMMA.16816.F32.BF16 R4, R20, R12, R4 ;  /* 0x0000000c1404723c */ /* 0x004fec0000041804 */
[----:B------:R-:W-:Y:S01]  /*37e0*/  HMMA.16816.F32.BF16 R172, R192, R186, R172 ;  /* 0x000000bac0ac723c */ /* 0x000fe200000418ac */
[----:B------:R-:W1:Y:S05]  /*37f0*/  LDSM.16.M88.4 R192, [R217+0x1800] ;  /* 0x00180000d9c0783b */ /* 0x000e6a0000000200 */
[----:B------:R-:W-:Y:S06]  /*3800*/  HMMA.16816.F32.BF16 R200, R236, R204, R200 ;  /* 0x000000ccecc8723c */ /* 0x000fec00000418c8 */
[----:B----4-:R-:W-:Y:S06]  /*3810*/  HMMA.16816.F32.BF16 R8, R16, R12, R8 ;  /* 0x0000000c1008723c */ /* 0x010fec0000041808 */
[----:B------:R-:W-:Y:S01]  /*3820*/  FMUL.FTZ R0, R4, UR4 ;  /* 0x0000000404007c20 */ /* 0x000fe20008410000 */
[----:B------:R-:W-:Y:S01]  /*3830*/  FMUL.FTZ R12, R5, UR4 ;  /* 0x00000004050c7c20 */ /* 0x000fe20008410000 */
[----:B------:R-:W-:Y:S01]  /*3840*/  FMUL.FTZ R3, R6, UR4 ;  /* 0x0000000406037c20 */ /* 0x000fe20008410000 */
[----:B------:R-:W-:Y:S01]  /*3850*/  FMUL.FTZ R13, R7, UR4 ;  /* 0x00000004070d7c20 */ /* 0x000fe20008410000 */
[----:B------:R-:W-:Y:S01]  /*3860*/  HMMA.16816.F32.BF16 R196, R236, R206, R196 ;  /* 0x000000ceecc4723c */ /* 0x000fe200000418c4 */
[----:B------:R-:W2:Y:S01]  /*3870*/  LDSM.16.M88.4 R4, [R210+0x1800] ;  /* 0x00180000d204783b */ /* 0x000ea20000000200 */
[----:B------:R-:W3:Y:S01]  /*3880*/  MUFU.TANH R0, R0 ;  /* 0x0000000000007308 */ /* 0x000ee20000002400 */
[----:B------:R-:W-:-:S04]  /*3890*/  DEPBAR.LE SB0, 0x0 ;  /* 0x000080000000791a */ /* 0x000fc80000000000 */
[----:B------:R-:W-:Y:S03]  /*38a0*/  HMMA.16816.F32.BF16 R180, R188, R246, R180 ;  /* 0x000000f6bcb4723c */ /* 0x000fe600000418b4 */
[----:B------:R-:W4:Y:S03]  /*38b0*/  MUFU.TANH R12, R12 ;  /* 0x0000000c000c7308 */ /* 0x000f260000002400 */
[----:B------:R-:W-:Y:S01]  /*38c0*/  HMMA.16816.F32.BF16 R24, R32, R242, R24 ;  /* 0x000000f22018723c */ /* 0x000fe20000041818 */
[----:B------:R-:W-:-:S04]  /*38d0*/  FMUL.FTZ R8, R8, UR4 ;  /* 0x0000000408087c20 */ /* 0x000fc80008410000 */
[----:B------:R-:W5:Y:S01]  /*38e0*/  MUFU.TANH R13, R13 ;  /* 0x0000000d000d7308 */ /* 0x000f620000002400 */
[----:B-1----:R-:W-:Y:S06]  /*38f0*/  HMMA.16816.F32.BF16 R176, R32, R192, R176 ;  /* 0x000000c020b0723c */ /* 0x002fec00000418b0 */
[C---:B------:R-:W-:Y:S01]  /*3900*/  HMMA.16816.F32.BF16 R200, R188.reuse, R184, R200 ;  /* 0x000000b8bcc8723c */ /* 0x040fe200000418c8 */
[----:B------:R-:W-:Y:S05]  /*3910*/  MUFU.TANH R3, R3 ;  /* 0x0000000300037308 */ /* 0x000fea0000002400 */
[----:B------:R-:W-:Y:S03]  /*3920*/  HMMA.16816.F32.BF16 R196, R188, R186, R196 ;  /* 0x000000babcc4723c */ /* 0x000fe600000418c4 */
[----:B------:R-:W-:Y:S03]  /*3930*/  MUFU.TANH R8, R8 ;  /* 0x0000000800087308 */ /* 0x000fe60000002400 */
[----:B------:R-:W-:Y:S06]  /*3940*/  HMMA.16816.F32.BF16 R172, R32, R194, R172 ;  /* 0x000000c220ac723c */ /* 0x000fec00000418ac */
[----:B------:R-:W-:Y:S06]  /*3950*/  HMMA.16816.F32.BF16 R180, R28, R242, R180 ;  /* 0x000000f21cb4723c */ /* 0x000fec00000418b4 */
[C---:B------:R-:W-:Y:S06]  /*3960*/  HMMA.16816.F32.BF16 R24, R20.reuse, R14, R24 ;  /* 0x0000000e1418723c */ /* 0x040fec0000041818 */
[----:B--2---:R-:W-:Y:S06]  /*3970*/  HMMA.16816.F32.BF16 R176, R20, R4, R176 ;  /* 0x0000000414b0723c */ /* 0x004fec00000418b0 */
[C---:B------:R-:W-:Y:S06]  /*3980*/  HMMA.16816.F32.BF16 R200, R28.reuse, R192, R200 ;  /* 0x000000c01cc8723c */ /* 0x040fec00000418c8 */
[----:B------:R-:W-:Y:S06]  /*3990*/  HMMA.16816.F32.BF16 R196, R28, R194, R196 ;  /* 0x000000c21cc4723c */ /* 0x000fec00000418c4 */
[----:B------:R-:W-:Y:S06]  /*39a0*/  HMMA.16816.F32.BF16 R172, R20, R6, R172 ;  /* 0x0000000614ac723c */ /* 0x000fec00000418ac */
[----:B------:R-:W-:Y:S01]  /*39b0*/  HMMA.16816.F32.BF16 R180, R16, R14, R180 ;  /* 0x0000000e10b4723c */ /* 0x000fe200000418b4 */
[----:B------:R-:W-:Y:S01]  /*39c0*/  FMUL.FTZ R206, R176, UR4 ;  /* 0x00000004b0ce7c20 */ /* 0x000fe20008410000 */
[----:B------:R-:W-:-:S02]  /*39d0*/  VIADD R176, R169, 0xfffffffe ;  /* 0xfffffffea9b07836 */ /* 0x000fc40000000000 */
[----:B------:R-:W-:Y:S01]  /*39e0*/  FMUL.FTZ R177, R177, UR4 ;  /* 0x00000004b1b17c20 */ /* 0x000fe20008410000 */
[----:B------:R-:W-:Y:S01]  /*39f0*/  FMUL.FTZ R20, R178, UR4 ;  /* 0x00000004b2147c20 */ /* 0x000fe20008410000 */
[----:B------:R-:W-:Y:S01]  /*3a00*/  FMUL.FTZ R179, R179, UR4 ;  /* 0x00000004b3b37c20 */ /* 0x000fe20008410000 */
[C---:B------:R-:W-:Y:S01]  /*3a10*/  HMMA.16816.F32.BF16 R200, R16.reuse, R4, R200 ;  /* 0x0000000410c8723c */ /* 0x040fe200000418c8 */
[----:B------:R-:W-:Y:S01]  /*3a20*/  FMUL.FTZ R14, R9, UR4 ;  /* 0x00000004090e7c20 */ /* 0x000fe20008410000 */
[----:B------:R-:W-:Y:S01]  /*3a30*/  FMUL.FTZ R9, R10, UR4 ;  /* 0x000000040a097c20 */ /* 0x000fe20008410000 */
[----:B------:R-:W-:Y:S01]  /*3a40*/  FMUL.FTZ R10, R11, UR4 ;  /* 0x000000040b0a7c20 */ /* 0x000fe20008410000 */
[----:B------:R-:W-:Y:S01]  /*3a50*/  FMUL.FTZ R11, R24, UR4 ;  /* 0x00000004180b7c20 */ /* 0x000fe20008410000 */
[----:B------:R-:W-:Y:S01]  /*3a60*/  FMUL.FTZ R24, R25, UR4 ;  /* 0x0000000419187c20 */ /* 0x000fe20008410000 */
[----:B------:R-:W-:Y:S01]  /*3a70*/  HMMA.16816.F32.BF16 R196, R16, R6, R196 ;  /* 0x0000000610c4723c */ /* 0x000fe200000418c4 */
[----:B------:R-:W1:Y:S01]  /*3a80*/  MUFU.TANH R14, R14 ;  /* 0x0000000e000e7308 */ /* 0x000e620000002400 */
[----:B------:R-:W-:-:S02]  /*3a90*/  IMAD R5, R176, 0x20, R164 ;  /* 0x00000020b0057824 */ /* 0x000fc400078e02a4 */
[----:B------:R-:W-:Y:S01]  /*3aa0*/  FMUL.FTZ R15, R26, UR4 ;  /* 0x000000041a0f7c20 */ /* 0x000fe20008410000 */
[----:B------:R-:W-:Y:S01]  /*3ab0*/  FMUL.FTZ R25, R27, UR4 ;  /* 0x000000041b197c20 */ /* 0x000fe20008410000 */
[C---:B------:R-:W-:Y:S01]  /*3ac0*/  VIADD R21, R5.reuse, 0x1 ;  /* 0x0000000105157836 */ /* 0x040fe20000000000 */
[CC--:B------:R-:W-:Y:S01]  /*3ad0*/  ISETP.GE.AND P5, PT, R5.reuse, R234.reuse, PT ;  /* 0x000000ea0500720c */ /* 0x0c0fe20003fa6270 */
[----:B------:R-:W-:Y:S01]  /*3ae0*/  VIADD R7, R5, 0x8 ;  /* 0x0000000805077836 */ /* 0x000fe20000000000 */
[----:B------:R-:W2:Y:S01]  /*3af0*/  MUFU.TANH R11, R11 ;  /* 0x0000000b000b7308 */ /* 0x000ea20000002400 */
[----:B------:R-:W-:Y:S01]  /*3b00*/  FMUL.FTZ R4, R172, UR4 ;  /* 0x00000004ac047c20 */ /* 0x000fe20008410000 */
[----:B------:R-:W-:Y:S01]  /*3b10*/  ISETP.GE.AND P4, PT, R21, R234, PT ;  /* 0x000000ea1500720c */ /* 0x000fe20003f86270 */
[----:B------:R-:W-:Y:S01]  /*3b20*/  VIADD R23, R5, 0x9 ;  /* 0x0000000905177836 */ /* 0x000fe20000000000 */
[-C--:B------:R-:W-:Y:S01]  /*3b30*/  ISETP.GE.AND P2, PT, R21, R171.reuse, PT ;  /* 0x000000ab1500720c */ /* 0x080fe20003f46270 */
[----:B------:R-:W-:Y:S01]  /*3b40*/  VIADD R19, R5, 0x11 ;  /* 0x0000001105137836 */ /* 0x000fe20000000000 */
[----:B------:R-:W-:Y:S01]  /*3b50*/  ISETP.GE.AND P3, PT, R21, R170, PT ;  /* 0x000000aa1500720c */ /* 0x000fe20003f66270 */
[----:B------:R-:W-:Y:S01]  /*3b60*/  VIADD R17, R5, 0x18 ;  /* 0x0000001805117836 */ /* 0x000fe20000000000 */
[----:B------:R-:W2:Y:S01]  /*3b70*/  MUFU.TANH R24, R24 ;  /* 0x0000001800187308 */ /* 0x000ea20000002400 */
[----:B---3--:R-:W-:Y:S01]  /*3b80*/  FSEL R0, R0, -INF , !P5 ;  /* 0xff80000000007808 */ /* 0x008fe20006800000 */
[----:B------:R-:W-:Y:S01]  /*3b90*/  FMUL.FTZ R26, R180, UR4 ;  /* 0x00000004b41a7c20 */ /* 0x000fe20008410000 */
[----:B------:R-:W-:Y:S01]  /*3ba0*/  ISETP.GE.AND P1, PT, R21, R2, PT ;  /* 0x000000021500720c */ /* 0x000fe20003f26270 */
[----:B------:R-:W-:Y:S01]  /*3bb0*/  VIADD R21, R5, 0x10 ;  /* 0x0000001005157836 */ /* 0x000fe20000000000 */
[----:B----4-:R-:W-:Y:S01]  /*3bc0*/  FSEL R12, R12, -INF , !P4 ;  /* 0xff8000000c0c7808 */ /* 0x010fe20006000000 */
[----:B------:R-:W-:Y:S01]  /*3bd0*/  FMUL.FTZ R27, R181, UR4 ;  /* 0x00000004b51b7c20 */ /* 0x000fe20008410000 */
[----:B-----5:R-:W-:Y:S01]  /*3be0*/  FSEL R6, R13, -INF , !P2 ;  /* 0xff8000000d067808 */ /* 0x020fe20005000000 */
[----:B------:R-:W3:Y:S01]  /*3bf0*/  MUFU.TANH R206, R206 ;  /* 0x000000ce00ce7308 */ /* 0x000ee20000002400 */
[C---:B------:R-:W-:Y:S01]  /*3c00*/  ISETP.GE.AND P6, PT, R5.reuse, R171, PT ;  /* 0x000000ab0500720c */ /* 0x040fe20003fc6270 */
[C---:B------:R-:W-:Y:S01]  /*3c10*/  VIADD R13, R5.reuse, 0x19 ;  /* 0x00000019050d7836 */ /* 0x040fe20000000000 */
[C---:B------:R-:W-:Y:S01]  /*3c20*/  ISETP.GE.AND P4, PT, R5.reuse, R170, PT ;  /* 0x000000aa0500720c */ /* 0x040fe20003f86270 */
[----:B------:R-:W-:Y:S01]  /*3c30*/  FMUL.FTZ R32, R182, UR4 ;  /* 0x00000004b6207c20 */ /* 0x000fe20008410000 */
[----:B------:R-:W-:Y:S01]  /*3c40*/  ISETP.GE.AND P2, PT, R5, R2, PT ;  /* 0x000000020500720c */ /* 0x000fe20003f46270 */
[----:B------:R-:W-:Y:S01]  /*3c50*/  FMUL.FTZ R33, R183, UR4 ;  /* 0x00000004b7217c20 */ /* 0x000fe20008410000 */
[----:B------:R-:W-:Y:S01]  /*3c60*/  ISETP.GE.AND P5, PT, R7, R234, PT ;  /* 0x000000ea0700720c */ /* 0x000fe20003fa6270 */
[----:B------:R-:W4:Y:S01]  /*3c70*/  MUFU.TANH R204, R177 ;  /* 0x000000b100cc7308 */ /* 0x000f220000002400 */
[----:B-1----:R-:W-:Y:S01]  /*3c80*/  FSEL R5, R14, -INF , !P3 ;  /* 0xff8000000e057808 */ /* 0x002fe20005800000 */
[----:B------:R-:W-:Y:S01]  /*3c90*/  FMUL.FTZ R14, R173, UR4 ;  /* 0x00000004ad0e7c20 */ /* 0x000fe20008410000 */
[----:B------:R-:W-:Y:S01]  /*3ca0*/  FMNMX.FTZ R29, R168, R0, !PT ;  /* 0x00000000a81d7209 */ /* 0x000fe20007810000 */
[----:B------:R-:W-:Y:S01]  /*3cb0*/  FMUL.FTZ R240, R202, UR4 ;  /* 0x00000004caf07c20 */ /* 0x000fe20008410000 */
[----:B--2---:R-:W-:Y:S01]  /*3cc0*/  FSEL R16, R11, -INF , !P5 ;  /* 0xff8000000b107808 */ /* 0x004fe20006800000 */
[----:B------:R-:W-:Y:S01]  /*3cd0*/  FMUL.FTZ R200, R200, UR4 ;  /* 0x00000004c8c87c20 */ /* 0x000fe20008410000 */
[-C--:B------:R-:W-:Y:S01]  /*3ce0*/  ISETP.GE.AND P3, PT, R23, R234.reuse, PT ;  /* 0x000000ea1700720c */ /* 0x080fe20003f66270 */
[----:B------:R-:W1:Y:S01]  /*3cf0*/  MUFU.TANH R4, R4 ;  /* 0x0000000400047308 */ /* 0x000e620000002400 */
[----:B------:R-:W-:Y:S01]  /*3d00*/  FMNMX.FTZ R11, R12, R29, !PT ;  /* 0x0000001d0c0b7209 */ /* 0x000fe20007810000 */
[----:B------:R-:W-:Y:S01]  /*3d10*/  FMUL.FTZ R201, R201, UR4 ;  /* 0x00000004c9c97c20 */ /* 0x000fe20008410000 */
[----:B------:R-:W-:-:S02]  /*3d20*/  ISETP.GE.AND P5, PT, R21, R234, PT ;  /* 0x000000ea1500720c */ /* 0x000fc40003fa6270 */
[----:B------:R-:W-:Y:S02]  /*3d30*/  FSEL R24, R24, -INF , !P3 ;  /* 0xff80000018187808 */ /* 0x000fe40005800000 */
[----:B------:R-:W-:Y:S01]  /*3d40*/  FMNMX.FTZ R11, R16, R11, !PT ;  /* 0x0000000b100b7209 */ /* 0x000fe20007810000 */
[----:B------:R-:W2:Y:S01]  /*3d50*/  MUFU.TANH R14, R14 ;  /* 0x0000000e000e7308 */ /* 0x000ea20000002400 */
[-C--:B------:R-:W-:Y:S02]  /*3d60*/  ISETP.GE.AND P3, PT, R19, R234.reuse, PT ;  /* 0x000000ea1300720c */ /* 0x080fe40003f66270 */
[----:B---3--:R-:W-:Y:S02]  /*3d70*/  FSEL R206, R206, -INF , !P5 ;  /* 0xff800000cece7808 */ /* 0x008fe40006800000 */
[----:B------:R-:W-:Y:S02]  /*3d80*/  FMNMX.FTZ R11, R24, R11, !PT ;  /* 0x0000000b180b7209 */ /* 0x000fe40007810000 */
[----:B------:R-:W-:Y:S01]  /*3d90*/  ISETP.GE.AND P5, PT, R17, R234, PT ;  /* 0x000000ea1100720c */ /* 0x000fe20003fa6270 */
[----:B------:R-:W3:Y:S01]  /*3da0*/  MUFU.TANH R9, R9 ;  /* 0x0000000900097308 */ /* 0x000ee20000002400 */
[----:B----4-:R-:W-:-:S02]  /*3db0*/  FSEL R204, R204, -INF , !P3 ;  /* 0xff800000cccc7808 */ /* 0x010fc40005800000 */
[----:B------:R-:W-:Y:S02]  /*3dc0*/  FMNMX.FTZ R11, R206, R11, !PT ;  /* 0x0000000bce0b7209 */ /* 0x000fe40007810000 */
[----:B------:R-:W-:Y:S02]  /*3dd0*/  ISETP.GE.AND P3, PT, R13, R234, PT ;  /* 0x000000ea0d00720c */ /* 0x000fe40003f66270 */
[----:B-1----:R-:W-:Y:S01]  /*3de0*/  FSEL R202, R4, -INF , !P5 ;  /* 0xff80000004ca7808 */ /* 0x002fe20006800000 */
[----:B------:R-:W1:Y:S01]  /*3df0*/  MUFU.TANH R10, R10 ;  /* 0x0000000a000a7308 */ /* 0x000e620000002400 */
[----:B------:R-:W-:Y:S02]  /*3e00*/  FMNMX.FTZ R11, R204, R11, !PT ;  /* 0x0000000bcc0b7209 */ /* 0x000fe40007810000 */
[----:B------:R-:W-:Y:S02]  /*3e10*/  ISETP.GE.AND P5, PT, R7, R171, PT ;  /* 0x000000ab0700720c */ /* 0x000fe40003fa6270 */
[----:B------:R-:W-:-:S03]  /*3e20*/  FMNMX.FTZ R4, R202, R11, !PT ;  /* 0x0000000bca047209 */ /* 0x000fc60007810000 */
[----:B------:R-:W4:Y:S08]  /*3e30*/  MUFU.TANH R15, R15 ;  /* 0x0000000f000f7308 */ /* 0x000f300000002400 */
        /* <DEDUP_REMOVED lines=9> */
[----:B------:R2:W1:Y:S02]  /*3ed0*/  MUFU.TANH R239, R201 ;  /* 0x000000c900ef7308 */ /* 0x0004640000002400 */
[----:B--2---:R-:W-:Y:S01]  /*3ee0*/  FSEL R201, R14, -INF , !P3 ;  /* 0xff8000000ec97808 */ /* 0x004fe20005800000 */
[----:B------:R-:W-:Y:S01]  /*3ef0*/  BAR.SYNC.DEFER_BLOCKING 0x0 ;  /* 0x0000000000007b1d */ /* 0x000fe20000010000 */
[----:B------:R-:W-:-:S02]  /*3f00*/  ISETP.GE.AND P3, PT, R7, R170, PT ;  /* 0x000000aa0700720c */ /* 0x000fc40003f66270 */
[----:B------:R-:W-:-:S03]  /*3f10*/  FMNMX.FTZ R11, R201, R4, !PT ;  /* 0x00000004c90b7209 */ /* 0x000fc60007810000 */
[----:B-1-34-:R-:W-:Y:S08]  /*3f20*/  @!P0 BRA `(.L_x_1083) ;  /* 0x0000000000508947 */ /* 0x01aff00003800000 */
[----:B------:R-:W-:-:S04]  /*3f30*/  VIADD R29, R169, 0xfffffffd ;  /* 0xfffffffda91d7836 */ /* 0x000fc80000000000 */
[----:B------:R-:W-:Y:S01]  /*3f40*/  IMAD.WIDE.U32 R30, R29, UR8, RZ ;  /* 0x000000081d1e7c25 */ /* 0x000fe2000f8e00ff */
[----:B------:R-:W-:Y:S02]  /*3f50*/  SHF.R.S32.HI R4, RZ, 0x1f, R29 ;  /* 0x0000001fff047819 */ /* 0x000fe4000001141d */
[----:B------:R-:W-:-:S03]  /*3f60*/  LEA R14, P0, R30, R226, 0x5 ;  /* 0x000000e21e0e7211 */ /* 0x000fc600078028ff */
[----:B------:R-:W-:-:S04]  /*3f70*/  IMAD R4, R4, UR8, RZ ;  /* 0x0000000804047c24 */ /* 0x000fc8000f8e02ff */
[----:B------:R-:W-:-:S04]  /*3f80*/  IMAD R4, R29, UR9, R4 ;  /* 0x000000091d047c24 */ /* 0x000fc8000f8e0204 */
[----:B------:R-:W-:-:S05]  /*3f90*/  IMAD.IADD R29, R31, 0x1, R4 ;  /* 0x000000011f1d7824 */ /* 0x000fca00078e0204 */
[----:B------:R-:W-:Y:S02]  /*3fa0*/  LEA.HI.X R29, R30, R231, R29, 0x5, P0 ;  /* 0x000000e71e1d7211 */ /* 0x000fe400000f2c1d */
[----:B------:R-:W-:-:S04]  /*3fb0*/  LEA R28, P0, R14, UR10, 0x1 ;  /* 0x0000000a0e1c7c11 */ /* 0x000fc8000f8008ff */
[----:B------:R-:W-:Y:S02]  /*3fc0*/  LEA.HI.X R29, R14, UR11, R29, 0x1, P0 ;  /* 0x0000000b0e1d7c11 */ /* 0x000fe400080f0c1d */
[----:B------:R-:W-:-:S03]  /*3fd0*/  IADD3 R30, P0, R28, UR19, RZ ;  /* 0x000000131c1e7c10 */ /* 0x000fc6000ff1e0ff */
[----:B------:R-:W-:Y:S01]  /*3fe0*/  @!PT LDS RZ, [RZ] ;  /* 0x00000000fffff984 */ /* 0x000fe20000000800 */
[----:B------:R-:W-:Y:S01]  /*3ff0*/  @!PT LDS RZ, [RZ] ;  /* 0x00000000fffff984 */ /* 0x000fe20000000800 */
[----:B------:R-:W-:Y:S01]  /*4000*/  @!PT LDS RZ, [RZ] ;  /* 0x00000000fffff984 */ /* 0x000fe20000000800 */
[----:B------:R1:W-:Y:S01]  /*4010*/  LDGSTS.E.BYPASS.LTC128B.128 [R224+0x8000], desc[UR16][R28.64] ;  /* 0x080000001ce07fae */ /* 0x0003e2000b901d50 */
[----:B------:R-:W-:-:S03]  /*4020*/  IADD3.X R31, R29, UR18, RZ, P0, !PT ;  /* 0x000000121d1f7c10 */ /* 0x000fc600087fe4ff */
[----:B------:R1:W-:Y:S04]  /*4030*/  LDGSTS.E.BYPASS.LTC128B.128 [R224+0x9000], desc[UR16][R28.64+0x80] ;  /* 0x090000801ce07fae */ /* 0x0003e8000b901d50 */
[----:B------:R1:W-:Y:S04]  /*4040*/  LDGSTS.E.BYPASS.LTC128B.128 [R224+0x8800], desc[UR16][R30.64] ;  /* 0x088000001ee07fae */ /* 0x0003e8000b901d50 */
[----:B------:R1:W-:Y:S04]  /*4050*/  LDGSTS.E.BYPASS.LTC128B.128 [R224+0x9800], desc[UR16][R30.64+0x80] ;  /* 0x098000801ee07fae */ /* 0x0003e8000b901d50 */
[----:B------:R-:W0:Y:S02]  /*4060*/  LDGDEPBAR ;  /* 0x00000000000079af */ /* 0x000e240000000000 */
.L_x_1083:
[----:B------:R-:W2:Y:S01]  /*4070*/  SHFL.BFLY PT, R18, R11, 0x2, 0x1f ;  /* 0x0c401f000b127f89 */ /* 0x000ea200000e0000 */
[----:B------:R-:W-:Y:S01]  /*4080*/  FSEL R14, R15, -INF , !P5 ;  /* 0xff8000000f0e7808 */ /* 0x000fe20006800000 */
[----:B------:R-:W-:Y:S01]  /*4090*/  FMUL.FTZ R175, R175, UR4 ;  /* 0x00000004afaf7c20 */ /* 0x000fe20008410000 */
[-C--:B------:R-:W-:Y:S01]  /*40a0*/  ISETP.GE.AND P5, PT, R23, R171.reuse, PT ;  /* 0x000000ab1700720c */ /* 0x080fe20003fa6270 */
[----:B------:R-:W-:Y:S01]  /*40b0*/  FMUL.FTZ R174, R174, UR4 ;  /* 0x00000004aeae7c20 */ /* 0x000fe20008410000 */
[----:B------:R-:W-:Y:S01]  /*40c0*/  FMUL.FTZ R196, R196, UR4 ;  /* 0x00000004c4c47c20 */ /* 0x000fe20008410000 */
[----:B------:R-:W3:Y:S01]  /*40d0*/  MUFU.TANH R190, R175 ;  /* 0x000000af00be7308 */ /* 0x000ee20000002400 */
[----:B------:R-:W-:Y:S01]  /*40e0*/  FSEL R4, R25, -INF , !P5 ;  /* 0xff80000019047808 */ /* 0x000fe20006800000 */
[----:B------:R-:W-:Y:S01]  /*40f0*/  FMUL.FTZ R203, R203, UR4 ;  /* 0x00000004cbcb7c20 */ /* 0x000fe20008410000 */
[----:B------:R-:W-:Y:S01]  /*4100*/  ISETP.GE.AND P5, PT, R21, R171, PT ;  /* 0x000000ab1500720c */ /* 0x000fe20003fa6270 */
[----:B------:R-:W-:Y:S01]  /*4110*/  FMUL.FTZ R197, R197, UR4 ;  /* 0x00000004c5c57c20 */ /* 0x000fe20008410000 */
[----:B------:R-:W-:Y:S01]  /*4120*/  ISETP.GE.AND P0, PT, R7, R2, PT ;  /* 0x000000020700720c */ /* 0x000fe20003f06270 */
[----:B------:R-:W-:Y:S01]  /*4130*/  FMUL.FTZ R198, R198, UR4 ;  /* 0x00000004c6c67c20 */ /* 0x000fe20008410000 */
[----:B------:R-:W-:Y:S01]  /*4140*/  FSEL R200, R20, -INF , !P5 ;  /* 0xff80000014c87808 */ /* 0x000fe20006800000 */
[----:B------:R-:W4:Y:S01]  /*4150*/  MUFU.TANH R191, R174 ;  /* 0x000000ae00bf7308 */ /* 0x000f220000002400 */
[----:B------:R-:W-:Y:S01]  /*4160*/  FSEL R20, R3, -INF , !P6 ;  /* 0xff80000003147808 */ /* 0x000fe20007000000 */
[----:B------:R-:W-:Y:S01]  /*4170*/  FMUL.FTZ R199, R199, UR4 ;  /* 0x00000004c7c77c20 */ /* 0x000fe20008410000 */
[----:B------:R-:W-:-:S02]  /*4180*/  ISETP.GE.AND P5, PT, R21, R170, PT ;  /* 0x000000aa1500720c */ /* 0x000fc40003fa6270 */
[----:B------:R-:W-:Y:S02]  /*4190*/  FMNMX.FTZ R15, R167, R20, !PT ;  /* 0x00000014a70f7209 */ /* 0x000fe40007810000 */
[----:B------:R-:W-:Y:S01]  /*41a0*/  FSEL R207, R207, -INF , !P5 ;  /* 0xff800000cfcf7808 */ /* 0x000fe20006800000 */
[----:B------:R-:W5:Y:S01]  /*41b0*/  MUFU.TANH R205, R196 ;  /* 0x000000c400cd7308 */ /* 0x000f620000002400 */
[----:B------:R-:W-:Y:S02]  /*41c0*/  FMNMX.FTZ R15, R6, R15, !PT ;  /* 0x0000000f060f7209 */ /* 0x000fe40007810000 */
[----:B--2---:R-:W-:Y:S02]  /*41d0*/  FMNMX.FTZ R3, R11, R18, !PT ;  /* 0x000000120b037209 */ /* 0x004fe40007810000 */
[----:B------:R-:W-:Y:S02]  /*41e0*/  FSEL R11, R8, -INF , !P4 ;  /* 0xff800000080b7808 */ /* 0x000fe40006000000 */
[----:B------:R-:W-:Y:S01]  /*41f0*/  FMNMX.FTZ R15, R14, R15, !PT ;  /* 0x0000000f0e0f7209 */ /* 0x000fe20007810000 */
[----:B------:R-:W-:Y:S01]  /*4200*/  MUFU.TANH R238, R203 ;  /* 0x000000cb00ee7308 */ /* 0x000fe20000002400 */
[----:B------:R-:W-:-:S02]  /*4210*/  FMNMX.FTZ R8, R166, R11, !PT ;  /* 0x0000000ba6087209 */ /* 0x000fc40007810000 */
[----:B------:R-:W-:Y:S02]  /*4220*/  FSEL R7, R26, -INF , !P3 ;  /* 0xff8000001a077808 */ /* 0x000fe40005800000 */
[----:B------:R-:W-:Y:S01]  /*4230*/  ISETP.GE.AND P5, PT, R19, R171, PT ;  /* 0x000000ab1300720c */ /* 0x000fe20003fa6270 */
[----:B------:R-:W-:Y:S01]  /*4240*/  SHFL.BFLY PT, R26, R3, 0x1, 0x1f ;  /* 0x0c201f00031a7f89 */ /* 0x000fe200000e0000 */
[----:B------:R-:W-:Y:S01]  /*4250*/  ISETP.GE.AND P3, PT, R23, R170, PT ;  /* 0x000000aa1700720c */ /* 0x000fe20003f66270 */
[----:B------:R-:W2:Y:S01]  /*4260*/  MUFU.TANH R203, R197 ;  /* 0x000000c500cb7308 */ /* 0x000ea20000002400 */
[----:B------:R-:W-:Y:S02]  /*4270*/  FMNMX.FTZ R15, R4, R15, !PT ;  /* 0x0000000f040f7209 */ /* 0x000fe40007810000 */
[----:B------:R-:W-:Y:S02]  /*4280*/  FMNMX.FTZ R8, R5, R8, !PT ;  /* 0x0000000805087209 */ /* 0x000fe40007810000 */
[----:B------:R-:W-:-:S02]  /*4290*/  FSEL R192, R192, -INF , !P5 ;  /* 0xff800000c0c07808 */ /* 0x000fc40006800000 */
[-C--:B------:R-:W-:Y:S01]  /*42a0*/  ISETP.GE.AND P4, PT, R13, R171.reuse, PT ;  /* 0x000000ab0d00720c */ /* 0x080fe20003f86270 */
[----:B------:R-:W1:Y:S01]  /*42b0*/  MUFU.TANH R198, R198 ;  /* 0x000000c600c67308 */ /* 0x000e620000002400 */
[----:B------:R-:W-:Y:S02]  /*42c0*/  FSEL R27, R27, -INF , !P3 ;  /* 0xff8000001b1b7808 */ /* 0x000fe40005800000 */
[----:B------:R-:W-:Y:S02]  /*42d0*/  ISETP.GE.AND P5, PT, R17, R171, PT ;  /* 0x000000ab1100720c */ /* 0x000fe40003fa6270 */
[----:B------:R-:W-:Y:S02]  /*42e0*/  FMNMX.FTZ R15, R200, R15, !PT ;  /* 0x0000000fc80f7209 */ /* 0x000fe40007810000 */
[----:B------:R-:W-:Y:S01]  /*42f0*/  FMNMX.FTZ R8, R7, R8, !PT ;  /* 0x0000000807087209 */ /* 0x000fe20007810000 */
[----:B------:R-:W1:Y:S01]  /*4300*/  MUFU.TANH R196, R199 ;  /* 0x000000c700c47308 */ /* 0x000e620000002400 */
[----:B---3--:R-:W-:-:S02]  /*4310*/  FSEL R190, R190, -INF , !P4 ;  /* 0xff800000bebe7808 */ /* 0x008fc40006000000 */
[----:B----4-:R-:W-:Y:S02]  /*4320*/  FSEL R191, R191, -INF , !P5 ;  /* 0xff800000bfbf7808 */ /* 0x010fe40006800000 */
[----:B------:R-:W-:Y:S02]  /*4330*/  FMNMX.FTZ R18, R192, R15, !PT ;  /* 0x0000000fc0127209 */ /* 0x000fe40007810000 */
[----:B------:R-:W-:Y:S02]  /*4340*/  ISETP.GE.AND P4, PT, R19, R170, PT ;  /* 0x000000aa1300720c */ /* 0x000fe40003f86270 */
[----:B------:R-:W-:Y:S02]  /*4350*/  FMNMX.FTZ R8, R27, R8, !PT ;  /* 0x000000081b087209 */ /* 0x000fe40007810000 */
[----:B------:R-:W-:Y:S02]  /*4360*/  FMNMX.FTZ R15, R191, R18, !PT ;  /* 0x00000012bf0f7209 */ /* 0x000fe40007810000 */
[----:B------:R-:W-:-:S02]  /*4370*/  ISETP.GE.AND P5, PT, R17, R170, PT ;  /* 0x000000aa1100720c */ /* 0x000fc40003fa6270 */
[----:B------:R-:W-:Y:S02]  /*4380*/  FSEL R239, R239, -INF , !P4 ;  /* 0xff800000efef7808 */ /* 0x000fe40006000000 */
[----:B------:R-:W-:Y:S02]  /*4390*/  FMNMX.FTZ R8, R207, R8, !PT ;  /* 0x00000008cf087209 */ /* 0x000fe40007810000 */
[----:B------:R-:W-:Y:S02]  /*43a0*/  FSEL R18, R9, -INF , !P2 ;  /* 0xff80000009127808 */ /* 0x000fe40005000000 */
[----:B------:R-:W-:Y:S02]  /*43b0*/  ISETP.GE.AND P6, PT, R21, R2, PT ;  /* 0x000000021500720c */ /* 0x000fe40003fc6270 */
[----:B------:R-:W-:Y:S02]  /*43c0*/  ISETP.GE.AND P4, PT, R13, R170, PT ;  /* 0x000000aa0d00720c */ /* 0x000fe40003f86270 */
[----:B-----5:R-:W-:-:S02]  /*43d0*/  FSEL R205, R205, -INF , !P5 ;  /* 0xff800000cdcd7808 */ /* 0x020fc40006800000 */
[----:B------:R-:W-:Y:S02]  /*43e0*/  FMNMX.FTZ R8, R239, R8, !PT ;  /* 0x00000008ef087209 */ /* 0x000fe40007810000 */
[----:B------:R-:W-:Y:S02]  /*43f0*/  FSEL R10, R10, -INF , !P1 ;  /* 0xff8000000a0a7808 */ /* 0x000fe40004800000 */
[----:B------:R-:W-:Y:S02]  /*4400*/  FMNMX.FTZ R21, R165, R18, !PT ;  /* 0x00000012a5157209 */ /* 0x000fe40007810000 */
[----:B--2---:R-:W-:Y:S02]  /*4410*/  FSEL R203, R203, -INF , !P4 ;  /* 0xff800000cbcb7808 */ /* 0x004fe40006000000 */
[----:B------:R-:W-:Y:S02]  /*4420*/  FMNMX.FTZ R8, R205, R8, !PT ;  /* 0x00000008cd087209 */ /* 0x000fe40007810000 */
[----:B------:R-:W-:-:S02]  /*4430*/  ISETP.GE.AND P3, PT, R23, R2, PT ;  /* 0x000000021700720c */ /* 0x000fc40003f66270 */
[----:B------:R-:W-:Y:S02]  /*4440*/  FSEL R32, R32, -INF , !P0 ;  /* 0xff80000020207808 */ /* 0x000fe40004000000 */
[----:B------:R-:W-:Y:S02]  /*4450*/  FMNMX.FTZ R21, R10, R21, !PT ;  /* 0x000000150a157209 */ /* 0x000fe40007810000 */
[----:B------:R-:W-:Y:S02]  /*4460*/  FMNMX.FTZ R9, R203, R8, !PT ;  /* 0x00000008cb097209 */ /* 0x000fe40007810000 */
[----:B------:R-:W-:Y:S02]  /*4470*/  FSEL R8, R33, -INF , !P3 ;  /* 0xff80000021087808 */ /* 0x000fe40005800000 */
[----:B------:R-:W-:Y:S01]  /*4480*/  FMNMX.FTZ R21, R32, R21, !PT ;  /* 0x0000001520157209 */ /* 0x000fe20007810000 */
[----:B-1----:R-:W1:Y:S01]  /*4490*/  SHFL.BFLY PT, R28, R9, 0x2, 0x1f ;  /* 0x0c401f00091c7f89 */ /* 0x002e6200000e0000 */
[----:B------:R-:W-:-:S02]  /*44a0*/  ISETP.GE.AND P0, PT, R19, R2, PT ;  /* 0x000000021300720c */ /* 0x000fc40003f06270 */
[----:B------:R-:W-:Y:S02]  /*44b0*/  FSEL R240, R240, -INF , !P6 ;  /* 0xff800000f0f07808 */ /* 0x000fe40007000000 */
[----:B------:R-:W-:Y:S02]  /*44c0*/  FMNMX.FTZ R21, R8, R21, !PT ;  /* 0x0000001508157209 */ /* 0x000fe40007810000 */
[-C--:B------:R-:W-:Y:S02]  /*44d0*/  ISETP.GE.AND P1, PT, R17, R2.reuse, PT ;  /* 0x000000021100720c */ /* 0x080fe40003f26270 */
[----:B------:R-:W-:Y:S02]  /*44e0*/  FSEL R238, R238, -INF , !P0 ;  /* 0xff800000eeee7808 */ /* 0x000fe40004000000 */
[----:B------:R-:W-:Y:S02]  /*44f0*/  FMNMX.FTZ R17, R240, R21, !PT ;  /* 0x00000015f0117209 */ /* 0x000fe40007810000 */
[----:B------:R-:W-:-:S02]  /*4500*/  ISETP.GE.AND P0, PT, R13, R2, PT ;  /* 0x000000020d00720c */ /* 0x000fc40003f06270 */
[----:B------:R-:W-:Y:S02]  /*4510*/  FSEL R198, R198, -INF , !P1 ;  /* 0xff800000c6c67808 */ /* 0x000fe40004800000 */
[----:B------:R-:W-:Y:S02]  /*4520*/  FMNMX.FTZ R17, R238, R17, !PT ;  /* 0x00000011ee117209 */ /* 0x000fe40007810000 */
[----:B------:R-:W-:Y:S02]  /*4530*/  FMNMX.FTZ R15, R190, R15, !PT ;  /* 0x0000000fbe0f7209 */ /* 0x000fe40007810000 */
[----:B------:R-:W-:Y:S02]  /*4540*/  FSEL R196, R196, -INF , !P0 ;  /* 0xff800000c4c47808 */ /* 0x000fe40004000000 */
[----:B------:R-:W-:Y:S01]  /*4550*/  FMNMX.FTZ R13, R198, R17, !PT ;  /* 0x00000011c60d7209 */ /* 0x000fe20007810000 */
[----:B------:R-:W2:Y:S01]  /*4560*/  SHFL.BFLY PT, R22, R15, 0x2, 0x1f ;  /* 0x0c401f000f167f89 */ /* 0x000ea200000e0000 */
[----:B-1----:R-:W-:-:S02]  /*4570*/  FMNMX.FTZ R28, R9, R28, !PT ;  /* 0x0000001c091c7209 */ /* 0x002fc40007810000 */
[----:B------:R-:W-:Y:S02]  /*4580*/  FMNMX.FTZ R13, R196, R13, !PT ;  /* 0x0000000dc40d7209 */ /* 0x000fe40007810000 */
[----:B------:R-:W-:Y:S01]  /*4590*/  FMNMX.FTZ R3, R3, R26, !PT ;  /* 0x0000001a03037209 */ /* 0x000fe20007810000 */
[----:B------:R-:W1:Y:S03]  /*45a0*/  SHFL.BFLY PT, R237, R28, 0x1, 0x1f ;  /* 0x0c201f001ced7f89 */ /* 0x000e6600000e0000 */
[C---:B------:R-:W-:Y:S01]  /*45b0*/  FSETP.NEU.FTZ.AND P3, PT, R3.reuse, -INF , PT ;  /* 0xff8000000300780b */ /* 0x040fe20003f7d000 */
[----:B------:R-:W3:Y:S01]  /*45c0*/  SHFL.BFLY PT, R236, R13, 0x2, 0x1f ;  /* 0x0c401f000dec7f89 */ /* 0x000ee200000e0000 */
[C---:B------:R-:W-:Y:S02]  /*45d0*/  FMUL.FTZ R197, R3.reuse, UR13 ;  /* 0x0000000d03c57c20 */ /* 0x040fe40008410000 */
[----:B------:R-:W-:-:S03]  /*45e0*/  FSEL R195, R3, RZ, P3 ;  /* 0x000000ff03c37208 */ /* 0x000fc60001800000 */
[----:B------:R-:W-:Y:S02]  /*45f0*/  FSEL R197, R197, RZ, P3 ;  /* 0x000000ffc5c57208 */ /* 0x000fe40001800000 */
[----:B------:R-:W-:-:S03]  /*4600*/  FADD.FTZ R195, R168, -R195 ;  /* 0x800000c3a8c37221 */ /* 0x000fc60000010000 */
[--C-:B------:R-:W-:Y:S01]  /*4610*/  FFMA.FTZ R186, R0, UR13, -R197.reuse ;  /* 0x0000000d00ba7c23 */ /* 0x100fe200080108c5 */
[--C-:B------:R-:W-:Y:S01]  /*4620*/  FFMA.FTZ R184, R12, UR13, -R197.reuse ;  /* 0x0000000d0cb87c23 */ /* 0x100fe200080108c5 */
[--C-:B------:R-:W-:Y:S01]  /*4630*/  FFMA.FTZ R185, R16, UR13, -R197.reuse ;  /* 0x0000000d10b97c23 */ /* 0x100fe200080108c5 */
[----:B--2---:R-:W-:Y:S01]  /*4640*/  FMNMX.FTZ R22, R15, R22, !PT ;  /* 0x000000160f167209 */ /* 0x004fe20007810000 */
[--C-:B------:R-:W-:Y:S01]  /*4650*/  FFMA.FTZ R182, R24, UR13, -R197.reuse ;  /* 0x0000000d18b67c23 */ /* 0x100fe200080108c5 */
[----:B------:R-:W-:Y:S01]  /*4660*/  FMUL.FTZ R195, R195, UR13 ;  /* 0x0000000dc3c37c20 */ /* 0x000fe20008410000 */
[----:B------:R-:W-:Y:S01]  /*4670*/  MUFU.EX2 R186, R186 ;  /* 0x000000ba00ba7308 */ /* 0x000fe20000000800 */
[----:B------:R-:W-:Y:S01]  /*4680*/  FFMA.FTZ R202, R202, UR13, -R197 ;  /* 0x0000000dcaca7c23 */ /* 0x000fe200080108c5 */
[----:B------:R-:W2:Y:S01]  /*4690*/  SHFL.BFLY PT, R15, R22, 0x1, 0x1f ;  /* 0x0c201f00160f7f89 */ /* 0x000ea200000e0000 */
[----:B-1----:R-:W-:-:S03]  /*46a0*/  FMNMX.FTZ R237, R28, R237, !PT ;  /* 0x000000ed1ced7209 */ /* 0x002fc60007810000 */
[----:B------:R-:W-:Y:S01]  /*46b0*/  LDSM.16.MT88.4 R28, [R214+0xb000] ;  /* 0x00b00000d61c783b */ /* 0x000fe20000004200 */
[----:B---3--:R-:W-:Y:S01]  /*46c0*/  FMNMX.FTZ R236, R13, R236, !PT ;  /* 0x000000ec0dec7209 */ /* 0x008fe20007810000 */
[C---:B------:R-:W-:Y:S01]  /*46d0*/  FMUL.FTZ R242, R237.reuse, UR13 ;  /* 0x0000000dedf27c20 */ /* 0x040fe20008410000 */
[C---:B------:R-:W-:Y:S01]  /*46e0*/  FSETP.NEU.FTZ.AND P1, PT, R237.reuse, -INF , PT ;  /* 0xff800000ed00780b */ /* 0x040fe20003f3d000 */
[----:B------:R-:W-:Y:S02]  /*46f0*/  MUFU.EX2 R184, R184 ;  /* 0x000000b800b87308 */ /* 0x000fe40000000800 */
[----:B------:R-:W1:Y:S01]  /*4700*/  SHFL.BFLY PT, R9, R236, 0x1, 0x1f ;  /* 0x0c201f00ec097f89 */ /* 0x000e6200000e0000 */
[----:B------:R-:W-:Y:S02]  /*4710*/  FSEL R242, R242, RZ, P1 ;  /* 0x000000fff2f27208 */ /* 0x000fe40000800000 */
[----:B------:R-:W-:-:S03]  /*4720*/  FSEL R189, R237, RZ, P1 ;  /* 0x000000ffedbd7208 */ /* 0x000fc60000800000 */
[--C-:B------:R-:W-:Y:S01]  /*4730*/  FFMA.FTZ R180, R11, UR13, -R242.reuse ;  /* 0x0000000d0bb47c23 */ /* 0x100fe200080108f2 */
[--C-:B------:R-:W-:Y:S01]  /*4740*/  FFMA.FTZ R177, R5, UR13, -R242.reuse ;  /* 0x0000000d05b17c23 */ /* 0x100fe200080108f2 */
[--C-:B------:R-:W-:Y:S01]  /*4750*/  FFMA.FTZ R178, R7, UR13, -R242.reuse ;  /* 0x0000000d07b27c23 */ /* 0x100fe200080108f2 */
[--C-:B------:R-:W-:Y:S01]  /*4760*/  FFMA.FTZ R175, R27, UR13, -R242.reuse ;  /* 0x0000000d1baf7c23 */ /* 0x100fe200080108f2 */
[----:B------:R-:W-:Y:S01]  /*4770*/  FADD.FTZ R189, R166, -R189 ;  /* 0x800000bda6bd7221 */ /* 0x000fe20000010000 */
[----:B------:R-:W-:Y:S01]  /*4780*/  LDSM.16.MT88.4 R24, [R214+0xa000] ;  /* 0x00a00000d618783b */ /* 0x000fe20000004200 */
[----:B------:R-:W-:Y:S01]  /*4790*/  MUFU.EX2 R180, R180 ;  /* 0x000000b400b47308 */ /* 0x000fe20000000800 */
[--C-:B------:R-:W-:Y:S01]  /*47a0*/  FFMA.FTZ R207, R207, UR13, -R242.reuse ;  /* 0x0000000dcfcf7c23 */ /* 0x100fe200080108f2 */
[----:B--2---:R-:W-:Y:S01]  /*47b0*/  FMNMX.FTZ R0, R22, R15, !PT ;  /* 0x0000000f16007209 */ /* 0x004fe20007810000 */
[----:B------:R-:W-:Y:S01]  /*47c0*/  FMUL.FTZ R189, R189, UR13 ;  /* 0x0000000dbdbd7c20 */ /* 0x000fe20008410000 */
[--C-:B------:R-:W-:Y:S01]  /*47d0*/  FFMA.FTZ R244, R239, UR13, -R242.reuse ;  /* 0x0000000deff47c23 */ /* 0x100fe200080108f2 */
[--C-:B------:R-:W-:Y:S01]  /*47e0*/  FFMA.FTZ R205, R205, UR13, -R242.reuse ;  /* 0x0000000dcdcd7c23 */ /* 0x100fe200080108f2 */
[C---:B------:R-:W-:Y:S01]  /*47f0*/  FSETP.NEU.FTZ.AND P2, PT, R0.reuse, -INF , PT ;  /* 0xff8000000000780b */ /* 0x040fe20003f5d000 */
[C---:B------:R-:W-:Y:S01]  /*4800*/  FMUL.FTZ R193, R0.reuse, UR13 ;  /* 0x0000000d00c17c20 */ /* 0x040fe20008410000 */
[----:B------:R-:W2:Y:S01]  /*4810*/  MUFU.EX2 R177, R177 ;  /* 0x000000b100b17308 */ /* 0x000ea20000000800 */
[----:B------:R-:W-:Y:S01]  /*4820*/  FFMA.FTZ R242, R203, UR13, -R242 ;  /* 0x0000000dcbf27c23 */ /* 0x000fe200080108f2 */
[----:B------:R-:W-:Y:S01]  /*4830*/  FSEL R194, R0, RZ, P2 ;  /* 0x000000ff00c27208 */ /* 0x000fe20001000000 */
[----:B------:R-:W-:Y:S01]  /*4840*/  FFMA.FTZ R239, R204, UR13, -R197 ;  /* 0x0000000dccef7c23 */ /* 0x000fe200080108c5 */
[----:B-1----:R-:W-:-:S02]  /*4850*/  FMNMX.FTZ R236, R236, R9, !PT ;  /* 0x00000009ecec7209 */ /* 0x002fc40007810000 */
[----:B------:R-:W-:Y:S01]  /*4860*/  FSEL R193, R193, RZ, P2 ;  /* 0x000000ffc1c17208 */ /* 0x000fe20001000000 */
[----:B------:R-:W-:Y:S01]  /*4870*/  FADD.FTZ R194, R167, -R194 ;  /* 0x800000c2a7c27221 */ /* 0x000fe20000010000 */
[C---:B------:R-:W-:Y:S01]  /*4880*/  FSETP.NEU.FTZ.AND P0, PT, R236.reuse, -INF , PT ;  /* 0xff800000ec00780b */ /* 0x040fe20003f1d000 */
[----:B------:R-:W-:Y:S01]  /*4890*/  FMUL.FTZ R199, R236, UR13 ;  /* 0x0000000decc77c20 */ /* 0x000fe20008410000 */
[----:B------:R-:W-:Y:S01]  /*48a0*/  MUFU.EX2 R178, R178 ;  /* 0x000000b200b27308 */ /* 0x000fe20000000800 */
[--C-:B------:R-:W-:Y:S01]  /*48b0*/  FFMA.FTZ R4, R4, UR13, -R193.reuse ;  /* 0x0000000d04047c23 */ /* 0x100fe200080108c1 */
[--C-:B------:R-:W-:Y:S01]  /*48c0*/  FFMA.FTZ R183, R20, UR13, -R193.reuse ;  /* 0x0000000d14b77c23 */ /* 0x100fe200080108c1 */
[--C-:B------:R-:W-:Y:S01]  /*48d0*/  FFMA.FTZ R181, R6, UR13, -R193.reuse ;  /* 0x0000000d06b57c23 */ /* 0x100fe200080108c1 */
[----:B------:R-:W-:Y:S01]  /*48e0*/  FSEL R199, R199, RZ, P0 ;  /* 0x000000ffc7c77208 */ /* 0x000fe20000000000 */
[----:B------:R-:W-:Y:S01]  /*48f0*/  FFMA.FTZ R179, R14, UR13, -R193 ;  /* 0x0000000d0eb37c23 */ /* 0x000fe200080108c1 */
[----:B------:R-:W-:Y:S01]  /*4900*/  LDSM.16.MT88.4 R20, [R213+0xb000] ;  /* 0x00b00000d514783b */ /* 0x000fe20000004200 */
[----:B------:R-:W-:Y:S01]  /*4910*/  FSEL R188, R236, RZ, P0 ;  /* 0x000000ffecbc7208 */ /* 0x000fe20000000000 */
[----:B------:R1:W-:Y:S01]  /*4920*/  MUFU.EX2 R168, R4 ;  /* 0x0000000400a87308 */ /* 0x0003e20000000800 */
[--C-:B------:R-:W-:Y:S01]  /*4930*/  FFMA.FTZ R174, R18, UR13, -R199.reuse ;  /* 0x0000000d12ae7c23 */ /* 0x100fe200080108c7 */
[--C-:B------:R-:W-:Y:S01]  /*4940*/  FFMA.FTZ R173, R10, UR13, -R199.reuse ;  /* 0x0000000d0aad7c23 */ /* 0x100fe200080108c7 */
[--C-:B------:R-:W-:Y:S01]  /*4950*/  FFMA.FTZ R172, R32, UR13, -R199.reuse ;  /* 0x0000000d20ac7c23 */ /* 0x100fe200080108c7 */
[--C-:B------:R-:W-:Y:S01]  /*4960*/  FFMA.FTZ R187, R8, UR13, -R199.reuse ;  /* 0x0000000d08bb7c23 */ /* 0x100fe200080108c7 */
[----:B------:R-:W3:Y:S01]  /*4970*/  LDSM.16.MT88.4 R32, [R215+0xa000] ;  /* 0x00a00000d720783b */ /* 0x000ee20000004200 */
[----:B------:R-:W-:Y:S01]  /*4980*/  FADD.FTZ R188, R165, -R188 ;  /* 0x800000bca5bc7221 */ /* 0x000fe20000010000 */
[----:B------:R-:W-:Y:S01]  /*4990*/  FMUL.FTZ R194, R194, UR13 ;  /* 0x0000000dc2c27c20 */ /* 0x000fe20008410000 */
[----:B------:R-:W4:Y:S01]  /*49a0*/  MUFU.EX2 R175, R175 ;  /* 0x000000af00af7308 */ /* 0x000f220000000800 */
[----:B------:R-:W5:Y:S01]  /*49b0*/  LDSM.16.MT88.4 R16, [R213+0xa000] ;  /* 0x00a00000d510783b */ /* 0x000f620000004200 */
[----:B------:R-:W-:Y:S01]  /*49c0*/  FMUL.FTZ R188, R188, UR13 ;  /* 0x0000000dbcbc7c20 */ /* 0x000fe20008410000 */
[----:B--2---:R-:W-:Y:S01]  /*49d0*/  F2FP.BF16.F32.PACK_AB R164, R177, R180 ;  /* 0x000000b4b1a4723e */ /* 0x004fe200000010ff */
[----:B------:R-:W-:Y:S01]  /*49e0*/  FFMA.FTZ R203, R240, UR13, -R199 ;  /* 0x0000000df0cb7c23 */ /* 0x000fe200080108c7 */
[----:B------:R-:W2:Y:S01]  /*49f0*/  LDSM.16.MT88.4 R8, [R212+0xa000] ;  /* 0x00a00000d408783b */ /* 0x000ea20000004200 */
[--C-:B------:R-:W-:Y:S01]  /*4a00*/  FFMA.FTZ R200, R200, UR13, -R193.reuse ;  /* 0x0000000dc8c87c23 */ /* 0x100fe200080108c1 */
[--C-:B------:R-:W-:Y:S01]  /*4a10*/  FFMA.FTZ R191, R191, UR13, -R193.reuse ;  /* 0x0000000dbfbf7c23 */ /* 0x100fe200080108c1 */
[----:B------:R-:W-:Y:S01]  /*4a20*/  MUFU.EX2 R174, R174 ;  /* 0x000000ae00ae7308 */ /* 0x000fe20000000800 */
[----:B-1----:R-:W1:Y:S01]  /*4a30*/  LDSM.16.MT88.4 R4, [R215+0xb000] ;  /* 0x00b00000d704783b */ /* 0x002e620000004200 */
[----:B------:R-:W-:Y:S01]  /*4a40*/  FFMA.FTZ R190, R190, UR13, -R193 ;  /* 0x0000000dbebe7c23 */ /* 0x000fe200080108c1 */
[----:B------:R-:W-:-:S02]  /*4a50*/  ISETP.GE.AND P0, PT, R169, 0x3, PT ;  /* 0x00000003a900780c */ /* 0x000fc40003f06270 */
[----:B------:R-:W1:Y:S03]  /*4a60*/  LDSM.16.MT88.4 R12, [R212+0xb000] ;  /* 0x00b00000d40c783b */ /* 0x000e660000004200 */
[----:B------:R-:W3:Y:S01]  /*4a70*/  MUFU.EX2 R173, R173 ;  /* 0x000000ad00ad7308 */ /* 0x000ee20000000800 */
[----:B----4-:R-:W-:-:S07]  /*4a80*/  F2FP.BF16.F32.PACK_AB R166, R175, R178 ;  /* 0x000000b2afa6723e */ /* 0x010fce00000010ff */
[----:B------:R-:W-:Y:S08]  /*4a90*/  MUFU.EX2 R172, R172 ;  /* 0x000000ac00ac7308 */ /* 0x000ff00000000800 */
[----:B------:R-:W4:Y:S01]  /*4aa0*/  MUFU.EX2 R187, R187 ;  /* 0x000000bb00bb7308 */ /* 0x000f220000000800 */
[----:B---3--:R-:W-:-:S07]  /*4ab0*/  F2FP.BF16.F32.PACK_AB R165, R173, R174 ;  /* 0x000000aeada5723e */ /* 0x008fce00000010ff */
[----:B------:R-:W3:Y:S08]  /*4ac0*/  MUFU.EX2 R189, R189 ;  /* 0x000000bd00bd7308 */ /* 0x000ef00000000800 */
[----:B------:R-:W5:Y:S01]  /*4ad0*/  MUFU.EX2 R188, R188 ;  /* 0x000000bc00bc7308 */ /* 0x000f620000000800 */
[----:B----4-:R-:W-:-:S07]  /*4ae0*/  F2FP.BF16.F32.PACK_AB R167, R187, R172 ;  /* 0x000000acbba7723e */ /* 0x010fce00000010ff */
[----:B------:R-:W-:Y:S01]  /*4af0*/  MUFU.EX2 R185, R185 ;  /* 0x000000b900b97308 */ /* 0x000fe20000000800 */
[-C--:B---3--:R-:W-:Y:S01]  /*4b00*/  FMUL.FTZ R156, R156, R189.reuse ;  /* 0x000000bd9c9c7220 */ /* 0x088fe20000410000 */
[-C--:B------:R-:W-:Y:S01]  /*4b10*/  FMUL.FTZ R157, R157, R189.reuse ;  /* 0x000000bd9d9d7220 */ /* 0x080fe20000410000 */
[-C--:B------:R-:W-:Y:S01]  /*4b20*/  FMUL.FTZ R152, R152, R189.reuse ;  /* 0x000000bd98987220 */ /* 0x080fe20000410000 */
[-C--:B------:R-:W-:Y:S01]  /*4b30*/  FMUL.FTZ R153, R153, R189.reuse ;  /* 0x000000bd99997220 */ /* 0x080fe20000410000 */
[-C--:B------:R-:W-:Y:S01]  /*4b40*/  FMUL.FTZ R140, R140, R189.reuse ;  /* 0x000000bd8c8c7220 */ /* 0x080fe20000410000 */
[-C--:B------:R-:W-:Y:S01]  /*4b50*/  FMUL.FTZ R141, R141, R189.reuse ;  /* 0x000000bd8d8d7220 */ /* 0x080fe20000410000 */
[-C--:B------:R-:W-:Y:S01]  /*4b60*/  FMUL.FTZ R136, R136, R189.reuse ;  /* 0x000000bd88887220 */ /* 0x080fe20000410000 */
[----:B------:R-:W-:Y:S01]  /*4b70*/  MUFU.EX2 R182, R182 ;  /* 0x000000b600b67308 */ /* 0x000fe20000000800 */
[-C--:B-----5:R-:W-:Y:S01]  /*4b80*/  FMUL.FTZ R158, R158, R188.reuse ;  /* 0x000000bc9e9e7220 */ /* 0x0a0fe20000410000 */
        /* <DEDUP_REMOVED lines=37> */
[-C--:B------:R-:W-:Y:S01]  /*4de0*/  FMUL.FTZ R78, R78, R188.reuse ;  /* 0x000000bc4e4e7220 */ /* 0x080fe20000410000 */
        /* <DEDUP_REMOVED lines=23> */
[C---:B------:R-:W-:Y:S01]  /*4f60*/  HMMA.16816.F32.BF16 R156, R164.reuse, R32, R156 ;  /* 0x00000020a49c723c */ /* 0x040fe2000004189c */
[-C--:B---3--:R-:W-:Y:S01]  /*4f70*/  FMUL.FTZ R68, R68, R195.reuse ;  /* 0x000000c344447220 */ /* 0x088fe20000410000 */
[-C--:B------:R-:W-:Y:S01]  /*4f80*/  FMUL.FTZ R69, R69, R195.reuse ;  /* 0x000000c345457220 */ /* 0x080fe20000410000 */
[-C--:B----4-:R-:W-:Y:S01]  /*4f90*/  FMUL.FTZ R70, R70, R194.reuse ;  /* 0x000000c246467220 */ /* 0x090fe20000410000 */
        /* <DEDUP_REMOVED lines=73> */
[----:B------:R-:W-:Y:S01]  /*5430*/  MUFU.EX2 R207, R207 ;  /* 0x000000cf00cf7308 */ /* 0x000fe20000000800 */
[----:B------:R-:W-:Y:S01]  /*5440*/  HMMA.16816.F32.BF16 R108, R164, R22, R108 ;  /* 0x00000016a46c723c */ /* 0x000fe2000004186c */
[----:B------:R-:W-:Y:S01]  /*5450*/  FFMA.FTZ R195, R235, R195, R186 ;  /* 0x000000c3ebc37223 */ /* 0x000fe200000100ba */
[----:B------:R-:W-:Y:S01]  /*5460*/  FFMA.FTZ R194, R232, R194, R183 ;  /* 0x000000c2e8c27223 */ /* 0x000fe200000100b7 */
[----:B------:R-:W-:Y:S01]  /*5470*/  FFMA.FTZ R180, R233, R189, R180 ;  /* 0x000000bde9b47223 */ /* 0x000fe200000100b4 */
[----:B------:R-:W-:-:S02]  /*5480*/  FFMA.FTZ R174, R225, R188, R174 ;  /* 0x000000bce1ae7223 */ /* 0x000fc400000100ae */
[C---:B------:R-:W-:Y:S01]  /*5490*/  HMMA.16816.F32.BF16 R120, R164.reuse, R12, R120 ;  /* 0x0000000ca478723c */ /* 0x040fe20000041878 */
[----:B------:R-:W1:Y:S01]  /*54a0*/  MUFU.EX2 R244, R244 ;  /* 0x000000f400f47308 */ /* 0x000e620000000800 */
[----:B------:R-:W-:Y:S01]  /*54b0*/  FADD.FTZ R194, R181, R194 ;  /* 0x000000c2b5c27221 */ /* 0x000fe20000010000 */
[----:B------:R-:W-:Y:S01]  /*54c0*/  FADD.FTZ R177, R177, R180 ;  /* 0x000000b4b1b17221 */ /* 0x000fe20000010000 */
[----:B------:R-:W-:Y:S02]  /*54d0*/  FADD.FTZ R173, R173, R174 ;  /* 0x000000aeadad7221 */ /* 0x000fe40000010000 */
[----:B------:R-:W-:Y:S01]  /*54e0*/  HMMA.16816.F32.BF16 R124, R164, R14, R124 ;  /* 0x0000000ea47c723c */ /* 0x000fe2000004187c */
[----:B------:R-:W-:Y:S01]  /*54f0*/  FADD.FTZ R178, R178, R177 ;  /* 0x000000b1b2b27221 */ /* 0x000fe20000010000 */
[----:B------:R-:W-:Y:S01]  /*5500*/  FADD.FTZ R172, R172, R173 ;  /* 0x000000adacac7221 */ /* 0x000fe20000010000 */
[----:B------:R-:W-:Y:S02]  /*5510*/  MUFU.EX2 R205, R205 ;  /* 0x000000cd00cd7308 */ /* 0x000fe40000000800 */
[----:B------:R-:W-:Y:S01]  /*5520*/  FADD.FTZ R178, R175, R178 ;  /* 0x000000b2afb27221 */ /* 0x000fe20000010000 */
[----:B------:R-:W-:Y:S01]  /*5530*/  FADD.FTZ R172, R187, R172 ;  /* 0x000000acbbac7221 */ /* 0x000fe20000010000 */
[C---:B------:R-:W-:Y:S01]  /*5540*/  F2FP.BF16.F32.PACK_AB R164, R184.reuse, R186 ;  /* 0x000000bab8a4723e */ /* 0x040fe200000010ff */
[----:B------:R-:W-:Y:S01]  /*5550*/  FADD.FTZ R184, R184, R195 ;  /* 0x000000c3b8b87221 */ /* 0x000fe20000010000 */
[----:B------:R-:W-:-:S02]  /*5560*/  F2FP.BF16.F32.PACK_AB R165, R181, R183 ;  /* 0x000000b7b5a5723e */ /* 0x000fc400000010ff */
[----:B------:R-:W-:Y:S01]  /*5570*/  F2FP.BF16.F32.PACK_AB R166, R182, R185 ;  /* 0x000000b9b6a6723e */ /* 0x000fe200000010ff */
[----:B------:R-:W-:Y:S01]  /*5580*/  MUFU.EX2 R242, R242 ;  /* 0x000000f200f27308 */ /* 0x000fe20000000800 */
[----:B------:R-:W-:Y:S01]  /*5590*/  F2FP.BF16.F32.PACK_AB R167, R168, R179 ;  /* 0x000000b3a8a7723e */ /* 0x000fe200000010ff */
[----:B------:R-:W-:Y:S01]  /*55a0*/  FADD.FTZ R185, R185, R184 ;  /* 0x000000b8b9b97221 */ /* 0x000fe20000010000 */
[----:B------:R-:W-:-:S03]  /*55b0*/  FADD.FTZ R179, R179, R194 ;  /* 0x000000c2b3b37221 */ /* 0x000fc60000010000 */
[----:B------:R-:W-:Y:S01]  /*55c0*/  FADD.FTZ R185, R182, R185 ;  /* 0x000000b9b6b97221 */ /* 0x000fe20000010000 */
[----:B------:R-:W-:Y:S01]  /*55d0*/  FADD.FTZ R179, R168, R179 ;  /* 0x000000b3a8b37221 */ /* 0x000fe20000010000 */
[----:B------:R-:W-:Y:S01]  /*55e0*/  HMMA.16816.F32.BF16 R68, R164, R4, R68 ;  /* 0x00000004a444723c */ /* 0x000fe20000041844 */
[----:B------:R-:W-:Y:S01]  /*55f0*/  MUFU.EX2 R203, R203 ;  /* 0x000000cb00cb7308 */ /* 0x000fe20000000800 */
[----:B------:R-:W-:-:S04]  /*5600*/  MOV R168, R3 ;  /* 0x0000000300a87202 */ /* 0x000fc80000000f00 */
[C---:B------:R-:W-:Y:S01]  /*5610*/  HMMA.16816.F32.BF16 R160, R164.reuse, R32, R160 ;  /* 0x00000020a4a0723c */ /* 0x040fe200000418a0 */
[--C-:B------:R-:W-:Y:S01]  /*5620*/  FFMA.FTZ R4, R238, UR13, -R199.reuse ;  /* 0x0000000dee047c23 */ /* 0x100fe200080108c7 */
[--C-:B------:R-:W-:Y:S01]  /*5630*/  FFMA.FTZ R238, R198, UR13, -R199.reuse ;  /* 0x0000000dc6ee7c23 */ /* 0x100fe200080108c7 */
[----:B------:R-:W-:Y:S01]  /*5640*/  FFMA.FTZ R199, R196, UR13, -R199 ;  /* 0x0000000dc4c77c23 */ /* 0x000fe200080108c7 */
[--C-:B------:R-:W-:Y:S01]  /*5650*/  FFMA.FTZ R196, R206, UR13, -R197.reuse ;  /* 0x0000000dcec47c23 */ /* 0x100fe200080108c5 */
[----:B------:R2:W3:Y:S01]  /*5660*/  MUFU.EX2 R198, R4 ;  /* 0x0000000400c67308 */ /* 0x0004e20000000800 */
[----:B------:R-:W-:Y:S01]  /*5670*/  HMMA.16816.F32.BF16 R148, R164, R34, R148 ;  /* 0x00000022a494723c */ /* 0x000fe20000041894 */
[----:B------:R-:W4:Y:S01]  /*5680*/  LDSM.16.MT88.4 R32, [R215+0xa800] ;  /* 0x00a80000d720783b */ /* 0x000f220000004200 */
[----:B------:R-:W-:Y:S01]  /*5690*/  FFMA.FTZ R197, R201, UR13, -R197 ;  /* 0x0000000dc9c57c23 */ /* 0x000fe200080108c5 */
[----:B------:R-:W-:-:S03]  /*56a0*/  FFMA.FTZ R201, R192, UR13, -R193 ;  /* 0x0000000dc0c97c23 */ /* 0x000fc600080108c1 */
[C---:B------:R-:W-:Y:S01]  /*56b0*/  HMMA.16816.F32.BF16 R144, R164.reuse, R24, R144 ;  /* 0x00000018a490723c */ /* 0x040fe20000041890 */
[----:B------:R-:W-:Y:S05]  /*56c0*/  MUFU.EX2 R238, R238 ;  /* 0x000000ee00ee7308 */ /* 0x000fea0000000800 */
[C---:B------:R-:W-:Y:S01]  /*56d0*/  HMMA.16816.F32.BF16 R132, R164.reuse, R26, R132 ;  /* 0x0000001aa484723c */ /* 0x040fe20000041884 */
[----:B------:R-:W-:Y:S02]  /*56e0*/  LDSM.16.MT88.4 R24, [R213+0xa800] ;  /* 0x00a80000d518783b */ /* 0x000fe40000004200 */
[----:B------:R-:W5:Y:S03]  /*56f0*/  MUFU.EX2 R199, R199 ;  /* 0x000000c700c77308 */ /* 0x000f660000000800 */
[C---:B------:R-:W-:Y:S05]  /*5700*/  HMMA.16816.F32.BF16 R36, R164.reuse, R16, R36 ;  /* 0x00000010a424723c */ /* 0x040fea0000041824 */
[----:B------:R-:W-:Y:S01]  /*5710*/  MUFU.EX2 R196, R196 ;  /* 0x000000c400c47308 */ /* 0x000fe20000000800 */
[C---:B------:R-:W-:Y:S01]  /*5720*/  HMMA.16816.F32.BF16 R48, R164.reuse, R18, R48 ;  /* 0x00000012a430723c */ /* 0x040fe20000041830 */
[----:B------:R-:W-:Y:S05]  /*5730*/  LDSM.16.MT88.4 R16, [R215+0xb800] ;  /* 0x00b80000d710783b */ /* 0x000fea0000004200 */
[C---:B------:R-:W-:Y:S01]  /*5740*/  HMMA.16816.F32.BF16 R52, R164.reuse, R8, R52 ;  /* 0x00000008a434723c */ /* 0x040fe20000041834 */
[----:B------:R-:W4:Y:S05]  /*5750*/  MUFU.EX2 R239, R239 ;  /* 0x000000ef00ef7308 */ /* 0x000f2a0000000800 */
[C---:B------:R-:W-:Y:S01]  /*5760*/  HMMA.16816.F32.BF16 R64, R164.reuse, R10, R64 ;  /* 0x0000000aa440723c */ /* 0x040fe20000041840 */
[----:B------:R-:W-:Y:S02]  /*5770*/  LDSM.16.MT88.4 R8, [R213+0xb800] ;  /* 0x00b80000d508783b */ /* 0x000fe40000004200 */
[----:B------:R-:W-:Y:S03]  /*5780*/  MUFU.EX2 R200, R200 ;  /* 0x000000c800c87308 */ /* 0x000fe60000000800 */
[C---:B------:R-:W-:Y:S01]  /*5790*/  HMMA.16816.F32.BF16 R80, R164.reuse, R6, R80 ;  /* 0x00000006a450723c */ /* 0x040fe20000041850 */
[----:B--2---:R-:W-:Y:S04]  /*57a0*/  LDSM.16.MT88.4 R4, [R212+0xb800] ;  /* 0x00b80000d404783b */ /* 0x004fe80000004200 */
[----:B------:R-:W2:Y:S01]  /*57b0*/  MUFU.EX2 R201, R201 ;  /* 0x000000c900c97308 */ /* 0x000ea20000000800 */
[C---:B------:R-:W-:Y:S06]  /*57c0*/  HMMA.16816.F32.BF16 R84, R164.reuse, R28, R84 ;  /* 0x0000001ca454723c */ /* 0x040fec0000041854 */
[C---:B------:R-:W-:Y:S01]  /*57d0*/  HMMA.16816.F32.BF16 R96, R164.reuse, R30, R96 ;  /* 0x0000001ea460723c */ /* 0x040fe20000041860 */
[----:B------:R-:W2:Y:S01]  /*57e0*/  LDSM.16.MT88.4 R28, [R214+0xa800] ;  /* 0x00a80000d61c783b */ /* 0x000ea20000004200 */
[----:B------:R-:W-:Y:S04]  /*57f0*/  MUFU.EX2 R202, R202 ;  /* 0x000000ca00ca7308 */ /* 0x000fe80000000800 */
[C---:B------:R-:W-:Y:S04]  /*5800*/  HMMA.16816.F32.BF16 R100, R164.reuse, R20, R100 ;  /* 0x00000014a464723c */ /* 0x040fe80000041864 */
[----:B------:R-:W2:Y:S02]  /*5810*/  MUFU.EX2 R197, R197 ;  /* 0x000000c500c57308 */ /* 0x000ea40000000800 */
[C---:B------:R-:W-:Y:S01]  /*5820*/  HMMA.16816.F32.BF16 R112, R164.reuse, R22, R112 ;  /* 0x00000016a470723c */ /* 0x040fe20000041870 */
[----:B------:R-:W2:Y:S05]  /*5830*/  LDSM.16.MT88.4 R20, [R212+0xa800] ;  /* 0x00a80000d414783b */ /* 0x000eaa0000004200 */
[C---:B------:R-:W-:Y:S01]  /*5840*/  HMMA.16816.F32.BF16 R116, R164.reuse, R12, R116 ;  /* 0x0000000ca474723c */ /* 0x040fe20000041874 */
[----:B------:R-:W-:Y:S05]  /*5850*/  MUFU.EX2 R191, R191 ;  /* 0x000000bf00bf7308 */ /* 0x000fea0000000800 */
[----:B------:R-:W-:Y:S01]  /*5860*/  HMMA.16816.F32.BF16 R128, R164, R14, R128 ;  /* 0x0000000ea480723c */ /* 0x000fe20000041880 */
[----:B------:R-:W2:Y:S02]  /*5870*/  LDSM.16.MT88.4 R12, [R214+0xb800] ;  /* 0x00b80000d60c783b */ /* 0x000ea40000004200 */
[----:B------:R-:W2:Y:S04]  /*5880*/  MUFU.EX2 R190, R190 ;  /* 0x000000be00be7308 */ /* 0x000ea80000000800 */
[----:B-1----:R-:W-:Y:S01]  /*5890*/  F2FP.BF16.F32.PACK_AB R164, R244, R207 ;  /* 0x000000cff4a4723e */ /* 0x002fe200000010ff */
[----:B------:R-:W-:Y:S01]  /*58a0*/  FADD.FTZ R207, R207, R178 ;  /* 0x000000b2cfcf7221 */ /* 0x000fe20000010000 */
[----:B---3--:R-:W-:Y:S01]  /*58b0*/  F2FP.BF16.F32.PACK_AB R165, R198, R203 ;  /* 0x000000cbc6a5723e */ /* 0x008fe200000010ff */
[----:B------:R-:W-:Y:S01]  /*58c0*/  FADD.FTZ R203, R203, R172 ;  /* 0x000000accbcb7221 */ /* 0x000fe20000010000 */
[----:B------:R-:W-:Y:S01]  /*58d0*/  F2FP.BF16.F32.PACK_AB R166, R242, R205 ;  /* 0x000000cdf2a6723e */ /* 0x000fe200000010ff */
[----:B------:R-:W-:Y:S01]  /*58e0*/  FADD.FTZ R244, R244, R207 ;  /* 0x000000cff4f47221 */ /* 0x000fe20000010000 */
[----:B-----5:R-:W-:Y:S01]  /*58f0*/  F2FP.BF16.F32.PACK_AB R167, R199, R238 ;  /* 0x000000eec7a7723e */ /* 0x020fe200000010ff */
[----:B------:R-:W-:-:S02]  /*5900*/  FADD.FTZ R203, R198, R203 ;  /* 0x000000cbc6cb7221 */ /* 0x000fc40000010000 */
[----:B------:R-:W-:Y:S02]  /*5910*/  FADD.FTZ R205, R205, R244 ;  /* 0x000000f4cdcd7221 */ /* 0x000fe40000010000 */
[----:B------:R-:W-:Y:S02]  /*5920*/  FADD.FTZ R238, R238, R203 ;  /* 0x000000cbeeee7221 */ /* 0x000fe40000010000 */
[----:B----4-:R-:W-:Y:S01]  /*5930*/  HMMA.16816.F32.BF16 R156, R164, R32, R156 ;  /* 0x00000020a49c723c */ /* 0x010fe2000004189c */
[----:B------:R-:W-:Y:S01]  /*5940*/  FADD.FTZ R233, R242, R205 ;  /* 0x000000cdf2e97221 */ /* 0x000fe20000010000 */
[----:B------:R-:W-:-:S04]  /*5950*/  FADD.FTZ R225, R199, R238 ;  /* 0x000000eec7e17221 */ /* 0x000fc80000010000 */
[C---:B------:R-:W-:Y:S06]  /*5960*/  HMMA.16816.F32.BF16 R152, R164.reuse, R34, R152 ;  /* 0x00000022a498723c */ /* 0x040fec0000041898 */
[C---:B--2---:R-:W-:Y:S06]  /*5970*/  HMMA.16816.F32.BF16 R140, R164.reuse, R28, R140 ;  /* 0x0000001ca48c723c */ /* 0x044fec000004188c */
        /* <DEDUP_REMOVED lines=41> */
[----:B------:R-:W-:-:S02]  /*5c10*/  MOV R167, R0 ;  /* 0x0000000000a77202 */ /* 0x000fc40000000f00 */
[----:B------:R-:W-:Y:S02]  /*5c20*/  MOV R165, R236 ;  /* 0x000000ec00a57202 */ /* 0x000fe40000000f00 */
[----:B------:R-:W-:Y:S01]  /*5c30*/  MOV R166, R237 ;  /* 0x000000ed00a67202 */ /* 0x000fe20000000f00 */
[----:B------:R-:W-:-:S12]  /*5c40*/  @!P0 BRA `(.L_x_1082) ;  /* 0x0000005400848947 */ /* 0x000fd80003800000 */
[----:B------:R-:W-:-:S04]  /*5c50*/  DEPBAR.LE SB0, 0x0 ;  /* 0x000080000000791a */ /* 0x000fc80000000000 */
[----:B------:R-:W-:Y:S02]  /*5c60*/  USHF.L.U32 UR14, UR6, 0x6, URZ ;  /* 0x00000006060e7899 */ /* 0x000fe4000800063f */
[----:B------:R-:W-:Y:S01]  /*5c70*/  USHF.L.U64.HI UR5, UR6, 0x6, UR7 ;  /* 0x0000000606057899 */ /* 0x000fe20008010207 */
[----:B------:R-:W-:Y:S03]  /*5c80*/  BAR.SYNC.DEFER_BLOCKING 0x0 ;  /* 0x0000000000007b1d */ /* 0x000fe60000010000 */
[----:B------:R-:W-:Y:S02]  /*5c90*/  IADD3 R241, P3, R248, -UR14, RZ ;  /* 0x8000000ef8f17c10 */ /* 0x000fe4000ff7e0ff */
[----:B------:R-:W-:Y:S02]  /*5ca0*/  MOV R4, UR14 ;  /* 0x0000000e00047c02 */ /* 0x000fe40008000f00 */
[----:B------:R-:W-:-:S02]  /*5cb0*/  MOV R5, UR14 ;  /* 0x0000000e00057c02 */ /* 0x000fc40008000f00 */
[----:B------:R-:W-:Y:S02]  /*5cc0*/  IADD3.X R248, R249, ~UR5, RZ, P3, !PT ;  /* 0x80000005f9f87c10 */ /* 0x000fe40009ffe4ff */
[C---:B------:R-:W-:Y:S02]  /*5cd0*/  IADD3 R240, P5, R241.reuse, -UR14, RZ ;  /* 0x8000000ef1f07c10 */ /* 0x040fe4000ffbe0ff */
[----:B------:R-:W-:Y:S02]  /*5ce0*/  IADD3 R10, P4, P3, R241, 0x80, -R4 ;  /* 0x00000080f10a7810 */ /* 0x000fe40007b9e804 */
[C---:B------:R-:W-:Y:S02]  /*5cf0*/  IADD3 R238, P2, R250.reuse, -UR14, RZ ;  /* 0x8000000efaee7c10 */ /* 0x040fe4000ff5e0ff */
[----:B------:R-:W-:Y:S02]  /*5d00*/  IADD3 R8, P1, P0, R250, 0x80, -R5 ;  /* 0x00000080fa087810 */ /* 0x000fe4000783e805 */
[----:B------:R-:W-:-:S02]  /*5d10*/  IADD3.X R241, R248, ~UR5, RZ, P5, !PT ;  /* 0x80000005f8f17c10 */ /* 0x000fc4000affe4ff */
[----:B------:R-:W-:Y:S02]  /*5d20*/  IADD3.X R11, R248, ~UR5, RZ, P4, P3 ;  /* 0x80000005f80b7c10 */ /* 0x000fe4000a7e64ff */
[C---:B------:R-:W-:Y:S01]  /*5d30*/  IADD3.X R239, R251.reuse, ~UR5, RZ, P2, !PT ;  /* 0x80000005fbef7c10 */ /* 0x040fe200097fe4ff */
[----:B------:R-:W-:Y:S01]  /*5d40*/  @!PT LDS RZ, [RZ] ;  /* 0x00000000fffff984 */ /* 0x000fe20000000800 */
[----:B------:R-:W-:Y:S01]  /*5d50*/  @!PT LDS RZ, [RZ] ;  /* 0x00000000fffff984 */ /* 0x000fe20000000800 */
[----:B------:R-:W-:Y:S01]  /*5d60*/  @!PT LDS RZ, [RZ] ;  /* 0x00000000fffff984 */ /* 0x000fe20000000800 */
[----:B------:R-:W-:Y:S01]  /*5d70*/  LDGSTS.E.BYPASS.LTC128B.128 [R224+0xa000], desc[UR16][R240.64] ;  /* 0x0a000000f0e07fae */ /* 0x000fe2000b901d50 */
[----:B------:R-:W-:Y:S02]  /*5d80*/  IADD3.X R9, R251, ~UR5, RZ, P1, P0 ;  /* 0x80000005fb097c10 */ /* 0x000fe40008fe04ff */
[----:B------:R-:W-:Y:S01]  /*5d90*/  ISETP.NE.AND P0, PT, R169, 0x3, PT ;  /* 0x00000003a900780c */ /* 0x000fe20003f05270 */
[----:B------:R-:W-:Y:S04]  /*5da0*/  LDGSTS.E.BYPASS.LTC128B.128 [R224+0xb000], desc[UR16][R10.64] ;  /* 0x0b0000000ae07fae */ /* 0x000fe8000b901d50 */
[----:B------:R-:W-:Y:S04]  /*5db0*/  LDGSTS.E.BYPASS.LTC128B.128 [R224+0xa800], desc[UR16][R238.64] ;  /* 0x0a800000eee07fae */ /* 0x000fe8000b901d50 */
[----:B------:R1:W-:Y:S04]  /*5dc0*/  LDGSTS.E.BYPASS.LTC128B.128 [R224+0xb800], desc[UR16][R8.64] ;  /* 0x0b80000008e07fae */ /* 0x0003e8000b901d50 */
[----:B------:R-:W-:Y:S04]  /*5dd0*/  LDSM.16.M88.4 R196, [R222] ;  /* 0x00000000dec4783b */ /* 0x000fe80000000200 */
[----:B------:R-:W2:Y:S04]  /*5de0*/  LDSM.16.M88.4 R172, [R221] ;  /* 0x00000000ddac783b */ /* 0x000ea80000000200 */
[----:B------:R-:W3:Y:S04]  /*5df0*/  LDSM.16.M88.4 R28, [R222+0x2000] ;  /* 0x00200000de1c783b */ /* 0x000ee80000000200 */
[----:B------:R-:W4:Y:S04]  /*5e00*/  LDSM.16.M88.4 R4, [R221+0x800] ;  /* 0x00080000dd04783b */ /* 0x000f280000000200 */
[----:B------:R-:W-:Y:S04]  /*5e10*/  LDSM.16.M88.4 R24, [R219] ;  /* 0x00000000db18783b */ /* 0x000fe80000000200 */
[----:B------:R-:W5:Y:S04]  /*5e20*/  LDSM.16.M88.4 R16, [R220] ;  /* 0x00000000dc10783b */ /* 0x000f680000000200 */
[----:B------:R-:W5:Y:S04]  /*5e30*/  LDSM.16.M88.4 R188, [R220+0x2000] ;  /* 0x00200000dcbc783b */ /* 0x000f680000000200 */
[----:B------:R-:W5:Y:S04]  /*5e40*/  LDSM.16.M88.4 R20, [R211] ;  /* 0x00000000d314783b */ /* 0x000f680000000200 */
[----:B------:R-:W-:Y:S04]  /*5e50*/  LDSM.16.M88.4 R192, [R217] ;  /* 0x00000000d9c0783b */ /* 0x000fe80000000200 */
[----:B-1----:R-:W-:Y:S04]  /*5e60*/  LDSM.16.M88.4 R8, [R218+0x2000] ;  /* 0x00200000da08783b */ /* 0x002fe80000000200 */
[----:B------:R-:W-:Y:S01]  /*5e70*/  LDSM.16.M88.4 R184, [R217+0x800] ;  /* 0x00080000d9b8783b */ /* 0x000fe20000000200 */
[-C--:B--2---:R-:W-:Y:S03]  /*5e80*/  HMMA.16816.F32.BF16 R12, R196, R172.reuse, RZ ;  /* 0x000000acc40c723c */ /* 0x084fe600000418ff */
[----:B------:R-:W-:Y:S04]  /*5e90*/  LDSM.16.M88.4 R200, [R222+0x4000] ;  /* 0x00400000dec8783b */ /* 0x000fe80000000200 */
[----:B------:R-:W-:Y:S01]  /*5ea0*/  LDSM.16.M88.4 R204, [R221+0x1800] ;  /* 0x00180000ddcc783b */ /* 0x000fe20000000200 */
[C---:B---3--:R-:W-:Y:S03]  /*5eb0*/  HMMA.16816.F32.BF16 R180, R28.reuse, R172, RZ ;  /* 0x000000ac1cb4723c */ /* 0x048fe600000418ff */
[----:B------:R-:W0:Y:S03]  /*5ec0*/  LDGDEPBAR ;  /* 0x00000000000079af */ /* 0x000e260000000000 */
[-C--:B------:R-:W-:Y:S06]  /*5ed0*/  HMMA.16816.F32.BF16 R176, R28, R174.reuse, RZ ;  /* 0x000000ae1cb0723c */ /* 0x080fec00000418ff */
[----:B------:R-:W-:Y:S06]  /*5ee0*/  HMMA.16816.F32.BF16 R172, R196, R174, RZ ;  /* 0x000000aec4ac723c */ /* 0x000fec00000418ff */
[-C--:B----4-:R-:W-:Y:S06]  /*5ef0*/  HMMA.16816.F32.BF16 R32, R28, R4.reuse, RZ ;  /* 0x000000041c20723c */ /* 0x090fec00000418ff */
[----:B------:R-:W-:Y:S06]  /*5f00*/  HMMA.16816.F32.BF16 R164, R196, R4, RZ ;  /* 0x00000004c4a4723c */ /* 0x000fec00000418ff */
[-C--:B------:R-:W-:Y:S06]  /*5f10*/  HMMA.16816.F32.BF16 R28, R28, R6.reuse, RZ ;  /* 0x000000061c1c723c */ /* 0x080fec00000418ff */
[----:B------:R-:W-:Y:S01]  /*5f20*/  HMMA.16816.F32.BF16 R196, R196, R6, RZ ;  /* 0x00000006c4c4723c */ /* 0x000fe200000418ff */
[----:B------:R-:W1:Y:S05]  /*5f30*/  LDSM.16.M88.4 R4, [R218] ;  /* 0x00000000da04783b */ /* 0x000e6a0000000200 */
[-C--:B-----5:R-:W-:Y:S06]  /*5f40*/  HMMA.16816.F32.BF16 R12, R16, R24.reuse, R12 ;  /* 0x00000018100c723c */ /* 0x0a0fec000004180c */
[C---:B------:R-:W-:Y:S06]  /*5f50*/  HMMA.16816.F32.BF16 R180, R188.reuse, R24, R180 ;  /* 0x00000018bcb4723c */ /* 0x040fec00000418b4 */
[C---:B------:R-:W-:Y:S06]  /*5f60*/  HMMA.16816.F32.BF16 R32, R188.reuse, R20, R32 ;  /* 0x00000014bc20723c */ /* 0x040fec0000041820 */
[C---:B------:R-:W-:Y:S06]  /*5f70*/  HMMA.16816.F32.BF16 R176, R188.reuse, R26, R176 ;  /* 0x0000001abcb0723c */ /* 0x040fec00000418b0 */
[----:B------:R-:W-:Y:S01]  /*5f80*/  HMMA.16816.F32.BF16 R28, R188, R22, R28 ;  /* 0x00000016bc1c723c */ /* 0x000fe2000004181c */
[----:B------:R-:W-:Y:S05]  /*5f90*/  LDSM.16.M88.4 R188, [R210] ;  /* 0x00000000d2bc783b */ /* 0x000fea0000000200 */
[C---:B------:R-:W-:Y:S06]  /*5fa0*/  HMMA.16816.F32.BF16 R164, R16.reuse, R20, R164 ;  /* 0x0000001410a4723c */ /* 0x040fec00000418a4 */
[C---:B------:R-:W-:Y:S01]  /*5fb0*/  HMMA.16816.F32.BF16 R172, R16.reuse, R26, R172 ;  /* 0x0000001a10ac723c */ /* 0x040fe200000418ac */
[----:B------:R-:W-:Y:S05]  /*5fc0*/  LDSM.16.M88.4 R24, [R216+0x2000] ;  /* 0x00200000d818783b */ /* 0x000fea0000000200 */
[----:B------:R-:W-:Y:S01]  /*5fd0*/  HMMA.16816.F32.BF16 R196, R16, R22, R196 ;  /* 0x0000001610c4723c */ /* 0x000fe200000418c4 */
[----:B------:R-:W2:Y:S04]  /*5fe0*/  LDSM.16.M88.4 R16, [R216] ;  /* 0x00000000d810783b */ /* 0x000ea80000000200 */
[----:B------:R-:W-:Y:S01]  /*5ff0*/  LDSM.16.M88.4 R20, [R210+0x800] ;  /* 0x00080000d214783b */ /* 0x000fe20000000200 */
[-C--:B-1----:R-:W-:Y:S06]  /*6000*/  HMMA.16816.F32.BF16 R12, R4, R192.reuse, R12 ;  /* 0x000000c0040c723c */ /* 0x082fec000004180c */
[C---:B------:R-:W-:Y:S06]  /*6010*/  HMMA.16816.F32.BF16 R180, R8.reuse, R192, R180 ;  /* 0x000000c008b4723c */ /* 0x040fec00000418b4 */
[C---:B------:R-:W-:Y:S06]  /*6020*/  HMMA.16816.F32.BF16 R32, R8.reuse, R184, R32 ;  /* 0x000000b80820723c */ /* 0x040fec0000041820 */
[C---:B------:R-:W-:Y:S06]  /*6030*/  HMMA.16816.F32.BF16 R176, R8.reuse, R194, R176 ;  /* 0x000000c208b0723c */ /* 0x040fec00000418b0 */
[----:B------:R-:W-:Y:S01]  /*6040*/  HMMA.16816.F32.BF16 R28, R8, R186, R28 ;  /* 0x000000ba081c723c */ /* 0x000fe2000004181c */
[----:B------:R-:W1:Y:S05]  /*6050*/  LDSM.16.M88.4 R8, [R221+0x1000] ;  /* 0x00100000dd08783b */ /* 0x000e6a0000000200 */
[----:B------:R-:W-:Y:S01]  /*6060*/  HMMA.16816.F32.BF16 R172, R4, R194, R172 ;  /* 0x000000c204ac723c */ /* 0x000fe200000418ac */
[----:B------:R-:W-:Y:S05]  /*6070*/  LDSM.16.M88.4 R192, [R220+0x4000] ;  /* 0x00400000dcc0783b */ /* 0x000fea0000000200 */
[----:B--2---:R-:W-:Y:S06]  /*6080*/  HMMA.16816.F32.BF16 R12, R16, R188, R12 ;  /* 0x000000bc100c723c */ /* 0x004fec000004180c */
[C---:B------:R-:W-:Y:S06]  /*6090*/  HMMA.16816.F32.BF16 R164, R4.reuse, R184, R164 ;  /* 0x000000b804a4723c */ /* 0x040fec00000418a4 */
[----:B------:R-:W-:Y:S01]  /*60a0*/  HMMA.16816.F32.BF16 R196, R4, R186, R196 ;  /* 0x000000ba04c4723c */ /* 0x000fe200000418c4 */
[----:B------:R-:W2:Y:S04]  /*60b0*/  LDSM.16.M88.4 R4, [R222+0x6000] ;  /* 0x00600000de04783b */ /* 0x000ea80000000200 */
[----:B------:R-:W3:Y:S01]  /*60c0*/  LDSM.16.M88.4 R184, [R209] ;  /* 0x00000000d1b8783b */ /* 0x000ee20000000200 */
[C---:B------:R-:W-:Y:S06]  /*60d0*/  HMMA.16816.F32.BF16 R180, R24.reuse, R188, R180 ;  /* 0x000000bc18b4723c */ /* 0x040fec00000418b4 */
[-C--:B------:R-:W-:Y:S06]  /*60e0*/  HMMA.16816.F32.BF16 R176, R24, R190.reuse, R176 ;  /* 0x000000be18b0723c */ /* 0x080fec00000418b0 */
[----:B------:R-:W-:Y:S01]  /*60f0*/  HMMA.16816.F32.BF16 R172, R16, R190, R172 ;  /* 0x000000be10ac723c */ /* 0x000fe200000418ac */
[----:B------:R-:W4:Y:S05]  /*6100*/  LDSM.16.M88.4 R188, [R220+0x6000] ;  /* 0x00600000dcbc783b */ /* 0x000f2a0000000200 */
[----:B-1----:R-:W-:Y:S06]  /*6110*/  HMMA.16816.F32.BF16 R12, R200, R8, R12 ;  /* 0x00000008c80c723c */ /* 0x002fec000004180c */
[C---:B------:R-:W-:Y:S06]  /*6120*/  HMMA.16816.F32.BF16 R32, R24.reuse, R20, R32 ;  /* 0x000000141820723c */ /* 0x040fec0000041820 */
[----:B------:R-:W-:Y:S01]  /*6130*/  HMMA.16816.F32.BF16 R28, R24, R22, R28 ;  /* 0x00000016181c723c */ /* 0x000fe2000004181c */
[----:B------:R-:W-:Y:S05]  /*6140*/  LDSM.16.M88.4 R24, [R218+0x4000] ;  /* 0x00400000da18783b */ /* 0x000fea0000000200 */
[C---:B------:R-:W-:Y:S06]  /*6150*/  HMMA.16816.F32.BF16 R164, R16.reuse, R20, R164 ;  /* 0x0000001410a4723c */ /* 0x040fec00000418a4 */
[----:B------:R-:W-:Y:S01]  /*6160*/  HMMA.16816.F32.BF16 R196, R16, R22, R196 ;  /* 0x0000001610c4723c */ /* 0x000fe200000418c4 */
[----:B------:R-:W1:Y:S04]  /*6170*/  LDSM.16.M88.4 R16, [R217+0x1000] ;  /* 0x00100000d910783b */ /* 0x000e680000000200 */
[----:B------:R-:W5:Y:S01]  /*6180*/  LDSM.16.M88.4 R20, [R218+0x6000] ;  /* 0x00600000da14783b */ /* 0x000f620000000200 */
[C---:B--2---:R-:W-:Y:S06]  /*6190*/  HMMA.16816.F32.BF16 R180, R4.reuse, R8, R180 ;  /* 0x0000000804b4723c */ /* 0x044fec00000418b4 */
[-C--:B------:R-:W-:Y:S06]  /*61a0*/  HMMA.16816.F32.BF16 R176, R4, R10.reuse, R176 ;  /* 0x0000000a04b0723c */ /* 0x080fec00000418b0 */
[----:B------:R-:W-:Y:S01]  /*61b0*/  HMMA.16816.F32.BF16 R172, R200, R10, R172 ;  /* 0x0000000ac8ac723c */ /* 0x000fe200000418ac */
[----:B------:R-:W-:Y:S05]  /*61c0*/  LDSM.16.M88.4 R8, [R216+0x4000] ;  /* 0x00400000d808783b */ /* 0x000fea0000000200 */
[----:B---3--:R-:W-:Y:S06]  /*61d0*/  HMMA.16816.F32.BF16 R12, R192, R184, R12 ;  /* 0x000000b8c00c723c */ /* 0x008fec000004180c */
[C---:B------:R-:W-:Y:S06]  /*61e0*/  HMMA.16816.F32.BF16 R32, R4.reuse, R204, R32 ;  /* 0x000000cc0420723c */ /* 0x040fec0000041820 */
[----:B------:R-:W-:Y:S01]  /*61f0*/  HMMA.16816.F32.BF16 R28, R4, R206, R28 ;  /* 0x000000ce041c723c */ /* 0x000fe2000004181c */
[----:B------:R-:W2:Y:S05]  /*6200*/  LDSM.16.M88.4 R4, [R210+0x1000] ;  /* 0x00100000d204783b */ /* 0x000eaa0000000200 */
[----:B----4-:R-:W-:Y:S06]  /*6210*/  HMMA.16816.F32.BF16 R180, R188, R184, R180 ;  /* 0x000000b8bcb4723c */ /* 0x010fec00000418b4 */
[----:B-1----:R-:W-:Y:S06]  /*6220*/  HMMA.16816.F32.BF16 R12, R24, R16, R12 ;  /* 0x00000010180c723c */ /* 0x002fec000004180c */
[-C--:B------:R-:W-:Y:S06]  /*6230*/  HMMA.16816.F32.BF16 R172, R192, R186.reuse, R172 ;  /* 0x000000bac0ac723c */ /* 0x080fec00000418ac */
[----:B------:R-:W-:Y:S01]  /*6240*/  HMMA.16816.F32.BF16 R176, R188, R186, R176 ;  /* 0x000000babcb0723c */ /* 0x000fe200000418b0 */
[----:B------:R-:W1:Y:S05]  /*6250*/  LDSM.16.M88.4 R184, [R208] ;  /* 0x00000000d0b8783b */ /* 0x000e6a0000000200 */
[C---:B------:R-:W-:Y:S06]  /*6260*/  HMMA.16816.F32.BF16 R164, R200.reuse, R204, R164 ;  /* 0x000000ccc8a4723c */ /* 0x040fec00000418a4 */
[----:B------:R-:W-:Y:S01]  /*6270*/  HMMA.16816.F32.BF16 R200, R200, R206, R196 ;  /* 0x000000cec8c8723c */ /* 0x000fe200000418c4 */
[----:B------:R-:W3:Y:S05]  /*6280*/  LDSM.16.M88.4 R196, [R216+0x6000] ;  /* 0x00600000d8c4783b */ /* 0x000eea0000000200 */
[----:B-----5:R-:W-:Y:S06]  /*6290*/  HMMA.16816.F32.BF16 R180, R20, R16, R180 ;  /* 0x0000001014b4723c */ /* 0x020fec00000418b4 */
[----:B--2---:R-:W-:Y:S06]  /*62a0*/  HMMA.16816.F32.BF16 R12, R8, R4, R12 ;  /* 0x00000004080c723c */ /* 0x004fec000004180c */
[-C--:B------:R-:W-:Y:S06]  /*62b0*/  HMMA.16816.F32.BF16 R172, R24, R18.reuse, R172 ;  /* 0x0000001218ac723c */ /* 0x080fec00000418ac */
[----:B------:R-:W-:Y:S01]  /*62c0*/  HMMA.16816.F32.BF16 R176, R20, R18, R176 ;  /* 0x0000001214b0723c */ /* 0x000fe200000418b0 */
[----:B------:R-:W2:Y:S05]  /*62d0*/  LDSM.16.M88.4 R16, [R217+0x1800] ;  /* 0x00180000d910783b */ /* 0x000eaa0000000200 */
[C---:B-1----:R-:W-:Y:S06]  /*62e0*/  HMMA.16816.F32.BF16 R164, R192.reuse, R184, R164 ;  /* 0x000000b8c0a4723c */ /* 0x042fec00000418a4 */
[----:B------:R-:W-:Y:S01]  /*62f0*/  HMMA.16816.F32.BF16 R200, R192, R186, R200 ;  /* 0x000000bac0c8723c */ /* 0x000fe200000418c8 */
[----:B------:R-:W-:Y:S01]  /*6300*/  FMUL.FTZ R168, R14, UR4 ;  /* 0x000000040ea87c20 */ /* 0x000fe20008410000 */
[----:B------:R-:W-:-:S04]  /*6310*/  FMUL.FTZ R204, R15, UR4 ;  /* 0x000000040fcc7c20 */ /* 0x000fc80008410000 */
[----:B---3--:R-:W-:Y:S01]  /*6320*/  HMMA.16816.F32.BF16 R180, R196, R4, R180 ;  /* 0x00000004c4b4723c */ /* 0x008fe200000418b4 */
[----:B------:R-:W1:Y:S05]  /*6330*/  MUFU.TANH R168, R168 ;  /* 0x000000a800a87308 */ /* 0x000e6a0000002400 */
[----:B------:R-:W-:Y:S01]  /*6340*/  HMMA.16816.F32.BF16 R32, R188, R184, R32 ;  /* 0x000000b8bc20723c */ /* 0x000fe20000041820 */
[----:B------:R-:W-:Y:S01]  /*6350*/  FMUL.FTZ R4, R12, UR4 ;  /* 0x000000040c047c20 */ /* 0x000fe20008410000 */
[----:B------:R-:W-:Y:S01]  /*6360*/  FMUL.FTZ R5, R13, UR4 ;  /* 0x000000040d057c20 */ /* 0x000fe20008410000 */
[----:B------:R-:W3:Y:S01]  /*6370*/  MUFU.TANH R204, R204 ;  /* 0x000000cc00cc7308 */ /* 0x000ee20000002400 */
[----:B------:R-:W4:Y:S01]  /*6380*/  LDSM.16.M88.4 R12, [R210+0x1800] ;  /* 0x00180000d20c783b */ /* 0x000f220000000200 */
[----:B------:R-:W-:-:S04]  /*6390*/  DEPBAR.LE SB0, 0x0 ;  /* 0x000080000000791a */ /* 0x000fc80000000000 */
[----:B------:R-:W-:Y:S02]  /*63a0*/  HMMA.16816.F32.BF16 R28, R188, R186, R28 ;  /* 0x000000babc1c723c */ /* 0x000fe4000004181c */
[----:B------:R-:W1:Y:S04]  /*63b0*/  MUFU.TANH R4, R4 ;  /* 0x0000000400047308 */ /* 0x000e680000002400 */
[----:B------:R-:W-:Y:S03]  /*63c0*/  HMMA.16816.F32.BF16 R172, R8, R6, R172 ;  /* 0x0000000608ac723c */ /* 0x000fe600000418ac */
[----:B------:R-:W-:Y:S01]  /*63d0*/  FMUL.FTZ R180, R180, UR4 ;  /* 0x00000004b4b47c20 */ /* 0x000fe20008410000 */
[----:B------:R-:W-:Y:S01]  /*63e0*/  FMUL.FTZ R181, R181, UR4 ;  /* 0x00000004b5b57c20 */ /* 0x000fe20008410000 */
[----:B------:R-:W-:Y:S01]  /*63f0*/  FMUL.FTZ R182, R182, UR4 ;  /* 0x00000004b6b67c20 */ /* 0x000fe20008410000 */
[C---:B--2---:R-:W-:Y:S01]  /*6400*/  HMMA.16816.F32.BF16 R164, R24.reuse, R16, R164 ;  /* 0x0000001018a4723c */ /* 0x044fe200000418a4 */
[----:B------:R-:W2:Y:S05]  /*6410*/  MUFU.TANH R5, R5 ;  /* 0x0000000500057308 */ /* 0x000eaa0000002400 */
[----:B------:R-:W-:Y:S01]  /*6420*/  HMMA.16816.F32.BF16 R200, R24, R18, R200 ;  /* 0x0000001218c8723c */ /* 0x000fe200000418c8 */
[----:B------:R-:W5:Y:S02]  /*6430*/  S2R R26, SR_TID.X ;  /* 0x00000000001a7919 */ /* 0x000f640000002100 */
[----:B------:R-:W1:Y:S03]  /*6440*/  MUFU.TANH R180, R180 ;  /* 0x000000b400b47308 */ /* 0x000e660000002400 */
[C---:B------:R-:W-:Y:S05]  /*6450*/  HMMA.16816.F32.BF16 R32, R20.reuse, R16, R32 ;  /* 0x000000101420723c */ /* 0x040fea0000041820 */
[----:B------:R-:W1:Y:S01]  /*6460*/  MUFU.TANH R181, R181 ;  /* 0x000000b500b57308 */ /* 0x000e620000002400 */
[----:B------:R-:W-:Y:S01]  /*6470*/  HMMA.16816.F32.BF16 R28, R20, R18, R28 ;  /* 0x00000012141c723c */ /* 0x000fe2000004181c */
[----:B------:R-:W-:-:S05]  /*6480*/  FMUL.FTZ R24, R175, UR4 ;  /* 0x00000004af187c20 */ /* 0x000fca0008410000 */
[----:B------:R-:W-:Y:S01]  /*6490*/  HMMA.16816.F32.BF16 R176, R196, R6, R176 ;  /* 0x00000006c4b0723c */ /* 0x000fe200000418b0 */
[----:B------:R-:W1:Y:S05]  /*64a0*/  MUFU.TANH R182, R182 ;  /* 0x000000b600b67308 */ /* 0x000e6a0000002400 */
[C---:B----4-:R-:W-:Y:S01]  /*64b0*/  HMMA.16816.F32.BF16 R164, R8.reuse, R12, R164 ;  /* 0x0000000c08a4723c */ /* 0x050fe200000418a4 */
[----:B------:R-:W-:Y:S01]  /*64c0*/  FMUL.FTZ R7, R172, UR4 ;  /* 0x00000004ac077c20 */ /* 0x000fe20008410000 */
[----:B------:R-:W-:Y:S01]  /*64d0*/  FMUL.FTZ R172, R173, UR4 ;  /* 0x00000004adac7c20 */ /* 0x000fe20008410000 */
[----:B------:R-:W-:Y:S01]  /*64e0*/  FMUL.FTZ R6, R183, UR4 ;  /* 0x00000004b7067c20 */ /* 0x000fe20008410000 */
[----:B------:R-:W-:Y:S01]  /*64f0*/  FMUL.FTZ R173, R174, UR4 ;  /* 0x00000004aead7c20 */ /* 0x000fe20008410000 */
[----:B------:R-:W4:Y:S01]  /*6500*/  MUFU.TANH R24, R24 ;  /* 0x0000001800187308 */ /* 0x000f220000002400 */
[----:B------:R-:W-:Y:S06]  /*6510*/  HMMA.16816.F32.BF16 R200, R8, R14, R200 ;  /* 0x0000000e08c8723c */ /* 0x000fec00000418c8 */
[C---:B------:R-:W-:Y:S01]  /*6520*/  HMMA.16816.F32.BF16 R32, R196.reuse, R12, R32 ;  /* 0x0000000cc420723c */ /* 0x040fe20000041820 */
[----:B-----5:R-:W-:Y:S01]  /*6530*/  IMAD.SHL.U32 R9, R26, 0x2, RZ ;  /* 0x000000021a097824 */ /* 0x020fe200078e00ff */
[----:B------:R-:W1:Y:S04]  /*6540*/  MUFU.TANH R6, R6 ;  /* 0x0000000600067308 */ /* 0x000e680000002400 */
[----:B------:R-:W-:Y:S01]  /*6550*/  HMMA.16816.F32.BF16 R28, R196, R14, R28 ;  /* 0x0000000ec41c723c */ /* 0x000fe2000004181c */
[----:B------:R-:W-:Y:S01]  /*6560*/  FMUL.FTZ R25, R176, UR4 ;  /* 0x00000004b0197c20 */ /* 0x000fe20008410000 */
[----:B------:R-:W-:Y:S01]  /*6570*/  FMUL.FTZ R16, R177, UR4 ;  /* 0x00000004b1107c20 */ /* 0x000fe20008410000 */
[----:B------:R-:W-:Y:S01]  /*6580*/  FMUL.FTZ R17, R178, UR4 ;  /* 0x00000004b2117c20 */ /* 0x000fe20008410000 */
[----:B------:R-:W-:Y:S01]  /*6590*/  FMUL.FTZ R18, R179, UR4 ;  /* 0x00000004b3127c20 */ /* 0x000fe20008410000 */
[----:B------:R-:W-:Y:S01]  /*65a0*/  IADD3 R176, R169, -0x3, RZ ;  /* 0xfffffffda9b07810 */ /* 0x000fe20007ffe0ff */
[----:B------:R-:W-:Y:S01]  /*65b0*/  FMUL.FTZ R8, R164, UR4 ;  /* 0x00000004a4087c20 */ /* 0x000fe20008410000 */
[----:B------:R-:W-:Y:S01]  /*65c0*/  FMUL.FTZ R10, R165, UR4 ;  /* 0x00000004a50a7c20 */ /* 0x000fe20008410000 */
[----:B------:R-:W-:Y:S01]  /*65d0*/  FMUL.FTZ R21, R166, UR4 ;  /* 0x00000004a6157c20 */ /* 0x000fe20008410000 */
[----:B------:R-:W-:Y:S01]  /*65e0*/  LOP3.LUT R9, R9, 0x6, RZ, 0xc0, !PT ;  /* 0x0000000609097812 */ /* 0x000fe200078ec0ff */
[----:B------:R-:W1:Y:S01]  /*65f0*/  MUFU.TANH R7, R7 ;  /* 0x0000000700077308 */ /* 0x000e620000002400 */
[----:B------:R-:W-:Y:S01]  /*6600*/  FMUL.FTZ R12, R167, UR4 ;  /* 0x00000004a70c7c20 */ /* 0x000fe20008410000 */
[----:B------:R-:W-:-:S02]  /*6610*/  FMUL.FTZ R199, R200, UR4 ;  /* 0x00000004c8c77c20 */ /* 0x000fc40008410000 */
[----:B------:R-:W-:-:S04]  /*6620*/  IMAD R9, R176, 0x20, R9 ;  /* 0x00000020b0097824 */ /* 0x000fc800078e0209 */
[----:B------:R-:W1:Y:S01]  /*6630*/  MUFU.TANH R172, R172 ;  /* 0x000000ac00ac7308 */ /* 0x000e620000002400 */
[C---:B------:R-:W-:Y:S01]  /*6640*/  VIADD R165, R9.reuse, 0x8 ;  /* 0x0000000809a57836 */ /* 0x040fe20000000000 */
[C---:B------:R-:W-:Y:S01]  /*6650*/  IADD3 R167, R9.reuse, 0x1, RZ ;  /* 0x0000000109a77810 */ /* 0x040fe20007ffe0ff */
[C---:B------:R-:W-:Y:S01]  /*6660*/  VIADD R19, R9.reuse, 0x11 ;  /* 0x0000001109137836 */ /* 0x040fe20000000000 */
[C---:B------:R-:W-:Y:S02]  /*6670*/  ISETP.GE.AND P6, PT, R9.reuse, R234, PT ;  /* 0x000000ea0900720c */ /* 0x040fe40003fc6270 */
[C---:B------:R-:W-:Y:S02]  /*6680*/  ISETP.GE.AND P3, PT, R9.reuse, R171, PT ;  /* 0x000000ab0900720c */ /* 0x040fe40003f66270 */
[----:B------:R-:W1:Y:S01]  /*6690*/  MUFU.TANH R173, R173 ;  /* 0x000000ad00ad7308 */ /* 0x000e620000002400 */
[C---:B------:R-:W-:Y:S02]  /*66a0*/  ISETP.GE.AND P2, PT, R9.reuse, R170, PT ;  /* 0x000000aa0900720c */ /* 0x040fe40003f46270 */
[----:B------:R-:W-:-:S02]  /*66b0*/  ISETP.GE.AND P1, PT, R9, R2, PT ;  /* 0x000000020900720c */ /* 0x000fc40003f26270 */
[C---:B------:R-:W-:Y:S02]  /*66c0*/  IADD3 R27, R9.reuse, 0x9, RZ ;  /* 0x00000009091b7810 */ /* 0x040fe40007ffe0ff */
[----:B------:R-:W-:Y:S01]  /*66d0*/  IADD3 R23, R9, 0x10, RZ ;  /* 0x0000001009177810 */ /* 0x000fe20007ffe0ff */
[----:B------:R-:W1:Y:S01]  /*66e0*/  MUFU.TANH R25, R25 ;  /* 0x0000001900197308 */ /* 0x000e620000002400 */
[-C--:B------:R-:W-:Y:S02]  /*66f0*/  ISETP.GE.AND P5, PT, R167, R234.reuse, PT ;  /* 0x000000eaa700720c */ /* 0x080fe40003fa6270 */
[----:B------:R-:W-:Y:S02]  /*6700*/  ISETP.GE.AND P4, PT, R165, R234, PT ;  /* 0x000000eaa500720c */ /* 0x000fe40003f86270 */
[C---:B------:R-:W-:Y:S02]  /*6710*/  IADD3 R15, R9.reuse, 0x18, RZ ;  /* 0x00000018090f7810 */ /* 0x040fe40007ffe0ff */
[----:B------:R-:W-:Y:S01]  /*6720*/  IADD3 R13, R9, 0x19, RZ ;  /* 0x00000019090d7810 */ /* 0x000fe20007ffe0ff */
        /* <DEDUP_REMOVED lines=29> */
.L_x_1084:
[----:B-1----:R-:W-:Y:S01]  /*6900*/  FSEL R9, R4, -INF , !P6 ;  /* 0xff80000004097808 */ /* 0x002fe20007000000 */
[----:B------:R-:W-:Y:S01]  /*6910*/  FMUL.FTZ R195, R201, UR4 ;  /* 0x00000004c9c37c20 */ /* 0x000fe20008410000 */
[----:B------:R-:W-:Y:S01]  /*6920*/  FSEL R11, R5, -INF , !P5 ;  /* 0xff800000050b7808 */ /* 0x000fe20006800000 */
[----:B------:R-:W-:Y:S01]  /*6930*/  FMUL.FTZ R252, R33, UR4 ;  /* 0x0000000421fc7c20 */ /* 0x000fe20008410000 */
[----:B------:R-:W-:Y:S01]  /*6940*/  FMNMX.FTZ R4, R3, R9, !PT ;  /* 0x0000000903047209 */ /* 0x000fe20007810000 */
[----:B------:R-:W-:Y:S01]  /*6950*/  FMUL.FTZ R32, R32, UR4 ;  /* 0x0000000420207c20 */ /* 0x000fe20008410000 */
[----:B------:R-:W-:Y:S01]  /*6960*/  ISETP.GE.AND P0, PT, R27, R234, PT ;  /* 0x000000ea1b00720c */ /* 0x000fe20003f06270 */
[----:B------:R-:W1:Y:S01]  /*6970*/  MUFU.TANH R195, R195 ;  /* 0x000000c300c37308 */ /* 0x000e620000002400 */
[----:B------:R-:W-:Y:S01]  /*6980*/  FSEL R7, R7, -INF , !P4 ;  /* 0xff80000007077808 */ /* 0x000fe20006000000 */
[----:B------:R-:W-:Y:S01]  /*6990*/  FMUL.FTZ R198, R202, UR4 ;  /* 0x00000004cac67c20 */ /* 0x000fe20008410000 */
[----:B------:R-:W-:Y:S01]  /*69a0*/  FMNMX.FTZ R4, R11, R4, !PT ;  /* 0x000000040b047209 */ /* 0x000fe20007810000 */
[----:B------:R-:W-:Y:S01]  /*69b0*/  FMUL.FTZ R34, R34, UR4 ;  /* 0x0000000422227c20 */ /* 0x000fe20008410000 */
[----:B------:R-:W-:Y:S01]  /*69c0*/  ISETP.GE.AND P6, PT, R23, R234, PT ;  /* 0x000000ea1700720c */ /* 0x000fe20003fc6270 */
[----:B------:R-:W-:Y:S01]  /*69d0*/  FMUL.FTZ R196, R203, UR4 ;  /* 0x00000004cbc47c20 */ /* 0x000fe20008410000 */
[----:B------:R-:W-:Y:S01]  /*69e0*/  FSEL R5, R172, -INF , !P0 ;  /* 0xff800000ac057808 */ /* 0x000fe20004000000 */
[----:B------:R-:W3:Y:S01]  /*69f0*/  MUFU.TANH R207, R32 ;  /* 0x0000002000cf7308 */ /* 0x000ee20000002400 */
[----:B------:R-:W-:Y:S01]  /*6a00*/  FMNMX.FTZ R4, R7, R4, !PT ;  /* 0x0000000407047209 */ /* 0x000fe20007810000 */
[----:B------:R-:W-:Y:S01]  /*6a10*/  FMUL.FTZ R35, R35, UR4 ;  /* 0x0000000423237c20 */ /* 0x000fe20008410000 */
[----:B------:R-:W-:Y:S01]  /*6a20*/  ISETP.GE.AND P5, PT, R19, R234, PT ;  /* 0x000000ea1300720c */ /* 0x000fe20003fa6270 */
[----:B------:R-:W-:Y:S01]  /*6a30*/  FMUL.FTZ R30, R30, UR4 ;  /* 0x000000041e1e7c20 */ /* 0x000fe20008410000 */
[----:B------:R-:W-:Y:S01]  /*6a40*/  FSEL R201, R8, -INF , !P6 ;  /* 0xff80000008c97808 */ /* 0x000fe20007000000 */
[----:B------:R-:W-:Y:S01]  /*6a50*/  FMUL.FTZ R31, R31, UR4 ;  /* 0x000000041f1f7c20 */ /* 0x000fe20008410000 */
[----:B------:R-:W-:Y:S01]  /*6a60*/  FMNMX.FTZ R4, R5, R4, !PT ;  /* 0x0000000405047209 */ /* 0x000fe20007810000 */
[----:B------:R4:W-:Y:S01]  /*6a70*/  MUFU.TANH R200, R12 ;  /* 0x0000000c00c87308 */ /* 0x0009e20000002400 */
[----:B------:R-:W-:Y:S01]  /*6a80*/  ISETP.GE.AND P4, PT, R15, R234, PT ;  /* 0x000000ea0f00720c */ /* 0x000fe20003f86270 */
[----:B------:R-:W-:Y:S01]  /*6a90*/  FMUL.FTZ R28, R28, UR4 ;  /* 0x000000041c1c7c20 */ /* 0x000fe20008410000 */
[----:B------:R-:W-:Y:S01]  /*6aa0*/  FSEL R197, R10, -INF , !P5 ;  /* 0xff8000000ac57808 */ /* 0x000fe20006800000 */
[----:B------:R-:W-:Y:S01]  /*6ab0*/  FMUL.FTZ R29, R29, UR4 ;  /* 0x000000041d1d7c20 */ /* 0x000fe20008410000 */
[----:B------:R-:W-:-:S02]  /*6ac0*/  FMNMX.FTZ R4, R201, R4, !PT ;  /* 0x00000004c9047209 */ /* 0x000fc40007810000 */
[----:B------:R-:W-:Y:S01]  /*6ad0*/  ISETP.GE.AND P0, PT, R13, R234, PT ;  /* 0x000000ea0d00720c */ /* 0x000fe20003f06270 */
[----:B------:R-:W5:Y:S01]  /*6ae0*/  MUFU.TANH R198, R198 ;  /* 0x000000c600c67308 */ /* 0x000f620000002400 */
[----:B------:R-:W-:Y:S02]  /*6af0*/  FSEL R199, R199, -INF , !P4 ;  /* 0xff800000c7c77808 */ /* 0x000fe40006000000 */
[----:B------:R-:W-:Y:S02]  /*6b00*/  FMNMX.FTZ R4, R197, R4, !PT ;  /* 0x00000004c5047209 */ /* 0x000fe40007810000 */
[----:B-1----:R-:W-:Y:S02]  /*6b10*/  FSEL R195, R195, -INF , !P0 ;  /* 0xff800000c3c37808 */ /* 0x002fe40004000000 */
[----:B------:R-:W-:Y:S01]  /*6b20*/  FMNMX.FTZ R26, R199, R4, !PT ;  /* 0x00000004c71a7209 */ /* 0x000fe20007810000 */
[----:B------:R-:W1:Y:S01]  /*6b30*/  MUFU.TANH R252, R252 ;  /* 0x000000fc00fc7308 */ /* 0x000e620000002400 */
[----:B------:R-:W-:-:S02]  /*6b40*/  ISETP.GE.AND P0, PT, R165, R171, PT ;  /* 0x000000aba500720c */ /* 0x000fc40003f06270 */
[----:B------:R-:W-:Y:S02]  /*6b50*/  FMNMX.FTZ R26, R195, R26, !PT ;  /* 0x0000001ac31a7209 */ /* 0x000fe40007810000 */
[----:B------:R-:W-:Y:S02]  /*6b60*/  FSEL R22, R173, -INF , !P0 ;  /* 0xff800000ad167808 */ /* 0x000fe40004000000 */
[-C--:B------:R-:W-:Y:S01]  /*6b70*/  ISETP.GE.AND P0, PT, R23, R171.reuse, PT ;  /* 0x000000ab1700720c */ /* 0x080fe20003f06270 */
[----:B------:R-:W2:Y:S01]  /*6b80*/  SHFL.BFLY PT, R33, R26, 0x2, 0x1f ;  /* 0x0c401f001a217f89 */ /* 0x000ea200000e0000 */
[C---:B------:R-:W-:Y:S01]  /*6b90*/  ISETP.GE.AND P5, PT, R167.reuse, R170, PT ;  /* 0x000000aaa700720c */ /* 0x040fe20003fa6270 */
[----:B------:R-:W1:Y:S01]  /*6ba0*/  MUFU.TANH R246, R34 ;  /* 0x0000002200f67308 */ /* 0x000e620000002400 */
[----:B------:R-:W-:Y:S02]  /*6bb0*/  FSEL R180, R180, -INF , !P2 ;  /* 0xff800000b4b47808 */ /* 0x000fe40005000000 */
[----:B------:R-:W-:-:S02]  /*6bc0*/  ISETP.GE.AND P6, PT, R167, R171, PT ;  /* 0x000000aba700720c */ /* 0x000fc40003fc6270 */
[----:B----4-:R-:W-:Y:S02]  /*6bd0*/  FSEL R12, R168, -INF , !P3 ;  /* 0xff800000a80c7808 */ /* 0x010fe40005800000 */
[----:B------:R-:W-:Y:S01]  /*6be0*/  FSEL R202, R21, -INF , !P0 ;  /* 0xff80000015ca7808 */ /* 0x000fe20004000000 */
[----:B------:R-:W4:Y:S01]  /*6bf0*/  MUFU.TANH R196, R196 ;  /* 0x000000c400c47308 */ /* 0x000f220000002400 */
[----:B------:R-:W-:Y:S02]  /*6c00*/  ISETP.GE.AND P3, PT, R165, R170, PT ;  /* 0x000000aaa500720c */ /* 0x000fe40003f66270 */
[----:B------:R-:W-:Y:S02]  /*6c10*/  FSEL R10, R181, -INF , !P5 ;  /* 0xff800000b50a7808 */ /* 0x000fe40006800000 */
[----:B------:R-:W-:Y:S02]  /*6c20*/  FMNMX.FTZ R21, R237, R180, !PT ;  /* 0x000000b4ed157209 */ /* 0x000fe40007810000 */
[----:B------:R-:W-:Y:S01]  /*6c30*/  FSEL R8, R182, -INF , !P1 ;  /* 0xff800000b6087808 */ /* 0x000fe20004800000 */
[----:B------:R5:W4:Y:S01]  /*6c40*/  MUFU.TANH R244, R35 ;  /* 0x0000002300f47308 */ /* 0x000b220000002400 */
[----:B------:R-:W-:-:S02]  /*6c50*/  ISETP.GE.AND P1, PT, R27, R171, PT ;  /* 0x000000ab1b00720c */ /* 0x000fc40003f26270 */
[----:B------:R-:W-:Y:S02]  /*6c60*/  FSEL R20, R204, -INF , !P6 ;  /* 0xff800000cc147808 */ /* 0x000fe40007000000 */
[-C--:B------:R-:W-:Y:S02]  /*6c70*/  ISETP.GE.AND P6, PT, R27, R170.reuse, PT ;  /* 0x000000aa1b00720c */ /* 0x080fe40003fc6270 */
[----:B------:R-:W-:Y:S01]  /*6c80*/  FSEL R14, R25, -INF , !P3 ;  /* 0xff800000190e7808 */ /* 0x000fe20005800000 */
[----:B------:R-:W4:Y:S01]  /*6c90*/  MUFU.TANH R242, R30 ;  /* 0x0000001e00f27308 */ /* 0x000f220000002400 */
[----:B------:R-:W-:Y:S02]  /*6ca0*/  FMNMX.FTZ R21, R10, R21, !PT ;  /* 0x000000150a157209 */ /* 0x000fe40007810000 */
[----:B------:R-:W-:Y:S02]  /*6cb0*/  FSEL R4, R24, -INF , !P1 ;  /* 0xff80000018047808 */ /* 0x000fe40004800000 */
[----:B------:R-:W-:-:S02]  /*6cc0*/  ISETP.GE.AND P3, PT, R23, R170, PT ;  /* 0x000000aa1700720c */ /* 0x000fc40003f66270 */
[----:B------:R-:W-:Y:S01]  /*6cd0*/  FSEL R24, R16, -INF , !P6 ;  /* 0xff80000010187808 */ /* 0x000fe20007000000 */
[----:B------:R-:W4:Y:S01]  /*6ce0*/  MUFU.TANH R31, R31 ;  /* 0x0000001f001f7308 */ /* 0x000f220000002400 */
[----:B------:R-:W-:Y:S02]  /*6cf0*/  FMNMX.FTZ R21, R14, R21, !PT ;  /* 0x000000150e157209 */ /* 0x000fe40007810000 */
[----:B---3--:R-:W-:Y:S02]  /*6d00*/  FSEL R207, R207, -INF , !P3 ;  /* 0xff800000cfcf7808 */ /* 0x008fe40005800000 */
[----:B------:R-:W-:Y:S02]  /*6d10*/  FMNMX.FTZ R16, R24, R21, !PT ;  /* 0x0000001518107209 */ /* 0x000fe40007810000 */
[-C--:B------:R-:W-:Y:S01]  /*6d20*/  ISETP.GE.AND P4, PT, R167, R2.reuse, PT ;  /* 0x00000002a700720c */ /* 0x080fe20003f86270 */
[----:B------:R-:W3:Y:S01]  /*6d30*/  MUFU.TANH R250, R28 ;  /* 0x0000001c00fa7308 */ /* 0x000ee20000002400 */
[----:B------:R-:W-:-:S02]  /*6d40*/  ISETP.GE.AND P5, PT, R27, R2, PT ;  /* 0x000000021b00720c */ /* 0x000fc40003fa6270 */
[----:B--2---:R-:W-:Y:S02]  /*6d50*/  FMNMX.FTZ R26, R26, R33, !PT ;  /* 0x000000211a1a7209 */ /* 0x004fe40007810000 */
[----:B------:R-:W-:Y:S01]  /*6d60*/  FMNMX.FTZ R27, R207, R16, !PT ;  /* 0x00000010cf1b7209 */ /* 0x000fe20007810000 */
[----:B-----5:R-:W-:Y:S01]  /*6d70*/  LDSM.16.MT88.4 R32, [R215+0xa000] ;  /* 0x00a00000d720783b */ /* 0x020fe20000004200 */
[----:B------:R-:W-:Y:S01]  /*6d80*/  ISETP.GE.AND P2, PT, R165, R2, PT ;  /* 0x00000002a500720c */ /* 0x000fe20003f46270 */
[----:B------:R-:W2:Y:S01]  /*6d90*/  MUFU.TANH R248, R29 ;  /* 0x0000001d00f87308 */ /* 0x000ea20000002400 */
[----:B------:R-:W-:Y:S01]  /*6da0*/  FSEL R16, R6, -INF , !P4 ;  /* 0xff80000006107808 */ /* 0x000fe20006000000 */
[----:B------:R-:W5:Y:S01]  /*6db0*/  SHFL.BFLY PT, R21, R26, 0x1, 0x1f ;  /* 0x0c201f001a157f89 */ /* 0x000f6200000e0000 */
[----:B------:R-:W-:Y:S02]  /*6dc0*/  FMNMX.FTZ R25, R236, R8, !PT ;  /* 0x00000008ec197209 */ /* 0x000fe40007810000 */
[----:B------:R-:W-:-:S02]  /*6dd0*/  ISETP.GE.AND P0, PT, R15, R171, PT ;  /* 0x000000ab0f00720c */ /* 0x000fc40003f06270 */
[----:B------:R-:W-:Y:S02]  /*6de0*/  FSEL R6, R17, -INF , !P2 ;  /* 0xff80000011067808 */ /* 0x000fe40005000000 */
[----:B------:R-:W-:Y:S02]  /*6df0*/  FMNMX.FTZ R25, R16, R25, !PT ;  /* 0x0000001910197209 */ /* 0x000fe40007810000 */
[----:B------:R-:W-:Y:S02]  /*6e00*/  ISETP.GE.AND P1, PT, R23, R2, PT ;  /* 0x000000021700720c */ /* 0x000fe40003f26270 */
[----:B------:R-:W-:Y:S02]  /*6e10*/  ISETP.GE.AND P6, PT, R19, R171, PT ;  /* 0x000000ab1300720c */ /* 0x000fe40003fc6270 */
[----:B------:R-:W-:Y:S02]  /*6e20*/  FMNMX.FTZ R23, R0, R12, !PT ;  /* 0x0000000c00177209 */ /* 0x000fe40007810000 */
[----:B------:R-:W-:-:S02]  /*6e30*/  FSEL R198, R198, -INF , !P0 ;  /* 0xff800000c6c67808 */ /* 0x000fc40004000000 */
[----:B------:R-:W-:Y:S02]  /*6e40*/  ISETP.GE.AND P0, PT, R19, R170, PT ;  /* 0x000000aa1300720c */ /* 0x000fe40003f06270 */
[----:B------:R-:W-:Y:S02]  /*6e50*/  FSEL R18, R18, -INF , !P5 ;  /* 0xff80000012127808 */ /* 0x000fe40006800000 */
[----:B------:R-:W-:Y:S02]  /*6e60*/  FMNMX.FTZ R25, R6, R25, !PT ;  /* 0x0000001906197209 */ /* 0x000fe40007810000 */
[----:B------:R-:W-:Y:S02]  /*6e70*/  FSEL R200, R200, -INF , !P6 ;  /* 0xff800000c8c87808 */ /* 0x000fe40007000000 */
[----:B------:R-:W-:Y:S02]  /*6e80*/  FMNMX.FTZ R23, R20, R23, !PT ;  /* 0x0000001714177209 */ /* 0x000fe40007810000 */
[----:B------:R-:W-:-:S02]  /*6e90*/  ISETP.GE.AND P6, PT, R13, R171, PT ;  /* 0x000000ab0d00720c */ /* 0x000fc40003fc6270 */
[----:B-1----:R-:W-:Y:S02]  /*6ea0*/  FSEL R252, R252, -INF , !P0 ;  /* 0xff800000fcfc7808 */ /* 0x002fe40004000000 */
[----:B------:R-:W-:Y:S02]  /*6eb0*/  ISETP.GE.AND P0, PT, R19, R2, PT ;  /* 0x000000021300720c */ /* 0x000fe40003f06270 */
[----:B------:R-:W-:Y:S02]  /*6ec0*/  FSEL R246, R246, -INF , !P1 ;  /* 0xff800000f6f67808 */ /* 0x000fe40004800000 */
[----:B------:R-:W-:Y:S02]  /*6ed0*/  FMNMX.FTZ R25, R18, R25, !PT ;  /* 0x0000001912197209 */ /* 0x000fe40007810000 */
[----:B------:R-:W-:Y:S02]  /*6ee0*/  FMNMX.FTZ R23, R22, R23, !PT ;  /* 0x0000001716177209 */ /* 0x000fe40007810000 */
[----:B----4-:R-:W-:-:S02]  /*6ef0*/  FSEL R196, R196, -INF , !P6 ;  /* 0xff800000c4c47808 */ /* 0x010fc40007000000 */
[C---:B------:R-:W-:Y:S02]  /*6f00*/  ISETP.GE.AND P6, PT, R15.reuse, R170, PT ;  /* 0x000000aa0f00720c */ /* 0x040fe40003fc6270 */
[-C--:B------:R-:W-:Y:S02]  /*6f10*/  ISETP.GE.AND P1, PT, R15, R2.reuse, PT ;  /* 0x000000020f00720c */ /* 0x080fe40003f26270 */
[----:B------:R-:W-:Y:S02]  /*6f20*/  FSEL R244, R244, -INF , !P0 ;  /* 0xff800000f4f47808 */ /* 0x000fe40004000000 */
[----:B------:R-:W-:Y:S02]  /*6f30*/  FMNMX.FTZ R15, R246, R25, !PT ;  /* 0x00000019f60f7209 */ /* 0x000fe40007810000 */
[----:B------:R-:W-:Y:S02]  /*6f40*/  FMNMX.FTZ R23, R4, R23, !PT ;  /* 0x0000001704177209 */ /* 0x000fe40007810000 */
[----:B------:R-:W-:-:S02]  /*6f50*/  ISETP.GE.AND P0, PT, R13, R2, PT ;  /* 0x000000020d00720c */ /* 0x000fc40003f06270 */
[----:B------:R-:W-:Y:S02]  /*6f60*/  FSEL R242, R242, -INF , !P1 ;  /* 0xff800000f2f27808 */ /* 0x000fe40004800000 */
[----:B------:R-:W-:Y:S02]  /*6f70*/  FMNMX.FTZ R15, R244, R15, !PT ;  /* 0x0000000ff40f7209 */ /* 0x000fe40007810000 */
[----:B------:R-:W-:Y:S02]  /*6f80*/  FMNMX.FTZ R23, R202, R23, !PT ;  /* 0x00000017ca177209 */ /* 0x000fe40007810000 */
[----:B------:R-:W-:Y:S02]  /*6f90*/  FSEL R206, R31, -INF , !P0 ;  /* 0xff8000001fce7808 */ /* 0x000fe40004000000 */
[----:B------:R-:W-:Y:S02]  /*6fa0*/  FMNMX.FTZ R15, R242, R15, !PT ;  /* 0x0000000ff20f7209 */ /* 0x000fe40007810000 */
[----:B------:R-:W-:-:S02]  /*6fb0*/  ISETP.GE.AND P3, PT, R13, R170, PT ;  /* 0x000000aa0d00720c */ /* 0x000fc40003f66270 */
[----:B---3--:R-:W-:Y:S02]  /*6fc0*/  FSEL R250, R250, -INF , !P6 ;  /* 0xff800000fafa7808 */ /* 0x008fe40007000000 */
[----:B------:R-:W-:Y:S02]  /*6fd0*/  FMNMX.FTZ R27, R252, R27, !PT ;  /* 0x0000001bfc1b7209 */ /* 0x000fe40007810000 */
[----:B------:R-:W-:Y:S02]  /*6fe0*/  FMNMX.FTZ R23, R200, R23, !PT ;  /* 0x00000017c8177209 */ /* 0x000fe40007810000 */
[----:B-----5:R-:W-:Y:S02]  /*6ff0*/  FMNMX.FTZ R168, R26, R21, !PT ;  /* 0x000000151aa87209 */ /* 0x020fe40007810000 */
[----:B------:R-:W-:Y:S02]  /*7000*/  FMNMX.FTZ R26, R206, R15, !PT ;  /* 0x0000000fce1a7209 */ /* 0x000fe40007810000 */
[----:B--2---:R-:W-:Y:S01]  /*7010*/  FSEL R248, R248, -INF , !P3 ;  /* 0xff800000f8f87808 */ /* 0x004fe20005800000 */
[----:B------:R-:W-:Y:S01]  /*7020*/  FMUL.FTZ R204, R168, UR13 ;  /* 0x0000000da8cc7c20 */ /* 0x000fe20008410000 */
[----:B------:R-:W-:Y:S01]  /*7030*/  FMNMX.FTZ R27, R250, R27, !PT ;  /* 0x0000001bfa1b7209 */ /* 0x000fe20007810000 */
[----:B------:R-:W1:Y:S01]  /*7040*/  SHFL.BFLY PT, R165, R26, 0x2, 0x1f ;  /* 0x0c401f001aa57f89 */ /* 0x000e6200000e0000 */
[----:B------:R-:W-:-:S02]  /*7050*/  FMNMX.FTZ R23, R198, R23, !PT ;  /* 0x00000017c6177209 */ /* 0x000fc40007810000 */
[----:B------:R-:W-:Y:S02]  /*7060*/  FMNMX.FTZ R17, R248, R27, !PT ;  /* 0x0000001bf8117209 */ /* 0x000fe40007810000 */
[----:B------:R-:W-:Y:S02]  /*7070*/  FMNMX.FTZ R23, R196, R23, !PT ;  /* 0x00000017c4177209 */ /* 0x000fe40007810000 */
[----:B------:R-:W-:Y:S01]  /*7080*/  FSETP.NEU.FTZ.AND P3, PT, R168, -INF , PT ;  /* 0xff800000a800780b */ /* 0x000fe20003f7d000 */
[----:B------:R-:W2:Y:S03]  /*7090*/  SHFL.BFLY PT, R30, R17, 0x2, 0x1f ;  /* 0x0c401f00111e7f89 */ /* 0x000ea600000e0000 */
[----:B------:R-:W-:Y:S01]  /*70a0*/  FSEL R204, R204, RZ, P3 ;  /* 0x000000ffcccc7208 */ /* 0x000fe20001800000 */
[----:B------:R-:W3:Y:S04]  /*70b0*/  SHFL.BFLY PT, R28, R23, 0x2, 0x1f ;  /* 0x0c401f00171c7f89 */ /* 0x000ee800000e0000 */
[--C-:B------:R-:W-:Y:S01]  /*70c0*/  FFMA.FTZ R190, R9, UR13, -R204.reuse ;  /* 0x0000000d09be7c23 */ /* 0x100fe200080108cc */
[--C-:B------:R-:W-:Y:S01]  /*70d0*/  FFMA.FTZ R186, R5, UR13, -R204.reuse ;  /* 0x0000000d05ba7c23 */ /* 0x100fe200080108cc */
[--C-:B------:R-:W-:Y:S01]  /*70e0*/  FFMA.FTZ R188, R11, UR13, -R204.reuse ;  /* 0x0000000d0bbc7c23 */ /* 0x100fe200080108cc */
[--C-:B------:R-:W-:Y:S01]  /*70f0*/  FFMA.FTZ R187, R7, UR13, -R204.reuse ;  /* 0x0000000d07bb7c23 */ /* 0x100fe200080108cc */
[----:B------:R-:W-:-:S02]  /*7100*/  FFMA.FTZ R201, R201, UR13, -R204 ;  /* 0x0000000dc9c97c23 */ /* 0x000fc400080108cc */
[----:B------:R-:W-:Y:S01]  /*7110*/  MUFU.EX2 R190, R190 ;  /* 0x000000be00be7308 */ /* 0x000fe20000000800 */
[----:B-1----:R-:W-:-:S05]  /*7120*/  FMNMX.FTZ R165, R26, R165, !PT ;  /* 0x000000a51aa57209 */ /* 0x002fca0007810000 */
[----:B------:R-:W1:Y:S02]  /*7130*/  SHFL.BFLY PT, R26, R165, 0x1, 0x1f ;  /* 0x0c201f00a51a7f89 */ /* 0x000e6400000e0000 */
[----:B------:R-:W-:Y:S01]  /*7140*/  MUFU.EX2 R188, R188 ;  /* 0x000000bc00bc7308 */ /* 0x000fe20000000800 */
[----:B--2---:R-:W-:Y:S02]  /*7150*/  FMNMX.FTZ R30, R17, R30, !PT ;  /* 0x0000001e111e7209 */ /* 0x004fe40007810000 */
[----:B---3--:R-:W-:-:S03]  /*7160*/  FMNMX.FTZ R28, R23, R28, !PT ;  /* 0x0000001c171c7209 */ /* 0x008fc60007810000 */
[----:B------:R-:W2:Y:S02]  /*7170*/  SHFL.BFLY PT, R9, R30, 0x1, 0x1f ;  /* 0x0c201f001e097f89 */ /* 0x000ea400000e0000 */
[----:B------:R-:W-:Y:S02]  /*7180*/  MUFU.EX2 R187, R187 ;  /* 0x000000bb00bb7308 */ /* 0x000fe40000000800 */
[----:B------:R-:W3:Y:S06]  /*7190*/  SHFL.BFLY PT, R167, R28, 0x1, 0x1f ;  /* 0x0c201f001ca77f89 */ /* 0x000eec00000e0000 */
[----:B------:R-:W-:Y:S01]  /*71a0*/  MUFU.EX2 R186, R186 ;  /* 0x000000ba00ba7308 */ /* 0x000fe20000000800 */
[----:B-1----:R-:W-:-:S07]  /*71b0*/  FMNMX.FTZ R165, R165, R26, !PT ;  /* 0x0000001aa5a57209 */ /* 0x002fce0007810000 */
[----:B------:R-:W-:Y:S01]  /*71c0*/  MUFU.EX2 R201, R201 ;  /* 0x000000c900c97308 */ /* 0x000fe20000000800 */
[C---:B------:R-:W-:Y:S01]  /*71d0*/  FSETP.NEU.FTZ.AND P0, PT, R165.reuse, -INF , PT ;  /* 0xff800000a500780b */ /* 0x040fe20003f1d000 */
[----:B------:R-:W-:Y:S01]  /*71e0*/  FMUL.FTZ R203, R165, UR13 ;  /* 0x0000000da5cb7c20 */ /* 0x000fe20008410000 */
[----:B--2---:R-:W-:-:S04]  /*71f0*/  FMNMX.FTZ R166, R30, R9, !PT ;  /* 0x000000091ea67209 */ /* 0x004fc80007810000 */
[----:B------:R-:W-:Y:S02]  /*7200*/  FSEL R203, R203, RZ, P0 ;  /* 0x000000ffcbcb7208 */ /* 0x000fe40000000000 */
[----:B---3--:R-:W-:Y:S01]  /*7210*/  FMNMX.FTZ R167, R28, R167, !PT ;  /* 0x000000a71ca77209 */ /* 0x008fe20007810000 */
[C---:B------:R-:W-:Y:S01]  /*7220*/  FMUL.FTZ R205, R166.reuse, UR13 ;  /* 0x0000000da6cd7c20 */ /* 0x040fe20008410000 */
[----:B------:R-:W-:Y:S01]  /*7230*/  FSETP.NEU.FTZ.AND P1, PT, R166, -INF , PT ;  /* 0xff800000a600780b */ /* 0x000fe20003f3d000 */
[--C-:B------:R-:W-:Y:S01]  /*7240*/  FFMA.FTZ R164, R6, UR13, -R203.reuse ;  /* 0x0000000d06a47c23 */ /* 0x100fe200080108cb */
[C---:B------:R-:W-:Y:S01]  /*7250*/  FSETP.NEU.FTZ.AND P2, PT, R167.reuse, -INF , PT ;  /* 0xff800000a700780b */ /* 0x040fe20003f5d000 */
[----:B------:R-:W-:Y:S01]  /*7260*/  FMUL.FTZ R193, R167, UR13 ;  /* 0x0000000da7c17c20 */ /* 0x000fe20008410000 */
[----:B------:R-:W-:Y:S01]  /*7270*/  FSEL R205, R205, RZ, P1 ;  /* 0x000000ffcdcd7208 */ /* 0x000fe20000800000 */
[--C-:B------:R-:W-:Y:S01]  /*7280*/  FFMA.FTZ R178, R8, UR13, -R203.reuse ;  /* 0x0000000d08b27c23 */ /* 0x100fe200080108cb */
[----:B------:R-:W-:Y:S01]  /*7290*/  FSEL R6, R168, RZ, P3 ;  /* 0x000000ffa8067208 */ /* 0x000fe20001800000 */
[----:B------:R-:W-:Y:S01]  /*72a0*/  FFMA.FTZ R177, R16, UR13, -R203 ;  /* 0x0000000d10b17c23 */ /* 0x000fe200080108cb */
[----:B------:R-:W-:Y:S01]  /*72b0*/  FSEL R193, R193, RZ, P2 ;  /* 0x000000ffc1c17208 */ /* 0x000fe20001000000 */
[--C-:B------:R-:W-:Y:S01]  /*72c0*/  FFMA.FTZ R182, R180, UR13, -R205.reuse ;  /* 0x0000000db4b67c23 */ /* 0x100fe200080108cd */
[----:B------:R-:W-:Y:S01]  /*72d0*/  FSEL R5, R167, RZ, P2 ;  /* 0x000000ffa7057208 */ /* 0x000fe20001000000 */
[--C-:B------:R-:W-:Y:S01]  /*72e0*/  FFMA.FTZ R181, R10, UR13, -R205.reuse ;  /* 0x0000000d0ab57c23 */ /* 0x100fe200080108cd */
[----:B------:R-:W-:Y:S01]  /*72f0*/  FFMA.FTZ R180, R14, UR13, -R205 ;  /* 0x0000000d0eb47c23 */ /* 0x000fe200080108cd */
[--C-:B------:R-:W-:Y:S01]  /*7300*/  FFMA.FTZ R185, R12, UR13, -R193.reuse ;  /* 0x0000000d0cb97c23 */ /* 0x100fe200080108c1 */
[--C-:B------:R-:W-:Y:S01]  /*7310*/  FFMA.FTZ R184, R20, UR13, -R193.reuse ;  /* 0x0000000d14b87c23 */ /* 0x100fe200080108c1 */
[----:B------:R-:W-:Y:S01]  /*7320*/  FFMA.FTZ R183, R22, UR13, -R193 ;  /* 0x0000000d16b77c23 */ /* 0x000fe200080108c1 */
[----:B------:R-:W-:Y:S01]  /*7330*/  FFMA.FTZ R179, R24, UR13, -R205 ;  /* 0x0000000d18b37c23 */ /* 0x000fe200080108cd */
[----:B------:R-:W-:Y:S01]  /*7340*/  FFMA.FTZ R189, R18, UR13, -R203 ;  /* 0x0000000d12bd7c23 */ /* 0x000fe200080108cb */
[----:B------:R-:W-:Y:S01]  /*7350*/  FFMA.FTZ R194, R4, UR13, -R193 ;  /* 0x0000000d04c27c23 */ /* 0x000fe200080108c1 */
[----:B------:R-:W-:Y:S01]  /*7360*/  FADD.FTZ R3, R3, -R6 ;  /* 0x8000000603037221 */ /* 0x000fe20000010000 */
[----:B------:R-:W-:Y:S01]  /*7370*/  FADD.FTZ R0, R0, -R5 ;  /* 0x8000000500007221 */ /* 0x000fe20000010000 */
[----:B------:R-:W1:Y:S01]  /*7380*/  LDSM.16.MT88.4 R24, [R214+0xa000] ;  /* 0x00a00000d618783b */ /* 0x000e620000004200 */
[----:B------:R-:W-:Y:S01]  /*7390*/  FSEL R192, R166, RZ, P1 ;  /* 0x000000ffa6c07208 */ /* 0x000fe20000800000 */
[----:B------:R-:W-:Y:S01]  /*73a0*/  MUFU.EX2 R182, R182 ;  /* 0x000000b600b67308 */ /* 0x000fe20000000800 */
[----:B------:R-:W-:Y:S01]  /*73b0*/  FSEL R191, R165, RZ, P0 ;  /* 0x000000ffa5bf7208 */ /* 0x000fe20000000000 */
[----:B------:R-:W2:Y:S01]  /*73c0*/  LDSM.16.MT88.4 R16, [R213+0xa000] ;  /* 0x00a00000d510783b */ /* 0x000ea20000004200 */
[----:B------:R-:W-:Y:S01]  /*73d0*/  FMUL.FTZ R3, R3, UR13 ;  /* 0x0000000d03037c20 */ /* 0x000fe20008410000 */
[----:B------:R-:W-:Y:S01]  /*73e0*/  FADD.FTZ R192, R237, -R192 ;  /* 0x800000c0edc07221 */ /* 0x000fe20000010000 */
[----:B------:R-:W-:Y:S01]  /*73f0*/  FMUL.FTZ R0, R0, UR13 ;  /* 0x0000000d00007c20 */ /* 0x000fe20008410000 */
[----:B------:R-:W3:Y:S01]  /*7400*/  LDSM.16.MT88.4 R8, [R212+0xa000] ;  /* 0x00a00000d408783b */ /* 0x000ee20000004200 */
[----:B------:R-:W-:Y:S01]  /*7410*/  FADD.FTZ R191, R236, -R191 ;  /* 0x800000bfecbf7221 */ /* 0x000fe20000010000 */
[----:B------:R-:W-:Y:S01]  /*7420*/  FMUL.FTZ R192, R192, UR13 ;  /* 0x0000000dc0c07c20 */ /* 0x000fe20008410000 */
[----:B------:R-:W4:Y:S01]  /*7430*/  MUFU.EX2 R181, R181 ;  /* 0x000000b500b57308 */ /* 0x000f220000000800 */
[----:B------:R-:W5:Y:S01]  /*7440*/  LDSM.16.MT88.4 R4, [R215+0xb000] ;  /* 0x00b00000d704783b */ /* 0x000f620000004200 */
[----:B------:R-:W-:Y:S01]  /*7450*/  FMUL.FTZ R191, R191, UR13 ;  /* 0x0000000dbfbf7c20 */ /* 0x000fe20008410000 */
[--C-:B------:R-:W-:Y:S01]  /*7460*/  FFMA.FTZ R207, R207, UR13, -R205.reuse ;  /* 0x0000000dcfcf7c23 */ /* 0x100fe200080108cd */
[--C-:B------:R-:W-:Y:S01]  /*7470*/  FFMA.FTZ R236, R252, UR13, -R205.reuse ;  /* 0x0000000dfcec7c23 */ /* 0x100fe200080108cd */
[----:B------:R-:W5:Y:S01]  /*7480*/  LDSM.16.MT88.4 R28, [R214+0xb000] ;  /* 0x00b00000d61c783b */ /* 0x000f620000004200 */
[--C-:B------:R-:W-:Y:S01]  /*7490*/  FFMA.FTZ R237, R250, UR13, -R205.reuse ;  /* 0x0000000dfaed7c23 */ /* 0x100fe200080108cd */
[----:B------:R-:W-:Y:S01]  /*74a0*/  FFMA.FTZ R248, R248, UR13, -R205 ;  /* 0x0000000df8f87c23 */ /* 0x000fe200080108cd */
[----:B------:R-:W-:Y:S01]  /*74b0*/  MUFU.EX2 R180, R180 ;  /* 0x000000b400b47308 */ /* 0x000fe20000000800 */
[----:B------:R-:W5:Y:S01]  /*74c0*/  LDSM.16.MT88.4 R20, [R213+0xb000] ;  /* 0x00b00000d514783b */ /* 0x000f620000004200 */
[--C-:B------:R-:W-:Y:S01]  /*74d0*/  FFMA.FTZ R205, R246, UR13, -R203.reuse ;  /* 0x0000000df6cd7c23 */ /* 0x100fe200080108cb */
[--C-:B------:R-:W-:Y:S01]  /*74e0*/  FFMA.FTZ R244, R244, UR13, -R203.reuse ;  /* 0x0000000df4f47c23 */ /* 0x100fe200080108cb */
[--C-:B------:R-:W-:Y:S01]  /*74f0*/  FFMA.FTZ R243, R242, UR13, -R203.reuse ;  /* 0x0000000df2f37c23 */ /* 0x100fe200080108cb */
[----:B------:R-:W5:Y:S01]  /*7500*/  LDSM.16.MT88.4 R12, [R212+0xb000] ;  /* 0x00b00000d40c783b */ /* 0x000f620000004200 */
[----:B------:R-:W-:Y:S01]  /*7510*/  FFMA.FTZ R206, R206, UR13, -R203 ;  /* 0x0000000dcece7c23 */ /* 0x000fe200080108cb */
[--C-:B------:R-:W-:Y:S01]  /*7520*/  FFMA.FTZ R200, R200, UR13, -R193.reuse ;  /* 0x0000000dc8c87c23 */ /* 0x100fe200080108c1 */
[----:B------:R-:W1:Y:S01]  /*7530*/  MUFU.EX2 R179, R179 ;  /* 0x000000b300b37308 */ /* 0x000e620000000800 */
[----:B----4-:R-:W-:Y:S01]  /*7540*/  F2FP.BF16.F32.PACK_AB R172, R181, R182 ;  /* 0x000000b6b5ac723e */ /* 0x010fe200000010ff */
[----:B------:R-:W-:Y:S01]  /*7550*/  FFMA.FTZ R198, R198, UR13, -R193 ;  /* 0x0000000dc6c67c23 */ /* 0x000fe200080108c1 */
[----:B------:R-:W-:-:S05]  /*7560*/  ISETP.GE.AND P0, PT, R169, 0x4, PT ;  /* 0x00000004a900780c */ /* 0x000fca0003f06270 */
[----:B------:R-:W-:Y:S08]  /*7570*/  MUFU.EX2 R178, R178 ;  /* 0x000000b200b27308 */ /* 0x000ff00000000800 */
[----:B------:R-:W4:Y:S01]  /*7580*/  MUFU.EX2 R177, R177 ;  /* 0x000000b100b17308 */ /* 0x000f220000000800 */
[----:B-1----:R-:W-:-:S07]  /*7590*/  F2FP.BF16.F32.PACK_AB R174, R179, R180 ;  /* 0x000000b4b3ae723e */ /* 0x002fce00000010ff */
[----:B------:R-:W-:Y:S08]  /*75a0*/  MUFU.EX2 R164, R164 ;  /* 0x000000a400a47308 */ /* 0x000ff00000000800 */
[----:B------:R-:W1:Y:S01]  /*75b0*/  MUFU.EX2 R189, R189 ;  /* 0x000000bd00bd7308 */ /* 0x000e620000000800 */
[----:B----4-:R-:W-:-:S07]  /*75c0*/  F2FP.BF16.F32.PACK_AB R173, R177, R178 ;  /* 0x000000b2b1ad723e */ /* 0x010fce00000010ff */
[----:B------:R-:W4:Y:S08]  /*75d0*/  MUFU.EX2 R192, R192 ;  /* 0x000000c000c07308 */ /* 0x000f300000000800 */
[----:B------:R-:W2:Y:S01]  /*75e0*/  MUFU.EX2 R191, R191 ;  /* 0x000000bf00bf7308 */ /* 0x000ea20000000800 */
[----:B-1----:R-:W-:-:S07]  /*75f0*/  F2FP.BF16.F32.PACK_AB R175, R189, R164 ;  /* 0x000000a4bdaf723e */ /* 0x002fce00000010ff */
[----:B------:R-:W-:Y:S01]  /*7600*/  MUFU.EX2 R185, R185 ;  /* 0x000000b900b97308 */ /* 0x000fe20000000800 */
[-C--:B----4-:R-:W-:Y:S01]  /*7610*/  FMUL.FTZ R156, R156, R192.reuse ;  /* 0x000000c09c9c7220 */ /* 0x090fe20000410000 */
[-C--:B------:R-:W-:Y:S01]  /*7620*/  FMUL.FTZ R157, R157, R192.reuse ;  /* 0x000000c09d9d7220 */ /* 0x080fe20000410000 */
[-C--:B------:R-:W-:Y:S01]  /*7630*/  FMUL.FTZ R152, R152, R192.reuse ;  /* 0x000000c098987220 */ /* 0x080fe20000410000 */
[-C--:B------:R-:W-:Y:S01]  /*7640*/  FMUL.FTZ R153, R153, R192.reuse ;  /* 0x000000c099997220 */ /* 0x080fe20000410000 */
[-C--:B------:R-:W-:Y:S01]  /*7650*/  FMUL.FTZ R140, R140, R192.reuse ;  /* 0x000000c08c8c7220 */ /* 0x080fe20000410000 */
[-C--:B------:R-:W-:Y:S01]  /*7660*/  FMUL.FTZ R141, R141, R192.reuse ;  /* 0x000000c08d8d7220 */ /* 0x080fe20000410000 */
[-C--:B------:R-:W-:Y:S01]  /*7670*/  FMUL.FTZ R136, R136, R192.reuse ;  /* 0x000000c088887220 */ /* 0x080fe20000410000 */
[----:B------:R-:W-:Y:S01]  /*7680*/  MUFU.EX2 R184, R184 ;  /* 0x000000b800b87308 */ /* 0x000fe20000000800 */
[-C--:B--2---:R-:W-:Y:S01]  /*7690*/  FMUL.FTZ R158, R158, R191.reuse ;  /* 0x000000bf9e9e7220 */ /* 0x084fe20000410000 */
        /* <DEDUP_REMOVED lines=22> */
[----:B------:R-:W1:Y:S01]  /*7800*/  MUFU.EX2 R3, R3 ;  /* 0x0000000300037308 */ /* 0x000e620000000800 */
        /* <DEDUP_REMOVED lines=38> */
[-C--:B-1----:R-:W-:Y:S01]  /*7a70*/  FMUL.FTZ R160, R160, R3.reuse ;  /* 0x00000003a0a07220 */ /* 0x082fe20000410000 */
[-C--:B------:R-:W-:Y:S01]  /*7a80*/  FMUL.FTZ R161, R161, R3.reuse ;  /* 0x00000003a1a17220 */ /* 0x080fe20000410000 */
[-C--:B--2---:R-:W-:Y:S01]  /*7a90*/  FMUL.FTZ R162, R162, R0.reuse ;  /* 0x00000000a2a27220 */ /* 0x084fe20000410000 */
        /* <DEDUP_REMOVED lines=32> */
[C---:B---3--:R-:W-:Y:S01]  /*7ca0*/  HMMA.16816.F32.BF16 R56, R172.reuse, R8, R56 ;  /* 0x00000008ac38723c */ /* 0x048fe20000041838 */
        /* <DEDUP_REMOVED lines=11> */
[C---:B-----5:R-:W-:Y:S01]  /*7d60*/  HMMA.16816.F32.BF16 R72, R172.reuse, R4, R72 ;  /* 0x00000004ac48723c */ /* 0x060fe20000041848 */
        /* <DEDUP_REMOVED lines=28> */
[----:B------:R1:W-:Y:S01]  /*7f30*/  MUFU.EX2 R242, R244 ;  /* 0x000000f400f27308 */ /* 0x0003e20000000800 */
[----:B------:R-:W-:Y:S01]  /*7f40*/  HMMA.16816.F32.BF16 R108, R172, R22, R108 ;  /* 0x00000016ac6c723c */ /* 0x000fe2000004186c */
[----:B------:R-:W-:Y:S01]  /*7f50*/  FFMA.FTZ R3, R235, R3, R190 ;  /* 0x00000003eb037223 */ /* 0x000fe200000100be */
[----:B------:R-:W-:Y:S01]  /*7f60*/  FFMA.FTZ R182, R233, R192, R182 ;  /* 0x000000c0e9b67223 */ /* 0x000fe200000100b6 */
[----:B------:R-:W-:-:S03]  /*7f70*/  FFMA.FTZ R178, R225, R191, R178 ;  /* 0x000000bfe1b27223 */ /* 0x000fc600000100b2 */
[----:B------:R-:W-:Y:S01]  /*7f80*/  HMMA.16816.F32.BF16 R120, R172, R12, R120 ;  /* 0x0000000cac78723c */ /* 0x000fe20000041878 */
[----:B------:R-:W-:Y:S01]  /*7f90*/  MUFU.EX2 R207, R207 ;  /* 0x000000cf00cf7308 */ /* 0x000fe20000000800 */
[----:B------:R-:W-:Y:S01]  /*7fa0*/  FADD.FTZ R181, R181, R182 ;  /* 0x000000b6b5b57221 */ /* 0x000fe20000010000 */
[----:B------:R-:W-:-:S03]  /*7fb0*/  FADD.FTZ R177, R177, R178 ;  /* 0x000000b2b1b17221 */ /* 0x000fc60000010000 */
[----:B------:R-:W-:Y:S01]  /*7fc0*/  HMMA.16816.F32.BF16 R124, R172, R14, R124 ;  /* 0x0000000eac7c723c */ /* 0x000fe2000004187c */
[----:B------:R-:W-:Y:S01]  /*7fd0*/  FADD.FTZ R180, R180, R181 ;  /* 0x000000b5b4b47221 */ /* 0x000fe20000010000 */
[----:B------:R-:W-:Y:S01]  /*7fe0*/  FADD.FTZ R164, R164, R177 ;  /* 0x000000b1a4a47221 */ /* 0x000fe20000010000 */
[----:B------:R-:W2:Y:S01]  /*7ff0*/  MUFU.EX2 R236, R236 ;  /* 0x000000ec00ec7308 */ /* 0x000ea20000000800 */
[--C-:B-1----:R-:W-:Y:S01]  /*8000*/  FFMA.FTZ R244, R197, UR13, -R204.reuse ;  /* 0x0000000dc5f47c23 */ /* 0x102fe200080108cc */
[--C-:B------:R-:W-:Y:S01]  /*8010*/  FFMA.FTZ R197, R199, UR13, -R204.reuse ;  /* 0x0000000dc7c57c23 */ /* 0x100fe200080108cc */
[----:B------:R-:W-:Y:S01]  /*8020*/  FFMA.FTZ R204, R195, UR13, -R204 ;  /* 0x0000000dc3cc7c23 */ /* 0x000fe200080108cc */
[----:B------:R-:W-:Y:S01]  /*8030*/  F2FP.BF16.F32.PACK_AB R172, R188, R190 ;  /* 0x000000bebcac723e */ /* 0x000fe200000010ff */
[--C-:B------:R-:W-:Y:S01]  /*8040*/  FFMA.FTZ R195, R202, UR13, -R193.reuse ;  /* 0x0000000dcac37c23 */ /* 0x100fe200080108c1 */
[----:B------:R-:W-:Y:S01]  /*8050*/  F2FP.BF16.F32.PACK_AB R173, R184, R185 ;  /* 0x000000b9b8ad723e */ /* 0x000fe200000010ff */
[----:B------:R-:W-:Y:S01]  /*8060*/  FFMA.FTZ R193, R196, UR13, -R193 ;  /* 0x0000000dc4c17c23 */ /* 0x000fe200080108c1 */
[----:B------:R-:W-:Y:S01]  /*8070*/  F2FP.BF16.F32.PACK_AB R174, R186, R187 ;  /* 0x000000bbbaae723e */ /* 0x000fe200000010ff */
[----:B------:R-:W-:Y:S01]  /*8080*/  MUFU.EX2 R237, R237 ;  /* 0x000000ed00ed7308 */ /* 0x000fe20000000800 */
[----:B------:R-:W-:Y:S01]  /*8090*/  F2FP.BF16.F32.PACK_AB R175, R194, R183 ;  /* 0x000000b7c2af723e */ /* 0x000fe200000010ff */
[----:B------:R-:W-:Y:S01]  /*80a0*/  FFMA.FTZ R185, R232, R0, R185 ;  /* 0x00000000e8b97223 */ /* 0x000fe200000100b9 */
[----:B------:R-:W-:Y:S01]  /*80b0*/  FADD.FTZ R188, R188, R3 ;  /* 0x00000003bcbc7221 */ /* 0x000fe20000010000 */
[----:B------:R-:W-:Y:S01]  /*80c0*/  FADD.FTZ R180, R179, R180 ;  /* 0x000000b4b3b47221 */ /* 0x000fe20000010000 */
[----:B------:R-:W-:Y:S01]  /*80d0*/  FADD.FTZ R164, R189, R164 ;  /* 0x000000a4bda47221 */ /* 0x000fe20000010000 */
[----:B------:R-:W-:Y:S01]  /*80e0*/  FADD.FTZ R184, R184, R185 ;  /* 0x000000b9b8b87221 */ /* 0x000fe20000010000 */
[----:B------:R-:W-:Y:S01]  /*80f0*/  FADD.FTZ R187, R187, R188 ;  /* 0x000000bcbbbb7221 */ /* 0x000fe20000010000 */
[----:B------:R-:W-:Y:S01]  /*8100*/  HMMA.16816.F32.BF16 R160, R172, R32, R160 ;  /* 0x00000020aca0723c */ /* 0x000fe200000418a0 */
[----:B------:R-:W1:Y:S01]  /*8110*/  MUFU.EX2 R248, R248 ;  /* 0x000000f800f87308 */ /* 0x000e620000000800 */
[----:B------:R-:W-:Y:S01]  /*8120*/  FADD.FTZ R183, R183, R184 ;  /* 0x000000b8b7b77221 */ /* 0x000fe20000010000 */
[----:B------:R-:W-:-:S03]  /*8130*/  FADD.FTZ R186, R186, R187 ;  /* 0x000000bbbaba7221 */ /* 0x000fc60000010000 */
[C---:B------:R-:W-:Y:S01]  /*8140*/  HMMA.16816.F32.BF16 R148, R172.reuse, R34, R148 ;  /* 0x00000022ac94723c */ /* 0x040fe20000041894 */
[----:B------:R-:W3:Y:S01]  /*8150*/  LDSM.16.MT88.4 R32, [R215+0xa800] ;  /* 0x00a80000d720783b */ /* 0x000ee20000004200 */
[----:B------:R-:W-:Y:S01]  /*8160*/  FADD.FTZ R194, R194, R183 ;  /* 0x000000b7c2c27221 */ /* 0x000fe20000010000 */
[----:B------:R-:W4:Y:S03]  /*8170*/  MUFU.EX2 R205, R205 ;  /* 0x000000cd00cd7308 */ /* 0x000f260000000800 */
[C---:B------:R-:W-:Y:S05]  /*8180*/  HMMA.16816.F32.BF16 R144, R172.reuse, R24, R144 ;  /* 0x00000018ac90723c */ /* 0x040fea0000041890 */
[----:B------:R-:W-:Y:S01]  /*8190*/  MUFU.EX2 R243, R243 ;  /* 0x000000f300f37308 */ /* 0x000fe20000000800 */
[C---:B------:R-:W-:Y:S01]  /*81a0*/  HMMA.16816.F32.BF16 R132, R172.reuse, R26, R132 ;  /* 0x0000001aac84723c */ /* 0x040fe20000041884 */
[----:B------:R-:W-:Y:S05]  /*81b0*/  LDSM.16.MT88.4 R24, [R213+0xa800] ;  /* 0x00a80000d518783b */ /* 0x000fea0000004200 */
[C---:B------:R-:W-:Y:S01]  /*81c0*/  HMMA.16816.F32.BF16 R36, R172.reuse, R16, R36 ;  /* 0x00000010ac24723c */ /* 0x040fe20000041824 */
[----:B------:R-:W5:Y:S05]  /*81d0*/  MUFU.EX2 R206, R206 ;  /* 0x000000ce00ce7308 */ /* 0x000f6a0000000800 */
[C---:B------:R-:W-:Y:S01]  /*81e0*/  HMMA.16816.F32.BF16 R48, R172.reuse, R18, R48 ;  /* 0x00000012ac30723c */ /* 0x040fe20000041830 */
[----:B------:R-:W-:Y:S02]  /*81f0*/  LDSM.16.MT88.4 R16, [R215+0xb800] ;  /* 0x00b80000d710783b */ /* 0x000fe40000004200 */
[----:B------:R-:W3:Y:S03]  /*8200*/  MUFU.EX2 R244, R244 ;  /* 0x000000f400f47308 */ /* 0x000ee60000000800 */
[C---:B------:R-:W-:Y:S05]  /*8210*/  HMMA.16816.F32.BF16 R52, R172.reuse, R8, R52 ;  /* 0x00000008ac34723c */ /* 0x040fea0000041834 */
[----:B------:R-:W-:Y:S01]  /*8220*/  MUFU.EX2 R195, R195 ;  /* 0x000000c300c37308 */ /* 0x000fe20000000800 */
[C---:B------:R-:W-:Y:S01]  /*8230*/  HMMA.16816.F32.BF16 R64, R172.reuse, R10, R64 ;  /* 0x0000000aac40723c */ /* 0x040fe20000041840 */
[----:B------:R-:W-:Y:S05]  /*8240*/  LDSM.16.MT88.4 R8, [R213+0xb800] ;  /* 0x00b80000d508783b */ /* 0x000fea0000004200 */
[C---:B------:R-:W-:Y:S01]  /*8250*/  HMMA.16816.F32.BF16 R68, R172.reuse, R4, R68 ;  /* 0x00000004ac44723c */ /* 0x040fe20000041844 */
[----:B------:R-:W3:Y:S05]  /*8260*/  MUFU.EX2 R200, R200 ;  /* 0x000000c800c87308 */ /* 0x000eea0000000800 */
[C---:B------:R-:W-:Y:S01]  /*8270*/  HMMA.16816.F32.BF16 R80, R172.reuse, R6, R80 ;  /* 0x00000006ac50723c */ /* 0x040fe20000041850 */
[----:B------:R-:W-:Y:S02]  /*8280*/  LDSM.16.MT88.4 R4, [R212+0xb800] ;  /* 0x00b80000d404783b */ /* 0x000fe40000004200 */
[----:B------:R-:W-:Y:S03]  /*8290*/  MUFU.EX2 R197, R197 ;  /* 0x000000c500c57308 */ /* 0x000fe60000000800 */
[C---:B------:R-:W-:Y:S05]  /*82a0*/  HMMA.16816.F32.BF16 R84, R172.reuse, R28, R84 ;  /* 0x0000001cac54723c */ /* 0x040fea0000041854 */
[----:B------:R-:W3:Y:S01]  /*82b0*/  MUFU.EX2 R202, R204 ;  /* 0x000000cc00ca7308 */ /* 0x000ee20000000800 */
[C---:B------:R-:W-:Y:S01]  /*82c0*/  HMMA.16816.F32.BF16 R96, R172.reuse, R30, R96 ;  /* 0x0000001eac60723c */ /* 0x040fe20000041860 */
[----:B------:R-:W3:Y:S05]  /*82d0*/  LDSM.16.MT88.4 R28, [R214+0xa800] ;  /* 0x00a80000d61c783b */ /* 0x000eea0000004200 */
[C---:B------:R-:W-:Y:S01]  /*82e0*/  HMMA.16816.F32.BF16 R100, R172.reuse, R20, R100 ;  /* 0x00000014ac64723c */ /* 0x040fe20000041864 */
[----:B------:R-:W-:Y:S05]  /*82f0*/  MUFU.EX2 R198, R198 ;  /* 0x000000c600c67308 */ /* 0x000fea0000000800 */
[C---:B------:R-:W-:Y:S01]  /*8300*/  HMMA.16816.F32.BF16 R112, R172.reuse, R22, R112 ;  /* 0x00000016ac70723c */ /* 0x040fe20000041870 */
[----:B------:R-:W3:Y:S02]  /*8310*/  LDSM.16.MT88.4 R20, [R212+0xa800] ;  /* 0x00a80000d414783b */ /* 0x000ee40000004200 */
[----:B------:R-:W3:Y:S03]  /*8320*/  MUFU.EX2 R193, R193 ;  /* 0x000000c100c17308 */ /* 0x000ee60000000800 */
[C---:B------:R-:W-:Y:S06]  /*8330*/  HMMA.16816.F32.BF16 R116, R172.reuse, R12, R116 ;  /* 0x0000000cac74723c */ /* 0x040fec0000041874 */
[----:B------:R-:W-:Y:S01]  /*8340*/  HMMA.16816.F32.BF16 R128, R172, R14, R128 ;  /* 0x0000000eac80723c */ /* 0x000fe20000041880 */
[----:B------:R-:W3:Y:S06]  /*8350*/  LDSM.16.MT88.4 R12, [R214+0xb800] ;  /* 0x00b80000d60c783b */ /* 0x000eec0000004200 */
[----:B--2---:R-:W-:Y:S01]  /*8360*/  F2FP.BF16.F32.PACK_AB R172, R236, R207 ;  /* 0x000000cfecac723e */ /* 0x004fe200000010ff */
[----:B------:R-:W-:Y:S01]  /*8370*/  FADD.FTZ R207, R207, R180 ;  /* 0x000000b4cfcf7221 */ /* 0x000fe20000010000 */
[----:B-1----:R-:W-:-:S02]  /*8380*/  F2FP.BF16.F32.PACK_AB R174, R248, R237 ;  /* 0x000000edf8ae723e */ /* 0x002fc400000010ff */
[----:B----4-:R-:W-:Y:S01]  /*8390*/  F2FP.BF16.F32.PACK_AB R173, R242, R205 ;  /* 0x000000cdf2ad723e */ /* 0x010fe200000010ff */
[----:B------:R-:W-:Y:S01]  /*83a0*/  FADD.FTZ R205, R205, R164 ;  /* 0x000000a4cdcd7221 */ /* 0x000fe20000010000 */
[----:B-----5:R-:W-:Y:S01]  /*83b0*/  F2FP.BF16.F32.PACK_AB R175, R206, R243 ;  /* 0x000000f3ceaf723e */ /* 0x020fe200000010ff */
[----:B------:R-:W-:Y:S02]  /*83c0*/  FADD.FTZ R236, R236, R207 ;  /* 0x000000cfecec7221 */ /* 0x000fe40000010000 */
[----:B------:R-:W-:Y:S02]  /*83d0*/  FADD.FTZ R242, R242, R205 ;  /* 0x000000cdf2f27221 */ /* 0x000fe40000010000 */
[----:B------:R-:W-:Y:S02]  /*83e0*/  FADD.FTZ R233, R237, R236 ;  /* 0x000000ecede97221 */ /* 0x000fe40000010000 */
[----:B---3--:R-:W-:Y:S01]  /*83f0*/  HMMA.16816.F32.BF16 R156, R172, R32, R156 ;  /* 0x00000020ac9c723c */ /* 0x008fe2000004189c */
        /* <DEDUP_REMOVED lines=49> */
[----:B------:R-:W-:Y:S01]  /*8710*/  USHF.L.U32 UR14, UR6, 0x6, URZ ;  /* 0x00000006060e7899 */ /* 0x000fe2000800063f */
[----:B------:R-:W-:Y:S01]  /*8720*/  STL.64 [R1+0x10], R38 ;  /* 0x0000102601007387 */ /* 0x000fe20000100a00 */
[----:B------:R-:W-:-:S03]  /*8730*/  USHF.L.U64.HI UR5, UR6, 0x6, UR7 ;  /* 0x0000000606057899 */ /* 0x000fc60008010207 */
[----:B------:R-:W-:Y:S01]  /*8740*/  STL.64 [R1+0x8], R36 ;  /* 0x0000082401007387 */ /* 0x000fe20000100a00 */
[----:B------:R-:W-:Y:S01]  /*8750*/  IMAD.U32 R5, RZ, RZ, UR14 ;  /* 0x0000000eff057e24 */ /* 0x000fe2000f8e00ff */
[----:B------:R-:W-:Y:S01]  /*8760*/  BAR.SYNC.DEFER_BLOCKING 0x0 ;  /* 0x0000000000007b1d */ /* 0x000fe20000010000 */
[----:B------:R-:W-:Y:S01]  /*8770*/  IMAD.U32 R3, RZ, RZ, UR14 ;  /* 0x0000000eff037e24 */ /* 0x000fe2000f8e00ff */
[C---:B------:R-:W-:Y:S02]  /*8780*/  IADD3 R6, P5, R240.reuse, -UR14, RZ ;  /* 0x8000000ef0067c10 */ /* 0x040fe4000ffbe0ff */
[----:B------:R-:W-:Y:S02]  /*8790*/  IADD3 R4, P4, P3, R240, 0x80, -R5 ;  /* 0x00000080f0047810 */ /* 0x000fe40007b9e805 */
[C---:B------:R-:W-:Y:S02]  /*87a0*/  IADD3 R32, P2, R238.reuse, -UR14, RZ ;  /* 0x8000000eee207c10 */ /* 0x040fe4000ff5e0ff */
[----:B------:R-:W-:-:S02]  /*87b0*/  IADD3 R34, P1, P0, R238, 0x80, -R3 ;  /* 0x00000080ee227810 */ /* 0x000fc4000783e803 */
[C---:B------:R-:W-:Y:S02]  /*87c0*/  IADD3.X R7, R241.reuse, ~UR5, RZ, P5, !PT ;  /* 0x80000005f1077c10 */ /* 0x040fe4000affe4ff */
[----:B------:R-:W-:Y:S02]  /*87d0*/  IADD3.X R5, R241, ~UR5, RZ, P4, P3 ;  /* 0x80000005f1057c10 */ /* 0x000fe4000a7e64ff */
[C---:B------:R-:W-:Y:S02]  /*87e0*/  IADD3.X R33, R239.reuse, ~UR5, RZ, P2, !PT ;  /* 0x80000005ef217c10 */ /* 0x040fe400097fe4ff */
[----:B------:R-:W-:Y:S01]  /*87f0*/  IADD3.X R35, R239, ~UR5, RZ, P1, P0 ;  /* 0x80000005ef237c10 */ /* 0x000fe20008fe04ff */
[----:B------:R-:W-:Y:S01]  /*8800*/  @!PT LDS RZ, [RZ] ;  /* 0x00000000fffff984 */ /* 0x000fe20000000800 */
[----:B------:R-:W-:Y:S01]  /*8810*/  @!PT LDS RZ, [RZ] ;  /* 0x00000000fffff984 */ /* 0x000fe20000000800 */
[----:B------:R-:W-:Y:S01]  /*8820*/  @!PT LDS RZ, [RZ] ;  /* 0x00000000fffff984 */ /* 0x000fe20000000800 */
[----:B------:R-:W-:Y:S04]  /*8830*/  LDGSTS.E.BYPASS.LTC128B.128 [R224+0xa000], desc[UR16][R6.64] ;  /* 0x0a00000006e07fae */ /* 0x000fe8000b901d50 */
[----:B------:R-:W-:Y:S04]  /*8840*/  LDGSTS.E.BYPASS.LTC128B.128 [R224+0xb000], desc[UR16][R4.64] ;  /* 0x0b00000004e07fae */ /* 0x000fe8000b901d50 */
[----:B------:R-:W-:Y:S04]  /*8850*/  LDGSTS.E.BYPASS.LTC128B.128 [R224+0xa800], desc[UR16][R32.64] ;  /* 0x0a80000020e07fae */ /* 0x000fe8000b901d50 */
[----:B------:R1:W-:Y:S04]  /*8860*/  LDGSTS.E.BYPASS.LTC128B.128 [R224+0xb800], desc[UR16][R34.64] ;  /* 0x0b80000022e07fae */ /* 0x0003e8000b901d50 */
[----:B------:R-:W-:Y:S04]  /*8870*/  LDSM.16.M88.4 R24, [R221] ;  /* 0x00000000dd18783b */ /* 0x000fe80000000200 */
[----:B------:R-:W2:Y:S04]  /*8880*/  LDSM.16.M88.4 R204, [R222+0x2000] ;  /* 0x00200000decc783b */ /* 0x000ea80000000200 */
[----:B------:R-:W3:Y:S04]  /*8890*/  LDSM.16.M88.4 R172, [R222] ;  /* 0x00000000deac783b */ /* 0x000ee80000000200 */
[----:B------:R-:W4:Y:S04]  /*88a0*/  LDSM.16.M88.4 R16, [R221+0x800] ;  /* 0x00080000dd10783b */ /* 0x000f280000000200 */
[----:B------:R-:W-:Y:S04]  /*88b0*/  LDSM.16.M88.4 R20, [R219] ;  /* 0x00000000db14783b */ /* 0x000fe80000000200 */
[----:B------:R-:W4:Y:S04]  /*88c0*/  LDSM.16.M88.4 R28, [R220+0x2000] ;  /* 0x00200000dc1c783b */ /* 0x000f280000000200 */
[----:B------:R-:W4:Y:S04]  /*88d0*/  LDSM.16.M88.4 R12, [R220] ;  /* 0x00000000dc0c783b */ /* 0x000f280000000200 */
[----:B------:R-:W4:Y:S04]  /*88e0*/  LDSM.16.M88.4 R192, [R211] ;  /* 0x00000000d3c0783b */ /* 0x000f280000000200 */
[----:B------:R-:W-:Y:S04]  /*88f0*/  LDSM.16.M88.4 R184, [R218+0x2000] ;  /* 0x00200000dab8783b */ /* 0x000fe80000000200 */
[----:B------:R-:W4:Y:S04]  /*8900*/  LDSM.16.M88.4 R188, [R217] ;  /* 0x00000000d9bc783b */ /* 0x000f280000000200 */
[----:B-1----:R-:W-:Y:S01]  /*8910*/  LDSM.16.M88.4 R32, [R217+0x800] ;  /* 0x00080000d920783b */ /* 0x002fe20000000200 */
[C---:B--2---:R-:W-:Y:S03]  /*8920*/  HMMA.16816.F32.BF16 R8, R204.reuse, R24, RZ ;  /* 0x00000018cc08723c */ /* 0x044fe600000418ff */
[----:B------:R-:W-:Y:S04]  /*8930*/  LDSM.16.M88.4 R244, [R216+0x2000] ;  /* 0x00200000d8f4783b */ /* 0x000fe80000000200 */
[----:B------:R-:W-:Y:S01]  /*8940*/  LDSM.16.M88.4 R200, [R222+0x6000] ;  /* 0x00600000dec8783b */ /* 0x000fe20000000200 */
[----:B------:R-:W-:Y:S03]  /*8950*/  HMMA.16816.F32.BF16 R180, R204, R26, RZ ;  /* 0x0000001accb4723c */ /* 0x000fe600000418ff */
[----:B------:R-:W-:Y:S03]  /*8960*/  LDSM.16.M88.4 R36, [R209] ;  /* 0x00000000d124783b */ /* 0x000fe60000000200 */
[C---:B---3--:R-:W-:Y:S01]  /*8970*/  HMMA.16816.F32.BF16 R4, R172.reuse, R24, RZ ;  /* 0x00000018ac04723c */ /* 0x048fe200000418ff */
[----:B------:R-:W-:Y:S04]  /*8980*/  LDSM.16.M88.4 R240, [R210+0x800] ;  /* 0x00080000d2f0783b */ /* 0x000fe80000000200 */
[----:B------:R-:W-:Y:S01]  /*8990*/  LDSM.16.M88.4 R196, [R221+0x1800] ;  /* 0x00180000ddc4783b */ /* 0x000fe20000000200 */
[----:B------:R-:W-:Y:S03]  /*89a0*/  HMMA.16816.F32.BF16 R24, R172, R26, RZ ;  /* 0x0000001aac18723c */ /* 0x000fe600000418ff */
[----:B------:R-:W-:Y:S03]  /*89b0*/  LDSM.16.M88.4 R248, [R217+0x1000] ;  /* 0x00100000d9f8783b */ /* 0x000fe60000000200 */
[-C--:B----4-:R-:W-:Y:S01]  /*89c0*/  HMMA.16816.F32.BF16 R236, R204, R16.reuse, RZ ;  /* 0x00000010ccec723c */ /* 0x090fe200000418ff */
[----:B------:R-:W0:Y:S05]  /*89d0*/  LDGDEPBAR ;  /* 0x00000000000079af */ /* 0x000e2a0000000000 */
[----:B------:R-:W-:Y:S06]  /*89e0*/  HMMA.16816.F32.BF16 R176, R172, R16, RZ ;  /* 0x00000010acb0723c */ /* 0x000fec00000418ff */
[-C--:B------:R-:W-:Y:S06]  /*89f0*/  HMMA.16816.F32.BF16 R204, R204, R18.reuse, RZ ;  /* 0x00000012cccc723c */ /* 0x080fec00000418ff */
[----:B------:R-:W-:Y:S01]  /*8a00*/  HMMA.16816.F32.BF16 R172, R172, R18, RZ ;  /* 0x00000012acac723c */ /* 0x000fe200000418ff */
[----:B------:R-:W1:Y:S05]  /*8a10*/  LDSM.16.M88.4 R16, [R218] ;  /* 0x00000000da10783b */ /* 0x000e6a0000000200 */
[-C--:B------:R-:W-:Y:S06]  /*8a20*/  HMMA.16816.F32.BF16 R180, R28, R22.reuse, R180 ;  /* 0x000000161cb4723c */ /* 0x080fec00000418b4 */
[----:B------:R-:W-:Y:S06]  /*8a30*/  HMMA.16816.F32.BF16 R24, R12, R22, R24 ;  /* 0x000000160c18723c */ /* 0x000fec0000041818 */
[-C--:B------:R-:W-:Y:S06]  /*8a40*/  HMMA.16816.F32.BF16 R8, R28, R20.reuse, R8 ;  /* 0x000000141c08723c */ /* 0x080fec0000041808 */
[----:B------:R-:W-:Y:S01]  /*8a50*/  HMMA.16816.F32.BF16 R4, R12, R20, R4 ;  /* 0x000000140c04723c */ /* 0x000fe20000041804 */
[----:B------:R-:W-:Y:S05]  /*8a60*/  LDSM.16.M88.4 R20, [R216] ;  /* 0x00000000d814783b */ /* 0x000fea0000000200 */
[C---:B------:R-:W-:Y:S06]  /*8a70*/  HMMA.16816.F32.BF16 R236, R28.reuse, R192, R236 ;  /* 0x000000c01cec723c */ /* 0x040fec00000418ec */
[----:B------:R-:W-:Y:S01]  /*8a80*/  HMMA.16816.F32.BF16 R204, R28, R194, R204 ;  /* 0x000000c21ccc723c */ /* 0x000fe200000418cc */
[----:B------:R-:W2:Y:S05]  /*8a90*/  LDSM.16.M88.4 R28, [R210] ;  /* 0x00000000d21c783b */ /* 0x000eaa0000000200 */
[C---:B------:R-:W-:Y:S06]  /*8aa0*/  HMMA.16816.F32.BF16 R176, R12.reuse, R192, R176 ;  /* 0x000000c00cb0723c */ /* 0x040fec00000418b0 */
[----:B------:R-:W-:Y:S01]  /*8ab0*/  HMMA.16816.F32.BF16 R172, R12, R194, R172 ;  /* 0x000000c20cac723c */ /* 0x000fe200000418ac */
[----:B------:R-:W3:Y:S04]  /*8ac0*/  LDSM.16.M88.4 R12, [R221+0x1000] ;  /* 0x00100000dd0c783b */ /* 0x000ee80000000200 */
[----:B------:R-:W-:Y:S01]  /*8ad0*/  LDSM.16.M88.4 R192, [R220+0x4000] ;  /* 0x00400000dcc0783b */ /* 0x000fe20000000200 */
[-C--:B------:R-:W-:Y:S06]  /*8ae0*/  HMMA.16816.F32.BF16 R180, R184, R190.reuse, R180 ;  /* 0x000000beb8b4723c */ /* 0x080fec00000418b4 */
[----:B-1----:R-:W-:Y:S06]  /*8af0*/  HMMA.16816.F32.BF16 R24, R16, R190, R24 ;  /* 0x000000be1018723c */ /* 0x002fec0000041818 */
[-C--:B------:R-:W-:Y:S06]  /*8b00*/  HMMA.16816.F32.BF16 R8, R184, R188.reuse, R8 ;  /* 0x000000bcb808723c */ /* 0x080fec0000041808 */
[C---:B------:R-:W-:Y:S01]  /*8b10*/  HMMA.16816.F32.BF16 R4, R16.reuse, R188, R4 ;  /* 0x000000bc1004723c */ /* 0x040fe20000041804 */
[----:B------:R-:W-:Y:S05]  /*8b20*/  LDSM.16.M88.4 R188, [R220+0x6000] ;  /* 0x00600000dcbc783b */ /* 0x000fea0000000200 */
[C---:B------:R-:W-:Y:S06]  /*8b30*/  HMMA.16816.F32.BF16 R176, R16.reuse, R32, R176 ;  /* 0x0000002010b0723c */ /* 0x040fec00000418b0 */
[----:B------:R-:W-:Y:S01]  /*8b40*/  HMMA.16816.F32.BF16 R172, R16, R34, R172 ;  /* 0x0000002210ac723c */ /* 0x000fe200000418ac */
[----:B------:R-:W1:Y:S05]  /*8b50*/  LDSM.16.M88.4 R16, [R222+0x4000] ;  /* 0x00400000de10783b */ /* 0x000e6a0000000200 */
[-C--:B--2---:R-:W-:Y:S06]  /*8b60*/  HMMA.16816.F32.BF16 R24, R20, R30.reuse, R24 ;  /* 0x0000001e1418723c */ /* 0x084fec0000041818 */
[C---:B------:R-:W-:Y:S06]  /*8b70*/  HMMA.16816.F32.BF16 R180, R244.reuse, R30, R180 ;  /* 0x0000001ef4b4723c */ /* 0x040fec00000418b4 */
[-C--:B------:R-:W-:Y:S06]  /*8b80*/  HMMA.16816.F32.BF16 R8, R244, R28.reuse, R8 ;  /* 0x0000001cf408723c */ /* 0x080fec0000041808 */
[----:B------:R-:W-:Y:S01]  /*8b90*/  HMMA.16816.F32.BF16 R4, R20, R28, R4 ;  /* 0x0000001c1404723c */ /* 0x000fe20000041804 */
[----:B------:R-:W2:Y:S05]  /*8ba0*/  LDSM.16.M88.4 R28, [R218+0x6000] ;  /* 0x00600000da1c783b */ /* 0x000eaa0000000200 */
[----:B------:R-:W-:Y:S06]  /*8bb0*/  HMMA.16816.F32.BF16 R236, R184, R32, R236 ;  /* 0x00000020b8ec723c */ /* 0x000fec00000418ec */
[-C--:B---3--:R-:W-:Y:S06]  /*8bc0*/  HMMA.16816.F32.BF16 R180, R200, R14.reuse, R180 ;  /* 0x0000000ec8b4723c */ /* 0x088fec00000418b4 */
[----:B-1----:R-:W-:Y:S06]  /*8bd0*/  HMMA.16816.F32.BF16 R24, R16, R14, R24 ;  /* 0x0000000e1018723c */ /* 0x002fec0000041818 */
[-C--:B------:R-:W-:Y:S06]  /*8be0*/  HMMA.16816.F32.BF16 R8, R200, R12.reuse, R8 ;  /* 0x0000000cc808723c */ /* 0x080fec0000041808 */
[----:B------:R-:W-:Y:S01]  /*8bf0*/  HMMA.16816.F32.BF16 R4, R16, R12, R4 ;  /* 0x0000000c1004723c */ /* 0x000fe20000041804 */
[----:B------:R-:W-:Y:S05]  /*8c00*/  LDSM.16.M88.4 R12, [R210+0x1000] ;  /* 0x00100000d20c783b */ /* 0x000fea0000000200 */
[-C--:B------:R-:W-:Y:S06]  /*8c10*/  HMMA.16816.F32.BF16 R180, R188, R38.reuse, R180 ;  /* 0x00000026bcb4723c */ /* 0x080fec00000418b4 */
[----:B------:R-:W-:Y:S01]  /*8c20*/  HMMA.16816.F32.BF16 R24, R192, R38, R24 ;  /* 0x00000026c018723c */ /* 0x000fe20000041818 */
[----:B------:R1:W5:Y:S05]  /*8c30*/  LDL.LU.64 R38, [R1+0x10] ;  /* 0x0000100001267983 */ /* 0x00036a0000300a00 */
[-C--:B------:R-:W-:Y:S06]  /*8c40*/  HMMA.16816.F32.BF16 R8, R188, R36.reuse, R8 ;  /* 0x00000024bc08723c */ /* 0x080fec0000041808 */
[----:B------:R-:W-:Y:S01]  /*8c50*/  HMMA.16816.F32.BF16 R4, R192, R36, R4 ;  /* 0x00000024c004723c */ /* 0x000fe20000041804 */
[----:B------:R1:W5:Y:S05]  /*8c60*/  LDL.LU.64 R36, [R1+0x8] ;  /* 0x0000080001247983 */ /* 0x00036a0000300a00 */
[----:B------:R-:W-:Y:S01]  /*8c70*/  HMMA.16816.F32.BF16 R204, R184, R34, R204 ;  /* 0x00000022b8cc723c */ /* 0x000fe200000418cc */
[----:B------:R-:W3:Y:S04]  /*8c80*/  LDSM.16.M88.4 R32, [R218+0x4000] ;  /* 0x00400000da20783b */ /* 0x000ee80000000200 */
[----:B------:R-:W4:Y:S01]  /*8c90*/  LDSM.16.M88.4 R184, [R208] ;  /* 0x00000000d0b8783b */ /* 0x000f220000000200 */
[C---:B------:R-:W-:Y:S06]  /*8ca0*/  HMMA.16816.F32.BF16 R176, R20.reuse, R240, R176 ;  /* 0x000000f014b0723c */ /* 0x040fec00000418b0 */
[----:B------:R-:W-:Y:S01]  /*8cb0*/  HMMA.16816.F32.BF16 R172, R20, R242, R172 ;  /* 0x000000f214ac723c */ /* 0x000fe200000418ac */
[----:B------:R-:W1:Y:S05]  /*8cc0*/  LDSM.16.M88.4 R20, [R216+0x4000] ;  /* 0x00400000d814783b */ /* 0x000e6a0000000200 */
[----:B------:R-:W-:Y:S06]  /*8cd0*/  HMMA.16816.F32.BF16 R236, R244, R240, R236 ;  /* 0x000000f0f4ec723c */ /* 0x000fec00000418ec */
[----:B--2---:R-:W-:Y:S06]  /*8ce0*/  HMMA.16816.F32.BF16 R8, R28, R248, R8 ;  /* 0x000000f81c08723c */ /* 0x004fec0000041808 */
[C---:B------:R-:W-:Y:S06]  /*8cf0*/  HMMA.16816.F32.BF16 R176, R16.reuse, R196, R176 ;  /* 0x000000c410b0723c */ /* 0x040fec00000418b0 */
[----:B------:R-:W-:Y:S01]  /*8d00*/  HMMA.16816.F32.BF16 R172, R16, R198, R172 ;  /* 0x000000c610ac723c */ /* 0x000fe200000418ac */
[----:B------:R-:W2:Y:S05]  /*8d10*/  LDSM.16.M88.4 R16, [R216+0x6000] ;  /* 0x00600000d810783b */ /* 0x000eaa0000000200 */
[----:B---3--:R-:W-:-:S12]  /*8d20*/  HMMA.16816.F32.BF16 R4, R32, R248, R4 ;  /* 0x000000f82004723c */ /* 0x008fd80000041804 */
[C---:B----4-:R-:W-:Y:S06]  /*8d30*/  HMMA.16816.F32.BF16 R176, R192.reuse, R184, R176 ;  /* 0x000000b8c0b0723c */ /* 0x050fec00000418b0 */
[----:B------:R-:W-:Y:S01]  /*8d40*/  HMMA.16816.F32.BF16 R172, R192, R186, R172 ;  /* 0x000000bac0ac723c */ /* 0x000fe200000418ac */
[----:B------:R-:W3:Y:S05]  /*8d50*/  LDSM.16.M88.4 R192, [R217+0x1800] ;  /* 0x00180000d9c0783b */ /* 0x000eea0000000200 */
[----:B-1----:R-:W-:Y:S06]  /*8d60*/  HMMA.16816.F32.BF16 R4, R20, R12, R4 ;  /* 0x0000000c1404723c */ /* 0x002fec0000041804 */
[----:B------:R-:W-:Y:S06]  /*8d70*/  HMMA.16816.F32.BF16 R204, R244, R242, R204 ;  /* 0x000000f2f4cc723c */ /* 0x000fec00000418cc */
[----:B------:R-:W-:Y:S06]  /*8d80*/  HMMA.16816.F32.BF16 R236, R200, R196, R236 ;  /* 0x000000c4c8ec723c */ /* 0x000fec00000418ec */
[----:B--2---:R-:W-:Y:S06]  /*8d90*/  HMMA.16816.F32.BF16 R8, R16, R12, R8 ;  /* 0x0000000c1008723c */ /* 0x004fec0000041808 */
[----:B------:R-:W-:Y:S01]  /*8da0*/  FMUL.FTZ R3, R4, UR4 ;  /* 0x0000000404037c20 */ /* 0x000fe20008410000 */
[----:B------:R-:W-:Y:S01]  /*8db0*/  FMUL.FTZ R13, R5, UR4 ;  /* 0x00000004050d7c20 */ /* 0x000fe20008410000 */
[----:B------:R-:W-:Y:S01]  /*8dc0*/  FMUL.FTZ R0, R6, UR4 ;  /* 0x0000000406007c20 */ /* 0x000fe20008410000 */
[----:B------:R-:W-:-:S02]  /*8dd0*/  FMUL.FTZ R12, R7, UR4 ;  /* 0x00000004070c7c20 */ /* 0x000fc40008410000 */
[----:B------:R-:W1:Y:S01]  /*8de0*/  LDSM.16.M88.4 R4, [R210+0x1800] ;  /* 0x00180000d204783b */ /* 0x000e620000000200 */
[----:B------:R-:W-:Y:S06]  /*8df0*/  HMMA.16816.F32.BF16 R204, R200, R198, R204 ;  /* 0x000000c6c8cc723c */ /* 0x000fec00000418cc */
[C---:B------:R-:W-:Y:S06]  /*8e00*/  HMMA.16816.F32.BF16 R24, R32.reuse, R250, R24 ;  /* 0x000000fa2018723c */ /* 0x040fec0000041818 */
[----:B---3--:R-:W-:Y:S06]  /*8e10*/  HMMA.16816.F32.BF16 R176, R32, R192, R176 ;  /* 0x000000c020b0723c */ /* 0x008fec00000418b0 */
[----:B------:R-:W-:Y:S06]  /*8e20*/  HMMA.16816.F32.BF16 R236, R188, R184, R236 ;  /* 0x000000b8bcec723c */ /* 0x000fec00000418ec */
[----:B------:R-:W-:Y:S06]  /*8e30*/  HMMA.16816.F32.BF16 R180, R28, R250, R180 ;  /* 0x000000fa1cb4723c */ /* 0x000fec00000418b4 */
[----:B------:R-:W-:Y:S01]  /*8e40*/  HMMA.16816.F32.BF16 R172, R32, R194, R172 ;  /* 0x000000c220ac723c */ /* 0x000fe200000418ac */
[----:B------:R-:W2:Y:S01]  /*8e50*/  S2R R34, SR_TID.X ;  /* 0x0000000000227919 */ /* 0x000ea20000002100 */
[----:B------:R-:W3:Y:S01]  /*8e60*/  MUFU.TANH R3, R3 ;  /* 0x0000000300037308 */ /* 0x000ee20000002400 */
[----:B------:R-:W-:Y:S01]  /*8e70*/  FMUL.FTZ R10, R10, UR4 ;  /* 0x000000040a0a7c20 */ /* 0x000fe20008410000 */
[----:B------:R-:W-:Y:S01]  /*8e80*/  FMUL.FTZ R8, R8, UR4 ;  /* 0x0000000408087c20 */ /* 0x000fe20008410000 */
[----:B------:R-:W-:-:S04]  /*8e90*/  DEPBAR.LE SB0, 0x0 ;  /* 0x000080000000791a */ /* 0x000fc80000000000 */
[----:B------:R-:W-:Y:S06]  /*8ea0*/  HMMA.16816.F32.BF16 R204, R188, R186, R204 ;  /* 0x000000babccc723c */ /* 0x000fec00000418cc */
[C---:B------:R-:W-:Y:S06]  /*8eb0*/  HMMA.16816.F32.BF16 R24, R20.reuse, R14, R24 ;  /* 0x0000000e1418723c */ /* 0x040fec0000041818 */
[----:B-1----:R-:W-:Y:S06]  /*8ec0*/  HMMA.16816.F32.BF16 R176, R20, R4, R176 ;  /* 0x0000000414b0723c */ /* 0x002fec00000418b0 */
[----:B------:R-:W-:Y:S06]  /*8ed0*/  HMMA.16816.F32.BF16 R236, R28, R192, R236 ;  /* 0x000000c01cec723c */ /* 0x000fec00000418ec */
[----:B------:R-:W-:Y:S01]  /*8ee0*/  HMMA.16816.F32.BF16 R180, R16, R14, R180 ;  /* 0x0000000e10b4723c */ /* 0x000fe200000418b4 */
[----:B--2---:R-:W-:-:S05]  /*8ef0*/  IMAD.SHL.U32 R34, R34, 0x2, RZ ;  /* 0x0000000222227824 */ /* 0x004fca00078e00ff */
[----:B------:R-:W-:Y:S01]  /*8f00*/  HMMA.16816.F32.BF16 R172, R20, R6, R172 ;  /* 0x0000000614ac723c */ /* 0x000fe200000418ac */
[----:B------:R-:W-:-:S05]  /*8f10*/  FMUL.FTZ R15, R24, UR4 ;  /* 0x00000004180f7c20 */ /* 0x000fca0008410000 */
[----:B------:R-:W-:Y:S01]  /*8f20*/  HMMA.16816.F32.BF16 R204, R28, R194, R204 ;  /* 0x000000c21ccc723c */ /* 0x000fe200000418cc */
[----:B------:R-:W-:Y:S01]  /*8f30*/  FMUL.FTZ R200, R176, UR4 ;  /* 0x00000004b0c87c20 */ /* 0x000fe20008410000 */
[----:B------:R-:W-:Y:S01]  /*8f40*/  LOP3.LUT R21, R34, 0x6, RZ, 0xc0, !PT ;  /* 0x0000000622157812 */ /* 0x000fe200078ec0ff */
[----:B------:R-:W1:Y:S01]  /*8f50*/  MUFU.TANH R13, R13 ;  /* 0x0000000d000d7308 */ /* 0x000e620000002400 */
[----:B------:R-:W-:Y:S02]  /*8f60*/  VIADD R176, R169, 0xfffffffc ;  /* 0xfffffffca9b07836 */ /* 0x000fe40000000000 */
[----:B------:R-:W-:Y:S01]  /*8f70*/  FMUL.FTZ R24, R25, UR4 ;  /* 0x0000000419187c20 */ /* 0x000fe20008410000 */
[----:B------:R-:W-:Y:S01]  /*8f80*/  HMMA.16816.F32.BF16 R236, R16, R4, R236 ;  /* 0x0000000410ec723c */ /* 0x000fe200000418ec */
[----:B------:R-:W-:-:S03]  /*8f90*/  IMAD R21, R176, 0x20, R21 ;  /* 0x00000020b0157824 */ /* 0x000fc600078e0215 */
[----:B------:R-:W2:Y:S01]  /*8fa0*/  MUFU.TANH R15, R15 ;  /* 0x0000000f000f7308 */ /* 0x000ea20000002400 */
[----:B------:R-:W-:Y:S01]  /*8fb0*/  FMUL.FTZ R14, R9, UR4 ;  /* 0x00000004090e7c20 */ /* 0x000fe20008410000 */
[----:B------:R-:W-:Y:S01]  /*8fc0*/  FMUL.FTZ R33, R183, UR4 ;  /* 0x00000004b7217c20 */ /* 0x000fe20008410000 */
[----:B------:R-:W-:Y:S01]  /*8fd0*/  FMUL.FTZ R9, R11, UR4 ;  /* 0x000000040b097c20 */ /* 0x000fe20008410000 */
[C---:B------:R-:W-:Y:S02]  /*8fe0*/  VIADD R183, R21.reuse, 0x1 ;  /* 0x0000000115b77836 */ /* 0x040fe40000000000 */
[----:B------:R-:W-:Y:S01]  /*8ff0*/  FMUL.FTZ R11, R26, UR4 ;  /* 0x000000041a0b7c20 */ /* 0x000fe20008410000 */
[-C--:B------:R-:W-:Y:S01]  /*9000*/  ISETP.GE.AND P2, PT, R21, R234.reuse, PT ;  /* 0x000000ea1500720c */ /* 0x080fe20003f46270 */
[----:B------:R-:W4:Y:S01]  /*9010*/  MUFU.TANH R24, R24 ;  /* 0x0000001800187308 */ /* 0x000f220000002400 */
[----:B------:R-:W-:Y:S01]  /*9020*/  FMUL.FTZ R26, R27, UR4 ;  /* 0x000000041b1a7c20 */ /* 0x000fe20008410000 */
[----:B------:R-:W-:Y:S01]  /*9030*/  FMUL.FTZ R27, R181, UR4 ;  /* 0x00000004b51b7c20 */ /* 0x000fe20008410000 */
[----:B------:R-:W-:Y:S01]  /*9040*/  FMUL.FTZ R177, R177, UR4 ;  /* 0x00000004b1b17c20 */ /* 0x000fe20008410000 */
[----:B------:R-:W-:Y:S01]  /*9050*/  VIADD R181, R21, 0x8 ;  /* 0x0000000815b57836 */ /* 0x000fe20000000000 */
[----:B------:R-:W-:-:S03]  /*9060*/  ISETP.GE.AND P4, PT, R183, R234, PT ;  /* 0x000000eab700720c */ /* 0x000fc60003f86270 */
[----:B------:R-:W4:Y:S01]  /*9070*/  MUFU.TANH R200, R200 ;  /* 0x000000c800c87308 */ /* 0x000f220000002400 */
[----:B---3--:R-:W-:Y:S01]  /*9080*/  FSEL R22, R3, -INF , !P2 ;  /* 0xff80000003167808 */ /* 0x008fe20005000000 */
[----:B------:R-:W-:Y:S01]  /*9090*/  FMUL.FTZ R25, R180, UR4 ;  /* 0x00000004b4197c20 */ /* 0x000fe20008410000 */
[----:B------:R-:W-:Y:S01]  /*90a0*/  FMUL.FTZ R180, R179, UR4 ;  /* 0x00000004b3b47c20 */ /* 0x000fe20008410000 */
[----:B------:R-:W-:-:S04]  /*90b0*/  FMUL.FTZ R172, R172, UR4 ;  /* 0x00000004acac7c20 */ /* 0x000fc80008410000 */
[----:B------:R-:W3:Y:S01]  /*90c0*/  MUFU.TANH R10, R10 ;  /* 0x0000000a000a7308 */ /* 0x000ee20000002400 */
[----:B------:R-:W-:Y:S02]  /*90d0*/  VIADD R179, R21, 0x9 ;  /* 0x0000000915b37836 */ /* 0x000fe40000000000 */
[----:B------:R-:W-:Y:S01]  /*90e0*/  FMUL.FTZ R5, R173, UR4 ;  /* 0x00000004ad057c20 */ /* 0x000fe20008410000 */
[----:B------:R-:W-:Y:S01]  /*90f0*/  ISETP.GE.AND P6, PT, R181, R234, PT ;  /* 0x000000eab500720c */ /* 0x000fe20003fc6270 */
[----:B------:R-:W-:Y:S01]  /*9100*/  HMMA.16816.F32.BF16 R204, R16, R6, R204 ;  /* 0x0000000610cc723c */ /* 0x000fe200000418cc */
[----:B-1----:R-:W-:Y:S02]  /*9110*/  FSEL R20, R13, -INF , !P4 ;  /* 0xff8000000d147808 */ /* 0x002fe40006000000 */
[----:B------:R-:W1:Y:S01]  /*9120*/  MUFU.TANH R12, R12 ;  /* 0x0000000c000c7308 */ /* 0x000e620000002400 */
[----:B------:R-:W-:Y:S01]  /*9130*/  FMNMX.FTZ R29, R168, R22, !PT ;  /* 0x00000016a81d7209 */ /* 0x000fe20007810000 */
[----:B------:R-:W-:Y:S01]  /*9140*/  FMUL.FTZ R164, R178, UR4 ;  /* 0x00000004b2a47c20 */ /* 0x000fe20008410000 */
[C---:B------:R-:W-:Y:S01]  /*9150*/  ISETP.GE.AND P5, PT, R21.reuse, R171, PT ;  /* 0x000000ab1500720c */ /* 0x040fe20003fa6270 */
[----:B------:R-:W-:-:S04]  /*9160*/  VIADD R35, R21, 0x11 ;  /* 0x0000001115237836 */ /* 0x000fc80000000000 */
[----:B------:R4:W1:Y:S01]  /*9170*/  MUFU.TANH R34, R177 ;  /* 0x000000b100227308 */ /* 0x0008620000002400 */
[C---:B------:R-:W-:Y:S01]  /*9180*/  ISETP.GE.AND P1, PT, R21.reuse, R170, PT ;  /* 0x000000aa1500720c */ /* 0x040fe20003f26270 */
[C---:B------:R-:W-:Y:S01]  /*9190*/  VIADD R23, R21.reuse, 0x18 ;  /* 0x0000001815177836 */ /* 0x040fe20000000000 */
[----:B------:R-:W-:Y:S01]  /*91a0*/  ISETP.GE.AND P0, PT, R21, R2, PT ;  /* 0x000000021500720c */ /* 0x000fe20003f06270 */
[----:B------:R-:W-:Y:S01]  /*91b0*/  FMUL.FTZ R28, R174, UR4 ;  /* 0x00000004ae1c7c20 */ /* 0x000fe20008410000 */
[----:B------:R-:W-:Y:S01]  /*91c0*/  ISETP.GE.AND P3, PT, R179, R234, PT ;  /* 0x000000eab300720c */ /* 0x000fe20003f66270 */
[----:B------:R-:W-:Y:S01]  /*91d0*/  FMUL.FTZ R173, R175, UR4 ;  /* 0x00000004afad7c20 */ /* 0x000fe20008410000 */
[----:B--2---:R-:W-:Y:S01]  /*91e0*/  FSEL R4, R15, -INF , !P6 ;  /* 0xff8000000f047808 */ /* 0x004fe20007000000 */
[----:B------:R-:W2:Y:S01]  /*91f0*/  MUFU.TANH R178, R172 ;  /* 0x000000ac00b27308 */ /* 0x000ea20000002400 */
[----:B------:R-:W-:Y:S01]  /*9200*/  FMNMX.FTZ R29, R20, R29, !PT ;  /* 0x0000001d141d7209 */ /* 0x000fe20007810000 */
[----:B----4-:R-:W-:-:S06]  /*9210*/  VIADD R177, R21, 0x10 ;  /* 0x0000001015b17836 */ /* 0x010fcc0000000000 */
[----:B------:R-:W-:Y:S01]  /*9220*/  MUFU.TANH R0, R0 ;  /* 0x0000000000007308 */ /* 0x000fe20000002400 */
[----:B------:R-:W-:Y:S01]  /*9230*/  VIADD R21, R21, 0x19 ;  /* 0x0000001915157836 */ /* 0x000fe20000000000 */
[----:B------:R-:W-:Y:S02]  /*9240*/  FSEL R24, R24, -INF , !P3 ;  /* 0xff80000018187808 */ /* 0x000fe40005800000 */
[----:B------:R-:W-:-:S04]  /*9250*/  ISETP.GE.AND P2, PT, R177, R234, PT ;  /* 0x000000eab100720c */ /* 0x000fc80003f46270 */
[----:B------:R-:W-:Y:S01]  /*9260*/  MUFU.TANH R11, R11 ;  /* 0x0000000b000b7308 */ /* 0x000fe20000002400 */
[----:B------:R-:W-:Y:S01]  /*9270*/  FMNMX.FTZ R29, R4, R29, !PT ;  /* 0x0000001d041d7209 */ /* 0x000fe20007810000 */
[----:B------:R-:W-:Y:S01]  /*9280*/  FMUL.FTZ R32, R182, UR4 ;  /* 0x00000004b6207c20 */ /* 0x000fe20008410000 */
[----:B------:R-:W-:-:S05]  /*9290*/  ISETP.GE.AND P4, PT, R35, R234, PT ;  /* 0x000000ea2300720c */ /* 0x000fca0003f86270 */
[----:B------:R-:W4:Y:S01]  /*92a0*/  MUFU.TANH R5, R5 ;  /* 0x0000000500057308 */ /* 0x000f220000002400 */
[-C--:B------:R-:W-:Y:S01]  /*92b0*/  ISETP.GE.AND P6, PT, R23, R234.reuse, PT ;  /* 0x000000ea1700720c */ /* 0x080fe20003fc6270 */
[----:B------:R-:W-:Y:S01]  /*92c0*/  FMUL.FTZ R6, R237, UR4 ;  /* 0x00000004ed067c20 */ /* 0x000fe20008410000 */
[----:B------:R-:W-:Y:S01]  /*92d0*/  ISETP.GE.AND P3, PT, R21, R234, PT ;  /* 0x000000ea1500720c */ /* 0x000fe20003f66270 */
[----:B------:R-:W-:-:S04]  /*92e0*/  FMUL.FTZ R234, R238, UR4 ;  /* 0x00000004eeea7c20 */ /* 0x000fc80008410000 */
[----:B------:R-:W4:Y:S01]  /*92f0*/  MUFU.TANH R8, R8 ;  /* 0x0000000800087308 */ /* 0x000f220000002400 */
[----:B------:R-:W-:Y:S01]  /*9300*/  FSEL R200, R200, -INF , !P2 ;  /* 0xff800000c8c87808 */ /* 0x000fe20005000000 */
[----:B------:R-:W-:Y:S01]  /*9310*/  FMUL.FTZ R236, R236, UR4 ;  /* 0x00000004ecec7c20 */ /* 0x000fe20008410000 */
[----:B------:R-:W-:Y:S02]  /*9320*/  ISETP.GE.AND P2, PT, R183, R171, PT ;  /* 0x000000abb700720c */ /* 0x000fe40003f46270 */
[----:B------:R-:W-:-:S03]  /*9330*/  FMNMX.FTZ R29, R24, R29, !PT ;  /* 0x0000001d181d7209 */ /* 0x000fc60007810000 */
[----:B------:R-:W4:Y:S01]  /*9340*/  MUFU.TANH R26, R26 ;  /* 0x0000001a001a7308 */ /* 0x000f220000002400 */
[----:B---3--:R-:W-:Y:S02]  /*9350*/  FSEL R10, R10, -INF , !P0 ;  /* 0xff8000000a0a7808 */ /* 0x008fe40004000000 */
[----:B------:R-:W-:-:S05]  /*9360*/  ISETP.NE.AND P0, PT, R169, 0x4, PT ;  /* 0x00000004a900780c */ /* 0x000fca0003f05270 */
[----:B------:R-:W3:Y:S01]  /*9370*/  MUFU.TANH R164, R164 ;  /* 0x000000a400a47308 */ /* 0x000ee20000002400 */
[----:B-1----:R-:W-:-:S07]  /*9380*/  FSEL R13, R12, -INF , !P2 ;  /* 0xff8000000c0d7808 */ /* 0x002fce0005000000 */
[----:B------:R-:W1:Y:S01]  /*9390*/  MUFU.TANH R172, R180 ;  /* 0x000000b400ac7308 */ /* 0x000e620000002400 */
[----:B------:R-:W-:-:S07]  /*93a0*/  FSEL R175, R34, -INF , !P4 ;  /* 0xff80000022af7808 */ /* 0x000fce0006000000 */
[----:B------:R-:W1:Y:S01]  /*93b0*/  MUFU.TANH R28, R28 ;  /* 0x0000001c001c7308 */ /* 0x000e620000002400 */
[----:B------:R-:W-:-:S07]  /*93c0*/  FMNMX.FTZ R12, R200, R29, !PT ;  /* 0x0000001dc80c7209 */ /* 0x000fce0007810000 */
[----:B------:R-:W1:Y:S01]  /*93d0*/  MUFU.TANH R173, R173 ;  /* 0x000000ad00ad7308 */ /* 0x000e620000002400 */
[----:B------:R-:W-:Y:S02]  /*93e0*/  ISETP.GE.AND P4, PT, R181, R171, PT ;  /* 0x000000abb500720c */ /* 0x000fe40003f86270 */
[----:B--2---:R-:W-:-:S05]  /*93f0*/  FSEL R174, R178, -INF , !P6 ;  /* 0xff800000b2ae7808 */ /* 0x004fca0007000000 */
[----:B------:R-:W2:Y:S01]  /*9400*/  MUFU.TANH R14, R14 ;  /* 0x0000000e000e7308 */ /* 0x000ea20000002400 */
[----:B------:R-:W-:-:S07]  /*9410*/  FMNMX.FTZ R17, R175, R12, !PT ;  /* 0x0000000caf117209 */ /* 0x000fce0007810000 */
[----:B------:R-:W1:Y:S01]  /*9420*/  MUFU.TANH R9, R9 ;  /* 0x0000000900097308 */ /* 0x000e620000002400 */
[----:B----4-:R-:W-:-:S07]  /*9430*/  FSEL R3, R5, -INF , !P3 ;  /* 0xff80000005037808 */ /* 0x010fce0005800000 */
[----:B------:R-:W4:Y:S01]  /*9440*/  MUFU.TANH R25, R25 ;  /* 0x0000001900197308 */ /* 0x000f220000002400 */
[----:B------:R-:W-:-:S07]  /*9450*/  FSEL R15, R0, -INF , !P5 ;  /* 0xff800000000f7808 */ /* 0x000fce0006800000 */
[----:B------:R-:W1:Y:S01]  /*9460*/  MUFU.TANH R27, R27 ;  /* 0x0000001b001b7308 */ /* 0x000e620000002400 */
[----:B------:R-:W-:-:S07]  /*9470*/  FSEL R11, R11, -INF , !P4 ;  /* 0xff8000000b0b7808 */ /* 0x000fce0006000000 */
[----:B------:R-:W1:Y:S01]  /*9480*/  MUFU.TANH R32, R32 ;  /* 0x0000002000207308 */ /* 0x000e620000002400 */
[----:B------:R-:W-:-:S07]  /*9490*/  ISETP.GE.AND P6, PT, R179, R171, PT ;  /* 0x000000abb300720c */ /* 0x000fce0003fc6270 */
[----:B------:R-:W1:Y:S01]  /*94a0*/  MUFU.TANH R33, R33 ;  /* 0x0000002100217308 */ /* 0x000e620000002400 */
[----:B------:R-:W-:-:S07]  /*94b0*/  ISETP.GE.AND P3, PT, R177, R171, PT ;  /* 0x000000abb100720c */ /* 0x000fce0003f66270 */
[----:B------:R1:W1:Y:S01]  /*94c0*/  MUFU.TANH R241, R236 ;  /* 0x000000ec00f17308 */ /* 0x0002620000002400 */
[----:B------:R-:W-:-:S07]  /*94d0*/  ISETP.GE.AND P5, PT, R35, R171, PT ;  /* 0x000000ab2300720c */ /* 0x000fce0003fa6270 */
[----:B------:R-:W1:Y:S01]  /*94e0*/  MUFU.TANH R6, R6 ;  /* 0x0000000600067308 */ /* 0x000e620000002400 */
[----:B------:R-:W-:-:S07]  /*94f0*/  ISETP.GE.AND P2, PT, R23, R171, PT ;  /* 0x000000ab1700720c */ /* 0x000fce0003f46270 */
[----:B------:R-:W2:Y:S01]  /*9500*/  MUFU.TANH R234, R234 ;  /* 0x000000ea00ea7308 */ /* 0x000ea20000002400 */
[----:B------:R-:W-:Y:S01]  /*9510*/  BAR.SYNC.DEFER_BLOCKING 0x0 ;  /* 0x0000000000007b1d */ /* 0x000fe20000010000 */
[----:B------:R-:W-:Y:S02]  /*9520*/  ISETP.GE.AND P4, PT, R21, R171, PT ;  /* 0x000000ab1500720c */ /* 0x000fe40003f86270 */
[----:B------:R-:W-:Y:S01]  /*9530*/  FSEL R7, R8, -INF , !P1 ;  /* 0xff80000008077808 */ /* 0x000fe20004800000 */
[----:B------:R-:W-:Y:S01]  /*9540*/  FMUL.FTZ R204, R204, UR4 ;  /* 0x00000004cccc7c20 */ /* 0x000fe20008410000 */
[----:B------:R-:W-:Y:S02]  /*9550*/  FMNMX.FTZ R8, R174, R17, !PT ;  /* 0x00000011ae087209 */ /* 0x000fe40007810000 */
[----:B------:R-:W-:Y:S02]  /*9560*/  FSEL R5, R26, -INF , !P6 ;  /* 0xff8000001a057808 */ /* 0x000fe40007000000 */
[----:B---3--:R-:W-:-:S02]  /*9570*/  FSEL R0, R164, -INF , !P3 ;  /* 0xff800000a4007808 */ /* 0x008fc40005800000 */
[----:B-1----:R-:W-:Y:S02]  /*9580*/  FSEL R172, R172, -INF , !P5 ;  /* 0xff800000acac7808 */ /* 0x002fe40006800000 */
[----:B------:R-:W-:Y:S02]  /*9590*/  FSEL R171, R28, -INF , !P2 ;  /* 0xff8000001cab7808 */ /* 0x000fe40005000000 */
[----:B------:R-:W-:Y:S02]  /*95a0*/  FSEL R173, R173, -INF , !P4 ;  /* 0xff800000adad7808 */ /* 0x000fe40006000000 */
[C---:B------:R-:W-:Y:S02]  /*95b0*/  ISETP.GE.AND P6, PT, R183.reuse, R170, PT ;  /* 0x000000aab700720c */ /* 0x040fe40003fc6270 */
[----:B------:R-:W-:Y:S02]  /*95c0*/  ISETP.GE.AND P3, PT, R183, R2, PT ;  /* 0x00000002b700720c */ /* 0x000fe40003f66270 */
[----:B------:R-:W-:-:S02]  /*95d0*/  ISETP.GE.AND P5, PT, R181, R170, PT ;  /* 0x000000aab500720c */ /* 0x000fc40003fa6270 */
[----:B------:R-:W-:Y:S02]  /*95e0*/  ISETP.GE.AND P2, PT, R181, R2, PT ;  /* 0x00000002b500720c */ /* 0x000fe40003f46270 */
[C---:B------:R-:W-:Y:S02]  /*95f0*/  ISETP.GE.AND P4, PT, R179.reuse, R170, PT ;  /* 0x000000aab300720c */ /* 0x040fe40003f86270 */
[----:B------:R-:W-:Y:S02]  /*9600*/  ISETP.GE.AND P1, PT, R179, R2, PT ;  /* 0x00000002b300720c */ /* 0x000fe40003f26270 */
[----:B------:R-:W-:Y:S01]  /*9610*/  FMNMX.FTZ R19, R3, R8, !PT ;  /* 0x0000000803137209 */ /* 0x000fe20007810000 */
[----:B--2-4-:R-:W-:Y:S10]  /*9620*/  @!P0 BRA `(.L_x_1085) ;  /* 0x0000000000508947 */ /* 0x014ff40003800000 */
        /* <DEDUP_REMOVED lines=20> */
.L_x_1085:
[----:B------:R-:W2:Y:S01]  /*9770*/  SHFL.BFLY PT, R8, R19, 0x2, 0x1f ;  /* 0x0c401f0013087f89 */ /* 0x000ea200000e0000 */
[----:B-1----:R-:W-:Y:S01]  /*9780*/  FMNMX.FTZ R16, R167, R15, !PT ;  /* 0x0000000fa7107209 */ /* 0x002fe20007810000 */
[----:B------:R-:W-:Y:S01]  /*9790*/  FMUL.FTZ R205, R205, UR4 ;  /* 0x00000004cdcd7c20 */ /* 0x000fe20008410000 */
[----:B------:R-:W-:Y:S01]  /*97a0*/  FSEL R25, R25, -INF , !P5 ;  /* 0xff80000019197808 */ /* 0x000fe20006800000 */
[----:B------:R-:W-:Y:S01]  /*97b0*/  FMUL.FTZ R12, R239, UR4 ;  /* 0x00000004ef0c7c20 */ /* 0x000fe20008410000 */
[----:B------:R-:W-:Y:S01]  /*97c0*/  FMNMX.FTZ R16, R13, R16, !PT ;  /* 0x000000100d107209 */ /* 0x000fe20007810000 */
[----:B------:R1:W-:Y:S01]  /*97d0*/  MUFU.TANH R237, R204 ;  /* 0x000000cc00ed7308 */ /* 0x0003e20000002400 */
[----:B------:R-:W-:Y:S01]  /*97e0*/  ISETP.GE.AND P5, PT, R35, R170, PT ;  /* 0x000000aa2300720c */ /* 0x000fe20003fa6270 */
[----:B------:R-:W-:Y:S01]  /*97f0*/  FMUL.FTZ R207, R207, UR4 ;  /* 0x00000004cfcf7c20 */ /* 0x000fe20008410000 */
[----:B------:R-:W-:Y:S02]  /*9800*/  FMNMX.FTZ R16, R11, R16, !PT ;  /* 0x000000100b107209 */ /* 0x000fe40007810000 */
[----:B------:R-:W-:-:S02]  /*9810*/  FSEL R239, R6, -INF , !P5 ;  /* 0xff80000006ef7808 */ /* 0x000fc40006800000 */
[----:B------:R-:W-:Y:S01]  /*9820*/  FMNMX.FTZ R29, R5, R16, !PT ;  /* 0x00000010051d7209 */ /* 0x000fe20007810000 */
[----:B------:R-:W3:Y:S01]  /*9830*/  MUFU.TANH R205, R205 ;  /* 0x000000cd00cd7308 */ /* 0x000ee20000002400 */
[----:B------:R-:W-:Y:S02]  /*9840*/  FSEL R17, R14, -INF , !P6 ;  /* 0xff8000000e117808 */ /* 0x000fe40007000000 */
[----:B------:R-:W-:Y:S02]  /*9850*/  FMNMX.FTZ R29, R0, R29, !PT ;  /* 0x0000001d001d7209 */ /* 0x000fe40007810000 */
[----:B------:R-:W-:Y:S02]  /*9860*/  FMNMX.FTZ R31, R165, R10, !PT ;  /* 0x0000000aa51f7209 */ /* 0x000fe40007810000 */
[----:B------:R-:W-:Y:S01]  /*9870*/  FMNMX.FTZ R14, R166, R7, !PT ;  /* 0x00000007a60e7209 */ /* 0x000fe20007810000 */
[----:B------:R-:W4:Y:S01]  /*9880*/  MUFU.TANH R12, R12 ;  /* 0x0000000c000c7308 */ /* 0x000f220000002400 */
[----:B-1----:R-:W-:Y:S01]  /*9890*/  FMUL.FTZ R204, R206, UR4 ;  /* 0x00000004cecc7c20 */ /* 0x002fe20008410000 */
[----:B--2---:R-:W-:-:S02]  /*98a0*/  FMNMX.FTZ R19, R19, R8, !PT ;  /* 0x0000000813137209 */ /* 0x004fc40007810000 */
[----:B------:R-:W-:Y:S02]  /*98b0*/  FMNMX.FTZ R8, R172, R29, !PT ;  /* 0x0000001dac087209 */ /* 0x000fe40007810000 */
[----:B------:R-:W-:Y:S01]  /*98c0*/  ISETP.GE.AND P0, PT, R177, R170, PT ;  /* 0x000000aab100720c */ /* 0x000fe20003f06270 */
[----:B------:R-:W-:Y:S01]  /*98d0*/  SHFL.BFLY PT, R178, R19, 0x1, 0x1f ;  /* 0x0c201f0013b27f89 */ /* 0x000fe200000e0000 */
[----:B------:R-:W-:Y:S01]  /*98e0*/  FMNMX.FTZ R6, R171, R8, !PT ;  /* 0x00000008ab067209 */ /* 0x000fe20007810000 */
[----:B------:R-:W1:Y:S01]  /*98f0*/  MUFU.TANH R204, R204 ;  /* 0x000000cc00cc7308 */ /* 0x000e620000002400 */
[----:B------:R-:W-:Y:S02]  /*9900*/  FSEL R8, R9, -INF , !P3 ;  /* 0xff80000009087808 */ /* 0x000fe40005800000 */
[----:B------:R-:W-:Y:S02]  /*9910*/  FMNMX.FTZ R9, R173, R6, !PT ;  /* 0x00000006ad097209 */ /* 0x000fe40007810000 */
[----:B------:R-:W-:-:S02]  /*9920*/  FSEL R32, R32, -INF , !P2 ;  /* 0xff80000020207808 */ /* 0x000fc40005000000 */
[----:B------:R-:W-:Y:S01]  /*9930*/  FMNMX.FTZ R31, R8, R31, !PT ;  /* 0x0000001f081f7209 */ /* 0x000fe20007810000 */
[----:B------:R-:W2:Y:S01]  /*9940*/  SHFL.BFLY PT, R16, R9, 0x2, 0x1f ;  /* 0x0c401f0009107f89 */ /* 0x000ea200000e0000 */
[----:B------:R-:W-:Y:S01]  /*9950*/  FMNMX.FTZ R14, R17, R14, !PT ;  /* 0x0000000e110e7209 */ /* 0x000fe20007810000 */
[----:B------:R-:W2:Y:S01]  /*9960*/  MUFU.TANH R202, R207 ;  /* 0x000000cf00ca7308 */ /* 0x000ea20000002400 */
[----:B------:R-:W-:Y:S02]  /*9970*/  FSEL R241, R241, -INF , !P0 ;  /* 0xff800000f1f17808 */ /* 0x000fe40004000000 */
[----:B------:R-:W-:Y:S02]  /*9980*/  ISETP.GE.AND P0, PT, R21, R170, PT ;  /* 0x000000aa1500720c */ /* 0x000fe40003f06270 */
[----:B------:R-:W-:Y:S02]  /*9990*/  ISETP.GE.AND P6, PT, R177, R2, PT ;  /* 0x00000002b100720c */ /* 0x000fe40003fc6270 */
[----:B------:R-:W-:-:S02]  /*99a0*/  FSEL R6, R33, -INF , !P1 ;  /* 0xff80000021067808 */ /* 0x000fc40004800000 */
[----:B------:R-:W-:Y:S02]  /*99b0*/  FMNMX.FTZ R31, R32, R31, !PT ;  /* 0x0000001f201f7209 */ /* 0x000fe40007810000 */
[----:B------:R-:W-:Y:S02]  /*99c0*/  FSEL R27, R27, -INF , !P4 ;  /* 0xff8000001b1b7808 */ /* 0x000fe40006000000 */
[----:B------:R-:W-:Y:S02]  /*99d0*/  FMNMX.FTZ R14, R25, R14, !PT ;  /* 0x0000000e190e7209 */ /* 0x000fe40007810000 */
[----:B---3--:R-:W-:Y:S02]  /*99e0*/  FSEL R205, R205, -INF , !P0 ;  /* 0xff800000cdcd7808 */ /* 0x008fe40004000000 */
[----:B------:R-:W-:Y:S02]  /*99f0*/  ISETP.GE.AND P0, PT, R35, R2, PT ;  /* 0x000000022300720c */ /* 0x000fe40003f06270 */
[----:B------:R-:W-:-:S02]  /*9a00*/  FSEL R234, R234, -INF , !P6 ;  /* 0xff800000eaea7808 */ /* 0x000fc40007000000 */
[----:B------:R-:W-:Y:S02]  /*9a10*/  FMNMX.FTZ R31, R6, R31, !PT ;  /* 0x0000001f061f7209 */ /* 0x000fe40007810000 */
[----:B------:R-:W-:Y:S02]  /*9a20*/  FMNMX.FTZ R14, R27, R14, !PT ;  /* 0x0000000e1b0e7209 */ /* 0x000fe40007810000 */
[C---:B------:R-:W-:Y:S02]  /*9a30*/  ISETP.GE.AND P1, PT, R23.reuse, R2, PT ;  /* 0x000000021700720c */ /* 0x040fe40003f26270 */
[----:B----4-:R-:W-:Y:S02]  /*9a40*/  FSEL R206, R12, -INF , !P0 ;  /* 0xff8000000cce7808 */ /* 0x010fe40004000000 */
[----:B------:R-:W-:Y:S02]  /*9a50*/  FMNMX.FTZ R31, R234, R31, !PT ;  /* 0x0000001fea1f7209 */ /* 0x000fe40007810000 */
[----:B------:R-:W-:-:S02]  /*9a60*/  ISETP.GE.AND P4, PT, R23, R170, PT ;  /* 0x000000aa1700720c */ /* 0x000fc40003f86270 */
[----:B------:R-:W-:Y:S02]  /*9a70*/  FMNMX.FTZ R14, R241, R14, !PT ;  /* 0x0000000ef10e7209 */ /* 0x000fe40007810000 */
[----:B------:R-:W-:Y:S02]  /*9a80*/  ISETP.GE.AND P0, PT, R21, R2, PT ;  /* 0x000000021500720c */ /* 0x000fe40003f06270 */
[----:B-1----:R-:W-:Y:S02]  /*9a90*/  FSEL R204, R204, -INF , !P1 ;  /* 0xff800000cccc7808 */ /* 0x002fe40004800000 */
[----:B------:R-:W-:Y:S02]  /*9aa0*/  FMNMX.FTZ R21, R206, R31, !PT ;  /* 0x0000001fce157209 */ /* 0x000fe40007810000 */
[----:B------:R-:W-:Y:S02]  /*9ab0*/  FSEL R237, R237, -INF , !P4 ;  /* 0xff800000eded7808 */ /* 0x000fe40006000000 */
[----:B------:R-:W-:-:S02]  /*9ac0*/  FMNMX.FTZ R14, R239, R14, !PT ;  /* 0x0000000eef0e7209 */ /* 0x000fc40007810000 */
[----:B--2---:R-:W-:Y:S02]  /*9ad0*/  FSEL R202, R202, -INF , !P0 ;  /* 0xff800000caca7808 */ /* 0x004fe40004000000 */
[----:B------:R-:W-:Y:S02]  /*9ae0*/  FMNMX.FTZ R21, R204, R21, !PT ;  /* 0x00000015cc157209 */ /* 0x000fe40007810000 */
[----:B------:R-:W-:Y:S02]  /*9af0*/  FMNMX.FTZ R14, R237, R14, !PT ;  /* 0x0000000eed0e7209 */ /* 0x000fe40007810000 */
[----:B------:R-:W-:Y:S02]  /*9b00*/  FMNMX.FTZ R16, R9, R16, !PT ;  /* 0x0000001009107209 */ /* 0x000fe40007810000 */
[----:B------:R-:W-:Y:S02]  /*9b10*/  FMNMX.FTZ R9, R202, R21, !PT ;  /* 0x00000015ca097209 */ /* 0x000fe40007810000 */
[----:B------:R-:W-:Y:S01]  /*9b20*/  FMNMX.FTZ R14, R205, R14, !PT ;  /* 0x0000000ecd0e7209 */ /* 0x000fe20007810000 */
[----:B------:R-:W1:Y:S01]  /*9b30*/  SHFL.BFLY PT, R177, R16, 0x1, 0x1f ;  /* 0x0c201f0010b17f89 */ /* 0x000e6200000e0000 */
[----:B------:R-:W-:-:S03]  /*9b40*/  FMNMX.FTZ R178, R19, R178, !PT ;  /* 0x000000b213b27209 */ /* 0x000fc60007810000 */
[----:B------:R-:W2:Y:S01]  /*9b50*/  SHFL.BFLY PT, R2, R9, 0x2, 0x1f ;  /* 0x0c401f0009027f89 */ /* 0x000ea200000e0000 */
[C---:B------:R-:W-:Y:S01]  /*9b60*/  FSETP.NEU.FTZ.AND P3, PT, R178.reuse, -INF , PT ;  /* 0xff800000b200780b */ /* 0x040fe20003f7d000 */
[C---:B------:R-:W-:Y:S02]  /*9b70*/  FMUL.FTZ R201, R178.reuse, UR13 ;  /* 0x0000000db2c97c20 */ /* 0x040fe40008410000 */
[----:B------:R-:W3:Y:S01]  /*9b80*/  SHFL.BFLY PT, R29, R14, 0x2, 0x1f ;  /* 0x0c401f000e1d7f89 */ /* 0x000ee200000e0000 */
[----:B------:R-:W-:Y:S02]  /*9b90*/  FSEL R197, R178, RZ, P3 ;  /* 0x000000ffb2c57208 */ /* 0x000fe40001800000 */
[----:B------:R-:W-:-:S03]  /*9ba0*/  FSEL R201, R201, RZ, P3 ;  /* 0x000000ffc9c97208 */ /* 0x000fc60001800000 */
[----:B------:R-:W-:Y:S01]  /*9bb0*/  FADD.FTZ R197, R168, -R197 ;  /* 0x800000c5a8c57221 */ /* 0x000fe20000010000 */
[----:B------:R-:W-:Y:S01]  /*9bc0*/  MOV R168, R178 ;  /* 0x000000b200a87202 */ /* 0x000fe20000000f00 */
[--C-:B------:R-:W-:Y:S01]  /*9bd0*/  FFMA.FTZ R193, R4, UR13, -R201.reuse ;  /* 0x0000000d04c17c23 */ /* 0x100fe200080108c9 */
[--C-:B------:R-:W-:Y:S01]  /*9be0*/  FFMA.FTZ R194, R22, UR13, -R201.reuse ;  /* 0x0000000d16c27c23 */ /* 0x100fe200080108c9 */
[--C-:B------:R-:W-:Y:S01]  /*9bf0*/  FFMA.FTZ R192, R20, UR13, -R201.reuse ;  /* 0x0000000d14c07c23 */ /* 0x100fe200080108c9 */
[--C-:B------:R-:W-:Y:S01]  /*9c00*/  FFMA.FTZ R190, R24, UR13, -R201.reuse ;  /* 0x0000000d18be7c23 */ /* 0x100fe200080108c9 */
[----:B------:R-:W-:Y:S01]  /*9c10*/  LDSM.16.MT88.4 R20, [R212+0xa000] ;  /* 0x00a00000d414783b */ /* 0x000fe20000004200 */
[----:B------:R-:W-:Y:S01]  /*9c20*/  FMUL.FTZ R197, R197, UR13 ;  /* 0x0000000dc5c57c20 */ /* 0x000fe20008410000 */
[----:B------:R-:W-:Y:S01]  /*9c30*/  MUFU.EX2 R193, R193 ;  /* 0x000000c100c17308 */ /* 0x000fe20000000800 */
[--C-:B------:R-:W-:Y:S01]  /*9c40*/  FFMA.FTZ R200, R200, UR13, -R201.reuse ;  /* 0x0000000dc8c87c23 */ /* 0x100fe200080108c9 */
[----:B-1----:R-:W-:Y:S01]  /*9c50*/  FMNMX.FTZ R177, R16, R177, !PT ;  /* 0x000000b110b17209 */ /* 0x002fe20007810000 */
[----:B------:R-:W-:Y:S01]  /*9c60*/  FFMA.FTZ R3, R3, UR13, -R201 ;  /* 0x0000000d03037c23 */ /* 0x000fe200080108c9 */
[----:B--2---:R-:W-:-:S03]  /*9c70*/  FMNMX.FTZ R9, R9, R2, !PT ;  /* 0x0000000209097209 */ /* 0x004fc60007810000 */
[C---:B------:R-:W-:Y:S01]  /*9c80*/  FMUL.FTZ R198, R177.reuse, UR13 ;  /* 0x0000000db1c67c20 */ /* 0x040fe20008410000 */
[C---:B------:R-:W-:Y:S01]  /*9c90*/  FSETP.NEU.FTZ.AND P2, PT, R177.reuse, -INF , PT ;  /* 0xff800000b100780b */ /* 0x040fe20003f5d000 */
[----:B------:R-:W-:Y:S01]  /*9ca0*/  MUFU.EX2 R194, R194 ;  /* 0x000000c200c27308 */ /* 0x000fe20000000800 */
[----:B---3--:R-:W-:Y:S01]  /*9cb0*/  FMNMX.FTZ R29, R14, R29, !PT ;  /* 0x0000001d0e1d7209 */ /* 0x008fe20007810000 */
[----:B------:R-:W1:Y:S01]  /*9cc0*/  SHFL.BFLY PT, R2, R9, 0x1, 0x1f ;  /* 0x0c201f0009027f89 */ /* 0x000e6200000e0000 */
[----:B------:R-:W-:Y:S02]  /*9cd0*/  FSEL R16, R177, RZ, P2 ;  /* 0x000000ffb1107208 */ /* 0x000fe40001000000 */
[----:B------:R-:W-:Y:S01]  /*9ce0*/  FSEL R198, R198, RZ, P2 ;  /* 0x000000ffc6c67208 */ /* 0x000fe20001000000 */
[----:B------:R-:W2:Y:S02]  /*9cf0*/  SHFL.BFLY PT, R170, R29, 0x1, 0x1f ;  /* 0x0c201f001daa7f89 */ /* 0x000ea400000e0000 */
[----:B------:R-:W-:Y:S01]  /*9d00*/  FADD.FTZ R16, R167, -R16 ;  /* 0x80000010a7107221 */ /* 0x000fe20000010000 */
[----:B------:R-:W-:Y:S01]  /*9d10*/  MUFU.EX2 R192, R192 ;  /* 0x000000c000c07308 */ /* 0x000fe20000000800 */
[--C-:B------:R-:W-:Y:S01]  /*9d20*/  FFMA.FTZ R191, R15, UR13, -R198.reuse ;  /* 0x0000000d0fbf7c23 */ /* 0x100fe200080108c6 */
[--C-:B------:R-:W-:Y:S01]  /*9d30*/  FFMA.FTZ R189, R13, UR13, -R198.reuse ;  /* 0x0000000d0dbd7c23 */ /* 0x100fe200080108c6 */
[----:B------:R-:W-:Y:S01]  /*9d40*/  FMUL.FTZ R16, R16, UR13 ;  /* 0x0000000d10107c20 */ /* 0x000fe20008410000 */
[--C-:B------:R-:W-:Y:S01]  /*9d50*/  FFMA.FTZ R188, R11, UR13, -R198.reuse ;  /* 0x0000000d0bbc7c23 */ /* 0x100fe200080108c6 */
[--C-:B------:R-:W-:Y:S01]  /*9d60*/  FFMA.FTZ R187, R5, UR13, -R198.reuse ;  /* 0x0000000d05bb7c23 */ /* 0x100fe200080108c6 */
[----:B------:R-:W-:Y:S01]  /*9d70*/  LDSM.16.MT88.4 R12, [R215+0xb000] ;  /* 0x00b00000d70c783b */ /* 0x000fe20000004200 */
[--C-:B------:R-:W-:Y:S01]  /*9d80*/  FFMA.FTZ R0, R0, UR13, -R198.reuse ;  /* 0x0000000d00007c23 */ /* 0x100fe200080108c6 */
[----:B------:R-:W3:Y:S01]  /*9d90*/  MUFU.EX2 R199, R16 ;  /* 0x0000001000c77308 */ /* 0x000ee20000000800 */
[----:B------:R-:W-:-:S07]  /*9da0*/  FFMA.FTZ R171, R171, UR13, -R198 ;  /* 0x0000000dabab7c23 */ /* 0x000fce00080108c6 */
[----:B------:R-:W-:Y:S01]  /*9db0*/  MUFU.EX2 R190, R190 ;  /* 0x000000be00be7308 */ /* 0x000fe20000000800 */
[----:B-1----:R-:W-:Y:S02]  /*9dc0*/  FMNMX.FTZ R2, R9, R2, !PT ;  /* 0x0000000209027209 */ /* 0x002fe40007810000 */
[----:B--2---:R-:W-:-:S03]  /*9dd0*/  FMNMX.FTZ R170, R29, R170, !PT ;  /* 0x000000aa1daa7209 */ /* 0x004fc60007810000 */
[C---:B------:R-:W-:Y:S01]  /*9de0*/  FMUL.FTZ R203, R2.reuse, UR13 ;  /* 0x0000000d02cb7c20 */ /* 0x040fe20008410000 */
[----:B------:R-:W-:Y:S01]  /*9df0*/  FSETP.NEU.FTZ.AND P0, PT, R2, -INF , PT ;  /* 0xff8000000200780b */ /* 0x000fe20003f1d000 */
[----:B------:R-:W-:Y:S01]  /*9e00*/  LDSM.16.MT88.4 R28, [R214+0xa000] ;  /* 0x00a00000d61c783b */ /* 0x000fe20000004200 */
[C---:B------:R-:W-:Y:S01]  /*9e10*/  FSETP.NEU.FTZ.AND P1, PT, R170.reuse, -INF , PT ;  /* 0xff800000aa00780b */ /* 0x040fe20003f3d000 */
[----:B------:R-:W-:Y:S01]  /*9e20*/  FMUL.FTZ R236, R170, UR13 ;  /* 0x0000000daaec7c20 */ /* 0x000fe20008410000 */
[----:B------:R-:W-:Y:S01]  /*9e30*/  FSEL R4, R2, RZ, P0 ;  /* 0x000000ff02047208 */ /* 0x000fe20000000000 */
[----:B------:R-:W-:Y:S01]  /*9e40*/  MUFU.EX2 R191, R191 ;  /* 0x000000bf00bf7308 */ /* 0x000fe20000000800 */
[----:B------:R-:W-:Y:S01]  /*9e50*/  FSEL R203, R203, RZ, P0 ;  /* 0x000000ffcbcb7208 */ /* 0x000fe20000000000 */
[-C--:B---3--:R-:W-:Y:S01]  /*9e60*/  FMUL.FTZ R86, R86, R199.reuse ;  /* 0x000000c756567220 */ /* 0x088fe20000410000 */
[----:B------:R-:W-:Y:S01]  /*9e70*/  FSEL R236, R236, RZ, P1 ;  /* 0x000000ffecec7208 */ /* 0x000fe20000800000 */
[----:B------:R-:W-:Y:S01]  /*9e80*/  FADD.FTZ R4, R165, -R4 ;  /* 0x80000004a5047221 */ /* 0x000fe20000010000 */
[-C--:B------:R-:W-:Y:S01]  /*9e90*/  FMUL.FTZ R87, R87, R199.reuse ;  /* 0x000000c757577220 */ /* 0x080fe20000410000 */
[--C-:B------:R-:W-:Y:S01]  /*9ea0*/  FFMA.FTZ R182, R10, UR13, -R203.reuse ;  /* 0x0000000d0ab67c23 */ /* 0x100fe200080108cb */
[--C-:B------:R-:W-:Y:S01]  /*9eb0*/  FFMA.FTZ R181, R8, UR13, -R203.reuse ;  /* 0x0000000d08b57c23 */ /* 0x100fe200080108cb */
[--C-:B------:R-:W-:Y:S01]  /*9ec0*/  FFMA.FTZ R186, R7, UR13, -R236.reuse ;  /* 0x0000000d07ba7c23 */ /* 0x100fe200080108ec */
[----:B------:R-:W-:Y:S01]  /*9ed0*/  FSEL R7, R170, RZ, P1 ;  /* 0x000000ffaa077208 */ /* 0x000fe20000800000 */
[----:B------:R-:W-:Y:S01]  /*9ee0*/  FMUL.FTZ R4, R4, UR13 ;  /* 0x0000000d04047c20 */ /* 0x000fe20008410000 */
[--C-:B------:R-:W-:Y:S01]  /*9ef0*/  FFMA.FTZ R185, R17, UR13, -R236.reuse ;  /* 0x0000000d11b97c23 */ /* 0x100fe200080108ec */
[--C-:B------:R-:W-:Y:S01]  /*9f00*/  FFMA.FTZ R184, R25, UR13, -R236.reuse ;  /* 0x0000000d19b87c23 */ /* 0x100fe200080108ec */
[--C-:B------:R-:W-:Y:S01]  /*9f10*/  FFMA.FTZ R183, R27, UR13, -R236.reuse ;  /* 0x0000000d1bb77c23 */ /* 0x100fe200080108ec */
[--C-:B------:R-:W-:Y:S01]  /*9f20*/  FFMA.FTZ R180, R32, UR13, -R203.reuse ;  /* 0x0000000d20b47c23 */ /* 0x100fe200080108cb */
[----:B------:R-:W-:Y:S01]  /*9f30*/  FFMA.FTZ R179, R6, UR13, -R203 ;  /* 0x0000000d06b37c23 */ /* 0x000fe200080108cb */
[----:B------:R-:W-:Y:S01]  /*9f40*/  FADD.FTZ R196, R166, -R7 ;  /* 0x80000007a6c47221 */ /* 0x000fe20000010000 */
[----:B------:R1:W2:Y:S01]  /*9f50*/  MUFU.EX2 R195, R4 ;  /* 0x0000000400c37308 */ /* 0x0002a20000000800 */
[----:B------:R-:W3:Y:S01]  /*9f60*/  LDSM.16.MT88.4 R32, [R215+0xa000] ;  /* 0x00a00000d720783b */ /* 0x000ee20000004200 */
[-C--:B------:R-:W-:Y:S01]  /*9f70*/  FMUL.FTZ R162, R162, R199.reuse ;  /* 0x000000c7a2a27220 */ /* 0x080fe20000410000 */
[----:B------:R-:W-:Y:S01]  /*9f80*/  FMUL.FTZ R196, R196, UR13 ;  /* 0x0000000dc4c47c20 */ /* 0x000fe20008410000 */
[-C--:B------:R-:W-:Y:S01]  /*9f90*/  FMUL.FTZ R163, R163, R199.reuse ;  /* 0x000000c7a3a37220 */ /* 0x080fe20000410000 */
[----:B------:R-:W4:Y:S01]  /*9fa0*/  LDSM.16.MT88.4 R24, [R213+0xa000] ;  /* 0x00a00000d518783b */ /* 0x000f220000004200 */
[-C--:B------:R-:W-:Y:S01]  /*9fb0*/  FMUL.FTZ R150, R150, R199.reuse ;  /* 0x000000c796967220 */ /* 0x080fe20000410000 */
[-C--:B------:R-:W-:Y:S01]  /*9fc0*/  FMUL.FTZ R151, R151, R199.reuse ;  /* 0x000000c797977220 */ /* 0x080fe20000410000 */
[----:B------:R-:W-:Y:S01]  /*9fd0*/  MUFU.EX2 R186, R186 ;  /* 0x000000ba00ba7308 */ /* 0x000fe20000000800 */
[----:B------:R-:W4:Y:S01]  /*9fe0*/  LDSM.16.MT88.4 R8, [R214+0xb000] ;  /* 0x00b00000d608783b */ /* 0x000f220000004200 */
[-C--:B------:R-:W-:Y:S01]  /*9ff0*/  FMUL.FTZ R146, R146, R199.reuse ;  /* 0x000000c792927220 */ /* 0x080fe20000410000 */
[-C--:B------:R-:W-:Y:S01]  /*a000*/  FMUL.FTZ R147, R147, R199.reuse ;  /* 0x000000c793937220 */ /* 0x080fe20000410000 */
[-C--:B------:R-:W-:Y:S01]  /*a010*/  FMUL.FTZ R134, R134, R199.reuse ;  /* 0x000000c786867220 */ /* 0x080fe20000410000 */
[----:B------:R-:W-:Y:S01]  /*a020*/  LDSM.16.MT88.4 R16, [R212+0xb000] ;  /* 0x00b00000d410783b */ /* 0x000fe20000004200 */
[-C--:B------:R-:W-:Y:S01]  /*a030*/  FMUL.FTZ R135, R135, R199.reuse ;  /* 0x000000c787877220 */ /* 0x080fe20000410000 */
[----:B-----5:R-:W-:Y:S01]  /*a040*/  FMUL.FTZ R38, R38, R199 ;  /* 0x000000c726267220 */ /* 0x020fe20000410000 */
[----:B------:R-:W3:Y:S01]  /*a050*/  MUFU.EX2 R185, R185 ;  /* 0x000000b900b97308 */ /* 0x000ee20000000800 */
[----:B-1----:R-:W1:Y:S01]  /*a060*/  LDSM.16.MT88.4 R4, [R213+0xb000] ;  /* 0x00b00000d504783b */ /* 0x002e620000004200 */
[-C--:B--2---:R-:W-:Y:S01]  /*a070*/  FMUL.FTZ R158, R158, R195.reuse ;  /* 0x000000c39e9e7220 */ /* 0x084fe20000410000 */
        /* <DEDUP_REMOVED lines=30> */
[----:B--2---:R-:W-:Y:S01]  /*a260*/  F2FP.BF16.F32.PACK_AB R166, R183, R184 ;  /* 0x000000b8b7a6723e */ /* 0x004fe200000010ff */
[-C--:B------:R-:W-:Y:S01]  /*a270*/  FMUL.FTZ R110, R110, R195.reuse ;  /* 0x000000c36e6e7220 */ /* 0x080fe20000410000 */
[-C--:B------:R-:W-:Y:S01]  /*a280*/  FMUL.FTZ R111, R111, R195.reuse ;  /* 0x000000c36f6f7220 */ /* 0x080fe20000410000 */
[-C--:B------:R-:W-:Y:S01]  /*a290*/  FMUL.FTZ R122, R122, R195.reuse ;  /* 0x000000c37a7a7220 */ /* 0x080fe20000410000 */
[-C--:B------:R-:W-:Y:S01]  /*a2a0*/  FMUL.FTZ R123, R123, R195.reuse ;  /* 0x000000c37b7b7220 */ /* 0x080fe20000410000 */
[-C--:B------:R-:W-:Y:S01]  /*a2b0*/  FMUL.FTZ R126, R126, R195.reuse ;  /* 0x000000c37e7e7220 */ /* 0x080fe20000410000 */
[----:B------:R-:W-:Y:S01]  /*a2c0*/  FMUL.FTZ R127, R127, R195 ;  /* 0x000000c37f7f7220 */ /* 0x000fe20000410000 */
        /* <DEDUP_REMOVED lines=25> */
[----:B--2---:R-:W-:Y:S01]  /*a460*/  F2FP.BF16.F32.PACK_AB R167, R179, R180 ;  /* 0x000000b4b3a7723e */ /* 0x004fe200000010ff */
[----:B------:R-:W-:Y:S01]  /*a470*/  FMUL.FTZ R131, R131, R199 ;  /* 0x000000c783837220 */ /* 0x000fe20000410000 */
[--C-:B------:R-:W-:Y:S01]  /*a480*/  FFMA.FTZ R207, R241, UR13, -R236.reuse ;  /* 0x0000000df1cf7c23 */ /* 0x100fe200080108ec */
[--C-:B------:R-:W-:Y:S01]  /*a490*/  FFMA.FTZ R238, R239, UR13, -R236.reuse ;  /* 0x0000000defee7c23 */ /* 0x100fe200080108ec */
[--C-:B------:R-:W-:Y:S01]  /*a4a0*/  FFMA.FTZ R237, R237, UR13, -R236.reuse ;  /* 0x0000000deded7c23 */ /* 0x100fe200080108ec */
[----:B------:R-:W-:Y:S01]  /*a4b0*/  FFMA.FTZ R236, R205, UR13, -R236 ;  /* 0x0000000dcdec7c23 */ /* 0x000fe200080108ec */
[----:B------:R-:W-:Y:S01]  /*a4c0*/  FFMA.FTZ R205, R234, UR13, -R203 ;  /* 0x0000000deacd7c23 */ /* 0x000fe200080108cb */
        /* <DEDUP_REMOVED lines=36> */
[-C--:B--2---:R-:W-:Y:S01]  /*a710*/  FMUL.FTZ R84, R84, R197.reuse ;  /* 0x000000c554547220 */ /* 0x084fe20000410000 */
        /* <DEDUP_REMOVED lines=37> */
[----:B------:R-:W-:Y:S01]  /*a970*/  FFMA.FTZ R239, R175, UR13, -R201 ;  /* 0x0000000dafef7c23 */ /* 0x000fe200080108c9 */
[----:B------:R-:W-:Y:S01]  /*a980*/  MUFU.EX2 R207, R207 ;  /* 0x000000cf00cf7308 */ /* 0x000fe20000000800 */
[----:B------:R-:W-:Y:S01]  /*a990*/  FFMA.FTZ R197, R235, R197, R194 ;  /* 0x000000c5ebc57223 */ /* 0x000fe200000100c2 */
[----:B------:R-:W-:Y:S01]  /*a9a0*/  HMMA.16816.F32.BF16 R60, R164, R22, R60 ;  /* 0x00000016a43c723c */ /* 0x000fe2000004183c */
[----:B------:R-:W-:Y:S01]  /*a9b0*/  FFMA.FTZ R232, R232, R199, R191 ;  /* 0x000000c7e8e87223 */ /* 0x000fe200000100bf */
[----:B------:R-:W-:Y:S01]  /*a9c0*/  FFMA.FTZ R186, R233, R196, R186 ;  /* 0x000000c4e9ba7223 */ /* 0x000fe200000100ba */
[----:B------:R-:W-:Y:S01]  /*a9d0*/  FFMA.FTZ R182, R225, R195, R182 ;  /* 0x000000c3e1b67223 */ /* 0x000fe200000100b6 */
[----:B------:R-:W-:-:S02]  /*a9e0*/  ISETP.GE.AND P0, PT, R169, 0x5, PT ;  /* 0x00000005a900780c */ /* 0x000fc40003f06270 */
[----:B------:R-:W-:Y:S01]  /*a9f0*/  HMMA.16816.F32.BF16 R72, R164, R12, R72 ;  /* 0x0000000ca448723c */ /* 0x000fe20000041848 */
[----:B------:R-:W-:Y:S01]  /*aa00*/  MUFU.EX2 R238, R238 ;  /* 0x000000ee00ee7308 */ /* 0x000fe20000000800 */
[----:B------:R-:W-:Y:S01]  /*aa10*/  FADD.FTZ R185, R185, R186 ;  /* 0x000000bab9b97221 */ /* 0x000fe20000010000 */
[----:B------:R-:W-:-:S03]  /*aa20*/  FADD.FTZ R181, R181, R182 ;  /* 0x000000b6b5b57221 */ /* 0x000fc60000010000 */
[C---:B------:R-:W-:Y:S01]  /*aa30*/  HMMA.16816.F32.BF16 R76, R164.reuse, R14, R76 ;  /* 0x0000000ea44c723c */ /* 0x040fe2000004184c */
[----:B------:R-:W-:Y:S01]  /*aa40*/  FADD.FTZ R184, R184, R185 ;  /* 0x000000b9b8b87221 */ /* 0x000fe20000010000 */
[----:B------:R-:W-:Y:S01]  /*aa50*/  FADD.FTZ R180, R180, R181 ;  /* 0x000000b5b4b47221 */ /* 0x000fe20000010000 */
[----:B------:R-:W-:Y:S02]  /*aa60*/  MUFU.EX2 R205, R205 ;  /* 0x000000cd00cd7308 */ /* 0x000fe40000000800 */
[----:B------:R-:W-:Y:S01]  /*aa70*/  FADD.FTZ R184, R183, R184 ;  /* 0x000000b8b7b87221 */ /* 0x000fe20000010000 */
[----:B------:R-:W-:Y:S01]  /*aa80*/  HMMA.16816.F32.BF16 R88, R164, R8, R88 ;  /* 0x00000008a458723c */ /* 0x000fe20000041858 */
[----:B------:R-:W-:Y:S01]  /*aa90*/  FADD.FTZ R180, R179, R180 ;  /* 0x000000b4b3b47221 */ /* 0x000fe20000010000 */
[----:B------:R-:W-:-:S03]  /*aaa0*/  @P0 MOV R168, R178 ;  /* 0x000000b200a80202 */ /* 0x000fc60000000f00 */
[----:B------:R-:W-:Y:S01]  /*aab0*/  MUFU.EX2 R200, R200 ;  /* 0x000000c800c87308 */ /* 0x000fe20000000800 */
[C---:B------:R-:W-:Y:S06]  /*aac0*/  HMMA.16816.F32.BF16 R92, R164.reuse, R10, R92 ;  /* 0x0000000aa45c723c */ /* 0x040fec000004185c */
[C---:B-1----:R-:W-:Y:S01]  /*aad0*/  HMMA.16816.F32.BF16 R104, R164.reuse, R4, R104 ;  /* 0x00000004a468723c */ /* 0x042fe20000041868 */
[----:B------:R-:W1:Y:S05]  /*aae0*/  MUFU.EX2 R239, R239 ;  /* 0x000000ef00ef7308 */ /* 0x000e6a0000000800 */
[C---:B------:R-:W-:Y:S03]  /*aaf0*/  HMMA.16816.F32.BF16 R108, R164.reuse, R6, R108 ;  /* 0x00000006a46c723c */ /* 0x040fe6000004186c */
[----:B------:R-:W-:Y:S03]  /*ab00*/  MUFU.EX2 R0, R0 ;  /* 0x0000000000007308 */ /* 0x000fe60000000800 */
[C---:B------:R-:W-:Y:S05]  /*ab10*/  HMMA.16816.F32.BF16 R120, R164.reuse, R16, R120 ;  /* 0x00000010a478723c */ /* 0x040fea0000041878 */
[----:B------:R-:W-:Y:S01]  /*ab20*/  MUFU.EX2 R237, R237 ;  /* 0x000000ed00ed7308 */ /* 0x000fe20000000800 */
[----:B------:R-:W-:Y:S07]  /*ab30*/  HMMA.16816.F32.BF16 R124, R164, R18, R124 ;  /* 0x00000012a47c723c */ /* 0x000fee000004187c */
[C---:B------:R-:W-:Y:S01]  /*ab40*/  F2FP.BF16.F32.PACK_AB R164, R192.reuse, R194 ;  /* 0x000000c2c0a4723e */ /* 0x040fe200000010ff */
[----:B------:R-:W-:Y:S01]  /*ab50*/  MUFU.EX2 R236, R236 ;  /* 0x000000ec00ec7308 */ /* 0x000fe20000000800 */
[C---:B------:R-:W-:Y:S01]  /*ab60*/  F2FP.BF16.F32.PACK_AB R165, R189.reuse, R191 ;  /* 0x000000bfbda5723e */ /* 0x040fe200000010ff */
[----:B------:R-:W-:Y:S01]  /*ab70*/  FADD.FTZ R192, R192, R197 ;  /* 0x000000c5c0c07221 */ /* 0x000fe20000010000 */
[----:B------:R-:W-:Y:S01]  /*ab80*/  F2FP.BF16.F32.PACK_AB R166, R190, R193 ;  /* 0x000000c1bea6723e */ /* 0x000fe200000010ff */
[----:B------:R-:W-:Y:S01]  /*ab90*/  FADD.FTZ R189, R189, R232 ;  /* 0x000000e8bdbd7221 */ /* 0x000fe20000010000 */
[----:B------:R-:W-:Y:S01]  /*aba0*/  F2FP.BF16.F32.PACK_AB R167, R187, R188 ;  /* 0x000000bcbba7723e */ /* 0x000fe200000010ff */
[----:B------:R-:W-:-:S02]  /*abb0*/  FADD.FTZ R193, R193, R192 ;  /* 0x000000c0c1c17221 */ /* 0x000fc40000010000 */
[----:B------:R-:W-:Y:S01]  /*abc0*/  MUFU.EX2 R3, R3 ;  /* 0x0000000300037308 */ /* 0x000fe20000000800 */
[----:B------:R-:W-:Y:S01]  /*abd0*/  FADD.FTZ R188, R188, R189 ;  /* 0x000000bdbcbc7221 */ /* 0x000fe20000010000 */
[----:B------:R-:W-:Y:S02]  /*abe0*/  FADD.FTZ R193, R190, R193 ;  /* 0x000000c1bec17221 */ /* 0x000fe40000010000 */
[----:B------:R-:W-:Y:S01]  /*abf0*/  HMMA.16816.F32.BF16 R84, R164, R8, R84 ;  /* 0x00000008a454723c */ /* 0x000fe20000041854 */
[----:B------:R-:W-:-:S03]  /*ac00*/  FADD.FTZ R187, R187, R188 ;  /* 0x000000bcbbbb7221 */ /* 0x000fc60000010000 */
[----:B------:R-:W-:Y:S02]  /*ac10*/  MUFU.EX2 R171, R171 ;  /* 0x000000ab00ab7308 */ /* 0x000fe40000000800 */
[C---:B------:R-:W-:Y:S01]  /*ac20*/  HMMA.16816.F32.BF16 R160, R164.reuse, R32, R160 ;  /* 0x00000020a4a0723c */ /* 0x040fe200000418a0 */
[--C-:B------:R-:W-:Y:S01]  /*ac30*/  FFMA.FTZ R8, R206, UR13, -R203.reuse ;  /* 0x0000000dce087c23 */ /* 0x100fe200080108cb */
[--C-:B------:R-:W-:Y:S01]  /*ac40*/  FFMA.FTZ R206, R204, UR13, -R203.reuse ;  /* 0x0000000dccce7c23 */ /* 0x100fe200080108cb */
[----:B------:R-:W-:Y:S01]  /*ac50*/  FFMA.FTZ R203, R202, UR13, -R203 ;  /* 0x0000000dcacb7c23 */ /* 0x000fe200080108cb */
[----:B------:R-:W-:Y:S01]  /*ac60*/  FFMA.FTZ R202, R174, UR13, -R201 ;  /* 0x0000000daeca7c23 */ /* 0x000fe200080108c9 */
[--C-:B------:R-:W-:Y:S01]  /*ac70*/  FFMA.FTZ R201, R172, UR13, -R198.reuse ;  /* 0x0000000dacc97c23 */ /* 0x100fe200080108c6 */
[C---:B------:R-:W-:Y:S01]  /*ac80*/  HMMA.16816.F32.BF16 R148, R164.reuse, R34, R148 ;  /* 0x00000022a494723c */ /* 0x040fe20000041894 */
[----:B------:R-:W-:Y:S01]  /*ac90*/  MUFU.EX2 R204, R8 ;  /* 0x0000000800cc7308 */ /* 0x000fe20000000800 */
[----:B------:R-:W-:Y:S01]  /*aca0*/  LDSM.16.MT88.4 R32, [R214+0xa800] ;  /* 0x00a80000d620783b */ /* 0x000fe20000004200 */
[----:B------:R-:W-:Y:S01]  /*acb0*/  FFMA.FTZ R198, R173, UR13, -R198 ;  /* 0x0000000dadc67c23 */ /* 0x000fe200080108c6 */
[C---:B-1----:R-:W-:Y:S01]  /*acc0*/  F2FP.BF16.F32.PACK_AB R172, R239.reuse, R200 ;  /* 0x000000c8efac723e */ /* 0x042fe200000010ff */
[----:B------:R-:W-:Y:S01]  /*acd0*/  FADD.FTZ R200, R200, R193 ;  /* 0x000000c1c8c87221 */ /* 0x000fe20000010000 */
[----:B------:R-:W-:Y:S03]  /*ace0*/  HMMA.16816.F32.BF16 R144, R164, R28, R144 ;  /* 0x0000001ca490723c */ /* 0x000fe60000041890 */
[----:B------:R-:W1:Y:S01]  /*acf0*/  MUFU.EX2 R201, R201 ;  /* 0x000000c900c97308 */ /* 0x000e620000000800 */
[----:B------:R-:W-:-:S02]  /*ad00*/  FADD.FTZ R239, R239, R200 ;  /* 0x000000c8efef7221 */ /* 0x000fc40000010000 */
[C---:B------:R-:W-:Y:S01]  /*ad10*/  HMMA.16816.F32.BF16 R132, R164.reuse, R30, R132 ;  /* 0x0000001ea484723c */ /* 0x040fe20000041884 */
[----:B------:R-:W-:Y:S04]  /*ad20*/  LDSM.16.MT88.4 R28, [R213+0xa800] ;  /* 0x00a80000d51c783b */ /* 0x000fe80000004200 */
[----:B------:R-:W-:Y:S01]  /*ad30*/  MUFU.EX2 R206, R206 ;  /* 0x000000ce00ce7308 */ /* 0x000fe20000000800 */
[C---:B------:R-:W-:Y:S06]  /*ad40*/  HMMA.16816.F32.BF16 R36, R164.reuse, R24, R36 ;  /* 0x00000018a424723c */ /* 0x040fec0000041824 */
[----:B------:R-:W-:Y:S01]  /*ad50*/  HMMA.16816.F32.BF16 R48, R164, R26, R48 ;  /* 0x0000001aa430723c */ /* 0x000fe20000041830 */
[----:B------:R-:W2:Y:S01]  /*ad60*/  LDSM.16.MT88.4 R24, [R215+0xa800] ;  /* 0x00a80000d718783b */ /* 0x000ea20000004200 */
[----:B------:R-:W-:Y:S01]  /*ad70*/  MUFU.EX2 R203, R203 ;  /* 0x000000cb00cb7308 */ /* 0x000fe20000000800 */
[----:B-1----:R-:W-:Y:S01]  /*ad80*/  F2FP.BF16.F32.PACK_AB R173, R201, R0 ;  /* 0x00000000c9ad723e */ /* 0x002fe200000010ff */
[----:B------:R-:W-:-:S02]  /*ad90*/  FADD.FTZ R0, R0, R187 ;  /* 0x000000bb00007221 */ /* 0x000fc40000010000 */
[C---:B------:R-:W-:Y:S02]  /*ada0*/  HMMA.16816.F32.BF16 R52, R164.reuse, R20, R52 ;  /* 0x00000014a434723c */ /* 0x040fe40000041834 */
[----:B------:R-:W-:Y:S02]  /*adb0*/  FADD.FTZ R0, R201, R0 ;  /* 0x00000000c9007221 */ /* 0x000fe40000010000 */
[----:B------:R-:W1:Y:S02]  /*adc0*/  MUFU.EX2 R202, R202 ;  /* 0x000000ca00ca7308 */ /* 0x000e640000000800 */
[C---:B------:R-:W-:Y:S01]  /*add0*/  HMMA.16816.F32.BF16 R64, R164.reuse, R22, R64 ;  /* 0x00000016a440723c */ /* 0x040fe20000041840 */
[----:B------:R-:W3:Y:S05]  /*ade0*/  LDSM.16.MT88.4 R20, [R212+0xa800] ;  /* 0x00a80000d414783b */ /* 0x000eea0000004200 */
[C---:B------:R-:W-:Y:S01]  /*adf0*/  HMMA.16816.F32.BF16 R68, R164.reuse, R12, R68 ;  /* 0x0000000ca444723c */ /* 0x040fe20000041844 */
[----:B------:R-:W4:Y:S05]  /*ae00*/  MUFU.EX2 R198, R198 ;  /* 0x000000c600c67308 */ /* 0x000f2a0000000800 */
[----:B------:R-:W-:Y:S01]  /*ae10*/  HMMA.16816.F32.BF16 R80, R164, R14, R80 ;  /* 0x0000000ea450723c */ /* 0x000fe20000041850 */
[----:B------:R-:W-:Y:S01]  /*ae20*/  LDSM.16.MT88.4 R12, [R214+0xb800] ;  /* 0x00b80000d60c783b */ /* 0x000fe20000004200 */
[----:B-1----:R-:W-:Y:S01]  /*ae30*/  F2FP.BF16.F32.PACK_AB R174, R3, R202 ;  /* 0x000000ca03ae723e */ /* 0x002fe200000010ff */
[----:B------:R-:W-:-:S03]  /*ae40*/  FADD.FTZ R202, R202, R239 ;  /* 0x000000efcaca7221 */ /* 0x000fc60000010000 */
[----:B------:R-:W-:Y:S01]  /*ae50*/  HMMA.16816.F32.BF16 R96, R164, R10, R96 ;  /* 0x0000000aa460723c */ /* 0x000fe20000041860 */
[----:B------:R-:W-:Y:S01]  /*ae60*/  LDSM.16.MT88.4 R8, [R213+0xb800] ;  /* 0x00b80000d508783b */ /* 0x000fe20000004200 */
[----:B------:R-:W-:-:S04]  /*ae70*/  FADD.FTZ R235, R3, R202 ;  /* 0x000000ca03eb7221 */ /* 0x000fc80000010000 */
[----:B------:R-:W-:Y:S01]  /*ae80*/  HMMA.16816.F32.BF16 R100, R164, R4, R100 ;  /* 0x00000004a464723c */ /* 0x000fe20000041864 */
[----:B----4-:R-:W-:Y:S01]  /*ae90*/  F2FP.BF16.F32.PACK_AB R175, R198, R171 ;  /* 0x000000abc6af723e */ /* 0x010fe200000010ff */
[----:B------:R-:W-:-:S04]  /*aea0*/  FADD.FTZ R171, R171, R0 ;  /* 0x00000000abab7221 */ /* 0x000fc80000010000 */
[----:B------:R-:W-:Y:S01]  /*aeb0*/  HMMA.16816.F32.BF16 R112, R164, R6, R112 ;  /* 0x00000006a470723c */ /* 0x000fe20000041870 */
[----:B------:R-:W-:Y:S01]  /*aec0*/  LDSM.16.MT88.4 R4, [R212+0xb800] ;  /* 0x00b80000d404783b */ /* 0x000fe20000004200 */
[----:B------:R-:W-:-:S04]  /*aed0*/  FADD.FTZ R232, R198, R171 ;  /* 0x000000abc6e87221 */ /* 0x000fc80000010000 */
[C---:B------:R-:W-:Y:S06]  /*aee0*/  HMMA.16816.F32.BF16 R116, R164.reuse, R16, R116 ;  /* 0x00000010a474723c */ /* 0x040fec0000041874 */
[----:B------:R-:W-:Y:S01]  /*aef0*/  HMMA.16816.F32.BF16 R128, R164, R18, R128 ;  /* 0x00000012a480723c */ /* 0x000fe20000041880 */
[----:B------:R-:W1:Y:S05]  /*af00*/  LDSM.16.MT88.4 R16, [R215+0xb800] ;  /* 0x00b80000d710783b */ /* 0x000e6a0000004200 */
[C---:B--2---:R-:W-:Y:S01]  /*af10*/  HMMA.16816.F32.BF16 R160, R172.reuse, R24, R160 ;  /* 0x00000018aca0723c */ /* 0x044fe200000418a0 */
[----:B------:R-:W-:Y:S01]  /*af20*/  F2FP.BF16.F32.PACK_AB R164, R238, R207 ;  /* 0x000000cfeea4723e */ /* 0x000fe200000010ff */
[----:B------:R-:W-:Y:S01]  /*af30*/  FADD.FTZ R207, R207, R184 ;  /* 0x000000b8cfcf7221 */ /* 0x000fe20000010000 */
[----:B------:R-:W-:Y:S01]  /*af40*/  F2FP.BF16.F32.PACK_AB R165, R204, R205 ;  /* 0x000000cdcca5723e */ /* 0x000fe200000010ff */
[----:B------:R-:W-:Y:S01]  /*af50*/  FADD.FTZ R205, R205, R180 ;  /* 0x000000b4cdcd7221 */ /* 0x000fe20000010000 */
[----:B------:R-:W-:Y:S01]  /*af60*/  F2FP.BF16.F32.PACK_AB R166, R236, R237 ;  /* 0x000000edeca6723e */ /* 0x000fe200000010ff */
[----:B------:R-:W-:Y:S01]  /*af70*/  FADD.FTZ R238, R238, R207 ;  /* 0x000000cfeeee7221 */ /* 0x000fe20000010000 */
[----:B------:R-:W-:Y:S01]  /*af80*/  F2FP.BF16.F32.PACK_AB R167, R203, R206 ;  /* 0x000000cecba7723e */ /* 0x000fe200000010ff */
[----:B------:R-:W-:Y:S01]  /*af90*/  FADD.FTZ R205, R204, R205 ;  /* 0x000000cdcccd7221 */ /* 0x000fe20000010000 */
[----:B------:R-:W-:Y:S01]  /*afa0*/  HMMA.16816.F32.BF16 R148, R172, R26, R148 ;  /* 0x0000001aac94723c */ /* 0x000fe20000041894 */
[----:B------:R-:W-:Y:S01]  /*afb0*/  FADD.FTZ R233, R237, R238 ;  /* 0x000000eeede97221 */ /* 0x000fe20000010000 */
[----:B------:R-:W-:Y:S01]  /*afc0*/  @P0 IADD3 R237, R169, -0x5, RZ ;  /* 0xfffffffba9ed0810 */ /* 0x000fe20007ffe0ff */
[----:B------:R-:W-:-:S02]  /*afd0*/  FADD.FTZ R206, R206, R205 ;  /* 0x000000cdcece7221 */ /* 0x000fc40000010000 */
        /* <DEDUP_REMOVED lines=8> */
[C---:B---3--:R-:W-:Y:S06]  /*b060*/  HMMA.16816.F32.BF16 R56, R164.reuse, R20, R56 ;  /* 0x00000014a438723c */ /* 0x048fec0000041838 */
        /* <DEDUP_REMOVED lines=10> */
[----:B------:R-:W-:-:S02]  /*b110*/  MOV R167, R177 ;  /* 0x000000b100a77202 */ /* 0x000fc40000000f00 */
[----:B------:R-:W-:Y:S02]  /*b120*/  MOV R165, R2 ;  /* 0x0000000200a57202 */ /* 0x000fe40000000f00 */
[----:B------:R-:W-:Y:S01]  /*b130*/  MOV R166, R170 ;  /* 0x000000aa00a67202 */ /* 0x000fe20000000f00 */
[C---:B------:R-:W-:Y:S01]  /*b140*/  HMMA.16816.F32.BF16 R132, R172.reuse, R34, R132 ;  /* 0x00000022ac84723c */ /* 0x040fe20000041884 */
[----:B------:R-:W-:Y:S02]  /*b150*/  @P0 MOV R167, R177 ;  /* 0x000000b100a70202 */ /* 0x000fe40000000f00 */
[----:B------:R-:W-:Y:S02]  /*b160*/  @P0 MOV R165, R2 ;  /* 0x0000000200a50202 */ /* 0x000fe40000000f00 */
[----:B------:R-:W-:Y:S01]  /*b170*/  @P0 MOV R166, R170 ;  /* 0x000000aa00a60202 */ /* 0x000fe20000000f00 */
        /* <DEDUP_REMOVED lines=14> */
.L_x_1082:
[----:B------:R-:W-:-:S07]  /*b260*/  IADD3 R237, R176, -0x1, RZ ;  /* 0xffffffffb0ed7810 */ /* 0x000fce0007ffe0ff */
.L_x_1086:
[----:B------:R-:W-:-:S13]  /*b270*/  ISETP.GE.AND P0, PT, R237, RZ, PT ;  /* 0x000000ffed00720c */ /* 0x000fda0003f06270 */
[----:B------:R-:W-:Y:S05]  /*b280*/  @!P0 BRA `(.L_x_1087) ;  /* 0x0000002400d08947 */ /* 0x000fea0003800000 */
[----:B------:R-:W2:Y:S01]  /*b290*/  LDL.LU.64 R4, [R1] ;  /* 0x0000000001047983 */ /* 0x000ea20000300a00 */
[----:B------:R-:W-:Y:S01]  /*b2a0*/  USHF.L.U64.HI UR13, UR6, 0x4, UR7 ;  /* 0x00000004060d7899 */ /* 0x000fe20008010207 */
[----:B------:R-:W-:Y:S01]  /*b2b0*/  MOV R2, R167 ;  /* 0x000000a700027202 */ /* 0x000fe20000000f00 */
[----:B------:R-:W-:Y:S01]  /*b2c0*/  USHF.L.U32 UR6, UR6, 0x4, URZ ;  /* 0x0000000406067899 */ /* 0x000fe2000800063f */
[----:B------:R-:W-:Y:S01]  /*b2d0*/  MOV R171, R168 ;  /* 0x000000a800ab7202 */ /* 0x000fe20000000f00 */
[----:B------:R-:W-:Y:S01]  /*b2e0*/  IMAD.MOV.U32 R0, RZ, RZ, R165 ;  /* 0x000000ffff007224 */ /* 0x000fe200078e00a5 */
[----:B------:R-:W-:Y:S01]  /*b2f0*/  MOV R3, R166 ;  /* 0x000000a600037202 */ /* 0x000fe20000000f00 */
[----:B------:R-:W-:Y:S02]  /*b300*/  USHF.L.U64.HI UR13, UR6, 0x1, UR13 ;  /* 0x00000001060d7899 */ /* 0x000fe4000801020d */
[----:B------:R-:W-:Y:S01]  /*b310*/  USHF.L.U32 UR14, UR6, 0x1, URZ ;  /* 0x00000001060e7899 */ /* 0x000fe2000800063f */
[----:B------:R-:W-:Y:S01]  /*b320*/  ULDC UR5, c[0x0][0x39c] ;  /* 0x0000e70000057ab9 */ /* 0x000fe20000000800 */
[----:B------:R-:W-:Y:S01]  /*b330*/  ULDC UR4, c[0x0][0x2ec] ;  /* 0x0000bb0000047ab9 */ /* 0x000fe20000000800 */
[----:B------:R-:W-:Y:S01]  /*b340*/  ULDC.64 UR10, c[0x0][0x220] ;  /* 0x00008800000a7ab9 */ /* 0x000fe20000000a00 */
[----:B------:R-:W-:Y:S01]  /*b350*/  ULDC.64 UR6, c[0x0][0x218] ;  /* 0x0000860000067ab9 */ /* 0x000fe20000000a00 */
[----:B------:R-:W-:Y:S01]  /*b360*/  ULDC.64 UR8, c[0x0][0x248] ;  /* 0x0000920000087ab9 */ /* 0x000fe20000000a00 */
[----:B--2---:R-:W-:Y:S01]  /*b370*/  IMAD.MOV.U32 R228, RZ, RZ, R4 ;  /* 0x000000ffffe47224 */ /* 0x004fe200078e0004 */
[----:B------:R-:W-:Y:S06]  /*b380*/  BRA `(.L_x_1088) ;  /* 0x0000000000547947 */ /* 0x000fec0003800000 */
.L_x_1090:
[----:B------:R-:W-:Y:S04]  /*b390*/  VIADD R5, R237, 0xffffffff ;  /* 0xffffffffed057836 */ /* 0x000fe80000000000 */
[C---:B------:R-:W-:Y:S01]  /*b3a0*/  IMAD.WIDE.U32 R6, R5.reuse, UR8, RZ ;  /* 0x0000000805067c25 */ /* 0x040fe2000f8e00ff */
[----:B------:R-:W-:Y:S05]  /*b3b0*/  SHF.R.S32.HI R4, RZ, 0x1f, R5 ;  /* 0x0000001fff047819 */ /* 0x000fea0000011405 */
[----:B------:R-:W-:Y:S04]  /*b3c0*/  IMAD R4, R4, UR8, RZ ;  /* 0x0000000804047c24 */ /* 0x000fe8000f8e02ff */
[----:B------:R-:W-:Y:S01]  /*b3d0*/  IMAD R4, R5, UR9, R4 ;  /* 0x0000000905047c24 */ /* 0x000fe2000f8e0204 */
[C---:B------:R-:W-:Y:S03]  /*b3e0*/  LEA R5, P1, R6.reuse, R226, 0x5 ;  /* 0x000000e206057211 */ /* 0x040fe600078228ff */
[----:B------:R-:W-:Y:S01]  /*b3f0*/  IMAD.IADD R7, R7, 0x1, R4 ;  /* 0x0000000107077824 */ /* 0x000fe200078e0204 */
[C---:B------:R-:W-:Y:S04]  /*b400*/  LEA R16, P2, R5.reuse, UR6, 0x1 ;  /* 0x0000000605107c11 */ /* 0x040fe8000f8408ff */
[----:B------:R-:W-:Y:S02]  /*b410*/  LEA.HI.X R6, R6, R231, R7, 0x5, P1 ;  /* 0x000000e706067211 */ /* 0x000fe400008f2c07 */
        /* <DEDUP_REMOVED lines=12> */
.L_x_1088:
[----:B------:R-:W-:Y:S04]  /*b4e0*/  DEPBAR.LE SB0, 0x0 ;  /* 0x000080000000791a */ /* 0x000fe80000000000 */
[----:B------:R-:W-:Y:S01]  /*b4f0*/  BAR.SYNC.DEFER_BLOCKING 0x0 ;  /* 0x0000000000007b1d */ /* 0x000fe20000010000 */
[----:B------:R-:W-:Y:S01]  /*b500*/  SHF.R.S32.HI R169, RZ, 0x1f, R237 ;  /* 0x0000001fffa97819 */ /* 0x000fe200000114ed */
[C---:B------:R-:W-:Y:S02]  /*b510*/  IMAD R168, R237.reuse, UR12, RZ ;  /* 0x0000000ceda87c24 */ /* 0x040fe4000f8e02ff */
[----:B------:R-:W-:Y:S04]  /*b520*/  IMAD.WIDE.U32 R238, R237, UR20, R228 ;  /* 0x00000014edee7c25 */ /* 0x000fe8000f8e00e4 */
[----:B------:R-:W-:Y:S01]  /*b530*/  IMAD R168, R169, UR20, R168 ;  /* 0x00000014a9a87c24 */ /* 0x000fe2000f8e02a8 */
[----:B------:R-:W-:Y:S04]  /*b540*/  LEA R240, P1, R238, UR10, 0x1 ;  /* 0x0000000aeef07c11 */ /* 0x000fe8000f8208ff */
[----:B------:R-:W-:Y:S02]  /*b550*/  IADD3 R168, R239, R168, RZ ;  /* 0x000000a8efa87210 */ /* 0x000fe40007ffe0ff */
[----:B------:R-:W-:Y:S02]  /*b560*/  IADD3 R242, P0, R240, UR14, RZ ;  /* 0x0000000ef0f27c10 */ /* 0x000fe4000ff1e0ff */
[----:B------:R-:W-:Y:S04]  /*b570*/  LEA.HI.X R241, R238, UR11, R168, 0x1, P1 ;  /* 0x0000000beef17c11 */ /* 0x000fe800088f0ca8 */
[----:B------:R-:W-:Y:S02]  /*b580*/  IADD3.X R243, R241, UR13, RZ, P0, !PT ;  /* 0x0000000df1f37c10 */ /* 0x000fe400087fe4ff */
[----:B------:R-:W-:Y:S01]  /*b590*/  ISETP.GT.AND P0, PT, R237, RZ, PT ;  /* 0x000000ffed00720c */ /* 0x000fe20003f04270 */
[----:B------:R-:W-:Y:S01]  /*b5a0*/  @!PT LDS RZ, [RZ] ;  /* 0x00000000fffff984 */ /* 0x000fe20000000800 */
[----:B------:R-:W-:Y:S01]  /*b5b0*/  @!PT LDS RZ, [RZ] ;  /* 0x00000000fffff984 */ /* 0x000fe20000000800 */
[----:B------:R-:W-:Y:S01]  /*b5c0*/  @!PT LDS RZ, [RZ] ;  /* 0x00000000fffff984 */ /* 0x000fe20000000800 */
[----:B------:R-:W-:Y:S08]  /*b5d0*/  LDGSTS.E.BYPASS.LTC128B.128 [R224+0xa000], desc[UR16][R240.64] ;  /* 0x0a000000f0e07fae */ /* 0x000ff0000b901d50 */
[----:B------:R-:W-:Y:S08]  /*b5e0*/  LDGSTS.E.BYPASS.LTC128B.128 [R224+0xb000], desc[UR16][R240.64+0x80] ;  /* 0x0b000080f0e07fae */ /* 0x000ff0000b901d50 */
[----:B------:R-:W-:Y:S08]  /*b5f0*/  LDGSTS.E.BYPASS.LTC128B.128 [R224+0xa800], desc[UR16][R242.64] ;  /* 0x0a800000f2e07fae */ /* 0x000ff0000b901d50 */
[----:B------:R1:W-:Y:S08]  /*b600*/  LDGSTS.E.BYPASS.LTC128B.128 [R224+0xb800], desc[UR16][R242.64+0x80] ;  /* 0x0b800080f2e07fae */ /* 0x0003f0000b901d50 */
[----:B------:R-:W-:Y:S08]  /*b610*/  LDSM.16.M88.4 R164, [R222] ;  /* 0x00000000dea4783b */ /* 0x000ff00000000200 */
[----:B------:R-:W2:Y:S08]  /*b620*/  LDSM.16.M88.4 R172, [R221] ;  /* 0x00000000ddac783b */ /* 0x000eb00000000200 */
[----:B------:R-:W3:Y:S08]  /*b630*/  LDSM.16.M88.4 R176, [R222+0x2000] ;  /* 0x00200000deb0783b */ /* 0x000ef00000000200 */
[----:B------:R-:W4:Y:S08]  /*b640*/  LDSM.16.M88.4 R180, [R221+0x800] ;  /* 0x00080000ddb4783b */ /* 0x000f300000000200 */
[----:B------:R-:W0:Y:S08]  /*b650*/  LDGDEPBAR ;  /* 0x00000000000079af */ /* 0x000e300000000000 */
[----:B------:R-:W-:Y:S08]  /*b660*/  LDSM.16.M88.4 R184, [R220] ;  /* 0x00000000dcb8783b */ /* 0x000ff00000000200 */
[----:B------:R-:W5:Y:S01]  /*b670*/  LDSM.16.M88.4 R188, [R219] ;  /* 0x00000000dbbc783b */ /* 0x000f620000000200 */
[-C--:B--2---:R-:W-:Y:S07]  /*b680*/  HMMA.16816.F32.BF16 R4, R164, R172.reuse, RZ ;  /* 0x000000aca404723c */ /* 0x084fee00000418ff */
[----:B------:R-:W2:Y:S01]  /*b690*/  LDSM.16.M88.4 R192, [R220+0x2000] ;  /* 0x00200000dcc0783b */ /* 0x000ea20000000200 */
[C---:B---3--:R-:W-:Y:S07]  /*b6a0*/  HMMA.16816.F32.BF16 R8, R176.reuse, R172, RZ ;  /* 0x000000acb008723c */ /* 0x048fee00000418ff */
[----:B------:R-:W3:Y:S01]  /*b6b0*/  LDSM.16.M88.4 R196, [R211] ;  /* 0x00000000d3c4783b */ /* 0x000ee20000000200 */
[-C--:B------:R-:W-:Y:S06]  /*b6c0*/  HMMA.16816.F32.BF16 R12, R176, R174.reuse, RZ ;  /* 0x000000aeb00c723c */ /* 0x080fec00000418ff */
[C---:B------:R-:W-:Y:S01]  /*b6d0*/  HMMA.16816.F32.BF16 R16, R164.reuse, R174, RZ ;  /* 0x000000aea410723c */ /* 0x040fe200000418ff */
[----:B------:R-:W-:Y:S05]  /*b6e0*/  LDSM.16.M88.4 R200, [R218] ;  /* 0x00000000dac8783b */ /* 0x000fea0000000200 */
[-C--:B----4-:R-:W-:Y:S03]  /*b6f0*/  HMMA.16816.F32.BF16 R20, R164, R180.reuse, RZ ;  /* 0x000000b4a414723c */ /* 0x090fe600000418ff */
[----:B------:R-:W4:Y:S03]  /*b700*/  LDSM.16.M88.4 R204, [R217] ;  /* 0x00000000d9cc783b */ /* 0x000f260000000200 */
[C---:B------:R-:W-:Y:S05]  /*b710*/  HMMA.16816.F32.BF16 R24, R176.reuse, R180, RZ ;  /* 0x000000b4b018723c */ /* 0x040fea00000418ff */
[----:B------:R-:W-:Y:S01]  /*b720*/  LDSM.16.M88.4 R172, [R217+0x800] ;  /* 0x00080000d9ac783b */ /* 0x000fe20000000200 */
[-C--:B------:R-:W-:Y:S06]  /*b730*/  HMMA.16816.F32.BF16 R28, R176, R182.reuse, RZ ;  /* 0x000000b6b01c723c */ /* 0x080fec00000418ff */
[----:B------:R-:W-:Y:S01]  /*b740*/  HMMA.16816.F32.BF16 R32, R164, R182, RZ ;  /* 0x000000b6a420723c */ /* 0x000fe200000418ff */
[----:B------:R-:W1:Y:S05]  /*b750*/  LDSM.16.M88.4 R164, [R218+0x2000] ;  /* 0x00200000daa4783b */ /* 0x000e6a0000000200 */
[-C--:B-----5:R-:W-:Y:S03]  /*b760*/  HMMA.16816.F32.BF16 R4, R184, R188.reuse, R4 ;  /* 0x000000bcb804723c */ /* 0x0a0fe60000041804 */
[----:B------:R-:W-:Y:S03]  /*b770*/  LDSM.16.M88.4 R176, [R216] ;  /* 0x00000000d8b0783b */ /* 0x000fe60000000200 */
[C---:B--2---:R-:W-:Y:S05]  /*b780*/  HMMA.16816.F32.BF16 R8, R192.reuse, R188, R8 ;  /* 0x000000bcc008723c */ /* 0x044fea0000041808 */
[----:B------:R-:W2:Y:S01]  /*b790*/  LDSM.16.M88.4 R180, [R210] ;  /* 0x00000000d2b4783b */ /* 0x000ea20000000200 */
[-C--:B------:R-:W-:Y:S06]  /*b7a0*/  HMMA.16816.F32.BF16 R12, R192, R190.reuse, R12 ;  /* 0x000000bec00c723c */ /* 0x080fec000004180c */
[C---:B------:R-:W-:Y:S01]  /*b7b0*/  HMMA.16816.F32.BF16 R16, R184.reuse, R190, R16 ;  /* 0x000000beb810723c */ /* 0x040fe20000041810 */
[----:B------:R-:W-:Y:S05]  /*b7c0*/  LDSM.16.M88.4 R188, [R210+0x800] ;  /* 0x00080000d2bc783b */ /* 0x000fea0000000200 */
[-C--:B---3--:R-:W-:Y:S06]  /*b7d0*/  HMMA.16816.F32.BF16 R20, R184, R196.reuse, R20 ;  /* 0x000000c4b814723c */ /* 0x088fec0000041814 */
[C---:B------:R-:W-:Y:S06]  /*b7e0*/  HMMA.16816.F32.BF16 R24, R192.reuse, R196, R24 ;  /* 0x000000c4c018723c */ /* 0x040fec0000041818 */
[-C--:B------:R-:W-:Y:S01]  /*b7f0*/  HMMA.16816.F32.BF16 R28, R192, R198.reuse, R28 ;  /* 0x000000c6c01c723c */ /* 0x080fe2000004181c */
[----:B------:R-:W-:Y:S05]  /*b800*/  LDSM.16.M88.4 R192, [R222+0x4000] ;  /* 0x00400000dec0783b */ /* 0x000fea0000000200 */
[----:B------:R-:W-:Y:S03]  /*b810*/  HMMA.16816.F32.BF16 R32, R184, R198, R32 ;  /* 0x000000c6b820723c */ /* 0x000fe60000041820 */
[----:B------:R-:W3:Y:S03]  /*b820*/  LDSM.16.M88.4 R184, [R216+0x2000] ;  /* 0x00200000d8b8783b */ /* 0x000ee60000000200 */
[-C--:B----4-:R-:W-:Y:S05]  /*b830*/  HMMA.16816.F32.BF16 R4, R200, R204.reuse, R4 ;  /* 0x000000ccc804723c */ /* 0x090fea0000041804 */
[----:B------:R-:W4:Y:S01]  /*b840*/  LDSM.16.M88.4 R196, [R221+0x1000] ;  /* 0x00100000ddc4783b */ /* 0x000f220000000200 */
[C---:B-1----:R-:W-:Y:S06]  /*b850*/  HMMA.16816.F32.BF16 R8, R164.reuse, R204, R8 ;  /* 0x000000cca408723c */ /* 0x042fec0000041808 */
[-C--:B------:R-:W-:Y:S06]  /*b860*/  HMMA.16816.F32.BF16 R12, R164, R206.reuse, R12 ;  /* 0x000000cea40c723c */ /* 0x080fec000004180c */
[C---:B------:R-:W-:Y:S01]  /*b870*/  HMMA.16816.F32.BF16 R16, R200.reuse, R206, R16 ;  /* 0x000000cec810723c */ /* 0x040fe20000041810 */
[----:B------:R-:W-:Y:S05]  /*b880*/  LDSM.16.M88.4 R204, [R209] ;  /* 0x00000000d1cc783b */ /* 0x000fea0000000200 */
[-C--:B------:R-:W-:Y:S06]  /*b890*/  HMMA.16816.F32.BF16 R20, R200, R172.reuse, R20 ;  /* 0x000000acc814723c */ /* 0x080fec0000041814 */
[C---:B------:R-:W-:Y:S06]  /*b8a0*/  HMMA.16816.F32.BF16 R24, R164.reuse, R172, R24 ;  /* 0x000000aca418723c */ /* 0x040fec0000041818 */
[-C--:B------:R-:W-:Y:S01]  /*b8b0*/  HMMA.16816.F32.BF16 R28, R164, R174.reuse, R28 ;  /* 0x000000aea41c723c */ /* 0x080fe2000004181c */
[----:B------:R-:W1:Y:S05]  /*b8c0*/  LDSM.16.M88.4 R164, [R222+0x6000] ;  /* 0x00600000dea4783b */ /* 0x000e6a0000000200 */
[----:B------:R-:W-:Y:S03]  /*b8d0*/  HMMA.16816.F32.BF16 R32, R200, R174, R32 ;  /* 0x000000aec820723c */ /* 0x000fe60000041820 */
[----:B------:R-:W5:Y:S03]  /*b8e0*/  LDSM.16.M88.4 R172, [R221+0x1800] ;  /* 0x00180000ddac783b */ /* 0x000f660000000200 */
[-C--:B--2---:R-:W-:Y:S05]  /*b8f0*/  HMMA.16816.F32.BF16 R4, R176, R180.reuse, R4 ;  /* 0x000000b4b004723c */ /* 0x084fea0000041804 */
[----:B------:R-:W2:Y:S01]  /*b900*/  LDSM.16.M88.4 R200, [R220+0x4000] ;  /* 0x00400000dcc8783b */ /* 0x000ea20000000200 */
[C---:B---3--:R-:W-:Y:S06]  /*b910*/  HMMA.16816.F32.BF16 R8, R184.reuse, R180, R8 ;  /* 0x000000b4b808723c */ /* 0x048fec0000041808 */
[-C--:B------:R-:W-:Y:S06]  /*b920*/  HMMA.16816.F32.BF16 R12, R184, R182.reuse, R12 ;  /* 0x000000b6b80c723c */ /* 0x080fec000004180c */
[C---:B------:R-:W-:Y:S01]  /*b930*/  HMMA.16816.F32.BF16 R16, R176.reuse, R182, R16 ;  /* 0x000000b6b010723c */ /* 0x040fe20000041810 */
[----:B------:R-:W-:Y:S05]  /*b940*/  LDSM.16.M88.4 R180, [R208] ;  /* 0x00000000d0b4783b */ /* 0x000fea0000000200 */
[-C--:B------:R-:W-:Y:S06]  /*b950*/  HMMA.16816.F32.BF16 R20, R176, R188.reuse, R20 ;  /* 0x000000bcb014723c */ /* 0x080fec0000041814 */
        /* <DEDUP_REMOVED lines=10> */
[----:B------:R-:W-:Y:S05]  /*ba00*/  LDSM.16.M88.4 R196, [R210+0x1000] ;  /* 0x00100000d2c4783b */ /* 0x000fea0000000200 */
[-C--:B-----5:R-:W-:Y:S06]  /*ba10*/  HMMA.16816.F32.BF16 R20, R192, R172.reuse, R20 ;  /* 0x000000acc014723c */ /* 0x0a0fec0000041814 */
        /* <DEDUP_REMOVED lines=9> */
[C---:B------:R-:W-:Y:S06]  /*bab0*/  HMMA.16816.F32.BF16 R16, R200.reuse, R206, R16 ;  /* 0x000000cec810723c */ /* 0x040fec0000041810 */
[-C--:B------:R-:W-:Y:S06]  /*bac0*/  HMMA.16816.F32.BF16 R20, R200, R180.reuse, R20 ;  /* 0x000000b4c814723c */ /* 0x080fec0000041814 */
[C---:B------:R-:W-:Y:S06]  /*bad0*/  HMMA.16816.F32.BF16 R24, R176.reuse, R180, R24 ;  /* 0x000000b4b018723c */ /* 0x040fec0000041818 */
[-C--:B------:R-:W-:Y:S01]  /*bae0*/  HMMA.16816.F32.BF16 R28, R176, R182.reuse, R28 ;  /* 0x000000b6b01c723c */ /* 0x080fe2000004181c */
[----:B------:R-:W3:Y:S05]  /*baf0*/  LDSM.16.M88.4 R176, [R216+0x6000] ;  /* 0x00600000d8b0783b */ /* 0x000eea0000000200 */
[----:B------:R-:W-:Y:S06]  /*bb00*/  HMMA.16816.F32.BF16 R32, R200, R182, R32 ;  /* 0x000000b6c820723c */ /* 0x000fec0000041820 */
[-C--:B----4-:R-:W-:Y:S06]  /*bb10*/  HMMA.16816.F32.BF16 R4, R184, R188.reuse, R4 ;  /* 0x000000bcb804723c */ /* 0x090fec0000041804 */
[C---:B-1----:R-:W-:Y:S06]  /*bb20*/  HMMA.16816.F32.BF16 R8, R164.reuse, R188, R8 ;  /* 0x000000bca408723c */ /* 0x042fec0000041808 */
[-C--:B------:R-:W-:Y:S06]  /*bb30*/  HMMA.16816.F32.BF16 R12, R164, R190.reuse, R12 ;  /* 0x000000bea40c723c */ /* 0x080fec000004180c */
[C---:B------:R-:W-:Y:S06]  /*bb40*/  HMMA.16816.F32.BF16 R16, R184.reuse, R190, R16 ;  /* 0x000000beb810723c */ /* 0x040fec0000041810 */
[-C--:B-----5:R-:W-:Y:S06]  /*bb50*/  HMMA.16816.F32.BF16 R20, R184, R172.reuse, R20 ;  /* 0x000000acb814723c */ /* 0x0a0fec0000041814 */
[C---:B------:R-:W-:Y:S06]  /*bb60*/  HMMA.16816.F32.BF16 R24, R164.reuse, R172, R24 ;  /* 0x000000aca418723c */ /* 0x040fec0000041818 */
[-C--:B------:R-:W-:Y:S01]  /*bb70*/  HMMA.16816.F32.BF16 R28, R164, R174.reuse, R28 ;  /* 0x000000aea41c723c */ /* 0x080fe2000004181c */
[----:B------:R-:W1:Y:S01]  /*bb80*/  LDSM.16.M88.4 R164, [R210+0x1800] ;  /* 0x00180000d2a4783b */ /* 0x000e620000000200 */
[----:B------:R-:W-:Y:S04]  /*bb90*/  DEPBAR.LE SB0, 0x0 ;  /* 0x000080000000791a */ /* 0x000fe80000000000 */
[----:B------:R-:W-:Y:S01]  /*bba0*/  HMMA.16816.F32.BF16 R32, R184, R174, R32 ;  /* 0x000000aeb820723c */ /* 0x000fe20000041820 */
[----:B------:R-:W-:Y:S05]  /*bbb0*/  BAR.SYNC.DEFER_BLOCKING 0x0 ;  /* 0x0000000000007b1d */ /* 0x000fea0000010000 */
[-C--:B--2---:R-:W-:Y:S06]  /*bbc0*/  HMMA.16816.F32.BF16 R4, R192, R196.reuse, R4 ;  /* 0x000000c4c004723c */ /* 0x084fec0000041804 */
[C---:B---3--:R-:W-:Y:S06]  /*bbd0*/  HMMA.16816.F32.BF16 R8, R176.reuse, R196, R8 ;  /* 0x000000c4b008723c */ /* 0x048fec0000041808 */
[-C--:B------:R-:W-:Y:S06]  /*bbe0*/  HMMA.16816.F32.BF16 R12, R176, R198.reuse, R12 ;  /* 0x000000c6b00c723c */ /* 0x080fec000004180c */
[C---:B------:R-:W-:Y:S06]  /*bbf0*/  HMMA.16816.F32.BF16 R16, R192.reuse, R198, R16 ;  /* 0x000000c6c010723c */ /* 0x040fec0000041810 */
[----:B------:R-:W-:Y:S01]  /*bc00*/  FMUL.FTZ R245, R4, UR5 ;  /* 0x0000000504f57c20 */ /* 0x000fe20008410000 */
[----:B------:R-:W-:Y:S01]  /*bc10*/  FMUL.FTZ R236, R6, UR5 ;  /* 0x0000000506ec7c20 */ /* 0x000fe20008410000 */
[----:B------:R-:W-:Y:S01]  /*bc20*/  FMUL.FTZ R243, R5, UR5 ;  /* 0x0000000505f37c20 */ /* 0x000fe20008410000 */
[-C--:B-1----:R-:W-:Y:S03]  /*bc30*/  HMMA.16816.F32.BF16 R20, R192, R164.reuse, R20 ;  /* 0x000000a4c014723c */ /* 0x082fe60000041814 */
[----:B------:R-:W1:Y:S01]  /*bc40*/  MUFU.TANH R245, R245 ;  /* 0x000000f500f57308 */ /* 0x000e620000002400 */
[----:B------:R-:W-:Y:S01]  /*bc50*/  FMUL.FTZ R168, R11, UR5 ;  /* 0x000000050ba87c20 */ /* 0x000fe20008410000 */
[----:B------:R-:W-:Y:S01]  /*bc60*/  FMUL.FTZ R234, R9, UR5 ;  /* 0x0000000509ea7c20 */ /* 0x000fe20008410000 */
[----:B------:R-:W-:Y:S01]  /*bc70*/  FMUL.FTZ R239, R10, UR5 ;  /* 0x000000050aef7c20 */ /* 0x000fe20008410000 */
[C---:B------:R-:W-:Y:S06]  /*bc80*/  HMMA.16816.F32.BF16 R24, R176.reuse, R164, R24 ;  /* 0x000000a4b018723c */ /* 0x040fec0000041818 */
[----:B------:R2:W-:Y:S01]  /*bc90*/  MUFU.TANH R206, R168 ;  /* 0x000000a800ce7308 */ /* 0x0005e20000002400 */
[----:B------:R-:W-:Y:S01]  /*bca0*/  FMUL.FTZ R240, R13, UR5 ;  /* 0x000000050df07c20 */ /* 0x000fe20008410000 */
[-C--:B------:R-:W-:Y:S08]  /*bcb0*/  HMMA.16816.F32.BF16 R28, R176, R166.reuse, R28 ;  /* 0x000000a6b01c723c */ /* 0x080ff0000004181c */
[----:B------:R3:W-:Y:S01]  /*bcc0*/  MUFU.TANH R9, R240 ;  /* 0x000000f000097308 */ /* 0x0007e20000002400 */
[----:B------:R-:W-:Y:S04]  /*bcd0*/  HMMA.16816.F32.BF16 R32, R192, R166, R32 ;  /* 0x000000a6c020723c */ /* 0x000fe80000041820 */
[----:B------:R-:W-:Y:S01]  /*bce0*/  FMUL.FTZ R170, R14, UR5 ;  /* 0x000000050eaa7c20 */ /* 0x000fe20008410000 */
[----:B------:R-:W-:Y:S04]  /*bcf0*/  FMUL.FTZ R244, R12, UR5 ;  /* 0x000000050cf47c20 */ /* 0x000fe80008410000 */
[----:B------:R-:W4:Y:S02]  /*bd00*/  MUFU.TANH R236, R236 ;  /* 0x000000ec00ec7308 */ /* 0x000f240000002400 */
[----:B--2---:R-:W-:Y:S01]  /*bd10*/  FMUL.FTZ R168, R19, UR5 ;  /* 0x0000000513a87c20 */ /* 0x004fe20008410000 */
[----:B------:R-:W-:Y:S01]  /*bd20*/  FMUL.FTZ R169, R15, UR5 ;  /* 0x000000050fa97c20 */ /* 0x000fe20008410000 */
[----:B------:R-:W-:Y:S01]  /*bd30*/  FMUL.FTZ R246, R18, UR5 ;  /* 0x0000000512f67c20 */ /* 0x000fe20008410000 */
[----:B------:R-:W-:Y:S01]  /*bd40*/  FMUL.FTZ R247, R20, UR5 ;  /* 0x0000000514f77c20 */ /* 0x000fe20008410000 */
[----:B------:R-:W-:Y:S04]  /*bd50*/  FMUL.FTZ R238, R7, UR5 ;  /* 0x0000000507ee7c20 */ /* 0x000fe80008410000 */
[----:B------:R2:W-:Y:S01]  /*bd60*/  MUFU.TANH R207, R168 ;  /* 0x000000a800cf7308 */ /* 0x0005e20000002400 */
[----:B---3--:R-:W-:Y:S01]  /*bd70*/  FMUL.FTZ R240, R21, UR5 ;  /* 0x0000000515f07c20 */ /* 0x008fe20008410000 */
        /* <DEDUP_REMOVED lines=10> */
[----:B------:R-:W-:Y:S06]  /*be20*/  FMUL.FTZ R31, R31, UR5 ;  /* 0x000000051f1f7c20 */ /* 0x000fec0008410000 */
[----:B------:R5:W-:Y:S01]  /*be30*/  MUFU.TANH R11, R244 ;  /* 0x000000f4000b7308 */ /* 0x000be20000002400 */
[----:B--2---:R-:W-:Y:S09]  /*be40*/  FMUL.FTZ R168, R32, UR5 ;  /* 0x0000000520a87c20 */ /* 0x004ff20008410000 */
[----:B------:R2:W-:Y:S01]  /*be50*/  MUFU.TANH R191, R240 ;  /* 0x000000f000bf7308 */ /* 0x0005e20000002400 */
[----:B---3--:R-:W-:Y:S09]  /*be60*/  FMUL.FTZ R170, R22, UR5 ;  /* 0x0000000516aa7c20 */ /* 0x008ff20008410000 */
[----:B------:R1:W-:Y:S01]  /*be70*/  MUFU.TANH R197, R168 ;  /* 0x000000a800c57308 */ /* 0x0003e20000002400 */
[----:B-----5:R-:W-:Y:S09]  /*be80*/  FMUL.FTZ R244, R17, UR5 ;  /* 0x0000000511f47c20 */ /* 0x020ff20008410000 */
[----:B------:R3:W-:Y:S01]  /*be90*/  MUFU.TANH R14, R169 ;  /* 0x000000a9000e7308 */ /* 0x0007e20000002400 */
[----:B--2---:R-:W-:Y:S09]  /*bea0*/  FMUL.FTZ R240, R34, UR5 ;  /* 0x0000000522f07c20 */ /* 0x004ff20008410000 */
[----:B------:R2:W-:Y:S01]  /*beb0*/  MUFU.TANH R205, R246 ;  /* 0x000000f600cd7308 */ /* 0x0005e20000002400 */
[----:B-1----:R-:W-:Y:S09]  /*bec0*/  FMNMX.FTZ R168, R245, R171, !PT ;  /* 0x000000abf5a87209 */ /* 0x002ff20007810000 */
[----:B------:R1:W-:Y:S01]  /*bed0*/  MUFU.TANH R198, R170 ;  /* 0x000000aa00c67308 */ /* 0x0003e20000002400 */
[----:B---3--:R-:W-:Y:S09]  /*bee0*/  FMUL.FTZ R169, R23, UR5 ;  /* 0x0000000517a97c20 */ /* 0x008ff20008410000 */
[----:B------:R-:W3:Y:S01]  /*bef0*/  MUFU.TANH R243, R243 ;  /* 0x000000f300f37308 */ /* 0x000ee20000002400 */
[----:B--2---:R-:W-:Y:S09]  /*bf00*/  FMUL.FTZ R246, R27, UR5 ;  /* 0x000000051bf67c20 */ /* 0x004ff20008410000 */
[----:B------:R4:W-:Y:S01]  /*bf10*/  MUFU.TANH R13, R244 ;  /* 0x000000f4000d7308 */ /* 0x0009e20000002400 */
[----:B-1----:R-:W-:Y:S09]  /*bf20*/  FMUL.FTZ R170, R30, UR5 ;  /* 0x000000051eaa7c20 */ /* 0x002ff20008410000 */
[----:B------:R3:W-:Y:S10]  /*bf30*/  MUFU.TANH R189, R247 ;  /* 0x000000f700bd7308 */ /* 0x0007f40000002400 */
[----:B------:R-:W1:Y:S01]  /*bf40*/  MUFU.TANH R238, R238 ;  /* 0x000000ee00ee7308 */ /* 0x000e620000002400 */
[----:B----4-:R-:W-:Y:S09]  /*bf50*/  FMNMX.FTZ R244, R236, R2, !PT ;  /* 0x00000002ecf47209 */ /* 0x010ff20007810000 */
[----:B------:R-:W2:Y:S01]  /*bf60*/  MUFU.TANH R242, R242 ;  /* 0x000000f200f27308 */ /* 0x000ea20000002400 */
[----:B---3--:R-:W-:Y:S09]  /*bf70*/  FMNMX.FTZ R247, R243, R168, !PT ;  /* 0x000000a8f3f77209 */ /* 0x008ff20007810000 */
[----:B------:R-:W3:Y:S01]  /*bf80*/  MUFU.TANH R241, R241 ;  /* 0x000000f100f17308 */ /* 0x000ee20000002400 */
[----:B-1----:R-:W-:Y:S04]  /*bf90*/  FMNMX.FTZ R244, R238, R244, !PT ;  /* 0x000000f4eef47209 */ /* 0x002fe80007810000 */
[----:B------:R-:W-:Y:S05]  /*bfa0*/  FMNMX.FTZ R244, R205, R244, !PT ;  /* 0x000000f4cdf47209 */ /* 0x000fea0007810000 */
[----:B------:R3:W-:Y:S01]  /*bfb0*/  MUFU.TANH R183, R240 ;  /* 0x000000f000b77308 */ /* 0x0007e20000002400 */
[----:B--2---:R-:W-:Y:S02]  /*bfc0*/  FMNMX.FTZ R168, R242, R247, !PT ;  /* 0x000000f7f2a87209 */ /* 0x004fe40007810000 */
[----:B------:R-:W-:Y:S02]  /*bfd0*/  FMNMX.FTZ R244, R207, R244, !PT ;  /* 0x000000f4cff47209 */ /* 0x000fe40007810000 */
[----:B------:R-:W-:Y:S02]  /*bfe0*/  FMNMX.FTZ R168, R13, R168, !PT ;  /* 0x000000a80da87209 */ /* 0x000fe40007810000 */
[----:B------:R-:W-:Y:S03]  /*bff0*/  FMNMX.FTZ R244, R198, R244, !PT ;  /* 0x000000f4c6f47209 */ /* 0x000fe60007810000 */
[----:B------:R-:W1:Y:S01]  /*c000*/  MUFU.TANH R239, R239 ;  /* 0x000000ef00ef7308 */ /* 0x000e620000002400 */
[----:B------:R-:W-:Y:S04]  /*c010*/  FMNMX.FTZ R168, R189, R168, !PT ;  /* 0x000000a8bda87209 */ /* 0x000fe80007810000 */
[----:B------:R-:W-:Y:S05]  /*c020*/  FMNMX.FTZ R168, R191, R168, !PT ;  /* 0x000000a8bfa87209 */ /* 0x000fea0007810000 */
[----:B------:R-:W2:Y:S01]  /*c030*/  MUFU.TANH R234, R234 ;  /* 0x000000ea00ea7308 */ /* 0x000ea20000002400 */
[----:B---3--:R-:W-:Y:S02]  /*c040*/  FMNMX.FTZ R240, R241, R3, !PT ;  /* 0x00000003f1f07209 */ /* 0x008fe40007810000 */
[----:B------:R-:W-:Y:S07]  /*c050*/  FMNMX.FTZ R168, R197, R168, !PT ;  /* 0x000000a8c5a87209 */ /* 0x000fee0007810000 */
[----:B------:R-:W3:Y:S01]  /*c060*/  MUFU.TANH R190, R169 ;  /* 0x000000a900be7308 */ /* 0x000ee20000002400 */
[----:B-1----:R-:W-:Y:S04]  /*c070*/  FMNMX.FTZ R247, R239, R0, !PT ;  /* 0x00000000eff77209 */ /* 0x002fe80007810000 */
[----:B------:R-:W-:Y:S05]  /*c080*/  FMNMX.FTZ R247, R206, R247, !PT ;  /* 0x000000f7cef77209 */ /* 0x000fea0007810000 */
[----:B------:R-:W1:Y:S01]  /*c090*/  MUFU.TANH R251, R251 ;  /* 0x000000fb00fb7308 */ /* 0x000e620000002400 */
[----:B--2---:R-:W-:Y:S02]  /*c0a0*/  FMNMX.FTZ R240, R234, R240, !PT ;  /* 0x000000f0eaf07209 */ /* 0x004fe40007810000 */
[----:B------:R-:W-:Y:S02]  /*c0b0*/  FMNMX.FTZ R247, R10, R247, !PT ;  /* 0x000000f70af77209 */ /* 0x000fe40007810000 */
[----:B------:R-:W-:Y:S02]  /*c0c0*/  FMNMX.FTZ R240, R11, R240, !PT ;  /* 0x000000f00bf07209 */ /* 0x000fe40007810000 */
[----:B------:R-:W-:Y:S03]  /*c0d0*/  FMNMX.FTZ R247, R14, R247, !PT ;  /* 0x000000f70ef77209 */ /* 0x000fe60007810000 */
[----:B------:R-:W-:Y:S01]  /*c0e0*/  MUFU.TANH R250, R250 ;  /* 0x000000fa00fa7308 */ /* 0x000fe20000002400 */
[----:B------:R-:W-:Y:S02]  /*c0f0*/  FMNMX.FTZ R240, R9, R240, !PT ;  /* 0x000000f009f07209 */ /* 0x000fe40007810000 */
[----:B---3--:R-:W-:Y:S04]  /*c100*/  FMNMX.FTZ R244, R190, R244, !PT ;  /* 0x000000f4bef47209 */ /* 0x008fe80007810000 */
[----:B------:R-:W-:Y:S03]  /*c110*/  FMNMX.FTZ R244, R183, R244, !PT ;  /* 0x000000f4b7f47209 */ /* 0x000fe60007810000 */
[----:B------:R-:W-:Y:S01]  /*c120*/  MUFU.TANH R252, R252 ;  /* 0x000000fc00fc7308 */ /* 0x000fe20000002400 */
[----:B-1----:R-:W-:Y:S09]  /*c130*/  FMNMX.FTZ R240, R251, R240, !PT ;  /* 0x000000f0fbf07209 */ /* 0x002ff20007810000 */
[----:B------:R-:W-:Y:S10]  /*c140*/  MUFU.TANH R246, R246 ;  /* 0x000000f600f67308 */ /* 0x000ff40000002400 */
[----:B------:R-:W-:Y:S10]  /*c150*/  MUFU.TANH R249, R249 ;  /* 0x000000f900f97308 */ /* 0x000ff40000002400 */
[----:B------:R-:W-:Y:S10]  /*c160*/  MUFU.TANH R248, R248 ;  /* 0x000000f800f87308 */ /* 0x000ff40000002400 */
[----:B------:R-:W-:Y:S10]  /*c170*/  MUFU.TANH R170, R170 ;  /* 0x000000aa00aa7308 */ /* 0x000ff40000002400 */
[----:B------:R-:W-:Y:S10]  /*c180*/  MUFU.TANH R169, R31 ;  /* 0x0000001f00a97308 */ /* 0x000ff40000002400 */
[----:B------:R-:W1:Y:S10]  /*c190*/  MUFU.TANH R199, R199 ;  /* 0x000000c700c77308 */ /* 0x000e740000002400 */
[----:B------:R-:W2:Y:S01]  /*c1a0*/  MUFU.TANH R182, R182 ;  /* 0x000000b600b67308 */ /* 0x000ea20000002400 */
[----:B-1----:R-:W-:Y:S01]  /*c1b0*/  FMNMX.FTZ R168, R199, R168, !PT ;  /* 0x000000a8c7a87209 */ /* 0x002fe20007810000 */
[----:B------:R-:W-:Y:S06]  /*c1c0*/  @P0 BRA `(.L_x_1090) ;  /* 0xfffffff000700947 */ /* 0x000fec000383ffff */
.L_x_1089:
[----:B------:R-:W-:Y:S01]  /*c1d0*/  FMNMX.FTZ R240, R250, R240, !PT ;  /* 0x000000f0faf07209 */ /* 0x000fe20007810000 */
[----:B------:R-:W3:Y:S01]  /*c1e0*/  SHFL.BFLY PT, R15, R168, 0x2, 0x1f ;  /* 0x0c401f00a80f7f89 */ /* 0x000ee200000e0000 */
[----:B------:R-:W-:Y:S02]  /*c1f0*/  FMNMX.FTZ R5, R252, R247, !PT ;  /* 0x000000f7fc057209 */ /* 0x000fe40007810000 */
[----:B-12---:R-:W-:Y:S05]  /*c200*/  FMNMX.FTZ R16, R182, R244, !PT ;  /* 0x000000f4b6107209 */ /* 0x006fea0007810000 */
[----:B------:R-:W-:Y:S01]  /*c210*/  LDSM.16.MT88.4 R20, [R215+0xa000] ;  /* 0x00a00000d714783b */ /* 0x000fe20000004200 */
[----:B------:R-:W-:Y:S02]  /*c220*/  FMNMX.FTZ R17, R249, R240, !PT ;  /* 0x000000f0f9117209 */ /* 0x000fe40007810000 */
[----:B------:R-:W-:Y:S02]  /*c230*/  FMNMX.FTZ R5, R246, R5, !PT ;  /* 0x00000005f6057209 */ /* 0x000fe40007810000 */
[----:B------:R-:W-:Y:S02]  /*c240*/  FMNMX.FTZ R6, R248, R17, !PT ;  /* 0x00000011f8067209 */ /* 0x000fe40007810000 */
[----:B------:R-:W-:Y:S01]  /*c250*/  FMNMX.FTZ R4, R170, R5, !PT ;  /* 0x00000005aa047209 */ /* 0x000fe20007810000 */
[----:B------:R-:W1:Y:S01]  /*c260*/  SHFL.BFLY PT, R7, R16, 0x2, 0x1f ;  /* 0x0c401f0010077f89 */ /* 0x000e6200000e0000 */
[----:B------:R-:W-:Y:S02]  /*c270*/  IADD3 R237, R237, -0x1, RZ ;  /* 0xffffffffeded7810 */ /* 0x000fe40007ffe0ff */
[----:B------:R-:W-:Y:S05]  /*c280*/  FMNMX.FTZ R8, R169, R4, !PT ;  /* 0x00000004a9087209 */ /* 0x000fea0007810000 */
[----:B------:R-:W2:Y:S08]  /*c290*/  SHFL.BFLY PT, R17, R6, 0x2, 0x1f ;  /* 0x0c401f0006117f89 */ /* 0x000eb000000e0000 */
[----:B------:R-:W4:Y:S08]  /*c2a0*/  SHFL.BFLY PT, R5, R8, 0x2, 0x1f ;  /* 0x0c401f0008057f89 */ /* 0x000f3000000e0000 */
[----:B------:R-:W-:Y:S08]  /*c2b0*/  LDSM.16.MT88.4 R172, [R214+0xa000] ;  /* 0x00a00000d6ac783b */ /* 0x000ff00000004200 */
[----:B------:R-:W-:Y:S08]  /*c2c0*/  LDSM.16.MT88.4 R184, [R212+0xa800] ;  /* 0x00a80000d4b8783b */ /* 0x000ff00000004200 */
[----:B------:R-:W-:Y:S08]  /*c2d0*/  LDSM.16.MT88.4 R192, [R214+0xb800] ;  /* 0x00b80000d6c0783b */ /* 0x000ff00000004200 */
[----:B------:R-:W-:Y:S01]  /*c2e0*/  LDSM.16.MT88.4 R200, [R212+0xb800] ;  /* 0x00b80000d4c8783b */ /* 0x000fe20000004200 */
[----:B---3--:R-:W-:Y:S02]  /*c2f0*/  FMNMX.FTZ R15, R168, R15, !PT ;  /* 0x0000000fa80f7209 */ /* 0x008fe40007810000 */
[----:B-1----:R-:W-:Y:S02]  /*c300*/  FMNMX.FTZ R12, R16, R7, !PT ;  /* 0x00000007100c7209 */ /* 0x002fe40007810000 */
[----:B--2---:R-:W-:Y:S02]  /*c310*/  FMNMX.FTZ R7, R6, R17, !PT ;  /* 0x0000001106077209 */ /* 0x004fe40007810000 */
[----:B----4-:R-:W-:Y:S01]  /*c320*/  FMNMX.FTZ R4, R8, R5, !PT ;  /* 0x0000000508047209 */ /* 0x010fe20007810000 */
[----:B------:R-:W1:Y:S08]  /*c330*/  SHFL.BFLY PT, R168, R15, 0x1, 0x1f ;  /* 0x0c201f000fa87f89 */ /* 0x000e7000000e0000 */
[----:B------:R-:W2:Y:S08]  /*c340*/  SHFL.BFLY PT, R167, R12, 0x1, 0x1f ;  /* 0x0c201f000ca77f89 */ /* 0x000eb000000e0000 */
[----:B------:R-:W3:Y:S08]  /*c350*/  SHFL.BFLY PT, R166, R7, 0x1, 0x1f ;  /* 0x0c201f0007a67f89 */ /* 0x000ef000000e0000 */
[----:B------:R-:W4:Y:S01]  /*c360*/  SHFL.BFLY PT, R165, R4, 0x1, 0x1f ;  /* 0x0c201f0004a57f89 */ /* 0x000f2200000e0000 */
[----:B-1----:R-:W-:Y:S02]  /*c370*/  FMNMX.FTZ R168, R15, R168, !PT ;  /* 0x000000a80fa87209 */ /* 0x002fe40007810000 */
[----:B--2---:R-:W-:Y:S03]  /*c380*/  FMNMX.FTZ R167, R12, R167, !PT ;  /* 0x000000a70ca77209 */ /* 0x004fe60007810000 */
[C---:B------:R-:W-:Y:S01]  /*c390*/  FMUL.FTZ R178, R168.reuse, UR4 ;  /* 0x00000004a8b27c20 */ /* 0x040fe20008410000 */
[C---:B------:R-:W-:Y:S01]  /*c3a0*/  FSETP.NEU.FTZ.AND P1, PT, R168.reuse, -INF , PT ;  /* 0xff800000a800780b */ /* 0x040fe20003f3d000 */
[----:B------:R-:W-:Y:S01]  /*c3b0*/  FADD.FTZ R6, -R168, R171 ;  /* 0x000000aba8067221 */ /* 0x000fe20000010100 */
[----:B---3--:R-:W-:Y:S01]  /*c3c0*/  FMNMX.FTZ R166, R7, R166, !PT ;  /* 0x000000a607a67209 */ /* 0x008fe20007810000 */
[C---:B------:R-:W-:Y:S01]  /*c3d0*/  FMUL.FTZ R179, R167.reuse, UR4 ;  /* 0x00000004a7b37c20 */ /* 0x040fe20008410000 */
[----:B------:R-:W-:Y:S01]  /*c3e0*/  FSEL R178, R178, RZ, P1 ;  /* 0x000000ffb2b27208 */ /* 0x000fe20000800000 */
[C---:B------:R-:W-:Y:S01]  /*c3f0*/  FADD.FTZ R2, -R167.reuse, R2 ;  /* 0x00000002a7027221 */ /* 0x040fe20000010100 */
[----:B------:R-:W-:Y:S01]  /*c400*/  FSETP.NEU.FTZ.AND P1, PT, R167, -INF , PT ;  /* 0xff800000a700780b */ /* 0x000fe20003f3d000 */
[----:B------:R-:W-:Y:S01]  /*c410*/  FMUL.FTZ R176, R166, UR4 ;  /* 0x00000004a6b07c20 */ /* 0x000fe20008410000 */
[----:B----4-:R-:W-:Y:S01]  /*c420*/  FMNMX.FTZ R165, R4, R165, !PT ;  /* 0x000000a504a57209 */ /* 0x010fe20007810000 */
[----:B------:R-:W-:Y:S01]  /*c430*/  FMUL.FTZ R5, R2, UR4 ;  /* 0x0000000402057c20 */ /* 0x000fe20008410000 */
[----:B------:R-:W-:Y:S01]  /*c440*/  FSEL R179, R179, RZ, P1 ;  /* 0x000000ffb3b37208 */ /* 0x000fe20000800000 */
[C---:B------:R-:W-:Y:S01]  /*c450*/  FADD.FTZ R2, -R166.reuse, R3 ;  /* 0x00000003a6027221 */ /* 0x040fe20000010100 */
[----:B------:R-:W-:Y:S01]  /*c460*/  FSETP.NEU.FTZ.AND P1, PT, R166, -INF , PT ;  /* 0xff800000a600780b */ /* 0x000fe20003f3d000 */
[C---:B------:R-:W-:Y:S01]  /*c470*/  FMUL.FTZ R177, R165.reuse, UR4 ;  /* 0x00000004a5b17c20 */ /* 0x040fe20008410000 */
[----:B------:R-:W-:Y:S01]  /*c480*/  FADD.FTZ R0, -R165, R0 ;  /* 0x00000000a5007221 */ /* 0x000fe20000010100 */
[--C-:B------:R-:W-:Y:S01]  /*c490*/  FFMA.FTZ R247, R245, UR4, -R178.reuse ;  /* 0x00000004f5f77c23 */ /* 0x100fe200080108b2 */
[----:B------:R-:W-:Y:S01]  /*c4a0*/  FSEL R176, R176, RZ, P1 ;  /* 0x000000ffb0b07208 */ /* 0x000fe20000800000 */
[--C-:B------:R-:W-:Y:S01]  /*c4b0*/  FFMA.FTZ R244, R243, UR4, -R178.reuse ;  /* 0x00000004f3f47c23 */ /* 0x100fe200080108b2 */
[----:B------:R-:W-:Y:S01]  /*c4c0*/  FSETP.NEU.FTZ.AND P1, PT, R165, -INF , PT ;  /* 0xff800000a500780b */ /* 0x000fe20003f3d000 */
[--C-:B------:R-:W-:Y:S01]  /*c4d0*/  FFMA.FTZ R240, R236, UR4, -R179.reuse ;  /* 0x00000004ecf07c23 */ /* 0x100fe200080108b3 */
[--C-:B------:R-:W-:Y:S01]  /*c4e0*/  FFMA.FTZ R245, R242, UR4, -R178.reuse ;  /* 0x00000004f2f57c23 */ /* 0x100fe200080108b2 */
[--C-:B------:R-:W-:Y:S01]  /*c4f0*/  FFMA.FTZ R238, R238, UR4, -R179.reuse ;  /* 0x00000004eeee7c23 */ /* 0x100fe200080108b3 */
[----:B------:R-:W-:Y:S01]  /*c500*/  FFMA.FTZ R242, R13, UR4, -R178 ;  /* 0x000000040df27c23 */ /* 0x000fe200080108b2 */
[--C-:B------:R-:W-:Y:S01]  /*c510*/  FFMA.FTZ R243, R205, UR4, -R179.reuse ;  /* 0x00000004cdf37c23 */ /* 0x100fe200080108b3 */
[----:B------:R-:W-:Y:S01]  /*c520*/  FFMA.FTZ R236, R207, UR4, -R179 ;  /* 0x00000004cfec7c23 */ /* 0x000fe200080108b3 */
[----:B------:R-:W-:Y:S01]  /*c530*/  FMUL.FTZ R164, R6, UR4 ;  /* 0x0000000406a47c20 */ /* 0x000fe20008410000 */
[----:B------:R-:W-:Y:S01]  /*c540*/  FSEL R177, R177, RZ, P1 ;  /* 0x000000ffb1b17208 */ /* 0x000fe20000800000 */
[----:B------:R-:W-:Y:S01]  /*c550*/  FMUL.FTZ R4, R2, UR4 ;  /* 0x0000000402047c20 */ /* 0x000fe20008410000 */
        /* <DEDUP_REMOVED lines=8> */
[----:B------:R-:W-:Y:S03]  /*c5e0*/  FFMA.FTZ R206, R9, UR4, -R176 ;  /* 0x0000000409ce7c23 */ /* 0x000fe600080108b0 */
[----:B------:R-:W2:Y:S01]  /*c5f0*/  MUFU.EX2 R2, R4 ;  /* 0x0000000400027308 */ /* 0x000ea20000000800 */
[----:B------:R-:W-:Y:S01]  /*c600*/  FFMA.FTZ R204, R10, UR4, -R177 ;  /* 0x000000040acc7c23 */ /* 0x000fe200080108b1 */
[--C-:B------:R-:W-:Y:S01]  /*c610*/  FFMA.FTZ R189, R189, UR4, -R178.reuse ;  /* 0x00000004bdbd7c23 */ /* 0x100fe200080108b2 */
[--C-:B------:R-:W-:Y:S01]  /*c620*/  FFMA.FTZ R191, R191, UR4, -R178.reuse ;  /* 0x00000004bfbf7c23 */ /* 0x100fe200080108b2 */
[--C-:B------:R-:W-:Y:S01]  /*c630*/  FFMA.FTZ R198, R198, UR4, -R179.reuse ;  /* 0x00000004c6c67c23 */ /* 0x100fe200080108b3 */
[--C-:B------:R-:W-:Y:S01]  /*c640*/  FFMA.FTZ R197, R197, UR4, -R178.reuse ;  /* 0x00000004c5c57c23 */ /* 0x100fe200080108b2 */
[--C-:B------:R-:W-:Y:S01]  /*c650*/  FFMA.FTZ R190, R190, UR4, -R179.reuse ;  /* 0x00000004bebe7c23 */ /* 0x100fe200080108b3 */
[--C-:B------:R-:W-:Y:S03]  /*c660*/  FFMA.FTZ R183, R183, UR4, -R179.reuse ;  /* 0x00000004b7b77c23 */ /* 0x100fe600080108b3 */
[----:B------:R-:W3:Y:S01]  /*c670*/  MUFU.EX2 R0, R6 ;  /* 0x0000000600007308 */ /* 0x000ee20000000800 */
[C---:B-1----:R-:W-:Y:S01]  /*c680*/  FMUL.FTZ R7, R3.reuse, R163 ;  /* 0x000000a303077220 */ /* 0x042fe20000410000 */
[C---:B------:R-:W-:Y:S01]  /*c690*/  FMUL.FTZ R18, R3.reuse, R150 ;  /* 0x0000009603127220 */ /* 0x040fe20000410000 */
[C---:B------:R-:W-:Y:S01]  /*c6a0*/  FMUL.FTZ R19, R3.reuse, R151 ;  /* 0x0000009703137220 */ /* 0x040fe20000410000 */
[C---:B------:R-:W-:Y:S01]  /*c6b0*/  FMUL.FTZ R34, R3.reuse, R134 ;  /* 0x0000008603227220 */ /* 0x040fe20000410000 */
[----:B------:R-:W-:Y:S01]  /*c6c0*/  FMUL.FTZ R35, R3, R135 ;  /* 0x0000008703237220 */ /* 0x000fe20000410000 */
[----:B------:R-:W-:Y:S01]  /*c6d0*/  FFMA.FTZ R178, R199, UR4, -R178 ;  /* 0x00000004c7b27c23 */ /* 0x000fe200080108b2 */
[----:B------:R-:W-:Y:S03]  /*c6e0*/  FFMA.FTZ R179, R182, UR4, -R179 ;  /* 0x00000004b6b37c23 */ /* 0x000fe600080108b3 */
[----:B------:R-:W1:Y:S01]  /*c6f0*/  MUFU.EX2 R164, R164 ;  /* 0x000000a400a47308 */ /* 0x000e620000000800 */
        /* <DEDUP_REMOVED lines=13> */
[C---:B------:R-:W-:Y:S01]  /*c7d0*/  FMUL.FTZ R26, R0.reuse, R142 ;  /* 0x0000008e001a7220 */ /* 0x040fe20000410000 */
[----:B------:R-:W-:Y:S03]  /*c7e0*/  FMUL.FTZ R27, R0, R143 ;  /* 0x0000008f001b7220 */ /* 0x000fe60000410000 */
[----:B------:R-:W2:Y:S01]  /*c7f0*/  MUFU.EX2 R244, R244 ;  /* 0x000000f400f47308 */ /* 0x000ea20000000800 */
[C---:B-1----:R-:W-:Y:S01]  /*c800*/  FMUL.FTZ R4, R164.reuse, R160 ;  /* 0x000000a0a4047220 */ /* 0x042fe20000410000 */
[C---:B------:R-:W-:Y:S01]  /*c810*/  FMUL.FTZ R5, R164.reuse, R161 ;  /* 0x000000a1a4057220 */ /* 0x040fe20000410000 */
[C---:B------:R-:W-:Y:S01]  /*c820*/  FMUL.FTZ R16, R164.reuse, R148 ;  /* 0x00000094a4107220 */ /* 0x040fe20000410000 */
[----:B------:R-:W-:Y:S01]  /*c830*/  FMUL.FTZ R17, R164, R149 ;  /* 0x00000095a4117220 */ /* 0x000fe20000410000 */
[----:B------:R-:W-:Y:S01]  /*c840*/  LDSM.16.MT88.4 R140, [R214+0xb000] ;  /* 0x00b00000d68c783b */ /* 0x000fe20000004200 */
[----:B------:R-:W-:Y:S01]  /*c850*/  FMUL.FTZ R29, R2, R137 ;  /* 0x00000089021d7220 */ /* 0x000fe20000410000 */
[C---:B------:R-:W-:Y:S03]  /*c860*/  FMUL.FTZ R30, R0.reuse, R138 ;  /* 0x0000008a001e7220 */ /* 0x040fe60000410000 */
[----:B------:R-:W-:Y:S01]  /*c870*/  MUFU.EX2 R240, R240 ;  /* 0x000000f000f07308 */ /* 0x000fe20000000800 */
[----:B------:R-:W-:Y:S01]  /*c880*/  FMUL.FTZ R31, R0, R139 ;  /* 0x0000008b001f7220 */ /* 0x000fe20000410000 */
[C---:B------:R-:W-:Y:S01]  /*c890*/  FMUL.FTZ R32, R164.reuse, R132 ;  /* 0x00000084a4207220 */ /* 0x040fe20000410000 */
[C---:B------:R-:W-:Y:S01]  /*c8a0*/  FMUL.FTZ R33, R164.reuse, R133 ;  /* 0x00000085a4217220 */ /* 0x040fe20000410000 */
[C---:B------:R-:W-:Y:S01]  /*c8b0*/  FMUL.FTZ R36, R164.reuse, R36 ;  /* 0x00000024a4247220 */ /* 0x040fe20000410000 */
[----:B------:R-:W1:Y:S01]  /*c8c0*/  LDSM.16.MT88.4 R148, [R213+0xa000] ;  /* 0x00a00000d594783b */ /* 0x000e620000004200 */
[----:B------:R-:W-:Y:S01]  /*c8d0*/  FMUL.FTZ R37, R164, R37 ;  /* 0x00000025a4257220 */ /* 0x000fe20000410000 */
[C---:B------:R-:W-:Y:S03]  /*c8e0*/  FMUL.FTZ R38, R3.reuse, R38 ;  /* 0x0000002603267220 */ /* 0x040fe60000410000 */
[----:B------:R-:W3:Y:S01]  /*c8f0*/  MUFU.EX2 R238, R238 ;  /* 0x000000ee00ee7308 */ /* 0x000ee20000000800 */
[----:B--2---:R-:W-:Y:S01]  /*c900*/  F2FP.BF16.F32.PACK_AB R156, R244, R247 ;  /* 0x000000f7f49c723e */ /* 0x004fe200000010ff */
[C---:B------:R-:W-:Y:S01]  /*c910*/  FMUL.FTZ R39, R3.reuse, R39 ;  /* 0x0000002703277220 */ /* 0x040fe20000410000 */
[C---:B------:R-:W-:Y:S01]  /*c920*/  FMUL.FTZ R40, R2.reuse, R40 ;  /* 0x0000002802287220 */ /* 0x040fe20000410000 */
[----:B------:R-:W-:Y:S01]  /*c930*/  FMUL.FTZ R41, R2, R41 ;  /* 0x0000002902297220 */ /* 0x000fe20000410000 */
[----:B------:R-:W2:Y:S01]  /*c940*/  LDSM.16.MT88.4 R132, [R212+0xa000] ;  /* 0x00a00000d484783b */ /* 0x000ea20000004200 */
[C---:B------:R-:W-:Y:S01]  /*c950*/  FMUL.FTZ R42, R0.reuse, R42 ;  /* 0x0000002a002a7220 */ /* 0x040fe20000410000 */
[----:B------:R-:W-:Y:S03]  /*c960*/  FMUL.FTZ R43, R0, R43 ;  /* 0x0000002b002b7220 */ /* 0x000fe60000410000 */
[----:B------:R-:W-:Y:S01]  /*c970*/  MUFU.EX2 R245, R245 ;  /* 0x000000f500f57308 */ /* 0x000fe20000000800 */
[C---:B------:R-:W-:Y:S01]  /*c980*/  FMUL.FTZ R44, R2.reuse, R44 ;  /* 0x0000002c022c7220 */ /* 0x040fe20000410000 */
[----:B------:R-:W-:Y:S01]  /*c990*/  FMUL.FTZ R45, R2, R45 ;  /* 0x0000002d022d7220 */ /* 0x000fe20000410000 */
[C---:B------:R-:W-:Y:S01]  /*c9a0*/  FMUL.FTZ R46, R0.reuse, R46 ;  /* 0x0000002e002e7220 */ /* 0x040fe20000410000 */
[----:B------:R-:W-:Y:S01]  /*c9b0*/  FMUL.FTZ R47, R0, R47 ;  /* 0x0000002f002f7220 */ /* 0x000fe20000410000 */
[----:B------:R-:W4:Y:S01]  /*c9c0*/  LDSM.16.MT88.4 R136, [R215+0xb000] ;  /* 0x00b00000d788783b */ /* 0x000f220000004200 */
[C---:B------:R-:W-:Y:S01]  /*c9d0*/  FMUL.FTZ R48, R164.reuse, R48 ;  /* 0x00000030a4307220 */ /* 0x040fe20000410000 */
[----:B------:R-:W-:Y:S03]  /*c9e0*/  FMUL.FTZ R49, R164, R49 ;  /* 0x00000031a4317220 */ /* 0x000fe60000410000 */
[----:B------:R-:W5:Y:S01]  /*c9f0*/  MUFU.EX2 R242, R242 ;  /* 0x000000f200f27308 */ /* 0x000f620000000800 */
[----:B---3--:R-:W-:Y:S01]  /*ca00*/  F2FP.BF16.F32.PACK_AB R157, R238, R240 ;  /* 0x000000f0ee9d723e */ /* 0x008fe200000010ff */
[C---:B------:R-:W-:Y:S01]  /*ca10*/  FMUL.FTZ R50, R3.reuse, R50 ;  /* 0x0000003203327220 */ /* 0x040fe20000410000 */
[C---:B------:R-:W-:Y:S01]  /*ca20*/  FMUL.FTZ R51, R3.reuse, R51 ;  /* 0x0000003303337220 */ /* 0x040fe20000410000 */
[C---:B------:R-:W-:Y:S01]  /*ca30*/  FMUL.FTZ R52, R164.reuse, R52 ;  /* 0x00000034a4347220 */ /* 0x040fe20000410000 */
[----:B------:R-:W-:Y:S01]  /*ca40*/  FMUL.FTZ R53, R164, R53 ;  /* 0x00000035a4357220 */ /* 0x000fe20000410000 */
        /* <DEDUP_REMOVED lines=10> */
[----:B------:R-:W3:Y:S01]  /*caf0*/  MUFU.EX2 R236, R236 ;  /* 0x000000ec00ec7308 */ /* 0x000ee20000000800 */
[----:B-----5:R-:W-:Y:S01]  /*cb00*/  F2FP.BF16.F32.PACK_AB R158, R242, R245 ;  /* 0x000000f5f29e723e */ /* 0x020fe200000010ff */
        /* <DEDUP_REMOVED lines=14> */
[----:B------:R-:W5:Y:S01]  /*cbf0*/  MUFU.EX2 R234, R234 ;  /* 0x000000ea00ea7308 */ /* 0x000f620000000800 */
[----:B---3--:R-:W-:Y:S01]  /*cc00*/  F2FP.BF16.F32.PACK_AB R159, R236, R243 ;  /* 0x000000f3ec9f723e */ /* 0x008fe200000010ff */
[C---:B------:R-:W-:Y:S01]  /*cc10*/  FMUL.FTZ R76, R2.reuse, R76 ;  /* 0x0000004c024c7220 */ /* 0x040fe20000410000 */
[----:B------:R-:W-:Y:S01]  /*cc20*/  FMUL.FTZ R77, R2, R77 ;  /* 0x0000004d024d7220 */ /* 0x000fe20000410000 */
[C---:B------:R-:W-:Y:S01]  /*cc30*/  FMUL.FTZ R78, R0.reuse, R78 ;  /* 0x0000004e004e7220 */ /* 0x040fe20000410000 */
[----:B------:R-:W-:Y:S01]  /*cc40*/  FMUL.FTZ R79, R0, R79 ;  /* 0x0000004f004f7220 */ /* 0x000fe20000410000 */
[C---:B------:R-:W-:Y:S01]  /*cc50*/  FMUL.FTZ R80, R164.reuse, R80 ;  /* 0x00000050a4507220 */ /* 0x040fe20000410000 */
[C---:B------:R-:W-:Y:S01]  /*cc60*/  FMUL.FTZ R81, R164.reuse, R81 ;  /* 0x00000051a4517220 */ /* 0x040fe20000410000 */
[-C--:B------:R-:W-:Y:S02]  /*cc70*/  HMMA.16816.F32.BF16 R4, R156, R20.reuse, R4 ;  /* 0x000000149c04723c */ /* 0x080fe40000041804 */
[----:B------:R-:W-:Y:S03]  /*cc80*/  MUFU.EX2 R207, R207 ;  /* 0x000000cf00cf7308 */ /* 0x000fe60000000800 */
[C---:B------:R-:W-:Y:S01]  /*cc90*/  FMUL.FTZ R82, R3.reuse, R82 ;  /* 0x0000005203527220 */ /* 0x040fe20000410000 */
[C---:B------:R-:W-:Y:S01]  /*cca0*/  FMUL.FTZ R83, R3.reuse, R83 ;  /* 0x0000005303537220 */ /* 0x040fe20000410000 */
[C---:B------:R-:W-:Y:S01]  /*ccb0*/  FMUL.FTZ R100, R164.reuse, R100 ;  /* 0x00000064a4647220 */ /* 0x040fe20000410000 */
[----:B------:R-:W-:Y:S04]  /*ccc0*/  FMUL.FTZ R101, R164, R101 ;  /* 0x00000065a4657220 */ /* 0x000fe80000410000 */
[----:B------:R-:W3:Y:S01]  /*ccd0*/  MUFU.EX2 R205, R205 ;  /* 0x000000cd00cd7308 */ /* 0x000ee20000000800 */
[----:B-----5:R-:W-:Y:S01]  /*cce0*/  F2FP.BF16.F32.PACK_AB R160, R234, R241 ;  /* 0x000000f1eaa0723e */ /* 0x020fe200000010ff */
[C---:B------:R-:W-:Y:S01]  /*ccf0*/  FMUL.FTZ R102, R3.reuse, R102 ;  /* 0x0000006603667220 */ /* 0x040fe20000410000 */
[----:B------:R-:W-:Y:S01]  /*cd00*/  FMUL.FTZ R103, R3, R103 ;  /* 0x0000006703677220 */ /* 0x000fe20000410000 */
[C---:B------:R-:W-:Y:S01]  /*cd10*/  FMUL.FTZ R104, R2.reuse, R104 ;  /* 0x0000006802687220 */ /* 0x040fe20000410000 */
[----:B------:R-:W-:Y:S01]  /*cd20*/  FMUL.FTZ R105, R2, R105 ;  /* 0x0000006902697220 */ /* 0x000fe20000410000 */
[C---:B------:R-:W-:Y:S04]  /*cd30*/  FMUL.FTZ R106, R0.reuse, R106 ;  /* 0x0000006a006a7220 */ /* 0x040fe80000410000 */
[----:B------:R-:W-:Y:S01]  /*cd40*/  MUFU.EX2 R239, R239 ;  /* 0x000000ef00ef7308 */ /* 0x000fe20000000800 */
[----:B------:R-:W-:Y:S01]  /*cd50*/  FMUL.FTZ R107, R0, R107 ;  /* 0x0000006b006b7220 */ /* 0x000fe20000410000 */
[C---:B------:R-:W-:Y:S01]  /*cd60*/  FMUL.FTZ R108, R2.reuse, R108 ;  /* 0x0000006c026c7220 */ /* 0x040fe20000410000 */
[----:B------:R-:W-:Y:S01]  /*cd70*/  FMUL.FTZ R109, R2, R109 ;  /* 0x0000006d026d7220 */ /* 0x000fe20000410000 */
[C---:B------:R-:W-:Y:S01]  /*cd80*/  FMUL.FTZ R110, R0.reuse, R110 ;  /* 0x0000006e006e7220 */ /* 0x040fe20000410000 */
[----:B------:R-:W-:Y:S01]  /*cd90*/  FMUL.FTZ R111, R0, R111 ;  /* 0x0000006f006f7220 */ /* 0x000fe20000410000 */
[C---:B------:R-:W-:Y:S01]  /*cda0*/  FMUL.FTZ R112, R164.reuse, R112 ;  /* 0x00000070a4707220 */ /* 0x040fe20000410000 */
[C---:B------:R-:W-:Y:S03]  /*cdb0*/  FMUL.FTZ R113, R164.reuse, R113 ;  /* 0x00000071a4717220 */ /* 0x040fe60000410000 */
        /* <DEDUP_REMOVED lines=32> */
[----:B------:R-:W5:Y:S01]  /*cfc0*/  MUFU.EX2 R154, R191 ;  /* 0x000000bf009a7308 */ /* 0x000f620000000800 */
[----:B---3--:R-:W-:Y:S01]  /*cfd0*/  F2FP.BF16.F32.PACK_AB R163, R171, R204 ;  /* 0x000000ccaba3723e */ /* 0x008fe200000010ff */
[--C-:B------:R-:W-:Y:S01]  /*cfe0*/  FFMA.FTZ R251, R251, UR4, -R176.reuse ;  /* 0x00000004fbfb7c23 */ /* 0x100fe200080108b0 */
[--C-:B------:R-:W-:Y:S01]  /*cff0*/  FFMA.FTZ R250, R250, UR4, -R176.reuse ;  /* 0x00000004fafa7c23 */ /* 0x100fe200080108b0 */
[--C-:B------:R-:W-:Y:S01]  /*d000*/  FFMA.FTZ R252, R252, UR4, -R177.reuse ;  /* 0x00000004fcfc7c23 */ /* 0x100fe200080108b1 */
[--C-:B------:R-:W-:Y:S01]  /*d010*/  FFMA.FTZ R246, R246, UR4, -R177.reuse ;  /* 0x00000004f6f67c23 */ /* 0x100fe200080108b1 */
[--C-:B------:R-:W-:Y:S01]  /*d020*/  FFMA.FTZ R249, R249, UR4, -R176.reuse ;  /* 0x00000004f9f97c23 */ /* 0x100fe200080108b0 */
[--C-:B------:R-:W-:Y:S01]  /*d030*/  FFMA.FTZ R170, R170, UR4, -R177.reuse ;  /* 0x00000004aaaa7c23 */ /* 0x100fe200080108b1 */
[C---:B------:R-:W-:Y:S02]  /*d040*/  HMMA.16816.F32.BF16 R8, R160.reuse, R20, R8 ;  /* 0x00000014a008723c */ /* 0x040fe40000041808 */
[----:B------:R-:W-:Y:S02]  /*d050*/  MUFU.EX2 R153, R198 ;  /* 0x000000c600997308 */ /* 0x000fe40000000800 */
[----:B------:R-:W-:Y:S01]  /*d060*/  FFMA.FTZ R176, R248, UR4, -R176 ;  /* 0x00000004f8b07c23 */ /* 0x000fe200080108b0 */
[----:B------:R-:W-:Y:S01]  /*d070*/  FFMA.FTZ R177, R169, UR4, -R177 ;  /* 0x00000004a9b17c23 */ /* 0x000fe200080108b1 */
[-C--:B------:R-:W-:Y:S06]  /*d080*/  HMMA.16816.F32.BF16 R12, R160, R22.reuse, R12 ;  /* 0x00000016a00c723c */ /* 0x080fec000004180c */
[----:B------:R3:W2:Y:S01]  /*d090*/  MUFU.EX2 R155, R190 ;  /* 0x000000be009b7308 */ /* 0x0006a20000000800 */
[C---:B------:R-:W-:Y:S01]  /*d0a0*/  FMUL.FTZ R20, R164.reuse, R144 ;  /* 0x00000090a4147220 */ /* 0x040fe20000410000 */
[C---:B------:R-:W-:Y:S04]  /*d0b0*/  HMMA.16816.F32.BF16 R16, R156.reuse, R22, R16 ;  /* 0x000000169c10723c */ /* 0x040fe80000041810 */
[----:B------:R-:W-:Y:S04]  /*d0c0*/  FMUL.FTZ R21, R164, R145 ;  /* 0x00000091a4157220 */ /* 0x000fe80000410000 */
[----:B------:R1:W-:Y:S03]  /*d0d0*/  MUFU.EX2 R144, R197 ;  /* 0x000000c500907308 */ /* 0x0003e60000000800 */
[C---:B------:R-:W-:Y:S01]  /*d0e0*/  FMUL.FTZ R22, R3.reuse, R146 ;  /* 0x0000009203167220 */ /* 0x040fe20000410000 */
[C---:B------:R-:W-:Y:S01]  /*d0f0*/  FMUL.FTZ R23, R3.reuse, R147 ;  /* 0x0000009303177220 */ /* 0x040fe20000410000 */
[C---:B------:R-:W-:Y:S01]  /*d100*/  FMUL.FTZ R124, R2.reuse, R124 ;  /* 0x0000007c027c7220 */ /* 0x040fe20000410000 */
[----:B------:R-:W-:Y:S01]  /*d110*/  FMUL.FTZ R125, R2, R125 ;  /* 0x0000007d027d7220 */ /* 0x000fe20000410000 */
[C---:B------:R-:W-:Y:S01]  /*d120*/  FMUL.FTZ R126, R0.reuse, R126 ;  /* 0x0000007e007e7220 */ /* 0x040fe20000410000 */
[----:B---3--:R-:W-:Y:S03]  /*d130*/  LDSM.16.MT88.4 R188, [R215+0xb800] ;  /* 0x00b80000d7bc783b */ /* 0x008fe60000004200 */
[-C--:B------:R-:W-:Y:S01]  /*d140*/  HMMA.16816.F32.BF16 R20, R156, R172.reuse, R20 ;  /* 0x000000ac9c14723c */ /* 0x080fe20000041814 */
[----:B------:R3:W-:Y:S02]  /*d150*/  MUFU.EX2 R145, R183 ;  /* 0x000000b700917308 */ /* 0x0007e40000000800 */
[----:B------:R-:W-:Y:S01]  /*d160*/  FMUL.FTZ R127, R0, R127 ;  /* 0x0000007f007f7220 */ /* 0x000fe20000410000 */
[C---:B------:R-:W-:Y:S01]  /*d170*/  FMUL.FTZ R128, R164.reuse, R128 ;  /* 0x00000080a4807220 */ /* 0x040fe20000410000 */
[----:B------:R-:W-:Y:S01]  /*d180*/  FMUL.FTZ R129, R164, R129 ;  /* 0x00000081a4817220 */ /* 0x000fe20000410000 */
[C---:B------:R-:W-:Y:S01]  /*d190*/  HMMA.16816.F32.BF16 R24, R160.reuse, R172, R24 ;  /* 0x000000aca018723c */ /* 0x040fe20000041818 */
[----:B-1----:R-:W-:Y:S04]  /*d1a0*/  LDSM.16.MT88.4 R196, [R213+0xb800] ;  /* 0x00b80000d5c4783b */ /* 0x002fe80000004200 */
[----:B------:R-:W1:Y:S01]  /*d1b0*/  MUFU.EX2 R146, R178 ;  /* 0x000000b200927308 */ /* 0x000e620000000800 */
[C---:B------:R-:W-:Y:S01]  /*d1c0*/  FMUL.FTZ R130, R3.reuse, R130 ;  /* 0x0000008203827220 */ /* 0x040fe20000410000 */
[-C--:B------:R-:W-:Y:S04]  /*d1d0*/  HMMA.16816.F32.BF16 R28, R160, R174.reuse, R28 ;  /* 0x000000aea01c723c */ /* 0x080fe8000004181c */
[----:B-----5:R-:W-:Y:S02]  /*d1e0*/  F2FP.BF16.F32.PACK_AB R172, R154, R152 ;  /* 0x000000989aac723e */ /* 0x020fe400000010ff */
[C---:B------:R-:W-:Y:S01]  /*d1f0*/  HMMA.16816.F32.BF16 R32, R156.reuse, R174, R32 ;  /* 0x000000ae9c20723c */ /* 0x040fe20000041820 */
[----:B---3--:R-:W-:Y:S01]  /*d200*/  LDSM.16.MT88.4 R180, [R213+0xa800] ;  /* 0x00a80000d5b4783b */ /* 0x008fe20000004200 */
[----:B------:R-:W3:Y:S03]  /*d210*/  MUFU.EX2 R147, R179 ;  /* 0x000000b300937308 */ /* 0x000ee60000000800 */
[----:B------:R-:W-:Y:S01]  /*d220*/  FMUL.FTZ R131, R3, R131 ;  /* 0x0000008303837220 */ /* 0x000fe20000410000 */
[-C--:B------:R-:W-:Y:S06]  /*d230*/  HMMA.16816.F32.BF16 R36, R156, R148.reuse, R36 ;  /* 0x000000949c24723c */ /* 0x080fec0000041824 */
[----:B------:R-:W-:Y:S01]  /*d240*/  MUFU.EX2 R251, R251 ;  /* 0x000000fb00fb7308 */ /* 0x000fe20000000800 */
[----:B--2---:R-:W-:Y:S01]  /*d250*/  F2FP.BF16.F32.PACK_AB R173, R155, R153 ;  /* 0x000000999bad723e */ /* 0x004fe200000010ff */
[C---:B------:R-:W-:Y:S04]  /*d260*/  HMMA.16816.F32.BF16 R40, R160.reuse, R148, R40 ;  /* 0x00000094a028723c */ /* 0x040fe80000041828 */
[----:B-1----:R-:W-:Y:S02]  /*d270*/  F2FP.BF16.F32.PACK_AB R174, R146, R144 ;  /* 0x0000009092ae723e */ /* 0x002fe400000010ff */
[-C--:B------:R-:W-:Y:S02]  /*d280*/  HMMA.16816.F32.BF16 R44, R160, R150.reuse, R44 ;  /* 0x00000096a02c723c */ /* 0x080fe4000004182c */
[----:B------:R-:W1:Y:S03]  /*d290*/  MUFU.EX2 R250, R250 ;  /* 0x000000fa00fa7308 */ /* 0x000e660000000800 */
[----:B---3--:R-:W-:Y:S01]  /*d2a0*/  F2FP.BF16.F32.PACK_AB R175, R147, R145 ;  /* 0x0000009193af723e */ /* 0x008fe200000010ff */
[C---:B------:R-:W-:Y:S01]  /*d2b0*/  HMMA.16816.F32.BF16 R48, R156.reuse, R150, R48 ;  /* 0x000000969c30723c */ /* 0x040fe20000041830 */
[----:B------:R-:W-:Y:S05]  /*d2c0*/  LDSM.16.MT88.4 R148, [R215+0xa800] ;  /* 0x00a80000d794783b */ /* 0x000fea0000004200 */
[----:B------:R-:W-:Y:S01]  /*d2d0*/  MUFU.EX2 R252, R252 ;  /* 0x000000fc00fc7308 */ /* 0x000fe20000000800 */
[----:B------:R-:W-:Y:S01]  /*d2e0*/  FFMA.FTZ R247, R164, R235, R247 ;  /* 0x000000eba4f77223 */ /* 0x000fe200000100f7 */
[-C--:B------:R-:W-:Y:S08]  /*d2f0*/  HMMA.16816.F32.BF16 R52, R156, R132.reuse, R52 ;  /* 0x000000849c34723c */ /* 0x080ff00000041834 */
[----:B------:R-:W-:Y:S01]  /*d300*/  MUFU.EX2 R246, R246 ;  /* 0x000000f600f67308 */ /* 0x000fe20000000800 */
[C---:B------:R-:W-:Y:S04]  /*d310*/  HMMA.16816.F32.BF16 R56, R160.reuse, R132, R56 ;  /* 0x00000084a038723c */ /* 0x040fe80000041838 */
[----:B------:R-:W-:Y:S02]  /*d320*/  FFMA.FTZ R240, R3, R232, R240 ;  /* 0x000000e803f07223 */ /* 0x000fe400000100f0 */
[-C--:B------:R-:W-:Y:S03]  /*d330*/  HMMA.16816.F32.BF16 R60, R160, R134.reuse, R60 ;  /* 0x00000086a03c723c */ /* 0x080fe6000004183c */
[----:B------:R-:W-:Y:S02]  /*d340*/  MUFU.EX2 R249, R249 ;  /* 0x000000f900f97308 */ /* 0x000fe40000000800 */
[----:B------:R-:W-:Y:S01]  /*d350*/  FFMA.FTZ R241, R2, R233, R241 ;  /* 0x000000e902f17223 */ /* 0x000fe200000100f1 */
[C---:B------:R-:W-:Y:S01]  /*d360*/  HMMA.16816.F32.BF16 R64, R156.reuse, R134, R64 ;  /* 0x000000869c40723c */ /* 0x040fe20000041840 */
[----:B------:R-:W2:Y:S06]  /*d370*/  LDSM.16.MT88.4 R132, [R213+0xb000] ;  /* 0x00b00000d584783b */ /* 0x000eac0000004200 */
[----:B------:R1:W3:Y:S01]  /*d380*/  MUFU.EX2 R248, R176 ;  /* 0x000000b000f87308 */ /* 0x0002e20000000800 */
[----:B------:R-:W-:Y:S01]  /*d390*/  FFMA.FTZ R207, R0, R225, R207 ;  /* 0x000000e100cf7223 */ /* 0x000fe200000100cf */
[-C--:B----4-:R-:W-:Y:S08]  /*d3a0*/  HMMA.16816.F32.BF16 R68, R156, R136.reuse, R68 ;  /* 0x000000889c44723c */ /* 0x090ff00000041844 */
[----:B------:R-:W-:Y:S01]  /*d3b0*/  MUFU.EX2 R170, R170 ;  /* 0x000000aa00aa7308 */ /* 0x000fe20000000800 */
[C---:B------:R-:W-:Y:S04]  /*d3c0*/  HMMA.16816.F32.BF16 R72, R160.reuse, R136, R72 ;  /* 0x00000088a048723c */ /* 0x040fe80000041848 */
[----:B------:R-:W-:Y:S02]  /*d3d0*/  FADD.FTZ R244, R244, R247 ;  /* 0x000000f7f4f47221 */ /* 0x000fe40000010000 */
[-C--:B------:R-:W-:Y:S03]  /*d3e0*/  HMMA.16816.F32.BF16 R76, R160, R138.reuse, R76 ;  /* 0x0000008aa04c723c */ /* 0x080fe6000004184c */
[----:B------:R4:W5:Y:S02]  /*d3f0*/  MUFU.EX2 R169, R177 ;  /* 0x000000b100a97308 */ /* 0x0009640000000800 */
[----:B-1----:R-:W-:Y:S01]  /*d400*/  F2FP.BF16.F32.PACK_AB R176, R250, R251 ;  /* 0x000000fbfab0723e */ /* 0x002fe200000010ff */
[C---:B------:R-:W-:Y:S01]  /*d410*/  HMMA.16816.F32.BF16 R80, R156.reuse, R138, R80 ;  /* 0x0000008a9c50723c */ /* 0x040fe20000041850 */
[----:B------:R-:W1:Y:S04]  /*d420*/  LDSM.16.MT88.4 R136, [R212+0xb000] ;  /* 0x00b00000d488783b */ /* 0x000e680000004200 */
[----:B---3--:R-:W-:Y:S01]  /*d430*/  F2FP.BF16.F32.PACK_AB R178, R248, R249 ;  /* 0x000000f9f8b2723e */ /* 0x008fe200000010ff */
[-C--:B------:R-:W-:Y:S05]  /*d440*/  HMMA.16816.F32.BF16 R84, R156, R140.reuse, R84 ;  /* 0x0000008c9c54723c */ /* 0x080fea0000041854 */
[----:B------:R-:W-:Y:S01]  /*d450*/  FADD.FTZ R240, R238, R240 ;  /* 0x000000f0eef07221 */ /* 0x000fe20000010000 */
[C---:B------:R-:W-:Y:S05]  /*d460*/  HMMA.16816.F32.BF16 R88, R160.reuse, R140, R88 ;  /* 0x0000008ca058723c */ /* 0x040fea0000041858 */
[----:B----4-:R-:W-:Y:S01]  /*d470*/  F2FP.BF16.F32.PACK_AB R177, R246, R252 ;  /* 0x000000fcf6b1723e */ /* 0x010fe200000010ff */
[-C--:B------:R-:W-:Y:S05]  /*d480*/  HMMA.16816.F32.BF16 R92, R160, R142.reuse, R92 ;  /* 0x0000008ea05c723c */ /* 0x080fea000004185c */
[----:B-----5:R-:W-:Y:S01]  /*d490*/  F2FP.BF16.F32.PACK_AB R179, R169, R170 ;  /* 0x000000aaa9b3723e */ /* 0x020fe200000010ff */
        /* <DEDUP_REMOVED lines=10> */
[----:B------:R-:W-:Y:S01]  /*d540*/  FADD.FTZ R239, R239, R234 ;  /* 0x000000eaefef7221 */ /* 0x000fe20000010000 */
[-C--:B-1----:R-:W-:Y:S05]  /*d550*/  HMMA.16816.F32.BF16 R116, R156, R136.reuse, R116 ;  /* 0x000000889c74723c */ /* 0x082fea0000041874 */
[----:B------:R-:W-:Y:S01]  /*d560*/  FADD.FTZ R204, R204, R207 ;  /* 0x000000cfcccc7221 */ /* 0x000fe20000010000 */
[C---:B------:R-:W-:Y:S05]  /*d570*/  HMMA.16816.F32.BF16 R120, R160.reuse, R136, R120 ;  /* 0x00000088a078723c */ /* 0x040fea0000041878 */
[----:B------:R-:W-:Y:S01]  /*d580*/  FADD.FTZ R245, R242, R245 ;  /* 0x000000f5f2f57221 */ /* 0x000fe20000010000 */
[-C--:B------:R-:W-:Y:S05]  /*d590*/  HMMA.16816.F32.BF16 R124, R160, R138.reuse, R124 ;  /* 0x0000008aa07c723c */ /* 0x080fea000004187c */
[----:B------:R-:W-:Y:S01]  /*d5a0*/  FADD.FTZ R243, R236, R243 ;  /* 0x000000f3ecf37221 */ /* 0x000fe20000010000 */
[----:B------:R-:W-:Y:S05]  /*d5b0*/  HMMA.16816.F32.BF16 R128, R156, R138, R128 ;  /* 0x0000008a9c80723c */ /* 0x000fea0000041880 */
[----:B------:R-:W-:Y:S01]  /*d5c0*/  FADD.FTZ R206, R206, R239 ;  /* 0x000000efcece7221 */ /* 0x000fe20000010000 */
[-C--:B------:R-:W-:Y:S05]  /*d5d0*/  HMMA.16816.F32.BF16 R160, R172, R148.reuse, R4 ;  /* 0x00000094aca0723c */ /* 0x080fea0000041804 */
[----:B------:R-:W-:Y:S01]  /*d5e0*/  FADD.FTZ R171, R171, R204 ;  /* 0x000000ccabab7221 */ /* 0x000fe20000010000 */
[C---:B------:R-:W-:Y:S05]  /*d5f0*/  HMMA.16816.F32.BF16 R156, R176.reuse, R148, R8 ;  /* 0x00000094b09c723c */ /* 0x040fea0000041808 */
[----:B------:R-:W-:Y:S01]  /*d600*/  MOV R7, R147 ;  /* 0x0000009300077202 */ /* 0x000fe20000000f00 */
[----:B------:R-:W-:Y:S01]  /*d610*/  FADD.FTZ R251, R251, R206 ;  /* 0x000000cefbfb7221 */ /* 0x000fe20000010000 */
[----:B------:R-:W-:Y:S01]  /*d620*/  MOV R11, R155 ;  /* 0x0000009b000b7202 */ /* 0x000fe20000000f00 */
[----:B------:R-:W-:Y:S03]  /*d630*/  FADD.FTZ R171, R252, R171 ;  /* 0x000000abfcab7221 */ /* 0x000fe60000010000 */
[----:B------:R-:W-:Y:S01]  /*d640*/  MOV R10, R154 ;  /* 0x0000009a000a7202 */ /* 0x000fe20000000f00 */
[----:B------:R-:W-:Y:S01]  /*d650*/  FADD.FTZ R250, R250, R251 ;  /* 0x000000fbfafa7221 */ /* 0x000fe20000010000 */
[----:B------:R-:W-:Y:S01]  /*d660*/  MOV R9, R153 ;  /* 0x0000009900097202 */ /* 0x000fe20000000f00 */
[----:B------:R-:W-:Y:S01]  /*d670*/  FADD.FTZ R171, R246, R171 ;  /* 0x000000abf6ab7221 */ /* 0x000fe20000010000 */
[----:B------:R-:W-:Y:S01]  /*d680*/  MOV R8, R152 ;  /* 0x0000009800087202 */ /* 0x000fe20000000f00 */
[----:B------:R-:W-:Y:S01]  /*d690*/  FADD.FTZ R233, R249, R250 ;  /* 0x000000faf9e97221 */ /* 0x000fe20000010000 */
[-C--:B------:R-:W-:Y:S03]  /*d6a0*/  HMMA.16816.F32.BF16 R152, R176, R150.reuse, R12 ;  /* 0x00000096b098723c */ /* 0x080fe6000004180c */
[----:B------:R-:W-:Y:S01]  /*d6b0*/  MOV R6, R146 ;  /* 0x0000009200067202 */ /* 0x000fe20000000f00 */
[----:B------:R-:W-:Y:S01]  /*d6c0*/  FADD.FTZ R245, R8, R245 ;  /* 0x000000f508f57221 */ /* 0x000fe20000010000 */
[----:B------:R-:W-:Y:S01]  /*d6d0*/  MOV R5, R145 ;  /* 0x0000009100057202 */ /* 0x000fe20000000f00 */
[C---:B------:R-:W-:Y:S05]  /*d6e0*/  HMMA.16816.F32.BF16 R148, R172.reuse, R150, R16 ;  /* 0x00000096ac94723c */ /* 0x040fea0000041810 */
[----:B------:R-:W-:Y:S01]  /*d6f0*/  MOV R4, R144 ;  /* 0x0000009000047202 */ /* 0x000fe20000000f00 */
[----:B------:R-:W-:Y:S01]  /*d700*/  FADD.FTZ R243, R9, R243 ;  /* 0x000000f309f37221 */ /* 0x000fe20000010000 */
[-C--:B--2---:R-:W-:Y:S04]  /*d710*/  HMMA.16816.F32.BF16 R144, R172, R132.reuse, R20 ;  /* 0x00000084ac90723c */ /* 0x084fe80000041814 */
        /* <DEDUP_REMOVED lines=17> */
[----:B------:R-:W-:Y:S01]  /*d830*/  MOV R0, R165 ;  /* 0x000000a500007202 */ /* 0x000fe20000000f00 */
[C---:B------:R-:W-:Y:S05]  /*d840*/  HMMA.16816.F32.BF16 R56, R176.reuse, R184, R56 ;  /* 0x000000b8b038723c */ /* 0x040fea0000041838 */
[----:B------:R-:W-:Y:S01]  /*d850*/  MOV R2, R167 ;  /* 0x000000a700027202 */ /* 0x000fe20000000f00 */
[-C--:B------:R-:W-:Y:S05]  /*d860*/  HMMA.16816.F32.BF16 R60, R176, R186.reuse, R60 ;  /* 0x000000bab03c723c */ /* 0x080fea000004183c */
[----:B------:R-:W-:Y:S01]  /*d870*/  MOV R171, R168 ;  /* 0x000000a800ab7202 */ /* 0x000fe20000000f00 */
[C---:B------:R-:W-:Y:S05]  /*d880*/  HMMA.16816.F32.BF16 R64, R172.reuse, R186, R64 ;  /* 0x000000baac40723c */ /* 0x040fea0000041840 */
[----:B------:R-:W-:Y:S01]  /*d890*/  MOV R3, R166 ;  /* 0x000000a600037202 */ /* 0x000fe20000000f00 */
        /* <DEDUP_REMOVED lines=19> */
.L_x_1087:
        /* <DEDUP_REMOVED lines=8> */
[----:B------:R-:W4:Y:S01]  /*da50*/  SHFL.BFLY PT, R5, R232, 0x2, 0x1f ;  /* 0x0c401f00e8057f89 */ /* 0x000f2200000e0000 */
[----:B------:R-:W5:Y:S03]  /*da60*/  S2UR UR12, SR_CTAID.Y ;  /* 0x00000000000c79c3 */ /* 0x000f660000002600 */
[----:B------:R-:W5:Y:S01]  /*da70*/  SHFL.BFLY PT, R14, R225, 0x2, 0x1f ;  /* 0x0c401f00e10e7f89 */ /* 0x000f6200000e0000 */
[----:B------:R-:W5:Y:S04]  /*da80*/  S2R R2, SR_TID.X ;  /* 0x0000000000027919 */ /* 0x000f680000002100 */
        /* <DEDUP_REMOVED lines=8> */
[----:B------:R-:W-:Y:S01]  /*db10*/  UISETP.NE.AND UP1, UPT, UR5, URZ, UPT ;  /* 0x0000003f0500728c */ /* 0x000fe2000bf25270 */
[----:B----4-:R-:W-:-:S02]  /*db20*/  FADD.FTZ R4, R5, R232 ;  /* 0x000000e805047221 */ /* 0x010fc40000010000 */
[----:B------:R-:W4:Y:S01]  /*db30*/  SHFL.BFLY PT, R11, R8, 0x1, 0x1f ;  /* 0x0c201f00080b7f89 */ /* 0x000f2200000e0000 */
[----:B-----5:R-:W-:-:S03]  /*db40*/  FADD.FTZ R14, R14, R225 ;  /* 0x000000e10e0e7221 */ /* 0x020fc60000010000 */
[----:B------:R-:W5:Y:S04]  /*db50*/  SHFL.BFLY PT, R9, R4, 0x1, 0x1f ;  /* 0x0c201f0004097f89 */ /* 0x000f6800000e0000 */
[----:B------:R-:W2:Y:S01]  /*db60*/  SHFL.BFLY PT, R7, R14, 0x1, 0x1f ;  /* 0x0c201f000e077f89 */ /* 0x000ea200000e0000 */
[----:B---3--:R-:W-:Y:S01]  /*db70*/  FADD.FTZ R10, R3, R10 ;  /* 0x0000000a030a7221 */ /* 0x008fe20000010000 */
[----:B------:R-:W-:Y:S02]  /*db80*/  SHF.R.S32.HI R3, RZ, 0x1f, R2 ;  /* 0x0000001fff037819 */ /* 0x000fe40000011402 */
[----:B-1----:R-:W-:Y:S01]  /*db90*/  SHF.R.S32.HI R5, RZ, 0x1f, R0 ;  /* 0x0000001fff057819 */ /* 0x002fe20000011400 */
[----:B----4-:R-:W-:Y:S01]  /*dba0*/  FADD.FTZ R8, R8, R11 ;  /* 0x0000000b08087221 */ /* 0x010fe20000010000 */
[----:B------:R-:W-:-:S02]  /*dbb0*/  FSETP.NE.FTZ.AND P5, PT, R10, RZ, PT ;  /* 0x000000ff0a00720b */ /* 0x000fc40003fb5000 */
[CC--:B------:R-:W-:Y:S01]  /*dbc0*/  LEA.HI R6, R5.reuse, R0.reuse, RZ, 0x5 ;  /* 0x0000000005067211 */ /* 0x0c0fe200078f28ff */
[----:B-----5:R-:W-:Y:S01]  /*dbd0*/  FADD.FTZ R9, R4, R9 ;  /* 0x0000000904097221 */ /* 0x020fe20000010000 */
[-C--:B------:R-:W-:Y:S02]  /*dbe0*/  LEA.HI R12, R5, R0.reuse, RZ, 0x2 ;  /* 0x00000000050c7211 */ /* 0x080fe400078f10ff */
[----:B------:R-:W-:Y:S01]  /*dbf0*/  FSETP.NE.FTZ.AND P3, PT, R8, RZ, PT ;  /* 0x000000ff0800720b */ /* 0x000fe20003f75000 */
[----:B--2---:R-:W-:Y:S01]  /*dc00*/  FADD.FTZ R7, R14, R7 ;  /* 0x000000070e077221 */ /* 0x004fe20000010000 */
[----:B------:R-:W-:Y:S02]  /*dc10*/  LOP3.LUT R5, R6, 0xffffffe0, RZ, 0xc0, !PT ;  /* 0xffffffe006057812 */ /* 0x000fe400078ec0ff */
[----:B------:R-:W-:Y:S02]  /*dc20*/  LOP3.LUT R11, R12, 0x3ffffffc, RZ, 0xc0, !PT ;  /* 0x3ffffffc0c0b7812 */ /* 0x000fe400078ec0ff */
[-C--:B------:R-:W-:Y:S01]  /*dc30*/  IADD3 R5, -R5, R0.reuse, RZ ;  /* 0x0000000005057210 */ /* 0x080fe20007ffe1ff */
[----:B------:R-:W1:Y:S01]  /*dc40*/  @P5 MUFU.RCP R13, R10 ;  /* 0x0000000a000d5308 */ /* 0x000e620000001000 */
[----:B------:R-:W-:-:S02]  /*dc50*/  IADD3 R11, -R11, R0, RZ ;  /* 0x000000000b0b7210 */ /* 0x000fc40007ffe1ff */
[----:B------:R-:W-:Y:S02]  /*dc60*/  MOV R0, 0x3f800000 ;  /* 0x3f80000000007802 */ /* 0x000fe40000000f00 */
[----:B------:R-:W-:Y:S02]  /*dc70*/  LOP3.LUT P6, RZ, R5, 0x3, RZ, 0xc0, !PT ;  /* 0x0000000305ff7812 */ /* 0x000fe400078cc0ff */
[----:B------:R-:W-:Y:S01]  /*dc80*/  SHF.R.S32.HI R5, RZ, 0x1f, R12 ;  /* 0x0000001fff057819 */ /* 0x000fe2000001140c */
[----:B------:R-:W-:Y:S01]  /*dc90*/  @P5 MUFU.LG2 R10, R10 ;  /* 0x0000000a000a5308 */ /* 0x000fe20000000c00 */
[----:B------:R-:W-:Y:S02]  /*dca0*/  FSETP.NE.FTZ.AND P4, PT, R9, RZ, PT ;  /* 0x000000ff0900720b */ /* 0x000fe40003f95000 */
[----:B------:R-:W-:Y:S02]  /*dcb0*/  LEA.HI R4, R3, R2, RZ, 0x3 ;  /* 0x0000000203047211 */ /* 0x000fe400078f18ff */
[----:B------:R-:W-:-:S02]  /*dcc0*/  FSETP.NE.FTZ.AND P0, PT, R7, RZ, PT ;  /* 0x000000ff0700720b */ /* 0x000fc40003f15000 */
[----:B------:R-:W-:Y:S01]  /*dcd0*/  LOP3.LUT R3, R4, 0xfffffff8, RZ, 0xc0, !PT ;  /* 0xfffffff804037812 */ /* 0x000fe200078ec0ff */
[----:B------:R-:W2:Y:S01]  /*dce0*/  @P3 MUFU.RCP R0, R8 ;  /* 0x0000000800003308 */ /* 0x000ea20000001000 */
[----:B------:R-:W-:Y:S01]  /*dcf0*/  MOV R14, 0x3f800000 ;  /* 0x3f800000000e7802 */ /* 0x000fe20000000f00 */
[----:B-1----:R-:W-:Y:S01]  /*dd00*/  FMUL.FTZ R160, R13, R160 ;  /* 0x000000a00da07220 */ /* 0x002fe20000410000 */
[----:B------:R-:W-:Y:S01]  /*dd10*/  IADD3 R3, -R3, R2, RZ ;  /* 0x0000000203037210 */ /* 0x000fe20007ffe1ff */
[C---:B------:R-:W-:Y:S01]  /*dd20*/  FMUL.FTZ R161, R13.reuse, R161 ;  /* 0x000000a10da17220 */ /* 0x040fe20000410000 */
[----:B------:R-:W-:Y:S01]  /*dd30*/  MOV R2, 0x3f800000 ;  /* 0x3f80000000027802 */ /* 0x000fe20000000f00 */
[C---:B------:R-:W-:Y:S01]  /*dd40*/  FMUL.FTZ R148, R13.reuse, R148 ;  /* 0x000000940d947220 */ /* 0x040fe20000410000 */
[----:B------:R-:W-:Y:S01]  /*dd50*/  SHF.R.S32.HI R6, RZ, 0x5, R6 ;  /* 0x00000005ff067819 */ /* 0x000fe20000011406 */
[----:B------:R-:W1:Y:S01]  /*dd60*/  @P4 MUFU.RCP R14, R9 ;  /* 0x00000009000e4308 */ /* 0x000e620000001000 */
[C---:B------:R-:W-:Y:S01]  /*dd70*/  FMUL.FTZ R149, R13.reuse, R149 ;  /* 0x000000950d957220 */ /* 0x040fe20000410000 */
[C---:B------:R-:W-:Y:S01]  /*dd80*/  FMUL.FTZ R144, R13.reuse, R144 ;  /* 0x000000900d907220 */ /* 0x040fe20000410000 */
[----:B------:R-:W-:Y:S01]  /*dd90*/  LEA R11, R6, R11, 0x9 ;  /* 0x0000000b060b7211 */ /* 0x000fe200078e48ff */
[C---:B------:R-:W-:Y:S01]  /*dda0*/  FMUL.FTZ R145, R13.reuse, R145 ;  /* 0x000000910d917220 */ /* 0x040fe20000410000 */
[C---:B------:R-:W-:Y:S01]  /*ddb0*/  FMUL.FTZ R132, R13.reuse, R132 ;  /* 0x000000840d847220 */ /* 0x040fe20000410000 */
[C---:B------:R-:W-:Y:S01]  /*ddc0*/  FMUL.FTZ R133, R13.reuse, R133 ;  /* 0x000000850d857220 */ /* 0x040fe20000410000 */
[C---:B------:R-:W-:Y:S01]  /*ddd0*/  FMUL.FTZ R36, R13.reuse, R36 ;  /* 0x000000240d247220 */ /* 0x040fe20000410000 */
[----:B------:R-:W3:Y:S01]  /*dde0*/  @P0 MUFU.RCP R2, R7 ;  /* 0x0000000700020308 */ /* 0x000ee20000001000 */
[C---:B--2---:R-:W-:Y:S01]  /*ddf0*/  FMUL.FTZ R156, R0.reuse, R156 ;  /* 0x0000009c009c7220 */ /* 0x044fe20000410000 */
        /* <DEDUP_REMOVED lines=43> */
[----:B------:R-:W-:Y:S01]  /*e0b0*/  IADD3 R5, R0, -R5, RZ ;  /* 0x8000000500057210 */ /* 0x000fe20007ffe0ff */
[C---:B------:R-:W-:Y:S01]  /*e0c0*/  FMUL.FTZ R80, R13.reuse, R80 ;  /* 0x000000500d507220 */ /* 0x040fe20000410000 */
[C---:B------:R-:W-:Y:S01]  /*e0d0*/  FMUL.FTZ R81, R13.reuse, R81 ;  /* 0x000000510d517220 */ /* 0x040fe20000410000 */
[----:B------:R-:W-:Y:S01]  /*e0e0*/  FMUL.FTZ R84, R13, R84 ;  /* 0x000000540d547220 */ /* 0x000fe20000410000 */
[----:B------:R-:W-:Y:S01]  /*e0f0*/  SHF.L.U32 R0, R5, 0x6, RZ ;  /* 0x0000000605007819 */ /* 0x000fe200000006ff */
[----:B------:R-:W-:Y:S01]  /*e100*/  FMUL.FTZ R85, R13, R85 ;  /* 0x000000550d557220 */ /* 0x000fe20000410000 */
[----:B------:R-:W-:Y:S01]  /*e110*/  LOP3.LUT R12, R5, 0x1, RZ, 0xc0, !PT ;  /* 0x00000001050c7812 */ /* 0x000fe200078ec0ff */
[C---:B------:R-:W-:Y:S01]  /*e120*/  FMUL.FTZ R96, R13.reuse, R96 ;  /* 0x000000600d607220 */ /* 0x040fe20000410000 */
[----:B------:R-:W-:Y:S01]  /*e130*/  LOP3.LUT R0, R0, 0x1c0, RZ, 0xc0, !PT ;  /* 0x000001c000007812 */ /* 0x000fe200078ec0ff */
[C---:B------:R-:W-:Y:S01]  /*e140*/  FMUL.FTZ R97, R13.reuse, R97 ;  /* 0x000000610d617220 */ /* 0x040fe20000410000 */
[----:B------:R-:W-:Y:S01]  /*e150*/  ISETP.NE.U32.AND P1, PT, R12, 0x1, PT ;  /* 0x000000010c00780c */ /* 0x000fe20003f25070 */
[C---:B------:R-:W-:Y:S01]  /*e160*/  FMUL.FTZ R100, R13.reuse, R100 ;  /* 0x000000640d647220 */ /* 0x040fe20000410000 */
[----:B------:R-:W-:Y:S01]  /*e170*/  LEA.HI R0, R0, R0, RZ, 0x1d ;  /* 0x0000000000007211 */ /* 0x000fe200078fe8ff */
[C---:B------:R-:W-:Y:S01]  /*e180*/  FMUL.FTZ R101, R13.reuse, R101 ;  /* 0x000000650d657220 */ /* 0x040fe20000410000 */
[C---:B------:R-:W-:Y:S01]  /*e190*/  FMUL.FTZ R112, R13.reuse, R112 ;  /* 0x000000700d707220 */ /* 0x040fe20000410000 */
[----:B------:R-:W-:Y:S01]  /*e1a0*/  FMUL.FTZ R113, R13, R113 ;  /* 0x000000710d717220 */ /* 0x000fe20000410000 */
[----:B------:R-:W-:Y:S01]  /*e1b0*/  LEA R0, R11, R0, 0x1 ;  /* 0x000000000b007211 */ /* 0x000fe200078e08ff */
[C---:B------:R-:W-:Y:S01]  /*e1c0*/  FMUL.FTZ R116, R13.reuse, R116 ;  /* 0x000000740d747220 */ /* 0x040fe20000410000 */
[C---:B------:R-:W-:Y:S01]  /*e1d0*/  FMUL.FTZ R117, R13.reuse, R117 ;  /* 0x000000750d757220 */ /* 0x040fe20000410000 */
[C---:B------:R-:W-:Y:S01]  /*e1e0*/  FMUL.FTZ R128, R13.reuse, R128 ;  /* 0x000000800d807220 */ /* 0x040fe20000410000 */
[----:B------:R-:W-:Y:S01]  /*e1f0*/  FMUL.FTZ R13, R13, R129 ;  /* 0x000000810d0d7220 */ /* 0x000fe20000410000 */
[----:B------:R-:W-:Y:S01]  /*e200*/  LEA R11, R0, UR4, 0x1 ;  /* 0x00000004000b7c11 */ /* 0x000fe2000f8e08ff */
[C---:B-1----:R-:W-:Y:S01]  /*e210*/  FMUL.FTZ R162, R14.reuse, R162 ;  /* 0x000000a20ea27220 */ /* 0x042fe20000410000 */
[C---:B------:R-:W-:Y:S01]  /*e220*/  FMUL.FTZ R163, R14.reuse, R163 ;  /* 0x000000a30ea37220 */ /* 0x040fe20000410000 */
[C---:B------:R-:W-:Y:S01]  /*e230*/  FMUL.FTZ R150, R14.reuse, R150 ;  /* 0x000000960e967220 */ /* 0x040fe20000410000 */
[----:B------:R-:W-:Y:S01]  /*e240*/  F2FP.BF16.F32.PACK_AB R128, R13, R128 ;  /* 0x000000800d80723e */ /* 0x000fe200000010ff */
[----:B------:R-:W-:Y:S01]  /*e250*/  FMUL.FTZ R151, R14, R151 ;  /* 0x000000970e977220 */ /* 0x000fe20000410000 */
[C---:B------:R-:W-:Y:S01]  /*e260*/  IADD3 R13, R11.reuse, -0x10, RZ ;  /* 0xfffffff00b0d7810 */ /* 0x040fe20007ffe0ff */
[C---:B---3--:R-:W-:Y:S01]  /*e270*/  FMUL.FTZ R159, R2.reuse, R159 ;  /* 0x0000009f029f7220 */ /* 0x048fe20000410000 */
[----:B------:R-:W-:Y:S01]  /*e280*/  @P1 IADD3 R13, R11, 0x10, RZ ;  /* 0x000000100b0d1810 */ /* 0x000fe20007ffe0ff */
[C---:B------:R-:W-:Y:S01]  /*e290*/  FMUL.FTZ R158, R2.reuse, R158 ;  /* 0x0000009e029e7220 */ /* 0x040fe20000410000 */
[----:B------:R-:W-:Y:S01]  /*e2a0*/  R2P PR, R5, 0x6 ;  /* 0x0000000605007804 */ /* 0x000fe20000000000 */
[C---:B------:R-:W-:Y:S01]  /*e2b0*/  FMUL.FTZ R155, R2.reuse, R155 ;  /* 0x0000009b029b7220 */ /* 0x040fe20000410000 */
[----:B------:R-:W-:Y:S01]  /*e2c0*/  MOV R0, 0x20 ;  /* 0x0000002000007802 */ /* 0x000fe20000000f00 */
[----:B------:R-:W-:Y:S01]  /*e2d0*/  FMUL.FTZ R154, R2, R154 ;  /* 0x0000009a029a7220 */ /* 0x000fe20000410000 */
[C---:B------:R-:W-:Y:S01]  /*e2e0*/  FMUL.FTZ R146, R14.reuse, R146 ;  /* 0x000000920e927220 */ /* 0x040fe20000410000 */
[C---:B------:R-:W-:Y:S01]  /*e2f0*/  FMUL.FTZ R147, R14.reuse, R147 ;  /* 0x000000930e937220 */ /* 0x040fe20000410000 */
[C---:B------:R-:W-:Y:S01]  /*e300*/  FMUL.FTZ R134, R14.reuse, R134 ;  /* 0x000000860e867220 */ /* 0x040fe20000410000 */
[----:B------:R-:W-:Y:S01]  /*e310*/  FMUL.FTZ R135, R14, R135 ;  /* 0x000000870e877220 */ /* 0x000fe20000410000 */
[----:B------:R-:W-:Y:S01]  /*e320*/  F2FP.BF16.F32.PACK_AB R160, R161, R160 ;  /* 0x000000a0a1a0723e */ /* 0x000fe200000010ff */
[C---:B------:R-:W-:Y:S01]  /*e330*/  FMUL.FTZ R143, R2.reuse, R143 ;  /* 0x0000008f028f7220 */ /* 0x040fe20000410000 */
[----:B------:R-:W-:Y:S01]  /*e340*/  F2FP.BF16.F32.PACK_AB R162, R163, R162 ;  /* 0x000000a2a3a2723e */ /* 0x000fe200000010ff */
[----:B------:R-:W-:Y:S01]  /*e350*/  FMUL.FTZ R142, R2, R142 ;  /* 0x0000008e028e7220 */ /* 0x000fe20000410000 */
[----:B------:R-:W-:Y:S01]  /*e360*/  SEL R0, R0, 0xffffffe0, !P1 ;  /* 0xffffffe000007807 */ /* 0x000fe20004800000 */
[C---:B------:R-:W-:Y:S01]  /*e370*/  FMUL.FTZ R139, R2.reuse, R139 ;  /* 0x0000008b028b7220 */ /* 0x040fe20000410000 */
[----:B------:R-:W-:Y:S01]  /*e380*/  MOV R12, 0x40 ;  /* 0x00000040000c7802 */ /* 0x000fe20000000f00 */
[----:B------:R-:W-:Y:S01]  /*e390*/  FMUL.FTZ R138, R2, R138 ;  /* 0x0000008a028a7220 */ /* 0x000fe20000410000 */
[----:B------:R-:W-:Y:S01]  /*e3a0*/  F2FP.BF16.F32.PACK_AB R148, R149, R148 ;  /* 0x000000949594723e */ /* 0x000fe200000010ff */
[C---:B------:R-:W-:Y:S01]  /*e3b0*/  FMUL.FTZ R38, R14.reuse, R38 ;  /* 0x000000260e267220 */ /* 0x040fe20000410000 */
[----:B------:R-:W-:Y:S01]  /*e3c0*/  F2FP.BF16.F32.PACK_AB R150, R151, R150 ;  /* 0x000000969796723e */ /* 0x000fe200000010ff */
[C---:B------:R-:W-:Y:S01]  /*e3d0*/  FMUL.FTZ R39, R14.reuse, R39 ;  /* 0x000000270e277220 */ /* 0x040fe20000410000 */
[----:B------:R-:W-:Y:S01]  /*e3e0*/  F2FP.BF16.F32.PACK_AB R156, R157, R156 ;  /* 0x0000009c9d9c723e */ /* 0x000fe200000010ff */
[C---:B------:R-:W-:Y:S01]  /*e3f0*/  FMUL.FTZ R50, R14.reuse, R50 ;  /* 0x000000320e327220 */ /* 0x040fe20000410000 */
[----:B------:R-:W-:Y:S01]  /*e400*/  F2FP.BF16.F32.PACK_AB R158, R159, R158 ;  /* 0x0000009e9f9e723e */ /* 0x000fe200000010ff */
[----:B------:R-:W-:Y:S01]  /*e410*/  FMUL.FTZ R51, R14, R51 ;  /* 0x000000330e337220 */ /* 0x000fe20000410000 */
[----:B------:R-:W-:Y:S01]  /*e420*/  F2FP.BF16.F32.PACK_AB R152, R153, R152 ;  /* 0x000000989998723e */ /* 0x000fe200000010ff */
[C---:B------:R-:W-:Y:S01]  /*e430*/  FMUL.FTZ R43, R2.reuse, R43 ;  /* 0x0000002b022b7220 */ /* 0x040fe20000410000 */
[----:B------:R-:W-:Y:S01]  /*e440*/  F2FP.BF16.F32.PACK_AB R154, R155, R154 ;  /* 0x0000009a9b9a723e */ /* 0x000fe200000010ff */
[C---:B------:R-:W-:Y:S01]  /*e450*/  FMUL.FTZ R42, R2.reuse, R42 ;  /* 0x0000002a022a7220 */ /* 0x040fe20000410000 */
[----:B------:R-:W-:Y:S01]  /*e460*/  F2FP.BF16.F32.PACK_AB R144, R145, R144 ;  /* 0x000000909190723e */ /* 0x000fe200000010ff */
[----:B------:R-:W-:Y:S01]  /*e470*/  STS [R11], R160 ;  /* 0x000000a00b007388 */ /* 0x000fe20000000800 */
[----:B------:R-:W-:Y:S01]  /*e480*/  F2FP.BF16.F32.PACK_AB R146, R147, R146 ;  /* 0x000000929392723e */ /* 0x000fe200000010ff */
[----:B------:R-:W-:Y:S01]  /*e490*/  FMUL.FTZ R47, R2, R47 ;  /* 0x0000002f022f7220 */ /* 0x000fe20000410000 */
[----:B------:R-:W-:Y:S01]  /*e4a0*/  IADD3 R5, R11, R0, RZ ;  /* 0x000000000b057210 */ /* 0x000fe20007ffe0ff */
[----:B------:R-:W-:Y:S01]  /*e4b0*/  STS [R11+0x400], R162 ;  /* 0x000400a20b007388 */ /* 0x000fe20000000800 */
[----:B------:R-:W-:Y:S01]  /*e4c0*/  SEL R12, R12, 0xffffffc0, !P2 ;  /* 0xffffffc00c0c7807 */ /* 0x000fe20005000000 */
        /* <DEDUP_REMOVED lines=18> */
[----:B------:R-:W-:Y:S01]  /*e5f0*/  F2FP.BF16.F32.PACK_AB R38, R39, R38 ;  /* 0x000000262726723e */ /* 0x000fe200000010ff */
[----:B------:R-:W-:Y:S01]  /*e600*/  STS [R13+0x2000], R152 ;  /* 0x002000980d007388 */ /* 0x000fe20000000800 */
[----:B------:R-:W-:Y:S01]  /*e610*/  IADD3 R17, R11, R12, RZ ;  /* 0x0000000c0b117210 */ /* 0x000fe20007ffe0ff */
[C---:B------:R-:W-:Y:S01]  /*e620*/  FMUL.FTZ R58, R2.reuse, R58 ;  /* 0x0000003a023a7220 */ /* 0x040fe20000410000 */
[----:B------:R-:W-:Y:S01]  /*e630*/  F2FP.BF16.F32.PACK_AB R48, R49, R48 ;  /* 0x000000303130723e */ /* 0x000fe200000010ff */
[----:B------:R-:W-:Y:S01]  /*e640*/  STS [R13+0x2400], R154 ;  /* 0x0024009a0d007388 */ /* 0x000fe20000000800 */
[----:B------:R-:W-:Y:S01]  /*e650*/  F2FP.BF16.F32.PACK_AB R50, R51, R50 ;  /* 0x000000323332723e */ /* 0x000fe200000010ff */
[----:B------:R-:W-:Y:S01]  /*e660*/  FMUL.FTZ R63, R2, R63 ;  /* 0x0000003f023f7220 */ /* 0x000fe20000410000 */
[----:B------:R-:W-:Y:S01]  /*e670*/  IADD3 R19, R12, R13, RZ ;  /* 0x0000000d0c137210 */ /* 0x000fe20007ffe0ff */
[----:B------:R-:W-:Y:S01]  /*e680*/  STS [R5], R144 ;  /* 0x0000009005007388 */ /* 0x000fe20000000800 */
[----:B------:R-:W-:Y:S01]  /*e690*/  FMUL.FTZ R62, R2, R62 ;  /* 0x0000003e023e7220 */ /* 0x000fe20000410000 */
[----:B------:R-:W-:Y:S01]  /*e6a0*/  F2FP.BF16.F32.PACK_AB R40, R41, R40 ;  /* 0x000000282928723e */ /* 0x000fe200000010ff */
[C---:B------:R-:W-:Y:S01]  /*e6b0*/  FMUL.FTZ R70, R14.reuse, R70 ;  /* 0x000000460e467220 */ /* 0x040fe20000410000 */
[----:B------:R-:W-:Y:S01]  /*e6c0*/  STS [R5+0x400], R146 ;  /* 0x0004009205007388 */ /* 0x000fe20000000800 */
[----:B------:R-:W-:Y:S01]  /*e6d0*/  F2FP.BF16.F32.PACK_AB R42, R43, R42 ;  /* 0x0000002a2b2a723e */ /* 0x000fe200000010ff */
[C---:B------:R-:W-:Y:S01]  /*e6e0*/  FMUL.FTZ R71, R14.reuse, R71 ;  /* 0x000000470e477220 */ /* 0x040fe20000410000 */
[----:B------:R-:W-:Y:S01]  /*e6f0*/  F2FP.BF16.F32.PACK_AB R44, R45, R44 ;  /* 0x0000002c2d2c723e */ /* 0x000fe200000010ff */
[----:B------:R-:W-:Y:S01]  /*e700*/  STS [R15], R132 ;  /* 0x000000840f007388 */ /* 0x000fe20000000800 */
[----:B------:R-:W-:Y:S01]  /*e710*/  F2FP.BF16.F32.PACK_AB R46, R47, R46 ;  /* 0x0000002e2f2e723e */ /* 0x000fe200000010ff */
[C---:B------:R-:W-:Y:S01]  /*e720*/  FMUL.FTZ R82, R14.reuse, R82 ;  /* 0x000000520e527220 */ /* 0x040fe20000410000 */
[----:B------:R-:W-:Y:S01]  /*e730*/  FMUL.FTZ R83, R14, R83 ;  /* 0x000000530e537220 */ /* 0x000fe20000410000 */
[----:B------:R-:W-:Y:S01]  /*e740*/  STS [R15+0x400], R134 ;  /* 0x000400860f007388 */ /* 0x000fe20000000800 */
        /* <DEDUP_REMOVED lines=10> */
[----:B------:R-:W-:Y:S01]  /*e7f0*/  IADD3 R23, R15, R12, RZ ;  /* 0x0000000c0f177210 */ /* 0x000fe20007ffe0ff */
        /* <DEDUP_REMOVED lines=16> */
[----:B------:R-:W-:Y:S01]  /*e900*/  STS [R19], R48 ;  /* 0x0000003013007388 */ /* 0x000fe20000000800 */
[C---:B------:R-:W-:Y:S01]  /*e910*/  FMUL.FTZ R90, R2.reuse, R90 ;  /* 0x0000005a025a7220 */ /* 0x040fe20000410000 */
[----:B------:R-:W-:Y:S01]  /*e920*/  F2FP.BF16.F32.PACK_AB R80, R81, R80 ;  /* 0x000000505150723e */ /* 0x000fe200000010ff */
[----:B------:R-:W-:Y:S01]  /*e930*/  ULDC.U8 UR4, c[0x0][0x3d9] ;  /* 0x0000f64000047ab9 */ /* 0x000fe20000000000 */
[----:B------:R-:W-:Y:S01]  /*e940*/  STS [R19+0x400], R50 ;  /* 0x0004003213007388 */ /* 0x000fe20000000800 */
[----:B------:R-:W-:Y:S01]  /*e950*/  F2FP.BF16.F32.PACK_AB R82, R83, R82 ;  /* 0x000000525352723e */ /* 0x000fe200000010ff */
[----:B------:R-:W-:Y:S01]  /*e960*/  UISETP.NE.AND UP0, UPT, UR4, URZ, UPT ;  /* 0x0000003f0400728c */ /* 0x000fe2000bf05270 */
        /* <DEDUP_REMOVED lines=22> */
[C---:B------:R-:W-:Y:S01]  /*ead0*/  FMUL.FTZ R107, R2.reuse, R107 ;  /* 0x0000006b026b7220 */ /* 0x040fe20000410000 */
[C---:B------:R-:W-:Y:S01]  /*eae0*/  FMUL.FTZ R106, R2.reuse, R106 ;  /* 0x0000006a026a7220 */ /* 0x040fe20000410000 */
[----:B------:R-:W1:Y:S01]  /*eaf0*/  @P4 MUFU.LG2 R12, R9 ;  /* 0x00000009000c4308 */ /* 0x000e620000000c00 */
[----:B------:R-:W-:Y:S01]  /*eb00*/  STS [R23], R64 ;  /* 0x0000004017007388 */ /* 0x000fe20000000800 */
[C---:B------:R-:W-:Y:S01]  /*eb10*/  FMUL.FTZ R111, R2.reuse, R111 ;  /* 0x0000006f026f7220 */ /* 0x040fe20000410000 */
[----:B------:R-:W-:Y:S01]  /*eb20*/  FMUL.FTZ R110, R2, R110 ;  /* 0x0000006e026e7220 */ /* 0x000fe20000410000 */
[C---:B------:R-:W-:Y:S01]  /*eb30*/  FMUL.FTZ R118, R14.reuse, R118 ;  /* 0x000000760e767220 */ /* 0x040fe20000410000 */
[----:B------:R-:W-:Y:S01]  /*eb40*/  STS [R23+0x400], R66 ;  /* 0x0004004217007388 */ /* 0x000fe20000000800 */
[C---:B------:R-:W-:Y:S01]  /*eb50*/  FMUL.FTZ R119, R14.reuse, R119 ;  /* 0x000000770e777220 */ /* 0x040fe20000410000 */
[----:B------:R-:W-:Y:S01]  /*eb60*/  F2FP.BF16.F32.PACK_AB R92, R93, R92 ;  /* 0x0000005c5d5c723e */ /* 0x000fe200000010ff */
[C---:B------:R-:W-:Y:S01]  /*eb70*/  FMUL.FTZ R130, R14.reuse, R130 ;  /* 0x000000820e827220 */ /* 0x040fe20000410000 */
[----:B------:R-:W-:Y:S01]  /*eb80*/  STS [R21+0x2000], R56 ;  /* 0x0020003815007388 */ /* 0x000fe20000000800 */
        /* <DEDUP_REMOVED lines=8> */
[C---:B------:R-:W-:Y:S01]  /*ec10*/  FMUL.FTZ R127, R2.reuse, R127 ;  /* 0x0000007f027f7220 */ /* 0x040fe20000410000 */
[----:B------:R-:W-:Y:S01]  /*ec20*/  F2FP.BF16.F32.PACK_AB R112, R113, R112 ;  /* 0x000000707170723e */ /* 0x000fe200000010ff */
[----:B------:R-:W-:Y:S01]  /*ec30*/  FMUL.FTZ R2, R2, R126 ;  /* 0x0000007e02027220 */ /* 0x000fe20000410000 */
[----:B------:R-:W-:Y:S01]  /*ec40*/  STS [R23+0x2400], R62 ;  /* 0x0024003e17007388 */ /* 0x000fe20000000800 */
[----:B------:R-:W-:Y:S01]  /*ec50*/  F2FP.BF16.F32.PACK_AB R114, R115, R114 ;  /* 0x000000727372723e */ /* 0x000fe200000010ff */
[----:B------:R-:W-:Y:S01]  /*ec60*/  @UP0 ULDC.64 UR8, c[0x0][0x2c0] ;  /* 0x0000b00000080ab9 */ /* 0x000fe20000000a00 */
[----:B------:R-:W-:Y:S01]  /*ec70*/  F2FP.BF16.F32.PACK_AB R104, R105, R104 ;  /* 0x000000686968723e */ /* 0x000fe200000010ff */
[----:B------:R-:W-:Y:S01]  /*ec80*/  STS [R11+0x4000], R68 ;  /* 0x004000440b007388 */ /* 0x000fe20000000800 */
        /* <DEDUP_REMOVED lines=8> */
[----:B------:R-:W-:Y:S01]  /*ed10*/  F2FP.BF16.F32.PACK_AB R118, R119, R118 ;  /* 0x000000767776723e */ /* 0x000fe200000010ff */
[----:B------:R-:W-:Y:S01]  /*ed20*/  @!UP0 ULDC UR9, c[0x0][0x2c4] ;  /* 0x0000b10000098ab9 */ /* 0x000fe20000000800 */
[----:B------:R-:W-:Y:S01]  /*ed30*/  F2FP.BF16.F32.PACK_AB R130, R131, R130 ;  /* 0x000000828382723e */ /* 0x000fe200000010ff */
[----:B------:R-:W-:Y:S01]  /*ed40*/  STS [R13+0x4400], R82 ;  /* 0x004400520d007388 */ /* 0x000fe20000000800 */
[----:B------:R-:W-:Y:S01]  /*ed50*/  F2FP.BF16.F32.PACK_AB R120, R121, R120 ;  /* 0x000000787978723e */ /* 0x000fe200000010ff */
[----:B------:R-:W-:Y:S01]  /*ed60*/  UISETP.NE.OR UP2, UPT, UR4, URZ, !UP1 ;  /* 0x0000003f0400728c */ /* 0x000fe2000cf45670 */
[----:B------:R-:W-:Y:S01]  /*ed70*/  F2FP.BF16.F32.PACK_AB R122, R123, R122 ;  /* 0x0000007a7b7a723e */ /* 0x000fe200000010ff */
[----:B------:R-:W-:Y:S01]  /*ed80*/  STS [R11+0x6000], R72 ;  /* 0x006000480b007388 */ /* 0x000fe20000000800 */
[----:B------:R-:W-:Y:S01]  /*ed90*/  F2FP.BF16.F32.PACK_AB R2, R127, R2 ;  /* 0x000000027f02723e */ /* 0x000fe200000010ff */
[----:B------:R-:W-:Y:S01]  /*eda0*/  @!UP0 USEL UR8, UR9, UR6, !UP1 ;  /* 0x0000000609088287 */ /* 0x000fe2000c800000 */
[----:B------:R-:W2:Y:S01]  /*edb0*/  @P4 LDC R14, c[0x0][0x2e8] ;  /* 0x0000ba00ff0e4b82 */ /* 0x000ea20000000800 */
[----:B------:R3:W-:Y:S01]  /*edc0*/  STS [R11+0x6400], R74 ;  /* 0x0064004a0b007388 */ /* 0x0007e20000000800 */
[----:B------:R-:W-:Y:S01]  /*edd0*/  @!UP0 ULDC UR5, c[0x0][0x270] ;  /* 0x00009c0000058ab9 */ /* 0x000fe20000000800 */
[----:B------:R-:W-:Y:S01]  /*ede0*/  MOV R0, 0x7f800000 ;  /* 0x7f80000000007802 */ /* 0x000fe20000000f00 */
[----:B------:R-:W-:Y:S01]  /*edf0*/  @UP0 UMOV UR7, 0x1 ;  /* 0x0000000100070882 */ /* 0x000fe20000000000 */
[----:B------:R-:W-:Y:S01]  /*ee00*/  STS [R13+0x6000], R76 ;  /* 0x0060004c0d007388 */ /* 0x000fe20000000800 */
[----:B------:R-:W-:Y:S01]  /*ee10*/  @!UP0 UIMAD UR7, UR8, UR5, URZ ;  /* 0x00000005080782a4 */ /* 0x000fe2000f8e023f */
[----:B------:R-:W-:Y:S01]  /*ee20*/  @P0 MUFU.LG2 R7, R7 ;  /* 0x0000000700070308 */ /* 0x000fe20000000c00 */
[----:B-1----:R-:W-:Y:S01]  /*ee30*/  @P4 FMUL.FTZ R16, R12, 0.69314718246459960938 ;  /* 0x3f3172180c104820 */ /* 0x002fe20000410000 */
[----:B------:R1:W-:Y:S01]  /*ee40*/  STS [R13+0x6400], R78 ;  /* 0x0064004e0d007388 */ /* 0x0003e20000000800 */
[----:B------:R-:W-:Y:S01]  /*ee50*/  UIMAD UR6, UR12, UR7, URZ ;  /* 0x000000070c0672a4 */ /* 0x000fe2000f8e023f */
[----:B------:R-:W-:Y:S01]  /*ee60*/  F2FP.BF16.F32.PACK_AB R124, R125, R124 ;  /* 0x0000007c7d7c723e */ /* 0x000fe200000010ff */
[----:B------:R-:W-:Y:S01]  /*ee70*/  @UP0 ULDC UR13, c[0x0][0x2c0] ;  /* 0x0000b000000d0ab9 */ /* 0x000fe20000000800 */
[----:B------:R-:W-:Y:S01]  /*ee80*/  STS [R5+0x4000], R84 ;  /* 0x0040005405007388 */ /* 0x000fe20000000800 */
[----:B------:R-:W-:Y:S01]  /*ee90*/  @!UP2 ULDC UR4, c[0x0][0x2c4] ;  /* 0x0000b1000004aab9 */ /* 0x000fe20000000800 */
[----:B------:R-:W-:Y:S01]  /*eea0*/  @!UP0 UMOV UR13, 0x1 ;  /* 0x00000001000d8882 */ /* 0x000fe20000000000 */
[----:B------:R-:W-:Y:S01]  /*eeb0*/  @!UP2 UIMAD UR4, UR12, UR4, URZ ;  /* 0x000000040c04a2a4 */ /* 0x000fe2000f8e023f */
[----:B------:R-:W-:Y:S01]  /*eec0*/  STS [R5+0x4400], R86 ;  /* 0x0044005605007388 */ /* 0x000fe20000000800 */
[----:B------:R-:W-:Y:S01]  /*eed0*/  USEL UR6, UR6, URZ, UP2 ;  /* 0x0000003f06067287 */ /* 0x000fe20009000000 */
[----:B------:R-:W-:Y:S01]  /*eee0*/  SHF.L.U32 R18, R3, 0x3, RZ ;  /* 0x0000000303127819 */ /* 0x000fe200000006ff */
[----:B------:R-:W-:Y:S01]  /*eef0*/  UIMAD UR5, UR10, UR13, URZ ;  /* 0x0000000d0a0572a4 */ /* 0x000fe2000f8e023f */
[----:B------:R-:W-:Y:S01]  /*ef00*/  STS [R15+0x4000], R96 ;  /* 0x004000600f007388 */ /* 0x000fe20000000800 */
[----:B------:R-:W-:-:S02]  /*ef10*/  UIMAD UR8, UR11, UR8, UR6 ;  /* 0x000000080b0872a4 */ /* 0x000fc4000f8e0206 */
[----:B------:R-:W-:Y:S01]  /*ef20*/  USHF.L.U32 UR7, UR5, 0x7, URZ ;  /* 0x0000000705077899 */ /* 0x000fe2000800063f */
[----:B------:R-:W-:Y:S01]  /*ef30*/  STS [R15+0x4400], R98 ;  /* 0x004400620f007388 */ /* 0x000fe20000000800 */
[----:B---3--:R-:W-:Y:S01]  /*ef40*/  @P5 FMUL.FTZ R11, R10, 0.69314718246459960938 ;  /* 0x3f3172180a0b5820 */ /* 0x008fe20000410000 */
[----:B------:R-:W-:Y:S01]  /*ef50*/  @!UP2 UMOV UR14, UR4 ;  /* 0x00000004000eac82 */ /* 0x000fe20008000000 */
[----:B------:R-:W3:Y:S01]  /*ef60*/  @P0 LDC R10, c[0x0][0x2e8] ;  /* 0x0000ba00ff0a0b82 */ /* 0x000ee20000000800 */
[----:B------:R-:W-:Y:S01]  /*ef70*/  STS [R5+0x6000], R88 ;  /* 0x0060005805007388 */ /* 0x000fe20000000800 */
[----:B------:R-:W-:Y:S02]  /*ef80*/  USHF.R.S32.HI UR6, URZ, 0x1f, UR8 ;  /* 0x0000001f3f067899 */ /* 0x000fe40008011408 */
[----:B------:R-:W-:Y:S01]  /*ef90*/  @!UP2 USHF.R.S32.HI UR15, URZ, 0x1f, UR4 ;  /* 0x0000001f3f0fa899 */ /* 0x000fe20008011404 */
[----:B------:R4:W-:Y:S01]  /*efa0*/  STS [R5+0x6400], R90 ;  /* 0x0064005a05007388 */ /* 0x0009e20000000800 */
[----:B------:R-:W-:-:S02]  /*efb0*/  USHF.R.S32.HI UR5, URZ, 0x1f, UR7 ;  /* 0x0000001f3f057899 */ /* 0x000fc40008011407 */
[----:B-1----:R-:W1:Y:S01]  /*efc0*/  LDC.64 R12, c[0x0][0x2a0] ;  /* 0x0000a800ff0c7b82 */ /* 0x002e620000000a00 */
[----:B------:R-:W-:Y:S01]  /*efd0*/  STS [R15+0x6000], R92 ;  /* 0x0060005c0f007388 */ /* 0x000fe20000000800 */
[----:B------:R-:W-:-:S03]  /*efe0*/  UIADD3 UR8, UP1, UP0, UR7, UR14, UR8 ;  /* 0x0000000e07087290 */ /* 0x000fc6000f83e008 */
[----:B------:R-:W-:Y:S01]  /*eff0*/  STS [R15+0x6400], R94 ;  /* 0x0064005e0f007388 */ /* 0x000fe20000000800 */
[----:B------:R-:W-:-:S03]  /*f000*/  UIADD3.X UR14, UR5, UR15, UR6, UP1, UP0 ;  /* 0x0000000f050e7290 */ /* 0x000fc60008fe0406 */
[----:B------:R-:W-:Y:S04]  /*f010*/  STS [R17+0x4000], R100 ;  /* 0x0040006411007388 */ /* 0x000fe80000000800 */
[----:B------:R-:W-:Y:S04]  /*f020*/  STS [R17+0x4400], R102 ;  /* 0x0044006611007388 */ /* 0x000fe80000000800 */
[----:B------:R-:W-:Y:S04]  /*f030*/  STS [R19+0x4000], R112 ;  /* 0x0040007013007388 */ /* 0x000fe80000000800 */
[----:B------:R-:W-:Y:S01]  /*f040*/  STS [R19+0x4400], R114 ;  /* 0x0044007213007388 */ /* 0x000fe20000000800 */
[----:B----4-:R-:W4:Y:S03]  /*f050*/  @P5 LDC R5, c[0x0][0x2e8] ;  /* 0x0000ba00ff055b82 */ /* 0x010f260000000800 */
[----:B------:R-:W-:Y:S04]  /*f060*/  STS [R17+0x6000], R104 ;  /* 0x0060006811007388 */ /* 0x000fe80000000800 */
[----:B------:R5:W-:Y:S04]  /*f070*/  STS [R17+0x6400], R106 ;  /* 0x0064006a11007388 */ /* 0x000be80000000800 */
[----:B------:R-:W-:Y:S04]  /*f080*/  STS [R19+0x6000], R108 ;  /* 0x0060006c13007388 */ /* 0x000fe80000000800 */
[----:B------:R-:W-:Y:S04]  /*f090*/  STS [R19+0x6400], R110 ;  /* 0x0064006e13007388 */ /* 0x000fe80000000800 */
[----:B------:R-:W-:Y:S04]  /*f0a0*/  STS [R21+0x4000], R116 ;  /* 0x0040007415007388 */ /* 0x000fe80000000800 */
[----:B------:R-:W-:Y:S01]  /*f0b0*/  STS [R21+0x4400], R118 ;  /* 0x0044007615007388 */ /* 0x000fe20000000800 */
[----:B----4-:R-:W-:Y:S01]  /*f0c0*/  @P5 FFMA.FTZ R0, R168, R5, R11 ;  /* 0x00000005a8005223 */ /* 0x010fe2000001000b */
[----:B------:R-:W-:Y:S01]  /*f0d0*/  MOV R5, 0x7f800000 ;  /* 0x7f80000000057802 */ /* 0x000fe20000000f00 */
[----:B------:R-:W4:Y:S01]  /*f0e0*/  @P3 LDC R11, c[0x0][0x2e8] ;  /* 0x0000ba00ff0b3b82 */ /* 0x000f220000000800 */
[----:B------:R-:W-:Y:S01]  /*f0f0*/  STS [R23+0x4000], R128 ;  /* 0x0040008017007388 */ /* 0x000fe20000000800 */
[----:B--2---:R-:W-:Y:S01]  /*f100*/  @P4 FFMA.FTZ R5, R167, R14, R16 ;  /* 0x0000000ea7054223 */ /* 0x004fe20000010010 */
[----:B------:R-:W-:-:S02]  /*f110*/  MOV R16, 0x7f800000 ;  /* 0x7f80000000107802 */ /* 0x000fc40000000f00 */
[----:B------:R-:W-:Y:S01]  /*f120*/  STS [R23+0x4400], R130 ;  /* 0x0044008217007388 */ /* 0x000fe20000000800 */
[----:B-----5:R-:W-:-:S03]  /*f130*/  MOV R17, 0x7f800000 ;  /* 0x7f80000000117802 */ /* 0x020fc60000000f00 */
[----:B------:R-:W-:Y:S04]  /*f140*/  STS [R21+0x6000], R120 ;  /* 0x0060007815007388 */ /* 0x000fe80000000800 */
[----:B------:R-:W-:Y:S04]  /*f150*/  STS [R21+0x6400], R122 ;  /* 0x0064007a15007388 */ /* 0x000fe80000000800 */
[----:B------:R2:W-:Y:S04]  /*f160*/  STS [R23+0x6400], R2 ;  /* 0x0064000217007388 */ /* 0x0005e80000000800 */
[----:B------:R1:W-:Y:S01]  /*f170*/  STS [R23+0x6000], R124 ;  /* 0x0060007c17007388 */ /* 0x0003e20000000800 */
[----:B--2---:R2:W5:Y:S02]  /*f180*/  @P3 MUFU.LG2 R2, R8 ;  /* 0x0000000800023308 */ /* 0x0045640000000c00 */
[----:B--2---:R-:W2:Y:S01]  /*f190*/  LDC.64 R8, c[0x0][0x290] ;  /* 0x0000a400ff087b82 */ /* 0x004ea20000000a00 */
[----:B-----5:R-:W-:Y:S01]  /*f1a0*/  @P3 FMUL.FTZ R15, R2, 0.69314718246459960938 ;  /* 0x3f317218020f3820 */ /* 0x020fe20000410000 */
[----:B------:R-:W-:-:S03]  /*f1b0*/  @P0 FMUL.FTZ R2, R7, 0.69314718246459960938 ;  /* 0x3f31721807020820 */ /* 0x000fc60000410000 */
[----:B----4-:R-:W-:Y:S01]  /*f1c0*/  @P3 FFMA.FTZ R16, R166, R11, R15 ;  /* 0x0000000ba6103223 */ /* 0x010fe2000001000f */
[----:B---3--:R-:W-:Y:S02]  /*f1d0*/  @P0 FFMA.FTZ R17, R165, R10, R2 ;  /* 0x0000000aa5110223 */ /* 0x008fe40000010002 */
[----:B------:R-:W-:Y:S06]  /*f1e0*/  BAR.SYNC.DEFER_BLOCKING 0x0 ;  /* 0x0000000000007b1d */ /* 0x000fec0000010000 */
[----:B-1----:R-:W-:Y:S05]  /*f1f0*/  @P6 BRA `(.L_x_1092) ;  /* 0x0000000000c46947 */ /* 0x002fea0003800000 */
        /* <DEDUP_REMOVED lines=26> */
[----:B------:R-:W3:Y:S01]  /*f3a0*/  @!P5 LDC.64 R10, c[0x0][0x2b0] ;  /* 0x0000ac00ff0adb82 */ /* 0x000ee20000000a00 */
[----:B------:R-:W-:Y:S01]  /*f3b0*/  @!P3 IMAD R22, R22, UR13, RZ ;  /* 0x0000000d1616bc24 */ /* 0x000fe2000f8e02ff */
[----:B------:R-:W-:-:S06]  /*f3c0*/  @!P6 LEA.HI.X.SX32 R20, R20, UR14, 0x1, P0 ;  /* 0x0000000e1414ec11 */ /* 0x000fcc00080f0eff */
[----:B------:R-:W4:Y:S08]  /*f3d0*/  @!P4 LDC.64 R6, c[0x0][0x2b0] ;  /* 0x0000ac00ff06cb82 */ /* 0x000f300000000a00 */
[----:B------:R-:W5:Y:S01]  /*f3e0*/  @!P3 LDC.64 R2, c[0x0][0x2b0] ;  /* 0x0000ac00ff02bb82 */ /* 0x000f620000000a00 */
[----:B-1----:R-:W-:Y:S02]  /*f3f0*/  @!P6 LEA R26, P1, R21, R14, 0x2 ;  /* 0x0000000e151ae211 */ /* 0x002fe400078210ff */
[----:B------:R-:W-:-:S02]  /*f400*/  @!P5 IADD3 R14, P0, R24, UR8, RZ ;  /* 0x00000008180edc10 */ /* 0x000fc4000ff1e0ff */
[----:B------:R-:W-:Y:S02]  /*f410*/  @!P6 LEA.HI.X R27, R21, R15, R20, 0x2, P1 ;  /* 0x0000000f151be211 */ /* 0x000fe400008f1414 */
[----:B------:R-:W-:Y:S02]  /*f420*/  @!P5 LEA.HI.X.SX32 R24, R24, UR14, 0x1, P0 ;  /* 0x0000000e1818dc11 */ /* 0x000fe400080f0eff */
[----:B---3--:R-:W-:Y:S01]  /*f430*/  @!P5 LEA R20, P2, R14, R10, 0x2 ;  /* 0x0000000a0e14d211 */ /* 0x008fe200078410ff */
[----:B------:R1:W-:Y:S01]  /*f440*/  @!P6 STG.E desc[UR16][R26.64], R0 ;  /* 0x000000001a00e986 */ /* 0x0003e2000c101910 */
[C---:B------:R-:W-:Y:S02]  /*f450*/  @!P4 IADD3 R10, P1, R23.reuse, UR8, RZ ;  /* 0x00000008170acc10 */ /* 0x040fe4000ff3e0ff */
[----:B------:R-:W-:Y:S02]  /*f460*/  @!P3 IADD3 R15, P0, R22, UR8, RZ ;  /* 0x00000008160fbc10 */ /* 0x000fe4000ff1e0ff */
[----:B------:R-:W-:-:S02]  /*f470*/  @!P4 LEA.HI.X.SX32 R23, R23, UR14, 0x1, P1 ;  /* 0x0000000e1717cc11 */ /* 0x000fc400088f0eff */
[----:B------:R-:W-:Y:S02]  /*f480*/  @!P3 LEA.HI.X.SX32 R22, R22, UR14, 0x1, P0 ;  /* 0x0000000e1616bc11 */ /* 0x000fe400080f0eff */
[----:B----4-:R-:W-:Y:S02]  /*f490*/  @!P4 LEA R6, P1, R10, R6, 0x2 ;  /* 0x000000060a06c211 */ /* 0x010fe400078210ff */
[----:B------:R-:W-:Y:S02]  /*f4a0*/  @!P5 LEA.HI.X R21, R14, R11, R24, 0x2, P2 ;  /* 0x0000000b0e15d211 */ /* 0x000fe400010f1418 */
[----:B------:R-:W-:Y:S02]  /*f4b0*/  @!P4 LEA.HI.X R7, R10, R7, R23, 0x2, P1 ;  /* 0x000000070a07c211 */ /* 0x000fe400008f1417 */
[C---:B-----5:R-:W-:Y:S01]  /*f4c0*/  @!P3 LEA R2, P0, R15.reuse, R2, 0x2 ;  /* 0x000000020f02b211 */ /* 0x060fe200078010ff */
[----:B------:R1:W-:Y:S03]  /*f4d0*/  @!P5 STG.E desc[UR16][R20.64], R5 ;  /* 0x000000051400d986 */ /* 0x0003e6000c101910 */
[----:B------:R-:W-:Y:S01]  /*f4e0*/  @!P3 LEA.HI.X R3, R15, R3, R22, 0x2, P0 ;  /* 0x000000030f03b211 */ /* 0x000fe200000f1416 */
[----:B------:R1:W-:Y:S04]  /*f4f0*/  @!P4 STG.E desc[UR16][R6.64], R16 ;  /* 0x000000100600c986 */ /* 0x0003e8000c101910 */
[----:B------:R1:W-:Y:S04]  /*f500*/  @!P3 STG.E desc[UR16][R2.64], R17 ;  /* 0x000000110200b986 */ /* 0x0003e8000c101910 */
.L_x_1092:
[----:B------:R-:W-:Y:S05]  /*f510*/  BSYNC B0 ;  /* 0x0000000000007941 */ /* 0x000fea0003800000 */
.L_x_1091:
[----:B------:R-:W-:Y:S01]  /*f520*/  USHF.R.S32.HI UR4, URZ, 0x1f, UR12 ;  /* 0x0000001f3f047899 */ /* 0x000fe2000801140c */
[----:B------:R-:W-:Y:S01]  /*f530*/  SHF.R.S32.HI R19, RZ, 0x1f, R18 ;  /* 0x0000001fff137819 */ /* 0x000fe20000011412 */
[----:B------:R-:W-:Y:S01]  /*f540*/  ULDC.64 UR6, c[0x0][0x298] ;  /* 0x0000a60000067ab9 */ /* 0x000fe20000000a00 */
[----:B-1----:R-:W-:Y:S01]  /*f550*/  SHF.R.S32.HI R2, RZ, 0x3, R4 ;  /* 0x00000003ff027819 */ /* 0x002fe20000011404 */
[----:B------:R-:W-:Y:S02]  /*f560*/  LDS.128 R60, [R224+0x800] ;  /* 0x00080000e03c7984 */ /* 0x000fe40000000c00 */
[C---:B--2---:R-:W-:Y:S01]  /*f570*/  IMAD R0, R8.reuse, UR4, RZ ;  /* 0x0000000408007c24 */ /* 0x044fe2000f8e02ff */
[----:B------:R-:W-:Y:S01]  /*f580*/  USHF.R.S32.HI UR4, URZ, 0x1f, UR11 ;  /* 0x0000001f3f047899 */ /* 0x000fe2000801140b */
[----:B------:R-:W-:Y:S01]  /*f590*/  IMAD.WIDE.U32 R18, R8, UR12, R18 ;  /* 0x0000000c08127c25 */ /* 0x000fe2000f8e0012 */
[----:B------:R-:W-:Y:S01]  /*f5a0*/  SHF.R.S32.HI R3, RZ, 0x1f, R2 ;  /* 0x0000001fff037819 */ /* 0x000fe20000011402 */
[----:B------:R-:W-:Y:S02]  /*f5b0*/  LDS.128 R4, [R224+0x4000] ;  /* 0x00400000e0047984 */ /* 0x000fe40000000c00 */
[----:B------:R-:W-:-:S02]  /*f5c0*/  IMAD R9, R9, UR12, R0 ;  /* 0x0000000c09097c24 */ /* 0x000fc4000f8e0200 */
[C---:B------:R-:W-:Y:S01]  /*f5d0*/  IMAD R0, R12.reuse, UR4, RZ ;  /* 0x000000040c007c24 */ /* 0x040fe2000f8e02ff */
[----:B------:R-:W-:Y:S01]  /*f5e0*/  ULDC.64 UR4, c[0x0][0x280] ;  /* 0x0000a00000047ab9 */ /* 0x000fe20000000a00 */
[----:B------:R-:W-:Y:S01]  /*f5f0*/  IMAD.IADD R19, R19, 0x1, R9 ;  /* 0x0000000113137824 */ /* 0x000fe200078e0209 */
[----:B------:R-:W-:Y:S01]  /*f600*/  LDS.128 R32, [R224+0x4800] ;  /* 0x00480000e0207984 */ /* 0x000fe20000000c00 */
[----:B------:R-:W-:Y:S02]  /*f610*/  IMAD R13, R13, UR11, R0 ;  /* 0x0000000b0d0d7c24 */ /* 0x000fe4000f8e0200 */
[----:B------:R-:W-:Y:S01]  /*f620*/  IMAD.WIDE.U32 R14, R12, UR11, R18 ;  /* 0x0000000b0c0e7c25 */ /* 0x000fe2000f8e0012 */
[----:B------:R-:W1:Y:S03]  /*f630*/  LDS.128 R8, [R224] ;  /* 0x00000000e0087984 */ /* 0x000e660000000c00 */
[----:B------:R-:W-:Y:S01]  /*f640*/  IMAD.WIDE R2, R223, 0x80, R2 ;  /* 0x00000080df027825 */ /* 0x000fe200078e0202 */
[----:B------:R-:W2:Y:S03]  /*f650*/  LDS.128 R56, [R224+0x1000] ;  /* 0x00100000e0387984 */ /* 0x000ea60000000c00 */
[----:B------:R-:W-:Y:S01]  /*f660*/  IMAD.IADD R13, R15, 0x1, R13 ;  /* 0x000000010f0d7824 */ /* 0x000fe200078e020d */
[----:B------:R-:W3:Y:S01]  /*f670*/  LDS.128 R28, [R224+0x5000] ;  /* 0x00500000e01c7984 */ /* 0x000ee20000000c00 */
[----:B------:R-:W-:-:S02]  /*f680*/  IMAD R0, R3, UR6, RZ ;  /* 0x0000000603007c24 */ /* 0x000fc4000f8e02ff */
[----:B------:R-:W-:Y:S01]  /*f690*/  IMAD.MOV.U32 R12, RZ, RZ, R14 ;  /* 0x000000ffff0c7224 */ /* 0x000fe200078e000e */
[----:B------:R-:W4:Y:S01]  /*f6a0*/  LDS.128 R52, [R224+0x1800] ;  /* 0x00180000e0347984 */ /* 0x000f220000000c00 */
[C---:B------:R-:W-:Y:S02]  /*f6b0*/  IMAD R0, R2.reuse, UR7, R0 ;  /* 0x0000000702007c24 */ /* 0x040fe4000f8e0200 */
[----:B------:R-:W-:Y:S01]  /*f6c0*/  IMAD.WIDE.U32 R12, R2, UR6, R12 ;  /* 0x00000006020c7c25 */ /* 0x000fe2000f8e000c */
[----:B------:R-:W5:Y:S03]  /*f6d0*/  LDS.128 R24, [R224+0x5800] ;  /* 0x00580000e0187984 */ /* 0x000f660000000c00 */
[----:B------:R-:W-:Y:S01]  /*f6e0*/  IMAD.IADD R0, R13, 0x1, R0 ;  /* 0x000000010d007824 */ /* 0x000fe200078e0200 */
[C---:B------:R-:W-:Y:S01]  /*f6f0*/  LEA R2, P0, R12.reuse, UR4, 0x1 ;  /* 0x000000040c027c11 */ /* 0x040fe2000f8008ff */
[----:B------:R-:W-:Y:S01]  /*f700*/  USHF.L.U32 UR4, UR6, 0x5, URZ ;  /* 0x0000000506047899 */ /* 0x000fe2000800063f */
[----:B------:R-:W5:Y:S01]  /*f710*/  LDS.128 R48, [R224+0x2000] ;  /* 0x00200000e0307984 */ /* 0x000f620000000c00 */
[----:B------:R-:W-:Y:S01]  /*f720*/  USHF.L.U64.HI UR6, UR6, 0x5, UR7 ;  /* 0x0000000506067899 */ /* 0x000fe20008010207 */
        /* <DEDUP_REMOVED lines=17> */
[----:B-1----:R-:W-:Y:S01]  /*f840*/  STG.E.128 desc[UR16][R2.64], R8 ;  /* 0x0000000802007986 */ /* 0x002fe2000c101d10 */
[----:B------:R-:W-:-:S03]  /*f850*/  IADD3.X R77, R75, UR6, RZ, P0, !PT ;  /* 0x000000064b4d7c10 */ /* 0x000fc600087fe4ff */
[----:B------:R1:W-:Y:S04]  /*f860*/  STG.E.128 desc[UR16][R2.64+0x80], R4 ;  /* 0x0000800402007986 */ /* 0x0003e8000c101d10 */
[----:B------:R-:W-:Y:S04]  /*f870*/  STG.E.128 desc[UR16][R68.64], R60 ;  /* 0x0000003c44007986 */ /* 0x000fe8000c101d10 */
[----:B------:R-:W-:Y:S04]  /*f880*/  STG.E.128 desc[UR16][R68.64+0x80], R32 ;  /* 0x0000802044007986 */ /* 0x000fe8000c101d10 */
[----:B--2---:R-:W-:Y:S04]  /*f890*/  STG.E.128 desc[UR16][R70.64], R56 ;  /* 0x0000003846007986 */ /* 0x004fe8000c101d10 */
[----:B---3--:R-:W-:Y:S04]  /*f8a0*/  STG.E.128 desc[UR16][R70.64+0x80], R28 ;  /* 0x0000801c46007986 */ /* 0x008fe8000c101d10 */
[----:B----4-:R-:W-:Y:S04]  /*f8b0*/  STG.E.128 desc[UR16][R72.64], R52 ;  /* 0x0000003448007986 */ /* 0x010fe8000c101d10 */
[----:B-----5:R-:W-:Y:S04]  /*f8c0*/  STG.E.128 desc[UR16][R72.64+0x80], R24 ;  /* 0x0000801848007986 */ /* 0x020fe8000c101d10 */
[----:B------:R-:W-:Y:S04]  /*f8d0*/  STG.E.128 desc[UR16][R74.64], R48 ;  /* 0x000000304a007986 */ /* 0x000fe8000c101d10 */
[----:B------:R-:W-:Y:S01]  /*f8e0*/  STG.E.128 desc[UR16][R74.64+0x80], R20 ;  /* 0x000080144a007986 */ /* 0x000fe2000c101d10 */
[----:B-1----:R-:W-:-:S03]  /*f8f0*/  IADD3 R2, P0, R76, UR4, RZ ;  /* 0x000000044c027c10 */ /* 0x002fc6000ff1e0ff */
[----:B------:R-:W-:Y:S01]  /*f900*/  STG.E.128 desc[UR16][R76.64], R44 ;  /* 0x0000002c4c007986 */ /* 0x000fe2000c101d10 */
[----:B------:R-:W-:Y:S02]  /*f910*/  IADD3.X R3, R77, UR6, RZ, P0, !PT ;  /* 0x000000064d037c10 */ /* 0x000fe400087fe4ff */
[----:B------:R-:W-:Y:S01]  /*f920*/  IADD3 R4, P0, R2, UR4, RZ ;  /* 0x0000000402047c10 */ /* 0x000fe2000ff1e0ff */
[----:B------:R-:W-:Y:S03]  /*f930*/  STG.E.128 desc[UR16][R76.64+0x80], R16 ;  /* 0x000080104c007986 */ /* 0x000fe6000c101d10 */
[----:B------:R-:W-:Y:S01]  /*f940*/  IADD3.X R5, R3, UR6, RZ, P0, !PT ;  /* 0x0000000603057c10 */ /* 0x000fe200087fe4ff */
[----:B------:R-:W-:Y:S04]  /*f950*/  STG.E.128 desc[UR16][R2.64], R40 ;  /* 0x0000002802007986 */ /* 0x000fe8000c101d10 */
[----:B------:R-:W-:Y:S04]  /*f960*/  STG.E.128 desc[UR16][R2.64+0x80], R12 ;  /* 0x0000800c02007986 */ /* 0x000fe8000c101d10 */
[----:B------:R-:W-:Y:S04]  /*f970*/  STG.E.128 desc[UR16][R4.64], R36 ;  /* 0x0000002404007986 */ /* 0x000fe8000c101d10 */
[----:B------:R-:W-:Y:S01]  /*f980*/  STG.E.128 desc[UR16][R4.64+0x80], R64 ;  /* 0x0000804004007986 */ /* 0x000fe2000c101d10 */
[----:B------:R-:W-:Y:S05]  /*f990*/  EXIT ;  /* 0x000000000000794d */ /* 0x000fea0003800000 */
.L_x_1080:
[----:B------:R-:W-:Y:S01]  /*f9a0*/  SHF.R.S32.HI R2, RZ, 0x1f, R111 ;  /* 0x0000001fff027819 */ /* 0x000fe2000001146f */
[----:B------:R-:W-:Y:S01]  /*f9b0*/  ULDC.U8 UR9, c[0x0][0x3d9] ;  /* 0x0000f64000097ab9 */ /* 0x000fe20000000000 */
[----:B------:R-:W-:Y:S01]  /*f9c0*/  SHF.R.S32.HI R3, RZ, 0x1f, R12 ;  /* 0x0000001fff037819 */ /* 0x000fe2000001140c */
[----:B------:R-:W-:Y:S01]  /*f9d0*/  UISETP.NE.AND UP1, UPT, UR9, URZ, UPT ;  /* 0x0000003f0900728c */ /* 0x000fe2000bf25270 */
[----:B------:R-:W-:Y:S01]  /*f9e0*/  LEA.HI R2, R2, R111, RZ, 0x3 ;  /* 0x0000006f02027211 */ /* 0x000fe200078f18ff */
[----:B------:R-:W-:Y:S01]  /*f9f0*/  ULDC.64 UR6, c[0x0][0x290] ;  /* 0x0000a40000067ab9 */ /* 0x000fe20000000a00 */
[----:B------:R-:W-:Y:S01]  /*fa00*/  ULDC.U8 UR10, c[0x0][0x3d8] ;  /* 0x0000f600000a7ab9 */ /* 0x000fe20000000000 */
[----:B------:R-:W-:Y:S01]  /*fa10*/  IMAD R3, R3, UR6, RZ ;  /* 0x0000000603037c24 */ /* 0x000fe2000f8e02ff */
[----:B------:R-:W-:Y:S01]  /*fa20*/  LOP3.LUT R6, R2, 0x1ffffff8, RZ, 0xc0, !PT ;  /* 0x1ffffff802067812 */ /* 0x000fe200078ec0ff */
[----:B------:R-:W-:Y:S01]  /*fa30*/  ULDC.64 UR4, c[0x0][0x2a0] ;  /* 0x0000a80000047ab9 */ /* 0x000fe20000000a00 */
[----:B------:R-:W-:Y:S01]  /*fa40*/  SHF.R.S32.HI R2, RZ, 0x3, R2 ;  /* 0x00000003ff027819 */ /* 0x000fe20000011402 */
[----:B------:R-:W-:Y:S01]  /*fa50*/  IMAD R0, R12, UR7, R3 ;  /* 0x000000070c007c24 */ /* 0x000fe2000f8e0203 */
[----:B------:R-:W-:Y:S01]  /*fa60*/  SHF.R.S32.HI R4, RZ, 0x1f, R13 ;  /* 0x0000001fff047819 */ /* 0x000fe2000001140d */
[----:B------:R-:W-:Y:S01]  /*fa70*/  IMAD.IADD R6, R111, 0x1, -R6 ;  /* 0x000000016f067824 */ /* 0x000fe200078e0a06 */
[----:B------:R-:W-:Y:S01]  /*fa80*/  @!UP1 UISETP.NE.AND UP0, UPT, UR10, URZ, UPT ;  /* 0x0000003f0a00928c */ /* 0x000fe2000bf05270 */
[--C-:B------:R-:W-:Y:S01]  /*fa90*/  SHF.R.S32.HI R3, RZ, 0x1f, R2.reuse ;  /* 0x0000001fff037819 */ /* 0x100fe20000011402 */
[----:B------:R-:W-:Y:S01]  /*faa0*/  @UP1 ULDC UR8, c[0x0][0x2c0] ;  /* 0x0000b00000081ab9 */ /* 0x000fe20000000800 */
[----:B------:R-:W-:Y:S01]  /*fab0*/  IMAD.SHL.U32 R6, R6, 0x8, RZ ;  /* 0x0000000806067824 */ /* 0x000fe200078e00ff */
[----:B------:R-:W-:Y:S01]  /*fac0*/  @UP1 UIMAD UR8, UR15, UR8, URZ ;  /* 0x000000080f0812a4 */ /* 0x000fe2000f8e023f */
[----:B------:R-:W-:Y:S01]  /*fad0*/  IMAD R4, R4, UR4, RZ ;  /* 0x0000000404047c24 */ /* 0x000fe2000f8e02ff */
[----:B------:R-:W-:Y:S01]  /*fae0*/  @UP1 UMOV UR11, 0x1 ;  /* 0x00000001000b1882 */ /* 0x000fe20000000000 */
[----:B------:R-:W-:Y:S01]  /*faf0*/  IMAD.WIDE R8, R223, 0x80, R2 ;  /* 0x00000080df087825 */ /* 0x000fe200078e0202 */
[----:B------:R-:W-:Y:S01]  /*fb00*/  SHF.R.S32.HI R7, RZ, 0x1f, R6 ;  /* 0x0000001fff077819 */ /* 0x000fe20000011406 */
[----:B------:R-:W-:Y:S01]  /*fb10*/  BSSY B0, `(.L_x_1093) ;  /* 0x0000054000007945 */ /* 0x000fe20003800000 */
[----:B------:R-:W-:Y:S01]  /*fb20*/  ISETP.NE.AND P1, PT, RZ, UR10, PT ;  /* 0x0000000aff007c0c */ /* 0x000fe2000bf25270 */
[----:B------:R-:W-:-:S02]  /*fb30*/  IMAD R4, R13, UR5, R4 ;  /* 0x000000050d047c24 */ /* 0x000fc4000f8e0204 */
[----:B------:R-:W-:Y:S01]  /*fb40*/  IMAD.WIDE.U32 R6, R12, UR6, R6 ;  /* 0x000000060c067c25 */ /* 0x000fe2000f8e0006 */
[----:B------:R-:W-:Y:S01]  /*fb50*/  @!UP1 ULDC UR6, c[0x0][0x2e4] ;  /* 0x0000b90000069ab9 */ /* 0x000fe20000000800 */
[----:B------:R-:W-:Y:S01]  /*fb60*/  ISETP.EQ.AND P1, PT, RZ, UR9, P1 ;  /* 0x00000009ff007c0c */ /* 0x000fe20008f22270 */
[----:B------:R-:W-:Y:S01]  /*fb70*/  @!UP1 USEL UR8, UR15, UR6, !UP0 ;  /* 0x000000060f089287 */ /* 0x000fe2000c000000 */
[----:B------:R-:W-:Y:S02]  /*fb80*/  IMAD.IADD R7, R0, 0x1, R7 ;  /* 0x0000000100077824 */ /* 0x000fe400078e0207 */
[----:B------:R-:W-:Y:S02]  /*fb90*/  @!UP1 ULDC UR6, c[0x0][0x270] ;  /* 0x00009c0000069ab9 */ /* 0x000fe40000000800 */
[----:B------:R-:W-:Y:S01]  /*fba0*/  @!UP1 UIMAD UR11, UR8, UR6, URZ ;  /* 0x00000006080b92a4 */ /* 0x000fe2000f8e023f */
[----:B------:R-:W-:Y:S01]  /*fbb0*/  IMAD.WIDE.U32 R6, R13, UR4, R6 ;  /* 0x000000040d067c25 */ /* 0x000fe2000f8e0006 */
[----:B------:R-:W-:Y:S01]  /*fbc0*/  ULDC.64 UR4, c[0x0][0x280] ;  /* 0x0000a00000047ab9 */ /* 0x000fe20000000a00 */
[----:B------:R-:W-:-:S02]  /*fbd0*/  ULDC.64 UR6, c[0x0][0x298] ;  /* 0x0000a60000067ab9 */ /* 0x000fc40000000a00 */
[----:B------:R-:W-:Y:S01]  /*fbe0*/  IMAD R5, R9, UR6, RZ ;  /* 0x0000000609057c24 */ /* 0x000fe2000f8e02ff */
[----:B------:R-:W-:Y:S01]  /*fbf0*/  USHF.L.U32 UR9, UR6, 0x5, URZ ;  /* 0x0000000506097899 */ /* 0x000fe2000800063f */
[----:B------:R-:W-:Y:S02]  /*fc00*/  IMAD.IADD R7, R4, 0x1, R7 ;  /* 0x0000000104077824 */ /* 0x000fe400078e0207 */
[C---:B------:R-:W-:Y:S02]  /*fc10*/  IMAD R5, R8.reuse, UR7, R5 ;  /* 0x0000000708057c24 */ /* 0x040fe4000f8e0205 */
[----:B------:R-:W-:Y:S01]  /*fc20*/  IMAD.WIDE.U32 R8, R8, UR6, R6 ;  /* 0x0000000608087c25 */ /* 0x000fe2000f8e0006 */
[----:B------:R-:W-:-:S03]  /*fc30*/  USHF.L.U64.HI UR6, UR6, 0x5, UR7 ;  /* 0x0000000506067899 */ /* 0x000fc60008010207 */
[----:B------:R-:W-:Y:S01]  /*fc40*/  IMAD.IADD R5, R5, 0x1, R9 ;  /* 0x0000000105057824 */ /* 0x000fe200078e0209 */
[----:B------:R-:W-:Y:S01]  /*fc50*/  LEA R6, P0, R8, UR4, 0x1 ;  /* 0x0000000408067c11 */ /* 0x000fe2000f8008ff */
[C---:B------:R-:W-:Y:S02]  /*fc60*/  IMAD R0, R12.reuse, UR11, RZ ;  /* 0x0000000b0c007c24 */ /* 0x040fe4000f8e02ff */
[----:B------:R-:W-:Y:S01]  /*fc70*/  IMAD R12, R12, UR15, RZ ;  /* 0x0000000f0c0c7c24 */ /* 0x000fe2000f8e02ff */
[----:B------:R-:W-:Y:S02]  /*fc80*/  LEA.HI.X R7, R8, UR5, R5, 0x1, P0 ;  /* 0x0000000508077c11 */ /* 0x000fe400080f0c05 */
[----:B------:R-:W-:Y:S02]  /*fc90*/  IADD3 R8, P0, R6, UR9, RZ ;  /* 0x0000000906087c10 */ /* 0x000fe4000ff1e0ff */
[----:B------:R-:W-:Y:S01]  /*fca0*/  SEL R0, R0, RZ, !P1 ;  /* 0x000000ff00007207 */ /* 0x000fe20004800000 */
[----:B------:R-:W-:Y:S01]  /*fcb0*/  STG.E.128 desc[UR16][R6.64], RZ ;  /* 0x000000ff06007986 */ /* 0x000fe2000c101d10 */
[----:B------:R-:W-:-:S02]  /*fcc0*/  IADD3.X R9, R7, UR6, RZ, P0, !PT ;  /* 0x0000000607097c10 */ /* 0x000fc400087fe4ff */
[----:B------:R-:W-:Y:S01]  /*fcd0*/  IADD3 R10, P0, R8, UR9, RZ ;  /* 0x00000009080a7c10 */ /* 0x000fe2000ff1e0ff */
[----:B------:R-:W-:Y:S01]  /*fce0*/  IMAD R13, R13, UR8, R0 ;  /* 0x000000080d0d7c24 */ /* 0x000fe2000f8e0200 */
[----:B------:R-:W-:Y:S01]  /*fcf0*/  @UP1 ULDC UR8, c[0x0][0x2c0] ;  /* 0x0000b00000081ab9 */ /* 0x000fe20000000800 */
[----:B------:R1:W-:Y:S01]  /*fd00*/  STG.E.128 desc[UR16][R6.64+0x80], RZ ;  /* 0x000080ff06007986 */ /* 0x0003e2000c101d10 */
[----:B------:R-:W-:Y:S01]  /*fd10*/  IADD3.X R11, R9, UR6, RZ, P0, !PT ;  /* 0x00000006090b7c10 */ /* 0x000fe200087fe4ff */
[----:B------:R-:W-:Y:S01]  /*fd20*/  @!UP1 UMOV UR8, 0x1 ;  /* 0x0000000100089882 */ /* 0x000fe20000000000 */
[----:B------:R-:W-:Y:S01]  /*fd30*/  IADD3 R14, P0, R10, UR9, RZ ;  /* 0x000000090a0e7c10 */ /* 0x000fe2000ff1e0ff */
[----:B------:R-:W-:Y:S01]  /*fd40*/  STG.E.128 desc[UR16][R8.64], RZ ;  /* 0x000000ff08007986 */ /* 0x000fe2000c101d10 */
[----:B------:R-:W-:Y:S01]  /*fd50*/  SHF.R.S32.HI R0, RZ, 0x1f, R12 ;  /* 0x0000001fff007819 */ /* 0x000fe2000001140c */
[----:B------:R-:W-:Y:S01]  /*fd60*/  IMAD R4, R114, UR8, RZ ;  /* 0x0000000872047c24 */ /* 0x000fe2000f8e02ff */
[----:B------:R-:W-:Y:S01]  /*fd70*/  IADD3.X R15, R11, UR6, RZ, P0, !PT ;  /* 0x000000060b0f7c10 */ /* 0x000fe200087fe4ff */
[----:B------:R2:W-:Y:S01]  /*fd80*/  STG.E.128 desc[UR16][R8.64+0x80], RZ ;  /* 0x000080ff08007986 */ /* 0x0005e2000c101d10 */
[----:B------:R-:W-:-:S02]  /*fd90*/  IADD3 R18, P0, R14, UR9, RZ ;  /* 0x000000090e127c10 */ /* 0x000fc4000ff1e0ff */
[----:B------:R-:W-:Y:S01]  /*fda0*/  SEL R12, R12, RZ, P1 ;  /* 0x000000ff0c0c7207 */ /* 0x000fe20000800000 */
[----:B------:R-:W-:Y:S01]  /*fdb0*/  STG.E.128 desc[UR16][R10.64], RZ ;  /* 0x000000ff0a007986 */ /* 0x000fe2000c101d10 */
[----:B------:R-:W-:Y:S02]  /*fdc0*/  IADD3.X R19, R15, UR6, RZ, P0, !PT ;  /* 0x000000060f137c10 */ /* 0x000fe400087fe4ff */
[----:B------:R-:W-:Y:S01]  /*fdd0*/  IADD3 R20, P0, R18, UR9, RZ ;  /* 0x0000000912147c10 */ /* 0x000fe2000ff1e0ff */
[----:B------:R3:W-:Y:S01]  /*fde0*/  STG.E.128 desc[UR16][R10.64+0x80], RZ ;  /* 0x000080ff0a007986 */ /* 0x0007e2000c101d10 */
[----:B------:R-:W-:Y:S02]  /*fdf0*/  SEL R5, R0, RZ, P1 ;  /* 0x000000ff00057207 */ /* 0x000fe40000800000 */
[----:B------:R-:W-:Y:S01]  /*fe00*/  IADD3.X R21, R19, UR6, RZ, P0, !PT ;  /* 0x0000000613157c10 */ /* 0x000fe200087fe4ff */
[----:B------:R-:W-:Y:S01]  /*fe10*/  STG.E.128 desc[UR16][R14.64], RZ ;  /* 0x000000ff0e007986 */ /* 0x000fe2000c101d10 */
[----:B------:R-:W-:-:S02]  /*fe20*/  IADD3 R16, P0, R20, UR9, RZ ;  /* 0x0000000914107c10 */ /* 0x000fc4000ff1e0ff */
[--C-:B------:R-:W-:Y:S01]  /*fe30*/  IADD3 R0, P3, P2, R4, R12, R13.reuse ;  /* 0x0000000c04007210 */ /* 0x100fe20007a7e00d */
[----:B------:R4:W-:Y:S01]  /*fe40*/  STG.E.128 desc[UR16][R14.64+0x80], RZ ;  /* 0x000080ff0e007986 */ /* 0x0009e2000c101d10 */
[----:B------:R-:W-:Y:S01]  /*fe50*/  IADD3.X R17, R21, UR6, RZ, P0, !PT ;  /* 0x0000000615117c10 */ /* 0x000fe200087fe4ff */
[C---:B------:R-:W-:Y:S01]  /*fe60*/  VIADD R12, R2.reuse, 0x10 ;  /* 0x00000010020c7836 */ /* 0x040fe20000000000 */
[----:B------:R-:W-:Y:S01]  /*fe70*/  SHF.R.S32.HI R4, RZ, 0x1f, R4 ;  /* 0x0000001fff047819 */ /* 0x000fe20000011404 */
[----:B------:R4:W-:Y:S01]  /*fe80*/  STG.E.128 desc[UR16][R18.64], RZ ;  /* 0x000000ff12007986 */ /* 0x0009e2000c101d10 */
[----:B------:R-:W-:Y:S01]  /*fe90*/  SHF.R.S32.HI R13, RZ, 0x1f, R13 ;  /* 0x0000001fff0d7819 */ /* 0x000fe2000001140d */
[----:B-1----:R-:W-:Y:S01]  /*fea0*/  VIADD R7, R2, 0x60 ;  /* 0x0000006002077836 */ /* 0x002fe20000000000 */
[----:B------:R-:W-:Y:S01]  /*feb0*/  LOP3.LUT P1, RZ, R111, 0x7, RZ, 0xc0, !PT ;  /* 0x000000076fff7812 */ /* 0x000fe2000782c0ff */
[----:B------:R1:W-:Y:S01]  /*fec0*/  STG.E.128 desc[UR16][R18.64+0x80], RZ ;  /* 0x000080ff12007986 */ /* 0x0003e2000c101d10 */
[----:B------:R-:W-:Y:S01]  /*fed0*/  IADD3.X R4, R4, R5, R13, P3, P2 ;  /* 0x0000000504047210 */ /* 0x000fe20001fe440d */
[----:B--2---:R-:W-:Y:S01]  /*fee0*/  VIADD R9, R2, 0x40 ;  /* 0x0000004002097836 */ /* 0x004fe20000000000 */
[----:B------:R-:W-:Y:S01]  /*fef0*/  IADD3 R13, -R114, UR15, RZ ;  /* 0x0000000f720d7c10 */ /* 0x000fe2000fffe1ff */
[----:B------:R1:W-:Y:S01]  /*ff00*/  STG.E.128 desc[UR16][R20.64], RZ ;  /* 0x000000ff14007986 */ /* 0x0003e2000c101d10 */
[----:B------:R-:W-:-:S02]  /*ff10*/  VIADD R8, R2, 0x50 ;  /* 0x0000005002087836 */ /* 0x000fc40000000000 */
[C---:B------:R-:W-:Y:S01]  /*ff20*/  ISETP.GE.OR P2, PT, R2.reuse, R13, P1 ;  /* 0x0000000d0200720c */ /* 0x040fe20000f46670 */
[----:B------:R1:W-:Y:S01]  /*ff30*/  STG.E.128 desc[UR16][R20.64+0x80], RZ ;  /* 0x000080ff14007986 */ /* 0x0003e2000c101d10 */
[C---:B---3--:R-:W-:Y:S02]  /*ff40*/  VIADD R11, R2.reuse, 0x20 ;  /* 0x00000020020b7836 */ /* 0x048fe40000000000 */
[----:B------:R-:W-:Y:S01]  /*ff50*/  VIADD R10, R2, 0x30 ;  /* 0x00000030020a7836 */ /* 0x000fe20000000000 */
[----:B------:R1:W-:Y:S04]  /*ff60*/  STG.E.128 desc[UR16][R16.64], RZ ;  /* 0x000000ff10007986 */ /* 0x0003e8000c101d10 */
[----:B------:R1:W-:Y:S01]  /*ff70*/  STG.E.128 desc[UR16][R16.64+0x80], RZ ;  /* 0x000080ff10007986 */ /* 0x0003e2000c101d10 */
[----:B----4-:R-:W-:-:S04]  /*ff80*/  IADD3 R14, P0, R16, UR9, RZ ;  /* 0x00000009100e7c10 */ /* 0x010fc8000ff1e0ff */
[----:B------:R-:W-:-:S05]  /*ff90*/  IADD3.X R15, R17, UR6, RZ, P0, !PT ;  /* 0x00000006110f7c10 */ /* 0x000fca00087fe4ff */
[----:B------:R1:W-:Y:S04]  /*ffa0*/  STG.E.128 desc[UR16][R14.64], RZ ;  /* 0x000000ff0e007986 */ /* 0x0003e8000c101d10 */
[----:B------:R1:W-:Y:S01]  /*ffb0*/  STG.E.128 desc[UR16][R14.64+0x80], RZ ;  /* 0x000080ff0e007986 */ /* 0x0003e2000c101d10 */
[----:B------:R-:W-:Y:S05]  /*ffc0*/  @P2 BRA `(.L_x_1094) ;  /* 0x0000000000202947 */ /* 0x000fea0003800000 */
[----:B------:R-:W-:Y:S01]  /*ffd0*/  IMAD R5, R2, UR8, RZ ;  /* 0x0000000802057c24 */ /* 0x000fe2000f8e02ff */
[----:B------:R-:W-:-:S04]  /*ffe0*/  ULDC.64 UR4, c[0x0][0x2b0] ;  /* 0x0000ac0000047ab9 */ /* 0x000fc80000000a00 */
[----:B------:R-:W-:-:S04]  /*fff0*/  IADD3 R6, P0, R5, R0, RZ ;  /* 0x0000000005067210 */ /* 0x000fc80007f1e0ff */
[----:B------:R-:W-:Y:S02]  /*10000*/  LEA.HI.X.SX32 R5, R5, R4, 0x1, P0 ;  /* 0x0000000405057211 */ /* 0x000fe400000f0eff */
[----:B-1----:R-:W-:-:S04]  /*10010*/  LEA R14, P0, R6, UR4, 0x2 ;  /* 0x00000004060e7c11 */ /* 0x002fc8000f8010ff */
[----:B------:R-:W-:Y:S01]  /*10020*/  LEA.HI.X R15, R6, UR5, R5, 0x2, P0 ;  /* 0x00000005060f7c11 */ /* 0x000fe200080f1405 */
[----:B------:R-:W-:-:S05]  /*10030*/  IMAD.MOV.U32 R5, RZ, RZ, 0x7f800000 ;  /* 0x7f800000ff057424 */ /* 0x000fca00078e00ff */
[----:B------:R2:W-:Y:S03]  /*10040*/  STG.E desc[UR16][R14.64], R5 ;  /* 0x000000050e007986 */ /* 0x0005e6000c101910 */
.L_x_1094:
[----:B------:R-:W-:Y:S05]  /*10050*/  BSYNC B0 ;  /* 0x0000000000007941 */ /* 0x000fea0003800000 */
.L_x_1093:
        /* <DEDUP_REMOVED lines=10> */
[----:B------:R-:W-:Y:S01]  /*10100*/  IMAD R3, R12, UR8, RZ ;  /* 0x000000080c037c24 */ /* 0x000fe2000f8e02ff */
[----:B------:R-:W-:-:S04]  /*10110*/  ULDC.64 UR4, c[0x0][0x2b0] ;  /* 0x0000ac0000047ab9 */ /* 0x000fc80000000a00 */
[----:B------:R-:W-:-:S04]  /*10120*/  IADD3 R6, P0, R3, R0, RZ ;  /* 0x0000000003067210 */ /* 0x000fc80007f1e0ff */
[----:B------:R-:W-:Y:S02]  /*10130*/  LEA.HI.X.SX32 R3, R3, R4, 0x1, P0 ;  /* 0x0000000403037211 */ /* 0x000fe400000f0eff */
[----:B------:R-:W-:-:S04]  /*10140*/  LEA R12, P0, R6, UR4, 0x2 ;  /* 0x00000004060c7c11 */ /* 0x000fc8000f8010ff */
[----:B------:R-:W-:Y:S01]  /*10150*/  LEA.HI.X R13, R6, UR5, R3, 0x2, P0 ;  /* 0x00000005060d7c11 */ /* 0x000fe200080f1403 */
[----:B------:R-:W-:-:S05]  /*10160*/  IMAD.MOV.U32 R3, RZ, RZ, 0x7f800000 ;  /* 0x7f800000ff037424 */ /* 0x000fca00078e00ff */
[----:B------:R3:W-:Y:S03]  /*10170*/  STG.E desc[UR16][R12.64], R3 ;  /* 0x000000030c007986 */ /* 0x0007e6000c101910 */
.L_x_1096:
[----:B------:R-:W-:Y:S05]  /*10180*/  BSYNC B0 ;  /* 0x0000000000007941 */ /* 0x000fea0003800000 */
.L_x_1095:
[----:B------:R-:W-:Y:S04]  /*10190*/  BSSY B0, `(.L_x_1097) ;  /* 0x000000a000007945 */ /* 0x000fe80003800000 */
[----:B------:R-:W-:Y:S05]  /*101a0*/  @P6 BRA `(.L_x_1098) ;  /* 0x0000000000206947 */ /* 0x000fea0003800000 */
[----:B---3--:R-:W-:Y:S01]  /*101b0*/  IMAD R3, R11, UR8, RZ ;  /* 0x000000080b037c24 */ /* 0x008fe2000f8e02ff */
[----:B------:R-:W-:-:S04]  /*101c0*/  ULDC.64 UR4, c[0x0][0x2b0] ;  /* 0x0000ac0000047ab9 */ /* 0x000fc80000000a00 */
[----:B------:R-:W-:-:S04]  /*101d0*/  IADD3 R6, P0, R3, R0, RZ ;  /* 0x0000000003067210 */ /* 0x000fc80007f1e0ff */
[----:B------:R-:W-:Y:S02]  /*101e0*/  LEA.HI.X.SX32 R3, R3, R4, 0x1, P0 ;  /* 0x0000000403037211 */ /* 0x000fe400000f0eff */
[----:B------:R-:W-:-:S04]  /*101f0*/  LEA R12, P0, R6, UR4, 0x2 ;  /* 0x00000004060c7c11 */ /* 0x000fc8000f8010ff */
[----:B------:R-:W-:Y:S01]  /*10200*/  LEA.HI.X R13, R6, UR5, R3, 0x2, P0 ;  /* 0x00000005060d7c11 */ /* 0x000fe200080f1403 */
[----:B------:R-:W-:-:S05]  /*10210*/  IMAD.MOV.U32 R3, RZ, RZ, 0x7f800000 ;  /* 0x7f800000ff037424 */ /* 0x000fca00078e00ff */
[----:B------:R4:W-:Y:S03]  /*10220*/  STG.E desc[UR16][R12.64], R3 ;  /* 0x000000030c007986 */ /* 0x0009e6000c101910 */
.L_x_1098:
[----:B------:R-:W-:Y:S05]  /*10230*/  BSYNC B0 ;  /* 0x0000000000007941 */ /* 0x000fea0003800000 */
.L_x_1097:
[----:B------:R-:W-:Y:S04]  /*10240*/  BSSY B0, `(.L_x_1099) ;  /* 0x000000a000007945 */ /* 0x000fe80003800000 */
[----:B------:R-:W-:Y:S05]  /*10250*/  @P5 BRA `(.L_x_1100) ;  /* 0x0000000000205947 */ /* 0x000fea0003800000 */
[----:B---34-:R-:W-:Y:S01]  /*10260*/  IMAD R3, R10, UR8, RZ ;  /* 0x000000080a037c24 */ /* 0x018fe2000f8e02ff */
[----:B------:R-:W-:-:S04]  /*10270*/  ULDC.64 UR4, c[0x0][0x2b0] ;  /* 0x0000ac0000047ab9 */ /* 0x000fc80000000a00 */
[----:B------:R-:W-:-:S04]  /*10280*/  IADD3 R6, P0, R3, R0, RZ ;  /* 0x0000000003067210 */ /* 0x000fc80007f1e0ff */
[----:B------:R-:W-:Y:S02]  /*10290*/  LEA.HI.X.SX32 R3, R3, R4, 0x1, P0 ;  /* 0x0000000403037211 */ /* 0x000fe400000f0eff */
[----:B------:R-:W-:-:S04]  /*102a0*/  LEA R10, P0, R6, UR4, 0x2 ;  /* 0x00000004060a7c11 */ /* 0x000fc8000f8010ff */
[----:B------:R-:W-:Y:S01]  /*102b0*/  LEA.HI.X R11, R6, UR5, R3, 0x2, P0 ;  /* 0x00000005060b7c11 */ /* 0x000fe200080f1403 */
[----:B------:R-:W-:-:S05]  /*102c0*/  IMAD.MOV.U32 R3, RZ, RZ, 0x7f800000 ;  /* 0x7f800000ff037424 */ /* 0x000fca00078e00ff */
[----:B------:R3:W-:Y:S03]  /*102d0*/  STG.E desc[UR16][R10.64], R3 ;  /* 0x000000030a007986 */ /* 0x0007e6000c101910 */
.L_x_1100:
[----:B------:R-:W-:Y:S05]  /*102e0*/  BSYNC B0 ;  /* 0x0000000000007941 */ /* 0x000fea0003800000 */
.L_x_1099:
        /* <DEDUP_REMOVED lines=10> */
.L_x_1102:
[----:B------:R-:W-:Y:S05]  /*10390*/  BSYNC B0 ;  /* 0x0000000000007941 */ /* 0x000fea0003800000 */
.L_x_1101:
        /* <DEDUP_REMOVED lines=10> */
.L_x_1104:
[----:B------:R-:W-:Y:S05]  /*10440*/  BSYNC B0 ;  /* 0x0000000000007941 */ /* 0x000fea0003800000 */
.L_x_1103:
        /* <DEDUP_REMOVED lines=10> */
.L_x_1106:
[----:B------:R-:W-:Y:S05]  /*104f0*/  BSYNC B0 ;  /* 0x0000000000007941 */ /* 0x000fea0003800000 */
.L_x_1105:
[----:B------:R-:W-:Y:S05]  /*10500*/  @P1 EXIT ;  /* 0x000000000000194d */ /* 0x000fea0003800000 */
[----:B---34-:R-:W-:Y:S01]  /*10510*/  IMAD R3, R2, UR8, RZ ;  /* 0x0000000802037c24 */ /* 0x018fe2000f8e02ff */
[----:B------:R-:W-:Y:S01]  /*10520*/  ULDC.64 UR4, c[0x0][0x2b0] ;  /* 0x0000ac0000047ab9 */ /* 0x000fe20000000a00 */
[----:B--2---:R-:W-:-:S03]  /*10530*/  IMAD.MOV.U32 R5, RZ, RZ, 0x7f800000 ;  /* 0x7f800000ff057424 */ /* 0x004fc600078e00ff */
[----:B------:R-:W-:-:S04]  /*10540*/  IADD3 R0, P0, R3, R0, RZ ;  /* 0x0000000003007210 */ /* 0x000fc80007f1e0ff */
[----:B------:R-:W-:Y:S02]  /*10550*/  LEA.HI.X.SX32 R3, R3, R4, 0x1, P0 ;  /* 0x0000000403037211 */ /* 0x000fe400000f0eff */
[----:B------:R-:W-:-:S04]  /*10560*/  LEA R2, P0, R0, UR4, 0x2 ;  /* 0x0000000400027c11 */ /* 0x000fc8000f8010ff */
[----:B------:R-:W-:-:S05]  /*10570*/  LEA.HI.X R3, R0, UR5, R3, 0x2, P0 ;  /* 0x0000000500037c11 */ /* 0x000fca00080f1403 */
[----:B------:R-:W-:Y:S01]  /*10580*/  STG.E desc[UR16][R2.64], R5 ;  /* 0x0000000502007986 */ /* 0x000fe2000c101910 */
[----:B------:R-:W-:Y:S05]  /*10590*/  EXIT ;  /* 0x000000000000794d */ /* 0x000fea0003800000 */
.L_x_1107:
        /* <DEDUP_REMOVED lines=14> */
.L_x_1755:


//--------------------- .text._ZN5flash16flash_fwd_kernelI23Flash_fwd_kernel_traitsILi128ELi128ELi32ELi4ELb0ELb0EN7cutlass10bfloat16_tE19Flash_kernel_traitsILi128ELi128ELi32ELi4ES3_EELb1ELb1ELb0ELb0ELb0ELb1ELb0ELb0EEEvNS_16Flash_fwd_paramsE --------------------------
	.section	.text._ZN5flash16flash_fwd_kernelI23Flash_fwd_kernel_traitsILi128ELi128ELi32ELi4ELb0ELb0EN7cutlass10bfloat16_tE19Flash_kernel_traitsILi128ELi128ELi32ELi4ES3_EELb1ELb1ELb0ELb0ELb0ELb1ELb0ELb0EEEvNS_16Flash_fwd_paramsE,"ax",@progbits
	.align	128
        .global         _ZN5flash16flash_fwd_kernelI23Flash_fwd_kernel_traitsILi128ELi128ELi32ELi4ELb0ELb0EN7cutlass10bfloat16_tE19Flash_kernel_traitsILi128ELi128ELi32ELi4ES3_EELb1ELb1ELb0ELb0ELb0ELb1ELb0ELb0EEEvNS_16Flash_fwd_paramsE
        .type           _ZN5flash16flash_fwd_kernelI23Flash_fwd_kernel_traitsILi128ELi128ELi32ELi4ELb0ELb0EN7cutlass10bfloat16_tE19Flash_kernel_traitsILi128ELi128ELi32ELi4ES3_EELb1ELb1ELb0ELb0ELb0ELb1ELb0ELb0EEEvNS_16Flash_fwd_paramsE,@function
        .size           _ZN5flash16flash_fwd_kernelI23Flash_fwd_kernel_traitsILi128ELi128ELi32ELi4ELb0ELb0EN7cutlass10bfloat16_tE19Flash_kernel_traitsILi128ELi128ELi32ELi4ES3_EELb1ELb1ELb0ELb0ELb0ELb1ELb0ELb0EEEvNS_16Flash_fwd_paramsE,(.L_x_1756 - _ZN5flash16flash_fwd_kernelI23Flash_fwd_kernel_traitsILi128ELi128ELi32ELi4ELb0ELb0EN7cutlass10bfloat16_tE19Flash_kernel_traitsILi128ELi128ELi32ELi4ES3_EELb1ELb1ELb0ELb0ELb0ELb1ELb0ELb0EEEvNS_16Flash_fwd_paramsE)
        .other          _ZN5flash16flash_fwd_kernelI23Flash_fwd_kernel_traitsILi128ELi128ELi32ELi4ELb0ELb0EN7cutlass10bfloat16_tE19Flash_kernel_traitsILi128ELi128ELi32ELi4ES3_EELb1ELb1ELb0ELb0ELb0ELb1ELb0ELb0EEEvNS_16Flash_fwd_paramsE,@"STO_CUDA_ENTRY STV_DEFAULT"
_ZN5flash16flash_fwd_kernelI23Flash_fwd_kernel_traitsILi128ELi128ELi32ELi4ELb0ELb0EN7cutlass10bfloat16_tE19Flash_kernel_traitsILi128ELi128ELi32ELi4ES3_EELb1ELb1ELb0ELb0ELb0ELb1ELb0ELb0EEEvNS_16Flash_fwd_paramsE:
.text._ZN5flash16flash_fwd_kernelI23Flash_fwd_kernel_traitsILi128ELi128ELi32ELi4ELb0ELb0EN7cutlass10bfloat16_tE19Flash_kernel_traitsILi128ELi128ELi32ELi4ES3_EELb1ELb1ELb0ELb0ELb0ELb1ELb0ELb0EEEvNS_16Flash_fwd_paramsE:
        /* <DEDUP_REMOVED lines=59> */
[----:B-1----:R-:W-:Y:S01]  /*03b0*/  IMAD.U32 R2, RZ, RZ, UR6 ;  /* 0x00000006ff027e24 */ /* 0x002fe2000f8e00ff */
[----:B------:R-:W-:Y:S01]  /*03c0*/  SHF.R.S32.HI R33, RZ, 0x1f, R89 ;  /* 0x0000001fff217819 */ /* 0x000fe20000011459 */
[----:B------:R-:W-:Y:S01]  /*03d0*/  IMAD.U32 R3, RZ, RZ, UR7 ;  /* 0x00000007ff037e24 */ /* 0x000fe2000f8e00ff */
[----:B------:R-:W-:-:S04]  /*03e0*/  ULDC UR6, c[0x0][0x270] ;  /* 0x00009c0000067ab9 */ /* 0x000fc80000000800 */
        /* <DEDUP_REMOVED lines=30> */
.L_x_1108:
[----:B------:R-:W-:-:S05]  /*05d0*/  ULDC UR7, c[0x0][0x2c8] ;  /* 0x0000b20000077ab9 */ /* 0x000fca0000000800 */
.L_x_1109:
        /* <DEDUP_REMOVED lines=37> */
[----:B------:R-:W-:Y:S01]  /*0830*/  LEA.HI R4, R33, R89, RZ, 0x3 ;  /* 0x0000005921047211 */ /* 0x000fe200078f18ff */
[----:B------:R-:W-:Y:S01]  /*0840*/  UIADD3 UR22, -UR13, UR14, URZ ;  /* 0x0000000e0d167290 */ /* 0x000fe2000fffe13f */
[----:B------:R-:W3:Y:S01]  /*0850*/  S2R R27, SR_CTAID.Z ;  /* 0x00000000001b7919 */ /* 0x000ee20000002700 */
[----:B------:R-:W-:Y:S01]  /*0860*/  UISETP.NE.AND UP0, UPT, UR27, -0x1, UPT ;  /* 0xffffffff1b00788c */ /* 0x000fe2000bf05270 */
[----:B------:R-:W-:Y:S01]  /*0870*/  SHF.R.S32.HI R2, RZ, 0x3, R4 ;  /* 0x00000003ff027819 */ /* 0x000fe20000011404 */
[----:B------:R-:W-:Y:S01]  /*0880*/  IMAD.U32 R6, RZ, RZ, UR28 ;  /* 0x0000001cff067e24 */ /* 0x000fe2000f8e00ff */
[----:B------:R-:W-:Y:S02]  /*0890*/  UIADD3 UR39, UR34, -0x1, URZ ;  /* 0xffffffff22277890 */ /* 0x000fe4000fffe03f */
[C---:B------:R-:W-:Y:S01]  /*08a0*/  ISETP.GE.AND P5, PT, R2.reuse, UR22, PT ;  /* 0x0000001602007c0c */ /* 0x040fe2000bfa6270 */
[C---:B------:R-:W-:Y:S01]  /*08b0*/  VIADD R31, R2.reuse, 0x10 ;  /* 0x00000010021f7836 */ /* 0x040fe20000000000 */
[----:B------:R-:W-:Y:S01]  /*08c0*/  UIMAD UR17, UR39, -0x20, UR5 ;  /* 0xffffffe0271178a4 */ /* 0x000fe2000f8e0205 */
[----:B------:R-:W-:-:S02]  /*08d0*/  VIADD R3, R2, 0x20 ;  /* 0x0000002002037836 */ /* 0x000fc40000000000 */
[C---:B------:R-:W-:Y:S01]  /*08e0*/  VIADD R0, R2.reuse, 0x30 ;  /* 0x0000003002007836 */ /* 0x040fe20000000000 */
[----:B------:R-:W-:Y:S01]  /*08f0*/  ISETP.GE.AND P1, PT, R31, UR22, PT ;  /* 0x000000161f007c0c */ /* 0x000fe2000bf26270 */
[----:B------:R-:W-:Y:S01]  /*0900*/  @UP0 ULDC.64 UR6, c[0x0][0x240] ;  /* 0x0000900000060ab9 */ /* 0x000fe20000000a00 */
[----:B------:R-:W-:Y:S01]  /*0910*/  ISETP.GE.AND P0, PT, R3, UR22, PT ;  /* 0x0000001603007c0c */ /* 0x000fe2000bf06270 */
[----:B------:R-:W-:Y:S01]  /*0920*/  VIADD R3, R2, 0x40 ;  /* 0x0000004002037836 */ /* 0x000fe20000000000 */
[----:B------:R-:W-:Y:S01]  /*0930*/  ISETP.GE.AND P4, PT, R0, UR22, PT ;  /* 0x0000001600007c0c */ /* 0x000fe2000bf86270 */
[----:B------:R-:W-:Y:S01]  /*0940*/  VIADD R0, R2, 0x50 ;  /* 0x0000005002007836 */ /* 0x000fe20000000000 */
[----:B------:R-:W-:Y:S01]  /*0950*/  @UP0 UIMAD.WIDE.U32 UR10, UR27, UR6, URZ ;  /* 0x000000061b0a02a5 */ /* 0x000fe2000f8e003f */
[----:B------:R-:W4:Y:S01]  /*0960*/  @!P5 LDC.64 R12, c[0x0][0x240] ;  /* 0x00009000ff0cdb82 */ /* 0x000f220000000a00 */
[----:B------:R-:W-:Y:S01]  /*0970*/  ISETP.GE.AND P3, PT, R3, UR22, PT ;  /* 0x0000001603007c0c */ /* 0x000fe2000bf66270 */
[----:B------:R-:W-:Y:S01]  /*0980*/  @!UP0 USHF.R.S32.HI UR9, URZ, 0x1f, UR15 ;  /* 0x0000001f3f098899 */ /* 0x000fe2000801140f */
[----:B--2---:R-:W-:Y:S01]  /*0990*/  IABS R5, R37 ;  /* 0x0000002500057213 */ /* 0x004fe20000000000 */
[----:B------:R-:W-:Y:S01]  /*09a0*/  @UP0 UIMAD UR4, UR27, UR7, UR11 ;  /* 0x000000071b0402a4 */ /* 0x000fe2000f8e020b */
[----:B------:R-:W-:Y:S01]  /*09b0*/  LOP3.LUT R3, R4, 0xfffffff8, RZ, 0xc0, !PT ;  /* 0xfffffff804037812 */ /* 0x000fe200078ec0ff */
[----:B------:R-:W2:Y:S01]  /*09c0*/  @!P1 S2R R10, SR_CgaCtaId ;  /* 0x00000000000a9919 */ /* 0x000ea20000008800 */
[----:B------:R-:W-:Y:S01]  /*09d0*/  ISETP.GE.AND P2, PT, R0, UR22, PT ;  /* 0x0000001600007c0c */ /* 0x000fe2000bf46270 */
[----:B------:R-:W-:Y:S01]  /*09e0*/  IMAD.MOV.U32 R34, RZ, RZ, R5 ;  /* 0x000000ffff227224 */ /* 0x000fe200078e0005 */
[----:B------:R-:W-:Y:S01]  /*09f0*/  @!UP0 ULDC.64 UR6, c[0x0][0x228] ;  /* 0x00008a0000068ab9 */ /* 0x000fe20000000a00 */
[----:B------:R-:W-:Y:S01]  /*0a00*/  IMAD.SHL.U32 R0, R2, 0x40, RZ ;  /* 0x0000004002007824 */ /* 0x000fe200078e00ff */
[----:B------:R-:W5:Y:S01]  /*0a10*/  @!P0 S2R R9, SR_CgaCtaId ;  /* 0x0000000000098919 */ /* 0x000f620000008800 */
[----:B------:R-:W1:Y:S01]  /*0a20*/  I2F.RP R5, R34 ;  /* 0x0000002200057306 */ /* 0x000e620000209400 */
[----:B------:R-:W-:Y:S01]  /*0a30*/  IMAD.IADD R36, R89, 0x1, -R3 ;  /* 0x0000000159247824 */ /* 0x000fe200078e0a03 */
[----:B------:R-:W-:Y:S01]  /*0a40*/  @!UP0 UIMAD UR9, UR9, UR6, URZ ;  /* 0x00000006090982a4 */ /* 0x000fe2000f8e023f */
[----:B------:R-:W-:Y:S01]  /*0a50*/  LOP3.LUT R0, R0, 0x1c0, RZ, 0xc0, !PT ;  /* 0x000001c000007812 */ /* 0x000fe200078ec0ff */
[----:B------:R-:W-:Y:S01]  /*0a60*/  @!UP0 UIMAD.WIDE.U32 UR20, UR15, UR6, URZ ;  /* 0x000000060f1482a5 */ /* 0x000fe2000f8e003f */
[----:B------:R-:W-:Y:S01]  /*0a70*/  IMAD.SHL.U32 R22, R36, 0x8, RZ ;  /* 0x0000000824167824 */ /* 0x000fe200078e00ff */
[----:B------:R-:W-:Y:S01]  /*0a80*/  SHF.R.S32.HI R3, RZ, 0x1f, R2 ;  /* 0x0000001fff037819 */ /* 0x000fe20000011402 */
[----:B------:R-:W-:Y:S01]  /*0a90*/  @!UP0 UIMAD UR9, UR15, UR7, UR9 ;  /* 0x000000070f0982a4 */ /* 0x000fe2000f8e0209 */
[----:B------:R-:W3:Y:S01]  /*0aa0*/  @!P1 LDC.64 R20, c[0x0][0x240] ;  /* 0x00009000ff149b82 */ /* 0x000ee20000000a00 */
[----:B------:R-:W-:Y:S01]  /*0ab0*/  USHF.R.S32.HI UR11, URZ, 0x1f, UR8 ;  /* 0x0000001f3f0b7899 */ /* 0x000fe20008011408 */
[----:B------:R-:W-:Y:S01]  /*0ac0*/  LOP3.LUT R4, R0, 0x38, R22, 0xf8, !PT ;  /* 0x0000003800047812 */ /* 0x000fe200078ef816 */
[----:B------:R-:W-:Y:S01]  /*0ad0*/  @!UP0 UIADD3 UR4, UR21, UR9, URZ ;  /* 0x0000000915048290 */ /* 0x000fe2000fffe03f */
[----:B------:R-:W-:Y:S01]  /*0ae0*/  SHF.R.U32.HI R0, RZ, 0x3, R0 ;  /* 0x00000003ff007819 */ /* 0x000fe20000011600 */
[----:B------:R-:W-:Y:S01]  /*0af0*/  @!UP0 UMOV UR10, UR20 ;  /* 0x00000014000a8c82 */ /* 0x000fe20008000000 */
[----:B------:R-:W-:Y:S01]  /*0b00*/  IMAD.WIDE R28, R6, 0x80, R2 ;  /* 0x00000080061c7825 */ /* 0x000fe200078e0202 */
[----:B-1----:R-:W1:Y:S01]  /*0b10*/  MUFU.RCP R5, R5 ;  /* 0x0000000500057308 */ /* 0x002e620000001000 */
[----:B------:R-:W-:Y:S01]  /*0b20*/  LOP3.LUT R26, R4, R0, RZ, 0x3c, !PT ;  /* 0x00000000041a7212 */ /* 0x000fe200078e3cff */
[----:B------:R-:W3:Y:S01]  /*0b30*/  @!P5 LDC.64 R18, c[0x0][0x210] ;  /* 0x00008400ff12db82 */ /* 0x000ee20000000a00 */
[----:B------:R-:W-:Y:S01]  /*0b40*/  SHF.R.S32.HI R23, RZ, 0x1f, R22 ;  /* 0x0000001fff177819 */ /* 0x000fe20000011416 */
[----:B------:R-:W-:Y:S01]  /*0b50*/  ULDC.64 UR6, c[0x0][0x258] ;  /* 0x0000960000067ab9 */ /* 0x000fe20000000a00 */
[----:B------:R-:W-:Y:S01]  /*0b60*/  IADD3 R6, P6, R22, UR10, RZ ;  /* 0x0000000a16067c10 */ /* 0x000fe2000ffde0ff */
[----:B------:R-:W-:Y:S01]  /*0b70*/  UIMAD UR11, UR11, UR6, URZ ;  /* 0x000000060b0b72a4 */ /* 0x000fe2000f8e023f */
[----:B------:R-:W-:Y:S01]  /*0b80*/  IMAD.U32 R0, RZ, RZ, UR6 ;  /* 0x00000006ff007e24 */ /* 0x000fe2000f8e00ff */
[----:B------:R-:W-:Y:S01]  /*0b90*/  @!P1 MOV R8, 0x400 ;  /* 0x0000040000089802 */ /* 0x000fe20000000f00 */
[----:B------:R-:W-:Y:S01]  /*0ba0*/  UMOV UR6, 0x400 ;  /* 0x0000040000067882 */ /* 0x000fe20000000000 */
[----:B------:R-:W-:Y:S01]  /*0bb0*/  IADD3.X R7, R23, UR4, RZ, P6, !PT ;  /* 0x0000000417077c10 */ /* 0x000fe2000b7fe4ff */
[----:B------:R-:W-:Y:S01]  /*0bc0*/  UIMAD UR7, UR8, UR7, UR11 ;  /* 0x00000007080772a4 */ /* 0x000fe2000f8e020b */
[----:B--2---:R-:W-:Y:S01]  /*0bd0*/  @!P1 LEA R30, R10, R8, 0x18 ;  /* 0x000000080a1e9211 */ /* 0x004fe200078ec0ff */
[----:B------:R-:W2:Y:S01]  /*0be0*/  @!P1 LDC.64 R24, c[0x0][0x210] ;  /* 0x00008400ff189b82 */ /* 0x000ea20000000a00 */
[----:B------:R-:W-:Y:S01]  /*0bf0*/  @!P1 IADD3 R10, P6, R28, 0x10, RZ ;  /* 0x000000101c0a9810 */ /* 0x000fe20007fde0ff */
[----:B------:R-:W-:Y:S01]  /*0c00*/  IMAD.WIDE.U32 R16, R0, UR8, R6 ;  /* 0x0000000800107c25 */ /* 0x000fe2000f8e0006 */
[----:B------:R-:W-:-:S03]  /*0c10*/  UISETP.NE.AND UP0, UPT, UR19, -0x1, UPT ;  /* 0xffffffff1300788c */ /* 0x000fc6000bf05270 */
[----:B-1----:R-:W-:Y:S02]  /*0c20*/  VIADD R4, R5, 0xffffffe ;  /* 0x0ffffffe05047836 */ /* 0x002fe40000000000 */
[----:B------:R-:W-:Y:S01]  /*0c30*/  VIADD R15, R17, UR7 ;  /* 0x00000007110f7c36 */ /* 0x000fe20008000000 */
[----:B------:R-:W1:Y:S01]  /*0c40*/  S2UR UR4, SR_CgaCtaId ;  /* 0x00000000000479c3 */ /* 0x000e620000008800 */
[----:B------:R5:W5:Y:S01]  /*0c50*/  F2I.FTZ.U32.TRUNC.NTZ R5, R4 ;  /* 0x0000000400057305 */ /* 0x000b62000021f000 */
[----:B------:R-:W-:Y:S02]  /*0c60*/  @!P5 IMAD.MOV.U32 R14, RZ, RZ, R16 ;  /* 0x000000ffff0ed224 */ /* 0x000fe400078e0010 */
[----:B------:R-:W-:Y:S01]  /*0c70*/  @!P1 IMAD.X R11, RZ, RZ, R29, P6 ;  /* 0x000000ffff0b9224 */ /* 0x000fe200030e061d */
[----:B------:R-:W-:Y:S01]  /*0c80*/  @UP0 UIADD3 UR18, UR16, UR19, URZ ;  /* 0x0000001310120290 */ /* 0x000fe2000fffe03f */
[----:B----4-:R-:W-:Y:S01]  /*0c90*/  @!P5 IMAD.WIDE.U32 R6, R28, R12, R14 ;  /* 0x0000000c1c06d225 */ /* 0x010fe200078e000e */
[----:B------:R-:W-:-:S03]  /*0ca0*/  @UP0 UIADD3 UR19, UR16, UR19, URZ ;  /* 0x0000001310130290 */ /* 0x000fc6000fffe03f */
[----:B-----5:R-:W-:Y:S01]  /*0cb0*/  @!P5 IMAD R4, R29, R12, RZ ;  /* 0x0000000c1d04d224 */ /* 0x020fe200078e02ff */
[----:B------:R-:W-:-:S03]  /*0cc0*/  IADD3 R0, RZ, -R5, RZ ;  /* 0x80000005ff007210 */ /* 0x000fc60007ffe0ff */
[----:B------:R-:W-:Y:S01]  /*0cd0*/  @!P5 IMAD R8, R28, R13, R4 ;  /* 0x0000000d1c08d224 */ /* 0x000fe200078e0204 */
[----:B------:R-:W-:Y:S01]  /*0ce0*/  @!P0 MOV R4, 0x400 ;  /* 0x0000040000048802 */ /* 0x000fe20000000f00 */
[----:B-1----:R-:W-:-:S03]  /*0cf0*/  ULEA UR4, UR4, UR6, 0x18 ;  /* 0x0000000604047291 */ /* 0x002fc6000f8ec03f */
[----:B------:R-:W-:Y:S01]  /*0d00*/  @!P0 LEA R32, R9, R4, 0x18 ;  /* 0x0000000409208211 */ /* 0x000fe200078ec0ff */
[----:B------:R-:W-:Y:S01]  /*0d10*/  IMAD.MOV.U32 R4, RZ, RZ, RZ ;  /* 0x000000ffff047224 */ /* 0x000fe200078e00ff */
[----:B------:R-:W-:Y:S01]  /*0d20*/  @UP0 ULDC.64 UR6, c[0x0][0x250] ;  /* 0x0000940000060ab9 */ /* 0x000fe20000000a00 */
[----:B------:R-:W-:Y:S01]  /*0d30*/  IMAD R9, R0, R34, RZ ;  /* 0x0000002200097224 */ /* 0x000fe200078e02ff */
[----:B------:R-:W-:Y:S01]  /*0d40*/  @UP0 UIMAD.WIDE.U32 UR24, UR19, UR6, URZ ;  /* 0x00000006131802a5 */ /* 0x000fe2000f8e003f */
[----:B------:R-:W-:Y:S01]  /*0d50*/  @!P5 IMAD.IADD R0, R7, 0x1, R8 ;  /* 0x000000010700d824 */ /* 0x000fe200078e0208 */
[----:B---3--:R-:W-:Y:S01]  /*0d60*/  @!P5 LEA R8, P6, R6, R18, 0x1 ;  /* 0x000000120608d211 */ /* 0x008fe200078c08ff */
[----:B------:R-:W-:Y:S01]  /*0d70*/  @!P1 IMAD R7, R11, R20, RZ ;  /* 0x000000140b079224 */ /* 0x000fe200078e02ff */
[----:B------:R-:W-:Y:S01]  /*0d80*/  @UP0 UIMAD UR19, UR19, UR7, URZ ;  /* 0x00000007131302a4 */ /* 0x000fe2000f8e023f */
[----:B------:R-:W-:Y:S01]  /*0d90*/  IMAD.HI.U32 R11, R5, R9, R4 ;  /* 0x00000009050b7227 */ /* 0x000fe200078e0004 */
[----:B------:R-:W-:-:S02]  /*0da0*/  IABS R4, R27 ;  /* 0x0000001b00047213 */ /* 0x000fc40000000000 */
[----:B------:R-:W-:Y:S01]  /*0db0*/  @!P5 LEA.HI.X R9, R6, R19, R0, 0x1, P6 ;  /* 0x000000130609d211 */ /* 0x000fe200030f0c00 */
[C---:B------:R-:W-:Y:S01]  /*0dc0*/  @!P1 IMAD R0, R10.reuse, R21, R7 ;  /* 0x000000150a009224 */ /* 0x040fe200078e0207 */
[----:B------:R-:W1:Y:S01]  /*0dd0*/  @!P0 LDC.64 R18, c[0x0][0x240] ;  /* 0x00009000ff128b82 */ /* 0x000e620000000a00 */
[----:B------:R-:W-:Y:S01]  /*0de0*/  IMAD.MOV.U32 R21, RZ, RZ, R4 ;  /* 0x000000ffff157224 */ /* 0x000fe200078e0004 */
[----:B------:R-:W-:Y:S01]  /*0df0*/  LEA.HI R7, R33, R89, RZ, 0x6 ;  /* 0x0000005921077211 */ /* 0x000fe200078f30ff */
[----:B------:R-:W-:Y:S01]  /*0e00*/  @!P1 IMAD.MOV.U32 R4, RZ, RZ, R16 ;  /* 0x000000ffff049224 */ /* 0x000fe200078e0010 */
[----:B------:R-:W-:Y:S01]  /*0e10*/  @UP0 UIADD3 UR19, UR25, UR19, URZ ;  /* 0x0000001319130290 */ /* 0x000fe2000fffe03f */
[----:B------:R-:W-:Y:S02]  /*0e20*/  @!P1 IMAD.MOV.U32 R5, RZ, RZ, R15 ;  /* 0x000000ffff059224 */ /* 0x000fe400078e000f */
[----:B------:R-:W-:Y:S02]  /*0e30*/  IMAD.SHL.U32 R7, R7, 0x8, RZ ;  /* 0x0000000807077824 */ /* 0x000fe400078e00ff */
[----:B------:R-:W-:-:S03]  /*0e40*/  @!P1 IMAD.WIDE.U32 R4, R10, R20, R4 ;  /* 0x000000140a049225 */ /* 0x000fc600078e0004 */
[----:B------:R-:W-:Y:S01]  /*0e50*/  LOP3.LUT R12, R26, 0xfffffe00, R7, 0xf8, !PT ;  /* 0xfffffe001a0c7812 */ /* 0x000fe200078ef807 */
[----:B------:R-:W-:Y:S01]  /*0e60*/  IMAD.HI.U32 R13, R11, R21, RZ ;  /* 0x000000150b0d7227 */ /* 0x000fe200078e00ff */
[----:B------:R-:W-:Y:S01]  /*0e70*/  @!P1 IADD3 R0, R5, R0, RZ ;  /* 0x0000000005009210 */ /* 0x000fe20007ffe0ff */
[----:B------:R-:W3:Y:S01]  /*0e80*/  @!P0 LDC.64 R26, c[0x0][0x210] ;  /* 0x00008400ff1a8b82 */ /* 0x000ee20000000a00 */
[----:B--2---:R-:W-:Y:S01]  /*0e90*/  @!P1 LEA R6, P6, R4, R24, 0x1 ;  /* 0x0000001804069211 */ /* 0x004fe200078c08ff */
[----:B------:R-:W-:Y:S01]  /*0ea0*/  IMAD.MOV R5, RZ, RZ, -R13 ;  /* 0x000000ffff057224 */ /* 0x000fe200078e0a0d */
[----:B------:R-:W-:Y:S02]  /*0eb0*/  LEA R224, R12, UR4, 0x1 ;  /* 0x000000040ce07c11 */ /* 0x000fe4000f8e08ff */
[----:B------:R-:W-:Y:S01]  /*0ec0*/  @!P1 LEA.HI.X R7, R4, R25, R0, 0x1, P6 ;  /* 0x0000001904079211 */ /* 0x000fe200030f0c00 */
[----:B------:R-:W-:Y:S01]  /*0ed0*/  IMAD R11, R34, R5, R21 ;  /* 0x00000005220b7224 */ /* 0x000fe200078e0215 */
[----:B------:R-:W-:Y:S01]  /*0ee0*/  @!P0 IADD3 R10, P6, R28, 0x20, RZ ;  /* 0x000000201c0a8810 */ /* 0x000fe20007fde0ff */
[----:B------:R-:W-:Y:S01]  /*0ef0*/  @!P1 IMAD R0, R12, 0x2, R30 ;  /* 0x000000020c009824 */ /* 0x000fe200078e021e */
[----:B------:R-:W2:Y:S01]  /*0f00*/  @!P4 LDC.64 R20, c[0x0][0x240] ;  /* 0x00009000ff14cb82 */ /* 0x000ea20000000a00 */
[----:B------:R-:W-:Y:S01]  /*0f10*/  @!PT LDS RZ, [RZ] ;  /* 0x00000000fffff984 */ /* 0x000fe20000000800 */
[----:B------:R-:W-:Y:S01]  /*0f20*/  @!PT LDS RZ, [RZ] ;  /* 0x00000000fffff984 */ /* 0x000fe20000000800 */
[----:B------:R-:W-:Y:S01]  /*0f30*/  @!PT LDS RZ, [RZ] ;  /* 0x00000000fffff984 */ /* 0x000fe20000000800 */
[----:B------:R-:W-:Y:S01]  /*0f40*/  @!P5 LDGSTS.E.BYPASS.LTC128B.128 [R224], desc[UR30][R8.64] ;  /* 0x0000000008e0dfae */ /* 0x000fe2000b901d5e */
[----:B------:R-:W-:-:S02]  /*0f50*/  @!P0 IMAD.MOV.U32 R5, RZ, RZ, R15 ;  /* 0x000000ffff058224 */ /* 0x000fc400078e000f */
[----:B------:R-:W-:Y:S01]  /*0f60*/  @!P0 IMAD.X R4, RZ, RZ, R29, P6 ;  /* 0x000000ffff048224 */ /* 0x000fe200030e061d */
[----:B------:R4:W-:Y:S01]  /*0f70*/  @!P5 LDGSTS.E.BYPASS.LTC128B.128 [R224+0x4000], desc[UR30][R8.64+0x80] ;  /* 0x0400008008e0dfae */ /* 0x0009e2000b901d5e */
[----:B------:R-:W-:Y:S02]  /*0f80*/  ISETP.GE.AND P6, PT, R2, UR17, PT ;  /* 0x0000001102007c0c */ /* 0x000fe4000bfc6270 */
[----:B-1----:R-:W-:Y:S01]  /*0f90*/  @!P0 IMAD R4, R4, R18, RZ ;  /* 0x0000001204048224 */ /* 0x002fe200078e02ff */
[----:B------:R-:W-:Y:S01]  /*0fa0*/  @!P1 LDGSTS.E.BYPASS.LTC128B.128 [R0+0x800], desc[UR30][R6.64] ;  /* 0x0080000006009fae */ /* 0x000fe2000b901d5e */
[----:B------:R-:W1:Y:S03]  /*0fb0*/  @!P3 LDC.64 R24, c[0x0][0x240] ;  /* 0x00009000ff18bb82 */ /* 0x000e660000000a00 */
[----:B------:R5:W-:Y:S01]  /*0fc0*/  @!P1 LDGSTS.E.BYPASS.LTC128B.128 [R0+0x4800], desc[UR30][R6.64+0x80] ;  /* 0x0480008006009fae */ /* 0x000be2000b901d5e */
[----:B------:R-:W1:Y:S01]  /*0fd0*/  @!P4 S2R R30, SR_CgaCtaId ;  /* 0x00000000001ec919 */ /* 0x000e620000008800 */
[----:B----4-:R-:W-:Y:S01]  /*0fe0*/  @!P4 IADD3 R8, P1, R28, 0x30, RZ ;  /* 0x000000301c08c810 */ /* 0x010fe20007f3e0ff */
[----:B------:R-:W-:-:S02]  /*0ff0*/  VIADD R9, R2, 0x60 ;  /* 0x0000006002097836 */ /* 0x000fc40000000000 */
[----:B-----5:R-:W-:Y:S02]  /*1000*/  @!P0 IMAD R0, R10, R19, R4 ;  /* 0x000000130a008224 */ /* 0x020fe400078e0204 */
[----:B------:R-:W-:-:S04]  /*1010*/  @!P0 IMAD.MOV.U32 R4, RZ, RZ, R16 ;  /* 0x000000ffff048224 */ /* 0x000fc800078e0010 */
[----:B------:R-:W-:Y:S02]  /*1020*/  @!P0 IMAD.WIDE.U32 R4, R10, R18, R4 ;  /* 0x000000120a048225 */ /* 0x000fe400078e0004 */
[----:B------:R-:W4:Y:S02]  /*1030*/  @!P4 LDC.64 R18, c[0x0][0x210] ;  /* 0x00008400ff12cb82 */ /* 0x000f240000000a00 */
[----:B------:R-:W-:Y:S01]  /*1040*/  @!P0 IMAD.IADD R0, R5, 0x1, R0 ;  /* 0x0000000105008824 */ /* 0x000fe200078e0200 */
[C---:B---3--:R-:W-:Y:S01]  /*1050*/  @!P0 LEA R6, P5, R4.reuse, R26, 0x1 ;  /* 0x0000001a04068211 */ /* 0x048fe200078a08ff */
[----:B------:R-:W-:Y:S01]  /*1060*/  @!P4 IMAD.X R5, RZ, RZ, R29, P1 ;  /* 0x000000ffff05c224 */ /* 0x000fe200008e061d */
[----:B------:R-:W-:Y:S01]  /*1070*/  ISETP.GE.AND P1, PT, R9, UR22, PT ;  /* 0x0000001609007c0c */ /* 0x000fe2000bf26270 */
[----:B------:R-:W3:Y:S01]  /*1080*/  @!P3 S2R R26, SR_CgaCtaId ;  /* 0x00000000001ab919 */ /* 0x000ee20000008800 */
[----:B------:R-:W-:Y:S01]  /*1090*/  @!P0 LEA.HI.X R7, R4, R27, R0, 0x1, P5 ;  /* 0x0000001b04078211 */ /* 0x000fe200028f0c00 */
[----:B------:R-:W-:Y:S01]  /*10a0*/  @!P0 IMAD R0, R12, 0x2, R32 ;  /* 0x000000020c008824 */ /* 0x000fe200078e0220 */
[----:B------:R-:W-:Y:S01]  /*10b0*/  ISETP.GT.U32.AND P5, PT, R34, R11, PT ;  /* 0x0000000b2200720c */ /* 0x000fe20003fa4070 */
[----:B--2---:R-:W-:Y:S01]  /*10c0*/  @!P4 IMAD R4, R5, R20, RZ ;  /* 0x000000140504c224 */ /* 0x004fe200078e02ff */
[----:B------:R-:W2:Y:S01]  /*10d0*/  @!P6 S2R R27, SR_CgaCtaId ;  /* 0x00000000001be919 */ /* 0x000ea20000008800 */
[----:B------:R-:W-:-:S02]  /*10e0*/  @!P4 IMAD.MOV.U32 R5, RZ, RZ, R15 ;  /* 0x000000ffff05c224 */ /* 0x000fc400078e000f */
[----:B------:R-:W-:Y:S01]  /*10f0*/  VIADD R10, R2, 0x70 ;  /* 0x00000070020a7836 */ /* 0x000fe20000000000 */
[----:B------:R-:W-:Y:S04]  /*1100*/  @!P0 LDGSTS.E.BYPASS.LTC128B.128 [R0+0x1000], desc[UR30][R6.64] ;  /* 0x0100000006008fae */ /* 0x000fe8000b901d5e */
[----:B------:R5:W-:Y:S03]  /*1110*/  @!P0 LDGSTS.E.BYPASS.LTC128B.128 [R0+0x5000], desc[UR30][R6.64+0x80] ;  /* 0x0500008006008fae */ /* 0x000be6000b901d5e */
[----:B------:R-:W-:Y:S02]  /*1120*/  @!P5 IMAD.IADD R11, R11, 0x1, -R34 ;  /* 0x000000010b0bd824 */ /* 0x000fe400078e0a22 */
[----:B------:R-:W-:-:S02]  /*1130*/  @!P5 VIADD R13, R13, 0x1 ;  /* 0x000000010d0dd836 */ /* 0x000fc40000000000 */
[----:B-----5:R-:W-:Y:S01]  /*1140*/  @!P4 IMAD R6, R8, R21, R4 ;  /* 0x000000150806c224 */ /* 0x020fe200078e0204 */
[----:B------:R-:W-:Y:S02]  /*1150*/  @!P4 MOV R4, R16 ;  /* 0x000000100004c202 */ /* 0x000fe40000000f00 */
[----:B------:R-:W-:-:S03]  /*1160*/  @!P4 MOV R0, 0x400 ;  /* 0x000004000000c802 */ /* 0x000fc60000000f00 */
[----:B------:R-:W-:Y:S01]  /*1170*/  @!P4 IMAD.WIDE.U32 R4, R8, R20, R4 ;  /* 0x000000140804c225 */ /* 0x000fe200078e0004 */
[----:B------:R-:W-:Y:S01]  /*1180*/  @!P3 IADD3 R8, P0, R28, 0x40, RZ ;  /* 0x000000401c08b810 */ /* 0x000fe20007f1e0ff */
[----:B------:R-:W5:Y:S01]  /*1190*/  @!P3 LDC.64 R20, c[0x0][0x210] ;  /* 0x00008400ff14bb82 */ /* 0x000f620000000a00 */
[----:B-1----:R-:W-:Y:S01]  /*11a0*/  @!P4 LEA R0, R30, R0, 0x18 ;  /* 0x000000001e00c211 */ /* 0x002fe200078ec0ff */
[----:B------:R-:W-:Y:S01]  /*11b0*/  @!P4 IMAD.IADD R9, R5, 0x1, R6 ;  /* 0x000000010509c824 */ /* 0x000fe200078e0206 */
[----:B----4-:R-:W-:Y:S01]  /*11c0*/  @!P4 LEA R6, P5, R4, R18, 0x1 ;  /* 0x000000120406c211 */ /* 0x010fe200078a08ff */
[----:B------:R-:W-:Y:S01]  /*11d0*/  @!P3 IMAD.X R7, RZ, RZ, R29, P0 ;  /* 0x000000ffff07b224 */ /* 0x000fe200000e061d */
[----:B------:R-:W-:Y:S01]  /*11e0*/  ISETP.GE.AND P0, PT, R10, UR22, PT ;  /* 0x000000160a007c0c */ /* 0x000fe2000bf06270 */
[----:B------:R-:W-:Y:S02]  /*11f0*/  @!P4 IMAD R0, R12, 0x2, R0 ;  /* 0x000000020c00c824 */ /* 0x000fe400078e0200 */
[----:B------:R-:W-:Y:S01]  /*1200*/  @!P3 IMAD R5, R7, R24, RZ ;  /* 0x000000180705b224 */ /* 0x000fe200078e02ff */
[----:B------:R-:W-:Y:S01]  /*1210*/  @!P4 LEA.HI.X R7, R4, R19, R9, 0x1, P5 ;  /* 0x000000130407c211 */ /* 0x000fe200028f0c09 */
[----:B------:R-:W-:Y:S01]  /*1220*/  @!P3 IMAD.MOV.U32 R4, RZ, RZ, R16 ;  /* 0x000000ffff04b224 */ /* 0x000fe200078e0010 */
[----:B------:R-:W1:Y:S01]  /*1230*/  @!P2 LDC.64 R18, c[0x0][0x240] ;  /* 0x00009000ff12ab82 */ /* 0x000e620000000a00 */
[C---:B------:R-:W-:Y:S01]  /*1240*/  @!P3 IMAD R9, R8.reuse, R25, R5 ;  /* 0x000000190809b224 */ /* 0x040fe200078e0205 */
[----:B------:R-:W-:Y:S01]  /*1250*/  ISETP.GE.U32.AND P5, PT, R11, R34, PT ;  /* 0x000000220b00720c */ /* 0x000fe20003fa6070 */
[----:B------:R-:W-:Y:S01]  /*1260*/  @!P3 IMAD.MOV.U32 R5, RZ, RZ, R15 ;  /* 0x000000ffff05b224 */ /* 0x000fe200078e000f */
[----:B------:R-:W-:Y:S01]  /*1270*/  @!P4 LDGSTS.E.BYPASS.LTC128B.128 [R0+0x1800], desc[UR30][R6.64] ;  /* 0x018000000600cfae */ /* 0x000fe2000b901d5e */
[----:B------:R-:W-:Y:S01]  /*1280*/  LEA.HI R25, R33, R89, RZ, 0x4 ;  /* 0x0000005921197211 */ /* 0x000fe200078f20ff */
[----:B------:R-:W-:-:S02]  /*1290*/  @!P3 IMAD.WIDE.U32 R4, R8, R24, R4 ;  /* 0x000000180804b225 */ /* 0x000fc400078e0004 */
[----:B------:R4:W-:Y:S01]  /*12a0*/  @!P4 LDGSTS.E.BYPASS.LTC128B.128 [R0+0x5800], desc[UR30][R6.64+0x80] ;  /* 0x058000800600cfae */ /* 0x0009e2000b901d5e */
[----:B------:R-:W1:Y:S01]  /*12b0*/  @!P2 LDC.64 R10, c[0x0][0x210] ;  /* 0x00008400ff0aab82 */ /* 0x000e620000000a00 */
[----:B------:R-:W1:Y:S05]  /*12c0*/  @!P2 S2R R24, SR_CgaCtaId ;  /* 0x000000000018a919 */ /* 0x000e6a0000008800 */
[----:B------:R-:W-:Y:S01]  /*12d0*/  @P5 VIADD R13, R13, 0x1 ;  /* 0x000000010d0d5836 */ /* 0x000fe20000000000 */
[----:B------:R-:W-:Y:S02]  /*12e0*/  ISETP.GE.AND P5, PT, R31, UR17, PT ;  /* 0x000000111f007c0c */ /* 0x000fe4000bfa6270 */
[----:B----4-:R-:W-:-:S02]  /*12f0*/  @!P3 IADD3 R0, R5, R9, RZ ;  /* 0x000000090500b210 */ /* 0x010fc40007ffe0ff */
[C---:B-----5:R-:W-:Y:S02]  /*1300*/  @!P3 LEA R6, P4, R4.reuse, R20, 0x1 ;  /* 0x000000140406b211 */ /* 0x060fe400078808ff */
[----:B------:R-:W4:Y:S01]  /*1310*/  @!P0 S2R R20, SR_CgaCtaId ;  /* 0x0000000000148919 */ /* 0x000f220000008800 */
[----:B------:R-:W-:Y:S02]  /*1320*/  @!P6 MOV R5, 0x400 ;  /* 0x000004000005e802 */ /* 0x000fe40000000f00 */
[----:B------:R-:W-:Y:S02]  /*1330*/  @!P3 LEA.HI.X R7, R4, R21, R0, 0x1, P4 ;  /* 0x000000150407b211 */ /* 0x000fe400020f0c00 */
[----:B------:R-:W-:Y:S01]  /*1340*/  @!P2 IADD3 R8, P4, R28, 0x50, RZ ;  /* 0x000000501c08a810 */ /* 0x000fe20007f9e0ff */
[----:B------:R-:W5:Y:S01]  /*1350*/  @!P1 S2R R21, SR_CgaCtaId ;  /* 0x0000000000159919 */ /* 0x000f620000008800 */
[----:B------:R-:W-:Y:S02]  /*1360*/  @!P3 MOV R0, 0x400 ;  /* 0x000004000000b802 */ /* 0x000fe40000000f00 */
[----:B--2---:R-:W-:Y:S01]  /*1370*/  @!P6 LEA R34, R27, R5, 0x18 ;  /* 0x000000051b22e211 */ /* 0x004fe200078ec0ff */
[----:B------:R-:W-:Y:S01]  /*1380*/  @!P2 IMAD.X R4, RZ, RZ, R29, P4 ;  /* 0x000000ffff04a224 */ /* 0x000fe200020e061d */
[----:B---3--:R-:W-:Y:S01]  /*1390*/  @!P3 LEA R0, R26, R0, 0x18 ;  /* 0x000000001a00b211 */ /* 0x008fe200078ec0ff */
[----:B------:R-:W-:Y:S01]  /*13a0*/  @!P2 IMAD.MOV.U32 R5, RZ, RZ, R15 ;  /* 0x000000ffff05a224 */ /* 0x000fe200078e000f */
[----:B------:R-:W-:Y:S01]  /*13b0*/  ISETP.GE.AND P4, PT, R31, UR17, PT ;  /* 0x000000111f007c0c */ /* 0x000fe2000bf86270 */
[----:B-1----:R-:W-:-:S02]  /*13c0*/  @!P2 IMAD R4, R4, R18, RZ ;  /* 0x000000120404a224 */ /* 0x002fc400078e02ff */
[----:B------:R-:W-:Y:S02]  /*13d0*/  @!P3 IMAD R0, R12, 0x2, R0 ;  /* 0x000000020c00b824 */ /* 0x000fe400078e0200 */
[C---:B------:R-:W-:Y:S01]  /*13e0*/  @!P2 IMAD R9, R8.reuse, R19, R4 ;  /* 0x000000130809a224 */ /* 0x040fe200078e0204 */
[----:B------:R-:W-:Y:S01]  /*13f0*/  SHF.R.S32.HI R19, RZ, 0x4, R25 ;  /* 0x00000004ff137819 */ /* 0x000fe20000011419 */
[----:B------:R-:W-:Y:S01]  /*1400*/  @!P2 IMAD.MOV.U32 R4, RZ, RZ, R16 ;  /* 0x000000ffff04a224 */ /* 0x000fe200078e0010 */
[----:B------:R-:W-:Y:S03]  /*1410*/  @!P3 LDGSTS.E.BYPASS.LTC128B.128 [R0+0x2000], desc[UR30][R6.64] ;  /* 0x020000000600bfae */ /* 0x000fe6000b901d5e */
[----:B------:R-:W-:Y:S01]  /*1420*/  @!P2 IMAD.WIDE.U32 R4, R8, R18, R4 ;  /* 0x000000120804a225 */ /* 0x000fe200078e0004 */
[----:B------:R-:W-:Y:S01]  /*1430*/  LEA.HI R8, R25, R19, RZ, 0x1 ;  /* 0x0000001319087211 */ /* 0x000fe200078f08ff */
[----:B------:R-:W1:Y:S02]  /*1440*/  @!P5 S2R R18, SR_CgaCtaId ;  /* 0x000000000012d919 */ /* 0x000e640000008800 */
[----:B------:R-:W-:Y:S01]  /*1450*/  @!P2 IMAD.IADD R5, R5, 0x1, R9 ;  /* 0x000000010505a824 */ /* 0x000fe200078e0209 */
[----:B------:R-:W-:Y:S01]  /*1460*/  LOP3.LUT R9, R37, UR8, RZ, 0x3c, !PT ;  /* 0x0000000825097c12 */ /* 0x000fe2000f8e3cff */
[----:B------:R2:W-:Y:S01]  /*1470*/  @!P3 LDGSTS.E.BYPASS.LTC128B.128 [R0+0x6000], desc[UR30][R6.64+0x80] ;  /* 0x060000800600bfae */ /* 0x0005e2000b901d5e */
[----:B------:R-:W-:-:S02]  /*1480*/  @UP0 ULDC.64 UR8, c[0x0][0x248] ;  /* 0x0000920000080ab9 */ /* 0x000fc40000000a00 */
[----:B------:R-:W-:Y:S02]  /*1490*/  @UP0 UIMAD.WIDE.U32 UR20, UR18, UR8, URZ ;  /* 0x00000008121402a5 */ /* 0x000fe4000f8e003f */
[----:B------:R-:W-:-:S04]  /*14a0*/  @UP0 UIMAD UR18, UR18, UR9, URZ ;  /* 0x00000009121202a4 */ /* 0x000fc8000f8e023f */
[----:B------:R-:W-:Y:S01]  /*14b0*/  @UP0 UIADD3 UR18, UR21, UR18, URZ ;  /* 0x0000001215120290 */ /* 0x000fe2000fffe03f */
[----:B--2---:R-:W-:Y:S02]  /*14c0*/  LOP3.LUT R7, R8, 0xfffffffe, RZ, 0xc0, !PT ;  /* 0xfffffffe08077812 */ /* 0x004fe400078ec0ff */
[C---:B------:R-:W-:Y:S02]  /*14d0*/  @!P2 LEA R6, P3, R4.reuse, R10, 0x1 ;  /* 0x0000000a0406a211 */ /* 0x040fe400078608ff */
[----:B------:R-:W-:Y:S01]  /*14e0*/  @!P2 MOV R0, 0x400 ;  /* 0x000004000000a802 */ /* 0x000fe20000000f00 */
[----:B------:R-:W-:Y:S01]  /*14f0*/  IMAD.IADD R32, R19, 0x1, -R7 ;  /* 0x0000000113207824 */ /* 0x000fe200078e0a07 */
[----:B------:R-:W-:Y:S02]  /*1500*/  @!P2 LEA.HI.X R7, R4, R11, R5, 0x1, P3 ;  /* 0x0000000b0407a211 */ /* 0x000fe400018f0c05 */
[----:B------:R-:W-:Y:S02]  /*1510*/  @!P2 LEA R8, R24, R0, 0x18 ;  /* 0x000000001808a211 */ /* 0x000fe400078ec0ff */
[----:B------:R-:W-:-:S02]  /*1520*/  @!P1 MOV R4, 0x400 ;  /* 0x0000040000049802 */ /* 0x000fc40000000f00 */
[----:B------:R-:W-:Y:S02]  /*1530*/  @!P0 MOV R0, 0x400 ;  /* 0x0000040000008802 */ /* 0x000fe40000000f00 */
[----:B------:R-:W-:Y:S02]  /*1540*/  LOP3.LUT R5, R25, 0xfffffff0, RZ, 0xc0, !PT ;  /* 0xfffffff019057812 */ /* 0x000fe400078ec0ff */
[----:B-----5:R-:W-:Y:S01]  /*1550*/  @!P1 LEA R27, R21, R4, 0x18 ;  /* 0x00000004151b9211 */ /* 0x020fe200078ec0ff */
[----:B------:R-:W-:Y:S01]  /*1560*/  @!P2 IMAD R4, R12, 0x2, R8 ;  /* 0x000000020c04a824 */ /* 0x000fe200078e0208 */
[----:B----4-:R-:W-:Y:S01]  /*1570*/  @!P0 LEA R30, R20, R0, 0x18 ;  /* 0x00000000141e8211 */ /* 0x010fe200078ec0ff */
[----:B------:R-:W-:Y:S01]  /*1580*/  IMAD.IADD R0, R89, 0x1, -R5 ;  /* 0x0000000159007824 */ /* 0x000fe200078e0a05 */
[----:B------:R-:W-:Y:S01]  /*1590*/  ISETP.GE.AND P3, PT, R9, RZ, PT ;  /* 0x000000ff0900720c */ /* 0x000fe20003f66270 */
[----:B------:R-:W2:Y:S01]  /*15a0*/  @!P0 LDC.64 R24, c[0x0][0x240] ;  /* 0x00009000ff188b82 */ /* 0x000ea20000000a00 */
[----:B------:R-:W-:Y:S01]  /*15b0*/  @!P2 LDGSTS.E.BYPASS.LTC128B.128 [R4+0x2800], desc[UR30][R6.64] ;  /* 0x028000000604afae */ /* 0x000fe2000b901d5e */
[----:B------:R-:W-:-:S03]  /*15c0*/  MOV R10, R13 ;  /* 0x0000000d000a7202 */ /* 0x000fc60000000f00 */
[----:B------:R3:W-:Y:S01]  /*15d0*/  @!P2 LDGSTS.E.BYPASS.LTC128B.128 [R4+0x6800], desc[UR30][R6.64+0x80] ;  /* 0x068000800604afae */ /* 0x0007e2000b901d5e */
[C---:B------:R-:W-:Y:S02]  /*15e0*/  @!P0 IADD3 R13, P2, R28.reuse, 0x70, RZ ;  /* 0x000000701c0d8810 */ /* 0x040fe40007f5e0ff */
[----:B------:R-:W4:Y:S04]  /*15f0*/  @!P1 LDC.64 R8, c[0x0][0x240] ;  /* 0x00009000ff089b82 */ /* 0x000f280000000a00 */
[----:B------:R-:W-:Y:S01]  /*1600*/  @!P3 IMAD.MOV R10, RZ, RZ, -R10 ;  /* 0x000000ffff0ab224 */ /* 0x000fe200078e0a0a */
[----:B---3--:R-:W-:Y:S02]  /*1610*/  SHF.R.S32.HI R4, RZ, 0x1f, R0 ;  /* 0x0000001fff047819 */ /* 0x008fe40000011400 */
[----:B------:R-:W-:Y:S01]  /*1620*/  @!P1 IADD3 R6, P3, R28, 0x60, RZ ;  /* 0x000000601c069810 */ /* 0x000fe20007f7e0ff */
[----:B------:R-:W-:Y:S01]  /*1630*/  @!P0 IMAD.X R28, RZ, RZ, R29, P2 ;  /* 0x000000ffff1c8224 */ /* 0x000fe200010e061d */
[----:B------:R-:W-:-:S02]  /*1640*/  LEA.HI R31, R4, R0, RZ, 0x3 ;  /* 0x00000000041f7211 */ /* 0x000fc400078f18ff */
[----:B------:R-:W-:Y:S01]  /*1650*/  @!P5 MOV R4, 0x400 ;  /* 0x000004000004d802 */ /* 0x000fe20000000f00 */
[----:B------:R-:W-:Y:S01]  /*1660*/  @!P1 IMAD.X R5, RZ, RZ, R29, P3 ;  /* 0x000000ffff059224 */ /* 0x000fe200018e061d */
[----:B------:R-:W-:Y:S02]  /*1670*/  LOP3.LUT R7, R31, 0xfffffff8, RZ, 0xc0, !PT ;  /* 0xfffffff81f077812 */ /* 0x000fe400078ec0ff */
[----:B-1----:R-:W-:Y:S01]  /*1680*/  @!P5 LEA R26, R18, R4, 0x18 ;  /* 0x00000004121ad211 */ /* 0x002fe200078ec0ff */
[----:B------:R-:W-:Y:S01]  /*1690*/  @!P1 IMAD.MOV.U32 R4, RZ, RZ, R16 ;  /* 0x000000ffff049224 */ /* 0x000fe200078e0010 */
[----:B------:R-:W1:Y:S01]  /*16a0*/  @!P1 LDC.64 R18, c[0x0][0x210] ;  /* 0x00008400ff129b82 */ /* 0x000e620000000a00 */
[----:B------:R-:W-:Y:S01]  /*16b0*/  PLOP3.LUT P2, PT, PT, PT, UP0, 0x80, 0x0 ;  /* 0x000000000000781c */ /* 0x000fe20003f4f008 */
[----:B------:R-:W-:Y:S01]  /*16c0*/  IMAD.IADD R29, R0, 0x1, -R7 ;  /* 0x00000001001d7824 */ /* 0x000fe200078e0a07 */
[----:B------:R-:W-:Y:S01]  /*16d0*/  ISETP.NE.AND P3, PT, R37, RZ, PT ;  /* 0x000000ff2500720c */ /* 0x000fe20003f65270 */
[----:B----4-:R-:W-:-:S02]  /*16e0*/  @!P1 IMAD R0, R5, R8, RZ ;  /* 0x0000000805009224 */ /* 0x010fc400078e02ff */
[----:B------:R-:W-:Y:S02]  /*16f0*/  @!P1 IMAD.MOV.U32 R5, RZ, RZ, R15 ;  /* 0x000000ffff059224 */ /* 0x000fe400078e000f */
[----:B------:R-:W-:Y:S02]  /*1700*/  @!P1 IMAD R9, R6, R9, R0 ;  /* 0x0000000906099224 */ /* 0x000fe400078e0200 */
[----:B------:R-:W-:Y:S02]  /*1710*/  IMAD.SHL.U32 R0, R36, 0x40, RZ ;  /* 0x0000004024007824 */ /* 0x000fe400078e00ff */
[----:B------:R-:W-:-:S03]  /*1720*/  @!P1 IMAD.WIDE.U32 R4, R6, R8, R4 ;  /* 0x0000000806049225 */ /* 0x000fc600078e0004 */
[----:B------:R-:W-:Y:S01]  /*1730*/  LOP3.LUT R0, R0, 0x1c0, RZ, 0xc0, !PT ;  /* 0x000001c000007812 */ /* 0x000fe200078ec0ff */
[----:B------:R-:W-:Y:S01]  /*1740*/  IMAD.SHL.U32 R6, R2, 0x8, RZ ;  /* 0x0000000802067824 */ /* 0x000fe200078e00ff */
[----:B------:R-:W-:Y:S01]  /*1750*/  @!P3 LOP3.LUT R10, RZ, R37, RZ, 0x33, !PT ;  /* 0x00000025ff0ab212 */ /* 0x000fe200078e33ff */
[----:B--2---:R-:W-:Y:S06]  /*1760*/  @P2 BRA `(.L_x_1111) ;  /* 0x0000000000342947 */ /* 0x004fec0003800000 */
        /* <DEDUP_REMOVED lines=13> */
.L_x_1111:
[----:B------:R-:W-:Y:S02]  /*1840*/  LOP3.LUT R11, R0, 0x8, R6, 0xf8, !PT ;  /* 0x00000008000b7812 */ /* 0x000fe400078ef806 */
[----:B------:R-:W-:Y:S01]  /*1850*/  SHF.R.U32.HI R7, RZ, 0x3, R0 ;  /* 0x00000003ff077819 */ /* 0x000fe20000011600 */
        /* <DEDUP_REMOVED lines=13> */
.L_x_1112:
[----:B------:R-:W-:Y:S01]  /*1930*/  @!P1 IMAD.IADD R0, R5, 0x1, R9 ;  /* 0x0000000105009824 */ /* 0x000fe200078e0209 */
[----:B-1----:R-:W-:Y:S01]  /*1940*/  @!P1 LEA R6, P2, R4, R18, 0x1 ;  /* 0x0000001204069211 */ /* 0x002fe200078408ff */
[----:B------:R-:W-:Y:S01]  /*1950*/  IMAD R5, R3, UR8, RZ ;  /* 0x0000000803057c24 */ /* 0x000fe2000f8e02ff */
[----:B------:R-:W-:Y:S01]  /*1960*/  LOP3.LUT R33, R11, R7, RZ, 0x3c, !PT ;  /* 0x000000070b217212 */ /* 0x000fe200078e3cff */
[----:B------:R-:W-:Y:S01]  /*1970*/  IMAD.WIDE.U32 R8, R2, UR8, R22 ;  /* 0x0000000802087c25 */ /* 0x000fe2000f8e0016 */
[----:B------:R-:W-:Y:S01]  /*1980*/  @!P1 LEA.HI.X R7, R4, R19, R0, 0x1, P2 ;  /* 0x0000001304079211 */ /* 0x000fe200010f0c00 */
[----:B------:R-:W1:Y:S01]  /*1990*/  @!P0 LDC.64 R20, c[0x0][0x210] ;  /* 0x00008400ff148b82 */ /* 0x000e620000000a00 */
[----:B------:R-:W-:Y:S01]  /*19a0*/  ISETP.GE.AND P2, PT, R2, UR17, PT ;  /* 0x0000001102007c0c */ /* 0x000fe2000bf46270 */
[----:B------:R-:W-:Y:S01]  /*19b0*/  IMAD R0, R3, UR6, RZ ;  /* 0x0000000603007c24 */ /* 0x000fe2000f8e02ff */
[----:B------:R-:W-:Y:S01]  /*19c0*/  IADD3 R8, P3, R8, UR20, RZ ;  /* 0x0000001408087c10 */ /* 0x000fe2000ff7e0ff */
[C---:B------:R-:W-:Y:S01]  /*19d0*/  IMAD R3, R2.reuse, UR9, R5 ;  /* 0x0000000902037c24 */ /* 0x040fe2000f8e0205 */
[----:B------:R-:W-:Y:S01]  /*19e0*/  ULDC.64 UR10, c[0x0][0x260] ;  /* 0x00009800000a7ab9 */ /* 0x000fe20000000a00 */
[C---:B------:R-:W-:Y:S01]  /*19f0*/  IMAD.WIDE.U32 R4, R2.reuse, UR6, R22 ;  /* 0x0000000602047c25 */ /* 0x040fe2000f8e0016 */
[----:B------:R-:W-:Y:S01]  /*1a00*/  USHF.L.U64.HI UR23, UR8, 0x5, UR9 ;  /* 0x0000000508177899 */ /* 0x000fe20008010209 */
[----:B------:R-:W-:Y:S01]  /*1a10*/  SHF.R.S32.HI R87, RZ, 0x5, R35 ;  /* 0x00000005ff577819 */ /* 0x000fe20000011423 */
[----:B------:R-:W-:Y:S01]  /*1a20*/  USHF.R.S32.HI UR16, URZ, 0x1f, UR39 ;  /* 0x0000001f3f107899 */ /* 0x000fe20008011427 */
[----:B------:R-:W-:Y:S01]  /*1a30*/  IMAD R2, R2, UR7, R0 ;  /* 0x0000000702027c24 */ /* 0x000fe2000f8e0200 */
[----:B------:R-:W-:Y:S01]  /*1a40*/  IADD3.X R9, R9, UR18, R3, P3, !PT ;  /* 0x0000001209097c10 */ /* 0x000fe20009ffe403 */
[----:B------:R-:W-:Y:S01]  /*1a50*/  @!P1 IMAD R0, R12, 0x2, R27 ;  /* 0x000000020c009824 */ /* 0x000fe200078e021b */
[----:B------:R-:W-:Y:S01]  /*1a60*/  IADD3 R4, P3, R4, UR24, RZ ;  /* 0x0000001804047c10 */ /* 0x000fe2000ff7e0ff */
[----:B------:R-:W-:Y:S01]  /*1a70*/  @!P0 IMAD.MOV.U32 R3, RZ, RZ, R15 ;  /* 0x000000ffff038224 */ /* 0x000fe200078e000f */
[----:B------:R-:W-:Y:S01]  /*1a80*/  USHF.L.U32 UR24, UR8, 0x5, URZ ;  /* 0x0000000508187899 */ /* 0x000fe2000800063f */
[-C--:B------:R-:W-:Y:S01]  /*1a90*/  @!P0 IMAD R11, R28, R24.reuse, RZ ;  /* 0x000000181c0b8224 */ /* 0x080fe200078e02ff */
[----:B------:R-:W-:Y:S01]  /*1aa0*/  IADD3.X R5, R5, UR19, R2, P3, !PT ;  /* 0x0000001305057c10 */ /* 0x000fe20009ffe402 */
[----:B------:R-:W-:Y:S01]  /*1ab0*/  @!P0 IMAD.MOV.U32 R2, RZ, RZ, R16 ;  /* 0x000000ffff028224 */ /* 0x000fe200078e0010 */
[----:B------:R-:W-:Y:S01]  /*1ac0*/  @!PT LDS RZ, [RZ] ;  /* 0x00000000fffff984 */ /* 0x000fe20000000800 */
[----:B------:R-:W-:Y:S01]  /*1ad0*/  @!PT LDS RZ, [RZ] ;  /* 0x00000000fffff984 */ /* 0x000fe20000000800 */
[----:B------:R-:W-:Y:S01]  /*1ae0*/  @!PT LDS RZ, [RZ] ;  /* 0x00000000fffff984 */ /* 0x000fe20000000800 */
[----:B------:R-:W-:Y:S01]  /*1af0*/  @!P1 LDGSTS.E.BYPASS.LTC128B.128 [R0+0x3000], desc[UR30][R6.64] ;  /* 0x0300000006009fae */ /* 0x000fe2000b901d5e */
[C---:B------:R-:W-:Y:S01]  /*1b00*/  @!P0 IMAD R14, R12.reuse, 0x2, R30 ;  /* 0x000000020c0e8824 */ /* 0x040fe200078e021e */
[----:B------:R-:W2:Y:S01]  /*1b10*/  @!P5 LDC.64 R16, c[0x0][0x218] ;  /* 0x00008600ff10db82 */ /* 0x000ea20000000a00 */
[C---:B------:R-:W-:Y:S01]  /*1b20*/  @!P6 IMAD R18, R12.reuse, 0x2, R34 ;  /* 0x000000020c12e824 */ /* 0x040fe200078e0222 */
[----:B------:R3:W-:Y:S01]  /*1b30*/  @!P1 LDGSTS.E.BYPASS.LTC128B.128 [R0+0x7000], desc[UR30][R6.64+0x80] ;  /* 0x0700008006009fae */ /* 0x0007e2000b901d5e */
[----:B------:R-:W-:Y:S01]  /*1b40*/  @!P5 IMAD R19, R12, 0x2, R26 ;  /* 0x000000020c13d824 */ /* 0x000fe200078e021a */
[----:B------:R-:W-:Y:S01]  /*1b50*/  UIMAD UR17, UR23, UR39, URZ ;  /* 0x00000027171172a4 */ /* 0x000fe2000f8e023f */
[----:B------:R-:W-:Y:S01]  /*1b60*/  @!P0 IMAD.WIDE.U32 R2, R13, R24, R2 ;  /* 0x000000180d028225 */ /* 0x000fe200078e0002 */
[----:B------:R-:W-:-:S02]  /*1b70*/  USHF.L.U32 UR15, UR8, 0x4, URZ ;  /* 0x00000004080f7899 */ /* 0x000fc4000800063f */
[----:B------:R-:W-:Y:S01]  /*1b80*/  UIMAD UR17, UR16, UR24, UR17 ;  /* 0x00000018101172a4 */ /* 0x000fe2000f8e0211 */
[----:B------:R-:W-:Y:S01]  /*1b90*/  IMAD.WIDE.U32 R38, R10, UR10, R8 ;  /* 0x0000000a0a267c25 */ /* 0x000fe2000f8e0008 */
[----:B------:R-:W-:Y:S02]  /*1ba0*/  USHF.L.U64.HI UR25, UR6, 0x5, UR7 ;  /* 0x0000000506197899 */ /* 0x000fe40008010207 */
[----:B------:R-:W-:Y:S01]  /*1bb0*/  USHF.L.U32 UR26, UR6, 0x5, URZ ;  /* 0x00000005061a7899 */ /* 0x000fe2000800063f */
[----:B------:R-:W-:Y:S01]  /*1bc0*/  IMAD.U32 R9, RZ, RZ, UR39 ;  /* 0x00000027ff097e24 */ /* 0x000fe2000f8e00ff */
[----:B------:R-:W-:Y:S01]  /*1bd0*/  USHF.L.U32 UR38, UR6, 0x4, URZ ;  /* 0x0000000406267899 */ /* 0x000fe2000800063f */
[----:B------:R-:W-:Y:S01]  /*1be0*/  IMAD.MOV.U32 R92, RZ, RZ, R38 ;  /* 0x000000ffff5c7224 */ /* 0x000fe200078e0026 */
[----:B------:R-:W-:Y:S01]  /*1bf0*/  USHF.L.U64.HI UR37, UR6, 0x4, UR7 ;  /* 0x0000000406257899 */ /* 0x000fe20008010207 */
[----:B------:R-:W-:Y:S01]  /*1c00*/  STL.64 [R1+0x20], R38 ;  /* 0x0000202601007387 */ /* 0x000fe20000100a00 */
[----:B------:R-:W-:Y:S01]  /*1c10*/  IMAD.SHL.U32 R89, R89, 0x2, RZ ;  /* 0x0000000259597824 */ /* 0x000fe200078e00ff */
[----:B------:R-:W-:Y:S01]  /*1c20*/  UISETP.GE.AND UP0, UPT, UR34, 0x2, UPT ;  /* 0x000000022200788c */ /* 0x000fe2000bf06270 */
[----:B---3--:R-:W-:Y:S01]  /*1c30*/  @!P0 IMAD R6, R13, R25, R11 ;  /* 0x000000190d068224 */ /* 0x008fe200078e020b */
[----:B------:R-:W-:Y:S01]  /*1c40*/  SHF.R.S32.HI R11, RZ, 0x1f, R10 ;  /* 0x0000001fff0b7819 */ /* 0x000fe2000001140a */
[----:B------:R-:W3:Y:S02]  /*1c50*/  @!P6 LDC.64 R12, c[0x0][0x218] ;  /* 0x00008600ff0ceb82 */ /* 0x000ee40000000a00 */
[----:B------:R-:W-:Y:S01]  /*1c60*/  @!P0 IMAD.IADD R3, R3, 0x1, R6 ;  /* 0x0000000103038824 */ /* 0x000fe200078e0206 */
[----:B-1----:R-:W-:Y:S01]  /*1c70*/  @!P0 LEA R6, P1, R2, R20, 0x1 ;  /* 0x0000001402068211 */ /* 0x002fe200078208ff */
[----:B------:R-:W-:-:S03]  /*1c80*/  IMAD R0, R11, UR10, RZ ;  /* 0x0000000a0b007c24 */ /* 0x000fc6000f8e02ff */
[----:B------:R-:W-:Y:S01]  /*1c90*/  @!P0 LEA.HI.X R7, R2, R21, R3, 0x1, P1 ;  /* 0x0000001502078211 */ /* 0x000fe200008f0c03 */
[C---:B------:R-:W-:Y:S01]  /*1ca0*/  IMAD R0, R10.reuse, UR11, R0 ;  /* 0x0000000b0a007c24 */ /* 0x040fe2000f8e0200 */
[----:B------:R-:W-:Y:S02]  /*1cb0*/  ULDC.64 UR10, c[0x0][0x268] ;  /* 0x00009a00000a7ab9 */ /* 0x000fe40000000a00 */
[----:B------:R-:W-:Y:S01]  /*1cc0*/  IMAD.WIDE.U32 R22, R10, UR10, R4 ;  /* 0x0000000a0a167c25 */ /* 0x000fe2000f8e0004 */
[----:B------:R-:W-:Y:S03]  /*1cd0*/  @!P0 LDGSTS.E.BYPASS.LTC128B.128 [R14+0x3800], desc[UR30][R6.64] ;  /* 0x03800000060e8fae */ /* 0x000fe6000b901d5e */
[----:B------:R-:W-:Y:S01]  /*1ce0*/  IMAD.IADD R93, R39, 0x1, R0 ;  /* 0x00000001275d7824 */ /* 0x000fe200078e0200 */
[----:B------:R1:W-:Y:S01]  /*1cf0*/  @!P0 LDGSTS.E.BYPASS.LTC128B.128 [R14+0x7800], desc[UR30][R6.64+0x80] ;  /* 0x07800080060e8fae */ /* 0x0003e2000b901d5e */
[----:B------:R-:W-:Y:S01]  /*1d00*/  IMAD R8, R11, UR10, RZ ;  /* 0x0000000a0b087c24 */ /* 0x000fe2000f8e02ff */
[----:B------:R-:W-:Y:S01]  /*1d10*/  UIMAD UR10, UR25, UR39, URZ ;  /* 0x00000027190a72a4 */ /* 0x000fe2000f8e023f */
[----:B------:R-:W-:Y:S01]  /*1d20*/  IMAD.WIDE.U32 R2, R9, UR24, R92 ;  /* 0x0000001809027c25 */ /* 0x000fe2000f8e005c */
[----:B------:R-:W-:Y:S02]  /*1d30*/  STL.64 [R1+0x18], R92 ;  /* 0x0000185c01007387 */ /* 0x000fe40000100a00 */
[----:B------:R-:W-:Y:S01]  /*1d40*/  UIMAD UR16, UR16, UR26, UR10 ;  /* 0x0000001a101072a4 */ /* 0x000fe2000f8e020a */
[----:B------:R-:W-:Y:S01]  /*1d50*/  VIADD R0, R3, UR17 ;  /* 0x0000001103007c36 */ /* 0x000fe20008000000 */
[----:B------:R-:W-:Y:S01]  /*1d60*/  USHF.L.U64.HI UR17, UR8, 0x4, UR9 ;  /* 0x0000000408117899 */ /* 0x000fe20008010209 */
[----:B---3--:R-:W-:Y:S01]  /*1d70*/  @!P6 LEA R4, P3, R2, R12, 0x1 ;  /* 0x0000000c0204e211 */ /* 0x008fe200078608ff */
[----:B------:R-:W-:Y:S01]  /*1d80*/  IMAD R8, R10, UR11, R8 ;  /* 0x0000000b0a087c24 */ /* 0x000fe2000f8e0208 */
[C---:B------:R-:W-:Y:S01]  /*1d90*/  @!P5 IADD3 R3, P1, R2.reuse, UR15, RZ ;  /* 0x0000000f0203dc10 */ /* 0x040fe2000ff3e0ff */
[----:B------:R-:W3:Y:S01]  /*1da0*/  @!P4 LDC.64 R10, c[0x0][0x220] ;  /* 0x00008800ff0acb82 */ /* 0x000ee20000000a00 */
[----:B------:R-:W-:Y:S01]  /*1db0*/  @!P6 LEA.HI.X R5, R2, R13, R0, 0x1, P3 ;  /* 0x0000000d0205e211 */ /* 0x000fe200018f0c00 */
[----:B------:R-:W-:Y:S01]  /*1dc0*/  IMAD.IADD R21, R23, 0x1, R8 ;  /* 0x0000000117157824 */ /* 0x000fe200078e0208 */
[----:B------:R-:W-:Y:S01]  /*1dd0*/  @!P5 IADD3.X R0, R0, UR17, RZ, P1, !PT ;  /* 0x000000110000dc10 */ /* 0x000fe20008ffe4ff */
[----:B------:R-:W-:Y:S01]  /*1de0*/  IMAD.MOV.U32 R20, RZ, RZ, R22 ;  /* 0x000000ffff147224 */ /* 0x000fe200078e0016 */
[C---:B--2---:R-:W-:Y:S01]  /*1df0*/  @!P5 LEA R2, P0, R3.reuse, R16, 0x1 ;  /* 0x000000100302d211 */ /* 0x044fe200078008ff */
[----:B------:R-:W-:Y:S03]  /*1e00*/  @!P6 LDGSTS.E.BYPASS.LTC128B.128 [R18+0x8000], desc[UR30][R4.64] ;  /* 0x080000000412efae */ /* 0x000fe6000b901d5e */
[----:B------:R-:W-:Y:S01]  /*1e10*/  @!P5 LEA.HI.X R3, R3, R17, R0, 0x1, P0 ;  /* 0x000000110303d211 */ /* 0x000fe200000f0c00 */
[----:B------:R2:W-:Y:S01]  /*1e20*/  @!P6 LDGSTS.E.BYPASS.LTC128B.128 [R18+0x9000], desc[UR30][R4.64+0x80] ;  /* 0x090000800412efae */ /* 0x0005e2000b901d5e */
[----:B------:R-:W-:-:S03]  /*1e30*/  IMAD.SHL.U32 R0, R29, 0x40, RZ ;  /* 0x000000401d007824 */ /* 0x000fc600078e00ff */
[----:B------:R-:W-:Y:S01]  /*1e40*/  @!P5 LDGSTS.E.BYPASS.LTC128B.128 [R19+0x8800], desc[UR30][R2.64] ;  /* 0x088000000213dfae */ /* 0x000fe2000b901d5e */
[----:B-1----:R-:W1:Y:S01]  /*1e50*/  @!P2 LDC.64 R6, c[0x0][0x220] ;  /* 0x00008800ff06ab82 */ /* 0x002e620000000a00 */
[----:B------:R-:W-:Y:S02]  /*1e60*/  LOP3.LUT R0, R0, 0x1c0, RZ, 0xc0, !PT ;  /* 0x000001c000007812 */ /* 0x000fe400078ec0ff */
[----:B------:R4:W-:Y:S04]  /*1e70*/  @!P5 LDGSTS.E.BYPASS.LTC128B.128 [R19+0x9800], desc[UR30][R2.64+0x80] ;  /* 0x098000800213dfae */ /* 0x0009e8000b901d5e */
[----:B------:R-:W0:Y:S04]  /*1e80*/  LDGDEPBAR ;  /* 0x00000000000079af */ /* 0x000e280000000000 */
[----:B------:R-:W-:Y:S04]  /*1e90*/  STL.64 [R1+0x58], R22 ;  /* 0x0000581601007387 */ /* 0x000fe80000100a00 */
[----:B------:R-:W-:Y:S01]  /*1ea0*/  STL.64 [R1+0x50], R20 ;  /* 0x0000501401007387 */ /* 0x000fe20000100a00 */
[----:B--2---:R-:W-:-:S02]  /*1eb0*/  IMAD.SHL.U32 R4, R32, 0x8, RZ ;  /* 0x0000000820047824 */ /* 0x004fc400078e00ff */
[----:B------:R-:W-:-:S03]  /*1ec0*/  IMAD.SHL.U32 R5, R31, 0x40, RZ ;  /* 0x000000401f057824 */ /* 0x000fc600078e00ff */
[----:B------:R-:W-:Y:S02]  /*1ed0*/  LOP3.LUT R4, R0, 0x8, R4, 0xf8, !PT ;  /* 0x0000000800047812 */ /* 0x000fe400078ef804 */
[----:B------:R-:W-:Y:S01]  /*1ee0*/  SHF.R.U32.HI R0, RZ, 0x3, R0 ;  /* 0x00000003ff007819 */ /* 0x000fe20000011600 */
[----:B----4-:R-:W-:Y:S01]  /*1ef0*/  IMAD.WIDE.U32 R2, R9, UR26, R20 ;  /* 0x0000001a09027c25 */ /* 0x010fe2000f8e0014 */
[----:B------:R-:W-:-:S04]  /*1f00*/  DEPBAR.LE SB0, 0x0 ;  /* 0x000080000000791a */ /* 0x000fc80000000000 */
[----:B------:R-:W-:Y:S01]  /*1f10*/  BAR.SYNC.DEFER_BLOCKING 0x0 ;  /* 0x0000000000007b1d */ /* 0x000fe20000010000 */
[----:B------:R-:W-:Y:S01]  /*1f20*/  LOP3.LUT R86, R4, R0, RZ, 0x3c, !PT ;  /* 0x0000000004567212 */ /* 0x000fe200078e3cff */
[----:B------:R-:W-:Y:S01]  /*1f30*/  VIADD R0, R3, UR16 ;  /* 0x0000001003007c36 */ /* 0x000fe20008000000 */
[C---:B-1----:R-:W-:Y:S02]  /*1f40*/  @!P2 LEA R4, P1, R2.reuse, R6, 0x1 ;  /* 0x000000060204a211 */ /* 0x042fe400078208ff */
[C---:B------:R-:W-:Y:S02]  /*1f50*/  @!P4 IADD3 R3, P0, R2.reuse, UR38, RZ ;  /* 0x000000260203cc10 */ /* 0x040fe4000ff1e0ff */
[----:B------:R-:W-:Y:S02]  /*1f60*/  LOP3.LUT R85, R5, 0xfffffe00, RZ, 0xc0, !PT ;  /* 0xfffffe0005557812 */ /* 0x000fe400078ec0ff */
[----:B------:R-:W-:Y:S02]  /*1f70*/  @!P2 LEA.HI.X R5, R2, R7, R0, 0x1, P1 ;  /* 0x000000070205a211 */ /* 0x000fe400008f0c00 */
[----:B------:R-:W-:Y:S01]  /*1f80*/  @!P4 IADD3.X R2, R0, UR37, RZ, P0, !PT ;  /* 0x000000250002cc10 */ /* 0x000fe200087fe4ff */
[----:B------:R-:W-:Y:S01]  /*1f90*/  IMAD R8, R87, 0x400, R85 ;  /* 0x0000040057087824 */ /* 0x000fe200078e0255 */
[----:B---3--:R-:W-:Y:S01]  /*1fa0*/  @!P4 LEA R6, P0, R3, R10, 0x1 ;  /* 0x0000000a0306c211 */ /* 0x008fe200078008ff */
[----:B------:R-:W-:-:S03]  /*1fb0*/  IMAD R0, R32, 0x200, R33 ;  /* 0x0000020020007824 */ /* 0x000fc600078e0221 */
[----:B------:R-:W-:Y:S01]  /*1fc0*/  @!P4 LEA.HI.X R7, R3, R11, R2, 0x1, P0 ;  /* 0x0000000b0307c211 */ /* 0x000fe200000f0c02 */
[----:B------:R-:W-:Y:S01]  /*1fd0*/  IMAD.IADD R2, R86, 0x1, R8 ;  /* 0x0000000156027824 */ /* 0x000fe200078e0208 */
[----:B------:R-:W-:Y:S01]  /*1fe0*/  LEA R208, R0, UR4, 0x1 ;  /* 0x0000000400d07c11 */ /* 0x000fe2000f8e08ff */
[----:B------:R-:W-:Y:S02]  /*1ff0*/  IMAD.MOV.U32 R3, RZ, RZ, 0x10 ;  /* 0x00000010ff037424 */ /* 0x000fe400078e00ff */
[----:B------:R-:W-:Y:S01]  /*2000*/  IMAD.MOV.U32 R0, RZ, RZ, -0x20 ;  /* 0xffffffe0ff007424 */ /* 0x000fe200078e00ff */
[----:B------:R-:W-:Y:S01]  /*2010*/  LEA R210, R2, UR4, 0x1 ;  /* 0x0000000402d27c11 */ /* 0x000fe2000f8e08ff */
[----:B------:R-:W-:Y:S01]  /*2020*/  @P2 STS.128 [R224+0xa000], RZ ;  /* 0x00a000ffe0002388 */ /* 0x000fe20000000c00 */
[C---:B------:R-:W-:Y:S02]  /*2030*/  VIADD R2, R208.reuse, 0x8000 ;  /* 0x00008000d0027836 */ /* 0x040fe40000000000 */
[----:B------:R-:W-:Y:S01]  /*2040*/  VIADD R219, R208, 0x8020 ;  /* 0x00008020d0db7836 */ /* 0x000fe20000000000 */
[----:B------:R-:W-:Y:S04]  /*2050*/  @P2 STS.128 [R224+0xb000], RZ ;  /* 0x00b000ffe0002388 */ /* 0x000fe80000000c00 */
[----:B------:R-:W-:Y:S01]  /*2060*/  @!PT LDS RZ, [RZ] ;  /* 0x00000000fffff984 */ /* 0x000fe20000000800 */
[----:B------:R-:W-:Y:S01]  /*2070*/  @!PT LDS RZ, [RZ] ;  /* 0x00000000fffff984 */ /* 0x000fe20000000800 */
[----:B------:R-:W-:Y:S01]  /*2080*/  @!PT LDS RZ, [RZ] ;  /* 0x00000000fffff984 */ /* 0x000fe20000000800 */
[----:B------:R-:W-:Y:S04]  /*2090*/  @!P2 LDGSTS.E.BYPASS.LTC128B.128 [R224+0xa000], desc[UR30][R4.64] ;  /* 0x0a00000004e0afae */ /* 0x000fe8000b901d5e */
[----:B------:R-:W-:Y:S01]  /*20a0*/  @!P2 LDGSTS.E.BYPASS.LTC128B.128 [R224+0xb000], desc[UR30][R4.64+0x80] ;  /* 0x0b00008004e0afae */ /* 0x000fe2000b901d5e */
[----:B------:R-:W-:-:S03]  /*20b0*/  R2P PR, R29, 0x6 ;  /* 0x000000061d007804 */ /* 0x000fc60000000000 */
[----:B------:R-:W-:Y:S02]  /*20c0*/  @P4 STS.128 [R224+0xa800], RZ ;  /* 0x00a800ffe0004388 */ /* 0x000fe40000000c00 */
[----:B------:R-:W-:Y:S02]  /*20d0*/  SEL R3, R3, 0xfffffff0, !P1 ;  /* 0xfffffff003037807 */ /* 0x000fe40004800000 */
[----:B------:R-:W-:Y:S01]  /*20e0*/  @P4 STS.128 [R224+0xb800], RZ ;  /* 0x00b800ffe0004388 */ /* 0x000fe20000000c00 */
[----:B------:R-:W-:Y:S02]  /*20f0*/  SEL R0, R0, 0x20, P2 ;  /* 0x0000002000007807 */ /* 0x000fe40001000000 */
[----:B------:R-:W-:Y:S01]  /*2100*/  R2P PR, R36, 0x6 ;  /* 0x0000000624007804 */ /* 0x000fe20000000000 */
[----:B------:R-:W-:Y:S01]  /*2110*/  @!PT LDS RZ, [RZ] ;  /* 0x00000000fffff984 */ /* 0x000fe20000000800 */
[----:B------:R-:W-:Y:S01]  /*2120*/  @!PT LDS RZ, [RZ] ;  /* 0x00000000fffff984 */ /* 0x000fe20000000800 */
[----:B------:R-:W-:Y:S01]  /*2130*/  @!PT LDS RZ, [RZ] ;  /* 0x00000000fffff984 */ /* 0x000fe20000000800 */
[----:B------:R-:W-:Y:S01]  /*2140*/  @!P4 LDGSTS.E.BYPASS.LTC128B.128 [R224+0xa800], desc[UR30][R6.64] ;  /* 0x0a80000006e0cfae */ /* 0x000fe2000b901d5e */
[--C-:B------:R-:W-:Y:S02]  /*2150*/  IMAD R212, R3, 0x2, R210.reuse ;  /* 0x0000000203d47824 */ /* 0x100fe400078e02d2 */
[C---:B------:R-:W-:Y:S01]  /*2160*/  IMAD R218, R0.reuse, 0x2, R210 ;  /* 0x0000000200da7824 */ /* 0x040fe200078e02d2 */
[----:B------:R1:W-:Y:S01]  /*2170*/  @!P4 LDGSTS.E.BYPASS.LTC128B.128 [R224+0xb800], desc[UR30][R6.64+0x80] ;  /* 0x0b80008006e0cfae */ /* 0x0003e2000b901d5e */
[----:B------:R-:W-:-:S03]  /*2180*/  IMAD R217, R0, 0x2, R212 ;  /* 0x0000000200d97824 */ /* 0x000fc600078e02d4 */
[----:B------:R-:W-:Y:S04]  /*2190*/  LDSM.16.M88.4 R24, [R208+0x8000] ;  /* 0x00800000d018783b */ /* 0x000fe80000000200 */
[----:B------:R-:W-:Y:S01]  /*21a0*/  LDSM.16.M88.4 R32, [R208+0x8800] ;  /* 0x00880000d020783b */ /* 0x000fe20000000200 */
[----:B------:R-:W-:Y:S02]  /*21b0*/  @P1 VIADD R219, R2, 0xffffffe0 ;  /* 0xffffffe002db1836 */ /* 0x000fe40000000000 */
[----:B------:R-:W-:Y:S01]  /*21c0*/  IMAD.MOV.U32 R2, RZ, RZ, 0x40 ;  /* 0x00000040ff027424 */ /* 0x000fe200078e00ff */
[----:B------:R-:W2:Y:S04]  /*21d0*/  LDSM.16.M88.4 R12, [R210] ;  /* 0x00000000d20c783b */ /* 0x000ea80000000200 */
[----:B------:R-:W-:Y:S01]  /*21e0*/  LDSM.16.M88.4 R36, [R219] ;  /* 0x00000000db24783b */ /* 0x000fe20000000200 */
[----:B------:R-:W-:-:S03]  /*21f0*/  SEL R2, R2, 0xffffffc0, !P2 ;  /* 0xffffffc002027807 */ /* 0x000fc60005000000 */
[----:B------:R-:W-:Y:S02]  /*2200*/  LDSM.16.M88.4 R8, [R212+0x2000] ;  /* 0x00200000d408783b */ /* 0x000fe40000000200 */
[----:B------:R-:W-:Y:S02]  /*2210*/  IMAD.IADD R216, R208, 0x1, R2 ;  /* 0x00000001d0d87824 */ /* 0x000fe400078e0202 */
[----:B------:R-:W-:Y:S01]  /*2220*/  LDSM.16.M88.4 R44, [R219+0x800] ;  /* 0x00080000db2c783b */ /* 0x000fe20000000200 */
[----:B------:R-:W-:Y:S01]  /*2230*/  IMAD.IADD R215, R2, 0x1, R219 ;  /* 0x0000000102d77824 */ /* 0x000fe200078e02db */
[----:B------:R-:W-:Y:S02]  /*2240*/  SHF.R.S32.HI R2, RZ, 0x1f, R84 ;  /* 0x0000001fff027819 */ /* 0x000fe40000011454 */
[----:B-1----:R-:W1:Y:S02]  /*2250*/  LDSM.16.M88.4 R4, [R210+0x2000] ;  /* 0x00200000d204783b */ /* 0x002e640000000200 */
[----:B------:R-:W-:-:S02]  /*2260*/  LEA.HI R2, R2, R84, RZ, 0x2 ;  /* 0x0000005402027211 */ /* 0x000fc400078f10ff */
[----:B------:R-:W3:Y:S02]  /*2270*/  LDSM.16.M88.4 R20, [R212] ;  /* 0x00000000d414783b */ /* 0x000ee40000000200 */
[----:B------:R-:W-:Y:S01]  /*2280*/  SHF.R.S32.HI R91, RZ, 0x2, R2 ;  /* 0x00000002ff5b7819 */ /* 0x000fe20000011402 */
[----:B------:R-:W-:Y:S01]  /*2290*/  IMAD.U32 R2, RZ, RZ, UR14 ;  /* 0x0000000eff027e24 */ /* 0x000fe2000f8e00ff */
[----:B------:R-:W-:Y:S04]  /*22a0*/  LDSM.16.M88.4 R16, [R218+0x2000] ;  /* 0x00200000da10783b */ /* 0x000fe80000000200 */
[----:B------:R-:W4:Y:S04]  /*22b0*/  LDSM.16.M88.4 R40, [R216+0x8000] ;  /* 0x00800000d828783b */ /* 0x000f280000000200 */
[----:B------:R-:W5:Y:S04]  /*22c0*/  LDSM.16.M88.4 R64, [R216+0x8800] ;  /* 0x00880000d840783b */ /* 0x000f680000000200 */
[----:B------:R-:W5:Y:S01]  /*22d0*/  LDSM.16.M88.4 R28, [R218] ;  /* 0x00000000da1c783b */ /* 0x000f620000000200 */
[C---:B--2---:R-:W-:Y:S03]  /*22e0*/  HMMA.16816.F32.BF16 R60, R12.reuse, R24, RZ ;  /* 0x000000180c3c723c */ /* 0x044fe600000418ff */
[----:B------:R-:W0:Y:S04]  /*22f0*/  LDGDEPBAR ;  /* 0x00000000000079af */ /* 0x000e280000000000 */
[----:B------:R-:W-:Y:S01]  /*2300*/  STL [R1+0x64], R91 ;  /* 0x0000645b01007387 */ /* 0x000fe20000100800 */
[C---:B------:R-:W-:Y:S06]  /*2310*/  HMMA.16816.F32.BF16 R68, R12.reuse, R32, RZ ;  /* 0x000000200c44723c */ /* 0x040fec00000418ff */
[----:B------:R-:W-:Y:S06]  /*2320*/  HMMA.16816.F32.BF16 R80, R12, R34, RZ ;  /* 0x000000220c50723c */ /* 0x000fec00000418ff */
[C---:B-1----:R-:W-:Y:S06]  /*2330*/  HMMA.16816.F32.BF16 R56, R4.reuse, R24, RZ ;  /* 0x000000180438723c */ /* 0x042fec00000418ff */
[C---:B------:R-:W-:Y:S06]  /*2340*/  HMMA.16816.F32.BF16 R48, R4.reuse, R32, RZ ;  /* 0x000000200430723c */ /* 0x040fec00000418ff */
[C---:B------:R-:W-:Y:S06]  /*2350*/  HMMA.16816.F32.BF16 R52, R4.reuse, R26, RZ ;  /* 0x0000001a0434723c */ /* 0x040fec00000418ff */
[----:B------:R-:W-:Y:S01]  /*2360*/  HMMA.16816.F32.BF16 R4, R4, R34, RZ ;  /* 0x000000220404723c */ /* 0x000fe200000418ff */
[----:B------:R-:W-:Y:S05]  /*2370*/  LDSM.16.M88.4 R32, [R215] ;  /* 0x00000000d720783b */ /* 0x000fea0000000200 */
[----:B------:R-:W-:Y:S06]  /*2380*/  HMMA.16816.F32.BF16 R24, R12, R26, RZ ;  /* 0x0000001a0c18723c */ /* 0x000fec00000418ff */
[C---:B------:R-:W-:Y:S06]  /*2390*/  HMMA.16816.F32.BF16 R76, R8.reuse, R36, R56 ;  /* 0x00000024084c723c */ /* 0x040fec0000041838 */
[C---:B------:R-:W-:Y:S06]  /*23a0*/  HMMA.16816.F32.BF16 R72, R8.reuse, R44, R48 ;  /* 0x0000002c0848723c */ /* 0x040fec0000041830 */
[C---:B------:R-:W-:Y:S01]  /*23b0*/  HMMA.16816.F32.BF16 R48, R8.reuse, R38, R52 ;  /* 0x000000260830723c */ /* 0x040fe20000041834 */
[----:B------:R-:W-:Y:S05]  /*23c0*/  LDSM.16.M88.4 R52, [R215+0x800] ;  /* 0x00080000d734783b */ /* 0x000fea0000000200 */
[----:B------:R-:W-:Y:S01]  /*23d0*/  HMMA.16816.F32.BF16 R12, R8, R46, R4 ;  /* 0x0000002e080c723c */ /* 0x000fe20000041804 */
[----:B------:R-:W1:Y:S05]  /*23e0*/  LDSM.16.M88.4 R4, [R217+0x2000] ;  /* 0x00200000d904783b */ /* 0x000e6a0000000200 */
[C---:B---3--:R-:W-:Y:S06]  /*23f0*/  HMMA.16816.F32.BF16 R8, R20.reuse, R36, R60 ;  /* 0x000000241408723c */ /* 0x048fec000004183c */
[C---:B------:R-:W-:Y:S01]  /*2400*/  HMMA.16816.F32.BF16 R36, R20.reuse, R38, R24 ;  /* 0x000000261424723c */ /* 0x040fe20000041818 */
[----:B------:R-:W2:Y:S05]  /*2410*/  LDSM.16.M88.4 R24, [R217] ;  /* 0x00000000d918783b */ /* 0x000eaa0000000200 */
[C---:B------:R-:W-:Y:S06]  /*2420*/  HMMA.16816.F32.BF16 R56, R20.reuse, R44, R68 ;  /* 0x0000002c1438723c */ /* 0x040fec0000041844 */
[----:B------:R-:W-:Y:S06]  /*2430*/  HMMA.16816.F32.BF16 R60, R20, R46, R80 ;  /* 0x0000002e143c723c */ /* 0x000fec0000041850 */
[C---:B----4-:R-:W-:Y:S06]  /*2440*/  HMMA.16816.F32.BF16 R68, R16.reuse, R40, R76 ;  /* 0x000000281044723c */ /* 0x050fec000004184c */
[C---:B-----5:R-:W-:Y:S06]  /*2450*/  HMMA.16816.F32.BF16 R72, R16.reuse, R64, R72 ;  /* 0x000000401048723c */ /* 0x060fec0000041848 */
[C---:B------:R-:W-:Y:S01]  /*2460*/  HMMA.16816.F32.BF16 R44, R16.reuse, R42, R48 ;  /* 0x0000002a102c723c */ /* 0x040fe20000041830 */
[----:B------:R-:W-:Y:S05]  /*2470*/  LDSM.16.M88.4 R48, [R208+0x9800] ;  /* 0x00980000d030783b */ /* 0x000fea0000000200 */
[----:B------:R-:W-:Y:S01]  /*2480*/  HMMA.16816.F32.BF16 R20, R16, R66, R12 ;  /* 0x000000421014723c */ /* 0x000fe2000004180c */
[----:B------:R-:W-:Y:S05]  /*2490*/  LDSM.16.M88.4 R12, [R210+0x4000] ;  /* 0x00400000d20c783b */ /* 0x000fea0000000200 */
[C---:B------:R-:W-:Y:S01]  /*24a0*/  HMMA.16816.F32.BF16 R16, R28.reuse, R40, R8 ;  /* 0x000000281c10723c */ /* 0x040fe20000041808 */
[----:B------:R-:W-:Y:S05]  /*24b0*/  LDSM.16.M88.4 R8, [R210+0x6000] ;  /* 0x00600000d208783b */ /* 0x000fea0000000200 */
[C---:B------:R-:W-:Y:S01]  /*24c0*/  HMMA.16816.F32.BF16 R40, R28.reuse, R42, R36 ;  /* 0x0000002a1c28723c */ /* 0x040fe20000041824 */
[----:B------:R-:W3:Y:S05]  /*24d0*/  LDSM.16.M88.4 R36, [R208+0x9000] ;  /* 0x00900000d024783b */ /* 0x000eea0000000200 */
[C---:B------:R-:W-:Y:S06]  /*24e0*/  HMMA.16816.F32.BF16 R76, R28.reuse, R64, R56 ;  /* 0x000000401c4c723c */ /* 0x040fec0000041838 */
[----:B------:R-:W-:Y:S01]  /*24f0*/  HMMA.16816.F32.BF16 R60, R28, R66, R60 ;  /* 0x000000421c3c723c */ /* 0x000fe2000004183c */
[----:B------:R-:W-:Y:S05]  /*2500*/  LDSM.16.M88.4 R28, [R219+0x1000] ;  /* 0x00100000db1c783b */ /* 0x000fea0000000200 */
[C---:B-1----:R-:W-:Y:S06]  /*2510*/  HMMA.16816.F32.BF16 R68, R4.reuse, R32, R68 ;  /* 0x000000200444723c */ /* 0x042fec0000041844 */
[C---:B------:R-:W-:Y:S06]  /*2520*/  HMMA.16816.F32.BF16 R72, R4.reuse, R52, R72 ;  /* 0x000000340448723c */ /* 0x040fec0000041848 */
[C---:B------:R-:W-:Y:S01]  /*2530*/  HMMA.16816.F32.BF16 R64, R4.reuse, R34, R44 ;  /* 0x000000220440723c */ /* 0x040fe2000004182c */
[----:B------:R-:W-:Y:S05]  /*2540*/  LDSM.16.M88.4 R44, [R219+0x1800] ;  /* 0x00180000db2c783b */ /* 0x000fea0000000200 */
[----:B------:R-:W-:Y:S01]  /*2550*/  HMMA.16816.F32.BF16 R56, R4, R54, R20 ;  /* 0x000000360438723c */ /* 0x000fe20000041814 */
[----:B------:R-:W1:Y:S04]  /*2560*/  LDSM.16.M88.4 R4, [R212+0x6000] ;  /* 0x00600000d404783b */ /* 0x000e680000000200 */
[----:B------:R-:W4:Y:S01]  /*2570*/  LDSM.16.M88.4 R20, [R212+0x4000] ;  /* 0x00400000d414783b */ /* 0x000f220000000200 */
[C---:B--2---:R-:W-:Y:S06]  /*2580*/  HMMA.16816.F32.BF16 R16, R24.reuse, R32, R16 ;  /* 0x000000201810723c */ /* 0x044fec0000041810 */
[C---:B------:R-:W-:Y:S01]  /*2590*/  HMMA.16816.F32.BF16 R32, R24.reuse, R34, R40 ;  /* 0x000000221820723c */ /* 0x040fe20000041828 */
[----:B------:R-:W-:Y:S05]  /*25a0*/  LDSM.16.M88.4 R40, [R216+0x9000] ;  /* 0x00900000d828783b */ /* 0x000fea0000000200 */
[C---:B------:R-:W-:Y:S06]  /*25b0*/  HMMA.16816.F32.BF16 R76, R24.reuse, R52, R76 ;  /* 0x00000034184c723c */ /* 0x040fec000004184c */
[----:B------:R-:W-:Y:S06]  /*25c0*/  HMMA.16816.F32.BF16 R24, R24, R54, R60 ;  /* 0x000000361818723c */ /* 0x000fec000004183c */
[C---:B---3--:R-:W-:Y:S06]  /*25d0*/  HMMA.16816.F32.BF16 R68, R8.reuse, R36, R68 ;  /* 0x000000240844723c */ /* 0x048fec0000041844 */
[C---:B------:R-:W-:Y:S06]  /*25e0*/  HMMA.16816.F32.BF16 R60, R8.reuse, R48, R72 ;  /* 0x00000030083c723c */ /* 0x040fec0000041848 */
[C---:B------:R-:W-:Y:S06]  /*25f0*/  HMMA.16816.F32.BF16 R64, R8.reuse, R38, R64 ;  /* 0x000000260840723c */ /* 0x040fec0000041840 */
[----:B------:R-:W-:Y:S06]  /*2600*/  HMMA.16816.F32.BF16 R52, R8, R50, R56 ;  /* 0x000000320834723c */ /* 0x000fec0000041838 */
[C---:B------:R-:W-:Y:S01]  /*2610*/  HMMA.16816.F32.BF16 R8, R12.reuse, R36, R16 ;  /* 0x000000240c08723c */ /* 0x040fe20000041810 */
[----:B------:R-:W2:Y:S05]  /*2620*/  LDSM.16.M88.4 R16, [R218+0x6000] ;  /* 0x00600000da10783b */ /* 0x000eaa0000000200 */
[C---:B------:R-:W-:Y:S01]  /*2630*/  HMMA.16816.F32.BF16 R56, R12.reuse, R38, R32 ;  /* 0x000000260c38723c */ /* 0x040fe20000041820 */
[----:B------:R-:W3:Y:S05]  /*2640*/  LDSM.16.M88.4 R32, [R216+0x9800] ;  /* 0x00980000d820783b */ /* 0x000eea0000000200 */
[C---:B------:R-:W-:Y:S06]  /*2650*/  HMMA.16816.F32.BF16 R76, R12.reuse, R48, R76 ;  /* 0x000000300c4c723c */ /* 0x040fec000004184c */
[----:B------:R-:W-:Y:S01]  /*2660*/  HMMA.16816.F32.BF16 R48, R12, R50, R24 ;  /* 0x000000320c30723c */ /* 0x000fe20000041818 */
[----:B------:R-:W5:Y:S04]  /*2670*/  LDSM.16.M88.4 R12, [R218+0x4000] ;  /* 0x00400000da0c783b */ /* 0x000f680000000200 */
[----:B------:R-:W-:Y:S01]  /*2680*/  LDSM.16.M88.4 R24, [R215+0x1000] ;  /* 0x00100000d718783b */ /* 0x000fe20000000200 */
[C---:B-1----:R-:W-:Y:S06]  /*2690*/  HMMA.16816.F32.BF16 R72, R4.reuse, R28, R68 ;  /* 0x0000001c0448723c */ /* 0x042fec0000041844 */
[C---:B------:R-:W-:Y:S06]  /*26a0*/  HMMA.16816.F32.BF16 R68, R4.reuse, R44, R60 ;  /* 0x0000002c0444723c */ /* 0x040fec000004183c */
[C---:B------:R-:W-:Y:S06]  /*26b0*/  HMMA.16816.F32.BF16 R64, R4.reuse, R30, R64 ;  /* 0x0000001e0440723c */ /* 0x040fec0000041840 */
[----:B------:R-:W-:Y:S01]  /*26c0*/  HMMA.16816.F32.BF16 R60, R4, R46, R52 ;  /* 0x0000002e043c723c */ /* 0x000fe20000041834 */
[----:B------:R-:W1:Y:S05]  /*26d0*/  LDSM.16.M88.4 R4, [R217+0x6000] ;  /* 0x00600000d904783b */ /* 0x000e6a0000000200 */
[C---:B----4-:R-:W-:Y:S01]  /*26e0*/  HMMA.16816.F32.BF16 R36, R20.reuse, R28, R8 ;  /* 0x0000001c1424723c */ /* 0x050fe20000041808 */
[----:B------:R-:W-:Y:S05]  /*26f0*/  LDSM.16.M88.4 R8, [R217+0x4000] ;  /* 0x00400000d908783b */ /* 0x000fea0000000200 */
[----:B------:R-:W-:Y:S01]  /*2700*/  HMMA.16816.F32.BF16 R52, R20, R30, R56 ;  /* 0x0000001e1434723c */ /* 0x000fe20000041838 */
[----:B------:R-:W4:Y:S01]  /*2710*/  LDSM.16.M88.4 R28, [R215+0x1800] ;  /* 0x00180000d71c783b */ /* 0x000f220000000200 */
[----:B------:R-:W-:-:S04]  /*2720*/  DEPBAR.LE SB0, 0x0 ;  /* 0x000080000000791a */ /* 0x000fc80000000000 */
[C---:B------:R-:W-:Y:S06]  /*2730*/  HMMA.16816.F32.BF16 R56, R20.reuse, R44, R76 ;  /* 0x0000002c1438723c */ /* 0x040fec000004184c */
[----:B------:R-:W-:Y:S06]  /*2740*/  HMMA.16816.F32.BF16 R44, R20, R46, R48 ;  /* 0x0000002e142c723c */ /* 0x000fec0000041830 */
[C---:B--2---:R-:W-:Y:S06]  /*2750*/  HMMA.16816.F32.BF16 R48, R16.reuse, R40, R72 ;  /* 0x000000281030723c */ /* 0x044fec0000041848 */
[C---:B------:R-:W-:Y:S06]  /*2760*/  HMMA.16816.F32.BF16 R64, R16.reuse, R42, R64 ;  /* 0x0000002a1040723c */ /* 0x040fec0000041840 */
[C---:B---3--:R-:W-:Y:S06]  /*2770*/  HMMA.16816.F32.BF16 R68, R16.reuse, R32, R68 ;  /* 0x000000201044723c */ /* 0x048fec0000041844 */
[----:B------:R-:W-:Y:S06]  /*2780*/  HMMA.16816.F32.BF16 R60, R16, R34, R60 ;  /* 0x00000022103c723c */ /* 0x000fec000004183c */
[C---:B-----5:R-:W-:Y:S06]  /*2790*/  HMMA.16816.F32.BF16 R16, R12.reuse, R32, R56 ;  /* 0x000000200c10723c */ /* 0x060fec0000041838 */
[C---:B------:R-:W-:Y:S06]  /*27a0*/  HMMA.16816.F32.BF16 R20, R12.reuse, R40, R36 ;  /* 0x000000280c14723c */ /* 0x040fec0000041824 */
[C---:B------:R-:W-:Y:S06]  /*27b0*/  HMMA.16816.F32.BF16 R40, R12.reuse, R42, R52 ;  /* 0x0000002a0c28723c */ /* 0x040fec0000041834 */
[----:B------:R-:W-:Y:S06]  /*27c0*/  HMMA.16816.F32.BF16 R12, R12, R34, R44 ;  /* 0x000000220c0c723c */ /* 0x000fec000004182c */
[C---:B-1----:R-:W-:Y:S06]  /*27d0*/  HMMA.16816.F32.BF16 R32, R4.reuse, R24, R48 ;  /* 0x000000180420723c */ /* 0x042fec0000041830 */
[C---:B------:R-:W-:Y:S06]  /*27e0*/  HMMA.16816.F32.BF16 R36, R4.reuse, R26, R64 ;  /* 0x0000001a0424723c */ /* 0x040fec0000041840 */
[C---:B----4-:R-:W-:Y:S06]  /*27f0*/  HMMA.16816.F32.BF16 R44, R4.reuse, R28, R68 ;  /* 0x0000001c042c723c */ /* 0x050fec0000041844 */
[----:B------:R-:W-:Y:S06]  /*2800*/  HMMA.16816.F32.BF16 R60, R4, R30, R60 ;  /* 0x0000001e043c723c */ /* 0x000fec000004183c */
[----:B------:R-:W-:Y:S01]  /*2810*/  HMMA.16816.F32.BF16 R56, R8, R28, R16 ;  /* 0x0000001c0838723c */ /* 0x000fe20000041810 */
[----:B------:R-:W-:Y:S01]  /*2820*/  LEA R4, R87, UR13, 0x4 ;  /* 0x0000000d57047c11 */ /* 0x000fe2000f8e20ff */
[----:B------:R-:W-:Y:S01]  /*2830*/  IMAD.U32 R5, RZ, RZ, UR28 ;  /* 0x0000001cff057e24 */ /* 0x000fe2000f8e00ff */
[----:B------:R-:W-:-:S02]  /*2840*/  LOP3.LUT R6, R89, 0x6, RZ, 0xc0, !PT ;  /* 0x0000000659067812 */ /* 0x000fc400078ec0ff */
[----:B------:R-:W-:Y:S01]  /*2850*/  IADD3 R4, R4, 0x1, R91 ;  /* 0x0000000104047810 */ /* 0x000fe20007ffe05b */
[C---:B------:R-:W-:Y:S01]  /*2860*/  HMMA.16816.F32.BF16 R64, R8.reuse, R30, R12 ;  /* 0x0000001e0840723c */ /* 0x040fe2000004180c */
[----:B------:R-:W-:Y:S02]  /*2870*/  IMAD.U32 R19, RZ, RZ, UR5 ;  /* 0x00000005ff137e24 */ /* 0x000fe4000f8e00ff */
[----:B------:R-:W-:Y:S01]  /*2880*/  IADD3 R4, R4, UR5, -R2 ;  /* 0x0000000504047c10 */ /* 0x000fe2000fffe802 */
[----:B------:R-:W-:Y:S02]  /*2890*/  IMAD.U32 R2, RZ, RZ, UR39 ;  /* 0x00000027ff027e24 */ /* 0x000fe4000f8e00ff */
[----:B------:R-:W-:Y:S01]  /*28a0*/  HMMA.16816.F32.BF16 R48, R8, R24, R20 ;  /* 0x000000180830723c */ /* 0x000fe20000041814 */
[----:B------:R-:W-:Y:S02]  /*28b0*/  IMAD R68, R5, 0x8, R87 ;  /* 0x0000000805447824 */ /* 0x000fe400078e0257 */
[----:B------:R-:W-:-:S02]  /*28c0*/  VIADD R18, R4, UR12 ;  /* 0x0000000c04127c36 */ /* 0x000fc40008000000 */
[----:B------:R-:W-:Y:S01]  /*28d0*/  IMAD R2, R2, 0x20, R6 ;  /* 0x0000002002027824 */ /* 0x000fe200078e0206 */
[----:B------:R-:W-:Y:S01]  /*28e0*/  HMMA.16816.F32.BF16 R40, R8, R26, R40 ;  /* 0x0000001a0828723c */ /* 0x000fe20000041828 */
[----:B------:R1:W-:Y:S01]  /*28f0*/  STL [R1+0x48], R68 ;  /* 0x0000484401007387 */ /* 0x0003e20000100800 */
[--C-:B------:R-:W-:Y:S01]  /*2900*/  VIADDMNMX R12, R18, 0x40, R19.reuse, PT ;  /* 0x00000040120c7846 */ /* 0x100fe20003800113 */
[----:B------:R-:W-:Y:S01]  /*2910*/  VIADD R14, R2, 0x1 ;  /* 0x00000001020e7836 */ /* 0x000fe20000000000 */
[----:B------:R-:W-:Y:S01]  /*2920*/  VIADDMNMX R13, R18, 0x48, R19, PT ;  /* 0x00000048120d7846 */ /* 0x000fe20003800113 */
[C---:B------:R-:W-:Y:S01]  /*2930*/  VIADD R16, R2.reuse, 0x10 ;  /* 0x0000001002107836 */ /* 0x040fe20000000000 */
[CC--:B------:R-:W-:Y:S01]  /*2940*/  ISETP.GE.AND P3, PT, R2.reuse, R12.reuse, PT ;  /* 0x0000000c0200720c */ /* 0x0c0fe20003f66270 */
[----:B------:R-:W-:Y:S01]  /*2950*/  VIADD R9, R2, 0x8 ;  /* 0x0000000802097836 */ /* 0x000fe20000000000 */
[----:B------:R-:W-:Y:S01]  /*2960*/  ISETP.GE.AND P2, PT, R14, R12, PT ;  /* 0x0000000c0e00720c */ /* 0x000fe20003f46270 */
[----:B------:R-:W-:Y:S01]  /*2970*/  VIADD R8, R2, 0x9 ;  /* 0x0000000902087836 */ /* 0x000fe20000000000 */
[----:B------:R-:W-:Y:S01]  /*2980*/  BAR.SYNC.DEFER_BLOCKING 0x0 ;  /* 0x0000000000007b1d */ /* 0x000fe20000010000 */
[-C--:B------:R-:W-:Y:S01]  /*2990*/  ISETP.GE.AND P0, PT, R14, R13.reuse, PT ;  /* 0x0000000d0e00720c */ /* 0x080fe20003f06270 */
[C---:B------:R-:W-:Y:S01]  /*29a0*/  VIADD R15, R2.reuse, 0x11 ;  /* 0x00000011020f7836 */ /* 0x040fe20000000000 */
[C---:B------:R-:W-:Y:S01]  /*29b0*/  ISETP.GE.AND P1, PT, R2.reuse, R13, PT ;  /* 0x0000000d0200720c */ /* 0x040fe20003f26270 */
[----:B------:R-:W-:Y:S01]  /*29c0*/  VIADD R17, R2, 0x18 ;  /* 0x0000001802117836 */ /* 0x000fe20000000000 */
[----:B------:R-:W-:Y:S01]  /*29d0*/  FSEL R26, R32, -INF , !P3 ;  /* 0xff800000201a7808 */ /* 0x000fe20005800000 */
[----:B------:R-:W-:Y:S01]  /*29e0*/  VIADD R20, R2, 0x19 ;  /* 0x0000001902147836 */ /* 0x000fe20000000000 */
[----:B------:R-:W-:-:S02]  /*29f0*/  FSEL R27, R33, -INF , !P2 ;  /* 0xff800000211b7808 */ /* 0x000fc40005000000 */
[-C--:B------:R-:W-:Y:S02]  /*2a00*/  ISETP.GE.AND P3, PT, R9, R12.reuse, PT ;  /* 0x0000000c0900720c */ /* 0x080fe40003f66270 */
[----:B------:R-:W-:Y:S02]  /*2a10*/  FSEL R35, R35, -INF , !P0 ;  /* 0xff80000023237808 */ /* 0x000fe40004000000 */
[----:B------:R-:W-:Y:S02]  /*2a20*/  FSEL R34, R34, -INF , !P1 ;  /* 0xff80000022227808 */ /* 0x000fe40004800000 */
[-C--:B------:R-:W-:Y:S02]  /*2a30*/  ISETP.GE.AND P1, PT, R9, R13.reuse, PT ;  /* 0x0000000d0900720c */ /* 0x080fe40003f26270 */
[C---:B------:R-:W-:Y:S02]  /*2a40*/  ISETP.GE.AND P0, PT, R8.reuse, R13, PT ;  /* 0x0000000d0800720c */ /* 0x040fe40003f06270 */
[----:B------:R-:W-:-:S02]  /*2a50*/  ISETP.GE.AND P2, PT, R8, R12, PT ;  /* 0x0000000c0800720c */ /* 0x000fc40003f46270 */
[----:B------:R-:W-:Y:S02]  /*2a60*/  FSEL R28, R36, -INF , !P3 ;  /* 0xff800000241c7808 */ /* 0x000fe40005800000 */
[----:B------:R-:W-:Y:S02]  /*2a70*/  FMNMX.FTZ R4, R26, R27, !PT ;  /* 0x0000001b1a047209 */ /* 0x000fe40007810000 */
[----:B------:R-:W-:Y:S02]  /*2a80*/  FSEL R30, R38, -INF , !P1 ;  /* 0xff800000261e7808 */ /* 0x000fe40004800000 */
[----:B------:R-:W-:Y:S02]  /*2a90*/  FSEL R31, R39, -INF , !P0 ;  /* 0xff800000271f7808 */ /* 0x000fe40004000000 */
[----:B------:R-:W-:Y:S02]  /*2aa0*/  FSEL R29, R37, -INF , !P2 ;  /* 0xff800000251d7808 */ /* 0x000fe40005000000 */
[----:B------:R-:W-:-:S02]  /*2ab0*/  ISETP.GE.AND P1, PT, R16, R12, PT ;  /* 0x0000000c1000720c */ /* 0x000fc40003f26270 */
[----:B------:R-:W-:Y:S02]  /*2ac0*/  FMNMX.FTZ R4, R28, R4, !PT ;  /* 0x000000041c047209 */ /* 0x000fe40007810000 */
[----:B------:R-:W-:Y:S02]  /*2ad0*/  ISETP.GE.AND P0, PT, R15, R12, PT ;  /* 0x0000000c0f00720c */ /* 0x000fe40003f06270 */
[----:B------:R-:W-:Y:S02]  /*2ae0*/  FSEL R33, R44, -INF , !P1 ;  /* 0xff8000002c217808 */ /* 0x000fe40004800000 */
[----:B------:R-:W-:Y:S02]  /*2af0*/  FMNMX.FTZ R4, R29, R4, !PT ;  /* 0x000000041d047209 */ /* 0x000fe40007810000 */
[----:B------:R-:W-:Y:S02]  /*2b00*/  FSEL R36, R45, -INF , !P0 ;  /* 0xff8000002d247808 */ /* 0x000fe40004000000 */
[----:B------:R-:W-:-:S02]  /*2b10*/  PLOP3.LUT P0, PT, PT, PT, UP0, 0x80, 0x0 ;  /* 0x000000000000781c */ /* 0x000fc40003f0f008 */
[----:B------:R-:W-:Y:S02]  /*2b20*/  ISETP.GE.AND P2, PT, R17, R12, PT ;  /* 0x0000000c1100720c */ /* 0x000fe40003f46270 */
[----:B------:R-:W-:Y:S02]  /*2b30*/  FMNMX.FTZ R4, R33, R4, !PT ;  /* 0x0000000421047209 */ /* 0x000fe40007810000 */
[----:B------:R-:W-:Y:S02]  /*2b40*/  ISETP.GE.AND P1, PT, R20, R12, PT ;  /* 0x0000000c1400720c */ /* 0x000fe40003f26270 */
[----:B------:R-:W-:Y:S02]  /*2b50*/  FSEL R39, R60, -INF , !P2 ;  /* 0xff8000003c277808 */ /* 0x000fe40005000000 */
[----:B------:R-:W-:Y:S02]  /*2b60*/  FMNMX.FTZ R4, R36, R4, !PT ;  /* 0x0000000424047209 */ /* 0x000fe40007810000 */
[----:B------:R-:W-:-:S02]  /*2b70*/  FSEL R45, R61, -INF , !P1 ;  /* 0xff8000003d2d7808 */ /* 0x000fc40004800000 */
[----:B------:R-:W-:Y:S02]  /*2b80*/  FMNMX.FTZ R4, R39, R4, !PT ;  /* 0x0000000427047209 */ /* 0x000fe40007810000 */
[-C--:B------:R-:W-:Y:S02]  /*2b90*/  ISETP.GE.AND P3, PT, R16, R13.reuse, PT ;  /* 0x0000000d1000720c */ /* 0x080fe40003f66270 */
[----:B------:R-:W-:Y:S02]  /*2ba0*/  ISETP.GE.AND P2, PT, R15, R13, PT ;  /* 0x0000000d0f00720c */ /* 0x000fe40003f46270 */
[----:B------:R-:W-:Y:S01]  /*2bb0*/  FMNMX.FTZ R10, R45, R4, !PT ;  /* 0x000000042d0a7209 */ /* 0x000fe20007810000 */
[----:B-1----:R-:W-:Y:S10]  /*2bc0*/  @!P0 BRA `(.L_x_1113) ;  /* 0x0000000000588947 */ /* 0x002ff40003800000 */
[----:B------:R-:W-:Y:S01]  /*2bd0*/  UIADD3 UR11, UR34, -0x2, URZ ;  /* 0xfffffffe220b7890 */ /* 0x000fe2000fffe03f */
[----:B------:R-:W-:-:S03]  /*2be0*/  IMAD.U32 R11, RZ, RZ, UR17 ;  /* 0x00000011ff0b7e24 */ /* 0x000fc6000f8e00ff */
[----:B------:R-:W-:Y:S02]  /*2bf0*/  USHF.R.S32.HI UR10, URZ, 0x1f, UR11 ;  /* 0x0000001f3f0a7899 */ /* 0x000fe4000801140b */
[----:B------:R-:W-:Y:S01]  /*2c00*/  UIMAD UR12, UR23, UR11, URZ ;  /* 0x0000000b170c72a4 */ /* 0x000fe2000f8e023f */
[----:B------:R-:W-:-:S03]  /*2c10*/  IMAD.U32 R6, RZ, RZ, UR11 ;  /* 0x0000000bff067e24 */ /* 0x000fc6000f8e00ff */
[----:B------:R-:W-:Y:S01]  /*2c20*/  UIMAD UR12, UR10, UR24, UR12 ;  /* 0x000000180a0c72a4 */ /* 0x000fe2000f8e020c */
[----:B------:R-:W-:Y:S02]  /*2c30*/  IMAD.WIDE.U32 R6, R6, UR24, R92 ;  /* 0x0000001806067c25 */ /* 0x000fe4000f8e005c */
[----:B------:R-:W-:-:S03]  /*2c40*/  ULDC.64 UR10, c[0x0][0x218] ;  /* 0x00008600000a7ab9 */ /* 0x000fc60000000a00 */
[----:B------:R-:W-:Y:S01]  /*2c50*/  VIADD R5, R7, UR12 ;  /* 0x0000000c07057c36 */ /* 0x000fe20008000000 */
[C---:B------:R-:W-:Y:S02]  /*2c60*/  LEA R4, P1, R6.reuse, UR10, 0x1 ;  /* 0x0000000a06047c11 */ /* 0x040fe4000f8208ff */
        /* <DEDUP_REMOVED lines=12> */
.L_x_1113:
[----:B-1----:R-:W-:Y:S01]  /*2d30*/  FMNMX.FTZ R5, R34, R35, !PT ;  /* 0x0000002322057209 */ /* 0x002fe20007810000 */
[----:B------:R-:W-:Y:S01]  /*2d40*/  IMAD.WIDE.U32 R72, R90, -0x2daee0ad, RZ ;  /* 0xd2511f535a487825 */ /* 0x000fe200078e00ff */
[----:B------:R-:W-:Y:S01]  /*2d50*/  FSEL R37, R46, -INF , !P3 ;  /* 0xff8000002e257808 */ /* 0x000fe20005800000 */
[----:B------:R-:W1:Y:S01]  /*2d60*/  SHFL.BFLY PT, R21, R10, 0x2, 0x1f ;  /* 0x0c401f000a157f89 */ /* 0x000e6200000e0000 */
[----:B------:R-:W-:Y:S01]  /*2d70*/  FMNMX.FTZ R7, R30, R5, !PT ;  /* 0x000000051e077209 */ /* 0x000fe20007810000 */
[----:B------:R-:W-:Y:S01]  /*2d80*/  IMAD.U32 R4, RZ, RZ, UR33 ;  /* 0x00000021ff047e24 */ /* 0x000fe2000f8e00ff */
[----:B------:R-:W-:Y:S01]  /*2d90*/  FSEL R47, R47, -INF , !P2 ;  /* 0xff8000002f2f7808 */ /* 0x000fe20005000000 */
[----:B------:R-:W-:Y:S01]  /*2da0*/  VIADD R252, R68, 0x4 ;  /* 0x0000000444fc7836 */ /* 0x000fe20000000000 */
[----:B------:R-:W-:Y:S01]  /*2db0*/  FMNMX.FTZ R7, R31, R7, !PT ;  /* 0x000000071f077209 */ /* 0x000fe20007810000 */
[----:B------:R-:W-:Y:S01]  /*2dc0*/  UIADD3 UR20, UR32, -0x61c88647, URZ ;  /* 0x9e3779b920147890 */ /* 0x000fe2000fffe03f */
[----:B------:R-:W-:Y:S01]  /*2dd0*/  LOP3.LUT R6, R73, UR39, R4, 0x96, !PT ;  /* 0x0000002749067c12 */ /* 0x000fe2000f8e9604 */
[----:B------:R-:W-:Y:S01]  /*2de0*/  IMAD.WIDE.U32 R4, R252, -0x326172a9, RZ ;  /* 0xcd9e8d57fc047825 */ /* 0x000fe200078e00ff */
[-C--:B------:R-:W-:Y:S01]  /*2df0*/  ISETP.GE.AND P2, PT, R17, R13.reuse, PT ;  /* 0x0000000d1100720c */ /* 0x080fe20003f46270 */
[----:B------:R-:W-:Y:S01]  /*2e00*/  UIADD3 UR19, UR33, -0x4498517b, URZ ;  /* 0xbb67ae8521137890 */ /* 0x000fe2000fffe03f */
[----:B------:R-:W-:Y:S01]  /*2e10*/  ISETP.GE.AND P1, PT, R20, R13, PT ;  /* 0x0000000d1400720c */ /* 0x000fe20003f26270 */
[----:B------:R-:W-:Y:S01]  /*2e20*/  IMAD.WIDE.U32 R54, R6, -0x326172a9, RZ ;  /* 0xcd9e8d5706367825 */ /* 0x000fe200078e00ff */
[----:B------:R-:W-:Y:S01]  /*2e30*/  FMNMX.FTZ R6, R37, R7, !PT ;  /* 0x0000000725067209 */ /* 0x000fe20007810000 */
[----:B------:R-:W-:Y:S01]  /*2e40*/  UIADD3 UR17, UR33, 0x76cf5d0a, URZ ;  /* 0x76cf5d0a21117890 */ /* 0x000fe2000fffe03f */
[----:B------:R-:W-:Y:S01]  /*2e50*/  FSEL R44, R62, -INF , !P2 ;  /* 0xff8000003e2c7808 */ /* 0x000fe20005000000 */
[----:B------:R-:W-:Y:S01]  /*2e60*/  UIADD3 UR18, UR32, 0x3c6ef372, URZ ;  /* 0x3c6ef37220127890 */ /* 0x000fe2000fffe03f */
[----:B------:R-:W-:Y:S01]  /*2e70*/  FMNMX.FTZ R6, R47, R6, !PT ;  /* 0x000000062f067209 */ /* 0x000fe20007810000 */
[----:B------:R-:W-:Y:S01]  /*2e80*/  UIADD3 UR15, UR33, 0x32370b8f, URZ ;  /* 0x32370b8f210f7890 */ /* 0x000fe2000fffe03f */
[----:B------:R-:W-:Y:S01]  /*2e90*/  LOP3.LUT R251, R88, UR32, RZ, 0x3c, !PT ;  /* 0x0000002058fb7c12 */ /* 0x000fe2000f8e3cff */
[----:B------:R-:W-:Y:S01]  /*2ea0*/  ULDC UR35, c[0x0][0x2ec] ;  /* 0x0000bb0000237ab9 */ /* 0x000fe20000000800 */
[----:B------:R-:W-:Y:S01]  /*2eb0*/  FSEL R38, R63, -INF , !P1 ;  /* 0xff8000003f267808 */ /* 0x000fe20004800000 */
[----:B------:R-:W-:Y:S01]  /*2ec0*/  UIADD3 UR16, UR32, -0x255992d5, URZ ;  /* 0xdaa66d2b20107890 */ /* 0x000fe2000fffe03f */
[----:B------:R-:W-:Y:S01]  /*2ed0*/  FMNMX.FTZ R6, R44, R6, !PT ;  /* 0x000000062c067209 */ /* 0x000fe20007810000 */
[----:B------:R-:W-:Y:S01]  /*2ee0*/  UIADD3 UR14, UR32, 0x78dde6e4, URZ ;  /* 0x78dde6e4200e7890 */ /* 0x000fe2000fffe03f */
[----:B------:R-:W-:Y:S01]  /*2ef0*/  LOP3.LUT R5, R5, R251, RZ, 0x3c, !PT ;  /* 0x000000fb05057212 */ /* 0x000fe200078e3cff */
[----:B------:R-:W-:Y:S01]  /*2f00*/  UIADD3 UR13, UR33, -0x126145ec, URZ ;  /* 0xed9eba14210d7890 */ /* 0x000fe2000fffe03f */
[----:B------:R-:W-:Y:S01]  /*2f10*/  FMNMX.FTZ R6, R38, R6, !PT ;  /* 0x0000000626067209 */ /* 0x000fe20007810000 */
[----:B------:R-:W-:Y:S01]  /*2f20*/  UIADD3 UR12, UR32, 0x1715609d, URZ ;  /* 0x1715609d200c7890 */ /* 0x000fe2000fffe03f */
[----:B------:R-:W-:Y:S01]  /*2f30*/  LOP3.LUT R11, R55, UR20, R4, 0x96, !PT ;  /* 0x00000014370b7c12 */ /* 0x000fe2000f8e9604 */
[----:B------:R-:W-:Y:S01]  /*2f40*/  IMAD.WIDE.U32 R4, R5, -0x2daee0ad, RZ ;  /* 0xd2511f5305047825 */ /* 0x000fe200078e00ff */
[----:B-1----:R-:W-:Y:S01]  /*2f50*/  FMNMX.FTZ R7, R10, R21, !PT ;  /* 0x000000150a077209 */ /* 0x002fe20007810000 */
[----:B------:R-:W1:Y:S01]  /*2f60*/  SHFL.BFLY PT, R23, R6, 0x2, 0x1f ;  /* 0x0c401f0006177f89 */ /* 0x000e6200000e0000 */
[C---:B------:R-:W-:Y:S01]  /*2f70*/  VIMNMX R10, R18.reuse, UR5, PT ;  /* 0x00000005120a7c48 */ /* 0x040fe2000bfe0100 */
[----:B------:R-:W-:Y:S01]  /*2f80*/  IMAD.WIDE.U32 R24, R11, -0x2daee0ad, RZ ;  /* 0xd2511f530b187825 */ /* 0x000fe200078e00ff */
[----:B------:R-:W-:Y:S01]  /*2f90*/  LOP3.LUT R5, R5, UR19, R72, 0x96, !PT ;  /* 0x0000001305057c12 */ /* 0x000fe2000f8e9648 */
[----:B------:R-:W2:Y:S01]  /*2fa0*/  SHFL.BFLY PT, R21, R7, 0x1, 0x1f ;  /* 0x0c201f0007157f89 */ /* 0x000ea200000e0000 */
[----:B------:R-:W-:Y:S01]  /*2fb0*/  VIADDMNMX R11, R18, 0x8, R19, PT ;  /* 0x00000008120b7846 */ /* 0x000fe20003800113 */
[----:B------:R-:W-:Y:S01]  /*2fc0*/  UIADD3 UR5, UR33, -0x56f99767, URZ ;  /* 0xa906689921057890 */ /* 0x000fe2000fffe03f */
[----:B------:R-:W-:Y:S01]  /*2fd0*/  LOP3.LUT R22, R25, UR17, R4, 0x96, !PT ;  /* 0x0000001119167c12 */ /* 0x000fe2000f8e9604 */
[----:B------:R-:W-:Y:S01]  /*2fe0*/  IMAD.WIDE.U32 R18, R5, -0x326172a9, RZ ;  /* 0xcd9e8d5705127825 */ /* 0x000fe200078e00ff */
[CC--:B------:R-:W-:Y:S01]  /*2ff0*/  ISETP.GE.AND P6, PT, R8.reuse, R10.reuse, PT ;  /* 0x0000000a0800720c */ /* 0x0c0fe20003fc6270 */
[----:B------:R-:W-:Y:S01]  /*3000*/  UIADD3 UR21, UR32, -0x4ab325aa, URZ ;  /* 0xb54cda5620157890 */ /* 0x000fe2000fffe03f */
[-C--:B------:R-:W-:Y:S01]  /*3010*/  ISETP.GE.AND P5, PT, R8, R11.reuse, PT ;  /* 0x0000000b0800720c */ /* 0x080fe20003fa6270 */
[----:B------:R-:W-:Y:S01]  /*3020*/  ULDC.U8 UR36, c[0x0][0x388] ;  /* 0x0000e20000247ab9 */ /* 0x000fe20000000000 */
[----:B------:R-:W-:Y:S01]  /*3030*/  LOP3.LUT R4, R19, UR18, R54, 0x96, !PT ;  /* 0x0000001213047c12 */ /* 0x000fe2000f8e9636 */
[----:B------:R-:W-:Y:S01]  /*3040*/  IMAD.WIDE.U32 R60, R68, -0x326172a9, RZ ;  /* 0xcd9e8d57443c7825 */ /* 0x000fe200078e00ff */
[-C--:B------:R-:W-:Y:S01]  /*3050*/  ISETP.GE.AND P4, PT, R14, R11.reuse, PT ;  /* 0x0000000b0e00720c */ /* 0x080fe20003f86270 */
[----:B------:R-:W-:Y:S01]  /*3060*/  UIADD3 UR29, UR33, 0x646e171e, URZ ;  /* 0x646e171e211d7890 */ /* 0x000fe2000fffe03f */
[C---:B------:R-:W-:Y:S01]  /*3070*/  ISETP.GE.AND P1, PT, R9.reuse, R10, PT ;  /* 0x0000000a0900720c */ /* 0x040fe20003f26270 */
[----:B------:R-:W-:Y:S01]  /*3080*/  IMAD.WIDE.U32 R4, R4, -0x2daee0ad, RZ ;  /* 0xd2511f5304047825 */ /* 0x000fe200078e00ff */
[----:B------:R-:W-:Y:S01]  /*3090*/  ISETP.GE.AND P3, PT, R9, R11, PT ;  /* 0x0000000b0900720c */ /* 0x000fe20003f66270 */
[----:B------:R-:W-:Y:S01]  /*30a0*/  STL.64 [R1+0x28], R72 ;  /* 0x0000284801007387 */ /* 0x000fe20000100a00 */
[----:B------:R-:W-:-:S02]  /*30b0*/  FSEL R92, R51, -INF , !P4 ;  /* 0xff800000335c7808 */ /* 0x000fc40006000000 */
[----:B------:R-:W-:Y:S01]  /*30c0*/  LOP3.LUT R8, R5, UR15, R24, 0x96, !PT ;  /* 0x0000000f05087c12 */ /* 0x000fe2000f8e9618 */
[----:B------:R-:W-:Y:S01]  /*30d0*/  STL [R1+0x4c], R252 ;  /* 0x00004cfc01007387 */ /* 0x000fe20000100800 */
[----:B-1----:R-:W-:Y:S02]  /*30e0*/  FMNMX.FTZ R5, R6, R23, !PT ;  /* 0x0000001706057209 */ /* 0x002fe40007810000 */
[----:B------:R-:W-:Y:S01]  /*30f0*/  FSEL R51, R40, -INF , !P1 ;  /* 0xff80000028337808 */ /* 0x000fe20004800000 */
[----:B------:R-:W-:Y:S01]  /*3100*/  STL [R1+0x38], R251 ;  /* 0x000038fb01007387 */ /* 0x000fe20000100800 */
[----:B--2---:R-:W-:Y:S01]  /*3110*/  FMNMX.FTZ R133, R7, R21, !PT ;  /* 0x0000001507857209 */ /* 0x004fe20007810000 */
[----:B------:R-:W-:Y:S01]  /*3120*/  IMAD.WIDE.U32 R6, R8, -0x326172a9, RZ ;  /* 0xcd9e8d5708067825 */ /* 0x000fe200078e00ff */
[-C--:B------:R-:W-:Y:S01]  /*3130*/  ISETP.GE.AND P1, PT, R15, R10.reuse, PT ;  /* 0x0000000a0f00720c */ /* 0x080fe20003f26270 */
[----:B------:R-:W1:Y:S01]  /*3140*/  SHFL.BFLY PT, R19, R5, 0x1, 0x1f ;  /* 0x0c201f0005137f89 */ /* 0x000e6200000e0000 */
[----:B------:R-:W-:Y:S01]  /*3150*/  FSEL R53, R42, -INF , !P3 ;  /* 0xff8000002a357808 */ /* 0x000fe20005800000 */
[----:B------:R-:W-:Y:S01]  /*3160*/  FMUL.FTZ R9, R133, UR35 ;  /* 0x0000002385097c20 */ /* 0x000fe20008410000 */
[----:B------:R-:W-:Y:S01]  /*3170*/  ISETP.GE.AND P2, PT, R14, R10, PT ;  /* 0x0000000a0e00720c */ /* 0x000fe20003f46270 */
[----:B------:R-:W-:Y:S01]  /*3180*/  STL.64 [R1+0x68], R60 ;  /* 0x0000683c01007387 */ /* 0x000fe20000100a00 */
[----:B------:R-:W-:Y:S01]  /*3190*/  ISETP.GE.AND P3, PT, R15, R11, PT ;  /* 0x0000000b0f00720c */ /* 0x000fe20003f66270 */
[----:B------:R-:W-:Y:S01]  /*31a0*/  IMAD.WIDE.U32 R14, R22, -0x326172a9, RZ ;  /* 0xcd9e8d57160e7825 */ /* 0x000fe200078e00ff */
[----:B------:R-:W-:-:S02]  /*31b0*/  FSEL R226, R57, -INF , !P1 ;  /* 0xff80000039e27808 */ /* 0x000fc40004800000 */
[----:B------:R-:W-:Y:S02]  /*31c0*/  FSETP.NEU.FTZ.AND P1, PT, R133, -INF , PT ;  /* 0xff8000008500780b */ /* 0x000fe40003f3d000 */
[----:B------:R-:W-:Y:S02]  /*31d0*/  FSEL R49, R49, -INF , !P2 ;  /* 0xff80000031317808 */ /* 0x000fe40005000000 */
[C---:B------:R-:W-:Y:S02]  /*31e0*/  ISETP.GE.AND P2, PT, R16.reuse, R10, PT ;  /* 0x0000000a1000720c */ /* 0x040fe40003f46270 */
[----:B------:R-:W-:Y:S02]  /*31f0*/  ISETP.GE.AND P4, PT, R16, R11, PT ;  /* 0x0000000b1000720c */ /* 0x000fe40003f86270 */
[----:B------:R-:W-:Y:S01]  /*3200*/  LOP3.LUT R8, R15, UR16, R18, 0x96, !PT ;  /* 0x000000100f087c12 */ /* 0x000fe2000f8e9612 */
[----:B------:R-:W-:Y:S01]  /*3210*/  IMAD.U32 R18, RZ, RZ, UR36 ;  /* 0x00000024ff127e24 */ /* 0x000fe2000f8e00ff */
[----:B------:R-:W-:-:S02]  /*3220*/  FSEL R9, R9, RZ, P1 ;  /* 0x000000ff09097208 */ /* 0x000fc40000800000 */
[----:B------:R-:W-:Y:S01]  /*3230*/  LOP3.LUT R16, R7, UR14, R14, 0x96, !PT ;  /* 0x0000000e07107c12 */ /* 0x000fe2000f8e960e */
[----:B------:R-:W-:Y:S01]  /*3240*/  IMAD.WIDE.U32 R14, R8, -0x2daee0ad, RZ ;  /* 0xd2511f53080e7825 */ /* 0x000fe200078e00ff */
[----:B------:R-:W-:-:S03]  /*3250*/  ISETP.GE.AND P1, PT, R2, R10, PT ;  /* 0x0000000a0200720c */ /* 0x000fc60003f26270 */
[--C-:B------:R-:W-:Y:S01]  /*3260*/  FFMA.FTZ R7, R26, UR35, -R9.reuse ;  /* 0x000000231a077c23 */ /* 0x100fe20008010809 */
[----:B-1----:R-:W-:Y:S01]  /*3270*/  FMNMX.FTZ R136, R5, R19, !PT ;  /* 0x0000001305887209 */ /* 0x002fe20007810000 */
[----:B------:R-:W-:Y:S01]  /*3280*/  IMAD.WIDE.U32 R22, R16, -0x2daee0ad, RZ ;  /* 0xd2511f5310167825 */ /* 0x000fe200078e00ff */
[----:B------:R-:W-:Y:S01]  /*3290*/  FSEL R32, R48, -INF , !P1 ;  /* 0xff80000030207808 */ /* 0x000fe20004800000 */
[----:B------:R1:W-:Y:S01]  /*32a0*/  MUFU.EX2 R246, R7 ;  /* 0x0000000700f67308 */ /* 0x0003e20000000800 */
[----:B------:R-:W-:Y:S01]  /*32b0*/  ISETP.GE.AND P1, PT, R2, R11, PT ;  /* 0x0000000b0200720c */ /* 0x000fe20003f26270 */
[----:B------:R-:W-:Y:S01]  /*32c0*/  FMUL.FTZ R8, R136, UR35 ;  /* 0x0000002388087c20 */ /* 0x000fe20008410000 */
[--C-:B------:R-:W-:Y:S01]  /*32d0*/  FFMA.FTZ R2, R27, UR35, -R9.reuse ;  /* 0x000000231b027c23 */ /* 0x100fe20008010809 */
[----:B------:R-:W-:Y:S01]  /*32e0*/  FFMA.FTZ R16, R29, UR35, -R9 ;  /* 0x000000231d107c23 */ /* 0x000fe20008010809 */
[----:B------:R-:W-:Y:S02]  /*32f0*/  FSEL R46, R50, -INF , !P1 ;  /* 0xff800000322e7808 */ /* 0x000fe40004800000 */
[----:B------:R-:W-:Y:S01]  /*3300*/  FSETP.NEU.FTZ.AND P1, PT, R136, -INF , PT ;  /* 0xff8000008800780b */ /* 0x000fe20003f3d000 */
[----:B------:R2:W-:Y:S01]  /*3310*/  MUFU.EX2 R245, R2 ;  /* 0x0000000200f57308 */ /* 0x0005e20000000800 */
[----:B------:R-:W-:-:S02]  /*3320*/  FSEL R52, R41, -INF , !P6 ;  /* 0xff80000029347808 */ /* 0x000fc40007000000 */
[----:B------:R-:W-:Y:S02]  /*3330*/  FSEL R8, R8, RZ, P1 ;  /* 0x000000ff08087208 */ /* 0x000fe40000800000 */
[----:B------:R-:W-:Y:S02]  /*3340*/  FSEL R225, R56, -INF , !P2 ;  /* 0xff80000038e17808 */ /* 0x000fe40005000000 */
[----:B------:R-:W-:Y:S01]  /*3350*/  ISETP.GE.AND P6, PT, R17, R10, PT ;  /* 0x0000000a1100720c */ /* 0x000fe20003fc6270 */
[----:B------:R3:W-:Y:S01]  /*3360*/  MUFU.EX2 R243, R16 ;  /* 0x0000001000f37308 */ /* 0x0007e20000000800 */
[----:B-1----:R-:W-:Y:S02]  /*3370*/  LOP3.LUT R7, R15, UR13, R4, 0x96, !PT ;  /* 0x0000000d0f077c12 */ /* 0x002fe4000f8e9604 */
[----:B------:R-:W-:Y:S02]  /*3380*/  LOP3.LUT R4, R23, UR5, R14, 0x96, !PT ;  /* 0x0000000517047c12 */ /* 0x000fe4000f8e960e */
[----:B------:R-:W-:Y:S01]  /*3390*/  ISETP.GE.AND P2, PT, R17, R11, PT ;  /* 0x0000000b1100720c */ /* 0x000fe20003f46270 */
[----:B------:R-:W-:Y:S01]  /*33a0*/  IMAD.WIDE.U32 R14, R7, -0x326172a9, RZ ;  /* 0xcd9e8d57070e7825 */ /* 0x000fe200078e00ff */
[----:B------:R-:W-:-:S03]  /*33b0*/  FSEL R137, R64, -INF , !P6 ;  /* 0xff80000040897808 */ /* 0x000fc60007000000 */
[----:B--2---:R-:W-:Y:S01]  /*33c0*/  FFMA.FTZ R2, R28, UR35, -R9 ;  /* 0x000000231c027c23 */ /* 0x004fe20008010809 */
[----:B------:R-:W-:Y:S01]  /*33d0*/  IMAD.WIDE.U32 R4, R4, -0x326172a9, RZ ;  /* 0xcd9e8d5704047825 */ /* 0x000fe200078e00ff */
[----:B------:R-:W-:Y:S02]  /*33e0*/  LOP3.LUT R19, R15, UR12, R6, 0x96, !PT ;  /* 0x0000000c0f137c12 */ /* 0x000fe4000f8e9606 */
[----:B------:R1:W-:Y:S01]  /*33f0*/  MUFU.EX2 R244, R2 ;  /* 0x0000000200f47308 */ /* 0x0003e20000000800 */
[----:B------:R-:W-:Y:S02]  /*3400*/  ISETP.GE.AND P6, PT, R20, R10, PT ;  /* 0x0000000a1400720c */ /* 0x000fe40003fc6270 */
[----:B------:R-:W-:Y:S02]  /*3410*/  LOP3.LUT R6, R5, UR21, R14, 0x96, !PT ;  /* 0x0000001505067c12 */ /* 0x000fe4000f8e960e */
[----:B------:R-:W-:Y:S01]  /*3420*/  LOP3.LUT R7, R4, 0xffff, RZ, 0xc0, !PT ;  /* 0x0000ffff04077812 */ /* 0x000fe200078ec0ff */
[----:B------:R-:W-:Y:S01]  /*3430*/  FFMA.FTZ R5, R30, UR35, -R8 ;  /* 0x000000231e057c23 */ /* 0x000fe20008010808 */
[----:B------:R-:W-:-:S02]  /*3440*/  LOP3.LUT R17, R4, 0xff, RZ, 0xc0, !PT ;  /* 0x000000ff04117812 */ /* 0x000fc400078ec0ff */
[--C-:B------:R-:W-:Y:S01]  /*3450*/  SHF.R.U32.HI R14, RZ, 0x10, R4.reuse ;  /* 0x00000010ff0e7819 */ /* 0x100fe20000011604 */
[----:B------:R2:W-:Y:S01]  /*3460*/  MUFU.EX2 R242, R5 ;  /* 0x0000000500f27308 */ /* 0x0005e20000000800 */
[----:B---3--:R-:W-:Y:S02]  /*3470*/  SHF.R.U32.HI R16, RZ, 0x18, R4 ;  /* 0x00000018ff107819 */ /* 0x008fe40000011604 */
[----:B------:R-:W-:Y:S02]  /*3480*/  LOP3.LUT R4, R6, 0xffff, RZ, 0xc0, !PT ;  /* 0x0000ffff06047812 */ /* 0x000fe400078ec0ff */
[----:B------:R-:W-:Y:S01]  /*3490*/  SHF.R.U32.HI R15, RZ, 0x8, R7 ;  /* 0x00000008ff0f7819 */ /* 0x000fe20000011607 */
[----:B-1----:R-:W-:Y:S01]  /*34a0*/  IMAD.IADD R2, R85, 0x1, R86 ;  /* 0x0000000155027824 */ /* 0x002fe200078e0256 */
[----:B------:R-:W-:Y:S02]  /*34b0*/  LOP3.LUT R7, R14, 0xff, RZ, 0xc0, !PT ;  /* 0x000000ff0e077812 */ /* 0x000fe400078ec0ff */
[----:B------:R-:W-:-:S02]  /*34c0*/  LOP3.LUT R14, R6, 0xff, RZ, 0xc0, !PT ;  /* 0x000000ff060e7812 */ /* 0x000fc400078ec0ff */
[----:B------:R-:W-:Y:S02]  /*34d0*/  SHF.R.U32.HI R4, RZ, 0x8, R4 ;  /* 0x00000008ff047819 */ /* 0x000fe40000011604 */
[----:B------:R-:W-:Y:S02]  /*34e0*/  PRMT R15, R17, 0x5410, R15 ;  /* 0x00005410110f7816 */ /* 0x000fe4000000000f */
[----:B------:R-:W-:Y:S01]  /*34f0*/  PRMT R17, R14, 0x5410, R4 ;  /* 0x000054100e117816 */ /* 0x000fe20000000004 */
[----:B--2---:R-:W-:Y:S01]  /*3500*/  FFMA.FTZ R5, R31, UR35, -R8 ;  /* 0x000000231f057c23 */ /* 0x004fe20008010808 */
[----:B------:R-:W-:Y:S02]  /*3510*/  LEA R209, R2, UR4, 0x1 ;  /* 0x0000000402d17c11 */ /* 0x000fe4000f8e08ff */
[--C-:B------:R-:W-:Y:S01]  /*3520*/  SHF.R.U32.HI R4, RZ, 0x10, R6.reuse ;  /* 0x00000010ff047819 */ /* 0x100fe20000011606 */
[----:B------:R1:W2:Y:S01]  /*3530*/  MUFU.EX2 R241, R5 ;  /* 0x0000000500f17308 */ /* 0x0002a20000000800 */
[----:B------:R-:W-:Y:S01]  /*3540*/  LEA R14, R18, UR36, 0x10 ;  /* 0x00000024120e7c11 */ /* 0x000fe2000f8e80ff */
[--C-:B------:R-:W-:Y:S01]  /*3550*/  IMAD R211, R3, 0x2, R209.reuse ;  /* 0x0000000203d37824 */ /* 0x100fe200078e02d1 */
[----:B------:R-:W-:Y:S01]  /*3560*/  SHF.R.U32.HI R6, RZ, 0x18, R6 ;  /* 0x00000018ff067819 */ /* 0x000fe20000011606 */
[----:B------:R-:W-:Y:S01]  /*3570*/  FFMA.FTZ R3, R35, UR35, -R8 ;  /* 0x0000002323037c23 */ /* 0x000fe20008010808 */
[----:B------:R-:W-:Y:S01]  /*3580*/  LOP3.LUT R2, R4, 0xff, RZ, 0xc0, !PT ;  /* 0x000000ff04027812 */ /* 0x000fe200078ec0ff */
[----:B------:R-:W-:Y:S01]  /*3590*/  IMAD R214, R0, 0x2, R209 ;  /* 0x0000000200d67824 */ /* 0x000fe200078e02d1 */
[----:B------:R-:W-:Y:S01]  /*35a0*/  PRMT R7, R7, 0x5410, R16 ;  /* 0x0000541007077816 */ /* 0x000fe20000000010 */
[----:B------:R3:W-:Y:S01]  /*35b0*/  MUFU.EX2 R239, R3 ;  /* 0x0000000300ef7308 */ /* 0x0007e20000000800 */
[----:B------:R-:W-:Y:S01]  /*35c0*/  PRMT R16, R2, 0x5410, R6 ;  /* 0x0000541002107816 */ /* 0x000fe20000000006 */
[----:B------:R-:W-:Y:S01]  /*35d0*/  IMAD R213, R0, 0x2, R211 ;  /* 0x0000000200d57824 */ /* 0x000fe200078e02d3 */
[--C-:B------:R-:W-:Y:S01]  /*35e0*/  HSET2.LE.AND R2, R15, R14.reuse, PT ;  /* 0x0000000e0f027233 */ /* 0x100fe20003803000 */
[----:B------:R-:W4:Y:S01]  /*35f0*/  LDSM.16.MT88.4 R128, [R209+0xa000] ;  /* 0x00a00000d180783b */ /* 0x000f220000004200 */
[----:B------:R-:W-:-:S02]  /*3600*/  HSET2.LE.AND R7, R7, R14, PT ;  /* 0x0000000e07077233 */ /* 0x000fc40003803000 */
[----:B------:R-:W-:Y:S01]  /*3610*/  HSET2.LE.AND R0, R17, R14, PT ;  /* 0x0000000e11007233 */ /* 0x000fe20003803000 */
[----:B------:R-:W5:Y:S01]  /*3620*/  LDSM.16.MT88.4 R100, [R211+0xa000] ;  /* 0x00a00000d364783b */ /* 0x000f620000004200 */
[----:B-1----:R-:W-:Y:S01]  /*3630*/  FFMA.FTZ R5, R34, UR35, -R8 ;  /* 0x0000002322057c23 */ /* 0x002fe20008010808 */
[----:B--2---:R-:W-:Y:S02]  /*3640*/  F2FP.BF16.F32.PACK_AB R4, R241, R242 ;  /* 0x000000f2f104723e */ /* 0x004fe400000010ff */
[----:B------:R-:W-:Y:S01]  /*3650*/  FSEL R35, R65, -INF , !P6 ;  /* 0xff80000041237808 */ /* 0x000fe20007000000 */
[----:B------:R1:W2:Y:S01]  /*3660*/  MUFU.EX2 R240, R5 ;  /* 0x0000000500f07308 */ /* 0x0002a20000000800 */
[----:B------:R-:W-:Y:S01]  /*3670*/  LOP3.LUT R7, R7, R4, RZ, 0xc0, !PT ;  /* 0x0000000407077212 */ /* 0x000fe200078ec0ff */
[----:B------:R-:W5:Y:S01]  /*3680*/  LDSM.16.MT88.4 R68, [R214+0xa000] ;  /* 0x00a00000d644783b */ /* 0x000f620000004200 */
[----:B------:R-:W-:Y:S02]  /*3690*/  FMNMX.FTZ R17, R46, R92, !PT ;  /* 0x0000005c2e117209 */ /* 0x000fe40007810000 */
[----:B---3--:R-:W-:Y:S01]  /*36a0*/  F2FP.BF16.F32.PACK_AB R3, R243, R244 ;  /* 0x000000f4f303723e */ /* 0x008fe200000010ff */
[----:B------:R-:W3:Y:S01]  /*36b0*/  LDSM.16.MT88.4 R84, [R213+0xa000] ;  /* 0x00a00000d554783b */ /* 0x000ee20000004200 */
[----:B------:R-:W-:-:S02]  /*36c0*/  FSEL R27, R43, -INF , !P5 ;  /* 0xff8000002b1b7808 */ /* 0x000fc40006800000 */
[----:B------:R-:W-:Y:S01]  /*36d0*/  LOP3.LUT R6, R2, R3, RZ, 0xc0, !PT ;  /* 0x0000000302067212 */ /* 0x000fe200078ec0ff */
[----:B------:R-:W3:Y:S01]  /*36e0*/  LDSM.16.MT88.4 R80, [R209+0xb000] ;  /* 0x00b00000d150783b */ /* 0x000ee20000004200 */
[----:B------:R-:W-:Y:S02]  /*36f0*/  FMNMX.FTZ R3, R32, R49, !PT ;  /* 0x0000003120037209 */ /* 0x000fe40007810000 */
[----:B------:R-:W-:Y:S01]  /*3700*/  F2FP.BF16.F32.PACK_AB R2, R245, R246 ;  /* 0x000000f6f502723e */ /* 0x000fe200000010ff */
[----:B------:R-:W-:Y:S01]  /*3710*/  LDSM.16.MT88.4 R120, [R211+0xb000] ;  /* 0x00b00000d378783b */ /* 0x000fe20000004200 */
[----:B------:R-:W-:Y:S02]  /*3720*/  FMNMX.FTZ R15, R51, R3, !PT ;  /* 0x00000003330f7209 */ /* 0x000fe40007810000 */
[----:B-1----:R-:W-:Y:S01]  /*3730*/  LOP3.LUT R5, R61, R251, RZ, 0x3c, !PT ;  /* 0x000000fb3d057212 */ /* 0x002fe200078e3cff */
[----:B------:R-:W-:Y:S01]  /*3740*/  LDSM.16.MT88.4 R96, [R214+0xb000] ;  /* 0x00b00000d660783b */ /* 0x000fe20000004200 */
[----:B------:R-:W-:-:S02]  /*3750*/  LOP3.LUT R4, R0, R2, RZ, 0xc0, !PT ;  /* 0x0000000200047212 */ /* 0x000fc400078ec0ff */
[----:B------:R-:W-:Y:S01]  /*3760*/  FMNMX.FTZ R2, R52, R15, !PT ;  /* 0x0000000f34027209 */ /* 0x000fe20007810000 */
[----:B------:R-:W-:Y:S01]  /*3770*/  IMAD.WIDE.U32 R160, R5, -0x2daee0ad, RZ ;  /* 0xd2511f5305a07825 */ /* 0x000fe200078e00ff */
[----:B------:R-:W-:Y:S01]  /*3780*/  FMNMX.FTZ R17, R53, R17, !PT ;  /* 0x0000001135117209 */ /* 0x000fe20007810000 */
[----:B------:R-:W-:Y:S01]  /*3790*/  LDSM.16.MT88.4 R108, [R213+0xb000] ;  /* 0x00b00000d56c783b */ /* 0x000fe20000004200 */
[----:B------:R-:W-:Y:S02]  /*37a0*/  FMNMX.FTZ R2, R225, R2, !PT ;  /* 0x00000002e1027209 */ /* 0x000fe40007810000 */
[----:B------:R-:W-:Y:S01]  /*37b0*/  LOP3.LUT R0, R161, UR19, R72, 0x96, !PT ;  /* 0x00000013a1007c12 */ /* 0x000fe2000f8e9648 */
[----:B------:R-:W-:Y:S01]  /*37c0*/  STL.64 [R1+0x40], R160 ;  /* 0x000040a001007387 */ /* 0x000fe20000100a00 */
[----:B------:R-:W-:Y:S02]  /*37d0*/  FMNMX.FTZ R15, R226, R2, !PT ;  /* 0x00000002e20f7209 */ /* 0x000fe40007810000 */
[----:B------:R-:W-:Y:S01]  /*37e0*/  FSEL R48, R58, -INF , !P4 ;  /* 0xff8000003a307808 */ /* 0x000fe20006000000 */
[----:B------:R-:W-:Y:S01]  /*37f0*/  IMAD.WIDE.U32 R94, R0, -0x326172a9, RZ ;  /* 0xcd9e8d57005e7825 */ /* 0x000fe200078e00ff */
[----:B------:R-:W-:Y:S01]  /*3800*/  FMNMX.FTZ R0, R137, R15, !PT ;  /* 0x0000000f89007209 */ /* 0x000fe20007810000 */
[----:B------:R-:W-:Y:S01]  /*3810*/  LDSM.16.MT88.4 R172, [R209+0xb800] ;  /* 0x00b80000d1ac783b */ /* 0x000fe20000004200 */
[----:B------:R-:W-:-:S02]  /*3820*/  FMNMX.FTZ R17, R27, R17, !PT ;  /* 0x000000111b117209 */ /* 0x000fc40007810000 */
[----:B------:R-:W-:Y:S01]  /*3830*/  FMNMX.FTZ R15, R35, R0, !PT ;  /* 0x00000000230f7209 */ /* 0x000fe20007810000 */
[----:B------:R-:W-:Y:S01]  /*3840*/  LDSM.16.MT88.4 R152, [R209+0xa800] ;  /* 0x00a80000d198783b */ /* 0x000fe20000004200 */
[----:B------:R-:W-:Y:S01]  /*3850*/  HSET2.LE.AND R3, R16, R14, PT ;  /* 0x0000000e10037233 */ /* 0x000fe20003803000 */
[----:B------:R-:W-:Y:S01]  /*3860*/  FFMA.FTZ R16, R33, UR35, -R9 ;  /* 0x0000002321107c23 */ /* 0x000fe20008010809 */
[----:B--2---:R-:W-:Y:S01]  /*3870*/  F2FP.BF16.F32.PACK_AB R5, R239, R240 ;  /* 0x000000f0ef05723e */ /* 0x004fe200000010ff */
[----:B------:R-:W1:Y:S01]  /*3880*/  SHFL.BFLY PT, R18, R15, 0x2, 0x1f ;  /* 0x0c401f000f127f89 */ /* 0x000e6200000e0000 */
[----:B------:R-:W-:Y:S01]  /*3890*/  FSEL R50, R59, -INF , !P3 ;  /* 0xff8000003b327808 */ /* 0x000fe20005800000 */
[----:B------:R2:W-:Y:S01]  /*38a0*/  MUFU.EX2 R249, R16 ;  /* 0x0000001000f97308 */ /* 0x0005e20000000800 */
[----:B------:R-:W-:Y:S01]  /*38b0*/  FMNMX.FTZ R17, R48, R17, !PT ;  /* 0x0000001130117209 */ /* 0x000fe20007810000 */
[----:B------:R-:W-:Y:S01]  /*38c0*/  LDSM.16.MT88.4 R176, [R211+0xa800] ;  /* 0x00a80000d3b0783b */ /* 0x000fe20000004200 */
[----:B------:R-:W-:Y:S01]  /*38d0*/  LOP3.LUT R5, R3, R5, RZ, 0xc0, !PT ;  /* 0x0000000503057212 */ /* 0x000fe200078ec0ff */
[----:B------:R-:W-:Y:S01]  /*38e0*/  IMAD.WIDE.U32 R2, R19, -0x2daee0ad, RZ ;  /* 0xd2511f5313027825 */ /* 0x000fe200078e00ff */
[----:B------:R-:W-:Y:S01]  /*38f0*/  FSEL R33, R66, -INF , !P2 ;  /* 0xff80000042217808 */ /* 0x000fe20005000000 */
[----:B------:R-:W-:Y:S01]  /*3900*/  LDSM.16.MT88.4 R180, [R213+0xa800] ;  /* 0x00a80000d5b4783b */ /* 0x000fe20000004200 */
[----:B------:R-:W-:-:S02]  /*3910*/  FMNMX.FTZ R17, R50, R17, !PT ;  /* 0x0000001132117209 */ /* 0x000fc40007810000 */
[----:B------:R-:W-:Y:S01]  /*3920*/  ISETP.GE.AND P1, PT, R20, R11, PT ;  /* 0x0000000b1400720c */ /* 0x000fe20003f26270 */
[C---:B----4-:R-:W-:Y:S01]  /*3930*/  HMMA.16816.F32.BF16 R140, R4.reuse, R128, RZ ;  /* 0x00000080048c723c */ /* 0x050fe200000418ff */
[C---:B------:R-:W-:Y:S01]  /*3940*/  LOP3.LUT R20, R2.reuse, 0xffff, RZ, 0xc0, !PT ;  /* 0x0000ffff02147812 */ /* 0x040fe200078ec0ff */
[----:B------:R-:W-:Y:S01]  /*3950*/  LDSM.16.MT88.4 R184, [R211+0xb800] ;  /* 0x00b80000d3b8783b */ /* 0x000fe20000004200 */
[----:B------:R-:W-:Y:S02]  /*3960*/  LOP3.LUT R24, R2, 0xff, RZ, 0xc0, !PT ;  /* 0x000000ff02187812 */ /* 0x000fe400078ec0ff */
[----:B------:R-:W-:Y:S01]  /*3970*/  SHF.R.U32.HI R23, RZ, 0x18, R2 ;  /* 0x00000018ff177819 */ /* 0x000fe20000011602 */
[C---:B-----5:R-:W-:Y:S01]  /*3980*/  HMMA.16816.F32.BF16 R40, R4.reuse, R100, RZ ;  /* 0x000000640428723c */ /* 0x060fe200000418ff */
[--C-:B--2---:R-:W-:Y:S01]  /*3990*/  FFMA.FTZ R16, R36, UR35, -R9.reuse ;  /* 0x0000002324107c23 */ /* 0x104fe20008010809 */
[----:B------:R-:W-:Y:S01]  /*39a0*/  LOP3.LUT R0, R3, UR29, R22, 0x96, !PT ;  /* 0x0000001d03007c12 */ /* 0x000fe2000f8e9616 */
[--C-:B------:R-:W-:Y:S01]  /*39b0*/  FFMA.FTZ R3, R39, UR35, -R9.reuse ;  /* 0x0000002327037c23 */ /* 0x100fe20008010809 */
[----:B------:R-:W-:Y:S01]  /*39c0*/  FSEL R34, R67, -INF , !P1 ;  /* 0xff80000043227808 */ /* 0x000fe20004800000 */
[----:B------:R2:W4:Y:S01]  /*39d0*/  MUFU.EX2 R238, R16 ;  /* 0x0000001000ee7308 */ /* 0x0005220000000800 */
[----:B------:R-:W-:Y:S01]  /*39e0*/  FFMA.FTZ R9, R45, UR35, -R9 ;  /* 0x000000232d097c23 */ /* 0x000fe20008010809 */
[----:B------:R-:W-:Y:S01]  /*39f0*/  LOP3.LUT R19, R0, 0xff, RZ, 0xc0, !PT ;  /* 0x000000ff00137812 */ /* 0x000fe200078ec0ff */
[----:B------:R-:W-:Y:S01]  /*3a00*/  HMMA.16816.F32.BF16 R56, R4, R68, RZ ;  /* 0x000000440438723c */ /* 0x000fe200000418ff */
[----:B------:R-:W-:Y:S01]  /*3a10*/  SHF.R.U32.HI R20, RZ, 0x8, R20 ;  /* 0x00000008ff147819 */ /* 0x000fe20000011614 */
[----:B------:R-:W-:Y:S01]  /*3a20*/  LDSM.16.MT88.4 R64, [R214+0xa800] ;  /* 0x00a80000d640783b */ /* 0x000fe20000004200 */
[----:B------:R-:W-:-:S02]  /*3a30*/  LOP3.LUT R26, R55, UR20, R60, 0x96, !PT ;  /* 0x00000014371a7c12 */ /* 0x000fc4000f8e963c */
[----:B------:R5:W-:Y:S01]  /*3a40*/  MUFU.EX2 R237, R3 ;  /* 0x0000000300ed7308 */ /* 0x000be20000000800 */
[----:B------:R-:W-:Y:S01]  /*3a50*/  PRMT R20, R24, 0x5410, R20 ;  /* 0x0000541018147816 */ /* 0x000fe20000000014 */
[C---:B---3--:R-:W-:Y:S01]  /*3a60*/  HMMA.16816.F32.BF16 R72, R4.reuse, R84, RZ ;  /* 0x000000540448723c */ /* 0x048fe200000418ff */
[----:B------:R-:W-:Y:S01]  /*3a70*/  LOP3.LUT R25, R95, UR18, R54, 0x96, !PT ;  /* 0x000000125f197c12 */ /* 0x000fe2000f8e9636 */
[----:B------:R-:W-:Y:S04]  /*3a80*/  LDSM.16.MT88.4 R192, [R214+0xb800] ;  /* 0x00b80000d6c0783b */ /* 0x000fe80000004200 */
[----:B------:R3:W-:Y:S01]  /*3a90*/  MUFU.EX2 R236, R9 ;  /* 0x0000000900ec7308 */ /* 0x0007e20000000800 */
[----:B--2---:R-:W-:Y:S01]  /*3aa0*/  FMNMX.FTZ R16, R33, R17, !PT ;  /* 0x0000001121107209 */ /* 0x004fe20007810000 */
[----:B------:R-:W-:Y:S01]  /*3ab0*/  HMMA.16816.F32.BF16 R88, R4, R80, RZ ;  /* 0x000000500458723c */ /* 0x000fe200000418ff */
[----:B------:R-:W-:Y:S01]  /*3ac0*/  SHF.R.U32.HI R17, RZ, 0x10, R2 ;  /* 0x00000010ff117819 */ /* 0x000fe20000011602 */
[----:B------:R-:W-:Y:S01]  /*3ad0*/  LDSM.16.MT88.4 R188, [R213+0xb800] ;  /* 0x00b80000d5bc783b */ /* 0x000fe20000004200 */
[----:B-1----:R-:W-:-:S02]  /*3ae0*/  FMNMX.FTZ R2, R15, R18, !PT ;  /* 0x000000120f027209 */ /* 0x002fc40007810000 */
[----:B------:R-:W-:Y:S01]  /*3af0*/  LOP3.LUT R15, R0, 0xffff, RZ, 0xc0, !PT ;  /* 0x0000ffff000f7812 */ /* 0x000fe200078ec0ff */
[C---:B------:R-:W-:Y:S01]  /*3b00*/  HMMA.16816.F32.BF16 R104, R4.reuse, R120, RZ ;  /* 0x000000780468723c */ /* 0x040fe200000418ff */
[----:B-----5:R-:W-:Y:S01]  /*3b10*/  FMNMX.FTZ R3, R34, R16, !PT ;  /* 0x0000001022037209 */ /* 0x020fe20007810000 */
[----:B------:R-:W1:Y:S01]  /*3b20*/  SHFL.BFLY PT, R22, R2, 0x1, 0x1f ;  /* 0x0c201f0002167f89 */ /* 0x000e6200000e0000 */
[--C-:B------:R-:W-:Y:S02]  /*3b30*/  SHF.R.U32.HI R16, RZ, 0x10, R0.reuse ;  /* 0x00000010ff107819 */ /* 0x100fe40000011600 */
[----:B------:R-:W-:Y:S01]  /*3b40*/  SHF.R.U32.HI R18, RZ, 0x18, R0 ;  /* 0x00000018ff127819 */ /* 0x000fe20000011600 */
[----:B------:R-:W2:Y:S01]  /*3b50*/  SHFL.BFLY PT, R21, R3, 0x2, 0x1f ;  /* 0x0c401f0003157f89 */ /* 0x000ea200000e0000 */
[----:B------:R-:W-:Y:S01]  /*3b60*/  LOP3.LUT R0, R16, 0xff, RZ, 0xc0, !PT ;  /* 0x000000ff10007812 */ /* 0x000fe200078ec0ff */
[C---:B------:R-:W-:Y:S01]  /*3b70*/  HMMA.16816.F32.BF16 R112, R4.reuse, R96, RZ ;  /* 0x000000600470723c */ /* 0x040fe200000418ff */
[--C-:B---3--:R-:W-:Y:S01]  /*3b80*/  FFMA.FTZ R9, R37, UR35, -R8.reuse ;  /* 0x0000002325097c23 */ /* 0x108fe20008010808 */
[----:B------:R-:W-:Y:S01]  /*3b90*/  LOP3.LUT R17, R17, 0xff, RZ, 0xc0, !PT ;  /* 0x000000ff11117812 */ /* 0x000fe200078ec0ff */
[----:B------:R-:W-:Y:S02]  /*3ba0*/  STL.64 [R1+0x30], R94 ;  /* 0x0000305e01007387 */ /* 0x000fe40000100a00 */
[----:B------:R3:W-:Y:S01]  /*3bb0*/  MUFU.EX2 R250, R9 ;  /* 0x0000000900fa7308 */ /* 0x0007e20000000800 */
[----:B------:R-:W-:Y:S01]  /*3bc0*/  PRMT R23, R17, 0x5410, R23 ;  /* 0x0000541011177816 */ /* 0x000fe20000000017 */
[C---:B------:R-:W-:Y:S06]  /*3bd0*/  HMMA.16816.F32.BF16 R164, R4.reuse, R108, RZ ;  /* 0x0000006c04a4723c */ /* 0x040fec00000418ff */
[----:B------:R-:W-:Y:S01]  /*3be0*/  HMMA.16816.F32.BF16 R148, R4, R130, RZ ;  /* 0x000000820494723c */ /* 0x000fe200000418ff */
[----:B-1----:R-:W-:Y:S01]  /*3bf0*/  FMNMX.FTZ R135, R2, R22, !PT ;  /* 0x0000001602877209 */ /* 0x002fe20007810000 */
[----:B------:R-:W-:-:S04]  /*3c00*/  FFMA.FTZ R2, R38, UR35, -R8 ;  /* 0x0000002326027c23 */ /* 0x000fc80008010808 */
[C---:B------:R-:W-:Y:S01]  /*3c10*/  HMMA.16816.F32.BF16 R28, R4.reuse, R102, RZ ;  /* 0x00000066041c723c */ /* 0x040fe200000418ff */
[----:B---3--:R-:W-:Y:S01]  /*3c20*/  SHF.R.U32.HI R9, RZ, 0x8, R15 ;  /* 0x00000008ff097819 */ /* 0x008fe2000001160f */
[----:B------:R-:W-:Y:S01]  /*3c30*/  FFMA.FTZ R15, R47, UR35, -R8 ;  /* 0x000000232f0f7c23 */ /* 0x000fe20008010808 */
[----:B------:R4:W-:Y:S01]  /*3c40*/  MUFU.EX2 R138, R2 ;  /* 0x00000002008a7308 */ /* 0x0009e20000000800 */
[----:B--2---:R-:W-:Y:S02]  /*3c50*/  FMNMX.FTZ R17, R3, R21, !PT ;  /* 0x0000001503117209 */ /* 0x004fe40007810000 */
[C---:B------:R-:W-:Y:S01]  /*3c60*/  HMMA.16816.F32.BF16 R60, R4.reuse, R70, RZ ;  /* 0x00000046043c723c */ /* 0x040fe200000418ff */
[----:B------:R-:W-:Y:S02]  /*3c70*/  PRMT R16, R19, 0x5410, R9 ;  /* 0x0000541013107816 */ /* 0x000fe40000000009 */
[----:B------:R-:W-:Y:S02]  /*3c80*/  FSETP.NEU.FTZ.AND P1, PT, R135, -INF , PT ;  /* 0xff8000008700780b */ /* 0x000fe40003f3d000 */
[----:B------:R-:W-:Y:S01]  /*3c90*/  HSET2.LE.AND R9, R20, R14, PT ;  /* 0x0000000e14097233 */ /* 0x000fe20003803000 */
[----:B------:R1:W2:Y:S01]  /*3ca0*/  MUFU.EX2 R227, R15 ;  /* 0x0000000f00e37308 */ /* 0x0002a20000000800 */
[----:B------:R-:W-:Y:S01]  /*3cb0*/  IMAD.WIDE.U32 R20, R25, -0x2daee0ad, RZ ;  /* 0xd2511f5319147825 */ /* 0x000fe200078e00ff */
[C---:B------:R-:W-:Y:S06]  /*3cc0*/  HMMA.16816.F32.BF16 R76, R4.reuse, R86, RZ ;  /* 0x00000056044c723c */ /* 0x040fec00000418ff */
[----:B------:R-:W-:Y:S01]  /*3cd0*/  HMMA.16816.F32.BF16 R36, R4, R82, RZ ;  /* 0x000000520424723c */ /* 0x000fe200000418ff */
[----:B----4-:R-:W-:-:S05]  /*3ce0*/  F2FP.BF16.F32.PACK_AB R2, R238, R249 ;  /* 0x000000f9ee02723e */ /* 0x010fca00000010ff */
[C---:B------:R-:W-:Y:S01]  /*3cf0*/  HMMA.16816.F32.BF16 R156, R4.reuse, R122, RZ ;  /* 0x0000007a049c723c */ /* 0x040fe200000418ff */
[----:B-1----:R-:W-:Y:S01]  /*3d00*/  PRMT R15, R0, 0x5410, R18 ;  /* 0x00005410000f7816 */ /* 0x002fe20000000012 */
[----:B------:R-:W-:Y:S01]  /*3d10*/  FFMA.FTZ R0, R44, UR35, -R8 ;  /* 0x000000232c007c23 */ /* 0x000fe20008010808 */
[----:B--2---:R-:W-:Y:S01]  /*3d20*/  F2FP.BF16.F32.PACK_AB R8, R227, R250 ;  /* 0x000000fae308723e */ /* 0x004fe200000010ff */
[----:B------:R-:W-:Y:S02]  /*3d30*/  IMAD.WIDE.U32 R18, R26, -0x2daee0ad, RZ ;  /* 0xd2511f531a127825 */ /* 0x000fe400078e00ff */
[----:B------:R-:W-:Y:S01]  /*3d40*/  HMMA.16816.F32.BF16 R116, R4, R98, RZ ;  /* 0x000000620474723c */ /* 0x000fe200000418ff */
[----:B------:R1:W2:Y:S01]  /*3d50*/  MUFU.EX2 R139, R0 ;  /* 0x00000000008b7308 */ /* 0x0002a20000000800 */
[----:B------:R-:W-:Y:S02]  /*3d60*/  HSET2.LE.AND R3, R15, R14, PT ;  /* 0x0000000e0f037233 */ /* 0x000fe40003803000 */
[----:B------:R-:W-:-:S02]  /*3d70*/  F2FP.BF16.F32.PACK_AB R15, R236, R237 ;  /* 0x000000edec0f723e */ /* 0x000fc400000010ff */
[----:B------:R-:W-:Y:S01]  /*3d80*/  HMMA.16816.F32.BF16 R144, R4, R110, RZ ;  /* 0x0000006e0490723c */ /* 0x000fe200000418ff */
[----:B------:R-:W-:Y:S01]  /*3d90*/  LOP3.LUT R125, R3, R8, RZ, 0xc0, !PT ;  /* 0x00000008037d7212 */ /* 0x000fe200078ec0ff */
[----:B------:R-:W-:Y:S01]  /*3da0*/  FMUL.FTZ R3, R135, UR35 ;  /* 0x0000002387037c20 */ /* 0x000fe20008410000 */
[----:B------:R-:W3:Y:S01]  /*3db0*/  SHFL.BFLY PT, R8, R17, 0x1, 0x1f ;  /* 0x0c201f0011087f89 */ /* 0x000ee200000e0000 */
[----:B------:R-:W-:-:S03]  /*3dc0*/  LOP3.LUT R126, R9, R15, RZ, 0xc0, !PT ;  /* 0x0000000f097e7212 */ /* 0x000fc600078ec0ff */
[----:B------:R-:W-:Y:S02]  /*3dd0*/  FSEL R3, R3, RZ, P1 ;  /* 0x000000ff03037208 */ /* 0x000fe40000800000 */
[----:B-1----:R-:W-:-:S03]  /*3de0*/  HSET2.LE.AND R0, R16, R14, PT ;  /* 0x0000000e10007233 */ /* 0x002fc60003803000 */
[----:B------:R-:W-:Y:S02]  /*3df0*/  FFMA.FTZ R4, R49, UR35, -R3 ;  /* 0x0000002331047c23 */ /* 0x000fe40008010803 */
[----:B------:R-:W-:Y:S02]  /*3e00*/  LOP3.LUT R124, R0, R2, RZ, 0xc0, !PT ;  /* 0x00000002007c7212 */ /* 0x000fe400078ec0ff */
[----:B------:R-:W-:Y:S02]  /*3e10*/  HSET2.LE.AND R0, R23, R14, PT ;  /* 0x0000000e17007233 */ /* 0x000fe40003803000 */
[----:B--2---:R-:W-:-:S04]  /*3e20*/  F2FP.BF16.F32.PACK_AB R2, R138, R139 ;  /* 0x0000008b8a02723e */ /* 0x004fc800000010ff */
[----:B------:R-:W-:Y:S01]  /*3e30*/  LOP3.LUT R127, R0, R2, RZ, 0xc0, !PT ;  /* 0x00000002007f7212 */ /* 0x000fe200078ec0ff */
[----:B------:R-:W-:Y:S01]  /*3e40*/  FFMA.FTZ R0, R32, UR35, -R3 ;  /* 0x0000002320007c23 */ /* 0x000fe20008010803 */
[----:B------:R-:W-:Y:S01]  /*3e50*/  LOP3.LUT R2, R19, UR17, R160, 0x96, !PT ;  /* 0x0000001113027c12 */ /* 0x000fe2000f8e96a0 */
[----:B------:R-:W-:Y:S01]  /*3e60*/  MUFU.EX2 R32, R4 ;  /* 0x0000000400207308 */ /* 0x000fe20000000800 */
[----:B---3--:R-:W-:-:S03]  /*3e70*/  FMNMX.FTZ R134, R17, R8, !PT ;  /* 0x0000000811867209 */ /* 0x008fc60007810000 */
[----:B------:R-:W-:Y:S01]  /*3e80*/  IMAD.WIDE.U32 R6, R2, -0x326172a9, RZ ;  /* 0xcd9e8d5702067825 */ /* 0x000fe200078e00ff */
[----:B------:R-:W-:Y:S01]  /*3e90*/  FSETP.NEU.FTZ.AND P1, PT, R134, -INF , PT ;  /* 0xff8000008600780b */ /* 0x000fe20003f3d000 */
[----:B------:R-:W-:Y:S02]  /*3ea0*/  HMMA.16816.F32.BF16 R140, R124, R152, R140 ;  /* 0x000000987c8c723c */ /* 0x000fe4000004188c */
[----:B------:R1:W-:Y:S01]  /*3eb0*/  MUFU.EX2 R132, R0 ;  /* 0x0000000000847308 */ /* 0x0003e20000000800 */
[----:B------:R-:W-:-:S03]  /*3ec0*/  LOP3.LUT R2, R7, UR16, R94, 0x96, !PT ;  /* 0x0000001007027c12 */ /* 0x000fc6000f8e965e */
[C---:B------:R-:W-:Y:S06]  /*3ed0*/  HMMA.16816.F32.BF16 R40, R124.reuse, R176, R40 ;  /* 0x000000b07c28723c */ /* 0x040fec0000041828 */
        /* <DEDUP_REMOVED lines=17> */
[----:B------:R-:W-:Y:S01]  /*3ff0*/  HMMA.16816.F32.BF16 R148, R124, R154, R148 ;  /* 0x0000009a7c94723c */ /* 0x000fe20000041894 */
[----:B--2---:R-:W-:-:S03]  /*4000*/  LOP3.LUT R2, R19, UR5, R6, 0x96, !PT ;  /* 0x0000000513027c12 */ /* 0x004fc6000f8e9606 */
[----:B------:R-:W-:Y:S01]  /*4010*/  FFMA.FTZ R4, R46, UR35, -R0 ;  /* 0x000000232e047c23 */ /* 0x000fe20008010800 */
[----:B------:R-:W-:Y:S01]  /*4020*/  LOP3.LUT R6, R7, UR13, R20, 0x96, !PT ;  /* 0x0000000d07067c12 */ /* 0x000fe2000f8e9614 */
[C---:B------:R-:W-:Y:S02]  /*4030*/  HMMA.16816.F32.BF16 R44, R124.reuse, R178, R28 ;  /* 0x000000b27c2c723c */ /* 0x040fe4000004181c */
[----:B------:R1:W-:Y:S02]  /*4040*/  MUFU.EX2 R24, R4 ;  /* 0x0000000400187308 */ /* 0x0003e40000000800 */
[----:B------:R-:W-:Y:S02]  /*4050*/  IMAD.WIDE.U32 R16, R6, -0x326172a9, RZ ;  /* 0xcd9e8d5706107825 */ /* 0x000fe400078e00ff */
[C---:B------:R-:W-:Y:S06]  /*4060*/  HMMA.16816.F32.BF16 R60, R124.reuse, R66, R60 ;  /* 0x000000427c3c723c */ /* 0x040fec000004183c */
[C---:B------:R-:W-:Y:S06]  /*4070*/  HMMA.16816.F32.BF16 R76, R124.reuse, R182, R76 ;  /* 0x000000b67c4c723c */ /* 0x040fec000004184c */
[----:B------:R-:W-:Y:S01]  /*4080*/  HMMA.16816.F32.BF16 R156, R124, R186, R156 ;  /* 0x000000ba7c9c723c */ /* 0x000fe2000004189c */
[----:B-1----:R-:W-:-:S04]  /*4090*/  IMAD.WIDE.U32 R4, R2, -0x326172a9, RZ ;  /* 0xcd9e8d5702047825 */ /* 0x002fc800078e00ff */
[----:B------:R-:W-:-:S04]  /*40a0*/  FFMA.FTZ R2, R53, UR35, -R0 ;  /* 0x0000002335027c23 */ /* 0x000fc80008010800 */
[----:B------:R1:W-:Y:S01]  /*40b0*/  MUFU.EX2 R23, R2 ;  /* 0x0000000200177308 */ /* 0x0003e20000000800 */
[C---:B------:R-:W-:Y:S01]  /*40c0*/  LOP3.LUT R6, R4.reuse, 0xffff, RZ, 0xc0, !PT ;  /* 0x0000ffff04067812 */ /* 0x040fe200078ec0ff */
[----:B------:R-:W-:Y:S01]  /*40d0*/  HMMA.16816.F32.BF16 R116, R124, R194, R116 ;  /* 0x000000c27c74723c */ /* 0x000fe20000041874 */
[----:B------:R-:W-:Y:S02]  /*40e0*/  LOP3.LUT R8, R4, 0xff, RZ, 0xc0, !PT ;  /* 0x000000ff04087812 */ /* 0x000fe400078ec0ff */
[----:B------:R-:W-:Y:S02]  /*40f0*/  SHF.R.U32.HI R9, RZ, 0x18, R4 ;  /* 0x00000018ff097819 */ /* 0x000fe40000011604 */
[----:B------:R-:W-:-:S04]  /*4100*/  SHF.R.U32.HI R6, RZ, 0x8, R6 ;  /* 0x00000008ff067819 */ /* 0x000fc80000011606 */
[----:B------:R-:W-:Y:S02]  /*4110*/  PRMT R6, R8, 0x5410, R6 ;  /* 0x0000541008067816 */ /* 0x000fe40000000006 */
        /* <DEDUP_REMOVED lines=30> */
[----:B------:R-:W-:Y:S02]  /*4300*/  LOP3.LUT R5, R8, R9, RZ, 0xc0, !PT ;  /* 0x0000000908057212 */ /* 0x000fe400078ec0ff */
        /* <DEDUP_REMOVED lines=19> */
[----:B------:R-:W-:Y:S01]  /*4440*/  FFMA.FTZ R6, R226, UR35, -R3 ;  /* 0x00000023e2067c23 */ /* 0x000fe20008010803 */
[----:B-1----:R-:W-:-:S03]  /*4450*/  LOP3.LUT R2, R5, UR29, R18, 0x96, !PT ;  /* 0x0000001d05027c12 */ /* 0x002fc6000f8e9612 */
        /* <DEDUP_REMOVED lines=24> */
[--C-:B------:R-:W-:Y:S01]  /*45e0*/  FFMA.FTZ R4, R48, UR35, -R0.reuse ;  /* 0x0000002330047c23 */ /* 0x100fe20008010800 */
[----:B------:R-:W-:Y:S02]  /*45f0*/  FFMA.FTZ R0, R50, UR35, -R0 ;  /* 0x0000002332007c23 */ /* 0x000fe40008010800 */
[----:B------:R-:W-:Y:S01]  /*4600*/  PRMT R5, R2, 0x5410, R3 ;  /* 0x0000541002057816 */ /* 0x000fe20000000003 */
[----:B------:R1:W-:Y:S01]  /*4610*/  MUFU.EX2 R8, R4 ;  /* 0x0000000400087308 */ /* 0x0003e20000000800 */
[----:B------:R-:W-:-:S02]  /*4620*/  HSET2.LE.AND R2, R9, R14, PT ;  /* 0x0000000e09027233 */ /* 0x000fc40003803000 */
[--C-:B------:R-:W-:Y:S02]  /*4630*/  HSET2.LE.AND R3, R7, R14.reuse, PT ;  /* 0x0000000e07037233 */ /* 0x100fe40003803000 */
[--C-:B------:R-:W-:Y:S02]  /*4640*/  HSET2.LE.AND R5, R5, R14.reuse, PT ;  /* 0x0000000e05057233 */ /* 0x100fe40003803000 */
[----:B-1----:R-:W-:Y:S02]  /*4650*/  HSET2.LE.AND R4, R6, R14, PT ;  /* 0x0000000e06047233 */ /* 0x002fe40003803000 */
        /* <DEDUP_REMOVED lines=14> */
[----:B------:R-:W-:Y:S01]  /*4740*/  FADD.FTZ R3, R243, R3 ;  /* 0x00000003f3037221 */ /* 0x000fe20000010000 */
[----:B------:R-:W-:Y:S01]  /*4750*/  FADD.FTZ R20, R20, R2 ;  /* 0x0000000214147221 */ /* 0x000fe20000010000 */
        /* <DEDUP_REMOVED lines=22> */
[----:B------:R-:W-:-:S04]  /*48c0*/  FADD.FTZ R16, R16, R6 ;  /* 0x0000000610107221 */ /* 0x000fc80000010000 */
        /* <DEDUP_REMOVED lines=9> */
[----:B------:R-:W-:-:S02]  /*4960*/  VIADD R222, R219, 0x800 ;  /* 0x00000800dbde7836 */ /* 0x000fc40000000000 */
[C---:B------:R-:W-:Y:S02]  /*4970*/  VIADD R221, R219.reuse, 0x1000 ;  /* 0x00001000dbdd7836 */ /* 0x040fe40000000000 */
[----:B------:R-:W-:Y:S01]  /*4980*/  VIADD R220, R219, 0x1800 ;  /* 0x00001800dbdc7836 */ /* 0x000fe20000000000 */
        /* <DEDUP_REMOVED lines=10> */
[----:B------:R-:W-:-:S04]  /*4a30*/  DEPBAR.LE SB0, 0x0 ;  /* 0x000080000000791a */ /* 0x000fc80000000000 */
[----:B------:R-:W-:Y:S01]  /*4a40*/  USHF.R.S32.HI UR4, URZ, 0x1f, UR39 ;  /* 0x0000001f3f047899 */ /* 0x000fe20008011427 */
[----:B------:R-:W-:Y:S01]  /*4a50*/  IMAD.U32 R2, RZ, RZ, UR39 ;  /* 0x00000027ff027e24 */ /* 0x000fe2000f8e00ff */
[----:B------:R-:W-:Y:S01]  /*4a60*/  UIMAD UR10, UR25, UR39, URZ ;  /* 0x00000027190a72a4 */ /* 0x000fe2000f8e023f */
[----:B------:R-:W-:Y:S01]  /*4a70*/  IMAD.U32 R4, RZ, RZ, UR38 ;  /* 0x00000026ff047e24 */ /* 0x000fe2000f8e00ff */
[----:B------:R-:W1:Y:S01]  /*4a80*/  S2R R225, SR_TID.X ;  /* 0x0000000000e17919 */ /* 0x000e620000002100 */
[----:B------:R-:W-:Y:S02]  /*4a90*/  UISETP.NE.AND UP0, UPT, UR34, 0x2, UPT ;  /* 0x000000022200788c */ /* 0x000fe4000bf05270 */
[----:B------:R-:W-:-:S03]  /*4aa0*/  UIMAD UR4, UR4, UR26, UR10 ;  /* 0x0000001a040472a4 */ /* 0x000fc6000f8e020a */
[----:B------:R-:W-:Y:S01]  /*4ab0*/  ULDC.64 UR10, c[0x0][0x220] ;  /* 0x00008800000a7ab9 */ /* 0x000fe20000000a00 */
[----:B-1----:R-:W-:-:S05]  /*4ac0*/  IMAD.SHL.U32 R225, R225, 0x2, RZ ;  /* 0x00000002e1e17824 */ /* 0x002fca00078e00ff */
[----:B------:R-:W-:Y:S01]  /*4ad0*/  LOP3.LUT R225, R225, 0x6, RZ, 0xc0, !PT ;  /* 0x00000006e1e17812 */ /* 0x000fe200078ec0ff */
[----:B------:R-:W-:Y:S01]  /*4ae0*/  BAR.SYNC.DEFER_BLOCKING 0x0 ;  /* 0x0000000000007b1d */ /* 0x000fe20000010000 */
[----:B--2---:R-:W-:-:S04]  /*4af0*/  IMAD.WIDE.U32 R2, R2, UR26, R176 ;  /* 0x0000001a02027c25 */ /* 0x004fc8000f8e00b0 */
[----:B------:R-:W-:Y:S01]  /*4b00*/  VIADD R0, R3, UR4 ;  /* 0x0000000403007c36 */ /* 0x000fe20008000000 */
[C---:B------:R-:W-:Y:S01]  /*4b10*/  LEA R20, P0, R2.reuse, UR10, 0x1 ;  /* 0x0000000a02147c11 */ /* 0x040fe2000f8008ff */
[----:B------:R-:W-:Y:S02]  /*4b20*/  IMAD.U32 R3, RZ, RZ, UR38 ;  /* 0x00000026ff037e24 */ /* 0x000fe4000f8e00ff */
[----:B---3--:R-:W-:Y:S01]  /*4b30*/  IMAD.MOV.U32 R244, RZ, RZ, R34 ;  /* 0x000000fffff47224 */ /* 0x008fe200078e0022 */
[----:B------:R-:W-:Y:S01]  /*4b40*/  LEA.HI.X R21, R2, UR11, R0, 0x1, P0 ;  /* 0x0000000b02157c11 */ /* 0x000fe200080f0c00 */
[----:B------:R-:W-:Y:S01]  /*4b50*/  IMAD.U32 R0, RZ, RZ, UR37 ;  /* 0x00000025ff007e24 */ /* 0x000fe2000f8e00ff */
[----:B------:R-:W-:Y:S01]  /*4b60*/  LEA R2, P0, R3, R20, 0x1 ;  /* 0x0000001403027211 */ /* 0x000fe200078008ff */
[----:B------:R-:W-:Y:S02]  /*4b70*/  IMAD.MOV.U32 R245, RZ, RZ, R35 ;  /* 0x000000fffff57224 */ /* 0x000fe400078e0023 */
[----:B------:R-:W-:Y:S01]  /*4b80*/  @!PT LDS RZ, [RZ] ;  /* 0x00000000fffff984 */ /* 0x000fe20000000800 */
[----:B------:R-:W-:Y:S01]  /*4b90*/  @!PT LDS RZ, [RZ] ;  /* 0x00000000fffff984 */ /* 0x000fe20000000800 */
[----:B------:R-:W-:Y:S01]  /*4ba0*/  @!PT LDS RZ, [RZ] ;  /* 0x00000000fffff984 */ /* 0x000fe20000000800 */
[----:B------:R-:W-:Y:S01]  /*4bb0*/  LDGSTS.E.BYPASS.LTC128B.128 [R224+0xa000], desc[UR30][R20.64] ;  /* 0x0a00000014e07fae */ /* 0x000fe2000b901d5e */
[----:B------:R-:W-:Y:S01]  /*4bc0*/  LEA.HI.X R3, R4, R21, R0, 0x1, P0 ;  /* 0x0000001504037211 */ /* 0x000fe200000f0c00 */
[----:B------:R-:W-:-:S02]  /*4bd0*/  IMAD.U32 R0, RZ, RZ, UR39 ;  /* 0x00000027ff007e24 */ /* 0x000fc4000f8e00ff */
[----:B------:R-:W-:Y:S02]  /*4be0*/  LDGSTS.E.BYPASS.LTC128B.128 [R224+0xb000], desc[UR30][R20.64+0x80] ;  /* 0x0b00008014e07fae */ /* 0x000fe4000b901d5e */
[----:B------:R-:W-:Y:S02]  /*4bf0*/  IMAD R0, R0, 0x20, R225 ;  /* 0x0000002000007824 */ /* 0x000fe400078e02e1 */
[----:B------:R-:W-:Y:S04]  /*4c00*/  LDGSTS.E.BYPASS.LTC128B.128 [R224+0xa800], desc[UR30][R2.64] ;  /* 0x0a80000002e07fae */ /* 0x000fe8000b901d5e */
[----:B------:R1:W-:Y:S04]  /*4c10*/  LDGSTS.E.BYPASS.LTC128B.128 [R224+0xb800], desc[UR30][R2.64+0x80] ;  /* 0x0b80008002e07fae */ /* 0x0003e8000b901d5e */
[----:B------:R-:W-:Y:S04]  /*4c20*/  LDSM.16.M88.4 R172, [R208+0x8000] ;  /* 0x00800000d0ac783b */ /* 0x000fe80000000200 */
[----:B------:R-:W2:Y:S04]  /*4c30*/  LDSM.16.M88.4 R16, [R210+0x2000] ;  /* 0x00200000d210783b */ /* 0x000ea80000000200 */
[----:B------:R-:W3:Y:S04]  /*4c40*/  LDSM.16.M88.4 R32, [R208+0x8800] ;  /* 0x00880000d020783b */ /* 0x000ee80000000200 */
[----:B------:R-:W4:Y:S04]  /*4c50*/  LDSM.16.M88.4 R24, [R210] ;  /* 0x00000000d218783b */ /* 0x000f280000000200 */
[----:B------:R-:W-:Y:S04]  /*4c60*/  LDSM.16.M88.4 R180, [R219] ;  /* 0x00000000dbb4783b */ /* 0x000fe80000000200 */
[----:B------:R-:W5:Y:S01]  /*4c70*/  LDSM.16.M88.4 R4, [R212+0x2000] ;  /* 0x00200000d404783b */ /* 0x000f620000000200 */
[----:B-1----:R-:W-:-:S03]  /*4c80*/  VIADD R2, R0, 0x1 ;  /* 0x0000000100027836 */ /* 0x002fc60000000000 */
[----:B------:R-:W1:Y:S01]  /*4c90*/  LDSM.16.M88.4 R176, [R222] ;  /* 0x00000000deb0783b */ /* 0x000e620000000200 */
[----:B------:R-:W-:-:S03]  /*4ca0*/  VIADD R3, R0, 0x8 ;  /* 0x0000000800037836 */ /* 0x000fc60000000000 */
[----:B------:R-:W1:Y:S01]  /*4cb0*/  LDSM.16.M88.4 R28, [R212] ;  /* 0x00000000d41c783b */ /* 0x000e620000000200 */
[C---:B------:R-:W-:Y:S02]  /*4cc0*/  ISETP.GE.AND P3, PT, R2.reuse, R10, PT ;  /* 0x0000000a0200720c */ /* 0x040fe40003f66270 */
[C---:B------:R-:W-:Y:S01]  /*4cd0*/  ISETP.GE.AND P0, PT, R2.reuse, R11, PT ;  /* 0x0000000b0200720c */ /* 0x040fe20003f06270 */
[----:B------:R-:W0:Y:S01]  /*4ce0*/  LDGDEPBAR ;  /* 0x00000000000079af */ /* 0x000e220000000000 */
[C---:B------:R-:W-:Y:S02]  /*4cf0*/  ISETP.GE.AND P5, PT, R2.reuse, R12, PT ;  /* 0x0000000c0200720c */ /* 0x040fe40003fa6270 */
[----:B------:R-:W-:Y:S01]  /*4d00*/  ISETP.GE.AND P4, PT, R2, R13, PT ;  /* 0x0000000d0200720c */ /* 0x000fe20003f86270 */
[----:B------:R-:W-:Y:S01]  /*4d10*/  VIADD R2, R0, 0x9 ;  /* 0x0000000900027836 */ /* 0x000fe20000000000 */
[C---:B------:R-:W-:Y:S02]  /*4d20*/  ISETP.GE.AND P6, PT, R3.reuse, R10, PT ;  /* 0x0000000a0300720c */ /* 0x040fe40003fc6270 */
[----:B------:R-:W-:-:S02]  /*4d30*/  ISETP.GE.AND P2, PT, R3, R11, PT ;  /* 0x0000000b0300720c */ /* 0x000fc40003f46270 */
[----:B------:R-:W-:Y:S01]  /*4d40*/  ISETP.GE.AND P1, PT, R3, R12, PT ;  /* 0x0000000c0300720c */ /* 0x000fe20003f26270 */
[C---:B--2---:R-:W-:Y:S06]  /*4d50*/  HMMA.16816.F32.BF16 R192, R16.reuse, R172, RZ ;  /* 0x000000ac10c0723c */ /* 0x044fec00000418ff */
[C---:B---3--:R-:W-:Y:S06]  /*4d60*/  HMMA.16816.F32.BF16 R184, R16.reuse, R32, RZ ;  /* 0x0000002010b8723c */ /* 0x048fec00000418ff */
[C---:B------:R-:W-:Y:S06]  /*4d70*/  HMMA.16816.F32.BF16 R188, R16.reuse, R174, RZ ;  /* 0x000000ae10bc723c */ /* 0x040fec00000418ff */
[----:B------:R-:W-:Y:S06]  /*4d80*/  HMMA.16816.F32.BF16 R16, R16, R34, RZ ;  /* 0x000000221010723c */ /* 0x000fec00000418ff */
[C---:B----4-:R-:W-:Y:S06]  /*4d90*/  HMMA.16816.F32.BF16 R196, R24.reuse, R172, RZ ;  /* 0x000000ac18c4723c */ /* 0x050fec00000418ff */
[C---:B------:R-:W-:Y:S01]  /*4da0*/  HMMA.16816.F32.BF16 R228, R24.reuse, R174, RZ ;  /* 0x000000ae18e4723c */ /* 0x040fe200000418ff */
[----:B------:R-:W-:Y:S05]  /*4db0*/  LDSM.16.M88.4 R172, [R216+0x8800] ;  /* 0x00880000d8ac783b */ /* 0x000fea0000000200 */
[C---:B------:R-:W-:Y:S06]  /*4dc0*/  HMMA.16816.F32.BF16 R204, R24.reuse, R32, RZ ;  /* 0x0000002018cc723c */ /* 0x040fec00000418ff */
[----:B------:R-:W-:Y:S01]  /*4dd0*/  HMMA.16816.F32.BF16 R24, R24, R34, RZ ;  /* 0x000000221818723c */ /* 0x000fe200000418ff */
[----:B------:R-:W-:Y:S05]  /*4de0*/  LDSM.16.M88.4 R32, [R216+0x8000] ;  /* 0x00800000d820783b */ /* 0x000fea0000000200 */
[C---:B-----5:R-:W-:Y:S06]  /*4df0*/  HMMA.16816.F32.BF16 R240, R4.reuse, R180, R192 ;  /* 0x000000b404f0723c */ /* 0x060fec00000418c0 */
[C---:B-1----:R-:W-:Y:S06]  /*4e00*/  HMMA.16816.F32.BF16 R236, R4.reuse, R176, R184 ;  /* 0x000000b004ec723c */ /* 0x042fec00000418b8 */
[C---:B------:R-:W-:Y:S06]  /*4e10*/  HMMA.16816.F32.BF16 R232, R4.reuse, R182, R188 ;  /* 0x000000b604e8723c */ /* 0x040fec00000418bc */
[----:B------:R-:W-:Y:S01]  /*4e20*/  HMMA.16816.F32.BF16 R200, R4, R178, R16 ;  /* 0x000000b204c8723c */ /* 0x000fe20000041810 */
[----:B------:R-:W1:Y:S04]  /*4e30*/  LDSM.16.M88.4 R4, [R218+0x2000] ;  /* 0x00200000da04783b */ /* 0x000e680000000200 */
[----:B------:R-:W2:Y:S01]  /*4e40*/  LDSM.16.M88.4 R16, [R218] ;  /* 0x00000000da10783b */ /* 0x000ea20000000200 */
[C---:B------:R-:W-:Y:S06]  /*4e50*/  HMMA.16816.F32.BF16 R196, R28.reuse, R180, R196 ;  /* 0x000000b41cc4723c */ /* 0x040fec00000418c4 */
[C---:B------:R-:W-:Y:S01]  /*4e60*/  HMMA.16816.F32.BF16 R188, R28.reuse, R182, R228 ;  /* 0x000000b61cbc723c */ /* 0x040fe200000418e4 */
[----:B------:R-:W-:Y:S05]  /*4e70*/  LDSM.16.M88.4 R180, [R215] ;  /* 0x00000000d7b4783b */ /* 0x000fea0000000200 */
[C---:B------:R-:W-:Y:S06]  /*4e80*/  HMMA.16816.F32.BF16 R192, R28.reuse, R176, R204 ;  /* 0x000000b01cc0723c */ /* 0x040fec00000418cc */
[----:B------:R-:W-:Y:S01]  /*4e90*/  HMMA.16816.F32.BF16 R184, R28, R178, R24 ;  /* 0x000000b21cb8723c */ /* 0x000fe20000041818 */
[----:B------:R-:W3:Y:S04]  /*4ea0*/  LDSM.16.M88.4 R24, [R217+0x2000] ;  /* 0x00200000d918783b */ /* 0x000ee80000000200 */
[----:B------:R-:W4:Y:S04]  /*4eb0*/  LDSM.16.M88.4 R176, [R215+0x800] ;  /* 0x00080000d7b0783b */ /* 0x000f280000000200 */
[----:B------:R-:W5:Y:S01]  /*4ec0*/  LDSM.16.M88.4 R28, [R217] ;  /* 0x00000000d91c783b */ /* 0x000f620000000200 */
[C---:B-1----:R-:W-:Y:S06]  /*4ed0*/  HMMA.16816.F32.BF16 R204, R4.reuse, R32, R240 ;  /* 0x0000002004cc723c */ /* 0x042fec00000418f0 */
[C---:B------:R-:W-:Y:S06]  /*4ee0*/  HMMA.16816.F32.BF16 R236, R4.reuse, R172, R236 ;  /* 0x000000ac04ec723c */ /* 0x040fec00000418ec */
[C---:B------:R-:W-:Y:S06]  /*4ef0*/  HMMA.16816.F32.BF16 R232, R4.reuse, R34, R232 ;  /* 0x0000002204e8723c */ /* 0x040fec00000418e8 */
[----:B------:R-:W-:Y:S01]  /*4f00*/  HMMA.16816.F32.BF16 R200, R4, R174, R200 ;  /* 0x000000ae04c8723c */ /* 0x000fe200000418c8 */
[----:B------:R-:W-:Y:S05]  /*4f10*/  LDSM.16.M88.4 R4, [R210+0x6000] ;  /* 0x00600000d204783b */ /* 0x000fea0000000200 */
[C---:B--2---:R-:W-:Y:S06]  /*4f20*/  HMMA.16816.F32.BF16 R228, R16.reuse, R32, R196 ;  /* 0x0000002010e4723c */ /* 0x044fec00000418c4 */
[C---:B------:R-:W-:Y:S01]  /*4f30*/  HMMA.16816.F32.BF16 R196, R16.reuse, R34, R188 ;  /* 0x0000002210c4723c */ /* 0x040fe200000418bc */
[----:B------:R-:W-:Y:S05]  /*4f40*/  LDSM.16.M88.4 R32, [R208+0x9800] ;  /* 0x00980000d020783b */ /* 0x000fea0000000200 */
[C---:B------:R-:W-:Y:S06]  /*4f50*/  HMMA.16816.F32.BF16 R188, R16.reuse, R172, R192 ;  /* 0x000000ac10bc723c */ /* 0x040fec00000418c0 */
[----:B------:R-:W-:Y:S01]  /*4f60*/  HMMA.16816.F32.BF16 R16, R16, R174, R184 ;  /* 0x000000ae1010723c */ /* 0x000fe200000418b8 */
[----:B------:R-:W1:Y:S04]  /*4f70*/  LDSM.16.M88.4 R172, [R208+0x9000] ;  /* 0x00900000d0ac783b */ /* 0x000e680000000200 */
[----:B------:R-:W-:Y:S01]  /*4f80*/  LDSM.16.M88.4 R184, [R221] ;  /* 0x00000000ddb8783b */ /* 0x000fe20000000200 */
[C---:B---3--:R-:W-:Y:S06]  /*4f90*/  HMMA.16816.F32.BF16 R204, R24.reuse, R180, R204 ;  /* 0x000000b418cc723c */ /* 0x048fec00000418cc */
[C---:B------:R-:W-:Y:S06]  /*4fa0*/  HMMA.16816.F32.BF16 R232, R24.reuse, R182, R232 ;  /* 0x000000b618e8723c */ /* 0x040fec00000418e8 */
[C---:B----4-:R-:W-:Y:S06]  /*4fb0*/  HMMA.16816.F32.BF16 R236, R24.reuse, R176, R236 ;  /* 0x000000b018ec723c */ /* 0x050fec00000418ec */
[----:B------:R-:W-:Y:S01]  /*4fc0*/  HMMA.16816.F32.BF16 R192, R24, R178, R200 ;  /* 0x000000b218c0723c */ /* 0x000fe200000418c8 */
[----:B------:R-:W2:Y:S05]  /*4fd0*/  LDSM.16.M88.4 R24, [R210+0x4000] ;  /* 0x00400000d218783b */ /* 0x000eaa0000000200 */
[C---:B-----5:R-:W-:Y:S06]  /*4fe0*/  HMMA.16816.F32.BF16 R228, R28.reuse, R180, R228 ;  /* 0x000000b41ce4723c */ /* 0x060fec00000418e4 */
[C---:B------:R-:W-:Y:S01]  /*4ff0*/  HMMA.16816.F32.BF16 R200, R28.reuse, R182, R196 ;  /* 0x000000b61cc8723c */ /* 0x040fe200000418c4 */
[----:B------:R-:W-:Y:S05]  /*5000*/  LDSM.16.M88.4 R180, [R220] ;  /* 0x00000000dcb4783b */ /* 0x000fea0000000200 */
[C---:B------:R-:W-:Y:S06]  /*5010*/  HMMA.16816.F32.BF16 R188, R28.reuse, R176, R188 ;  /* 0x000000b01cbc723c */ /* 0x040fec00000418bc */
[----:B------:R-:W-:Y:S01]  /*5020*/  HMMA.16816.F32.BF16 R28, R28, R178, R16 ;  /* 0x000000b21c1c723c */ /* 0x000fe20000041810 */
[----:B------:R-:W3:Y:S04]  /*5030*/  LDSM.16.M88.4 R16, [R212+0x6000] ;  /* 0x00600000d410783b */ /* 0x000ee80000000200 */
[----:B------:R-:W-:Y:S01]  /*5040*/  LDSM.16.M88.4 R176, [R216+0x9000] ;  /* 0x00900000d8b0783b */ /* 0x000fe20000000200 */
[C---:B-1----:R-:W-:Y:S06]  /*5050*/  HMMA.16816.F32.BF16 R204, R4.reuse, R172, R204 ;  /* 0x000000ac04cc723c */ /* 0x042fec00000418cc */
[C---:B------:R-:W-:Y:S06]  /*5060*/  HMMA.16816.F32.BF16 R240, R4.reuse, R174, R232 ;  /* 0x000000ae04f0723c */ /* 0x040fec00000418e8 */
[C---:B------:R-:W-:Y:S06]  /*5070*/  HMMA.16816.F32.BF16 R236, R4.reuse, R32, R236 ;  /* 0x0000002004ec723c */ /* 0x040fec00000418ec */
[----:B------:R-:W-:Y:S01]  /*5080*/  HMMA.16816.F32.BF16 R192, R4, R34, R192 ;  /* 0x0000002204c0723c */ /* 0x000fe200000418c0 */
[----:B------:R-:W1:Y:S05]  /*5090*/  LDSM.16.M88.4 R4, [R212+0x4000] ;  /* 0x00400000d404783b */ /* 0x000e6a0000000200 */
[C---:B--2---:R-:W-:Y:S06]  /*50a0*/  HMMA.16816.F32.BF16 R200, R24.reuse, R174, R200 ;  /* 0x000000ae18c8723c */ /* 0x044fec00000418c8 */
[C---:B------:R-:W-:Y:S06]  /*50b0*/  HMMA.16816.F32.BF16 R196, R24.reuse, R32, R188 ;  /* 0x0000002018c4723c */ /* 0x040fec00000418bc */
[C---:B------:R-:W-:Y:S01]  /*50c0*/  HMMA.16816.F32.BF16 R232, R24.reuse, R172, R228 ;  /* 0x000000ac18e8723c */ /* 0x040fe200000418e4 */
[----:B------:R-:W-:Y:S05]  /*50d0*/  LDSM.16.M88.4 R172, [R216+0x9800] ;  /* 0x00980000d8ac783b */ /* 0x000fea0000000200 */
[----:B------:R-:W-:Y:S01]  /*50e0*/  HMMA.16816.F32.BF16 R32, R24, R34, R28 ;  /* 0x000000221820723c */ /* 0x000fe2000004181c */
[----:B------:R-:W2:Y:S04]  /*50f0*/  LDSM.16.M88.4 R28, [R218+0x6000] ;  /* 0x00600000da1c783b */ /* 0x000ea80000000200 */
[----:B------:R-:W4:Y:S01]  /*5100*/  LDSM.16.M88.4 R24, [R218+0x4000] ;  /* 0x00400000da18783b */ /* 0x000f220000000200 */
[C---:B---3--:R-:W-:Y:S06]  /*5110*/  HMMA.16816.F32.BF16 R204, R16.reuse, R184, R204 ;  /* 0x000000b810cc723c */ /* 0x048fec00000418cc */
        /* <DEDUP_REMOVED lines=8> */
[----:B------:R-:W-:Y:S04]  /*51a0*/  LDSM.16.M88.4 R4, [R217+0x6000] ;  /* 0x00600000d904783b */ /* 0x000fe80000000200 */
[----:B------:R-:W1:Y:S01]  /*51b0*/  LDSM.16.M88.4 R32, [R215+0x1000] ;  /* 0x00100000d720783b */ /* 0x000e620000000200 */
[C---:B--2---:R-:W-:Y:S06]  /*51c0*/  HMMA.16816.F32.BF16 R192, R28.reuse, R176, R204 ;  /* 0x000000b01cc0723c */ /* 0x044fec00000418cc */
[C---:B------:R-:W-:Y:S06]  /*51d0*/  HMMA.16816.F32.BF16 R200, R28.reuse, R178, R240 ;  /* 0x000000b21cc8723c */ /* 0x040fec00000418f0 */
[C---:B------:R-:W-:Y:S06]  /*51e0*/  HMMA.16816.F32.BF16 R236, R28.reuse, R172, R236 ;  /* 0x000000ac1cec723c */ /* 0x040fec00000418ec */
[----:B------:R-:W-:Y:S01]  /*51f0*/  HMMA.16816.F32.BF16 R228, R28, R174, R228 ;  /* 0x000000ae1ce4723c */ /* 0x000fe200000418e4 */
[----:B------:R-:W2:Y:S01]  /*5200*/  LDSM.16.M88.4 R28, [R215+0x1800] ;  /* 0x00180000d71c783b */ /* 0x000ea20000000200 */
[----:B------:R-:W-:-:S04]  /*5210*/  DEPBAR.LE SB0, 0x0 ;  /* 0x000080000000791a */ /* 0x000fc80000000000 */
[C---:B----4-:R-:W-:Y:S06]  /*5220*/  HMMA.16816.F32.BF16 R180, R24.reuse, R178, R188 ;  /* 0x000000b218b4723c */ /* 0x050fec00000418bc */
[C---:B------:R-:W-:Y:S06]  /*5230*/  HMMA.16816.F32.BF16 R176, R24.reuse, R176, R232 ;  /* 0x000000b018b0723c */ /* 0x040fec00000418e8 */
[----:B------:R-:W-:Y:S06]  /*5240*/  HMMA.16816.F32.BF16 R188, R24, R172, R196 ;  /* 0x000000ac18bc723c */ /* 0x000fec00000418c4 */
[----:B-1----:R-:W-:Y:S06]  /*5250*/  HMMA.16816.F32.BF16 R192, R4, R32, R192 ;  /* 0x0000002004c0723c */ /* 0x002fec00000418c0 */
[----:B------:R-:W-:Y:S06]  /*5260*/  HMMA.16816.F32.BF16 R24, R24, R174, R184 ;  /* 0x000000ae1818723c */ /* 0x000fec00000418b8 */
[-C--:B------:R-:W-:Y:S06]  /*5270*/  HMMA.16816.F32.BF16 R180, R16, R34.reuse, R180 ;  /* 0x0000002210b4723c */ /* 0x080fec00000418b4 */
[----:B------:R-:W-:Y:S06]  /*5280*/  HMMA.16816.F32.BF16 R200, R4, R34, R200 ;  /* 0x0000002204c8723c */ /* 0x000fec00000418c8 */
[----:B------:R-:W-:Y:S01]  /*5290*/  HMMA.16816.F32.BF16 R172, R16, R32, R176 ;  /* 0x0000002010ac723c */ /* 0x000fe200000418b0 */
[----:B------:R-:W-:-:S02]  /*52a0*/  FSEL R139, R193, -INF , !P5 ;  /* 0xff800000c18b7808 */ /* 0x000fc40006800000 */
[----:B------:R-:W-:Y:S01]  /*52b0*/  ISETP.GE.AND P5, PT, R3, R13, PT ;  /* 0x0000000d0300720c */ /* 0x000fe20003fa6270 */
[----:B------:R-:W-:Y:S02]  /*52c0*/  VIADD R3, R0, 0x10 ;  /* 0x0000001000037836 */ /* 0x000fe40000000000 */
[----:B--2---:R-:W-:Y:S01]  /*52d0*/  HMMA.16816.F32.BF16 R32, R16, R28, R188 ;  /* 0x0000001c1020723c */ /* 0x004fe200000418bc */
[----:B------:R-:W-:Y:S01]  /*52e0*/  FSEL R176, R195, -INF , !P4 ;  /* 0xff800000c3b07808 */ /* 0x000fe20006000000 */
[----:B------:R-:W-:Y:S01]  /*52f0*/  BAR.SYNC.DEFER_BLOCKING 0x0 ;  /* 0x0000000000007b1d */ /* 0x000fe20000010000 */
[----:B------:R-:W-:-:S03]  /*5300*/  ISETP.GE.AND P4, PT, R2, R10, PT ;  /* 0x0000000a0200720c */ /* 0x000fc60003f86270 */
[----:B------:R-:W-:Y:S01]  /*5310*/  HMMA.16816.F32.BF16 R236, R4, R28, R236 ;  /* 0x0000001c04ec723c */ /* 0x000fe200000418ec */
[----:B------:R-:W-:Y:S02]  /*5320*/  FSEL R22, R180, -INF , !P6 ;  /* 0xff800000b4167808 */ /* 0x000fe40007000000 */
[----:B------:R-:W-:Y:S02]  /*5330*/  FSEL R132, R182, -INF , !P2 ;  /* 0xff800000b6847808 */ /* 0x000fe40005000000 */
[----:B------:R-:W-:Y:S01]  /*5340*/  FSEL R23, R181, -INF , !P4 ;  /* 0xff800000b5177808 */ /* 0x000fe20006000000 */
        /* <DEDUP_REMOVED lines=8> */
[----:B------:R-:W-:Y:S02]  /*53d0*/  FSEL R137, R201, -INF , !P2 ;  /* 0xff800000c9897808 */ /* 0x000fe40005000000 */
[CC--:B------:R-:W-:Y:S02]  /*53e0*/  ISETP.GE.AND P1, PT, R3.reuse, R10.reuse, PT ;  /* 0x0000000a0300720c */ /* 0x0c0fe40003f26270 */
[----:B------:R-:W-:Y:S02]  /*53f0*/  ISETP.GE.AND P6, PT, R3, R11, PT ;  /* 0x0000000b0300720c */ /* 0x000fe40003fc6270 */
[----:B------:R-:W-:Y:S01]  /*5400*/  FSEL R28, R175, -INF , !P0 ;  /* 0xff800000af1c7808 */ /* 0x000fe20004000000 */
[----:B------:R-:W-:Y:S01]  /*5410*/  IMAD.WIDE.U32 R30, R252, -0x326172a9, RZ ;  /* 0xcd9e8d57fc1e7825 */ /* 0x000fe200078e00ff */
[----:B------:R-:W-:-:S02]  /*5420*/  ISETP.GE.AND P2, PT, R2, R10, PT ;  /* 0x0000000a0200720c */ /* 0x000fc40003f46270 */
[-C--:B------:R-:W-:Y:S02]  /*5430*/  ISETP.GE.AND P0, PT, R3, R12.reuse, PT ;  /* 0x0000000c0300720c */ /* 0x080fe40003f06270 */
[----:B------:R-:W-:Y:S02]  /*5440*/  FSEL R196, R32, -INF , !P1 ;  /* 0xff80000020c47808 */ /* 0x000fe40004800000 */
[----:B------:R-:W-:Y:S02]  /*5450*/  FSEL R200, R34, -INF , !P6 ;  /* 0xff80000022c87808 */ /* 0x000fe40007000000 */
[----:B------:R-:W-:Y:S02]  /*5460*/  FSEL R195, R33, -INF , !P2 ;  /* 0xff80000021c37808 */ /* 0x000fe40005000000 */
[C---:B------:R-:W-:Y:S02]  /*5470*/  ISETP.GE.AND P1, PT, R2.reuse, R11, PT ;  /* 0x0000000b0200720c */ /* 0x040fe40003f26270 */
[----:B------:R-:W-:-:S02]  /*5480*/  ISETP.GE.AND P6, PT, R2, R12, PT ;  /* 0x0000000c0200720c */ /* 0x000fc40003fc6270 */
[----:B------:R-:W-:Y:S01]  /*5490*/  ISETP.GE.AND P2, PT, R2, R13, PT ;  /* 0x0000000d0200720c */ /* 0x000fe20003f46270 */
[----:B------:R-:W-:Y:S01]  /*54a0*/  VIADD R2, R0, 0x18 ;  /* 0x0000001800027836 */ /* 0x000fe20000000000 */
[----:B------:R-:W-:Y:S02]  /*54b0*/  FSEL R201, R236, -INF , !P0 ;  /* 0xff800000ecc97808 */ /* 0x000fe40004000000 */
        /* <DEDUP_REMOVED lines=10> */
[C---:B------:R-:W-:Y:S01]  /*5560*/  ISETP.GE.AND P0, PT, R0.reuse, R13, PT ;  /* 0x0000000d0000720c */ /* 0x040fe20003f06270 */
[----:B------:R-:W-:Y:S01]  /*5570*/  VIADD R0, R0, 0x19 ;  /* 0x0000001900007836 */ /* 0x000fe20000000000 */
[----:B------:R-:W-:Y:S02]  /*5580*/  FSEL R193, R24, -INF , !P6 ;  /* 0xff80000018c17808 */ /* 0x000fe40007000000 */
[----:B------:R-:W-:Y:S02]  /*5590*/  FSEL R24, R194, -INF , !P0 ;  /* 0xff800000c2187808 */ /* 0x000fe40004000000 */
[----:B------:R-:W-:Y:S02]  /*55a0*/  ISETP.GE.AND P0, PT, R0, R10, PT ;  /* 0x0000000a0000720c */ /* 0x000fe40003f06270 */
[----:B------:R-:W-:Y:S02]  /*55b0*/  FSEL R16, R192, -INF , !P1 ;  /* 0xff800000c0107808 */ /* 0x000fe40004800000 */
[----:B------:R-:W-:-:S02]  /*55c0*/  ISETP.GE.AND P6, PT, R2, R12, PT ;  /* 0x0000000c0200720c */ /* 0x000fc40003fc6270 */
[----:B------:R-:W-:Y:S02]  /*55d0*/  ISETP.GE.AND P1, PT, R2, R13, PT ;  /* 0x0000000d0200720c */ /* 0x000fe40003f26270 */
[----:B------:R-:W-:Y:S02]  /*55e0*/  FSEL R192, R25, -INF , !P0 ;  /* 0xff80000019c07808 */ /* 0x000fe40004000000 */
[----:B------:R-:W-:Y:S02]  /*55f0*/  FSEL R17, R173, -INF , !P3 ;  /* 0xff800000ad117808 */ /* 0x000fe40005800000 */
[----:B------:R-:W-:Y:S02]  /*5600*/  FMNMX.FTZ R2, R135, R14, !PT ;  /* 0x0000000e87027209 */ /* 0x000fe40007810000 */
[----:B------:R-:W-:Y:S02]  /*5610*/  ISETP.GE.AND P0, PT, R0, R11, PT ;  /* 0x0000000b0000720c */ /* 0x000fe40003f06270 */
[----:B------:R-:W-:-:S02]  /*5620*/  FMNMX.FTZ R2, R17, R2, !PT ;  /* 0x0000000211027209 */ /* 0x000fc40007810000 */
[----:B------:R-:W-:Y:S02]  /*5630*/  FSEL R194, R27, -INF , !P0 ;  /* 0xff8000001bc27808 */ /* 0x000fe40004000000 */
[----:B------:R-:W-:Y:S02]  /*5640*/  PLOP3.LUT P0, PT, PT, PT, UP0, 0x80, 0x0 ;  /* 0x000000000000781c */ /* 0x000fe40003f0f008 */
[----:B------:R-:W-:Y:S02]  /*5650*/  LOP3.LUT R4, R31, R251, RZ, 0x3c, !PT ;  /* 0x000000fb1f047212 */ /* 0x000fe400078e3cff */
[----:B------:R-:W-:Y:S02]  /*5660*/  FMNMX.FTZ R2, R22, R2, !PT ;  /* 0x0000000216027209 */ /* 0x000fe40007810000 */
[----:B------:R-:W-:Y:S01]  /*5670*/  ISETP.GE.AND P3, PT, R3, R13, PT ;  /* 0x0000000d0300720c */ /* 0x000fe20003f66270 */
[----:B------:R-:W-:Y:S01]  /*5680*/  IMAD.U32 R3, RZ, RZ, UR33 ;  /* 0x00000021ff037e24 */ /* 0x000fe2000f8e00ff */
[----:B------:R-:W-:Y:S01]  /*5690*/  FMNMX.FTZ R2, R23, R2, !PT ;  /* 0x0000000217027209 */ /* 0x000fe20007810000 */
[----:B------:R-:W-:Y:S01]  /*56a0*/  IMAD.WIDE.U32 R8, R4, -0x2daee0ad, RZ ;  /* 0xd2511f5304087825 */ /* 0x000fe200078e00ff */
[----:B------:R-:W-:-:S02]  /*56b0*/  FSEL R199, R180, -INF , !P6 ;  /* 0xff800000b4c77808 */ /* 0x000fc40007000000 */
[----:B------:R-:W-:Y:S02]  /*56c0*/  LOP3.LUT R3, R245, UR39, R3, 0x96, !PT ;  /* 0x00000027f5037c12 */ /* 0x000fe4000f8e9603 */
[----:B------:R-:W-:Y:S02]  /*56d0*/  FMNMX.FTZ R2, R196, R2, !PT ;  /* 0x00000002c4027209 */ /* 0x000fe40007810000 */
[----:B------:R-:W-:Y:S01]  /*56e0*/  LOP3.LUT R19, R9, UR19, R244, 0x96, !PT ;  /* 0x0000001309137c12 */ /* 0x000fe2000f8e96f4 */
[----:B------:R-:W-:Y:S01]  /*56f0*/  IMAD.WIDE.U32 R4, R3, -0x326172a9, RZ ;  /* 0xcd9e8d5703047825 */ /* 0x000fe200078e00ff */
[----:B------:R-:W-:Y:S02]  /*5700*/  ISETP.GE.AND P6, PT, R0, R12, PT ;  /* 0x0000000c0000720c */ /* 0x000fe40003fc6270 */
        /* <DEDUP_REMOVED lines=11> */
[----:B------:R-:W-:Y:S01]  /*57c0*/  UIADD3 UR4, UR41, UR4, URZ ;  /* 0x0000000429047290 */ /* 0x000fe2000fffe03f */
[----:B------:R-:W-:-:S05]  /*57d0*/  ULDC.64 UR10, c[0x0][0x218] ;  /* 0x00008600000a7ab9 */ /* 0x000fca0000000a00 */
[----:B------:R-:W-:Y:S01]  /*57e0*/  IMAD.U32 R2, RZ, RZ, UR4 ;  /* 0x00000004ff027e24 */ /* 0x000fe2000f8e00ff */
[----:B--2---:R-:W-:-:S04]  /*57f0*/  LEA R3, P0, R3, R226, 0x5 ;  /* 0x000000e203037211 */ /* 0x004fc800078028ff */
[----:B---3--:R-:W-:Y:S02]  /*5800*/  LEA.HI.X R6, R6, R245, R2, 0x5, P0 ;  /* 0x000000f506067211 */ /* 0x008fe400000f2c02 */
        /* <DEDUP_REMOVED lines=12> */
.L_x_1115:
[----:B-1----:R-:W2:Y:S04]  /*58d0*/  LDL.64 R2, [R1+0x68] ;  /* 0x0000680001027983 */ /* 0x002ea80000100a00 */
[----:B------:R-:W3:Y:S04]  /*58e0*/  LDL.64 R26, [R1+0x30] ;  /* 0x00003000011a7983 */ /* 0x000ee80000100a00 */
[----:B------:R-:W4:Y:S01]  /*58f0*/  LDL.64 R32, [R1+0x40] ;  /* 0x0000400001207983 */ /* 0x000f220000100a00 */
[----:B------:R-:W-:Y:S01]  /*5900*/  IMAD.WIDE.U32 R6, R19, -0x326172a9, RZ ;  /* 0xcd9e8d5713067825 */ /* 0x000fe200078e00ff */
[----:B------:R-:W-:-:S02]  /*5910*/  ISETP.GE.AND P0, PT, R0, R13, PT ;  /* 0x0000000d0000720c */ /* 0x000fc40003f06270 */
[----:B------:R-:W-:-:S04]  /*5920*/  FMNMX.FTZ R0, R193, R18, !PT ;  /* 0x00000012c1007209 */ /* 0x000fc80007810000 */
[----:B------:R-:W-:Y:S02]  /*5930*/  FMNMX.FTZ R0, R192, R0, !PT ;  /* 0x00000000c0007209 */ /* 0x000fe40007810000 */
[----:B------:R-:W-:Y:S02]  /*5940*/  FSEL R177, R181, -INF , !P6 ;  /* 0xff800000b5b17808 */ /* 0x000fe40007000000 */
[----:B------:R-:W-:Y:S02]  /*5950*/  FSEL R178, R238, -INF , !P3 ;  /* 0xff800000eeb27808 */ /* 0x000fe40005800000 */
[----:B------:R-:W-:Y:S02]  /*5960*/  FSEL R180, R239, -INF , !P2 ;  /* 0xff800000efb47808 */ /* 0x000fe40005000000 */
[----:B------:R-:W-:Y:S02]  /*5970*/  FSEL R182, R182, -INF , !P1 ;  /* 0xff800000b6b67808 */ /* 0x000fe40004800000 */
[----:B------:R-:W-:-:S02]  /*5980*/  FSEL R183, R183, -INF , !P0 ;  /* 0xff800000b7b77808 */ /* 0x000fc40004000000 */
[C---:B--2---:R-:W-:Y:S02]  /*5990*/  LOP3.LUT R2, R5.reuse, UR20, R2, 0x96, !PT ;  /* 0x0000001405027c12 */ /* 0x044fe4000f8e9602 */
[----:B------:R-:W-:-:S03]  /*59a0*/  LOP3.LUT R5, R5, UR20, R30, 0x96, !PT ;  /* 0x0000001405057c12 */ /* 0x000fc6000f8e961e */
[----:B------:R-:W-:Y:S01]  /*59b0*/  IMAD.WIDE.U32 R2, R2, -0x2daee0ad, RZ ;  /* 0xd2511f5302027825 */ /* 0x000fe200078e00ff */
[--C-:B---3--:R-:W-:Y:S02]  /*59c0*/  LOP3.LUT R9, R27, UR18, R4.reuse, 0x96, !PT ;  /* 0x000000121b097c12 */ /* 0x108fe4000f8e9604 */
[----:B------:R-:W-:Y:S01]  /*59d0*/  LOP3.LUT R4, R7, UR18, R4, 0x96, !PT ;  /* 0x0000001207047c12 */ /* 0x000fe2000f8e9604 */
[----:B------:R-:W-:Y:S01]  /*59e0*/  IMAD.WIDE.U32 R18, R5, -0x2daee0ad, RZ ;  /* 0xd2511f5305127825 */ /* 0x000fe200078e00ff */
[----:B----4-:R-:W-:Y:S02]  /*59f0*/  LOP3.LUT R5, R3, UR17, R32, 0x96, !PT ;  /* 0x0000001103057c12 */ /* 0x010fe4000f8e9620 */
[----:B------:R-:W-:Y:S01]  /*5a00*/  FMNMX.FTZ R3, R134, R15, !PT ;  /* 0x0000000f86037209 */ /* 0x000fe20007810000 */
[----:B------:R-:W-:Y:S01]  /*5a10*/  IMAD.WIDE.U32 R34, R9, -0x2daee0ad, RZ ;  /* 0xd2511f5309227825 */ /* 0x000fe200078e00ff */
[----:B------:R-:W-:-:S03]  /*5a20*/  LOP3.LUT R8, R19, UR17, R8, 0x96, !PT ;  /* 0x0000001113087c12 */ /* 0x000fc6000f8e9608 */
[----:B------:R-:W-:Y:S01]  /*5a30*/  IMAD.WIDE.U32 R32, R4, -0x2daee0ad, RZ ;  /* 0xd2511f5304207825 */ /* 0x000fe200078e00ff */
[----:B------:R-:W-:Y:S01]  /*5a40*/  FMNMX.FTZ R4, R28, R3, !PT ;  /* 0x000000031c047209 */ /* 0x000fe20007810000 */
[----:B------:R-:W1:Y:S01]  /*5a50*/  SHFL.BFLY PT, R9, R0, 0x2, 0x1f ;  /* 0x0c401f0000097f89 */ /* 0x000e6200000e0000 */
[----:B------:R-:W-:Y:S01]  /*5a60*/  LOP3.LUT R7, R35, UR15, R2, 0x96, !PT ;  /* 0x0000000f23077c12 */ /* 0x000fe2000f8e9602 */
[----:B------:R-:W-:Y:S01]  /*5a70*/  IMAD.WIDE.U32 R2, R5, -0x326172a9, RZ ;  /* 0xcd9e8d5705027825 */ /* 0x000fe200078e00ff */
[----:B------:R-:W-:Y:S02]  /*5a80*/  LOP3.LUT R5, R33, UR15, R18, 0x96, !PT ;  /* 0x0000000f21057c12 */ /* 0x000fe4000f8e9612 */
[----:B------:R-:W-:Y:S01]  /*5a90*/  FMNMX.FTZ R4, R132, R4, !PT ;  /* 0x0000000484047209 */ /* 0x000fe20007810000 */
[----:B------:R-:W-:Y:S01]  /*5aa0*/  IMAD.WIDE.U32 R18, R8, -0x326172a9, RZ ;  /* 0xcd9e8d5708127825 */ /* 0x000fe200078e00ff */
[----:B------:R-:W-:Y:S02]  /*5ab0*/  LOP3.LUT R3, R3, UR16, R26, 0x96, !PT ;  /* 0x0000001003037c12 */ /* 0x000fe4000f8e961a */
[----:B------:R-:W-:Y:S01]  /*5ac0*/  FMNMX.FTZ R4, R29, R4, !PT ;  /* 0x000000041d047209 */ /* 0x000fe20007810000 */
[----:B------:R-:W-:Y:S01]  /*5ad0*/  IMAD.WIDE.U32 R26, R5, -0x326172a9, RZ ;  /* 0xcd9e8d57051a7825 */ /* 0x000fe200078e00ff */
[----:B------:R-:W-:-:S02]  /*5ae0*/  LOP3.LUT R6, R19, UR16, R6, 0x96, !PT ;  /* 0x0000001013067c12 */ /* 0x000fc4000f8e9606 */
[----:B------:R-:W-:Y:S02]  /*5af0*/  FMNMX.FTZ R4, R200, R4, !PT ;  /* 0x00000004c8047209 */ /* 0x000fe40007810000 */
[----:B------:R-:W-:Y:S01]  /*5b00*/  LOP3.LUT R8, R27, UR14, R18, 0x96, !PT ;  /* 0x0000000e1b087c12 */ /* 0x000fe2000f8e9612 */
[----:B------:R-:W-:Y:S01]  /*5b10*/  IMAD.WIDE.U32 R18, R6, -0x2daee0ad, RZ ;  /* 0xd2511f5306127825 */ /* 0x000fe200078e00ff */
[----:B------:R-:W-:-:S03]  /*5b20*/  FMNMX.FTZ R6, R198, R4, !PT ;  /* 0x00000004c6067209 */ /* 0x000fc60007810000 */
[----:B------:R-:W-:Y:S01]  /*5b30*/  IMAD.WIDE.U32 R30, R7, -0x326172a9, RZ ;  /* 0xcd9e8d57071e7825 */ /* 0x000fe200078e00ff */
[----:B------:R-:W-:-:S04]  /*5b40*/  FMNMX.FTZ R6, R197, R6, !PT ;  /* 0x00000006c5067209 */ /* 0x000fc80007810000 */
[----:B------:R-:W-:Y:S02]  /*5b50*/  LOP3.LUT R5, R31, UR14, R2, 0x96, !PT ;  /* 0x0000000e1f057c12 */ /* 0x000fe4000f8e9602 */
[----:B------:R-:W-:Y:S01]  /*5b60*/  FMNMX.FTZ R6, R194, R6, !PT ;  /* 0x00000006c2067209 */ /* 0x000fe20007810000 */
[----:B------:R-:W-:Y:S01]  /*5b70*/  IMAD.WIDE.U32 R2, R3, -0x2daee0ad, RZ ;  /* 0xd2511f5303027825 */ /* 0x000fe200078e00ff */
[----:B-1----:R-:W-:-:S03]  /*5b80*/  FMNMX.FTZ R7, R0, R9, !PT ;  /* 0x0000000900077209 */ /* 0x002fc60007810000 */
[----:B------:R-:W-:Y:S01]  /*5b90*/  IMAD.WIDE.U32 R228, R5, -0x2daee0ad, RZ ;  /* 0xd2511f5305e47825 */ /* 0x000fe200078e00ff */
[----:B------:R-:W-:Y:S02]  /*5ba0*/  LOP3.LUT R9, R19, UR13, R32, 0x96, !PT ;  /* 0x0000000d13097c12 */ /* 0x000fe4000f8e9620 */
[----:B------:R-:W1:Y:S01]  /*5bb0*/  SHFL.BFLY PT, R19, R6, 0x2, 0x1f ;  /* 0x0c401f0006137f89 */ /* 0x000e6200000e0000 */
[----:B------:R-:W-:Y:S02]  /*5bc0*/  FMNMX.FTZ R0, R133, R16, !PT ;  /* 0x0000001085007209 */ /* 0x000fe40007810000 */
[----:B------:R-:W-:Y:S02]  /*5bd0*/  LOP3.LUT R4, R3, UR13, R34, 0x96, !PT ;  /* 0x0000000d03047c12 */ /* 0x000fe4000f8e9622 */
[----:B------:R-:W-:Y:S01]  /*5be0*/  LOP3.LUT R2, R229, UR5, R2, 0x96, !PT ;  /* 0x00000005e5027c12 */ /* 0x000fe2000f8e9602 */
[----:B------:R-:W2:Y:S01]  /*5bf0*/  SHFL.BFLY PT, R25, R7, 0x1, 0x1f ;  /* 0x0c201f0007197f89 */ /* 0x000ea200000e0000 */
[----:B------:R-:W-:Y:S01]  /*5c00*/  FMNMX.FTZ R0, R139, R0, !PT ;  /* 0x000000008b007209 */ /* 0x000fe20007810000 */
[----:B------:R-:W-:-:S04]  /*5c10*/  IMAD.WIDE.U32 R4, R4, -0x326172a9, RZ ;  /* 0xcd9e8d5704047825 */ /* 0x000fc800078e00ff */
[----:B------:R-:W-:-:S04]  /*5c20*/  IMAD.WIDE.U32 R2, R2, -0x326172a9, RZ ;  /* 0xcd9e8d5702027825 */ /* 0x000fc800078e00ff */
[----:B------:R-:W-:Y:S01]  /*5c30*/  IMAD.WIDE.U32 R226, R8, -0x2daee0ad, RZ ;  /* 0xd2511f5308e27825 */ /* 0x000fe200078e00ff */
[----:B------:R-:W-:Y:S02]  /*5c40*/  FMNMX.FTZ R8, R138, R0, !PT ;  /* 0x000000008a087209 */ /* 0x000fe40007810000 */
[----:B------:R-:W-:Y:S02]  /*5c50*/  LOP3.LUT R0, R3, UR21, R4, 0x96, !PT ;  /* 0x0000001503007c12 */ /* 0x000fe4000f8e9604 */
[----:B------:R-:W-:Y:S02]  /*5c60*/  LOP3.LUT R18, R227, UR5, R18, 0x96, !PT ;  /* 0x00000005e3127c12 */ /* 0x000fe4000f8e9612 */
[----:B------:R-:W-:Y:S02]  /*5c70*/  FMNMX.FTZ R4, R137, R8, !PT ;  /* 0x0000000889047209 */ /* 0x000fe40007810000 */
[----:B------:R-:W-:Y:S02]  /*5c80*/  LOP3.LUT R27, R2, 0xffff, RZ, 0xc0, !PT ;  /* 0x0000ffff021b7812 */ /* 0x000fe400078ec0ff */
[----:B------:R-:W-:-:S02]  /*5c90*/  LOP3.LUT R206, R5, UR12, R30, 0x96, !PT ;  /* 0x0000000c05ce7c12 */ /* 0x000fc4000f8e961e */
[----:B------:R-:W-:Y:S01]  /*5ca0*/  FMNMX.FTZ R3, R201, R4, !PT ;  /* 0x00000004c9037209 */ /* 0x000fe20007810000 */
[----:B------:R-:W-:Y:S01]  /*5cb0*/  IMAD.WIDE.U32 R4, R18, -0x326172a9, RZ ;  /* 0xcd9e8d5712047825 */ /* 0x000fe200078e00ff */
[----:B------:R-:W-:Y:S02]  /*5cc0*/  LOP3.LUT R31, R2, 0xff, RZ, 0xc0, !PT ;  /* 0x000000ff021f7812 */ /* 0x000fe400078ec0ff */
[--C-:B------:R-:W-:Y:S02]  /*5cd0*/  SHF.R.U32.HI R30, RZ, 0x10, R2.reuse ;  /* 0x00000010ff1e7819 */ /* 0x100fe40000011602 */
[----:B------:R-:W-:Y:S02]  /*5ce0*/  SHF.R.U32.HI R172, RZ, 0x18, R2 ;  /* 0x00000018ffac7819 */ /* 0x000fe40000011602 */
[----:B------:R-:W-:Y:S01]  /*5cf0*/  FMNMX.FTZ R2, R204, R3, !PT ;  /* 0x00000003cc027209 */ /* 0x000fe20007810000 */
[----:B------:R-:W-:Y:S01]  /*5d00*/  IMAD.WIDE.U32 R8, R9, -0x326172a9, RZ ;  /* 0xcd9e8d5709087825 */ /* 0x000fe200078e00ff */
[----:B------:R-:W-:-:S02]  /*5d10*/  LOP3.LUT R32, R4, 0xffff, RZ, 0xc0, !PT ;  /* 0x0000ffff04207812 */ /* 0x000fc400078ec0ff */
[----:B------:R-:W-:Y:S02]  /*5d20*/  LOP3.LUT R35, R4, 0xff, RZ, 0xc0, !PT ;  /* 0x000000ff04237812 */ /* 0x000fe400078ec0ff */
[--C-:B------:R-:W-:Y:S02]  /*5d30*/  SHF.R.U32.HI R33, RZ, 0x10, R4.reuse ;  /* 0x00000010ff217819 */ /* 0x100fe40000011604 */
[----:B------:R-:W-:Y:S02]  /*5d40*/  SHF.R.U32.HI R34, RZ, 0x18, R4 ;  /* 0x00000018ff227819 */ /* 0x000fe40000011604 */
[----:B-1----:R-:W-:Y:S02]  /*5d50*/  FMNMX.FTZ R4, R6, R19, !PT ;  /* 0x0000001306047209 */ /* 0x002fe40007810000 */
[----:B------:R-:W-:Y:S02]  /*5d60*/  FMNMX.FTZ R2, R199, R2, !PT ;  /* 0x00000002c7027209 */ /* 0x000fe40007810000 */
[----:B------:R-:W-:-:S02]  /*5d70*/  FMNMX.FTZ R6, R136, R24, !PT ;  /* 0x0000001888067209 */ /* 0x000fc40007810000 */
[----:B------:R-:W-:Y:S02]  /*5d80*/  LOP3.LUT R205, R9, UR12, R26, 0x96, !PT ;  /* 0x0000000c09cd7c12 */ /* 0x000fe4000f8e961a */
[----:B--2---:R-:W-:Y:S01]  /*5d90*/  FMNMX.FTZ R231, R7, R25, !PT ;  /* 0x0000001907e77209 */ /* 0x004fe20007810000 */
[----:B------:R-:W1:Y:S01]  /*5da0*/  SHFL.BFLY PT, R9, R4, 0x1, 0x1f ;  /* 0x0c201f0004097f89 */ /* 0x000e6200000e0000 */
[----:B------:R-:W-:Y:S02]  /*5db0*/  LOP3.LUT R3, R5, UR21, R8, 0x96, !PT ;  /* 0x0000001505037c12 */ /* 0x000fe4000f8e9608 */
[----:B------:R-:W-:Y:S02]  /*5dc0*/  FMNMX.FTZ R25, R177, R2, !PT ;  /* 0x00000002b1197209 */ /* 0x000fe40007810000 */
[----:B------:R-:W-:Y:S02]  /*5dd0*/  FSEL R5, R202, -INF , !P5 ;  /* 0xff800000ca057808 */ /* 0x000fe40006800000 */
[----:B------:R-:W-:Y:S01]  /*5de0*/  FMNMX.FTZ R7, R176, R6, !PT ;  /* 0x00000006b0077209 */ /* 0x000fe20007810000 */
[----:B------:R-:W2:Y:S01]  /*5df0*/  SHFL.BFLY PT, R8, R25, 0x2, 0x1f ;  /* 0x0c401f0019087f89 */ /* 0x000ea200000e0000 */
[----:B------:R-:W-:-:S02]  /*5e00*/  FSEL R6, R203, -INF , !P4 ;  /* 0xff800000cb067808 */ /* 0x000fc40006000000 */
[----:B------:R-:W-:-:S04]  /*5e10*/  FMNMX.FTZ R7, R5, R7, !PT ;  /* 0x0000000705077209 */ /* 0x000fc80007810000 */
[----:B------:R-:W-:-:S04]  /*5e20*/  FMNMX.FTZ R7, R6, R7, !PT ;  /* 0x0000000706077209 */ /* 0x000fc80007810000 */
[----:B------:R-:W-:Y:S01]  /*5e30*/  FMNMX.FTZ R7, R178, R7, !PT ;  /* 0x00000007b2077209 */ /* 0x000fe20007810000 */
[C---:B------:R-:W-:Y:S01]  /*5e40*/  FMUL.FTZ R2, R231.reuse, UR35 ;  /* 0x00000023e7027c20 */ /* 0x040fe20008410000 */
[----:B------:R-:W-:Y:S02]  /*5e50*/  FSETP.NEU.FTZ.AND P6, PT, R231, -INF , PT ;  /* 0xff800000e700780b */ /* 0x000fe40003fdd000 */
[----:B------:R-:W-:Y:S02]  /*5e60*/  FMNMX.FTZ R7, R180, R7, !PT ;  /* 0x00000007b4077209 */ /* 0x000fe40007810000 */
[----:B------:R-:W-:Y:S02]  /*5e70*/  FSEL R2, R2, RZ, P6 ;  /* 0x000000ff02027208 */ /* 0x000fe40003000000 */
[----:B------:R-:W-:Y:S02]  /*5e80*/  FMNMX.FTZ R7, R182, R7, !PT ;  /* 0x00000007b6077209 */ /* 0x000fe40007810000 */
[----:B-1----:R-:W-:-:S02]  /*5e90*/  FMNMX.FTZ R230, R4, R9, !PT ;  /* 0x0000000904e67209 */ /* 0x002fc40007810000 */
[----:B------:R-:W-:Y:S01]  /*5ea0*/  FMNMX.FTZ R4, R183, R7, !PT ;  /* 0x00000007b7047209 */ /* 0x000fe20007810000 */
[----:B------:R-:W-:Y:S01]  /*5eb0*/  FFMA.FTZ R17, R17, UR35, -R2 ;  /* 0x0000002311117c23 */ /* 0x000fe20008010802 */
[----:B--2---:R-:W-:-:S03]  /*5ec0*/  FMNMX.FTZ R25, R25, R8, !PT ;  /* 0x0000000819197209 */ /* 0x004fc60007810000 */
[----:B------:R-:W-:Y:S01]  /*5ed0*/  SHFL.BFLY PT, R18, R4, 0x2, 0x1f ;  /* 0x0c401f0004127f89 */ /* 0x000fe200000e0000 */
[----:B------:R1:W-:Y:S01]  /*5ee0*/  MUFU.EX2 R175, R17 ;  /* 0x0000001100af7308 */ /* 0x0003e20000000800 */
[C---:B------:R-:W-:Y:S01]  /*5ef0*/  FMUL.FTZ R8, R230.reuse, UR35 ;  /* 0x00000023e6087c20 */ /* 0x040fe20008410000 */
[--C-:B------:R-:W-:Y:S01]  /*5f00*/  FFMA.FTZ R7, R23, UR35, -R2.reuse ;  /* 0x0000002317077c23 */ /* 0x100fe20008010802 */
[----:B------:R-:W-:Y:S02]  /*5f10*/  SHF.R.U32.HI R9, RZ, 0x8, R27 ;  /* 0x00000008ff097819 */ /* 0x000fe4000001161b */
[----:B------:R-:W-:Y:S01]  /*5f20*/  FSETP.NEU.FTZ.AND P2, PT, R230, -INF , PT ;  /* 0xff800000e600780b */ /* 0x000fe20003f5d000 */
[----:B------:R-:W-:Y:S01]  /*5f30*/  FFMA.FTZ R14, R14, UR35, -R2 ;  /* 0x000000230e0e7c23 */ /* 0x000fe20008010802 */
[----:B------:R-:W-:Y:S01]  /*5f40*/  PRMT R31, R31, 0x5410, R9 ;  /* 0x000054101f1f7816 */ /* 0x000fe20000000009 */
[----:B------:R2:W-:Y:S01]  /*5f50*/  MUFU.EX2 R184, R7 ;  /* 0x0000000700b87308 */ /* 0x0005e20000000800 */
[----:B-1----:R-:W1:Y:S01]  /*5f60*/  SHFL.BFLY PT, R17, R25, 0x1, 0x1f ;  /* 0x0c201f0019117f89 */ /* 0x002e6200000e0000 */
[----:B------:R-:W-:-:S02]  /*5f70*/  FSEL R8, R8, RZ, P2 ;  /* 0x000000ff08087208 */ /* 0x000fc40001000000 */
[----:B------:R-:W-:-:S04]  /*5f80*/  LOP3.LUT R9, R0, 0xffff, RZ, 0xc0, !PT ;  /* 0x0000ffff00097812 */ /* 0x000fc800078ec0ff */
[----:B------:R3:W-:Y:S01]  /*5f90*/  MUFU.EX2 R187, R14 ;  /* 0x0000000e00bb7308 */ /* 0x0007e20000000800 */
[----:B--2---:R-:W-:Y:S02]  /*5fa0*/  LOP3.LUT R7, R30, 0xff, RZ, 0xc0, !PT ;  /* 0x000000ff1e077812 */ /* 0x004fe400078ec0ff */
[----:B------:R-:W-:Y:S02]  /*5fb0*/  SHF.R.U32.HI R9, RZ, 0x8, R9 ;  /* 0x00000008ff097819 */ /* 0x000fe40000011609 */
[----:B------:R-:W-:Y:S02]  /*5fc0*/  PRMT R19, R7, 0x5410, R172 ;  /* 0x0000541007137816 */ /* 0x000fe400000000ac */
[----:B------:R-:W-:Y:S01]  /*5fd0*/  LOP3.LUT R7, R0, 0xff, RZ, 0xc0, !PT ;  /* 0x000000ff00077812 */ /* 0x000fe200078ec0ff */
[----:B---3--:R-:W-:-:S03]  /*5fe0*/  FFMA.FTZ R14, R28, UR35, -R8 ;  /* 0x000000231c0e7c23 */ /* 0x008fc60008010808 */
[----:B------:R-:W-:Y:S02]  /*5ff0*/  PRMT R30, R7, 0x5410, R9 ;  /* 0x00005410071e7816 */ /* 0x000fe40000000009 */
[--C-:B------:R-:W-:Y:S01]  /*6000*/  SHF.R.U32.HI R7, RZ, 0x10, R0.reuse ;  /* 0x00000010ff077819 */ /* 0x100fe20000011600 */
[----:B------:R2:W-:Y:S01]  /*6010*/  MUFU.EX2 R174, R14 ;  /* 0x0000000e00ae7308 */ /* 0x0005e20000000800 */
[----:B-1----:R-:W-:Y:S02]  /*6020*/  FMNMX.FTZ R225, R25, R17, !PT ;  /* 0x0000001119e17209 */ /* 0x002fe40007810000 */
[----:B--2---:R-:W-:Y:S02]  /*6030*/  SHF.R.U32.HI R14, RZ, 0x18, R0 ;  /* 0x00000018ff0e7819 */ /* 0x004fe40000011600 */
[----:B------:R-:W-:-:S05]  /*6040*/  FMNMX.FTZ R0, R4, R18, !PT ;  /* 0x0000001204007209 */ /* 0x000fca0007810000 */
[----:B------:R-:W1:Y:S01]  /*6050*/  SHFL.BFLY PT, R17, R0, 0x1, 0x1f ;  /* 0x0c201f0000117f89 */ /* 0x000e6200000e0000 */
[----:B------:R-:W-:Y:S01]  /*6060*/  FFMA.FTZ R4, R29, UR35, -R8 ;  /* 0x000000231d047c23 */ /* 0x000fe20008010808 */
[----:B------:R-:W-:-:S03]  /*6070*/  LOP3.LUT R7, R7, 0xff, RZ, 0xc0, !PT ;  /* 0x000000ff07077812 */ /* 0x000fc600078ec0ff */
[----:B------:R2:W-:Y:S01]  /*6080*/  MUFU.EX2 R185, R4 ;  /* 0x0000000400b97308 */ /* 0x0005e20000000800 */
[--C-:B------:R-:W-:Y:S01]  /*6090*/  FFMA.FTZ R15, R15, UR35, -R8.reuse ;  /* 0x000000230f0f7c23 */ /* 0x100fe20008010808 */
[----:B------:R-:W-:Y:S01]  /*60a0*/  FFMA.FTZ R9, R132, UR35, -R8 ;  /* 0x0000002384097c23 */ /* 0x000fe20008010808 */
[----:B------:R-:W-:Y:S02]  /*60b0*/  PRMT R26, R7, 0x5410, R14 ;  /* 0x00005410071a7816 */ /* 0x000fe4000000000e */
[----:B------:R-:W-:Y:S02]  /*60c0*/  LOP3.LUT R7, R33, 0xff, RZ, 0xc0, !PT ;  /* 0x000000ff21077812 */ /* 0x000fe400078ec0ff */
[----:B------:R-:W-:Y:S01]  /*60d0*/  LOP3.LUT R14, R3, 0xff, RZ, 0xc0, !PT ;  /* 0x000000ff030e7812 */ /* 0x000fe200078ec0ff */
[----:B------:R3:W-:Y:S01]  /*60e0*/  MUFU.EX2 R186, R15 ;  /* 0x0000000f00ba7308 */ /* 0x0007e20000000800 */
[----:B--2---:R-:W-:-:S04]  /*60f0*/  SHF.R.U32.HI R4, RZ, 0x8, R32 ;  /* 0x00000008ff047819 */ /* 0x004fc80000011620 */
[----:B------:R-:W-:Y:S02]  /*6100*/  PRMT R23, R35, 0x5410, R4 ;  /* 0x0000541023177816 */ /* 0x000fe40000000004 */
[----:B------:R-:W-:Y:S01]  /*6110*/  LOP3.LUT R4, R3, 0xffff, RZ, 0xc0, !PT ;  /* 0x0000ffff03047812 */ /* 0x000fe200078ec0ff */
[----:B------:R2:W-:Y:S01]  /*6120*/  MUFU.EX2 R252, R9 ;  /* 0x0000000900fc7308 */ /* 0x0005e20000000800 */
[----:B------:R-:W-:Y:S02]  /*6130*/  PRMT R29, R7, 0x5410, R34 ;  /* 0x00005410071d7816 */ /* 0x000fe40000000022 */
[----:B---3--:R-:W-:Y:S01]  /*6140*/  SHF.R.U32.HI R15, RZ, 0x8, R4 ;  /* 0x00000008ff0f7819 */ /* 0x008fe20000011604 */
[----:B------:R-:W-:Y:S01]  /*6150*/  FFMA.FTZ R22, R22, UR35, -R2 ;  /* 0x0000002316167c23 */ /* 0x000fe20008010802 */
[----:B-1----:R-:W-:Y:S01]  /*6160*/  FMNMX.FTZ R223, R0, R17, !PT ;  /* 0x0000001100df7209 */ /* 0x002fe20007810000 */
[----:B------:R-:W1:Y:S01]  /*6170*/  LDSM.16.MT88.4 R32, [R209+0xa000] ;  /* 0x00a00000d120783b */ /* 0x000e620000004200 */
[----:B------:R-:W-:-:S02]  /*6180*/  FSETP.NEU.FTZ.AND P1, PT, R225, -INF , PT ;  /* 0xff800000e100780b */ /* 0x000fc40003f3d000 */
[--C-:B------:R-:W-:Y:S02]  /*6190*/  SHF.R.U32.HI R7, RZ, 0x10, R3.reuse ;  /* 0x00000010ff077819 */ /* 0x100fe40000011603 */
[----:B------:R-:W-:Y:S02]  /*61a0*/  SHF.R.U32.HI R4, RZ, 0x18, R3 ;  /* 0x00000018ff047819 */ /* 0x000fe40000011603 */
[----:B------:R-:W-:Y:S01]  /*61b0*/  PRMT R28, R14, 0x5410, R15 ;  /* 0x000054100e1c7816 */ /* 0x000fe2000000000f */
[----:B--2---:R-:W-:Y:S01]  /*61c0*/  FMUL.FTZ R9, R225, UR35 ;  /* 0x00000023e1097c20 */ /* 0x004fe20008410000 */
[----:B------:R-:W-:Y:S01]  /*61d0*/  LOP3.LUT R3, R7, 0xff, RZ, 0xc0, !PT ;  /* 0x000000ff07037812 */ /* 0x000fe200078ec0ff */
[C---:B------:R-:W-:Y:S01]  /*61e0*/  FMUL.FTZ R14, R223.reuse, UR35 ;  /* 0x00000023df0e7c20 */ /* 0x040fe20008410000 */
[----:B------:R-:W-:Y:S02]  /*61f0*/  FSETP.NEU.FTZ.AND P0, PT, R223, -INF , PT ;  /* 0xff800000df00780b */ /* 0x000fe40003f1d000 */
[----:B------:R-:W-:Y:S01]  /*6200*/  FSEL R9, R9, RZ, P1 ;  /* 0x000000ff09097208 */ /* 0x000fe20000800000 */
[----:B------:R-:W2:Y:S01]  /*6210*/  MUFU.EX2 R173, R22 ;  /* 0x0000001600ad7308 */ /* 0x000ea20000000800 */
[----:B------:R-:W-:-:S02]  /*6220*/  PRMT R27, R3, 0x5410, R4 ;  /* 0x00005410031b7816 */ /* 0x000fc40000000004 */
[----:B------:R-:W-:Y:S01]  /*6230*/  FSEL R14, R14, RZ, P0 ;  /* 0x000000ff0e0e7208 */ /* 0x000fe20000000000 */
[--C-:B------:R-:W-:Y:S01]  /*6240*/  FFMA.FTZ R3, R137, UR35, -R9.reuse ;  /* 0x0000002389037c23 */ /* 0x100fe20008010809 */
[----:B------:R-:W-:Y:S02]  /*6250*/  MOV R0, UR36 ;  /* 0x0000002400007c02 */ /* 0x000fe40008000f00 */
[----:B------:R-:W-:Y:S01]  /*6260*/  MOV R4, 0x7054 ;  /* 0x0000705400047802 */ /* 0x000fe20000000f00 */
[----:B------:R3:W-:Y:S01]  /*6270*/  MUFU.EX2 R244, R3 ;  /* 0x0000000300f47308 */ /* 0x0007e20000000800 */
[--C-:B------:R-:W-:Y:S02]  /*6280*/  FFMA.FTZ R7, R138, UR35, -R9.reuse ;  /* 0x000000238a077c23 */ /* 0x100fe40008010809 */
[----:B------:R-:W-:Y:S01]  /*6290*/  PRMT R0, R0, R4, UR36 ;  /* 0x0000002400007e16 */ /* 0x000fe20008000004 */
[----:B------:R-:W-:Y:S01]  /*62a0*/  FFMA.FTZ R16, R16, UR35, -R9 ;  /* 0x0000002310107c23 */ /* 0x000fe20008010809 */
[--C-:B------:R-:W-:Y:S01]  /*62b0*/  FFMA.FTZ R5, R5, UR35, -R14.reuse ;  /* 0x0000002305057c23 */ /* 0x100fe2000801080e */
[----:B------:R-:W-:-:S02]  /*62c0*/  FFMA.FTZ R6, R6, UR35, -R14 ;  /* 0x0000002306067c23 */ /* 0x000fc4000801080e */
[----:B------:R4:W5:Y:S01]  /*62d0*/  MUFU.EX2 R245, R7 ;  /* 0x0000000700f57308 */ /* 0x0009620000000800 */
[----:B---3--:R-:W-:-:S07]  /*62e0*/  FFMA.FTZ R3, R24, UR35, -R14 ;  /* 0x0000002318037c23 */ /* 0x008fce000801080e */
[----:B------:R3:W-:Y:S01]  /*62f0*/  MUFU.EX2 R229, R3 ;  /* 0x0000000300e57308 */ /* 0x0007e20000000800 */
[--C-:B------:R-:W-:Y:S02]  /*6300*/  HSET2.LE.AND R18, R31, R0.reuse, PT ;  /* 0x000000001f127233 */ /* 0x100fe40003803000 */
[----:B----4-:R-:W-:Y:S02]  /*6310*/  FSEL R7, R231, RZ, P6 ;  /* 0x000000ffe7077208 */ /* 0x010fe40003000000 */
[----:B------:R-:W-:-:S03]  /*6320*/  HSET2.LE.AND R19, R19, R0, PT ;  /* 0x0000000013137233 */ /* 0x000fc60003803000 */
[----:B------:R4:W-:Y:S01]  /*6330*/  MUFU.EX2 R251, R16 ;  /* 0x0000001000fb7308 */ /* 0x0009e20000000800 */
[----:B---3--:R-:W-:-:S07]  /*6340*/  FFMA.FTZ R3, R176, UR35, -R14 ;  /* 0x00000023b0037c23 */ /* 0x008fce000801080e */
[----:B------:R2:W-:Y:S01]  /*6350*/  MUFU.EX2 R227, R3 ;  /* 0x0000000300e37308 */ /* 0x0005e20000000800 */
[----:B------:R-:W-:Y:S01]  /*6360*/  FSEL R4, R230, RZ, P2 ;  /* 0x000000ffe6047208 */ /* 0x000fe20001000000 */
[----:B------:R-:W-:Y:S01]  /*6370*/  FADD.FTZ R15, R135, -R7 ;  /* 0x80000007870f7221 */ /* 0x000fe20000010000 */
[----:B----4-:R-:W-:Y:S01]  /*6380*/  FFMA.FTZ R16, R139, UR35, -R9 ;  /* 0x000000238b107c23 */ /* 0x010fe20008010809 */
[----:B------:R-:W-:-:S04]  /*6390*/  FSEL R7, R225, RZ, P1 ;  /* 0x000000ffe1077208 */ /* 0x000fc80000800000 */
[----:B------:R-:W-:Y:S01]  /*63a0*/  MUFU.EX2 R179, R5 ;  /* 0x0000000500b37308 */ /* 0x000fe20000000800 */
[----:B--2---:R-:W-:-:S07]  /*63b0*/  F2FP.BF16.F32.PACK_AB R3, R184, R173 ;  /* 0x000000adb803723e */ /* 0x004fce00000010ff */
[----:B------:R2:W3:Y:S01]  /*63c0*/  MUFU.EX2 R176, R6 ;  /* 0x0000000600b07308 */ /* 0x0004e20000000800 */
[----:B------:R-:W-:Y:S02]  /*63d0*/  LOP3.LUT R18, R18, R3, RZ, 0xc0, !PT ;  /* 0x0000000312127212 */ /* 0x000fe400078ec0ff */
[----:B------:R-:W-:Y:S01]  /*63e0*/  F2FP.BF16.F32.PACK_AB R3, R185, R252 ;  /* 0x000000fcb903723e */ /* 0x000fe200000010ff */
[----:B------:R-:W-:-:S04]  /*63f0*/  FADD.FTZ R22, R134, -R4 ;  /* 0x8000000486167221 */ /* 0x000fc80000010000 */
[----:B------:R4:W1:Y:S01]  /*6400*/  MUFU.EX2 R246, R16 ;  /* 0x0000001000f67308 */ /* 0x0008620000000800 */
[----:B------:R-:W-:Y:S02]  /*6410*/  LOP3.LUT R19, R19, R3, RZ, 0xc0, !PT ;  /* 0x0000000313137212 */ /* 0x000fe400078ec0ff */
[----:B------:R-:W-:Y:S01]  /*6420*/  F2FP.BF16.F32.PACK_AB R3, R175, R187 ;  /* 0x000000bbaf03723e */ /* 0x000fe200000010ff */
[----:B------:R-:W-:Y:S01]  /*6430*/  FADD.FTZ R7, R133, -R7 ;  /* 0x8000000785077221 */ /* 0x000fe20000010000 */
[----:B------:R-:W-:Y:S01]  /*6440*/  FSEL R4, R223, RZ, P0 ;  /* 0x000000ffdf047208 */ /* 0x000fe20000000000 */
[----:B------:R-:W-:Y:S01]  /*6450*/  FMUL.FTZ R22, R22, UR35 ;  /* 0x0000002316167c20 */ /* 0x000fe20008410000 */
[--C-:B--2---:R-:W-:Y:S01]  /*6460*/  HSET2.LE.AND R6, R23, R0.reuse, PT ;  /* 0x0000000017067233 */ /* 0x104fe20003803000 */
[----:B------:R-:W-:Y:S01]  /*6470*/  FMUL.FTZ R7, R7, UR35 ;  /* 0x0000002307077c20 */ /* 0x000fe20008410000 */
[----:B----4-:R-:W-:Y:S01]  /*6480*/  HSET2.LE.AND R16, R30, R0, PT ;  /* 0x000000001e107233 */ /* 0x010fe20003803000 */
[----:B------:R-:W-:-:S04]  /*6490*/  FMUL.FTZ R15, R15, UR35 ;  /* 0x000000230f0f7c20 */ /* 0x000fc80008410000 */
[----:B------:R-:W-:Y:S02]  /*64a0*/  LOP3.LUT R16, R16, R3, RZ, 0xc0, !PT ;  /* 0x0000000310107212 */ /* 0x000fe400078ec0ff */
[----:B-----5:R-:W-:Y:S01]  /*64b0*/  F2FP.BF16.F32.PACK_AB R3, R244, R245 ;  /* 0x000000f5f403723e */ /* 0x020fe200000010ff */
[----:B------:R-:W-:Y:S01]  /*64c0*/  FADD.FTZ R25, R136, -R4 ;  /* 0x8000000488197221 */ /* 0x000fe20000010000 */
[----:B------:R-:W-:Y:S02]  /*64d0*/  MUFU.EX2 R23, R22 ;  /* 0x0000001600177308 */ /* 0x000fe40000000800 */
[----:B------:R-:W-:Y:S02]  /*64e0*/  LOP3.LUT R6, R6, R3, RZ, 0xc0, !PT ;  /* 0x0000000306067212 */ /* 0x000fe400078ec0ff */
[----:B------:R-:W-:-:S04]  /*64f0*/  HSET2.LE.AND R3, R29, R0, PT ;  /* 0x000000001d037233 */ /* 0x000fc80003803000 */
[----:B------:R3:W-:Y:S08]  /*6500*/  MUFU.EX2 R22, R7 ;  /* 0x0000000700167308 */ /* 0x0007f00000000800 */
[----:B------:R2:W4:Y:S01]  /*6510*/  MUFU.EX2 R24, R15 ;  /* 0x0000000f00187308 */ /* 0x0005220000000800 */
[----:B------:R-:W-:Y:S02]  /*6520*/  HSET2.LE.AND R17, R26, R0, PT ;  /* 0x000000001a117233 */ /* 0x000fe40003803000 */
[----:B---3--:R-:W-:-:S04]  /*6530*/  F2FP.BF16.F32.PACK_AB R7, R176, R179 ;  /* 0x000000b3b007723e */ /* 0x008fc800000010ff */
[----:B------:R-:W-:Y:S01]  /*6540*/  LOP3.LUT R7, R3, R7, RZ, 0xc0, !PT ;  /* 0x0000000703077212 */ /* 0x000fe200078ec0ff */
[----:B--2---:R-:W-:Y:S01]  /*6550*/  FMUL.FTZ R15, R25, UR35 ;  /* 0x00000023190f7c20 */ /* 0x004fe20008410000 */
[----:B------:R-:W-:Y:S02]  /*6560*/  HSET2.LE.AND R3, R28, R0, PT ;  /* 0x000000001c037233 */ /* 0x000fe40003803000 */
[----:B------:R-:W2:Y:S01]  /*6570*/  LDSM.16.MT88.4 R28, [R211+0xa000] ;  /* 0x00a00000d31c783b */ /* 0x000ea20000004200 */
[----:B------:R-:W-:Y:S02]  /*6580*/  F2FP.BF16.F32.PACK_AB R4, R174, R186 ;  /* 0x000000baae04723e */ /* 0x000fe400000010ff */
[----:B------:R-:W3:Y:S02]  /*6590*/  MUFU.EX2 R15, R15 ;  /* 0x0000000f000f7308 */ /* 0x000ee40000000800 */
[----:B------:R-:W-:Y:S02]  /*65a0*/  LOP3.LUT R17, R17, R4, RZ, 0xc0, !PT ;  /* 0x0000000411117212 */ /* 0x000fe400078ec0ff */
[----:B-1----:R-:W-:-:S02]  /*65b0*/  F2FP.BF16.F32.PACK_AB R4, R246, R251 ;  /* 0x000000fbf604723e */ /* 0x002fc400000010ff */
[----:B------:R-:W-:Y:S02]  /*65c0*/  F2FP.BF16.F32.PACK_AB R5, R227, R229 ;  /* 0x000000e5e305723e */ /* 0x000fe400000010ff */
[----:B------:R-:W-:Y:S02]  /*65d0*/  LOP3.LUT R4, R3, R4, RZ, 0xc0, !PT ;  /* 0x0000000403047212 */ /* 0x000fe400078ec0ff */
[----:B------:R-:W-:Y:S01]  /*65e0*/  HSET2.LE.AND R3, R27, R0, PT ;  /* 0x000000001b037233 */ /* 0x000fe20003803000 */
[-C--:B----4-:R-:W-:Y:S01]  /*65f0*/  FMUL.FTZ R144, R144, R24.reuse ;  /* 0x0000001890907220 */ /* 0x090fe20000410000 */
[----:B------:R-:W-:Y:S01]  /*6600*/  FMUL.FTZ R145, R145, R24 ;  /* 0x0000001891917220 */ /* 0x000fe20000410000 */
[-C--:B------:R-:W-:Y:S01]  /*6610*/  FMUL.FTZ R146, R146, R23.reuse ;  /* 0x0000001792927220 */ /* 0x080fe20000410000 */
[----:B------:R-:W-:Y:S01]  /*6620*/  FMUL.FTZ R147, R147, R23 ;  /* 0x0000001793937220 */ /* 0x000fe20000410000 */
[----:B------:R-:W-:Y:S01]  /*6630*/  LOP3.LUT R5, R3, R5, RZ, 0xc0, !PT ;  /* 0x0000000503057212 */ /* 0x000fe200078ec0ff */
[-C--:B------:R-:W-:Y:S01]  /*6640*/  FMUL.FTZ R140, R140, R22.reuse ;  /* 0x000000168c8c7220 */ /* 0x080fe20000410000 */
[----:B------:R-:W-:Y:S01]  /*6650*/  FMUL.FTZ R141, R141, R22 ;  /* 0x000000168d8d7220 */ /* 0x000fe20000410000 */
[-C--:B---3--:R-:W-:Y:S01]  /*6660*/  FMUL.FTZ R142, R142, R15.reuse ;  /* 0x0000000f8e8e7220 */ /* 0x088fe20000410000 */
        /* <DEDUP_REMOVED lines=13> */
[----:B------:R-:W1:Y:S01]  /*6740*/  LDSM.16.MT88.4 R32, [R214+0xa000] ;  /* 0x00a00000d620783b */ /* 0x000e620000004200 */
        /* <DEDUP_REMOVED lines=16> */
[-C--:B--2---:R-:W-:Y:S01]  /*6850*/  HMMA.16816.F32.BF16 R236, R16, R28.reuse, R36 ;  /* 0x0000001c10ec723c */ /* 0x084fe20000041824 */
        /* <DEDUP_REMOVED lines=18> */
[----:B------:R-:W-:Y:S01]  /*6980*/  FMUL.FTZ R63, R63, R15 ;  /* 0x0000000f3f3f7220 */ /* 0x000fe20000410000 */
[----:B------:R-:W-:Y:S04]  /*6990*/  LDSM.16.MT88.4 R36, [R211+0xb000] ;  /* 0x00b00000d324783b */ /* 0x000fe80000004200 */
[----:B-1----:R-:W-:Y:S01]  /*69a0*/  HMMA.16816.F32.BF16 R56, R4, R32, R56 ;  /* 0x000000200438723c */ /* 0x002fe20000041838 */
[----:B------:R-:W-:Y:S04]  /*69b0*/  LDSM.16.MT88.4 R44, [R214+0xb000] ;  /* 0x00b00000d62c783b */ /* 0x000fe80000004200 */
[----:B------:R-:W-:Y:S07]  /*69c0*/  LDSM.16.MT88.4 R40, [R213+0xb000] ;  /* 0x00b00000d528783b */ /* 0x000fee0000004200 */
[----:B------:R-:W-:Y:S01]  /*69d0*/  IMAD.MOV.U32 R139, RZ, RZ, R152 ;  /* 0x000000ffff8b7224 */ /* 0x000fe200078e0098 */
[----:B------:R-:W-:-:S05]  /*69e0*/  MOV R138, R153 ;  /* 0x00000099008a7202 */ /* 0x000fca0000000f00 */
[----:B------:R-:W-:Y:S01]  /*69f0*/  MOV R3, R30 ;  /* 0x0000001e00037202 */ /* 0x000fe20000000f00 */
[----:B------:R-:W-:Y:S01]  /*6a00*/  IMAD.MOV.U32 R153, RZ, RZ, R31 ;  /* 0x000000ffff997224 */ /* 0x000fe200078e001f */
[----:B------:R-:W-:Y:S02]  /*6a10*/  MOV R181, R29 ;  /* 0x0000001d00b57202 */ /* 0x000fe40000000f00 */
[----:B------:R-:W-:Y:S02]  /*6a20*/  MOV R152, R28 ;  /* 0x0000001c00987202 */ /* 0x000fe40000000f00 */
[----:B------:R-:W-:Y:S06]  /*6a30*/  HMMA.16816.F32.BF16 R28, R16, R32, R52 ;  /* 0x00000020101c723c */ /* 0x000fec0000041834 */
[-C--:B------:R-:W-:Y:S06]  /*6a40*/  HMMA.16816.F32.BF16 R60, R4, R34.reuse, R60 ;  /* 0x00000022043c723c */ /* 0x080fec000004183c */
[----:B------:R-:W-:Y:S01]  /*6a50*/  HMMA.16816.F32.BF16 R232, R16, R34, R64 ;  /* 0x0000002210e8723c */ /* 0x000fe20000041840 */
[----:B------:R-:W-:Y:S11]  /*6a60*/  LDSM.16.MT88.4 R32, [R209+0xb000] ;  /* 0x00b00000d120783b */ /* 0x000ff60000004200 */
[----:B------:R-:W-:Y:S01]  /*6a70*/  MOV R51, R29 ;  /* 0x0000001d00337202 */ /* 0x000fe20000000f00 */
[----:B------:R-:W-:Y:S01]  /*6a80*/  IMAD.MOV.U32 R49, RZ, RZ, R31 ;  /* 0x000000ffff317224 */ /* 0x000fe200078e001f */
[----:B------:R-:W-:-:S02]  /*6a90*/  MOV R50, R30 ;  /* 0x0000001e00327202 */ /* 0x000fc40000000f00 */
[----:B------:R-:W-:Y:S02]  /*6aa0*/  MOV R48, R28 ;  /* 0x0000001c00307202 */ /* 0x000fe40000000f00 */
[----:B------:R-:W1:Y:S01]  /*6ab0*/  LDSM.16.MT88.4 R28, [R213+0xa000] ;  /* 0x00a00000d51c783b */ /* 0x000e620000004200 */
[----:B------:R-:W-:Y:S01]  /*6ac0*/  MOV R67, R3 ;  /* 0x0000000300437202 */ /* 0x000fe20000000f00 */
[----:B------:R-:W-:-:S04]  /*6ad0*/  FFMA.FTZ R3, R196, UR35, -R2 ;  /* 0x00000023c4037c23 */ /* 0x000fc80008010802 */
        /* <DEDUP_REMOVED lines=15> */
[----:B--2---:R-:W-:Y:S01]  /*6bd0*/  FFMA.FTZ R3, R195, UR35, -R2 ;  /* 0x00000023c3037c23 */ /* 0x004fe20008010802 */
        /* <DEDUP_REMOVED lines=26> */
[----:B------:R2:W-:Y:S01]  /*6d80*/  MUFU.EX2 R203, R3 ;  /* 0x0000000300cb7308 */ /* 0x0005e20000000800 */
[----:B-1----:R-:W-:Y:S01]  /*6d90*/  HMMA.16816.F32.BF16 R72, R4, R28, R72 ;  /* 0x0000001c0448723c */ /* 0x002fe20000041848 */
[----:B------:R-:W-:-:S05]  /*6da0*/  MOV R26, R173 ;  /* 0x000000ad001a7202 */ /* 0x000fca0000000f00 */
[----:B------:R-:W-:Y:S01]  /*6db0*/  HMMA.16816.F32.BF16 R76, R4, R30, R76 ;  /* 0x0000001e044c723c */ /* 0x000fe2000004184c */
[--C-:B--2---:R-:W-:Y:S01]  /*6dc0*/  FFMA.FTZ R3, R193, UR35, -R2.reuse ;  /* 0x00000023c1037c23 */ /* 0x104fe20008010802 */
[----:B------:R-:W-:-:S04]  /*6dd0*/  FFMA.FTZ R2, R192, UR35, -R2 ;  /* 0x00000023c0027c23 */ /* 0x000fc80008010802 */
[C---:B------:R-:W-:Y:S01]  /*6de0*/  HMMA.16816.F32.BF16 R88, R4.reuse, R32, R88 ;  /* 0x000000200458723c */ /* 0x040fe20000041858 */
[----:B------:R-:W-:Y:S05]  /*6df0*/  MUFU.EX2 R207, R3 ;  /* 0x0000000300cf7308 */ /* 0x000fea0000000800 */
[C---:B------:R-:W-:Y:S03]  /*6e00*/  HMMA.16816.F32.BF16 R92, R4.reuse, R34, R92 ;  /* 0x00000022045c723c */ /* 0x040fe6000004185c */
[----:B------:R1:W2:Y:S03]  /*6e10*/  MUFU.EX2 R196, R2 ;  /* 0x0000000200c47308 */ /* 0x0002a60000000800 */
[C---:B------:R-:W-:Y:S06]  /*6e20*/  HMMA.16816.F32.BF16 R104, R4.reuse, R36, R104 ;  /* 0x000000240468723c */ /* 0x040fec0000041868 */
[C---:B------:R-:W-:Y:S06]  /*6e30*/  HMMA.16816.F32.BF16 R156, R4.reuse, R38, R156 ;  /* 0x00000026049c723c */ /* 0x040fec000004189c */
[----:B------:R-:W-:Y:S01]  /*6e40*/  HMMA.16816.F32.BF16 R112, R4, R44, R112 ;  /* 0x0000002c0470723c */ /* 0x000fe20000041870 */
[----:B-1----:R-:W-:-:S05]  /*6e50*/  IMAD.WIDE.U32 R2, R206, -0x2daee0ad, RZ ;  /* 0xd2511f53ce027825 */ /* 0x002fca00078e00ff */
[C---:B------:R-:W-:Y:S06]  /*6e60*/  HMMA.16816.F32.BF16 R116, R4.reuse, R46, R116 ;  /* 0x0000002e0474723c */ /* 0x040fec0000041874 */
[C---:B------:R-:W-:Y:S06]  /*6e70*/  HMMA.16816.F32.BF16 R164, R4.reuse, R40, R164 ;  /* 0x0000002804a4723c */ /* 0x040fec00000418a4 */
[----:B------:R-:W-:Y:S01]  /*6e80*/  HMMA.16816.F32.BF16 R52, R4, R42, R124 ;  /* 0x0000002a0434723c */ /* 0x000fe2000004187c */
[----:B------:R-:W-:-:S06]  /*6e90*/  FMUL.FTZ R80, R80, R24 ;  /* 0x0000001850507220 */ /* 0x000fcc0000410000 */
[----:B------:R-:W-:Y:S01]  /*6ea0*/  FFMA.FTZ R5, R200, UR35, -R8 ;  /* 0x00000023c8057c23 */ /* 0x000fe20008010808 */
[----:B------:R-:W-:Y:S01]  /*6eb0*/  LOP3.LUT R4, R3, UR29, R228, 0x96, !PT ;  /* 0x0000001d03047c12 */ /* 0x000fe2000f8e96e4 */
[----:B------:R-:W-:Y:S02]  /*6ec0*/  FMUL.FTZ R81, R81, R24 ;  /* 0x0000001851517220 */ /* 0x000fe40000410000 */
[----:B------:R1:W-:Y:S01]  /*6ed0*/  MUFU.EX2 R195, R5 ;  /* 0x0000000500c37308 */ /* 0x0003e20000000800 */
[-C--:B------:R-:W-:Y:S01]  /*6ee0*/  FMUL.FTZ R82, R82, R23.reuse ;  /* 0x0000001752527220 */ /* 0x080fe20000410000 */
[----:B------:R-:W-:Y:S01]  /*6ef0*/  FMUL.FTZ R83, R83, R23 ;  /* 0x0000001753537220 */ /* 0x000fe20000410000 */
[----:B------:R-:W-:Y:S02]  /*6f00*/  MOV R228, R26 ;  /* 0x0000001a00e47202 */ /* 0x000fe40000000f00 */
[--C-:B------:R-:W-:Y:S02]  /*6f10*/  SHF.R.U32.HI R26, RZ, 0x10, R2.reuse ;  /* 0x00000010ff1a7819 */ /* 0x100fe40000011602 */
[----:B------:R-:W-:Y:S01]  /*6f20*/  LOP3.LUT R27, R2, 0xff, RZ, 0xc0, !PT ;  /* 0x000000ff021b7812 */ /* 0x000fe200078ec0ff */
[----:B------:R-:W-:Y:S01]  /*6f30*/  IMAD.MOV.U32 R134, RZ, RZ, R189 ;  /* 0x000000ffff867224 */ /* 0x000fe200078e00bd */
[----:B------:R-:W-:Y:S01]  /*6f40*/  SHF.R.U32.HI R25, RZ, 0x18, R2 ;  /* 0x00000018ff197819 */ /* 0x000fe20000011602 */
[----:B------:R-:W-:Y:S01]  /*6f50*/  FMUL.FTZ R96, R96, R24 ;  /* 0x0000001860607220 */ /* 0x000fe20000410000 */
[----:B-1----:R-:W-:Y:S01]  /*6f60*/  LOP3.LUT R5, R2, 0xffff, RZ, 0xc0, !PT ;  /* 0x0000ffff02057812 */ /* 0x002fe200078ec0ff */
[----:B------:R-:W-:Y:S01]  /*6f70*/  FFMA.FTZ R3, R197, UR35, -R8 ;  /* 0x00000023c5037c23 */ /* 0x000fe20008010808 */
[----:B------:R-:W-:-:S02]  /*6f80*/  MOV R135, R188 ;  /* 0x000000bc00877202 */ /* 0x000fc40000000f00 */
[----:B------:R-:W-:Y:S01]  /*6f90*/  SHF.R.U32.HI R5, RZ, 0x8, R5 ;  /* 0x00000008ff057819 */ /* 0x000fe20000011605 */
[----:B------:R1:W-:Y:S01]  /*6fa0*/  MUFU.EX2 R192, R3 ;  /* 0x0000000300c07308 */ /* 0x0003e20000000800 */
[----:B------:R-:W-:Y:S01]  /*6fb0*/  MOV R133, R190 ;  /* 0x000000be00857202 */ /* 0x000fe20000000f00 */
[----:B------:R-:W-:Y:S01]  /*6fc0*/  FMUL.FTZ R97, R97, R24 ;  /* 0x0000001861617220 */ /* 0x000fe20000410000 */
[----:B------:R-:W-:Y:S01]  /*6fd0*/  MOV R132, R191 ;  /* 0x000000bf00847202 */ /* 0x000fe20000000f00 */
[-C--:B------:R-:W-:Y:S01]  /*6fe0*/  FMUL.FTZ R98, R98, R23.reuse ;  /* 0x0000001762627220 */ /* 0x080fe20000410000 */
[----:B------:R-:W-:Y:S01]  /*6ff0*/  FMUL.FTZ R99, R99, R23 ;  /* 0x0000001763637220 */ /* 0x000fe20000410000 */
[----:B------:R-:W-:Y:S01]  /*7000*/  HMMA.16816.F32.BF16 R188, R16, R30, R80 ;  /* 0x0000001e10bc723c */ /* 0x000fe20000041850 */
[----:B------:R-:W-:Y:S01]  /*7010*/  FFMA.FTZ R2, R198, UR35, -R8 ;  /* 0x00000023c6027c23 */ /* 0x000fe20008010808 */
[----:B------:R-:W-:Y:S01]  /*7020*/  IMAD.WIDE.U32 R6, R205, -0x2daee0ad, RZ ;  /* 0xd2511f53cd067825 */ /* 0x000fe200078e00ff */
[----:B------:R-:W-:-:S04]  /*7030*/  MOV R137, R154 ;  /* 0x0000009a00897202 */ /* 0x000fc80000000f00 */
[----:B------:R-:W-:Y:S02]  /*7040*/  PRMT R30, R27, 0x5410, R5 ;  /* 0x000054101b1e7816 */ /* 0x000fe40000000005 */
[----:B-1----:R-:W-:Y:S01]  /*7050*/  LOP3.LUT R3, R26, 0xff, RZ, 0xc0, !PT ;  /* 0x000000ff1a037812 */ /* 0x002fe200078ec0ff */
[----:B------:R-:W-:-:S03]  /*7060*/  IMAD.MOV.U32 R136, RZ, RZ, R155 ;  /* 0x000000ffff887224 */ /* 0x000fc600078e009b */
[----:B------:R-:W-:Y:S01]  /*7070*/  PRMT R27, R3, 0x5410, R25 ;  /* 0x00005410031b7816 */ /* 0x000fe20000000019 */
[----:B------:R-:W-:Y:S01]  /*7080*/  FFMA.FTZ R3, R201, UR35, -R9 ;  /* 0x00000023c9037c23 */ /* 0x000fe20008010809 */
[----:B------:R-:W-:Y:S01]  /*7090*/  MOV R154, R187 ;  /* 0x000000bb009a7202 */ /* 0x000fe20000000f00 */
[----:B------:R-:W-:Y:S01]  /*70a0*/  IMAD.MOV.U32 R155, RZ, RZ, R186 ;  /* 0x000000ffff9b7224 */ /* 0x000fe200078e00ba */
[----:B------:R-:W-:Y:S01]  /*70b0*/  MOV R66, R185 ;  /* 0x000000b900427202 */ /* 0x000fe20000000f00 */
[----:B------:R1:W-:Y:S01]  /*70c0*/  MUFU.EX2 R193, R2 ;  /* 0x0000000200c17308 */ /* 0x0003e20000000800 */
[----:B------:R-:W-:Y:S01]  /*70d0*/  MOV R65, R184 ;  /* 0x000000b800417202 */ /* 0x000fe20000000f00 */
[-C--:B------:R-:W-:Y:S01]  /*70e0*/  FMUL.FTZ R68, R68, R24.reuse ;  /* 0x0000001844447220 */ /* 0x080fe20000410000 */
[----:B------:R-:W-:Y:S01]  /*70f0*/  HMMA.16816.F32.BF16 R184, R16, R34, R96 ;  /* 0x0000002210b8723c */ /* 0x000fe20000041860 */
[----:B------:R-:W-:Y:S01]  /*7100*/  FMUL.FTZ R69, R69, R24 ;  /* 0x0000001845457220 */ /* 0x000fe20000410000 */
[-C--:B------:R-:W-:Y:S01]  /*7110*/  FMUL.FTZ R70, R70, R23.reuse ;  /* 0x0000001746467220 */ /* 0x080fe20000410000 */
[----:B------:R-:W-:-:S02]  /*7120*/  FMUL.FTZ R71, R71, R23 ;  /* 0x0000001747477220 */ /* 0x000fc40000410000 */
[----:B------:R3:W-:Y:S01]  /*7130*/  MUFU.EX2 R35, R3 ;  /* 0x0000000300237308 */ /* 0x0007e20000000800 */
[----:B------:R-:W-:Y:S01]  /*7140*/  LOP3.LUT R26, R6, 0xff, RZ, 0xc0, !PT ;  /* 0x000000ff061a7812 */ /* 0x000fe200078ec0ff */
[-C--:B------:R-:W-:Y:S01]  /*7150*/  FMUL.FTZ R84, R84, R24.reuse ;  /* 0x0000001854547220 */ /* 0x080fe20000410000 */
[----:B------:R-:W-:Y:S01]  /*7160*/  FMUL.FTZ R85, R85, R24 ;  /* 0x0000001855557220 */ /* 0x000fe20000410000 */
[----:B-1----:R-:W-:Y:S02]  /*7170*/  LOP3.LUT R2, R7, UR29, R226, 0x96, !PT ;  /* 0x0000001d07027c12 */ /* 0x002fe4000f8e96e2 */
[----:B------:R-:W-:Y:S01]  /*7180*/  LOP3.LUT R7, R6, 0xffff, RZ, 0xc0, !PT ;  /* 0x0000ffff06077812 */ /* 0x000fe200078ec0ff */
[-C--:B------:R-:W-:Y:S01]  /*7190*/  FMUL.FTZ R86, R86, R23.reuse ;  /* 0x0000001756567220 */ /* 0x080fe20000410000 */
[----:B------:R-:W-:Y:S01]  /*71a0*/  FMUL.FTZ R87, R87, R23 ;  /* 0x0000001757577220 */ /* 0x000fe20000410000 */
[----:B---3--:R-:W-:Y:S01]  /*71b0*/  FFMA.FTZ R3, R204, UR35, -R9 ;  /* 0x00000023cc037c23 */ /* 0x008fe20008010809 */
[----:B------:R-:W-:Y:S01]  /*71c0*/  SHF.R.U32.HI R5, RZ, 0x8, R7 ;  /* 0x00000008ff057819 */ /* 0x000fe20000011607 */
[----:B------:R-:W-:Y:S02]  /*71d0*/  HMMA.16816.F32.BF16 R68, R16, R28, R68 ;  /* 0x0000001c1044723c */ /* 0x000fe40000041844 */
[----:B------:R1:W-:Y:S01]  /*71e0*/  MUFU.EX2 R34, R3 ;  /* 0x0000000300227308 */ /* 0x0003e20000000800 */
[----:B------:R-:W-:Y:S01]  /*71f0*/  PRMT R31, R26, 0x5410, R5 ;  /* 0x000054101a1f7816 */ /* 0x000fe20000000005 */
[--C-:B------:R-:W-:Y:S01]  /*7200*/  FFMA.FTZ R7, R199, UR35, -R9.reuse ;  /* 0x00000023c7077c23 */ /* 0x100fe20008010809 */
[----:B------:R-:W-:Y:S01]  /*7210*/  FFMA.FTZ R9, R177, UR35, -R9 ;  /* 0x00000023b1097c23 */ /* 0x000fe20008010809 */
[----:B------:R-:W-:-:S02]  /*7220*/  LOP3.LUT R5, R4, 0xffff, RZ, 0xc0, !PT ;  /* 0x0000ffff04057812 */ /* 0x000fc400078ec0ff */
[--C-:B------:R-:W-:Y:S02]  /*7230*/  SHF.R.U32.HI R28, RZ, 0x10, R6.reuse ;  /* 0x00000010ff1c7819 */ /* 0x100fe40000011606 */
[----:B------:R-:W-:Y:S02]  /*7240*/  SHF.R.U32.HI R29, RZ, 0x18, R6 ;  /* 0x00000018ff1d7819 */ /* 0x000fe40000011606 */
[----:B------:R-:W-:Y:S01]  /*7250*/  LOP3.LUT R6, R4, 0xff, RZ, 0xc0, !PT ;  /* 0x000000ff04067812 */ /* 0x000fe200078ec0ff */
[----:B------:R-:W-:Y:S01]  /*7260*/  HMMA.16816.F32.BF16 R84, R16, R32, R84 ;  /* 0x000000201054723c */ /* 0x000fe20000041854 */
[--C-:B-1----:R-:W-:Y:S02]  /*7270*/  SHF.R.U32.HI R3, RZ, 0x10, R4.reuse ;  /* 0x00000010ff037819 */ /* 0x102fe40000011604 */
[----:B------:R-:W-:Y:S02]  /*7280*/  SHF.R.U32.HI R4, RZ, 0x18, R4 ;  /* 0x00000018ff047819 */ /* 0x000fe40000011604 */
[----:B------:R-:W-:Y:S01]  /*7290*/  LOP3.LUT R3, R3, 0xff, RZ, 0xc0, !PT ;  /* 0x000000ff03037812 */ /* 0x000fe200078ec0ff */
[----:B------:R-:W-:Y:S01]  /*72a0*/  FFMA.FTZ R8, R194, UR35, -R8 ;  /* 0x00000023c2087c23 */ /* 0x000fe20008010808 */
[----:B------:R1:W-:Y:S01]  /*72b0*/  MUFU.EX2 R32, R9 ;  /* 0x0000000900207308 */ /* 0x0003e20000000800 */
[----:B------:R-:W-:-:S02]  /*72c0*/  MOV R206, R66 ;  /* 0x0000004200ce7202 */ /* 0x000fc40000000f00 */
[----:B------:R-:W-:Y:S02]  /*72d0*/  MOV R66, R181 ;  /* 0x000000b500427202 */ /* 0x000fe40000000f00 */
[----:B------:R-:W-:-:S03]  /*72e0*/  SHF.R.U32.HI R5, RZ, 0x8, R5 ;  /* 0x00000008ff057819 */ /* 0x000fc60000011605 */
[----:B------:R3:W4:Y:S01]  /*72f0*/  MUFU.EX2 R181, R8 ;  /* 0x0000000800b57308 */ /* 0x0007220000000800 */
[----:B------:R-:W-:Y:S02]  /*7300*/  MOV R64, R175 ;  /* 0x000000af00407202 */ /* 0x000fe40000000f00 */
[----:B-1----:R-:W-:Y:S01]  /*7310*/  PRMT R9, R3, 0x5410, R4 ;  /* 0x0000541003097816 */ /* 0x002fe20000000004 */
[----:B------:R-:W-:Y:S01]  /*7320*/  FFMA.FTZ R3, R178, UR35, -R14 ;  /* 0x00000023b2037c23 */ /* 0x000fe2000801080e */
[----:B------:R-:W-:Y:S02]  /*7330*/  IMAD.MOV.U32 R127, RZ, RZ, R174 ;  /* 0x000000ffff7f7224 */ /* 0x000fe400078e00ae */
[-C--:B------:R-:W-:Y:S01]  /*7340*/  FMUL.FTZ R120, R120, R24.reuse ;  /* 0x0000001878787220 */ /* 0x080fe20000410000 */
[-C--:B------:R-:W-:Y:S01]  /*7350*/  FMUL.FTZ R121, R121, R24.reuse ;  /* 0x0000001879797220 */ /* 0x080fe20000410000 */
[----:B---3--:R-:W-:Y:S02]  /*7360*/  LOP3.LUT R8, R28, 0xff, RZ, 0xc0, !PT ;  /* 0x000000ff1c087812 */ /* 0x008fe400078ec0ff */
[----:B------:R1:W-:Y:S01]  /*7370*/  MUFU.EX2 R28, R3 ;  /* 0x00000003001c7308 */ /* 0x0003e20000000800 */
[-C--:B------:R-:W-:Y:S01]  /*7380*/  FMUL.FTZ R122, R122, R23.reuse ;  /* 0x000000177a7a7220 */ /* 0x080fe20000410000 */
[-C--:B------:R-:W-:Y:S01]  /*7390*/  FMUL.FTZ R123, R123, R23.reuse ;  /* 0x000000177b7b7220 */ /* 0x080fe20000410000 */
[-C--:B------:R-:W-:Y:S01]  /*73a0*/  FMUL.FTZ R108, R108, R24.reuse ;  /* 0x000000186c6c7220 */ /* 0x080fe20000410000 */
[-C--:B------:R-:W-:Y:S01]  /*73b0*/  FMUL.FTZ R109, R109, R24.reuse ;  /* 0x000000186d6d7220 */ /* 0x080fe20000410000 */
[-C--:B------:R-:W-:Y:S01]  /*73c0*/  FMUL.FTZ R110, R110, R23.reuse ;  /* 0x000000176e6e7220 */ /* 0x080fe20000410000 */
[-C--:B------:R-:W-:Y:S01]  /*73d0*/  FMUL.FTZ R111, R111, R23.reuse ;  /* 0x000000176f6f7220 */ /* 0x080fe20000410000 */
[----:B------:R-:W-:Y:S01]  /*73e0*/  PRMT R25, R6, 0x5410, R5 ;  /* 0x0000541006197816 */ /* 0x000fe20000000005 */
[-C--:B------:R-:W-:Y:S01]  /*73f0*/  FMUL.FTZ R100, R100, R24.reuse ;  /* 0x0000001864647220 */ /* 0x080fe20000410000 */
[--C-:B------:R-:W-:Y:S01]  /*7400*/  SHF.R.U32.HI R6, RZ, 0x18, R2.reuse ;  /* 0x00000018ff067819 */ /* 0x100fe20000011602 */
[-C--:B------:R-:W-:Y:S01]  /*7410*/  FMUL.FTZ R101, R101, R24.reuse ;  /* 0x0000001865657220 */ /* 0x080fe20000410000 */
[-C--:B------:R-:W-:Y:S01]  /*7420*/  FMUL.FTZ R102, R102, R23.reuse ;  /* 0x0000001766667220 */ /* 0x080fe20000410000 */
[-C--:B------:R-:W-:Y:S01]  /*7430*/  FMUL.FTZ R103, R103, R23.reuse ;  /* 0x0000001767677220 */ /* 0x080fe20000410000 */
[----:B-1----:R-:W-:Y:S01]  /*7440*/  SHF.R.U32.HI R3, RZ, 0x10, R2 ;  /* 0x00000010ff037819 */ /* 0x002fe20000011602 */
[-C--:B------:R-:W-:Y:S01]  /*7450*/  FMUL.FTZ R160, R160, R24.reuse ;  /* 0x00000018a0a07220 */ /* 0x080fe20000410000 */
[-C--:B------:R-:W-:Y:S01]  /*7460*/  FMUL.FTZ R161, R161, R24.reuse ;  /* 0x00000018a1a17220 */ /* 0x080fe20000410000 */
[-C--:B------:R-:W-:Y:S01]  /*7470*/  FMUL.FTZ R162, R162, R23.reuse ;  /* 0x00000017a2a27220 */ /* 0x080fe20000410000 */
[----:B------:R-:W-:Y:S01]  /*7480*/  LOP3.LUT R3, R3, 0xff, RZ, 0xc0, !PT ;  /* 0x000000ff03037812 */ /* 0x000fe200078ec0ff */
        /* <DEDUP_REMOVED lines=11> */
[----:B------:R-:W-:Y:S01]  /*7540*/  MOV R64, R137 ;  /* 0x0000008900407202 */ /* 0x000fe20000000f00 */
[----:B------:R1:W3:Y:S01]  /*7550*/  MUFU.EX2 R33, R7 ;  /* 0x0000000700217308 */ /* 0x0002e20000000800 */
[----:B------:R-:W-:Y:S01]  /*7560*/  MOV R65, R136 ;  /* 0x0000008800417202 */ /* 0x000fe20000000f00 */
[----:B------:R-:W-:Y:S01]  /*7570*/  IMAD.MOV.U32 R126, RZ, RZ, R139 ;  /* 0x000000ffff7e7224 */ /* 0x000fe200078e008b */
[----:B------:R-:W-:-:S02]  /*7580*/  MOV R198, R127 ;  /* 0x0000007f00c67202 */ /* 0x000fc40000000f00 */
[----:B------:R-:W-:Y:S02]  /*7590*/  PRMT R26, R8, 0x5410, R29 ;  /* 0x00005410081a7816 */ /* 0x000fe4000000001d */
[----:B------:R-:W-:Y:S02]  /*75a0*/  MOV R127, R138 ;  /* 0x0000008a007f7202 */ /* 0x000fe40000000f00 */
[C---:B------:R-:W-:Y:S01]  /*75b0*/  LOP3.LUT R5, R2.reuse, 0xffff, RZ, 0xc0, !PT ;  /* 0x0000ffff02057812 */ /* 0x040fe200078ec0ff */
[C---:B------:R-:W-:Y:S01]  /*75c0*/  HMMA.16816.F32.BF16 R136, R16.reuse, R46, R120 ;  /* 0x0000002e1088723c */ /* 0x040fe20000041878 */
[----:B------:R-:W-:Y:S01]  /*75d0*/  PRMT R8, R3, 0x5410, R6 ;  /* 0x0000541003087816 */ /* 0x000fe20000000006 */
[----:B------:R-:W-:Y:S01]  /*75e0*/  FFMA.FTZ R6, R183, UR35, -R14 ;  /* 0x00000023b7067c23 */ /* 0x000fe2000801080e */
[----:B------:R-:W-:Y:S01]  /*75f0*/  IMAD.MOV.U32 R81, RZ, RZ, R66 ;  /* 0x000000ffff517224 */ /* 0x000fe200078e0042 */
[----:B------:R-:W-:Y:S01]  /*7600*/  MOV R82, R67 ;  /* 0x0000004300527202 */ /* 0x000fe20000000f00 */
[----:B------:R-:W-:Y:S01]  /*7610*/  IMAD.MOV.U32 R99, RZ, RZ, R154 ;  /* 0x000000ffff637224 */ /* 0x000fe200078e009a */
[----:B-1----:R-:W-:Y:S01]  /*7620*/  LOP3.LUT R7, R2, 0xff, RZ, 0xc0, !PT ;  /* 0x000000ff02077812 */ /* 0x002fe200078ec0ff */
[--C-:B------:R-:W-:Y:S01]  /*7630*/  FFMA.FTZ R2, R182, UR35, -R14.reuse ;  /* 0x00000023b6027c23 */ /* 0x100fe2000801080e */
[C---:B------:R-:W-:Y:S01]  /*7640*/  HMMA.16816.F32.BF16 R172, R16.reuse, R38, R108 ;  /* 0x0000002610ac723c */ /* 0x040fe2000004186c */
[----:B------:R-:W-:Y:S01]  /*7650*/  MOV R46, R64 ;  /* 0x00000040002e7202 */ /* 0x000fe20000000f00 */
[----:B------:R-:W-:Y:S01]  /*7660*/  FFMA.FTZ R4, R180, UR35, -R14 ;  /* 0x00000023b4047c23 */ /* 0x000fe2000801080e */
[----:B------:R-:W-:Y:S01]  /*7670*/  MOV R47, R65 ;  /* 0x00000041002f7202 */ /* 0x000fe20000000f00 */
[----:B------:R-:W-:Y:S01]  /*7680*/  IMAD.MOV.U32 R65, RZ, RZ, R51 ;  /* 0x000000ffff417224 */ /* 0x000fe200078e0033 */
[----:B------:R-:W-:Y:S01]  /*7690*/  MOV R83, R153 ;  /* 0x0000009900537202 */ /* 0x000fe20000000f00 */
[C---:B------:R-:W-:Y:S01]  /*76a0*/  HMMA.16816.F32.BF16 R100, R16.reuse, R36, R100 ;  /* 0x000000241064723c */ /* 0x040fe20000041864 */
[----:B------:R-:W-:Y:S01]  /*76b0*/  MOV R80, R152 ;  /* 0x0000009800507202 */ /* 0x000fe20000000f00 */
[----:B------:R-:W-:Y:S01]  /*76c0*/  IMAD.MOV.U32 R110, RZ, RZ, R133 ;  /* 0x000000ffff6e7224 */ /* 0x000fe200078e0085 */
[----:B------:R-:W-:Y:S01]  /*76d0*/  MOV R66, R50 ;  /* 0x0000003200427202 */ /* 0x000fe20000000f00 */
[----:B------:R-:W-:Y:S01]  /*76e0*/  LDSM.16.MT88.4 R120, [R214+0xb800] ;  /* 0x00b80000d678783b */ /* 0x000fe20000004200 */
[----:B------:R-:W-:Y:S01]  /*76f0*/  MOV R67, R49 ;  /* 0x0000003100437202 */ /* 0x000fe20000000f00 */
[----:B------:R-:W-:Y:S01]  /*7700*/  HMMA.16816.F32.BF16 R160, R16, R44, R160 ;  /* 0x0000002c10a0723c */ /* 0x000fe200000418a0 */
[----:B------:R-:W-:-:S02]  /*7710*/  MOV R64, R48 ;  /* 0x0000003000407202 */ /* 0x000fc40000000f00 */
[----:B------:R-:W-:Y:S01]  /*7720*/  MOV R98, R155 ;  /* 0x0000009b00627202 */ /* 0x000fe20000000f00 */
[----:B------:R-:W-:Y:S01]  /*7730*/  LDSM.16.MT88.4 R48, [R211+0xa800] ;  /* 0x00a80000d330783b */ /* 0x000fe20000004200 */
[----:B------:R-:W-:Y:S01]  /*7740*/  MOV R108, R135 ;  /* 0x00000087006c7202 */ /* 0x000fe20000000f00 */
[C---:B------:R-:W-:Y:S01]  /*7750*/  HMMA.16816.F32.BF16 R168, R16.reuse, R40, R168 ;  /* 0x0000002810a8723c */ /* 0x040fe200000418a8 */
[----:B------:R-:W-:Y:S01]  /*7760*/  MOV R109, R134 ;  /* 0x00000086006d7202 */ /* 0x000fe20000000f00 */
[----:B------:R-:W1:Y:S01]  /*7770*/  LDSM.16.MT88.4 R152, [R209+0xa800] ;  /* 0x00a80000d198783b */ /* 0x000e620000004200 */
[----:B------:R-:W-:Y:S01]  /*7780*/  MOV R111, R132 ;  /* 0x00000084006f7202 */ /* 0x000fe20000000f00 */
[----:B------:R-:W-:Y:S02]  /*7790*/  MUFU.EX2 R14, R6 ;  /* 0x00000006000e7308 */ /* 0x000fe40000000800 */
[----:B------:R-:W-:Y:S01]  /*77a0*/  HMMA.16816.F32.BF16 R132, R16, R42, R128 ;  /* 0x0000002a1084723c */ /* 0x000fe20000041880 */
[----:B------:R-:W-:-:S05]  /*77b0*/  SHF.R.U32.HI R5, RZ, 0x8, R5 ;  /* 0x00000008ff057819 */ /* 0x000fca0000011605 */
[----:B------:R5:W3:Y:S01]  /*77c0*/  MUFU.EX2 R16, R2 ;  /* 0x0000000200107308 */ /* 0x000ae20000000800 */
[----:B------:R-:W-:Y:S02]  /*77d0*/  PRMT R7, R7, 0x5410, R5 ;  /* 0x0000541007077816 */ /* 0x000fe40000000005 */
[----:B------:R-:W-:Y:S02]  /*77e0*/  HSET2.LE.AND R3, R30, R0, PT ;  /* 0x000000001e037233 */ /* 0x000fe40003803000 */
[----:B--2---:R-:W-:-:S03]  /*77f0*/  F2FP.BF16.F32.PACK_AB R5, R196, R207 ;  /* 0x000000cfc405723e */ /* 0x004fc600000010ff */
[----:B------:R4:W2:Y:S01]  /*7800*/  MUFU.EX2 R29, R4 ;  /* 0x00000004001d7308 */ /* 0x0008a20000000800 */
[----:B------:R-:W-:Y:S02]  /*7810*/  LOP3.LUT R130, R3, R5, RZ, 0xc0, !PT ;  /* 0x0000000503827212 */ /* 0x000fe400078ec0ff */
[--C-:B------:R-:W-:Y:S02]  /*7820*/  HSET2.LE.AND R3, R25, R0.reuse, PT ;  /* 0x0000000019037233 */ /* 0x100fe40003803000 */
[--C-:B-----5:R-:W-:Y:S02]  /*7830*/  HSET2.LE.AND R2, R27, R0.reuse, PT ;  /* 0x000000001b027233 */ /* 0x120fe40003803000 */
[----:B------:R-:W-:Y:S02]  /*7840*/  HSET2.LE.AND R6, R7, R0, PT ;  /* 0x0000000007067233 */ /* 0x000fe40003803000 */
[----:B----4-:R-:W-:Y:S02]  /*7850*/  F2FP.BF16.F32.PACK_AB R4, R181, R192 ;  /* 0x000000c0b504723e */ /* 0x010fe400000010ff */
[----:B------:R-:W-:-:S02]  /*7860*/  F2FP.BF16.F32.PACK_AB R5, R193, R195 ;  /* 0x000000c3c105723e */ /* 0x000fc400000010ff */
[----:B------:R-:W-:Y:S02]  /*7870*/  LOP3.LUT R131, R2, R4, RZ, 0xc0, !PT ;  /* 0x0000000402837212 */ /* 0x000fe400078ec0ff */
[----:B------:R-:W-:Y:S02]  /*7880*/  HSET2.LE.AND R2, R9, R0, PT ;  /* 0x0000000009027233 */ /* 0x000fe40003803000 */
[----:B------:R-:W-:Y:S02]  /*7890*/  F2FP.BF16.F32.PACK_AB R4, R203, R202 ;  /* 0x000000cacb04723e */ /* 0x000fe400000010ff */
[----:B------:R-:W-:Y:S02]  /*78a0*/  F2FP.BF16.F32.PACK_AB R7, R34, R35 ;  /* 0x000000232207723e */ /* 0x000fe400000010ff */
[----:B------:R-:W-:Y:S02]  /*78b0*/  LOP3.LUT R128, R3, R4, RZ, 0xc0, !PT ;  /* 0x0000000403807212 */ /* 0x000fe400078ec0ff */
[----:B------:R-:W-:-:S02]  /*78c0*/  LOP3.LUT R129, R2, R5, RZ, 0xc0, !PT ;  /* 0x0000000502817212 */ /* 0x000fc400078ec0ff */
[----:B------:R-:W-:Y:S02]  /*78d0*/  LOP3.LUT R124, R6, R7, RZ, 0xc0, !PT ;  /* 0x00000007067c7212 */ /* 0x000fe400078ec0ff */
[--C-:B------:R-:W-:Y:S02]  /*78e0*/  HSET2.LE.AND R4, R31, R0.reuse, PT ;  /* 0x000000001f047233 */ /* 0x100fe40003803000 */
[----:B------:R-:W-:Y:S02]  /*78f0*/  HSET2.LE.AND R6, R26, R0, PT ;  /* 0x000000001a067233 */ /* 0x000fe40003803000 */
[----:B---3--:R-:W-:Y:S02]  /*7900*/  F2FP.BF16.F32.PACK_AB R5, R32, R33 ;  /* 0x000000212005723e */ /* 0x008fe400000010ff */
[----:B------:R-:W-:Y:S01]  /*7910*/  F2FP.BF16.F32.PACK_AB R7, R14, R16 ;  /* 0x000000100e07723e */ /* 0x000fe200000010ff */
[----:B------:R-:W-:Y:S01]  /*7920*/  IMAD.MOV.U32 R44, RZ, RZ, R126 ;  /* 0x000000ffff2c7224 */ /* 0x000fe200078e007e */
[----:B------:R-:W-:-:S02]  /*7930*/  MOV R45, R127 ;  /* 0x0000007f002d7202 */ /* 0x000fc40000000f00 */
[----:B------:R-:W-:Y:S02]  /*7940*/  LOP3.LUT R126, R4, R5, RZ, 0xc0, !PT ;  /* 0x00000005047e7212 */ /* 0x000fe400078ec0ff */
[----:B------:R-:W-:Y:S02]  /*7950*/  LOP3.LUT R127, R6, R7, RZ, 0xc0, !PT ;  /* 0x00000007067f7212 */ /* 0x000fe400078ec0ff */
[----:B------:R-:W3:Y:S01]  /*7960*/  LDSM.16.MT88.4 R4, [R213+0xb800] ;  /* 0x00b80000d504783b */ /* 0x000ee20000004200 */
[----:B------:R-:W-:Y:S02]  /*7970*/  HSET2.LE.AND R2, R8, R0, PT ;  /* 0x0000000008027233 */ /* 0x000fe40003803000 */
[----:B--2---:R-:W-:-:S04]  /*7980*/  F2FP.BF16.F32.PACK_AB R3, R29, R28 ;  /* 0x0000001c1d03723e */ /* 0x004fc800000010ff */
[----:B------:R-:W-:Y:S01]  /*7990*/  LOP3.LUT R125, R2, R3, RZ, 0xc0, !PT ;  /* 0x00000003027d7212 */ /* 0x000fe200078ec0ff */
[-C--:B-1----:R-:W-:Y:S01]  /*79a0*/  HMMA.16816.F32.BF16 R144, R128, R152.reuse, R144 ;  /* 0x000000988090723c */ /* 0x082fe20000041890 */
[----:B------:R-:W-:Y:S02]  /*79b0*/  MOV R194, R98 ;  /* 0x0000006200c27202 */ /* 0x000fe40000000f00 */
[----:B------:R-:W-:Y:S02]  /*79c0*/  MOV R205, R99 ;  /* 0x0000006300cd7202 */ /* 0x000fe40000000f00 */
[----:B------:R-:W-:Y:S01]  /*79d0*/  LDSM.16.MT88.4 R96, [R209+0xb800] ;  /* 0x00b80000d160783b */ /* 0x000fe20000004200 */
[C---:B------:R-:W-:Y:S06]  /*79e0*/  HMMA.16816.F32.BF16 R140, R124.reuse, R152, R140 ;  /* 0x000000987c8c723c */ /* 0x040fec000004188c */
[----:B------:R-:W-:Y:S06]  /*79f0*/  HMMA.16816.F32.BF16 R148, R124, R154, R148 ;  /* 0x0000009a7c94723c */ /* 0x000fec0000041894 */
[-C--:B------:R-:W-:Y:S06]  /*7a00*/  HMMA.16816.F32.BF16 R36, R128, R48.reuse, R236 ;  /* 0x000000308024723c */ /* 0x080fec00000418ec */
[----:B------:R-:W-:Y:S01]  /*7a10*/  HMMA.16816.F32.BF16 R40, R124, R48, R240 ;  /* 0x000000307c28723c */ /* 0x000fe200000418f0 */
[----:B------:R-:W-:Y:S01]  /*7a20*/  IMAD.MOV.U32 R236, RZ, RZ, R64 ;  /* 0x000000ffffec7224 */ /* 0x000fe200078e0040 */
[----:B------:R-:W-:-:S02]  /*7a30*/  MOV R237, R65 ;  /* 0x0000004100ed7202 */ /* 0x000fc40000000f00 */
[----:B------:R-:W-:Y:S02]  /*7a40*/  MOV R238, R66 ;  /* 0x0000004200ee7202 */ /* 0x000fe40000000f00 */
[----:B------:R-:W-:Y:S01]  /*7a50*/  HMMA.16816.F32.BF16 R152, R128, R154, R108 ;  /* 0x0000009a8098723c */ /* 0x000fe2000004186c */
[----:B------:R-:W-:Y:S01]  /*7a60*/  MOV R239, R67 ;  /* 0x0000004300ef7202 */ /* 0x000fe20000000f00 */
[----:B------:R-:W-:Y:S01]  /*7a70*/  IMAD.MOV.U32 R240, RZ, RZ, R80 ;  /* 0x000000fffff07224 */ /* 0x000fe200078e0050 */
[----:B------:R-:W-:Y:S01]  /*7a80*/  MOV R241, R81 ;  /* 0x0000005100f17202 */ /* 0x000fe20000000f00 */
[----:B------:R-:W1:Y:S01]  /*7a90*/  LDSM.16.MT88.4 R64, [R214+0xa800] ;  /* 0x00a80000d640783b */ /* 0x000e620000004200 */
[----:B------:R-:W-:Y:S02]  /*7aa0*/  MOV R242, R82 ;  /* 0x0000005200f27202 */ /* 0x000fe40000000f00 */
[----:B------:R-:W-:Y:S01]  /*7ab0*/  MOV R243, R83 ;  /* 0x0000005300f37202 */ /* 0x000fe20000000f00 */
[----:B------:R-:W-:Y:S04]  /*7ac0*/  LDSM.16.MT88.4 R108, [R211+0xb800] ;  /* 0x00b80000d36c783b */ /* 0x000fe80000004200 */
[----:B------:R-:W2:Y:S01]  /*7ad0*/  LDSM.16.MT88.4 R80, [R213+0xa800] ;  /* 0x00a80000d550783b */ /* 0x000ea20000004200 */
[----:B------:R-:W-:Y:S01]  /*7ae0*/  FFMA.FTZ R9, R248, R24, R205 ;  /* 0x00000018f8097223 */ /* 0x000fe200000100cd */
[----:B------:R-:W-:Y:S01]  /*7af0*/  FFMA.FTZ R8, R247, R23, R194 ;  /* 0x00000017f7087223 */ /* 0x000fe200000100c2 */
[----:B------:R-:W-:Y:S01]  /*7b00*/  FFMA.FTZ R3, R249, R22, R251 ;  /* 0x00000016f9037223 */ /* 0x000fe200000100fb */
[----:B------:R-:W-:Y:S01]  /*7b10*/  FFMA.FTZ R2, R250, R15, R229 ;  /* 0x0000000ffa027223 */ /* 0x000fe200000100e5 */
[----:B---3--:R-:W-:Y:S02]  /*7b20*/  HMMA.16816.F32.BF16 R164, R124, R4, R164 ;  /* 0x000000047ca4723c */ /* 0x008fe400000418a4 */
[----:B------:R-:W-:Y:S01]  /*7b30*/  FADD.FTZ R3, R246, R3 ;  /* 0x00000003f6037221 */ /* 0x000fe20000010000 */
[----:B------:R-:W-:-:S03]  /*7b40*/  FADD.FTZ R2, R227, R2 ;  /* 0x00000002e3027221 */ /* 0x000fc60000010000 */
[----:B------:R-:W-:Y:S01]  /*7b50*/  HMMA.16816.F32.BF16 R168, R128, R4, R168 ;  /* 0x0000000480a8723c */ /* 0x000fe200000418a8 */
[----:B------:R-:W-:Y:S01]  /*7b60*/  UISETP.GE.AND UP0, UPT, UR34, 0x3, UPT ;  /* 0x000000032200788c */ /* 0x000fe2000bf06270 */
[----:B------:R-:W-:Y:S01]  /*7b70*/  FADD.FTZ R3, R245, R3 ;  /* 0x00000003f5037221 */ /* 0x000fe20000010000 */
[----:B------:R-:W-:-:S04]  /*7b80*/  FADD.FTZ R2, R179, R2 ;  /* 0x00000002b3027221 */ /* 0x000fc80000010000 */
[----:B------:R-:W-:Y:S01]  /*7b90*/  FADD.FTZ R5, R197, R9 ;  /* 0x00000009c5057221 */ /* 0x000fe20000010000 */
[----:B------:R-:W-:-:S03]  /*7ba0*/  FADD.FTZ R4, R198, R8 ;  /* 0x00000008c6047221 */ /* 0x000fc60000010000 */
[----:B------:R-:W-:Y:S01]  /*7bb0*/  FADD.FTZ R5, R228, R5 ;  /* 0x00000005e4057221 */ /* 0x000fe20000010000 */
[----:B------:R-:W-:Y:S01]  /*7bc0*/  FADD.FTZ R4, R252, R4 ;  /* 0x00000004fc047221 */ /* 0x000fe20000010000 */
[----:B------:R-:W-:Y:S01]  /*7bd0*/  FADD.FTZ R3, R244, R3 ;  /* 0x00000003f4037221 */ /* 0x000fe20000010000 */
[----:B------:R-:W-:Y:S01]  /*7be0*/  FADD.FTZ R2, R176, R2 ;  /* 0x00000002b0027221 */ /* 0x000fe20000010000 */
[----:B------:R-:W-:Y:S01]  /*7bf0*/  FADD.FTZ R5, R200, R5 ;  /* 0x00000005c8057221 */ /* 0x000fe20000010000 */
[----:B------:R-:W-:Y:S01]  /*7c00*/  FADD.FTZ R4, R206, R4 ;  /* 0x00000004ce047221 */ /* 0x000fe20000010000 */
[----:B------:R-:W-:Y:S01]  /*7c10*/  PLOP3.LUT P0, PT, PT, PT, UP0, 0x80, 0x0 ;  /* 0x000000000000781c */ /* 0x000fe20003f0f008 */
        /* <DEDUP_REMOVED lines=12> */
[----:B-1----:R-:W-:Y:S01]  /*7ce0*/  HMMA.16816.F32.BF16 R56, R124, R64, R56 ;  /* 0x000000407c38723c */ /* 0x002fe20000041838 */
[----:B------:R-:W-:-:S05]  /*7cf0*/  FADD.FTZ R2, R16, R2 ;  /* 0x0000000210027221 */ /* 0x000fca0000010000 */
        /* <DEDUP_REMOVED lines=26> */
[----:B------:R-:W-:-:S06]  /*7ea0*/  MOV R136, R223 ;  /* 0x000000df00887202 */ /* 0x000fcc0000000f00 */
[----:B------:R-:W-:Y:S01]  /*7eb0*/  IMAD.MOV.U32 R134, RZ, RZ, R230 ;  /* 0x000000ffff867224 */ /* 0x000fe200078e00e6 */
[----:B------:R-:W-:Y:S02]  /*7ec0*/  MOV R135, R231 ;  /* 0x000000e700877202 */ /* 0x000fe40000000f00 */
[----:B------:R-:W-:Y:S01]  /*7ed0*/  MOV R133, R225 ;  /* 0x000000e100857202 */ /* 0x000fe20000000f00 */
[----:B------:R-:W-:-:S13]  /*7ee0*/  @!P0 BRA `(.L_x_1114) ;  /* 0x0000009800a08947 */ /* 0x000fda0003800000 */
[----:B------:R-:W-:-:S04]  /*7ef0*/  DEPBAR.LE SB0, 0x0 ;  /* 0x000080000000791a */ /* 0x000fc80000000000 */
[----:B------:R-:W-:Y:S01]  /*7f00*/  USHF.L.U32 UR4, UR6, 0x6, URZ ;  /* 0x0000000606047899 */ /* 0x000fe2000800063f */
[----:B------:R-:W2:Y:S01]  /*7f10*/  LDL.64 R236, [R1+0x28] ;  /* 0x0000280001ec7983 */ /* 0x000ea20000100a00 */
[----:B------:R-:W-:-:S03]  /*7f20*/  USHF.L.U64.HI UR10, UR6, 0x6, UR7 ;  /* 0x00000006060a7899 */ /* 0x000fc60008010207 */
[----:B------:R-:W3:Y:S01]  /*7f30*/  LDL R9, [R1+0x4c] ;  /* 0x00004c0001097983 */ /* 0x000ee20000100800 */
[----:B------:R-:W-:Y:S01]  /*7f40*/  IMAD.U32 R3, RZ, RZ, UR4 ;  /* 0x00000004ff037e24 */ /* 0x000fe2000f8e00ff */
[----:B------:R-:W-:Y:S01]  /*7f50*/  IADD3 R228, P2, R20, -UR4, RZ ;  /* 0x8000000414e47c10 */ /* 0x000fe2000ff5e0ff */
[----:B------:R-:W-:Y:S01]  /*7f60*/  IMAD.U32 R2, RZ, RZ, UR10 ;  /* 0x0000000aff027e24 */ /* 0x000fe2000f8e00ff */
[----:B------:R-:W4:Y:S02]  /*7f70*/  LDL R251, [R1+0x38] ;  /* 0x0000380001fb7983 */ /* 0x000f240000100800 */
[----:B------:R-:W-:Y:S02]  /*7f80*/  IADD3 R226, P1, P0, -R3, UR26, R20 ;  /* 0x0000001a03e27c10 */ /* 0x000fe4000f83e114 */
[----:B------:R-:W-:Y:S01]  /*7f90*/  IADD3.X R229, R21, ~UR10, RZ, P2, !PT ;  /* 0x8000000a15e57c10 */ /* 0x000fe200097fe4ff */
[----:B------:R-:W-:Y:S01]  /*7fa0*/  BAR.SYNC.DEFER_BLOCKING 0x0 ;  /* 0x0000000000007b1d */ /* 0x000fe20000010000 */
[----:B------:R-:W-:-:S05]  /*7fb0*/  IADD3.X R227, ~R2, UR25, R21, P1, P0 ;  /* 0x0000001902e37c10 */ /* 0x000fca0008fe0515 */
[----:B------:R-:W5:Y:S04]  /*7fc0*/  LDL.64 R240, [R1+0x68] ;  /* 0x0000680001f07983 */ /* 0x000f680000100a00 */
[----:B------:R-:W5:Y:S04]  /*7fd0*/  LDL.64 R238, [R1+0x30] ;  /* 0x0000300001ee7983 */ /* 0x000f680000100a00 */
[----:B------:R-:W5:Y:S04]  /*7fe0*/  LDL.64 R242, [R1+0x40] ;  /* 0x0000400001f27983 */ /* 0x000f680000100a00 */
[----:B------:R-:W-:Y:S01]  /*7ff0*/  @!PT LDS RZ, [RZ] ;  /* 0x00000000fffff984 */ /* 0x000fe20000000800 */
[----:B------:R-:W-:Y:S01]  /*8000*/  @!PT LDS RZ, [RZ] ;  /* 0x00000000fffff984 */ /* 0x000fe20000000800 */
[----:B------:R-:W-:Y:S01]  /*8010*/  @!PT LDS RZ, [RZ] ;  /* 0x00000000fffff984 */ /* 0x000fe20000000800 */
[----:B------:R1:W-:Y:S04]  /*8020*/  LDGSTS.E.BYPASS.LTC128B.128 [R224+0xa000], desc[UR30][R228.64] ;  /* 0x0a000000e4e07fae */ /* 0x0003e8000b901d5e */
[----:B------:R1:W-:Y:S04]  /*8030*/  LDGSTS.E.BYPASS.LTC128B.128 [R224+0xb000], desc[UR30][R228.64+0x80] ;  /* 0x0b000080e4e07fae */ /* 0x0003e8000b901d5e */
[----:B------:R1:W-:Y:S04]  /*8040*/  LDGSTS.E.BYPASS.LTC128B.128 [R224+0xa800], desc[UR30][R226.64] ;  /* 0x0a800000e2e07fae */ /* 0x0003e8000b901d5e */
[----:B------:R1:W-:Y:S04]  /*8050*/  LDGSTS.E.BYPASS.LTC128B.128 [R224+0xb800], desc[UR30][R226.64+0x80] ;  /* 0x0b800080e2e07fae */ /* 0x0003e8000b901d5e */
[----:B------:R-:W-:Y:S04]  /*8060*/  LDSM.16.M88.4 R16, [R210+0x2000] ;  /* 0x00200000d210783b */ /* 0x000fe80000000200 */
[----:B------:R-:W1:Y:S04]  /*8070*/  LDSM.16.M88.4 R24, [R208+0x8800] ;  /* 0x00880000d018783b */ /* 0x000e680000000200 */
[----:B------:R-:W1:Y:S04]  /*8080*/  LDSM.16.M88.4 R28, [R208+0x8000] ;  /* 0x00800000d01c783b */ /* 0x000e680000000200 */
[----:B------:R-:W1:Y:S04]  /*8090*/  LDSM.16.M88.4 R20, [R210] ;  /* 0x00000000d214783b */ /* 0x000e680000000200 */
[----:B------:R-:W-:Y:S04]  /*80a0*/  LDSM.16.M88.4 R4, [R212+0x2000] ;  /* 0x00200000d404783b */ /* 0x000fe80000000200 */
[----:B------:R-:W1:Y:S04]  /*80b0*/  LDSM.16.M88.4 R32, [R222] ;  /* 0x00000000de20783b */ /* 0x000e680000000200 */
[----:B------:R-:W1:Y:S01]  /*80c0*/  LDSM.16.M88.4 R136, [R219] ;  /* 0x00000000db88783b */ /* 0x000e620000000200 */
[----:B------:R-:W2:Y:S01]  /*80d0*/  S2R R15, SR_TID.X ;  /* 0x00000000000f7919 */ /* 0x000ea20000002100 */
[----:B------:R-:W-:Y:S01]  /*80e0*/  UIADD3 UR39, UR34, -0x3, URZ ;  /* 0xfffffffd22277890 */ /* 0x000fe2000fffe03f */
[----:B------:R-:W-:Y:S01]  /*80f0*/  IMAD.U32 R2, RZ, RZ, UR33 ;  /* 0x00000021ff027e24 */ /* 0x000fe2000f8e00ff */
[----:B------:R-:W0:Y:S01]  /*8100*/  LDGDEPBAR ;  /* 0x00000000000079af */ /* 0x000e220000000000 */
[C---:B-1----:R-:W-:Y:S06]  /*8110*/  HMMA.16816.F32.BF16 R172, R16.reuse, R24, RZ ;  /* 0x0000001810ac723c */ /* 0x042fec00000418ff */
[C---:B------:R-:W-:Y:S06]  /*8120*/  HMMA.16816.F32.BF16 R180, R16.reuse, R28, RZ ;  /* 0x0000001c10b4723c */ /* 0x040fec00000418ff */
[C---:B------:R-:W-:Y:S06]  /*8130*/  HMMA.16816.F32.BF16 R176, R16.reuse, R30, RZ ;  /* 0x0000001e10b0723c */ /* 0x040fec00000418ff */
[----:B------:R-:W-:Y:S01]  /*8140*/  HMMA.16816.F32.BF16 R132, R16, R26, RZ ;  /* 0x0000001a1084723c */ /* 0x000fe200000418ff */
[----:B------:R-:W1:Y:S05]  /*8150*/  LDSM.16.M88.4 R16, [R212] ;  /* 0x00000000d410783b */ /* 0x000e6a0000000200 */
[----:B------:R-:W-:Y:S06]  /*8160*/  HMMA.16816.F32.BF16 R192, R20, R28, RZ ;  /* 0x0000001c14c0723c */ /* 0x000fec00000418ff */
[----:B------:R-:W-:Y:S06]  /*8170*/  HMMA.16816.F32.BF16 R188, R4, R32, R172 ;  /* 0x0000002004bc723c */ /* 0x000fec00000418ac */
[C---:B------:R-:W-:Y:S06]  /*8180*/  HMMA.16816.F32.BF16 R232, R20.reuse, R24, RZ ;  /* 0x0000001814e8723c */ /* 0x040fec00000418ff */
[----:B------:R-:W-:Y:S01]  /*8190*/  HMMA.16816.F32.BF16 R200, R20, R26, RZ ;  /* 0x0000001a14c8723c */ /* 0x000fe200000418ff */
[----:B------:R-:W-:Y:S05]  /*81a0*/  LDSM.16.M88.4 R24, [R216+0x8000] ;  /* 0x00800000d818783b */ /* 0x000fea0000000200 */
[C---:B------:R-:W-:Y:S06]  /*81b0*/  HMMA.16816.F32.BF16 R196, R4.reuse, R136, R180 ;  /* 0x0000008804c4723c */ /* 0x040fec00000418b4 */
[C---:B------:R-:W-:Y:S06]  /*81c0*/  HMMA.16816.F32.BF16 R184, R4.reuse, R138, R176 ;  /* 0x0000008a04b8723c */ /* 0x040fec00000418b0 */
[----:B------:R-:W-:Y:S01]  /*81d0*/  HMMA.16816.F32.BF16 R172, R4, R34, R132 ;  /* 0x0000002204ac723c */ /* 0x000fe20000041884 */
[----:B------:R-:W1:Y:S04]  /*81e0*/  LDSM.16.M88.4 R4, [R218+0x2000] ;  /* 0x00200000da04783b */ /* 0x000e680000000200 */
[----:B------:R-:W-:Y:S01]  /*81f0*/  LDSM.16.M88.4 R132, [R216+0x8800] ;  /* 0x00880000d884783b */ /* 0x000fe20000000200 */
[----:B------:R-:W-:Y:S03]  /*8200*/  HMMA.16816.F32.BF16 R204, R20, R30, RZ ;  /* 0x0000001e14cc723c */ /* 0x000fe600000418ff */
[----:B------:R-:W1:Y:S03]  /*8210*/  LDSM.16.M88.4 R20, [R218] ;  /* 0x00000000da14783b */ /* 0x000e660000000200 */
[C---:B-1----:R-:W-:Y:S06]  /*8220*/  HMMA.16816.F32.BF16 R28, R16.reuse, R136, R192 ;  /* 0x00000088101c723c */ /* 0x042fec00000418c0 */
[C---:B------:R-:W-:Y:S06]  /*8230*/  HMMA.16816.F32.BF16 R180, R16.reuse, R34, R200 ;  /* 0x0000002210b4723c */ /* 0x040fec00000418c8 */
[C---:B------:R-:W-:Y:S01]  /*8240*/  HMMA.16816.F32.BF16 R176, R16.reuse, R32, R232 ;  /* 0x0000002010b0723c */ /* 0x040fe200000418e8 */
[----:B------:R-:W-:Y:S05]  /*8250*/  LDSM.16.M88.4 R32, [R215] ;  /* 0x00000000d720783b */ /* 0x000fea0000000200 */
[----:B------:R-:W-:Y:S01]  /*8260*/  HMMA.16816.F32.BF16 R136, R16, R138, R204 ;  /* 0x0000008a1088723c */ /* 0x000fe200000418cc */
[----:B------:R-:W1:Y:S05]  /*8270*/  LDSM.16.M88.4 R16, [R217+0x2000] ;  /* 0x00200000d910783b */ /* 0x000e6a0000000200 */
[-C--:B------:R-:W-:Y:S06]  /*8280*/  HMMA.16816.F32.BF16 R200, R4, R24.reuse, R196 ;  /* 0x0000001804c8723c */ /* 0x080fec00000418c4 */
[----:B------:R-:W-:Y:S01]  /*8290*/  HMMA.16816.F32.BF16 R196, R20, R24, R28 ;  /* 0x0000001814c4723c */ /* 0x000fe2000004181c */
[----:B------:R-:W1:Y:S05]  /*82a0*/  LDSM.16.M88.4 R28, [R215+0x800] ;  /* 0x00080000d71c783b */ /* 0x000e6a0000000200 */
[C---:B------:R-:W-:Y:S06]  /*82b0*/  HMMA.16816.F32.BF16 R204, R4.reuse, R132, R188 ;  /* 0x0000008404cc723c */ /* 0x040fec00000418bc */
[C---:B------:R-:W-:Y:S06]  /*82c0*/  HMMA.16816.F32.BF16 R192, R4.reuse, R26, R184 ;  /* 0x0000001a04c0723c */ /* 0x040fec00000418b8 */
[----:B------:R-:W-:Y:S01]  /*82d0*/  HMMA.16816.F32.BF16 R188, R4, R134, R172 ;  /* 0x0000008604bc723c */ /* 0x000fe200000418ac */
[----:B------:R-:W-:Y:S05]  /*82e0*/  LDSM.16.M88.4 R4, [R210+0x6000] ;  /* 0x00600000d204783b */ /* 0x000fea0000000200 */
[C---:B------:R-:W-:Y:S01]  /*82f0*/  HMMA.16816.F32.BF16 R184, R20.reuse, R26, R136 ;  /* 0x0000001a14b8723c */ /* 0x040fe20000041888 */
[----:B------:R-:W1:Y:S05]  /*8300*/  LDSM.16.M88.4 R24, [R217] ;  /* 0x00000000d918783b */ /* 0x000e6a0000000200 */
[C---:B------:R-:W-:Y:S06]  /*8310*/  HMMA.16816.F32.BF16 R176, R20.reuse, R132, R176 ;  /* 0x0000008414b0723c */ /* 0x040fec00000418b0 */
[----:B------:R-:W-:Y:S01]  /*8320*/  HMMA.16816.F32.BF16 R172, R20, R134, R180 ;  /* 0x0000008614ac723c */ /* 0x000fe200000418b4 */
[----:B------:R-:W2:Y:S04]  /*8330*/  LDSM.16.M88.4 R20, [R208+0x9000] ;  /* 0x00900000d014783b */ /* 0x000ea80000000200 */
[----:B------:R-:W2:Y:S01]  /*8340*/  LDSM.16.M88.4 R132, [R208+0x9800] ;  /* 0x00980000d084783b */ /* 0x000ea20000000200 */
[C---:B-1----:R-:W-:Y:S06]  /*8350*/  HMMA.16816.F32.BF16 R136, R16.reuse, R32, R200 ;  /* 0x000000201088723c */ /* 0x042fec00000418c8 */
[C---:B------:R-:W-:Y:S06]  /*8360*/  HMMA.16816.F32.BF16 R180, R16.reuse, R34, R192 ;  /* 0x0000002210b4723c */ /* 0x040fec00000418c0 */
[C---:B------:R-:W-:Y:S06]  /*8370*/  HMMA.16816.F32.BF16 R192, R16.reuse, R28, R204 ;  /* 0x0000001c10c0723c */ /* 0x040fec00000418cc */
[----:B------:R-:W-:Y:S01]  /*8380*/  HMMA.16816.F32.BF16 R188, R16, R30, R188 ;  /* 0x0000001e10bc723c */ /* 0x000fe200000418bc */
[----:B------:R-:W1:Y:S05]  /*8390*/  LDSM.16.M88.4 R16, [R210+0x4000] ;  /* 0x00400000d210783b */ /* 0x000e6a0000000200 */
[C---:B------:R-:W-:Y:S06]  /*83a0*/  HMMA.16816.F32.BF16 R204, R24.reuse, R32, R196 ;  /* 0x0000002018cc723c */ /* 0x040fec00000418c4 */
[C---:B------:R-:W-:Y:S06]  /*83b0*/  HMMA.16816.F32.BF16 R200, R24.reuse, R34, R184 ;  /* 0x0000002218c8723c */ /* 0x040fec00000418b8 */
[C---:B------:R-:W-:Y:S06]  /*83c0*/  HMMA.16816.F32.BF16 R196, R24.reuse, R28, R176 ;  /* 0x0000001c18c4723c */ /* 0x040fec00000418b0 */
[----:B------:R-:W-:Y:S01]  /*83d0*/  HMMA.16816.F32.BF16 R184, R24, R30, R172 ;  /* 0x0000001e18b8723c */ /* 0x000fe200000418ac */
[----:B------:R-:W-:Y:S04]  /*83e0*/  LDSM.16.M88.4 R24, [R221] ;  /* 0x00000000dd18783b */ /* 0x000fe80000000200 */
[----:B------:R-:W-:Y:S01]  /*83f0*/  LDSM.16.M88.4 R28, [R220] ;  /* 0x00000000dc1c783b */ /* 0x000fe20000000200 */
[C---:B--2---:R-:W-:Y:S06]  /*8400*/  HMMA.16816.F32.BF16 R176, R4.reuse, R20, R136 ;  /* 0x0000001404b0723c */ /* 0x044fec0000041888 */
[C---:B------:R-:W-:Y:S06]  /*8410*/  HMMA.16816.F32.BF16 R172, R4.reuse, R22, R180 ;  /* 0x0000001604ac723c */ /* 0x040fec00000418b4 */
[C---:B------:R-:W-:Y:S06]  /*8420*/  HMMA.16816.F32.BF16 R32, R4.reuse, R132, R192 ;  /* 0x000000840420723c */ /* 0x040fec00000418c0 */
[----:B------:R-:W-:Y:S01]  /*8430*/  HMMA.16816.F32.BF16 R136, R4, R134, R188 ;  /* 0x000000860488723c */ /* 0x000fe200000418bc */
[----:B------:R-:W2:Y:S05]  /*8440*/  LDSM.16.M88.4 R4, [R212+0x6000] ;  /* 0x00600000d404783b */ /* 0x000eaa0000000200 */
[C---:B-1----:R-:W-:Y:S06]  /*8450*/  HMMA.16816.F32.BF16 R204, R16.reuse, R20, R204 ;  /* 0x0000001410cc723c */ /* 0x042fec00000418cc */
[C---:B------:R-:W-:Y:S01]  /*8460*/  HMMA.16816.F32.BF16 R192, R16.reuse, R22, R200 ;  /* 0x0000001610c0723c */ /* 0x040fe200000418c8 */
        /* <DEDUP_REMOVED lines=9> */
[----:B------:R-:W-:Y:S01]  /*8500*/  HMMA.16816.F32.BF16 R136, R4, R30, R136 ;  /* 0x0000001e0488723c */ /* 0x000fe20000041888 */
[----:B------:R-:W2:Y:S05]  /*8510*/  LDSM.16.M88.4 R4, [R218+0x6000] ;  /* 0x00600000da04783b */ /* 0x000eaa0000000200 */
[C---:B-1----:R-:W-:Y:S06]  /*8520*/  HMMA.16816.F32.BF16 R200, R20.reuse, R24, R204 ;  /* 0x0000001814c8723c */ /* 0x042fec00000418cc */
[C---:B------:R-:W-:Y:S01]  /*8530*/  HMMA.16816.F32.BF16 R176, R20.reuse, R26, R192 ;  /* 0x0000001a14b0723c */ /* 0x040fe200000418c0 */
[----:B------:R-:W-:Y:S05]  /*8540*/  LDSM.16.M88.4 R24, [R217+0x4000] ;  /* 0x00400000d918783b */ /* 0x000fea0000000200 */
[C---:B------:R-:W-:Y:S06]  /*8550*/  HMMA.16816.F32.BF16 R196, R20.reuse, R28, R196 ;  /* 0x0000001c14c4723c */ /* 0x040fec00000418c4 */
[----:B------:R-:W-:Y:S01]  /*8560*/  HMMA.16816.F32.BF16 R188, R20, R30, R188 ;  /* 0x0000001e14bc723c */ /* 0x000fe200000418bc */
[----:B------:R-:W1:Y:S04]  /*8570*/  LDSM.16.M88.4 R28, [R215+0x1000] ;  /* 0x00100000d71c783b */ /* 0x000e680000000200 */
[----:B------:R-:W3:Y:S01]  /*8580*/  LDSM.16.M88.4 R20, [R217+0x6000] ;  /* 0x00600000d914783b */ /* 0x000ee20000000200 */
[C---:B--2---:R-:W-:Y:S06]  /*8590*/  HMMA.16816.F32.BF16 R192, R4.reuse, R32, R184 ;  /* 0x0000002004c0723c */ /* 0x044fec00000418b8 */
[C---:B------:R-:W-:Y:S06]  /*85a0*/  HMMA.16816.F32.BF16 R180, R4.reuse, R34, R180 ;  /* 0x0000002204b4723c */ /* 0x040fec00000418b4 */
[C---:B------:R-:W-:Y:S06]  /*85b0*/  HMMA.16816.F32.BF16 R204, R4.reuse, R132, R172 ;  /* 0x0000008404cc723c */ /* 0x040fec00000418ac */
[----:B------:R-:W-:Y:S06]  /*85c0*/  HMMA.16816.F32.BF16 R232, R4, R134, R136 ;  /* 0x0000008604e8723c */ /* 0x000fec0000041888 */
[C---:B------:R-:W-:Y:S06]  /*85d0*/  HMMA.16816.F32.BF16 R4, R16.reuse, R34, R176 ;  /* 0x000000221004723c */ /* 0x040fec00000418b0 */
[C---:B------:R-:W-:Y:S01]  /*85e0*/  HMMA.16816.F32.BF16 R136, R16.reuse, R32, R200 ;  /* 0x000000201088723c */ /* 0x040fe200000418c8 */
[----:B------:R-:W2:Y:S01]  /*85f0*/  LDSM.16.M88.4 R32, [R215+0x1800] ;  /* 0x00180000d720783b */ /* 0x000ea20000000200 */
[----:B------:R-:W-:Y:S01]  /*8600*/  IMAD.SHL.U32 R15, R15, 0x2, RZ ;  /* 0x000000020f0f7824 */ /* 0x000fe200078e00ff */
[----:B------:R-:W-:Y:S01]  /*8610*/  LOP3.LUT R2, R237, UR39, R2, 0x96, !PT ;  /* 0x00000027ed027c12 */ /* 0x000fe2000f8e9602 */
[----:B------:R-:W-:Y:S01]  /*8620*/  IMAD.U32 R3, RZ, RZ, UR39 ;  /* 0x00000027ff037e24 */ /* 0x000fe2000f8e00ff */
[----:B------:R-:W-:Y:S01]  /*8630*/  UISETP.NE.AND UP0, UPT, UR34, 0x3, UPT ;  /* 0x000000032200788c */ /* 0x000fe2000bf05270 */
[C---:B------:R-:W-:Y:S06]  /*8640*/  HMMA.16816.F32.BF16 R172, R16.reuse, R132, R196 ;  /* 0x0000008410ac723c */ /* 0x040fec00000418c4 */
[----:B------:R-:W-:Y:S01]  /*8650*/  HMMA.16816.F32.BF16 R184, R16, R134, R188 ;  /* 0x0000008610b8723c */ /* 0x000fe200000418bc */
[----:B------:R-:W-:-:S05]  /*8660*/  DEPBAR.LE SB0, 0x0 ;  /* 0x000080000000791a */ /* 0x000fca0000000000 */
[----:B-1----:R-:W-:Y:S01]  /*8670*/  HMMA.16816.F32.BF16 R16, R24, R30, R4 ;  /* 0x0000001e1810723c */ /* 0x002fe20000041804 */
[----:B------:R-:W-:-:S05]  /*8680*/  LOP3.LUT R15, R15, 0x6, RZ, 0xc0, !PT ;  /* 0x000000060f0f7812 */ /* 0x000fca00078ec0ff */
[----:B------:R-:W-:Y:S01]  /*8690*/  HMMA.16816.F32.BF16 R132, R24, R28, R136 ;  /* 0x0000001c1884723c */ /* 0x000fe20000041888 */
[----:B------:R-:W-:-:S04]  /*86a0*/  IMAD.WIDE.U32 R4, R2, -0x326172a9, RZ ;  /* 0xcd9e8d5702047825 */ /* 0x000fc800078e00ff */
[----:B------:R-:W-:Y:S01]  /*86b0*/  IMAD R2, R3, 0x20, R15 ;  /* 0x0000002003027824 */ /* 0x000fe200078e020f */
[----:B---3--:R-:W-:Y:S01]  /*86c0*/  HMMA.16816.F32.BF16 R176, R20, R28, R192 ;  /* 0x0000001c14b0723c */ /* 0x008fe200000418c0 */
[----:B------:R-:W-:-:S04]  /*86d0*/  IMAD.WIDE.U32 R6, R9, -0x326172a9, RZ ;  /* 0xcd9e8d5709067825 */ /* 0x000fc800078e00ff */
[----:B------:R-:W-:Y:S01]  /*86e0*/  VIADD R3, R2, 0x8 ;  /* 0x0000000802037836 */ /* 0x000fe20000000000 */
[----:B------:R-:W-:Y:S01]  /*86f0*/  HMMA.16816.F32.BF16 R188, R20, R30, R180 ;  /* 0x0000001e14bc723c */ /* 0x000fe200000418b4 */
[----:B----4-:R-:W-:-:S05]  /*8700*/  LOP3.LUT R8, R7, R251, RZ, 0x3c, !PT ;  /* 0x000000fb07087212 */ /* 0x010fca00078e3cff */
[----:B--2---:R-:W-:Y:S01]  /*8710*/  HMMA.16816.F32.BF16 R28, R24, R32, R172 ;  /* 0x00000020181c723c */ /* 0x004fe200000418ac */
[C---:B------:R-:W-:Y:S01]  /*8720*/  VIADD R7, R2.reuse, 0x9 ;  /* 0x0000000902077836 */ /* 0x040fe20000000000 */
[----:B------:R-:W-:Y:S01]  /*8730*/  BAR.SYNC.DEFER_BLOCKING 0x0 ;  /* 0x0000000000007b1d */ /* 0x000fe20000010000 */
[----:B------:R-:W-:Y:S02]  /*8740*/  ISETP.GE.AND P4, PT, R3, R11, PT ;  /* 0x0000000b0300720c */ /* 0x000fe40003f86270 */
[----:B------:R-:W-:Y:S01]  /*8750*/  LOP3.LUT R136, R5, UR20, R6, 0x96, !PT ;  /* 0x0000001405887c12 */ /* 0x000fe2000f8e9606 */
[----:B------:R-:W-:Y:S01]  /*8760*/  VIADD R6, R2, 0x1 ;  /* 0x0000000102067836 */ /* 0x000fe20000000000 */
[----:B------:R-:W-:Y:S02]  /*8770*/  FSEL R139, R18, -INF , !P4 ;  /* 0xff800000128b7808 */ /* 0x000fe40006000000 */
[-C--:B------:R-:W-:Y:S02]  /*8780*/  ISETP.GE.AND P1, PT, R3, R10.reuse, PT ;  /* 0x0000000a0300720c */ /* 0x080fe40003f26270 */
[----:B------:R-:W-:-:S02]  /*8790*/  ISETP.GE.AND P5, PT, R7, R10, PT ;  /* 0x0000000a0700720c */ /* 0x000fc40003fa6270 */
[-C--:B------:R-:W-:Y:S01]  /*87a0*/  ISETP.GE.AND P4, PT, R7, R11.reuse, PT ;  /* 0x0000000b0700720c */ /* 0x080fe20003f86270 */
[----:B------:R-:W-:Y:S01]  /*87b0*/  HMMA.16816.F32.BF16 R180, R20, R32, R204 ;  /* 0x0000002014b4723c */ /* 0x000fe200000418cc */
        /* <DEDUP_REMOVED lines=8> */
[-C--:B------:R-:W-:Y:S01]  /*8840*/  HMMA.16816.F32.BF16 R16, R24, R34.reuse, R184 ;  /* 0x000000221810723c */ /* 0x080fe200000418b8 */
[----:B------:R-:W-:Y:S02]  /*8850*/  FSEL R33, R177, -INF , !P0 ;  /* 0xff800000b1217808 */ /* 0x000fe40004000000 */
[C---:B------:R-:W-:Y:S02]  /*8860*/  ISETP.GE.AND P1, PT, R3.reuse, R12, PT ;  /* 0x0000000c0300720c */ /* 0x040fe40003f26270 */
[----:B------:R-:W-:Y:S02]  /*8870*/  ISETP.GE.AND P5, PT, R3, R13, PT ;  /* 0x0000000d0300720c */ /* 0x000fe40003fa6270 */
[----:B------:R-:W-:Y:S01]  /*8880*/  FSEL R26, R135, -INF , !P2 ;  /* 0xff800000871a7808 */ /* 0x000fe20005000000 */
[----:B------:R-:W-:Y:S01]  /*8890*/  HMMA.16816.F32.BF16 R184, R20, R34, R232 ;  /* 0x0000002214b8723c */ /* 0x000fe200000418e8 */
[C---:B------:R-:W-:Y:S01]  /*88a0*/  ISETP.GE.AND P2, PT, R2.reuse, R11, PT ;  /* 0x0000000b0200720c */ /* 0x040fe20003f46270 */
[----:B------:R-:W-:Y:S01]  /*88b0*/  VIADD R3, R2, 0x11 ;  /* 0x0000001102037836 */ /* 0x000fe20000000000 */
[----:B------:R-:W-:-:S02]  /*88c0*/  ISETP.GE.AND P0, PT, R6, R10, PT ;  /* 0x0000000a0600720c */ /* 0x000fc40003f06270 */
[----:B------:R-:W-:Y:S02]  /*88d0*/  FSEL R172, R179, -INF , !P3 ;  /* 0xff800000b3ac7808 */ /* 0x000fe40005800000 */
[----:B------:R-:W-:Y:S02]  /*88e0*/  ISETP.GE.AND P3, PT, R6, R11, PT ;  /* 0x0000000b0600720c */ /* 0x000fe40003f66270 */
[----:B------:R-:W-:Y:S02]  /*88f0*/  FSEL R20, R134, -INF , !P2 ;  /* 0xff80000086147808 */ /* 0x000fe40005000000 */
[----:B------:R-:W-:Y:S02]  /*8900*/  FSEL R200, R28, -INF , !P0 ;  /* 0xff8000001cc87808 */ /* 0x000fe40004000000 */
[-C--:B------:R-:W-:Y:S02]  /*8910*/  ISETP.GE.AND P2, PT, R2, R12.reuse, PT ;  /* 0x0000000c0200720c */ /* 0x080fe40003f46270 */
[----:B------:R-:W-:-:S02]  /*8920*/  ISETP.GE.AND P0, PT, R7, R12, PT ;  /* 0x0000000c0700720c */ /* 0x000fc40003f06270 */
[----:B------:R-:W-:Y:S02]  /*8930*/  FSEL R202, R30, -INF , !P3 ;  /* 0xff8000001eca7808 */ /* 0x000fe40005800000 */
[C---:B------:R-:W-:Y:S02]  /*8940*/  ISETP.GE.AND P3, PT, R3.reuse, R11, PT ;  /* 0x0000000b0300720c */ /* 0x040fe40003f66270 */
[----:B------:R-:W-:Y:S02]  /*8950*/  FSEL R27, R188, -INF , !P1 ;  /* 0xff800000bc1b7808 */ /* 0x000fe40004800000 */
[----:B------:R-:W-:Y:S02]  /*8960*/  FSEL R21, R176, -INF , !P2 ;  /* 0xff800000b0157808 */ /* 0x000fe40005000000 */
[----:B------:R-:W-:Y:S02]  /*8970*/  ISETP.GE.AND P4, PT, R3, R10, PT ;  /* 0x0000000a0300720c */ /* 0x000fe40003f86270 */
[----:B------:R-:W-:-:S02]  /*8980*/  FSEL R28, R189, -INF , !P0 ;  /* 0xff800000bd1c7808 */ /* 0x000fc40004000000 */
[C---:B------:R-:W-:Y:S02]  /*8990*/  ISETP.GE.AND P1, PT, R3.reuse, R12, PT ;  /* 0x0000000c0300720c */ /* 0x040fe40003f26270 */
[-C--:B------:R-:W-:Y:S01]  /*89a0*/  ISETP.GE.AND P2, PT, R3, R13.reuse, PT ;  /* 0x0000000d0300720c */ /* 0x080fe20003f46270 */
[C---:B------:R-:W-:Y:S01]  /*89b0*/  VIADD R3, R2.reuse, 0x18 ;  /* 0x0000001802037836 */ /* 0x040fe20000000000 */
[----:B------:R-:W-:Y:S02]  /*89c0*/  FSEL R201, R31, -INF , !P3 ;  /* 0xff8000001fc97808 */ /* 0x000fe40005800000 */
[C---:B------:R-:W-:Y:S02]  /*89d0*/  ISETP.GE.AND P0, PT, R2.reuse, R13, PT ;  /* 0x0000000d0200720c */ /* 0x040fe40003f06270 */
[----:B------:R-:W-:Y:S02]  /*89e0*/  FSEL R25, R133, -INF , !P6 ;  /* 0xff80000085197808 */ /* 0x000fe40007000000 */
[----:B------:R-:W-:-:S02]  /*89f0*/  ISETP.GE.AND P3, PT, R2, R10, PT ;  /* 0x0000000a0200720c */ /* 0x000fc40003f66270 */
[----:B------:R-:W-:Y:S02]  /*8a00*/  ISETP.GE.AND P6, PT, R6, R12, PT ;  /* 0x0000000c0600720c */ /* 0x000fe40003fc6270 */
[----:B------:R-:W-:Y:S02]  /*8a10*/  FSEL R23, R178, -INF , !P0 ;  /* 0xff800000b2177808 */ /* 0x000fe40004000000 */
[----:B------:R-:W-:Y:S02]  /*8a20*/  FSEL R24, R132, -INF , !P3 ;  /* 0xff80000084187808 */ /* 0x000fe40005800000 */
[----:B------:R-:W-:Y:S02]  /*8a30*/  ISETP.GE.AND P0, PT, R3, R11, PT ;  /* 0x0000000b0300720c */ /* 0x000fe40003f06270 */
[----:B------:R-:W-:Y:S01]  /*8a40*/  ISETP.GE.AND P3, PT, R6, R13, PT ;  /* 0x0000000d0600720c */ /* 0x000fe20003f66270 */
[----:B------:R-:W-:Y:S01]  /*8a50*/  VIADD R6, R2, 0x19 ;  /* 0x0000001902067836 */ /* 0x000fe20000000000 */
[----:B------:R-:W-:-:S02]  /*8a60*/  FSEL R197, R180, -INF , !P6 ;  /* 0xff800000b4c57808 */ /* 0x000fc40007000000 */
[C---:B------:R-:W-:Y:S02]  /*8a70*/  ISETP.GE.AND P6, PT, R3.reuse, R10, PT ;  /* 0x0000000a0300720c */ /* 0x040fe40003fc6270 */
[----:B------:R-:W-:Y:S02]  /*8a80*/  FSEL R195, R18, -INF , !P0 ;  /* 0xff80000012c37808 */ /* 0x000fe40004000000 */
[----:B------:R-:W-:Y:S02]  /*8a90*/  ISETP.GE.AND P0, PT, R3, R12, PT ;  /* 0x0000000c0300720c */ /* 0x000fe40003f06270 */
[----:B------:R-:W-:Y:S02]  /*8aa0*/  FSEL R193, R16, -INF , !P6 ;  /* 0xff80000010c17808 */ /* 0x000fe40007000000 */
[----:B------:R-:W-:Y:S02]  /*8ab0*/  ISETP.GE.AND P6, PT, R6, R10, PT ;  /* 0x0000000a0600720c */ /* 0x000fe40003fc6270 */
[----:B------:R-:W-:-:S02]  /*8ac0*/  FSEL R196, R184, -INF , !P0 ;  /* 0xff800000b8c47808 */ /* 0x000fc40004000000 */
[----:B------:R-:W-:Y:S02]  /*8ad0*/  FSEL R199, R29, -INF , !P4 ;  /* 0xff8000001dc77808 */ /* 0x000fe40006000000 */
[----:B------:R-:W-:Y:S02]  /*8ae0*/  PLOP3.LUT P0, PT, PT, PT, UP0, 0x80, 0x0 ;  /* 0x000000000000781c */ /* 0x000fe40003f0f008 */
[----:B------:R-:W-:Y:S02]  /*8af0*/  ISETP.GE.AND P4, PT, R7, R13, PT ;  /* 0x0000000d0700720c */ /* 0x000fe40003f86270 */
[----:B------:R-:W-:Y:S02]  /*8b00*/  FSEL R192, R17, -INF , !P6 ;  /* 0xff80000011c07808 */ /* 0x000fe40007000000 */
[----:B------:R-:W-:Y:S02]  /*8b10*/  ISETP.GE.AND P6, PT, R6, R11, PT ;  /* 0x0000000b0600720c */ /* 0x000fe40003fc6270 */
[----:B-----5:R-:W-:-:S02]  /*8b20*/  LOP3.LUT R2, R5, UR20, R240, 0x96, !PT ;  /* 0x0000001405027c12 */ /* 0x020fc4000f8e96f0 */
[----:B------:R-:W-:Y:S02]  /*8b30*/  LOP3.LUT R7, R239, UR18, R4, 0x96, !PT ;  /* 0x00000012ef077c12 */ /* 0x000fe4000f8e9604 */
[----:B------:R-:W-:Y:S01]  /*8b40*/  FSEL R198, R181, -INF , !P1 ;  /* 0xff800000b5c67808 */ /* 0x000fe20004800000 */
[----:B------:R-:W-:Y:S01]  /*8b50*/  IMAD.WIDE.U32 R16, R8, -0x2daee0ad, RZ ;  /* 0xd2511f5308107825 */ /* 0x000fe200078e00ff */
[----:B------:R-:W-:Y:S02]  /*8b60*/  ISETP.GE.AND P1, PT, R3, R13, PT ;  /* 0x0000000d0300720c */ /* 0x000fe40003f26270 */
[----:B------:R-:W-:Y:S01]  /*8b70*/  FSEL R194, R19, -INF , !P6 ;  /* 0xff80000013c27808 */ /* 0x000fe20007000000 */
[----:B------:R-:W-:-:S04]  /*8b80*/  IMAD.WIDE.U32 R2, R2, -0x2daee0ad, RZ ;  /* 0xd2511f5302027825 */ /* 0x000fc800078e00ff */
[----:B------:R-:W-:Y:S01]  /*8b90*/  IMAD.WIDE.U32 R18, R7, -0x2daee0ad, RZ ;  /* 0xd2511f5307127825 */ /* 0x000fe200078e00ff */
[----:B------:R-:W-:Y:S02]  /*8ba0*/  LOP3.LUT R15, R3, UR17, R242, 0x96, !PT ;  /* 0x00000011030f7c12 */ /* 0x000fe4000f8e96f2 */
[----:B------:R-:W-:Y:S02]  /*8bb0*/  LOP3.LUT R14, R17, UR19, R236, 0x96, !PT ;  /* 0x00000013110e7c12 */ /* 0x000fe4000f8e96ec */
[----:B------:R-:W-:Y:S02]  /*8bc0*/  LOP3.LUT R22, R19, UR15, R2, 0x96, !PT ;  /* 0x0000000f13167c12 */ /* 0x000fe4000f8e9602 */
[----:B------:R-:W-:Y:S01]  /*8bd0*/  ISETP.GE.AND P6, PT, R6, R12, PT ;  /* 0x0000000c0600720c */ /* 0x000fe20003fc6270 */
[----:B------:R-:W-:-:S12]  /*8be0*/  @!P0 BRA `(.L_x_1116) ;  /* 0x0000000000688947 */ /* 0x000fd80003800000 */
        /* <DEDUP_REMOVED lines=26> */
.L_x_1116:
[----:B------:R-:W-:Y:S01]  /*8d90*/  ISETP.GE.AND P0, PT, R6, R13, PT ;  /* 0x0000000d0600720c */ /* 0x000fe20003f06270 */
[----:B------:R-:W-:Y:S01]  /*8da0*/  IMAD.WIDE.U32 R6, R136, -0x2daee0ad, RZ ;  /* 0xd2511f5388067825 */ /* 0x000fe200078e00ff */
[----:B------:R-:W-:Y:S01]  /*8db0*/  FMNMX.FTZ R17, R231, R24, !PT ;  /* 0x00000018e7117209 */ /* 0x000fe20007810000 */
[----:B------:R-:W-:Y:S01]  /*8dc0*/  UISETP.GE.AND UP0, UPT, UR34, 0x4, UPT ;  /* 0x000000042200788c */ /* 0x000fe2000bf06270 */
[----:B------:R-:W-:Y:S01]  /*8dd0*/  FSEL R180, R185, -INF , !P6 ;  /* 0xff800000b9b47808 */ /* 0x000fe20007000000 */
[----:B-1----:R-:W-:Y:S01]  /*8de0*/  IMAD.WIDE.U32 R2, R14, -0x326172a9, RZ ;  /* 0xcd9e8d570e027825 */ /* 0x002fe200078e00ff */
[----:B------:R-:W-:Y:S02]  /*8df0*/  LOP3.LUT R16, R7, UR17, R16, 0x96, !PT ;  /* 0x0000001107107c12 */ /* 0x000fe4000f8e9610 */
[----:B------:R-:W-:Y:S01]  /*8e00*/  FSEL R132, R182, -INF , !P3 ;  /* 0xff800000b6847808 */ /* 0x000fe20005800000 */
[----:B------:R-:W-:Y:S01]  /*8e10*/  IMAD.WIDE.U32 R14, R15, -0x326172a9, RZ ;  /* 0xcd9e8d570f0e7825 */ /* 0x000fe200078e00ff */
[----:B------:R-:W-:-:S02]  /*8e20*/  LOP3.LUT R4, R3, UR18, R4, 0x96, !PT ;  /* 0x0000001203047c12 */ /* 0x000fc4000f8e9604 */
[----:B------:R-:W-:Y:S01]  /*8e30*/  FMNMX.FTZ R3, R25, R17, !PT ;  /* 0x0000001119037209 */ /* 0x000fe20007810000 */
[----:B------:R-:W-:Y:S01]  /*8e40*/  IMAD.WIDE.U32 R34, R16, -0x326172a9, RZ ;  /* 0xcd9e8d5710227825 */ /* 0x000fe200078e00ff */
[----:B------:R-:W-:Y:S02]  /*8e50*/  LOP3.LUT R5, R15, UR16, R238, 0x96, !PT ;  /* 0x000000100f057c12 */ /* 0x000fe4000f8e96ee */
[----:B------:R-:W-:Y:S01]  /*8e60*/  FMNMX.FTZ R3, R138, R3, !PT ;  /* 0x000000038a037209 */ /* 0x000fe20007810000 */
[----:B------:R-:W-:Y:S01]  /*8e70*/  IMAD.WIDE.U32 R8, R22, -0x326172a9, RZ ;  /* 0xcd9e8d5716087825 */ /* 0x000fe200078e00ff */
[----:B------:R-:W-:Y:S02]  /*8e80*/  FSEL R183, R183, -INF , !P2 ;  /* 0xff800000b7b77808 */ /* 0x000fe40005000000 */
[----:B------:R-:W-:Y:S01]  /*8e90*/  FSEL R182, R186, -INF , !P1 ;  /* 0xff800000bab67808 */ /* 0x000fe20004800000 */
[----:B------:R-:W-:Y:S01]  /*8ea0*/  IMAD.WIDE.U32 R16, R5, -0x2daee0ad, RZ ;  /* 0xd2511f5305107825 */ /* 0x000fe200078e00ff */
[----:B------:R-:W-:-:S02]  /*8eb0*/  LOP3.LUT R5, R35, UR16, R2, 0x96, !PT ;  /* 0x0000001023057c12 */ /* 0x000fc4000f8e9602 */
[----:B------:R-:W-:Y:S01]  /*8ec0*/  FMNMX.FTZ R2, R137, R3, !PT ;  /* 0x0000000389027209 */ /* 0x000fe20007810000 */
[----:B------:R-:W-:Y:S01]  /*8ed0*/  IMAD.WIDE.U32 R30, R4, -0x2daee0ad, RZ ;  /* 0xd2511f53041e7825 */ /* 0x000fe200078e00ff */
[----:B------:R-:W-:Y:S02]  /*8ee0*/  LOP3.LUT R14, R9, UR14, R14, 0x96, !PT ;  /* 0x0000000e090e7c12 */ /* 0x000fe4000f8e960e */
[----:B------:R-:W-:Y:S02]  /*8ef0*/  FMNMX.FTZ R2, R200, R2, !PT ;  /* 0x00000002c8027209 */ /* 0x000fe40007810000 */
[----:B------:R-:W-:Y:S01]  /*8f00*/  LOP3.LUT R6, R31, UR15, R6, 0x96, !PT ;  /* 0x0000000f1f067c12 */ /* 0x000fe2000f8e9606 */
[----:B------:R-:W-:Y:S01]  /*8f10*/  IMAD.WIDE.U32 R174, R14, -0x2daee0ad, RZ ;  /* 0xd2511f530eae7825 */ /* 0x000fe200078e00ff */
[----:B------:R-:W-:Y:S02]  /*8f20*/  FMNMX.FTZ R2, R199, R2, !PT ;  /* 0x00000002c7027209 */ /* 0x000fe40007810000 */
[----:B------:R-:W-:Y:S01]  /*8f30*/  LOP3.LUT R18, R17, UR13, R18, 0x96, !PT ;  /* 0x0000000d11127c12 */ /* 0x000fe2000f8e9612 */
[----:B------:R-:W-:Y:S01]  /*8f40*/  IMAD.WIDE.U32 R14, R5, -0x2daee0ad, RZ ;  /* 0xd2511f53050e7825 */ /* 0x000fe200078e00ff */
[----:B------:R-:W-:-:S02]  /*8f50*/  FMNMX.FTZ R135, R193, R2, !PT ;  /* 0x00000002c1877209 */ /* 0x000fc40007810000 */
[----:B------:R-:W-:Y:S01]  /*8f60*/  LOP3.LUT R4, R175, UR5, R16, 0x96, !PT ;  /* 0x00000005af047c12 */ /* 0x000fe2000f8e9610 */
[----:B------:R-:W-:Y:S01]  /*8f70*/  IMAD.WIDE.U32 R16, R6, -0x326172a9, RZ ;  /* 0xcd9e8d5706107825 */ /* 0x000fe200078e00ff */
[----:B------:R-:W-:Y:S02]  /*8f80*/  FMNMX.FTZ R3, R230, R20, !PT ;  /* 0x00000014e6037209 */ /* 0x000fe40007810000 */
[----:B------:R-:W-:Y:S01]  /*8f90*/  FMNMX.FTZ R135, R192, R135, !PT ;  /* 0x00000087c0877209 */ /* 0x000fe20007810000 */
[----:B------:R-:W-:Y:S01]  /*8fa0*/  IMAD.WIDE.U32 R18, R18, -0x326172a9, RZ ;  /* 0xcd9e8d5712127825 */ /* 0x000fe200078e00ff */
[----:B------:R-:W-:Y:S02]  /*8fb0*/  LOP3.LUT R6, R17, UR14, R34, 0x96, !PT ;  /* 0x0000000e11067c12 */ /* 0x000fe4000f8e9622 */
[----:B------:R-:W-:Y:S01]  /*8fc0*/  FMNMX.FTZ R3, R26, R3, !PT ;  /* 0x000000031a037209 */ /* 0x000fe20007810000 */
[----:B------:R-:W1:Y:S01]  /*8fd0*/  SHFL.BFLY PT, R7, R135, 0x2, 0x1f ;  /* 0x0c401f0087077f89 */ /* 0x000e6200000e0000 */
[----:B------:R-:W-:Y:S01]  /*8fe0*/  IMAD.WIDE.U32 R4, R4, -0x326172a9, RZ ;  /* 0xcd9e8d5704047825 */ /* 0x000fe200078e00ff */
[----:B------:R-:W-:-:S02]  /*8ff0*/  LOP3.LUT R9, R15, UR13, R30, 0x96, !PT ;  /* 0x0000000d0f097c12 */ /* 0x000fc4000f8e961e */
[----:B------:R-:W-:Y:S01]  /*9000*/  FMNMX.FTZ R3, R139, R3, !PT ;  /* 0x000000038b037209 */ /* 0x000fe20007810000 */
[----:B------:R-:W-:Y:S01]  /*9010*/  IMAD.WIDE.U32 R176, R6, -0x2daee0ad, RZ ;  /* 0xd2511f5306b07825 */ /* 0x000fe200078e00ff */
[----:B------:R-:W-:Y:S02]  /*9020*/  LOP3.LUT R2, R5, UR21, R18, 0x96, !PT ;  /* 0x0000001505027c12 */ /* 0x000fe4000f8e9612 */
[----:B------:R-:W-:Y:S02]  /*9030*/  LOP3.LUT R15, R4, 0xffff, RZ, 0xc0, !PT ;  /* 0x0000ffff040f7812 */ /* 0x000fe400078ec0ff */
[----:B------:R-:W-:Y:S02]  /*9040*/  FMNMX.FTZ R3, R32, R3, !PT ;  /* 0x0000000320037209 */ /* 0x000fe40007810000 */
[----:B------:R-:W-:Y:S02]  /*9050*/  LOP3.LUT R22, R4, 0xff, RZ, 0xc0, !PT ;  /* 0x000000ff04167812 */ /* 0x000fe400078ec0ff */
[----:B------:R-:W-:-:S02]  /*9060*/  SHF.R.U32.HI R5, RZ, 0x10, R4 ;  /* 0x00000010ff057819 */ /* 0x000fc40000011604 */
[----:B------:R-:W-:Y:S02]  /*9070*/  SHF.R.U32.HI R17, RZ, 0x18, R4 ;  /* 0x00000018ff117819 */ /* 0x000fe40000011604 */
[----:B------:R-:W-:Y:S02]  /*9080*/  LOP3.LUT R4, R177, UR5, R14, 0x96, !PT ;  /* 0x00000005b1047c12 */ /* 0x000fe4000f8e960e */
[----:B------:R-:W-:Y:S02]  /*9090*/  FMNMX.FTZ R6, R202, R3, !PT ;  /* 0x00000003ca067209 */ /* 0x000fe40007810000 */
[----:B------:R-:W-:Y:S01]  /*90a0*/  LOP3.LUT R244, R19, UR12, R8, 0x96, !PT ;  /* 0x0000000c13f47c12 */ /* 0x000fe2000f8e9608 */
[----:B------:R-:W-:Y:S01]  /*90b0*/  IMAD.WIDE.U32 R8, R9, -0x326172a9, RZ ;  /* 0xcd9e8d5709087825 */ /* 0x000fe200078e00ff */
[----:B------:R-:W-:Y:S02]  /*90c0*/  LOP3.LUT R14, R5, 0xff, RZ, 0xc0, !PT ;  /* 0x000000ff050e7812 */ /* 0x000fe400078ec0ff */
[----:B------:R-:W-:Y:S01]  /*90d0*/  FMNMX.FTZ R6, R201, R6, !PT ;  /* 0x00000006c9067209 */ /* 0x000fe20007810000 */
[----:B------:R-:W-:Y:S01]  /*90e0*/  IMAD.WIDE.U32 R4, R4, -0x326172a9, RZ ;  /* 0xcd9e8d5704047825 */ /* 0x000fe200078e00ff */
[----:B------:R-:W-:-:S02]  /*90f0*/  SHF.R.U32.HI R15, RZ, 0x8, R15 ;  /* 0x00000008ff0f7819 */ /* 0x000fc4000001160f */
[----:B------:R-:W-:Y:S02]  /*9100*/  FMNMX.FTZ R6, R195, R6, !PT ;  /* 0x00000006c3067209 */ /* 0x000fe40007810000 */
[----:B------:R-:W-:Y:S02]  /*9110*/  LOP3.LUT R3, R5, UR21, R8, 0x96, !PT ;  /* 0x0000001505037c12 */ /* 0x000fe4000f8e9608 */
[----:B------:R-:W-:Y:S02]  /*9120*/  PRMT R22, R22, 0x5410, R15 ;  /* 0x0000541016167816 */ /* 0x000fe4000000000f */
[----:B------:R-:W-:Y:S02]  /*9130*/  FMNMX.FTZ R8, R225, R21, !PT ;  /* 0x00000015e1087209 */ /* 0x000fe40007810000 */
[C---:B------:R-:W-:Y:S02]  /*9140*/  LOP3.LUT R15, R4.reuse, 0xffff, RZ, 0xc0, !PT ;  /* 0x0000ffff040f7812 */ /* 0x040fe400078ec0ff */
[----:B------:R-:W-:-:S02]  /*9150*/  LOP3.LUT R18, R4, 0xff, RZ, 0xc0, !PT ;  /* 0x000000ff04127812 */ /* 0x000fc400078ec0ff */
[--C-:B------:R-:W-:Y:S02]  /*9160*/  SHF.R.U32.HI R19, RZ, 0x10, R4.reuse ;  /* 0x00000010ff137819 */ /* 0x100fe40000011604 */
[----:B------:R-:W-:Y:S02]  /*9170*/  SHF.R.U32.HI R31, RZ, 0x18, R4 ;  /* 0x00000018ff1f7819 */ /* 0x000fe40000011604 */
[----:B------:R-:W-:Y:S02]  /*9180*/  LOP3.LUT R5, R2, 0xffff, RZ, 0xc0, !PT ;  /* 0x0000ffff02057812 */ /* 0x000fe400078ec0ff */
[----:B------:R-:W-:Y:S02]  /*9190*/  FMNMX.FTZ R4, R194, R6, !PT ;  /* 0x00000006c2047209 */ /* 0x000fe40007810000 */
[----:B------:R-:W-:Y:S02]  /*91a0*/  FMNMX.FTZ R6, R33, R8, !PT ;  /* 0x0000000821067209 */ /* 0x000fe40007810000 */
[----:B-1----:R-:W-:Y:S01]  /*91b0*/  FMNMX.FTZ R135, R135, R7, !PT ;  /* 0x0000000787877209 */ /* 0x002fe20007810000 */
[----:B------:R-:W1:Y:S01]  /*91c0*/  SHFL.BFLY PT, R8, R4, 0x2, 0x1f ;  /* 0x0c401f0004087f89 */ /* 0x000e6200000e0000 */
[----:B------:R-:W-:-:S02]  /*91d0*/  LOP3.LUT R7, R2, 0xff, RZ, 0xc0, !PT ;  /* 0x000000ff02077812 */ /* 0x000fc400078ec0ff */
[----:B------:R-:W-:Y:S02]  /*91e0*/  SHF.R.U32.HI R5, RZ, 0x8, R5 ;  /* 0x00000008ff057819 */ /* 0x000fe40000011605 */
[----:B------:R-:W-:Y:S02]  /*91f0*/  FMNMX.FTZ R6, R27, R6, !PT ;  /* 0x000000061b067209 */ /* 0x000fe40007810000 */
[----:B------:R-:W-:Y:S02]  /*9200*/  LOP3.LUT R203, R9, UR12, R16, 0x96, !PT ;  /* 0x0000000c09cb7c12 */ /* 0x000fe4000f8e9610 */
[----:B------:R-:W-:Y:S01]  /*9210*/  PRMT R16, R7, 0x5410, R5 ;  /* 0x0000541007107816 */ /* 0x000fe20000000005 */
[----:B------:R-:W2:Y:S01]  /*9220*/  SHFL.BFLY PT, R9, R135, 0x1, 0x1f ;  /* 0x0c201f0087097f89 */ /* 0x000ea200000e0000 */
[----:B------:R-:W-:Y:S02]  /*9230*/  SHF.R.U32.HI R5, RZ, 0x10, R2 ;  /* 0x00000010ff057819 */ /* 0x000fe40000011602 */
[----:B------:R-:W-:-:S02]  /*9240*/  FMNMX.FTZ R7, R28, R6, !PT ;  /* 0x000000061c077209 */ /* 0x000fc40007810000 */
[----:B------:R-:W-:Y:S02]  /*9250*/  SHF.R.U32.HI R6, RZ, 0x18, R2 ;  /* 0x00000018ff067819 */ /* 0x000fe40000011602 */
[----:B------:R-:W-:Y:S02]  /*9260*/  LOP3.LUT R2, R5, 0xff, RZ, 0xc0, !PT ;  /* 0x000000ff05027812 */ /* 0x000fe400078ec0ff */
[----:B------:R-:W-:Y:S02]  /*9270*/  FMNMX.FTZ R5, R197, R7, !PT ;  /* 0x00000007c5057209 */ /* 0x000fe40007810000 */
[----:B------:R-:W-:Y:S02]  /*9280*/  PRMT R34, R14, 0x5410, R17 ;  /* 0x000054100e227816 */ /* 0x000fe40000000011 */
[----:B------:R-:W-:Y:S02]  /*9290*/  PRMT R17, R2, 0x5410, R6 ;  /* 0x0000541002117816 */ /* 0x000fe40000000006 */
[----:B------:R-:W-:-:S02]  /*92a0*/  FMNMX.FTZ R2, R198, R5, !PT ;  /* 0x00000005c6027209 */ /* 0x000fc40007810000 */
[----:B------:R-:W-:Y:S02]  /*92b0*/  FMNMX.FTZ R6, R223, R23, !PT ;  /* 0x00000017df067209 */ /* 0x000fe40007810000 */
[----:B------:R-:W-:Y:S02]  /*92c0*/  FMNMX.FTZ R2, R196, R2, !PT ;  /* 0x00000002c4027209 */ /* 0x000fe40007810000 */
[----:B------:R-:W-:Y:S02]  /*92d0*/  FMNMX.FTZ R7, R172, R6, !PT ;  /* 0x00000006ac077209 */ /* 0x000fe40007810000 */
[----:B------:R-:W-:Y:S02]  /*92e0*/  FSEL R5, R190, -INF , !P5 ;  /* 0xff800000be057808 */ /* 0x000fe40006800000 */
[----:B------:R-:W-:Y:S02]  /*92f0*/  FMNMX.FTZ R14, R180, R2, !PT ;  /* 0x00000002b40e7209 */ /* 0x000fe40007810000 */
[----:B------:R-:W-:-:S02]  /*9300*/  FMNMX.FTZ R136, R5, R7, !PT ;  /* 0x0000000705887209 */ /* 0x000fc40007810000 */
[----:B------:R-:W-:Y:S01]  /*9310*/  FSEL R6, R191, -INF , !P4 ;  /* 0xff800000bf067808 */ /* 0x000fe20006000000 */
[----:B------:R-:W3:Y:S01]  /*9320*/  SHFL.BFLY PT, R7, R14, 0x2, 0x1f ;  /* 0x0c401f000e077f89 */ /* 0x000ee200000e0000 */
[----:B-1----:R-:W-:Y:S02]  /*9330*/  FMNMX.FTZ R4, R4, R8, !PT ;  /* 0x0000000804047209 */ /* 0x002fe40007810000 */
[----:B------:R-:W-:Y:S02]  /*9340*/  FMNMX.FTZ R136, R6, R136, !PT ;  /* 0x0000008806887209 */ /* 0x000fe40007810000 */
[----:B------:R-:W-:Y:S01]  /*9350*/  FSEL R181, R187, -INF , !P0 ;  /* 0xff800000bbb57808 */ /* 0x000fe20004000000 */
[----:B------:R-:W1:Y:S01]  /*9360*/  SHFL.BFLY PT, R134, R4, 0x1, 0x1f ;  /* 0x0c201f0004867f89 */ /* 0x000e6200000e0000 */
[----:B------:R-:W-:Y:S02]  /*9370*/  FMNMX.FTZ R136, R132, R136, !PT ;  /* 0x0000008884887209 */ /* 0x000fe40007810000 */
[----:B--2---:R-:W-:-:S02]  /*9380*/  FMNMX.FTZ R135, R135, R9, !PT ;  /* 0x0000000987877209 */ /* 0x004fc40007810000 */
[----:B------:R-:W-:Y:S02]  /*9390*/  FMNMX.FTZ R136, R183, R136, !PT ;  /* 0x00000088b7887209 */ /* 0x000fe40007810000 */
[C---:B------:R-:W-:Y:S01]  /*93a0*/  FSETP.NEU.FTZ.AND P2, PT, R135.reuse, -INF , PT ;  /* 0xff8000008700780b */ /* 0x040fe20003f5d000 */
[----:B------:R-:W-:Y:S01]  /*93b0*/  FMUL.FTZ R2, R135, UR35 ;  /* 0x0000002387027c20 */ /* 0x000fe20008410000 */
[----:B------:R-:W-:Y:S02]  /*93c0*/  FMNMX.FTZ R136, R182, R136, !PT ;  /* 0x00000088b6887209 */ /* 0x000fe40007810000 */
[----:B------:R-:W-:Y:S02]  /*93d0*/  SHF.R.U32.HI R9, RZ, 0x8, R15 ;  /* 0x00000008ff097819 */ /* 0x000fe4000001160f */
[----:B------:R-:W-:Y:S02]  /*93e0*/  FMNMX.FTZ R136, R181, R136, !PT ;  /* 0x00000088b5887209 */ /* 0x000fe40007810000 */
[----:B------:R-:W-:-:S02]  /*93f0*/  FSEL R2, R2, RZ, P2 ;  /* 0x000000ff02027208 */ /* 0x000fc40001000000 */
[--C-:B------:R-:W-:Y:S02]  /*9400*/  HSET2.LE.AND R16, R16, R0.reuse, PT ;  /* 0x0000000010107233 */ /* 0x100fe40003803000 */
[----:B---3--:R-:W-:Y:S01]  /*9410*/  FMNMX.FTZ R14, R14, R7, !PT ;  /* 0x000000070e0e7209 */ /* 0x008fe20007810000 */
[--C-:B------:R-:W-:Y:S01]  /*9420*/  FFMA.FTZ R24, R24, UR35, -R2.reuse ;  /* 0x0000002318187c23 */ /* 0x100fe20008010802 */
[----:B------:R-:W2:Y:S01]  /*9430*/  SHFL.BFLY PT, R7, R136, 0x2, 0x1f ;  /* 0x0c401f0088077f89 */ /* 0x000ea200000e0000 */
[--C-:B------:R-:W-:Y:S01]  /*9440*/  FFMA.FTZ R25, R25, UR35, -R2.reuse ;  /* 0x0000002319197c23 */ /* 0x100fe20008010802 */
[----:B------:R-:W-:Y:S01]  /*9450*/  HSET2.LE.AND R17, R17, R0, PT ;  /* 0x0000000011117233 */ /* 0x000fe20003803000 */
[----:B------:R3:W-:Y:S01]  /*9460*/  MUFU.EX2 R173, R24 ;  /* 0x0000001800ad7308 */ /* 0x0007e20000000800 */
[----:B------:R-:W4:Y:S01]  /*9470*/  SHFL.BFLY PT, R133, R14, 0x1, 0x1f ;  /* 0x0c201f000e857f89 */ /* 0x000f2200000e0000 */
[----:B-1----:R-:W-:Y:S01]  /*9480*/  FMNMX.FTZ R134, R4, R134, !PT ;  /* 0x0000008604867209 */ /* 0x002fe20007810000 */
[----:B------:R-:W-:-:S03]  /*9490*/  FFMA.FTZ R4, R138, UR35, -R2 ;  /* 0x000000238a047c23 */ /* 0x000fc60008010802 */
[C---:B------:R-:W-:Y:S01]  /*94a0*/  FSETP.NEU.FTZ.AND P3, PT, R134.reuse, -INF , PT ;  /* 0xff8000008600780b */ /* 0x040fe20003f7d000 */
[----:B------:R-:W-:Y:S01]  /*94b0*/  FMUL.FTZ R8, R134, UR35 ;  /* 0x0000002386087c20 */ /* 0x000fe20008410000 */
[----:B------:R1:W-:Y:S04]  /*94c0*/  MUFU.EX2 R185, R4 ;  /* 0x0000000400b97308 */ /* 0x0003e80000000800 */
[----:B------:R-:W-:-:S04]  /*94d0*/  FSEL R8, R8, RZ, P3 ;  /* 0x000000ff08087208 */ /* 0x000fc80001800000 */
[----:B------:R-:W-:Y:S01]  /*94e0*/  MUFU.EX2 R184, R25 ;  /* 0x0000001900b87308 */ /* 0x000fe20000000800 */
[----:B---3--:R-:W-:Y:S01]  /*94f0*/  PRMT R24, R18, 0x5410, R9 ;  /* 0x0000541012187816 */ /* 0x008fe20000000009 */
[----:B------:R-:W-:Y:S01]  /*9500*/  FFMA.FTZ R20, R20, UR35, -R8 ;  /* 0x0000002314147c23 */ /* 0x000fe20008010808 */
[----:B------:R-:W-:Y:S02]  /*9510*/  HSET2.LE.AND R18, R22, R0, PT ;  /* 0x0000000016127233 */ /* 0x000fe40003803000 */
[----:B--2---:R-:W-:Y:S02]  /*9520*/  FMNMX.FTZ R136, R136, R7, !PT ;  /* 0x0000000788887209 */ /* 0x004fe40007810000 */
[----:B------:R-:W-:Y:S01]  /*9530*/  LOP3.LUT R7, R19, 0xff, RZ, 0xc0, !PT ;  /* 0x000000ff13077812 */ /* 0x000fe200078ec0ff */
[----:B------:R-:W-:Y:S01]  /*9540*/  MUFU.EX2 R178, R20 ;  /* 0x0000001400b27308 */ /* 0x000fe20000000800 */
[----:B-1----:R-:W-:Y:S01]  /*9550*/  FFMA.FTZ R4, R137, UR35, -R2 ;  /* 0x0000002389047c23 */ /* 0x002fe20008010802 */
[----:B------:R-:W1:Y:S01]  /*9560*/  SHFL.BFLY PT, R15, R136, 0x1, 0x1f ;  /* 0x0c201f00880f7f89 */ /* 0x000e6200000e0000 */
[----:B----4-:R-:W-:-:S02]  /*9570*/  FMNMX.FTZ R133, R14, R133, !PT ;  /* 0x000000850e857209 */ /* 0x010fc40007810000 */
[----:B------:R-:W-:Y:S01]  /*9580*/  PRMT R31, R7, 0x5410, R31 ;  /* 0x00005410071f7816 */ /* 0x000fe2000000001f */
[----:B------:R-:W-:Y:S01]  /*9590*/  FFMA.FTZ R7, R32, UR35, -R8 ;  /* 0x0000002320077c23 */ /* 0x000fe20008010808 */
[C---:B------:R-:W-:Y:S01]  /*95a0*/  FSETP.NEU.FTZ.AND P1, PT, R133.reuse, -INF , PT ;  /* 0xff8000008500780b */ /* 0x040fe20003f3d000 */
[----:B------:R2:W-:Y:S01]  /*95b0*/  MUFU.EX2 R204, R4 ;  /* 0x0000000400cc7308 */ /* 0x0005e20000000800 */
[----:B------:R-:W-:Y:S01]  /*95c0*/  FMUL.FTZ R9, R133, UR35 ;  /* 0x0000002385097c20 */ /* 0x000fe20008410000 */
[----:B------:R-:W-:-:S04]  /*95d0*/  HSET2.LE.AND R19, R34, R0, PT ;  /* 0x0000000022137233 */ /* 0x000fc80003803000 */
[----:B------:R-:W-:Y:S02]  /*95e0*/  FSEL R9, R9, RZ, P1 ;  /* 0x000000ff09097208 */ /* 0x000fe40000800000 */
[----:B------:R-:W-:Y:S03]  /*95f0*/  MUFU.EX2 R205, R7 ;  /* 0x0000000700cd7308 */ /* 0x000fe60000000800 */
[----:B------:R-:W-:-:S05]  /*9600*/  FFMA.FTZ R14, R21, UR35, -R9 ;  /* 0x00000023150e7c23 */ /* 0x000fca0008010809 */
[----:B------:R3:W-:Y:S01]  /*9610*/  MUFU.EX2 R179, R14 ;  /* 0x0000000e00b37308 */ /* 0x0007e20000000800 */
[----:B--2---:R-:W-:Y:S01]  /*9620*/  FFMA.FTZ R4, R26, UR35, -R8 ;  /* 0x000000231a047c23 */ /* 0x004fe20008010808 */
[----:B-1----:R-:W-:-:S04]  /*9630*/  FMNMX.FTZ R136, R136, R15, !PT ;  /* 0x0000000f88887209 */ /* 0x002fc80007810000 */
[C---:B------:R-:W-:Y:S02]  /*9640*/  FSETP.NEU.FTZ.AND P0, PT, R136.reuse, -INF , PT ;  /* 0xff8000008800780b */ /* 0x040fe40003f1d000 */
[----:B------:R1:W-:Y:S01]  /*9650*/  MUFU.EX2 R188, R4 ;  /* 0x0000000400bc7308 */ /* 0x0003e20000000800 */
[----:B---3--:R-:W-:-:S05]  /*9660*/  FMUL.FTZ R14, R136, UR35 ;  /* 0x00000023880e7c20 */ /* 0x008fca0008410000 */
[----:B------:R-:W-:Y:S01]  /*9670*/  FSEL R14, R14, RZ, P0 ;  /* 0x000000ff0e0e7208 */ /* 0x000fe20000000000 */
[----:B-1----:R-:W-:-:S04]  /*9680*/  FFMA.FTZ R4, R139, UR35, -R8 ;  /* 0x000000238b047c23 */ /* 0x002fc80008010808 */
[--C-:B------:R-:W-:Y:S01]  /*9690*/  FFMA.FTZ R6, R6, UR35, -R14.reuse ;  /* 0x0000002306067c23 */ /* 0x100fe2000801080e */
[----:B------:R-:W-:Y:S01]  /*96a0*/  FFMA.FTZ R5, R5, UR35, -R14 ;  /* 0x0000002305057c23 */ /* 0x000fe2000801080e */
[----:B------:R1:W-:Y:S08]  /*96b0*/  MUFU.EX2 R190, R4 ;  /* 0x0000000400be7308 */ /* 0x0003f00000000800 */
[----:B------:R2:W-:Y:S08]  /*96c0*/  MUFU.EX2 R137, R6 ;  /* 0x0000000600897308 */ /* 0x0005f00000000800 */
[----:B------:R-:W-:Y:S01]  /*96d0*/  MUFU.EX2 R138, R5 ;  /* 0x00000005008a7308 */ /* 0x000fe20000000800 */
[----:B-1----:R-:W-:-:S04]  /*96e0*/  LOP3.LUT R4, R3, 0xffff, RZ, 0xc0, !PT ;  /* 0x0000ffff03047812 */ /* 0x002fc800078ec0ff */
[----:B------:R-:W-:Y:S02]  /*96f0*/  SHF.R.U32.HI R7, RZ, 0x8, R4 ;  /* 0x00000008ff077819 */ /* 0x000fe40000011604 */
[----:B------:R-:W-:Y:S02]  /*9700*/  LOP3.LUT R4, R3, 0xff, RZ, 0xc0, !PT ;  /* 0x000000ff03047812 */ /* 0x000fe400078ec0ff */
[----:B--2---:R-:W-:Y:S02]  /*9710*/  HSET2.LE.AND R6, R24, R0, PT ;  /* 0x0000000018067233 */ /* 0x004fe40003803000 */
[----:B------:R-:W-:Y:S01]  /*9720*/  PRMT R30, R4, 0x5410, R7 ;  /* 0x00005410041e7816 */ /* 0x000fe20000000007 */
[----:B------:R-:W-:Y:S01]  /*9730*/  FFMA.FTZ R4, R33, UR35, -R9 ;  /* 0x0000002321047c23 */ /* 0x000fe20008010809 */
[----:B------:R-:W-:-:S03]  /*9740*/  SHF.R.U32.HI R7, RZ, 0x10, R3 ;  /* 0x00000010ff077819 */ /* 0x000fc60000011603 */
[----:B------:R1:W-:Y:S02]  /*9750*/  MUFU.EX2 R189, R4 ;  /* 0x0000000400bd7308 */ /* 0x0003e40000000800 */
[----:B-1----:R-:W-:Y:S02]  /*9760*/  SHF.R.U32.HI R4, RZ, 0x18, R3 ;  /* 0x00000018ff047819 */ /* 0x002fe40000011603 */
[----:B------:R-:W-:Y:S01]  /*9770*/  LOP3.LUT R3, R7, 0xff, RZ, 0xc0, !PT ;  /* 0x000000ff07037812 */ /* 0x000fe200078ec0ff */
[--C-:B------:R-:W-:Y:S02]  /*9780*/  FFMA.FTZ R7, R27, UR35, -R9.reuse ;  /* 0x000000231b077c23 */ /* 0x100fe40008010809 */
[----:B------:R-:W1:Y:S01]  /*9790*/  LDSM.16.MT88.4 R24, [R209+0xa000] ;  /* 0x00a00000d118783b */ /* 0x000e620000004200 */
[----:B------:R-:W-:Y:S01]  /*97a0*/  PRMT R29, R3, 0x5410, R4 ;  /* 0x00005410031d7816 */ /* 0x000fe20000000004 */
[----:B------:R-:W-:Y:S01]  /*97b0*/  FFMA.FTZ R3, R28, UR35, -R9 ;  /* 0x000000231c037c23 */ /* 0x000fe20008010809 */
[----:B------:R2:W-:Y:S01]  /*97c0*/  MUFU.EX2 R251, R7 ;  /* 0x0000000700fb7308 */ /* 0x0005e20000000800 */
[----:B------:R-:W-:-:S05]  /*97d0*/  FSEL R4, R134, RZ, P3 ;  /* 0x000000ff86047208 */ /* 0x000fca0001800000 */
[----:B------:R-:W-:Y:S01]  /*97e0*/  FADD.FTZ R20, R230, -R4 ;  /* 0x80000004e6147221 */ /* 0x000fe20000010000 */
[----:B------:R-:W-:Y:S01]  /*97f0*/  FSEL R4, R136, RZ, P0 ;  /* 0x000000ff88047208 */ /* 0x000fe20000000000 */
[----:B------:R3:W-:Y:S01]  /*9800*/  MUFU.EX2 R252, R3 ;  /* 0x0000000300fc7308 */ /* 0x0007e20000000800 */
[----:B------:R-:W-:Y:S01]  /*9810*/  PLOP3.LUT P0, PT, PT, PT, UP0, 0x80, 0x0 ;  /* 0x000000000000781c */ /* 0x000fe20003f0f008 */
[----:B------:R-:W-:Y:S02]  /*9820*/  FMUL.FTZ R20, R20, UR35 ;  /* 0x0000002314147c20 */ /* 0x000fe40008410000 */
[----:B------:R-:W-:-:S04]  /*9830*/  FADD.FTZ R4, R223, -R4 ;  /* 0x80000004df047221 */ /* 0x000fc80000010000 */
[----:B------:R-:W-:Y:S01]  /*9840*/  FMUL.FTZ R4, R4, UR35 ;  /* 0x0000002304047c20 */ /* 0x000fe20008410000 */
[----:B--2---:R-:W-:Y:S01]  /*9850*/  FSEL R7, R135, RZ, P2 ;  /* 0x000000ff87077208 */ /* 0x004fe20001000000 */
[----:B------:R-:W2:Y:S04]  /*9860*/  MUFU.EX2 R21, R20 ;  /* 0x0000001400157308 */ /* 0x000ea80000000800 */
[----:B------:R-:W-:Y:S01]  /*9870*/  FADD.FTZ R15, R231, -R7 ;  /* 0x80000007e70f7221 */ /* 0x000fe20000010000 */
[----:B------:R-:W-:Y:S01]  /*9880*/  FSEL R7, R133, RZ, P1 ;  /* 0x000000ff85077208 */ /* 0x000fe20000800000 */
[----:B---3--:R-:W-:Y:S02]  /*9890*/  FFMA.FTZ R3, R23, UR35, -R14 ;  /* 0x0000002317037c23 */ /* 0x008fe4000801080e */
[----:B------:R-:W-:-:S02]  /*98a0*/  FMUL.FTZ R15, R15, UR35 ;  /* 0x000000230f0f7c20 */ /* 0x000fc40008410000 */
[----:B------:R-:W-:Y:S01]  /*98b0*/  FADD.FTZ R7, R225, -R7 ;  /* 0x80000007e1077221 */ /* 0x000fe20000010000 */
[----:B------:R3:W-:Y:S03]  /*98c0*/  MUFU.EX2 R246, R3 ;  /* 0x0000000300f67308 */ /* 0x0007e60000000800 */
[----:B------:R-:W-:Y:S01]  /*98d0*/  FMUL.FTZ R7, R7, UR35 ;  /* 0x0000002307077c20 */ /* 0x000fe20008410000 */
[-C--:B--2---:R-:W-:Y:S01]  /*98e0*/  FMUL.FTZ R146, R146, R21.reuse ;  /* 0x0000001592927220 */ /* 0x084fe20000410000 */
[----:B------:R-:W-:-:S03]  /*98f0*/  FMUL.FTZ R147, R147, R21 ;  /* 0x0000001593937220 */ /* 0x000fc60000410000 */
        /* <DEDUP_REMOVED lines=8> */
[----:B------:R4:W5:Y:S01]  /*9980*/  MUFU.EX2 R20, R7 ;  /* 0x0000000700147308 */ /* 0x0009620000000800 */
[----:B---3--:R-:W-:Y:S01]  /*9990*/  FFMA.FTZ R3, R172, UR35, -R14 ;  /* 0x00000023ac037c23 */ /* 0x008fe2000801080e */
[-C--:B------:R-:W-:Y:S01]  /*99a0*/  FMUL.FTZ R39, R39, R21.reuse ;  /* 0x0000001527277220 */ /* 0x080fe20000410000 */
[-C--:B------:R-:W-:Y:S01]  /*99b0*/  FMUL.FTZ R66, R66, R21.reuse ;  /* 0x0000001542427220 */ /* 0x080fe20000410000 */
[-C--:B------:R-:W-:Y:S01]  /*99c0*/  FMUL.FTZ R67, R67, R21.reuse ;  /* 0x0000001543437220 */ /* 0x080fe20000410000 */
[-C--:B------:R-:W-:Y:S01]  /*99d0*/  FMUL.FTZ R70, R70, R21.reuse ;  /* 0x0000001546467220 */ /* 0x080fe20000410000 */
[-C--:B------:R-:W-:Y:S01]  /*99e0*/  FMUL.FTZ R71, R71, R21.reuse ;  /* 0x0000001547477220 */ /* 0x080fe20000410000 */
[----:B------:R-:W-:Y:S01]  /*99f0*/  FMUL.FTZ R98, R98, R21 ;  /* 0x0000001562627220 */ /* 0x000fe20000410000 */
[----:B------:R3:W1:Y:S01]  /*9a00*/  MUFU.EX2 R245, R3 ;  /* 0x0000000300f57308 */ /* 0x0006620000000800 */
[-C--:B--2---:R-:W-:Y:S01]  /*9a10*/  FMUL.FTZ R144, R144, R22.reuse ;  /* 0x0000001690907220 */ /* 0x084fe20000410000 */
[-C--:B------:R-:W-:Y:S01]  /*9a20*/  FMUL.FTZ R145, R145, R22.reuse ;  /* 0x0000001691917220 */ /* 0x080fe20000410000 */
[-C--:B------:R-:W-:Y:S01]  /*9a30*/  FMUL.FTZ R152, R152, R22.reuse ;  /* 0x0000001698987220 */ /* 0x080fe20000410000 */
[-C--:B------:R-:W-:Y:S01]  /*9a40*/  FMUL.FTZ R153, R153, R22.reuse ;  /* 0x0000001699997220 */ /* 0x080fe20000410000 */
[-C--:B------:R-:W-:Y:S01]  /*9a50*/  FMUL.FTZ R52, R52, R22.reuse ;  /* 0x0000001634347220 */ /* 0x080fe20000410000 */
[-C--:B------:R-:W-:Y:S01]  /*9a60*/  FMUL.FTZ R53, R53, R22.reuse ;  /* 0x0000001635357220 */ /* 0x080fe20000410000 */
[----:B------:R-:W-:Y:S01]  /*9a70*/  FMUL.FTZ R48, R48, R22 ;  /* 0x0000001630307220 */ /* 0x000fe20000410000 */
[----:B------:R2:W2:Y:S01]  /*9a80*/  MUFU.EX2 R15, R4 ;  /* 0x00000004000f7308 */ /* 0x0004a20000000800 */
[----:B----4-:R-:W-:Y:S01]  /*9a90*/  F2FP.BF16.F32.PACK_AB R7, R137, R138 ;  /* 0x0000008a8907723e */ /* 0x010fe200000010ff */
[-C--:B-----5:R-:W-:Y:S01]  /*9aa0*/  FMUL.FTZ R140, R140, R20.reuse ;  /* 0x000000148c8c7220 */ /* 0x0a0fe20000410000 */
[-C--:B------:R-:W-:Y:S01]  /*9ab0*/  FMUL.FTZ R141, R141, R20.reuse ;  /* 0x000000148d8d7220 */ /* 0x080fe20000410000 */
[-C--:B------:R-:W-:Y:S01]  /*9ac0*/  FMUL.FTZ R148, R148, R20.reuse ;  /* 0x0000001494947220 */ /* 0x080fe20000410000 */
[----:B------:R-:W-:Y:S01]  /*9ad0*/  FMUL.FTZ R149, R149, R20 ;  /* 0x0000001495957220 */ /* 0x000fe20000410000 */
[-C--:B------:R-:W-:Y:S01]  /*9ae0*/  FMUL.FTZ R49, R49, R22.reuse ;  /* 0x0000001631317220 */ /* 0x080fe20000410000 */
[-C--:B------:R-:W-:Y:S01]  /*9af0*/  FMUL.FTZ R36, R36, R22.reuse ;  /* 0x0000001624247220 */ /* 0x080fe20000410000 */
[----:B------:R-:W-:Y:S01]  /*9b00*/  FMUL.FTZ R37, R37, R22 ;  /* 0x0000001625257220 */ /* 0x000fe20000410000 */
[----:B---3--:R-:W-:Y:S01]  /*9b10*/  F2FP.BF16.F32.PACK_AB R3, R204, R185 ;  /* 0x000000b9cc03723e */ /* 0x008fe200000010ff */
[----:B------:R-:W-:Y:S01]  /*9b20*/  FMUL.FTZ R40, R40, R20 ;  /* 0x0000001428287220 */ /* 0x000fe20000410000 */
[----:B-1----:R-:W-:Y:S01]  /*9b30*/  F2FP.BF16.F32.PACK_AB R5, R245, R246 ;  /* 0x000000f6f505723e */ /* 0x002fe200000010ff */
[-C--:B------:R-:W-:Y:S01]  /*9b40*/  FMUL.FTZ R41, R41, R20.reuse ;  /* 0x0000001429297220 */ /* 0x080fe20000410000 */
[----:B------:R-:W-:Y:S01]  /*9b50*/  LOP3.LUT R18, R18, R3, RZ, 0xc0, !PT ;  /* 0x0000000312127212 */ /* 0x000fe200078ec0ff */
[----:B------:R-:W-:Y:S01]  /*9b60*/  FMUL.FTZ R44, R44, R20 ;  /* 0x000000142c2c7220 */ /* 0x000fe20000410000 */
[----:B------:R-:W-:Y:S01]  /*9b70*/  F2FP.BF16.F32.PACK_AB R3, R205, R190 ;  /* 0x000000becd03723e */ /* 0x000fe200000010ff */
[----:B------:R-:W-:Y:S01]  /*9b80*/  FMUL.FTZ R45, R45, R20 ;  /* 0x000000142d2d7220 */ /* 0x000fe20000410000 */
[----:B--2---:R-:W-:Y:S01]  /*9b90*/  F2FP.BF16.F32.PACK_AB R4, R189, R179 ;  /* 0x000000b3bd04723e */ /* 0x004fe200000010ff */
[----:B------:R-:W-:Y:S01]  /*9ba0*/  FMUL.FTZ R142, R142, R15 ;  /* 0x0000000f8e8e7220 */ /* 0x000fe20000410000 */
[----:B------:R-:W-:Y:S01]  /*9bb0*/  LOP3.LUT R19, R19, R3, RZ, 0xc0, !PT ;  /* 0x0000000313137212 */ /* 0x000fe200078ec0ff */
[----:B------:R-:W-:Y:S01]  /*9bc0*/  FMUL.FTZ R143, R143, R15 ;  /* 0x0000000f8f8f7220 */ /* 0x000fe20000410000 */
[----:B------:R-:W-:Y:S01]  /*9bd0*/  F2FP.BF16.F32.PACK_AB R3, R184, R173 ;  /* 0x000000adb803723e */ /* 0x000fe200000010ff */
[-C--:B------:R-:W-:Y:S01]  /*9be0*/  FMUL.FTZ R150, R150, R15.reuse ;  /* 0x0000000f96967220 */ /* 0x080fe20000410000 */
[-C--:B------:R-:W-:Y:S01]  /*9bf0*/  FMUL.FTZ R151, R151, R15.reuse ;  /* 0x0000000f97977220 */ /* 0x080fe20000410000 */
[----:B------:R-:W-:Y:S01]  /*9c00*/  FMUL.FTZ R42, R42, R15 ;  /* 0x0000000f2a2a7220 */ /* 0x000fe20000410000 */
[----:B------:R-:W-:Y:S01]  /*9c10*/  LOP3.LUT R16, R16, R3, RZ, 0xc0, !PT ;  /* 0x0000000310107212 */ /* 0x000fe200078ec0ff */
[-C--:B------:R-:W-:Y:S01]  /*9c20*/  FMUL.FTZ R43, R43, R15.reuse ;  /* 0x0000000f2b2b7220 */ /* 0x080fe20000410000 */
[----:B------:R-:W-:Y:S01]  /*9c30*/  F2FP.BF16.F32.PACK_AB R3, R188, R178 ;  /* 0x000000b2bc03723e */ /* 0x000fe200000010ff */
[-C--:B------:R-:W-:Y:S01]  /*9c40*/  FMUL.FTZ R46, R46, R15.reuse ;  /* 0x0000000f2e2e7220 */ /* 0x080fe20000410000 */
[----:B------:R-:W-:Y:S01]  /*9c50*/  FMUL.FTZ R47, R47, R15 ;  /* 0x0000000f2f2f7220 */ /* 0x000fe20000410000 */
[-C--:B------:R-:W-:Y:S01]  /*9c60*/  FMUL.FTZ R56, R56, R20.reuse ;  /* 0x0000001438387220 */ /* 0x080fe20000410000 */
[----:B------:R-:W-:Y:S01]  /*9c70*/  LOP3.LUT R17, R17, R3, RZ, 0xc0, !PT ;  /* 0x0000000311117212 */ /* 0x000fe200078ec0ff */
[----:B------:R-:W-:Y:S01]  /*9c80*/  FMUL.FTZ R57, R57, R20 ;  /* 0x0000001439397220 */ /* 0x000fe20000410000 */
[----:B------:R-:W-:Y:S01]  /*9c90*/  F2FP.BF16.F32.PACK_AB R3, R252, R251 ;  /* 0x000000fbfc03723e */ /* 0x000fe200000010ff */
[-C--:B------:R-:W-:Y:S01]  /*9ca0*/  FMUL.FTZ R58, R58, R15.reuse ;  /* 0x0000000f3a3a7220 */ /* 0x080fe20000410000 */
[----:B------:R-:W-:Y:S01]  /*9cb0*/  FMUL.FTZ R59, R59, R15 ;  /* 0x0000000f3b3b7220 */ /* 0x000fe20000410000 */
[-C--:B------:R-:W-:Y:S01]  /*9cc0*/  FMUL.FTZ R64, R64, R22.reuse ;  /* 0x0000001640407220 */ /* 0x080fe20000410000 */
[----:B------:R-:W-:Y:S01]  /*9cd0*/  LOP3.LUT R6, R6, R3, RZ, 0xc0, !PT ;  /* 0x0000000306067212 */ /* 0x000fe200078ec0ff */
[C---:B------:R-:W-:Y:S01]  /*9ce0*/  HMMA.16816.F32.BF16 R144, R16.reuse, R24, R144 ;  /* 0x000000181090723c */ /* 0x040fe20000041890 */
[--C-:B------:R-:W-:Y:S01]  /*9cf0*/  HSET2.LE.AND R3, R31, R0.reuse, PT ;  /* 0x000000001f037233 */ /* 0x100fe20003803000 */
[----:B------:R-:W-:Y:S01]  /*9d00*/  FMUL.FTZ R65, R65, R22 ;  /* 0x0000001641417220 */ /* 0x000fe20000410000 */
[-C--:B------:R-:W-:Y:S01]  /*9d10*/  FMUL.FTZ R60, R60, R20.reuse ;  /* 0x000000143c3c7220 */ /* 0x080fe20000410000 */
[-C--:B------:R-:W-:Y:S01]  /*9d20*/  FMUL.FTZ R61, R61, R20.reuse ;  /* 0x000000143d3d7220 */ /* 0x080fe20000410000 */
[----:B------:R-:W-:Y:S01]  /*9d30*/  FMUL.FTZ R62, R62, R15 ;  /* 0x0000000f3e3e7220 */ /* 0x000fe20000410000 */
[----:B------:R-:W-:Y:S01]  /*9d40*/  LOP3.LUT R7, R3, R7, RZ, 0xc0, !PT ;  /* 0x0000000703077212 */ /* 0x000fe200078ec0ff */
[----:B------:R-:W-:Y:S01]  /*9d50*/  HMMA.16816.F32.BF16 R232, R16, R26, R152 ;  /* 0x0000001a10e8723c */ /* 0x000fe20000041898 */
[--C-:B------:R-:W-:Y:S01]  /*9d60*/  HSET2.LE.AND R3, R30, R0.reuse, PT ;  /* 0x000000001e037233 */ /* 0x100fe20003803000 */
[-C--:B------:R-:W-:Y:S01]  /*9d70*/  FMUL.FTZ R63, R63, R15.reuse ;  /* 0x0000000f3f3f7220 */ /* 0x080fe20000410000 */
[-C--:B------:R-:W-:Y:S01]  /*9d80*/  FMUL.FTZ R72, R72, R20.reuse ;  /* 0x0000001448487220 */ /* 0x080fe20000410000 */
[----:B------:R-:W-:Y:S01]  /*9d90*/  FMUL.FTZ R73, R73, R20 ;  /* 0x0000001449497220 */ /* 0x000fe20000410000 */
[-C--:B------:R-:W-:Y:S01]  /*9da0*/  FMUL.FTZ R74, R74, R15.reuse ;  /* 0x0000000f4a4a7220 */ /* 0x080fe20000410000 */
[----:B------:R-:W-:Y:S01]  /*9db0*/  LOP3.LUT R4, R3, R4, RZ, 0xc0, !PT ;  /* 0x0000000403047212 */ /* 0x000fe200078ec0ff */
[----:B------:R-:W-:Y:S01]  /*9dc0*/  IMAD.MOV.U32 R155, RZ, RZ, R205 ;  /* 0x000000ffff9b7224 */ /* 0x000fe200078e00cd */
[----:B------:R-:W-:Y:S01]  /*9dd0*/  HSET2.LE.AND R3, R29, R0, PT ;  /* 0x000000001d037233 */ /* 0x000fe20003803000 */
[----:B------:R-:W-:Y:S01]  /*9de0*/  FMUL.FTZ R75, R75, R15 ;  /* 0x0000000f4b4b7220 */ /* 0x000fe20000410000 */
[----:B------:R-:W1:Y:S01]  /*9df0*/  LDSM.16.MT88.4 R28, [R211+0xa000] ;  /* 0x00a00000d31c783b */ /* 0x000e620000004200 */
[----:B------:R-:W-:Y:S01]  /*9e00*/  MOV R154, R204 ;  /* 0x000000cc009a7202 */ /* 0x000fe20000000f00 */
[-C--:B------:R-:W-:Y:S01]  /*9e10*/  FMUL.FTZ R76, R76, R20.reuse ;  /* 0x000000144c4c7220 */ /* 0x080fe20000410000 */
[----:B------:R-:W-:Y:S01]  /*9e20*/  LOP3.LUT R5, R3, R5, RZ, 0xc0, !PT ;  /* 0x0000000503057212 */ /* 0x000fe200078ec0ff */
[--C-:B------:R-:W-:Y:S01]  /*9e30*/  FFMA.FTZ R3, R200, UR35, -R2.reuse ;  /* 0x00000023c8037c23 */ /* 0x100fe20008010802 */
[-C--:B------:R-:W-:Y:S01]  /*9e40*/  FMUL.FTZ R77, R77, R20.reuse ;  /* 0x000000144d4d7220 */ /* 0x080fe20000410000 */
[-C--:B------:R-:W-:Y:S01]  /*9e50*/  FMUL.FTZ R88, R88, R20.reuse ;  /* 0x0000001458587220 */ /* 0x080fe20000410000 */
[-C--:B------:R-:W-:Y:S01]  /*9e60*/  FMUL.FTZ R78, R78, R15.reuse ;  /* 0x0000000f4e4e7220 */ /* 0x080fe20000410000 */
[-C--:B------:R-:W-:Y:S01]  /*9e70*/  FMUL.FTZ R79, R79, R15.reuse ;  /* 0x0000000f4f4f7220 */ /* 0x080fe20000410000 */
[-C--:B------:R-:W-:Y:S01]  /*9e80*/  FMUL.FTZ R89, R89, R20.reuse ;  /* 0x0000001459597220 */ /* 0x080fe20000410000 */
[C---:B------:R-:W-:Y:S01]  /*9e90*/  HMMA.16816.F32.BF16 R140, R4.reuse, R24, R140 ;  /* 0x00000018048c723c */ /* 0x040fe2000004188c */
[-C--:B------:R-:W-:Y:S01]  /*9ea0*/  FMUL.FTZ R90, R90, R15.reuse ;  /* 0x0000000f5a5a7220 */ /* 0x080fe20000410000 */
[----:B------:R-:W-:Y:S01]  /*9eb0*/  FMUL.FTZ R91, R91, R15 ;  /* 0x0000000f5b5b7220 */ /* 0x000fe20000410000 */
[----:B------:R-:W-:Y:S01]  /*9ec0*/  FMUL.FTZ R92, R92, R20 ;  /* 0x000000145c5c7220 */ /* 0x000fe20000410000 */
[----:B------:R-:W-:Y:S01]  /*9ed0*/  MOV R153, R232 ;  /* 0x000000e800997202 */ /* 0x000fe20000000f00 */
[----:B------:R-:W-:Y:S01]  /*9ee0*/  FMUL.FTZ R93, R93, R20 ;  /* 0x000000145d5d7220 */ /* 0x000fe20000410000 */
[----:B------:R-:W-:Y:S01]  /*9ef0*/  HMMA.16816.F32.BF16 R148, R4, R26, R148 ;  /* 0x0000001a0494723c */ /* 0x000fe20000041894 */
[----:B------:R-:W2:Y:S01]  /*9f00*/  LDSM.16.MT88.4 R24, [R214+0xa000] ;  /* 0x00a00000d618783b */ /* 0x000ea20000004200 */
[----:B------:R-:W-:Y:S01]  /*9f10*/  MOV R152, R233 ;  /* 0x000000e900987202 */ /* 0x000fe20000000f00 */
[-C--:B------:R-:W-:Y:S01]  /*9f20*/  FMUL.FTZ R94, R94, R15.reuse ;  /* 0x0000000f5e5e7220 */ /* 0x080fe20000410000 */
        /* <DEDUP_REMOVED lines=26> */
[-C--:B------:R-:W-:Y:S01]  /*a0d0*/  HMMA.16816.F32.BF16 R240, R16, R28.reuse, R36 ;  /* 0x0000001c10f0723c */ /* 0x080fe20000041824 */
[----:B------:R-:W1:Y:S01]  /*a0e0*/  LDSM.16.MT88.4 R36, [R214+0xb000] ;  /* 0x00b00000d624783b */ /* 0x000e620000004200 */
[-C--:B------:R-:W-:Y:S01]  /*a0f0*/  FMUL.FTZ R126, R126, R15.reuse ;  /* 0x0000000f7e7e7220 */ /* 0x080fe20000410000 */
[----:B------:R-:W-:Y:S01]  /*a100*/  FMUL.FTZ R127, R127, R15 ;  /* 0x0000000f7f7f7220 */ /* 0x000fe20000410000 */
[-C--:B------:R-:W-:Y:S01]  /*a110*/  FMUL.FTZ R68, R68, R22.reuse ;  /* 0x0000001644447220 */ /* 0x080fe20000410000 */
[-C--:B------:R-:W-:Y:S01]  /*a120*/  FMUL.FTZ R69, R69, R22.reuse ;  /* 0x0000001645457220 */ /* 0x080fe20000410000 */
[----:B------:R-:W-:Y:S01]  /*a130*/  HMMA.16816.F32.BF16 R236, R4, R28, R40 ;  /* 0x0000001c04ec723c */ /* 0x000fe20000041828 */
[----:B------:R-:W3:Y:S01]  /*a140*/  LDSM.16.MT88.4 R40, [R213+0xb000] ;  /* 0x00b00000d528783b */ /* 0x000ee20000004200 */
[----:B------:R4:W-:Y:S01]  /*a150*/  MUFU.EX2 R223, R3 ;  /* 0x0000000300df7308 */ /* 0x0009e20000000800 */
[-C--:B------:R-:W-:Y:S01]  /*a160*/  FMUL.FTZ R96, R96, R22.reuse ;  /* 0x0000001660607220 */ /* 0x080fe20000410000 */
[-C--:B------:R-:W-:Y:S01]  /*a170*/  FMUL.FTZ R97, R97, R22.reuse ;  /* 0x0000001661617220 */ /* 0x080fe20000410000 */
[-C--:B------:R-:W-:Y:S01]  /*a180*/  FMUL.FTZ R99, R99, R21.reuse ;  /* 0x0000001563637220 */ /* 0x080fe20000410000 */
[----:B--2---:R-:W-:Y:S01]  /*a190*/  HMMA.16816.F32.BF16 R32, R16, R24, R52 ;  /* 0x000000181020723c */ /* 0x004fe20000041834 */
[-C--:B------:R-:W-:Y:S01]  /*a1a0*/  FMUL.FTZ R80, R80, R22.reuse ;  /* 0x0000001650507220 */ /* 0x080fe20000410000 */
[-C--:B------:R-:W-:Y:S01]  /*a1b0*/  FMUL.FTZ R81, R81, R22.reuse ;  /* 0x0000001651517220 */ /* 0x080fe20000410000 */
[-C--:B------:R-:W-:Y:S01]  /*a1c0*/  FMUL.FTZ R82, R82, R21.reuse ;  /* 0x0000001552527220 */ /* 0x080fe20000410000 */
[-C--:B------:R-:W-:Y:S01]  /*a1d0*/  FMUL.FTZ R83, R83, R21.reuse ;  /* 0x0000001553537220 */ /* 0x080fe20000410000 */
[-C--:B------:R-:W-:Y:S01]  /*a1e0*/  FMUL.FTZ R120, R120, R22.reuse ;  /* 0x0000001678787220 */ /* 0x080fe20000410000 */
[C---:B------:R-:W-:Y:S01]  /*a1f0*/  HMMA.16816.F32.BF16 R44, R4.reuse, R30, R44 ;  /* 0x0000001e042c723c */ /* 0x040fe2000004182c */
[----:B------:R-:W2:Y:S01]  /*a200*/  LDSM.16.MT88.4 R28, [R213+0xa000] ;  /* 0x00a00000d51c783b */ /* 0x000ea20000004200 */
[-C--:B------:R-:W-:Y:S01]  /*a210*/  FMUL.FTZ R121, R121, R22.reuse ;  /* 0x0000001679797220 */ /* 0x080fe20000410000 */
[-C--:B------:R-:W-:Y:S01]  /*a220*/  FMUL.FTZ R122, R122, R21.reuse ;  /* 0x000000157a7a7220 */ /* 0x080fe20000410000 */
[-C--:B------:R-:W-:Y:S01]  /*a230*/  FMUL.FTZ R123, R123, R21.reuse ;  /* 0x000000157b7b7220 */ /* 0x080fe20000410000 */
[-C--:B------:R-:W-:Y:S01]  /*a240*/  FMUL.FTZ R84, R84, R22.reuse ;  /* 0x0000001654547220 */ /* 0x080fe20000410000 */
[C---:B------:R-:W-:Y:S01]  /*a250*/  HMMA.16816.F32.BF16 R56, R4.reuse, R24, R56 ;  /* 0x000000180438723c */ /* 0x040fe20000041838 */
[----:B----4-:R-:W-:Y:S01]  /*a260*/  FFMA.FTZ R3, R199, UR35, -R2 ;  /* 0x00000023c7037c23 */ /* 0x010fe20008010802 */
[-C--:B------:R-:W-:Y:S01]  /*a270*/  FMUL.FTZ R85, R85, R22.reuse ;  /* 0x0000001655557220 */ /* 0x080fe20000410000 */
[-C--:B------:R-:W-:Y:S01]  /*a280*/  FMUL.FTZ R86, R86, R21.reuse ;  /* 0x0000001556567220 */ /* 0x080fe20000410000 */
[-C--:B------:R-:W-:Y:S01]  /*a290*/  FMUL.FTZ R87, R87, R21.reuse ;  /* 0x0000001557577220 */ /* 0x080fe20000410000 */
[----:B------:R4:W-:Y:S01]  /*a2a0*/  MUFU.EX2 R225, R3 ;  /* 0x0000000300e17308 */ /* 0x0009e20000000800 */
[-C--:B------:R-:W-:Y:S01]  /*a2b0*/  HMMA.16816.F32.BF16 R60, R4, R26.reuse, R60 ;  /* 0x0000001a043c723c */ /* 0x080fe2000004183c */
        /* <DEDUP_REMOVED lines=8> */
[----:B------:R-:W-:Y:S01]  /*a340*/  HMMA.16816.F32.BF16 R204, R16, R26, R64 ;  /* 0x0000001a10cc723c */ /* 0x000fe20000041840 */
[----:B------:R-:W-:Y:S01]  /*a350*/  MOV R49, R35 ;  /* 0x0000002300317202 */ /* 0x000fe20000000f00 */
[----:B------:R-:W5:Y:S01]  /*a360*/  LDSM.16.MT88.4 R24, [R209+0xb000] ;  /* 0x00b00000d118783b */ /* 0x000f620000004200 */
[-C--:B------:R-:W-:Y:S01]  /*a370*/  FMUL.FTZ R101, R101, R22.reuse ;  /* 0x0000001665657220 */ /* 0x080fe20000410000 */
[-C--:B------:R-:W-:Y:S01]  /*a380*/  FMUL.FTZ R102, R102, R21.reuse ;  /* 0x0000001566667220 */ /* 0x080fe20000410000 */
[----:B------:R-:W-:Y:S01]  /*a390*/  FMUL.FTZ R103, R103, R21 ;  /* 0x0000001567677220 */ /* 0x000fe20000410000 */
[----:B------:R-:W5:Y:S01]  /*a3a0*/  LDSM.16.MT88.4 R32, [R211+0xb000] ;  /* 0x00b00000d320783b */ /* 0x000f620000004200 */
[C---:B-1----:R-:W-:Y:S01]  /*a3b0*/  HMMA.16816.F32.BF16 R112, R4.reuse, R36, R112 ;  /* 0x000000240470723c */ /* 0x042fe20000041870 */
[--C-:B----4-:R-:W-:Y:S01]  /*a3c0*/  FFMA.FTZ R3, R193, UR35, -R2.reuse ;  /* 0x00000023c1037c23 */ /* 0x110fe20008010802 */
[----:B------:R-:W-:Y:S01]  /*a3d0*/  FFMA.FTZ R2, R192, UR35, -R2 ;  /* 0x00000023c0027c23 */ /* 0x000fe20008010802 */
[----:B------:R-:W-:Y:S01]  /*a3e0*/  IMAD.MOV.U32 R64, RZ, RZ, R184 ;  /* 0x000000ffff407224 */ /* 0x000fe200078e00b8 */
[----:B------:R-:W-:Y:S01]  /*a3f0*/  MOV R67, R173 ;  /* 0x000000ad00437202 */ /* 0x000fe20000000f00 */
[----:B------:R-:W-:Y:S01]  /*a400*/  MUFU.EX2 R231, R3 ;  /* 0x0000000300e77308 */ /* 0x000fe20000000800 */
[C---:B------:R-:W-:Y:S01]  /*a410*/  HMMA.16816.F32.BF16 R116, R4.reuse, R38, R116 ;  /* 0x000000260474723c */ /* 0x040fe20000041874 */
[----:B------:R-:W-:Y:S01]  /*a420*/  MOV R65, R179 ;  /* 0x000000b300417202 */ /* 0x000fe20000000f00 */
[----:B------:R-:W-:Y:S01]  /*a430*/  FMUL.FTZ R128, R128, R22 ;  /* 0x0000001680807220 */ /* 0x000fe20000410000 */
[----:B------:R-:W-:Y:S01]  /*a440*/  MOV R66, R178 ;  /* 0x000000b200427202 */ /* 0x000fe20000000f00 */
[-C--:B------:R-:W-:Y:S01]  /*a450*/  FMUL.FTZ R129, R129, R22.reuse ;  /* 0x0000001681817220 */ /* 0x080fe20000410000 */
[-C--:B------:R-:W-:Y:S01]  /*a460*/  FMUL.FTZ R130, R130, R21.reuse ;  /* 0x0000001582827220 */ /* 0x080fe20000410000 */
[C---:B---3--:R-:W-:Y:S01]  /*a470*/  HMMA.16816.F32.BF16 R164, R4.reuse, R40, R164 ;  /* 0x0000002804a4723c */ /* 0x048fe200000418a4 */
[----:B------:R1:W-:Y:S01]  /*a480*/  MUFU.EX2 R230, R2 ;  /* 0x0000000200e67308 */ /* 0x0003e20000000800 */
[-C--:B------:R-:W-:Y:S01]  /*a490*/  FMUL.FTZ R131, R131, R21.reuse ;  /* 0x0000001583837220 */ /* 0x080fe20000410000 */
[-C--:B------:R-:W-:Y:S01]  /*a4a0*/  FMUL.FTZ R160, R160, R22.reuse ;  /* 0x00000016a0a07220 */ /* 0x080fe20000410000 */
[-C--:B------:R-:W-:Y:S01]  /*a4b0*/  FMUL.FTZ R161, R161, R22.reuse ;  /* 0x00000016a1a17220 */ /* 0x080fe20000410000 */
[-C--:B------:R-:W-:Y:S01]  /*a4c0*/  FMUL.FTZ R162, R162, R21.reuse ;  /* 0x00000015a2a27220 */ /* 0x080fe20000410000 */
[C---:B--2---:R-:W-:Y:S01]  /*a4d0*/  HMMA.16816.F32.BF16 R72, R4.reuse, R28, R72 ;  /* 0x0000001c0448723c */ /* 0x044fe20000041848 */
[-C--:B------:R-:W-:Y:S01]  /*a4e0*/  FMUL.FTZ R163, R163, R21.reuse ;  /* 0x00000015a3a37220 */ /* 0x080fe20000410000 */
[-C--:B------:R-:W-:Y:S01]  /*a4f0*/  FMUL.FTZ R168, R168, R22.reuse ;  /* 0x00000016a8a87220 */ /* 0x080fe20000410000 */
[----:B------:R-:W-:Y:S01]  /*a500*/  FMUL.FTZ R169, R169, R22 ;  /* 0x00000016a9a97220 */ /* 0x000fe20000410000 */
[-C--:B------:R-:W-:Y:S01]  /*a510*/  FMUL.FTZ R170, R170, R21.reuse ;  /* 0x00000015aaaa7220 */ /* 0x080fe20000410000 */
[----:B------:R-:W-:Y:S01]  /*a520*/  FMUL.FTZ R171, R171, R21 ;  /* 0x00000015abab7220 */ /* 0x000fe20000410000 */
[C---:B------:R-:W-:Y:S06]  /*a530*/  HMMA.16816.F32.BF16 R76, R4.reuse, R30, R76 ;  /* 0x0000001e044c723c */ /* 0x040fec000004184c */
[----:B------:R-:W-:Y:S01]  /*a540*/  HMMA.16816.F32.BF16 R52, R4, R42, R124 ;  /* 0x0000002a0434723c */ /* 0x000fe2000004187c */
[----:B-1----:R-:W-:-:S04]  /*a550*/  FFMA.FTZ R2, R202, UR35, -R8 ;  /* 0x00000023ca027c23 */ /* 0x002fc80008010808 */
[----:B------:R1:W-:Y:S01]  /*a560*/  MUFU.EX2 R200, R2 ;  /* 0x0000000200c87308 */ /* 0x0003e20000000800 */
[C---:B-----5:R-:W-:Y:S01]  /*a570*/  HMMA.16816.F32.BF16 R88, R4.reuse, R24, R88 ;  /* 0x000000180458723c */ /* 0x060fe20000041858 */
[----:B------:R-:W-:Y:S02]  /*a580*/  MOV R126, R185 ;  /* 0x000000b9007e7202 */ /* 0x000fe40000000f00 */
[----:B------:R-:W-:Y:S02]  /*a590*/  MOV R127, R190 ;  /* 0x000000be007f7202 */ /* 0x000fe40000000f00 */
[----:B------:R-:W-:Y:S01]  /*a5a0*/  MOV R125, R189 ;  /* 0x000000bd007d7202 */ /* 0x000fe20000000f00 */
[----:B------:R-:W-:Y:S01]  /*a5b0*/  HMMA.16816.F32.BF16 R92, R4, R26, R92 ;  /* 0x0000001a045c723c */ /* 0x000fe2000004185c */
[----:B------:R-:W-:-:S05]  /*a5c0*/  MOV R124, R188 ;  /* 0x000000bc007c7202 */ /* 0x000fca0000000f00 */
[C---:B------:R-:W-:Y:S06]  /*a5d0*/  HMMA.16816.F32.BF16 R104, R4.reuse, R32, R104 ;  /* 0x000000200468723c */ /* 0x040fec0000041868 */
[----:B------:R-:W-:Y:S06]  /*a5e0*/  HMMA.16816.F32.BF16 R156, R4, R34, R156 ;  /* 0x00000022049c723c */ /* 0x000fec000004189c */
[----:B------:R-:W-:Y:S01]  /*a5f0*/  HMMA.16816.F32.BF16 R68, R16, R28, R68 ;  /* 0x0000001c1044723c */ /* 0x000fe20000041844 */
[----:B------:R-:W-:-:S04]  /*a600*/  IMAD.WIDE.U32 R4, R244, -0x2daee0ad, RZ ;  /* 0xd2511f53f4047825 */ /* 0x000fc800078e00ff */
[----:B------:R-:W-:Y:S01]  /*a610*/  FFMA.FTZ R6, R201, UR35, -R8 ;  /* 0x00000023c9067c23 */ /* 0x000fe20008010808 */
[C---:B------:R-:W-:Y:S01]  /*a620*/  HMMA.16816.F32.BF16 R184, R16.reuse, R26, R96 ;  /* 0x0000001a10b8723c */ /* 0x040fe20000041860 */
[----:B------:R-:W-:Y:S02]  /*a630*/  MOV R28, R174 ;  /* 0x000000ae001c7202 */ /* 0x000fe40000000f00 */
[----:B------:R2:W-:Y:S01]  /*a640*/  MUFU.EX2 R199, R6 ;  /* 0x0000000600c77308 */ /* 0x0005e20000000800 */
[----:B------:R-:W-:Y:S02]  /*a650*/  MOV R29, R175 ;  /* 0x000000af001d7202 */ /* 0x000fe40000000f00 */
[----:B------:R-:W-:Y:S01]  /*a660*/  LOP3.LUT R3, R5, UR29, R28, 0x96, !PT ;  /* 0x0000001d05037c12 */ /* 0x000fe2000f8e961c */
[----:B------:R-:W-:Y:S01]  /*a670*/  HMMA.16816.F32.BF16 R188, R16, R30, R80 ;  /* 0x0000001e10bc723c */ /* 0x000fe20000041850 */
[C---:B------:R-:W-:Y:S01]  /*a680*/  LOP3.LUT R26, R4.reuse, 0xffff, RZ, 0xc0, !PT ;  /* 0x0000ffff041a7812 */ /* 0x040fe200078ec0ff */
[----:B------:R-:W-:Y:S01]  /*a690*/  IMAD.MOV.U32 R96, RZ, RZ, R48 ;  /* 0x000000ffff607224 */ /* 0x000fe200078e0030 */
[----:B------:R-:W-:-:S02]  /*a6a0*/  LOP3.LUT R29, R4, 0xff, RZ, 0xc0, !PT ;  /* 0x000000ff041d7812 */ /* 0x000fc400078ec0ff */
[--C-:B------:R-:W-:Y:S01]  /*a6b0*/  SHF.R.U32.HI R28, RZ, 0x10, R4.reuse ;  /* 0x00000010ff1c7819 */ /* 0x100fe20000011604 */
[C---:B------:R-:W-:Y:S01]  /*a6c0*/  HMMA.16816.F32.BF16 R172, R16.reuse, R38, R120 ;  /* 0x0000002610ac723c */ /* 0x040fe20000041878 */
[----:B------:R-:W-:Y:S01]  /*a6d0*/  SHF.R.U32.HI R27, RZ, 0x18, R4 ;  /* 0x00000018ff1b7819 */ /* 0x000fe20000011604 */
[----:B------:R-:W-:Y:S01]  /*a6e0*/  IMAD.WIDE.U32 R4, R203, -0x2daee0ad, RZ ;  /* 0xd2511f53cb047825 */ /* 0x000fe200078e00ff */
[----:B------:R-:W-:Y:S02]  /*a6f0*/  MOV R82, R176 ;  /* 0x000000b000527202 */ /* 0x000fe40000000f00 */
[----:B------:R-:W-:Y:S01]  /*a700*/  MOV R80, R127 ;  /* 0x0000007f00507202 */ /* 0x000fe20000000f00 */
[C---:B------:R-:W-:Y:S01]  /*a710*/  HMMA.16816.F32.BF16 R84, R16.reuse, R24, R84 ;  /* 0x000000181054723c */ /* 0x040fe20000041854 */
[----:B------:R-:W-:Y:S01]  /*a720*/  MOV R123, R23 ;  /* 0x00000017007b7202 */ /* 0x000fe20000000f00 */
[----:B------:R-:W-:Y:S01]  /*a730*/  IMAD.MOV.U32 R122, RZ, RZ, R139 ;  /* 0x000000ffff7a7224 */ /* 0x000fe200078e008b */
[C---:B------:R-:W-:Y:S01]  /*a740*/  LOP3.LUT R7, R4.reuse, 0xffff, RZ, 0xc0, !PT ;  /* 0x0000ffff04077812 */ /* 0x040fe200078ec0ff */
[----:B------:R-:W-:Y:S01]  /*a750*/  IMAD.MOV.U32 R83, RZ, RZ, R177 ;  /* 0x000000ffff537224 */ /* 0x000fe200078e00b1 */
[----:B------:R-:W-:Y:S01]  /*a760*/  SHF.R.U32.HI R23, RZ, 0x18, R4 ;  /* 0x00000018ff177819 */ /* 0x000fe20000011604 */
[C---:B------:R-:W-:Y:S01]  /*a770*/  HMMA.16816.F32.BF16 R176, R16.reuse, R34, R108 ;  /* 0x0000002210b0723c */ /* 0x040fe2000004186c */
[----:B------:R-:W-:Y:S01]  /*a780*/  LOP3.LUT R25, R4, 0xff, RZ, 0xc0, !PT ;  /* 0x000000ff04197812 */ /* 0x000fe200078ec0ff */
[----:B------:R-:W-:Y:S01]  /*a790*/  IMAD.MOV.U32 R81, RZ, RZ, R126 ;  /* 0x000000ffff517224 */ /* 0x000fe200078e007e */
[----:B------:R-:W-:Y:S01]  /*a7a0*/  SHF.R.U32.HI R24, RZ, 0x10, R4 ;  /* 0x00000010ff187819 */ /* 0x000fe20000011604 */
[----:B------:R-:W-:Y:S01]  /*a7b0*/  FFMA.FTZ R4, R194, UR35, -R8 ;  /* 0x00000023c2047c23 */ /* 0x000fe20008010808 */
[----:B-1----:R-:W-:Y:S01]  /*a7c0*/  LOP3.LUT R2, R5, UR29, R82, 0x96, !PT ;  /* 0x0000001d05027c12 */ /* 0x002fe2000f8e9652 */
[----:B------:R-:W-:Y:S01]  /*a7d0*/  FFMA.FTZ R5, R195, UR35, -R8 ;  /* 0x00000023c3057c23 */ /* 0x000fe20008010808 */
[----:B--2---:R-:W-:Y:S01]  /*a7e0*/  LOP3.LUT R6, R28, 0xff, RZ, 0xc0, !PT ;  /* 0x000000ff1c067812 */ /* 0x004fe200078ec0ff */
[----:B------:R1:W-:Y:S01]  /*a7f0*/  MUFU.EX2 R193, R4 ;  /* 0x0000000400c17308 */ /* 0x0003e20000000800 */
[----:B------:R-:W-:Y:S01]  /*a800*/  SHF.R.U32.HI R8, RZ, 0x8, R26 ;  /* 0x00000008ff087819 */ /* 0x000fe2000001161a */
[----:B------:R-:W-:Y:S01]  /*a810*/  HMMA.16816.F32.BF16 R100, R16, R32, R100 ;  /* 0x000000201064723c */ /* 0x000fe20000041864 */
[----:B------:R-:W-:-:S02]  /*a820*/  PRMT R27, R6, 0x5410, R27 ;  /* 0x00005410061b7816 */ /* 0x000fc4000000001b */
[----:B------:R-:W-:Y:S02]  /*a830*/  PRMT R26, R29, 0x5410, R8 ;  /* 0x000054101d1a7816 */ /* 0x000fe40000000008 */
[----:B------:R-:W-:Y:S01]  /*a840*/  SHF.R.U32.HI R8, RZ, 0x18, R3 ;  /* 0x00000018ff087819 */ /* 0x000fe20000011603 */
[----:B------:R2:W3:Y:S01]  /*a850*/  MUFU.EX2 R194, R5 ;  /* 0x0000000500c27308 */ /* 0x0004e20000000800 */
[----:B------:R-:W-:Y:S01]  /*a860*/  MOV R111, R154 ;  /* 0x0000009a006f7202 */ /* 0x000fe20000000f00 */
[C---:B------:R-:W-:Y:S01]  /*a870*/  HMMA.16816.F32.BF16 R32, R16.reuse, R42, R128 ;  /* 0x0000002a1020723c */ /* 0x040fe20000041880 */
[----:B------:R-:W-:Y:S02]  /*a880*/  MOV R110, R155 ;  /* 0x0000009b006e7202 */ /* 0x000fe40000000f00 */
[----:B------:R-:W-:Y:S02]  /*a890*/  MOV R120, R153 ;  /* 0x0000009900787202 */ /* 0x000fe40000000f00 */
[----:B------:R-:W-:Y:S01]  /*a8a0*/  MOV R121, R152 ;  /* 0x0000009800797202 */ /* 0x000fe20000000f00 */
[----:B------:R-:W-:Y:S01]  /*a8b0*/  HMMA.16816.F32.BF16 R160, R16, R36, R160 ;  /* 0x0000002410a0723c */ /* 0x000fe200000418a0 */
[----:B-1----:R-:W-:Y:S01]  /*a8c0*/  FFMA.FTZ R4, R197, UR35, -R9 ;  /* 0x00000023c5047c23 */ /* 0x002fe20008010809 */
[----:B------:R-:W1:Y:S01]  /*a8d0*/  LDSM.16.MT88.4 R152, [R209+0xa800] ;  /* 0x00a80000d198783b */ /* 0x000e620000004200 */
[----:B------:R-:W-:-:S02]  /*a8e0*/  MOV R83, R124 ;  /* 0x0000007c00537202 */ /* 0x000fc40000000f00 */
[----:B------:R4:W-:Y:S01]  /*a8f0*/  MUFU.EX2 R139, R4 ;  /* 0x00000004008b7308 */ /* 0x0009e20000000800 */
[----:B------:R-:W-:Y:S01]  /*a900*/  MOV R82, R125 ;  /* 0x0000007d00527202 */ /* 0x000fe20000000f00 */
[----:B------:R-:W-:Y:S01]  /*a910*/  HMMA.16816.F32.BF16 R168, R16, R40, R168 ;  /* 0x0000002810a8723c */ /* 0x000fe200000418a8 */
[----:B------:R-:W-:Y:S02]  /*a920*/  MOV R97, R51 ;  /* 0x0000003300617202 */ /* 0x000fe40000000f00 */
[----:B--2---:R-:W-:Y:S01]  /*a930*/  SHF.R.U32.HI R5, RZ, 0x8, R7 ;  /* 0x00000008ff057819 */ /* 0x004fe20000011607 */
[----:B------:R-:W-:Y:S01]  /*a940*/  IMAD.MOV.U32 R195, RZ, RZ, R82 ;  /* 0x000000ffffc37224 */ /* 0x000fe200078e0052 */
[----:B------:R-:W-:Y:S02]  /*a950*/  SHF.R.U32.HI R7, RZ, 0x10, R3 ;  /* 0x00000010ff077819 */ /* 0x000fe40000011603 */
[----:B------:R-:W-:Y:S01]  /*a960*/  PRMT R25, R25, 0x5410, R5 ;  /* 0x0000541019197816 */ /* 0x000fe20000000005 */
[----:B------:R-:W-:Y:S01]  /*a970*/  IMAD.MOV.U32 R17, RZ, RZ, R97 ;  /* 0x000000ffff117224 */ /* 0x000fe200078e0061 */
[----:B------:R-:W-:-:S02]  /*a980*/  LOP3.LUT R5, R24, 0xff, RZ, 0xc0, !PT ;  /* 0x000000ff18057812 */ /* 0x000fc400078ec0ff */
[----:B------:R-:W-:Y:S02]  /*a990*/  MOV R98, R50 ;  /* 0x0000003200627202 */ /* 0x000fe40000000f00 */
[----:B------:R-:W-:Y:S01]  /*a9a0*/  PRMT R24, R5, 0x5410, R23 ;  /* 0x0000541005187816 */ /* 0x000fe20000000017 */
[--C-:B------:R-:W-:Y:S01]  /*a9b0*/  FFMA.FTZ R5, R198, UR35, -R9.reuse ;  /* 0x00000023c6057c23 */ /* 0x100fe20008010809 */
[C---:B----4-:R-:W-:Y:S02]  /*a9c0*/  LOP3.LUT R4, R3.reuse, 0xffff, RZ, 0xc0, !PT ;  /* 0x0000ffff03047812 */ /* 0x050fe400078ec0ff */
[----:B------:R-:W-:Y:S01]  /*a9d0*/  LOP3.LUT R23, R3, 0xff, RZ, 0xc0, !PT ;  /* 0x000000ff03177812 */ /* 0x000fe200078ec0ff */
[----:B------:R2:W4:Y:S01]  /*a9e0*/  MUFU.EX2 R31, R5 ;  /* 0x00000005001f7308 */ /* 0x0005220000000800 */
[----:B------:R-:W-:Y:S01]  /*a9f0*/  SHF.R.U32.HI R6, RZ, 0x8, R4 ;  /* 0x00000008ff067819 */ /* 0x000fe20000011604 */
[----:B------:R-:W-:Y:S01]  /*aa00*/  FFMA.FTZ R4, R196, UR35, -R9 ;  /* 0x00000023c4047c23 */ /* 0x000fe20008010809 */
[----:B------:R-:W-:-:S02]  /*aa10*/  LOP3.LUT R3, R7, 0xff, RZ, 0xc0, !PT ;  /* 0x000000ff07037812 */ /* 0x000fc400078ec0ff */
[----:B------:R-:W-:Y:S02]  /*aa20*/  PRMT R23, R23, 0x5410, R6 ;  /* 0x0000541017177816 */ /* 0x000fe40000000006 */
[----:B------:R-:W-:Y:S01]  /*aa30*/  LOP3.LUT R7, R2, 0xff, RZ, 0xc0, !PT ;  /* 0x000000ff02077812 */ /* 0x000fe200078ec0ff */
[----:B------:R5:W-:Y:S01]  /*aa40*/  MUFU.EX2 R192, R4 ;  /* 0x0000000400c07308 */ /* 0x000be20000000800 */
[----:B------:R-:W-:Y:S02]  /*aa50*/  SHF.R.U32.HI R6, RZ, 0x18, R2 ;  /* 0x00000018ff067819 */ /* 0x000fe40000011602 */
[----:B------:R-:W-:Y:S02]  /*aa60*/  MOV R99, R49 ;  /* 0x0000003100637202 */ /* 0x000fe40000000f00 */
[----:B------:R-:W-:Y:S01]  /*aa70*/  MOV R244, R110 ;  /* 0x0000006e00f47202 */ /* 0x000fe20000000f00 */
[----:B------:R-:W1:Y:S01]  /*aa80*/  LDSM.16.MT88.4 R48, [R211+0xa800] ;  /* 0x00a80000d330783b */ /* 0x000e620000004200 */
[----:B------:R-:W-:-:S02]  /*aa90*/  MOV R202, R111 ;  /* 0x0000006f00ca7202 */ /* 0x000fc40000000f00 */
[----:B--2---:R-:W-:Y:S01]  /*aaa0*/  LOP3.LUT R5, R2, 0xffff, RZ, 0xc0, !PT ;  /* 0x0000ffff02057812 */ /* 0x004fe200078ec0ff */
[----:B------:R-:W-:Y:S01]  /*aab0*/  LDSM.16.MT88.4 R108, [R211+0xb800] ;  /* 0x00b80000d36c783b */ /* 0x000fe20000004200 */
[----:B------:R-:W-:Y:S02]  /*aac0*/  MOV R16, R96 ;  /* 0x0000006000107202 */ /* 0x000fe40000000f00 */
[----:B------:R-:W-:Y:S02]  /*aad0*/  SHF.R.U32.HI R5, RZ, 0x8, R5 ;  /* 0x00000008ff057819 */ /* 0x000fe40000011605 */
[----:B------:R-:W-:Y:S01]  /*aae0*/  MOV R18, R98 ;  /* 0x0000006200127202 */ /* 0x000fe20000000f00 */
[----:B-----5:R-:W-:Y:S01]  /*aaf0*/  FFMA.FTZ R4, R180, UR35, -R9 ;  /* 0x00000023b4047c23 */ /* 0x020fe20008010809 */
[----:B------:R-:W-:Y:S02]  /*ab00*/  PRMT R9, R3, 0x5410, R8 ;  /* 0x0000541003097816 */ /* 0x000fe40000000008 */
[----:B------:R-:W-:Y:S01]  /*ab10*/  SHF.R.U32.HI R3, RZ, 0x10, R2 ;  /* 0x00000010ff037819 */ /* 0x000fe20000011602 */
[----:B------:R2:W-:Y:S01]  /*ab20*/  MUFU.EX2 R30, R4 ;  /* 0x00000004001e7308 */ /* 0x0005e20000000800 */
[----:B------:R-:W-:Y:S01]  /*ab30*/  FFMA.FTZ R2, R132, UR35, -R14 ;  /* 0x0000002384027c23 */ /* 0x000fe2000801080e */
[----:B------:R-:W-:-:S02]  /*ab40*/  PRMT R8, R7, 0x5410, R5 ;  /* 0x0000541007087816 */ /* 0x000fc40000000005 */
[----:B------:R-:W-:Y:S02]  /*ab50*/  LOP3.LUT R3, R3, 0xff, RZ, 0xc0, !PT ;  /* 0x000000ff03037812 */ /* 0x000fe400078ec0ff */
[----:B---3--:R-:W-:Y:S02]  /*ab60*/  F2FP.BF16.F32.PACK_AB R5, R193, R194 ;  /* 0x000000c2c105723e */ /* 0x008fe400000010ff */
[----:B------:R-:W-:Y:S01]  /*ab70*/  PRMT R7, R3, 0x5410, R6 ;  /* 0x0000541003077816 */ /* 0x000fe20000000006 */
[----:B------:R3:W-:Y:S01]  /*ab80*/  MUFU.EX2 R29, R2 ;  /* 0x00000002001d7308 */ /* 0x0007e20000000800 */
[--C-:B------:R-:W-:Y:S01]  /*ab90*/  FFMA.FTZ R3, R182, UR35, -R14.reuse ;  /* 0x00000023b6037c23 */ /* 0x100fe2000801080e */
[--C-:B------:R-:W-:Y:S01]  /*aba0*/  FFMA.FTZ R6, R181, UR35, -R14.reuse ;  /* 0x00000023b5067c23 */ /* 0x100fe2000801080e */
[----:B------:R-:W-:Y:S02]  /*abb0*/  MOV R19, R99 ;  /* 0x0000006300137202 */ /* 0x000fe40000000f00 */
[----:B------:R-:W-:Y:S01]  /*abc0*/  MOV R203, R80 ;  /* 0x0000005000cb7202 */ /* 0x000fe20000000f00 */
[----:B------:R-:W-:Y:S01]  /*abd0*/  LDSM.16.MT88.4 R96, [R209+0xb800] ;  /* 0x00b80000d160783b */ /* 0x000fe20000004200 */
[----:B------:R-:W-:Y:S01]  /*abe0*/  MOV R201, R81 ;  /* 0x0000005100c97202 */ /* 0x000fe20000000f00 */
[----:B--2---:R-:W-:Y:S01]  /*abf0*/  FFMA.FTZ R4, R183, UR35, -R14 ;  /* 0x00000023b7047c23 */ /* 0x004fe2000801080e */
[----:B------:R-:W-:Y:S01]  /*ac00*/  MOV R197, R83 ;  /* 0x0000005300c57202 */ /* 0x000fe20000000f00 */
[----:B------:R2:W-:Y:S01]  /*ac10*/  MUFU.EX2 R14, R3 ;  /* 0x00000003000e7308 */ /* 0x0005e20000000800 */
[----:B------:R-:W-:Y:S01]  /*ac20*/  MOV R198, R64 ;  /* 0x0000004000c67202 */ /* 0x000fe20000000f00 */
[----:B------:R-:W5:Y:S01]  /*ac30*/  LDSM.16.MT88.4 R80, [R213+0xa800] ;  /* 0x00a80000d550783b */ /* 0x000f620000004200 */
[----:B------:R-:W-:-:S02]  /*ac40*/  MOV R196, R65 ;  /* 0x0000004100c47202 */ /* 0x000fc40000000f00 */
[----:B------:R-:W-:Y:S02]  /*ac50*/  MOV R180, R66 ;  /* 0x0000004200b47202 */ /* 0x000fe40000000f00 */
[----:B---3--:R-:W-:Y:S01]  /*ac60*/  HSET2.LE.AND R2, R26, R0, PT ;  /* 0x000000001a027233 */ /* 0x008fe20003803000 */
[----:B------:R3:W1:Y:S01]  /*ac70*/  MUFU.EX2 R28, R4 ;  /* 0x00000004001c7308 */ /* 0x0006620000000800 */
[----:B------:R-:W-:Y:S02]  /*ac80*/  MOV R132, R67 ;  /* 0x0000004300847202 */ /* 0x000fe40000000f00 */
[----:B------:R-:W5:Y:S01]  /*ac90*/  LDSM.16.MT88.4 R64, [R214+0xa800] ;  /* 0x00a80000d640783b */ /* 0x000f620000004200 */
[----:B--2---:R-:W-:-:S04]  /*aca0*/  F2FP.BF16.F32.PACK_AB R3, R230, R231 ;  /* 0x000000e7e603723e */ /* 0x004fc800000010ff */
[----:B------:R-:W-:Y:S02]  /*acb0*/  LOP3.LUT R130, R2, R3, RZ, 0xc0, !PT ;  /* 0x0000000302827212 */ /* 0x000fe400078ec0ff */
[--C-:B------:R-:W-:Y:S02]  /*acc0*/  HSET2.LE.AND R2, R23, R0.reuse, PT ;  /* 0x0000000017027233 */ /* 0x100fe40003803000 */
[----:B---3--:R-:W-:Y:S02]  /*acd0*/  HSET2.LE.AND R4, R27, R0, PT ;  /* 0x000000001b047233 */ /* 0x008fe40003803000 */
[----:B------:R-:W-:-:S03]  /*ace0*/  F2FP.BF16.F32.PACK_AB R3, R225, R223 ;  /* 0x000000dfe103723e */ /* 0x000fc600000010ff */
[----:B------:R-:W-:Y:S02]  /*acf0*/  LOP3.LUT R131, R4, R5, RZ, 0xc0, !PT ;  /* 0x0000000504837212 */ /* 0x000fe400078ec0ff */
[--C-:B------:R-:W-:Y:S02]  /*ad00*/  HSET2.LE.AND R4, R9, R0.reuse, PT ;  /* 0x0000000009047233 */ /* 0x100fe40003803000 */
[----:B------:R-:W2:Y:S01]  /*ad10*/  MUFU.EX2 R9, R6 ;  /* 0x0000000600097308 */ /* 0x000ea20000000800 */
[----:B------:R-:W-:Y:S02]  /*ad20*/  F2FP.BF16.F32.PACK_AB R5, R199, R200 ;  /* 0x000000c8c705723e */ /* 0x000fe400000010ff */
[----:B------:R-:W-:Y:S02]  /*ad30*/  LOP3.LUT R128, R2, R3, RZ, 0xc0, !PT ;  /* 0x0000000302807212 */ /* 0x000fe400078ec0ff */
[----:B------:R-:W-:Y:S02]  /*ad40*/  LOP3.LUT R129, R4, R5, RZ, 0xc0, !PT ;  /* 0x0000000504817212 */ /* 0x000fe400078ec0ff */
[--C-:B------:R-:W-:Y:S01]  /*ad50*/  HSET2.LE.AND R2, R8, R0.reuse, PT ;  /* 0x0000000008027233 */ /* 0x100fe20003803000 */
[----:B------:R-:W-:Y:S01]  /*ad60*/  FFMA.FTZ R8, R247, R21, R180 ;  /* 0x00000015f7087223 */ /* 0x000fe200000100b4 */
[----:B------:R-:W-:-:S02]  /*ad70*/  HSET2.LE.AND R4, R7, R0, PT ;  /* 0x0000000007047233 */ /* 0x000fc40003803000 */
[----:B----4-:R-:W-:Y:S01]  /*ad80*/  F2FP.BF16.F32.PACK_AB R3, R31, R139 ;  /* 0x0000008b1f03723e */ /* 0x010fe200000010ff */
[C---:B-1----:R-:W-:Y:S01]  /*ad90*/  HMMA.16816.F32.BF16 R144, R128.reuse, R152, R144 ;  /* 0x000000988090723c */ /* 0x042fe20000041890 */
[----:B------:R-:W-:Y:S02]  /*ada0*/  F2FP.BF16.F32.PACK_AB R5, R28, R29 ;  /* 0x0000001d1c05723e */ /* 0x000fe400000010ff */
[----:B------:R-:W-:Y:S02]  /*adb0*/  LOP3.LUT R124, R2, R3, RZ, 0xc0, !PT ;  /* 0x00000003027c7212 */ /* 0x000fe400078ec0ff */
[----:B------:R-:W-:Y:S01]  /*adc0*/  LOP3.LUT R125, R4, R5, RZ, 0xc0, !PT ;  /* 0x00000005047d7212 */ /* 0x000fe200078ec0ff */
[----:B------:R-:W-:Y:S01]  /*add0*/  HMMA.16816.F32.BF16 R36, R128, R48, R240 ;  /* 0x000000308024723c */ /* 0x000fe200000418f0 */
[--C-:B------:R-:W-:Y:S02]  /*ade0*/  HSET2.LE.AND R2, R25, R0.reuse, PT ;  /* 0x0000000019027233 */ /* 0x100fe40003803000 */
[----:B------:R-:W-:-:S02]  /*adf0*/  HSET2.LE.AND R4, R24, R0, PT ;  /* 0x0000000018047233 */ /* 0x000fc40003803000 */
[----:B------:R-:W-:Y:S01]  /*ae00*/  F2FP.BF16.F32.PACK_AB R3, R30, R192 ;  /* 0x000000c01e03723e */ /* 0x000fe200000010ff */
[C---:B-----5:R-:W-:Y:S01]  /*ae10*/  HMMA.16816.F32.BF16 R68, R128.reuse, R80, R68 ;  /* 0x000000508044723c */ /* 0x060fe20000041844 */
[----:B--2---:R-:W-:Y:S02]  /*ae20*/  F2FP.BF16.F32.PACK_AB R5, R9, R14 ;  /* 0x0000000e0905723e */ /* 0x004fe400000010ff */
[----:B------:R-:W-:Y:S01]  /*ae30*/  LOP3.LUT R126, R2, R3, RZ, 0xc0, !PT ;  /* 0x00000003027e7212 */ /* 0x000fe200078ec0ff */
[----:B------:R-:W-:Y:S01]  /*ae40*/  FFMA.FTZ R3, R249, R20, R196 ;  /* 0x00000014f9037223 */ /* 0x000fe200000100c4 */
[----:B------:R-:W-:Y:S01]  /*ae50*/  LOP3.LUT R127, R4, R5, RZ, 0xc0, !PT ;  /* 0x00000005047f7212 */ /* 0x000fe200078ec0ff */
[----:B------:R-:W-:Y:S01]  /*ae60*/  FFMA.FTZ R2, R250, R15, R246 ;  /* 0x0000000ffa027223 */ /* 0x000fe200000100f6 */
[----:B------:R-:W-:Y:S01]  /*ae70*/  LDSM.16.MT88.4 R4, [R213+0xb800] ;  /* 0x00b80000d504783b */ /* 0x000fe20000004200 */
[----:B------:R-:W-:Y:S01]  /*ae80*/  FADD.FTZ R3, R195, R3 ;  /* 0x00000003c3037221 */ /* 0x000fe20000010000 */
[----:B------:R-:W-:Y:S01]  /*ae90*/  HMMA.16816.F32.BF16 R84, R128, R96, R84 ;  /* 0x000000608054723c */ /* 0x000fe20000041854 */
[----:B------:R-:W-:-:S02]  /*aea0*/  FADD.FTZ R2, R245, R2 ;  /* 0x00000002f5027221 */ /* 0x000fc40000010000 */
[----:B------:R-:W-:Y:S02]  /*aeb0*/  FADD.FTZ R3, R251, R3 ;  /* 0x00000003fb037221 */ /* 0x000fe40000010000 */
[----:B------:R-:W-:Y:S01]  /*aec0*/  FADD.FTZ R2, R138, R2 ;  /* 0x000000028a027221 */ /* 0x000fe20000010000 */
[C---:B------:R-:W-:Y:S01]  /*aed0*/  HMMA.16816.F32.BF16 R140, R124.reuse, R152, R140 ;  /* 0x000000987c8c723c */ /* 0x040fe2000004188c */
[----:B------:R-:W-:Y:S02]  /*aee0*/  FADD.FTZ R3, R252, R3 ;  /* 0x00000003fc037221 */ /* 0x000fe40000010000 */
[----:B------:R-:W-:Y:S02]  /*aef0*/  FADD.FTZ R2, R137, R2 ;  /* 0x0000000289027221 */ /* 0x000fe40000010000 */
[----:B------:R-:W-:Y:S01]  /*af00*/  FADD.FTZ R3, R139, R3 ;  /* 0x000000038b037221 */ /* 0x000fe20000010000 */
[----:B------:R-:W-:Y:S01]  /*af10*/  HMMA.16816.F32.BF16 R148, R124, R154, R148 ;  /* 0x0000009a7c94723c */ /* 0x000fe20000041894 */
[----:B------:R-:W-:-:S02]  /*af20*/  FADD.FTZ R2, R29, R2 ;  /* 0x000000021d027221 */ /* 0x000fc40000010000 */
[----:B------:R-:W-:Y:S02]  /*af30*/  FADD.FTZ R3, R31, R3 ;  /* 0x000000031f037221 */ /* 0x000fe40000010000 */
[----:B------:R-:W-:Y:S01]  /*af40*/  FADD.FTZ R2, R28, R2 ;  /* 0x000000021c027221 */ /* 0x000fe20000010000 */
[----:B------:R-:W-:Y:S01]  /*af50*/  HMMA.16816.F32.BF16 R152, R128, R154, R120 ;  /* 0x0000009a8098723c */ /* 0x000fe20000041878 */
[----:B------:R-:W1:Y:S01]  /*af60*/  LDSM.16.MT88.4 R120, [R214+0xb800] ;  /* 0x00b80000d678783b */ /* 0x000e620000004200 */
[----:B------:R-:W-:Y:S01]  /*af70*/  FADD.FTZ R3, R192, R3 ;  /* 0x00000003c0037221 */ /* 0x000fe20000010000 */
[----:B------:R-:W-:-:S03]  /*af80*/  FADD.FTZ R2, R14, R2 ;  /* 0x000000020e027221 */ /* 0x000fc60000010000 */
        /* <DEDUP_REMOVED lines=12> */
[C---:B-1----:R-:W-:Y:S06]  /*b050*/  HMMA.16816.F32.BF16 R112, R124.reuse, R120, R112 ;  /* 0x000000787c70723c */ /* 0x042fec0000041870 */
[C---:B------:R-:W-:Y:S06]  /*b060*/  HMMA.16816.F32.BF16 R116, R124.reuse, R122, R116 ;  /* 0x0000007a7c74723c */ /* 0x040fec0000041874 */
[C---:B------:R-:W-:Y:S06]  /*b070*/  HMMA.16816.F32.BF16 R164, R124.reuse, R4, R164 ;  /* 0x000000047ca4723c */ /* 0x040fec00000418a4 */
[----:B------:R-:W-:Y:S06]  /*b080*/  HMMA.16816.F32.BF16 R124, R124, R6, R52 ;  /* 0x000000067c7c723c */ /* 0x000fec0000041834 */
[C---:B------:R-:W-:Y:S06]  /*b090*/  HMMA.16816.F32.BF16 R52, R128.reuse, R64, R16 ;  /* 0x000000408034723c */ /* 0x040fec0000041810 */
[----:B------:R-:W-:Y:S01]  /*b0a0*/  HMMA.16816.F32.BF16 R168, R128, R4, R168 ;  /* 0x0000000480a8723c */ /* 0x000fe200000418a8 */
[----:B------:R-:W-:-:S05]  /*b0b0*/  FFMA.FTZ R16, R248, R22, R132 ;  /* 0x00000016f8107223 */ /* 0x000fca0000010084 */
[----:B------:R-:W-:Y:S01]  /*b0c0*/  HMMA.16816.F32.BF16 R100, R128, R108, R100 ;  /* 0x0000006c8064723c */ /* 0x000fe20000041864 */
        /* <DEDUP_REMOVED lines=21> */
[----:B------:R-:W-:Y:S01]  /*b220*/  HMMA.16816.F32.BF16 R128, R128, R6, R32 ;  /* 0x000000068080723c */ /* 0x000fe20000041820 */
[----:B------:R-:W-:-:S08]  /*b230*/  NOP ;  /* 0x0000000000007918 */ /* 0x000fd00000000000 */
[----:B------:R-:W-:-:S15]  /*b240*/  @!P0 BRA `(.L_x_1114) ;  /* 0x0000006400c88947 */ /* 0x000fde0003800000 */
[----:B------:R-:W2:Y:S01]  /*b250*/  LDL.64 R18, [R1+0x28] ;  /* 0x0000280001127983 */ /* 0x000ea20000100a00 */
[----:B------:R-:W-:-:S04]  /*b260*/  DEPBAR.LE SB0, 0x0 ;  /* 0x000080000000791a */ /* 0x000fc80000000000 */
[----:B------:R-:W3:Y:S04]  /*b270*/  LDL.64 R180, [R1+0x68] ;  /* 0x0000680001b47983 */ /* 0x000ee80000100a00 */
[----:B------:R-:W4:Y:S04]  /*b280*/  LDL.64 R182, [R1+0x40] ;  /* 0x0000400001b67983 */ /* 0x000f280000100a00 */
[----:B------:R-:W5:Y:S04]  /*b290*/  LDL R203, [R1+0x38] ;  /* 0x0000380001cb7983 */ /* 0x000f680000100800 */
[----:B------:R-:W5:Y:S04]  /*b2a0*/  LDL R202, [R1+0x4c] ;  /* 0x00004c0001ca7983 */ /* 0x000f680000100800 */
[----:B------:R-:W5:Y:S01]  /*b2b0*/  LDL.64 R196, [R1+0x30] ;  /* 0x0000300001c47983 */ /* 0x000f620000100a00 */
[----:B------:R-:W-:-:S02]  /*b2c0*/  IMAD.U32 R4, RZ, RZ, UR4 ;  /* 0x00000004ff047e24 */ /* 0x000fc4000f8e00ff */
[----:B------:R-:W-:Y:S01]  /*b2d0*/  IMAD.U32 R2, RZ, RZ, UR4 ;  /* 0x00000004ff027e24 */ /* 0x000fe2000f8e00ff */
        /* <DEDUP_REMOVED lines=16> */
[----:B------:R-:W-:Y:S04]  /*b3e0*/  LDSM.16.M88.4 R24, [R208+0x8800] ;  /* 0x00880000d018783b */ /* 0x000fe80000000200 */
[----:B------:R-:W-:Y:S04]  /*b3f0*/  LDSM.16.M88.4 R28, [R208+0x8000] ;  /* 0x00800000d01c783b */ /* 0x000fe80000000200 */
[----:B------:R-:W5:Y:S04]  /*b400*/  LDSM.16.M88.4 R20, [R210] ;  /* 0x00000000d214783b */ /* 0x000f680000000200 */
[----:B------:R-:W-:Y:S04]  /*b410*/  LDSM.16.M88.4 R32, [R222] ;  /* 0x00000000de20783b */ /* 0x000fe80000000200 */
[----:B-1----:R-:W-:Y:S04]  /*b420*/  LDSM.16.M88.4 R4, [R212+0x2000] ;  /* 0x00200000d404783b */ /* 0x002fe80000000200 */
[----:B------:R-:W-:Y:S01]  /*b430*/  LDSM.16.M88.4 R176, [R219] ;  /* 0x00000000dbb0783b */ /* 0x000fe20000000200 */
[----:B--2---:R-:W-:-:S02]  /*b440*/  IMAD.MOV.U32 R226, RZ, RZ, R18 ;  /* 0x000000ffffe27224 */ /* 0x004fc400078e0012 */
[----:B------:R-:W-:Y:S01]  /*b450*/  IMAD.MOV.U32 R227, RZ, RZ, R19 ;  /* 0x000000ffffe37224 */ /* 0x000fe200078e0013 */
[----:B------:R-:W1:Y:S01]  /*b460*/  S2R R246, SR_TID.X ;  /* 0x0000000000f67919 */ /* 0x000e620000002100 */
[----:B------:R-:W2:Y:S01]  /*b470*/  LDSM.16.M88.4 R16, [R210+0x2000] ;  /* 0x00200000d210783b */ /* 0x000ea20000000200 */
[----:B---3--:R-:W-:Y:S02]  /*b480*/  IMAD.MOV.U32 R138, RZ, RZ, R180 ;  /* 0x000000ffff8a7224 */ /* 0x008fe400078e00b4 */
[----:B------:R-:W-:Y:S02]  /*b490*/  IMAD.MOV.U32 R139, RZ, RZ, R181 ;  /* 0x000000ffff8b7224 */ /* 0x000fe400078e00b5 */
[----:B----4-:R-:W-:Y:S02]  /*b4a0*/  IMAD.MOV.U32 R14, RZ, RZ, R182 ;  /* 0x000000ffff0e7224 */ /* 0x010fe400078e00b6 */
[----:B------:R-:W-:Y:S02]  /*b4b0*/  IMAD.MOV.U32 R15, RZ, RZ, R183 ;  /* 0x000000ffff0f7224 */ /* 0x000fe400078e00b7 */
[----:B-----5:R-:W-:-:S02]  /*b4c0*/  IMAD.MOV.U32 R132, RZ, RZ, R203 ;  /* 0x000000ffff847224 */ /* 0x020fc400078e00cb */
[----:B------:R-:W-:Y:S01]  /*b4d0*/  IMAD.MOV.U32 R8, RZ, RZ, R202 ;  /* 0x000000ffff087224 */ /* 0x000fe200078e00ca */
[----:B------:R-:W-:Y:S01]  /*b4e0*/  UIADD3 UR39, UR34, -0x4, URZ ;  /* 0xfffffffc22277890 */ /* 0x000fe2000fffe03f */
[----:B------:R-:W-:Y:S01]  /*b4f0*/  HMMA.16816.F32.BF16 R200, R20, R28, RZ ;  /* 0x0000001c14c8723c */ /* 0x000fe200000418ff */
[----:B------:R-:W-:Y:S01]  /*b500*/  IMAD.MOV.U32 R244, RZ, RZ, R196 ;  /* 0x000000fffff47224 */ /* 0x000fe200078e00c4 */
[----:B------:R-:W0:Y:S01]  /*b510*/  LDGDEPBAR ;  /* 0x00000000000079af */ /* 0x000e220000000000 */
[----:B------:R-:W-:-:S03]  /*b520*/  IMAD.MOV.U32 R245, RZ, RZ, R197 ;  /* 0x000000fffff57224 */ /* 0x000fc600078e00c5 */
[C---:B--2---:R-:W-:Y:S06]  /*b530*/  HMMA.16816.F32.BF16 R180, R16.reuse, R24, RZ ;  /* 0x0000001810b4723c */ /* 0x044fec00000418ff */
[C---:B------:R-:W-:Y:S06]  /*b540*/  HMMA.16816.F32.BF16 R188, R16.reuse, R28, RZ ;  /* 0x0000001c10bc723c */ /* 0x040fec00000418ff */
[C---:B------:R-:W-:Y:S06]  /*b550*/  HMMA.16816.F32.BF16 R184, R16.reuse, R30, RZ ;  /* 0x0000001e10b8723c */ /* 0x040fec00000418ff */
[----:B------:R-:W-:Y:S01]  /*b560*/  HMMA.16816.F32.BF16 R172, R16, R26, RZ ;  /* 0x0000001a10ac723c */ /* 0x000fe200000418ff */
[----:B------:R-:W2:Y:S05]  /*b570*/  LDSM.16.M88.4 R16, [R212] ;  /* 0x00000000d410783b */ /* 0x000eaa0000000200 */
[----:B------:R-:W-:Y:S06]  /*b580*/  HMMA.16816.F32.BF16 R196, R4, R32, R180 ;  /* 0x0000002004c4723c */ /* 0x000fec00000418b4 */
[C---:B------:R-:W-:Y:S06]  /*b590*/  HMMA.16816.F32.BF16 R236, R20.reuse, R24, RZ ;  /* 0x0000001814ec723c */ /* 0x040fec00000418ff */
[----:B------:R-:W-:Y:S01]  /*b5a0*/  HMMA.16816.F32.BF16 R228, R20, R26, RZ ;  /* 0x0000001a14e4723c */ /* 0x000fe200000418ff */
[----:B------:R-:W-:Y:S05]  /*b5b0*/  LDSM.16.M88.4 R24, [R216+0x8000] ;  /* 0x00800000d818783b */ /* 0x000fea0000000200 */
[C---:B------:R-:W-:Y:S06]  /*b5c0*/  HMMA.16816.F32.BF16 R204, R4.reuse, R176, R188 ;  /* 0x000000b004cc723c */ /* 0x040fec00000418bc */
[C---:B------:R-:W-:Y:S06]  /*b5d0*/  HMMA.16816.F32.BF16 R192, R4.reuse, R178, R184 ;  /* 0x000000b204c0723c */ /* 0x040fec00000418b8 */
[----:B------:R-:W-:Y:S01]  /*b5e0*/  HMMA.16816.F32.BF16 R180, R4, R34, R172 ;  /* 0x0000002204b4723c */ /* 0x000fe200000418ac */
[----:B------:R-:W3:Y:S04]  /*b5f0*/  LDSM.16.M88.4 R4, [R218+0x2000] ;  /* 0x00200000da04783b */ /* 0x000ee80000000200 */
[----:B------:R-:W-:Y:S01]  /*b600*/  LDSM.16.M88.4 R172, [R216+0x8800] ;  /* 0x00880000d8ac783b */ /* 0x000fe20000000200 */
[----:B------:R-:W-:Y:S03]  /*b610*/  HMMA.16816.F32.BF16 R232, R20, R30, RZ ;  /* 0x0000001e14e8723c */ /* 0x000fe600000418ff */
[----:B------:R-:W4:Y:S03]  /*b620*/  LDSM.16.M88.4 R20, [R218] ;  /* 0x00000000da14783b */ /* 0x000f260000000200 */
[C---:B--2---:R-:W-:Y:S06]  /*b630*/  HMMA.16816.F32.BF16 R28, R16.reuse, R176, R200 ;  /* 0x000000b0101c723c */ /* 0x044fec00000418c8 */
[C---:B------:R-:W-:Y:S06]  /*b640*/  HMMA.16816.F32.BF16 R188, R16.reuse, R34, R228 ;  /* 0x0000002210bc723c */ /* 0x040fec00000418e4 */
[C---:B------:R-:W-:Y:S01]  /*b650*/  HMMA.16816.F32.BF16 R184, R16.reuse, R32, R236 ;  /* 0x0000002010b8723c */ /* 0x040fe200000418ec */
[----:B------:R-:W-:Y:S05]  /*b660*/  LDSM.16.M88.4 R32, [R215] ;  /* 0x00000000d720783b */ /* 0x000fea0000000200 */
[----:B------:R-:W-:Y:S01]  /*b670*/  HMMA.16816.F32.BF16 R176, R16, R178, R232 ;  /* 0x000000b210b0723c */ /* 0x000fe200000418e8 */
[----:B------:R-:W2:Y:S05]  /*b680*/  LDSM.16.M88.4 R16, [R217+0x2000] ;  /* 0x00200000d910783b */ /* 0x000eaa0000000200 */
[-C--:B---3--:R-:W-:Y:S06]  /*b690*/  HMMA.16816.F32.BF16 R228, R4, R24.reuse, R204 ;  /* 0x0000001804e4723c */ /* 0x088fec00000418cc */
[----:B----4-:R-:W-:Y:S01]  /*b6a0*/  HMMA.16816.F32.BF16 R204, R20, R24, R28 ;  /* 0x0000001814cc723c */ /* 0x010fe2000004181c */
[----:B------:R-:W3:Y:S05]  /*b6b0*/  LDSM.16.M88.4 R28, [R215+0x800] ;  /* 0x00080000d71c783b */ /* 0x000eea0000000200 */
[C---:B------:R-:W-:Y:S06]  /*b6c0*/  HMMA.16816.F32.BF16 R232, R4.reuse, R172, R196 ;  /* 0x000000ac04e8723c */ /* 0x040fec00000418c4 */
[C---:B------:R-:W-:Y:S06]  /*b6d0*/  HMMA.16816.F32.BF16 R200, R4.reuse, R26, R192 ;  /* 0x0000001a04c8723c */ /* 0x040fec00000418c0 */
[----:B------:R-:W-:Y:S01]  /*b6e0*/  HMMA.16816.F32.BF16 R196, R4, R174, R180 ;  /* 0x000000ae04c4723c */ /* 0x000fe200000418b4 */
[----:B------:R-:W-:Y:S05]  /*b6f0*/  LDSM.16.M88.4 R4, [R210+0x6000] ;  /* 0x00600000d204783b */ /* 0x000fea0000000200 */
[C---:B------:R-:W-:Y:S01]  /*b700*/  HMMA.16816.F32.BF16 R192, R20.reuse, R26, R176 ;  /* 0x0000001a14c0723c */ /* 0x040fe200000418b0 */
[----:B------:R-:W4:Y:S05]  /*b710*/  LDSM.16.M88.4 R24, [R217] ;  /* 0x00000000d918783b */ /* 0x000f2a0000000200 */
[C---:B------:R-:W-:Y:S06]  /*b720*/  HMMA.16816.F32.BF16 R184, R20.reuse, R172, R184 ;  /* 0x000000ac14b8723c */ /* 0x040fec00000418b8 */
[----:B------:R-:W-:Y:S01]  /*b730*/  HMMA.16816.F32.BF16 R180, R20, R174, R188 ;  /* 0x000000ae14b4723c */ /* 0x000fe200000418bc */
[----:B------:R-:W5:Y:S04]  /*b740*/  LDSM.16.M88.4 R20, [R208+0x9000] ;  /* 0x00900000d014783b */ /* 0x000f680000000200 */
[----:B------:R-:W1:Y:S01]  /*b750*/  LDSM.16.M88.4 R172, [R208+0x9800] ;  /* 0x00980000d0ac783b */ /* 0x000e620000000200 */
[C---:B--2---:R-:W-:Y:S06]  /*b760*/  HMMA.16816.F32.BF16 R176, R16.reuse, R32, R228 ;  /* 0x0000002010b0723c */ /* 0x044fec00000418e4 */
[C---:B------:R-:W-:Y:S06]  /*b770*/  HMMA.16816.F32.BF16 R188, R16.reuse, R34, R200 ;  /* 0x0000002210bc723c */ /* 0x040fec00000418c8 */
[C---:B---3--:R-:W-:Y:S06]  /*b780*/  HMMA.16816.F32.BF16 R200, R16.reuse, R28, R232 ;  /* 0x0000001c10c8723c */ /* 0x048fec00000418e8 */
[----:B------:R-:W-:Y:S01]  /*b790*/  HMMA.16816.F32.BF16 R196, R16, R30, R196 ;  /* 0x0000001e10c4723c */ /* 0x000fe200000418c4 */
[----:B------:R-:W2:Y:S05]  /*b7a0*/  LDSM.16.M88.4 R16, [R210+0x4000] ;  /* 0x00400000d210783b */ /* 0x000eaa0000000200 */
[C---:B----4-:R-:W-:Y:S06]  /*b7b0*/  HMMA.16816.F32.BF16 R232, R24.reuse, R32, R204 ;  /* 0x0000002018e8723c */ /* 0x050fec00000418cc */
[C---:B------:R-:W-:Y:S06]  /*b7c0*/  HMMA.16816.F32.BF16 R228, R24.reuse, R34, R192 ;  /* 0x0000002218e4723c */ /* 0x040fec00000418c0 */
[C---:B------:R-:W-:Y:S06]  /*b7d0*/  HMMA.16816.F32.BF16 R204, R24.reuse, R28, R184 ;  /* 0x0000001c18cc723c */ /* 0x040fec00000418b8 */
[----:B------:R-:W-:Y:S01]  /*b7e0*/  HMMA.16816.F32.BF16 R192, R24, R30, R180 ;  /* 0x0000001e18c0723c */ /* 0x000fe200000418b4 */
[----:B------:R-:W-:Y:S04]  /*b7f0*/  LDSM.16.M88.4 R24, [R221] ;  /* 0x00000000dd18783b */ /* 0x000fe80000000200 */
[----:B------:R-:W-:Y:S01]  /*b800*/  LDSM.16.M88.4 R28, [R220] ;  /* 0x00000000dc1c783b */ /* 0x000fe20000000200 */
[C---:B-----5:R-:W-:Y:S06]  /*b810*/  HMMA.16816.F32.BF16 R184, R4.reuse, R20, R176 ;  /* 0x0000001404b8723c */ /* 0x060fec00000418b0 */
[C---:B------:R-:W-:Y:S06]  /*b820*/  HMMA.16816.F32.BF16 R180, R4.reuse, R22, R188 ;  /* 0x0000001604b4723c */ /* 0x040fec00000418bc */
[C---:B-1----:R-:W-:Y:S06]  /*b830*/  HMMA.16816.F32.BF16 R32, R4.reuse, R172, R200 ;  /* 0x000000ac0420723c */ /* 0x042fec00000418c8 */
[----:B------:R-:W-:Y:S01]  /*b840*/  HMMA.16816.F32.BF16 R176, R4, R174, R196 ;  /* 0x000000ae04b0723c */ /* 0x000fe200000418c4 */
[----:B------:R-:W1:Y:S05]  /*b850*/  LDSM.16.M88.4 R4, [R212+0x6000] ;  /* 0x00600000d404783b */ /* 0x000e6a0000000200 */
[C---:B--2---:R-:W-:Y:S06]  /*b860*/  HMMA.16816.F32.BF16 R232, R16.reuse, R20, R232 ;  /* 0x0000001410e8723c */ /* 0x044fec00000418e8 */
[C---:B------:R-:W-:Y:S01]  /*b870*/  HMMA.16816.F32.BF16 R200, R16.reuse, R22, R228 ;  /* 0x0000001610c8723c */ /* 0x040fe200000418e4 */
[----:B------:R-:W2:Y:S05]  /*b880*/  LDSM.16.M88.4 R20, [R212+0x4000] ;  /* 0x00400000d414783b */ /* 0x000eaa0000000200 */
[C---:B------:R-:W-:Y:S06]  /*b890*/  HMMA.16816.F32.BF16 R196, R16.reuse, R174, R192 ;  /* 0x000000ae10c4723c */ /* 0x040fec00000418c0 */
[----:B------:R-:W-:Y:S01]  /*b8a0*/  HMMA.16816.F32.BF16 R204, R16, R172, R204 ;  /* 0x000000ac10cc723c */ /* 0x000fe200000418cc */
[----:B------:R-:W-:Y:S04]  /*b8b0*/  LDSM.16.M88.4 R172, [R216+0x9800] ;  /* 0x00980000d8ac783b */ /* 0x000fe80000000200 */
[----:B------:R-:W-:Y:S01]  /*b8c0*/  LDSM.16.M88.4 R16, [R218+0x4000] ;  /* 0x00400000da10783b */ /* 0x000fe20000000200 */
[C---:B-1----:R-:W-:Y:S06]  /*b8d0*/  HMMA.16816.F32.BF16 R188, R4.reuse, R26, R180 ;  /* 0x0000001a04bc723c */ /* 0x042fec00000418b4 */
[C---:B------:R-:W-:Y:S06]  /*b8e0*/  HMMA.16816.F32.BF16 R192, R4.reuse, R24, R184 ;  /* 0x0000001804c0723c */ /* 0x040fec00000418b8 */
[C---:B------:R-:W-:Y:S01]  /*b8f0*/  HMMA.16816.F32.BF16 R180, R4.reuse, R28, R32 ;  /* 0x0000001c04b4723c */ /* 0x040fe20000041820 */
[----:B------:R-:W-:Y:S05]  /*b900*/  LDSM.16.M88.4 R32, [R216+0x9000] ;  /* 0x00900000d820783b */ /* 0x000fea0000000200 */
[----:B------:R-:W-:Y:S01]  /*b910*/  HMMA.16816.F32.BF16 R176, R4, R30, R176 ;  /* 0x0000001e04b0723c */ /* 0x000fe200000418b0 */
[----:B------:R-:W1:Y:S05]  /*b920*/  LDSM.16.M88.4 R4, [R218+0x6000] ;  /* 0x00600000da04783b */ /* 0x000e6a0000000200 */
[C---:B--2---:R-:W-:Y:S06]  /*b930*/  HMMA.16816.F32.BF16 R228, R20.reuse, R24, R232 ;  /* 0x0000001814e4723c */ /* 0x044fec00000418e8 */
[C---:B------:R-:W-:Y:S01]  /*b940*/  HMMA.16816.F32.BF16 R184, R20.reuse, R26, R200 ;  /* 0x0000001a14b8723c */ /* 0x040fe200000418c8 */
[----:B------:R-:W-:Y:S05]  /*b950*/  LDSM.16.M88.4 R24, [R217+0x4000] ;  /* 0x00400000d918783b */ /* 0x000fea0000000200 */
[C---:B------:R-:W-:Y:S06]  /*b960*/  HMMA.16816.F32.BF16 R204, R20.reuse, R28, R204 ;  /* 0x0000001c14cc723c */ /* 0x040fec00000418cc */
[----:B------:R-:W-:Y:S01]  /*b970*/  HMMA.16816.F32.BF16 R196, R20, R30, R196 ;  /* 0x0000001e14c4723c */ /* 0x000fe200000418c4 */
[----:B------:R-:W2:Y:S04]  /*b980*/  LDSM.16.M88.4 R28, [R215+0x1000] ;  /* 0x00100000d71c783b */ /* 0x000ea80000000200 */
[----:B------:R-:W3:Y:S01]  /*b990*/  LDSM.16.M88.4 R20, [R217+0x6000] ;  /* 0x00600000d914783b */ /* 0x000ee20000000200 */
[C---:B-1----:R-:W-:Y:S06]  /*b9a0*/  HMMA.16816.F32.BF16 R200, R4.reuse, R32, R192 ;  /* 0x0000002004c8723c */ /* 0x042fec00000418c0 */
[C---:B------:R-:W-:Y:S06]  /*b9b0*/  HMMA.16816.F32.BF16 R188, R4.reuse, R34, R188 ;  /* 0x0000002204bc723c */ /* 0x040fec00000418bc */
[C---:B------:R-:W-:Y:S06]  /*b9c0*/  HMMA.16816.F32.BF16 R232, R4.reuse, R172, R180 ;  /* 0x000000ac04e8723c */ /* 0x040fec00000418b4 */
[----:B------:R-:W-:Y:S06]  /*b9d0*/  HMMA.16816.F32.BF16 R236, R4, R174, R176 ;  /* 0x000000ae04ec723c */ /* 0x000fec00000418b0 */
[C---:B------:R-:W-:Y:S06]  /*b9e0*/  HMMA.16816.F32.BF16 R4, R16.reuse, R34, R184 ;  /* 0x000000221004723c */ /* 0x040fec00000418b8 */
[----:B------:R-:W-:Y:S01]  /*b9f0*/  HMMA.16816.F32.BF16 R176, R16, R32, R228 ;  /* 0x0000002010b0723c */ /* 0x000fe200000418e4 */
[----:B------:R-:W1:Y:S01]  /*ba00*/  LDSM.16.M88.4 R32, [R215+0x1800] ;  /* 0x00180000d720783b */ /* 0x000e620000000200 */
[----:B------:R-:W-:Y:S01]  /*ba10*/  IMAD.U32 R2, RZ, RZ, UR33 ;  /* 0x00000021ff027e24 */ /* 0x000fe2000f8e00ff */
[----:B------:R-:W-:Y:S01]  /*ba20*/  UISETP.NE.AND UP0, UPT, UR34, 0x4, UPT ;  /* 0x000000042200788c */ /* 0x000fe2000bf05270 */
[----:B------:R-:W-:Y:S01]  /*ba30*/  IMAD.SHL.U32 R246, R246, 0x2, RZ ;  /* 0x00000002f6f67824 */ /* 0x000fe200078e00ff */
[----:B------:R-:W-:-:S04]  /*ba40*/  DEPBAR.LE SB0, 0x0 ;  /* 0x000080000000791a */ /* 0x000fc80000000000 */
[C---:B------:R-:W-:Y:S06]  /*ba50*/  HMMA.16816.F32.BF16 R180, R16.reuse, R172, R204 ;  /* 0x000000ac10b4723c */ /* 0x040fec00000418cc */
[----:B------:R-:W-:Y:S01]  /*ba60*/  HMMA.16816.F32.BF16 R192, R16, R174, R196 ;  /* 0x000000ae10c0723c */ /* 0x000fe200000418c4 */
[----:B------:R-:W-:-:S05]  /*ba70*/  LOP3.LUT R2, R227, UR39, R2, 0x96, !PT ;  /* 0x00000027e3027c12 */ /* 0x000fca000f8e9602 */
[----:B--2---:R-:W-:Y:S01]  /*ba80*/  HMMA.16816.F32.BF16 R16, R24, R30, R4 ;  /* 0x0000001e1810723c */ /* 0x004fe20000041804 */
[----:B------:R-:W-:Y:S01]  /*ba90*/  LOP3.LUT R246, R246, 0x6, RZ, 0xc0, !PT ;  /* 0x00000006f6f67812 */ /* 0x000fe200078ec0ff */
[----:B------:R-:W-:-:S04]  /*baa0*/  IMAD.U32 R3, RZ, RZ, UR39 ;  /* 0x00000027ff037e24 */ /* 0x000fc8000f8e00ff */
[----:B------:R-:W-:Y:S01]  /*bab0*/  HMMA.16816.F32.BF16 R172, R24, R28, R176 ;  /* 0x0000001c18ac723c */ /* 0x000fe200000418b0 */
[----:B------:R-:W-:-:S04]  /*bac0*/  IMAD.WIDE.U32 R4, R2, -0x326172a9, RZ ;  /* 0xcd9e8d5702047825 */ /* 0x000fc800078e00ff */
[----:B------:R-:W-:Y:S01]  /*bad0*/  IMAD R2, R3, 0x20, R246 ;  /* 0x0000002003027824 */ /* 0x000fe200078e02f6 */
[----:B---3--:R-:W-:Y:S01]  /*bae0*/  HMMA.16816.F32.BF16 R184, R20, R28, R200 ;  /* 0x0000001c14b8723c */ /* 0x008fe200000418c8 */
[----:B------:R-:W-:-:S04]  /*baf0*/  IMAD.WIDE.U32 R6, R8, -0x326172a9, RZ ;  /* 0xcd9e8d5708067825 */ /* 0x000fc800078e00ff */
[----:B------:R-:W-:Y:S01]  /*bb00*/  VIADD R3, R2, 0x8 ;  /* 0x0000000802037836 */ /* 0x000fe20000000000 */
[----:B------:R-:W-:Y:S01]  /*bb10*/  HMMA.16816.F32.BF16 R196, R20, R30, R188 ;  /* 0x0000001e14c4723c */ /* 0x000fe200000418bc */
[----:B------:R-:W-:-:S05]  /*bb20*/  LOP3.LUT R8, R7, R132, RZ, 0x3c, !PT ;  /* 0x0000008407087212 */ /* 0x000fca00078e3cff */
[----:B-1----:R-:W-:Y:S01]  /*bb30*/  HMMA.16816.F32.BF16 R28, R24, R32, R180 ;  /* 0x00000020181c723c */ /* 0x002fe200000418b4 */
[C---:B------:R-:W-:Y:S01]  /*bb40*/  VIADD R7, R2.reuse, 0x9 ;  /* 0x0000000902077836 */ /* 0x040fe20000000000 */
[----:B------:R-:W-:Y:S01]  /*bb50*/  ISETP.GE.AND P4, PT, R3, R11, PT ;  /* 0x0000000b0300720c */ /* 0x000fe20003f86270 */
[----:B------:R-:W-:Y:S01]  /*bb60*/  IMAD.MOV.U32 R230, RZ, RZ, R138 ;  /* 0x000000ffffe67224 */ /* 0x000fe200078e008a */
        /* <DEDUP_REMOVED lines=8> */
[C---:B------:R-:W-:Y:S01]  /*bbf0*/  ISETP.GE.AND P2, PT, R6.reuse, R11, PT ;  /* 0x0000000b0600720c */ /* 0x040fe20003f46270 */
[----:B------:R-:W-:Y:S01]  /*bc00*/  BAR.SYNC.DEFER_BLOCKING 0x0 ;  /* 0x0000000000007b1d */ /* 0x000fe20000010000 */
[C---:B------:R-:W-:Y:S02]  /*bc10*/  ISETP.GE.AND P0, PT, R6.reuse, R12, PT ;  /* 0x0000000c0600720c */ /* 0x040fe40003f06270 */
[----:B------:R-:W-:Y:S01]  /*bc20*/  ISETP.GE.AND P3, PT, R6, R13, PT ;  /* 0x0000000d0600720c */ /* 0x000fe20003f66270 */
[----:B------:R-:W-:Y:S01]  /*bc30*/  VIADD R6, R2, 0x10 ;  /* 0x0000001002067836 */ /* 0x000fe20000000000 */
[----:B------:R-:W-:-:S02]  /*bc40*/  FSEL R137, R16, -INF , !P1 ;  /* 0xff80000010897808 */ /* 0x000fc40004800000 */
[----:B------:R-:W-:Y:S02]  /*bc50*/  FSEL R132, R17, -INF , !P5 ;  /* 0xff80000011847808 */ /* 0x000fe40006800000 */
[----:B------:R-:W-:Y:S02]  /*bc60*/  FSEL R32, R19, -INF , !P4 ;  /* 0xff80000013207808 */ /* 0x000fe40006000000 */
[----:B------:R-:W-:Y:S01]  /*bc70*/  HMMA.16816.F32.BF16 R16, R24, R34, R192 ;  /* 0x000000221810723c */ /* 0x000fe200000418c0 */
[----:B------:R-:W-:Y:S01]  /*bc80*/  IMAD.MOV.U32 R231, RZ, RZ, R139 ;  /* 0x000000ffffe77224 */ /* 0x000fe200078e008b */
[----:B------:R-:W-:Y:S02]  /*bc90*/  FSEL R33, R185, -INF , !P0 ;  /* 0xff800000b9217808 */ /* 0x000fe40004000000 */
[----:B------:R-:W-:-:S03]  /*bca0*/  ISETP.GE.AND P1, PT, R3, R12, PT ;  /* 0x0000000c0300720c */ /* 0x000fc60003f26270 */
[----:B------:R-:W-:Y:S01]  /*bcb0*/  FSEL R26, R175, -INF , !P2 ;  /* 0xff800000af1a7808 */ /* 0x000fe20005000000 */
[----:B------:R-:W-:Y:S01]  /*bcc0*/  HMMA.16816.F32.BF16 R188, R20, R34, R236 ;  /* 0x0000002214bc723c */ /* 0x000fe200000418ec */
[C---:B------:R-:W-:Y:S02]  /*bcd0*/  ISETP.GE.AND P2, PT, R2.reuse, R11, PT ;  /* 0x0000000b0200720c */ /* 0x040fe40003f46270 */
[----:B------:R-:W-:Y:S01]  /*bce0*/  ISETP.GE.AND P5, PT, R3, R13, PT ;  /* 0x0000000d0300720c */ /* 0x000fe20003fa6270 */
[----:B------:R-:W-:Y:S01]  /*bcf0*/  VIADD R3, R2, 0x11 ;  /* 0x0000001102037836 */ /* 0x000fe20000000000 */
[C---:B------:R-:W-:Y:S02]  /*bd00*/  ISETP.GE.AND P0, PT, R6.reuse, R10, PT ;  /* 0x0000000a0600720c */ /* 0x040fe40003f06270 */
[----:B------:R-:W-:Y:S02]  /*bd10*/  FSEL R139, R187, -INF , !P3 ;  /* 0xff800000bb8b7808 */ /* 0x000fe40005800000 */
[----:B------:R-:W-:-:S02]  /*bd20*/  ISETP.GE.AND P3, PT, R6, R11, PT ;  /* 0x0000000b0600720c */ /* 0x000fc40003f66270 */
[----:B------:R-:W-:Y:S02]  /*bd30*/  FSEL R20, R174, -INF , !P2 ;  /* 0xff800000ae147808 */ /* 0x000fe40005000000 */
[----:B------:R-:W-:Y:S02]  /*bd40*/  FSEL R201, R28, -INF , !P0 ;  /* 0xff8000001cc97808 */ /* 0x000fe40004000000 */
[-C--:B------:R-:W-:Y:S02]  /*bd50*/  ISETP.GE.AND P2, PT, R2, R12.reuse, PT ;  /* 0x0000000c0200720c */ /* 0x080fe40003f46270 */
[----:B------:R-:W-:Y:S02]  /*bd60*/  ISETP.GE.AND P0, PT, R7, R12, PT ;  /* 0x0000000c0700720c */ /* 0x000fe40003f06270 */
[----:B------:R-:W-:Y:S02]  /*bd70*/  FSEL R203, R30, -INF , !P3 ;  /* 0xff8000001ecb7808 */ /* 0x000fe40005800000 */
[----:B------:R-:W-:-:S02]  /*bd80*/  ISETP.GE.AND P3, PT, R3, R11, PT ;  /* 0x0000000b0300720c */ /* 0x000fc40003f66270 */
[----:B------:R-:W-:Y:S02]  /*bd90*/  FSEL R27, R196, -INF , !P1 ;  /* 0xff800000c41b7808 */ /* 0x000fe40004800000 */
[----:B------:R-:W-:Y:S02]  /*bda0*/  FSEL R21, R184, -INF , !P2 ;  /* 0xff800000b8157808 */ /* 0x000fe40005000000 */
[----:B------:R-:W-:Y:S02]  /*bdb0*/  ISETP.GE.AND P4, PT, R3, R10, PT ;  /* 0x0000000a0300720c */ /* 0x000fe40003f86270 */
[----:B------:R-:W-:Y:S02]  /*bdc0*/  FSEL R28, R197, -INF , !P0 ;  /* 0xff800000c51c7808 */ /* 0x000fe40004000000 */
[C---:B------:R-:W-:Y:S02]  /*bdd0*/  ISETP.GE.AND P1, PT, R3.reuse, R12, PT ;  /* 0x0000000c0300720c */ /* 0x040fe40003f26270 */
[----:B------:R-:W-:Y:S01]  /*bde0*/  ISETP.GE.AND P2, PT, R3, R13, PT ;  /* 0x0000000d0300720c */ /* 0x000fe20003f46270 */
[----:B------:R-:W-:Y:S01]  /*bdf0*/  VIADD R3, R2, 0x18 ;  /* 0x0000001802037836 */ /* 0x000fe20000000000 */
[----:B------:R-:W-:-:S02]  /*be00*/  FSEL R202, R31, -INF , !P3 ;  /* 0xff8000001fca7808 */ /* 0x000fc40005800000 */
[C---:B------:R-:W-:Y:S02]  /*be10*/  ISETP.GE.AND P0, PT, R2.reuse, R13, PT ;  /* 0x0000000d0200720c */ /* 0x040fe40003f06270 */
[----:B------:R-:W-:Y:S02]  /*be20*/  FSEL R25, R173, -INF , !P6 ;  /* 0xff800000ad197808 */ /* 0x000fe40007000000 */
[----:B------:R-:W-:Y:S02]  /*be30*/  ISETP.GE.AND P3, PT, R2, R10, PT ;  /* 0x0000000a0200720c */ /* 0x000fe40003f66270 */
[----:B------:R-:W-:Y:S02]  /*be40*/  ISETP.GE.AND P6, PT, R6, R12, PT ;  /* 0x0000000c0600720c */ /* 0x000fe40003fc6270 */
[----:B------:R-:W-:Y:S02]  /*be50*/  FSEL R23, R186, -INF , !P0 ;  /* 0xff800000ba177808 */ /* 0x000fe40004000000 */
[----:B------:R-:W-:-:S02]  /*be60*/  FSEL R24, R172, -INF , !P3 ;  /* 0xff800000ac187808 */ /* 0x000fc40005800000 */
[C---:B------:R-:W-:Y:S02]  /*be70*/  ISETP.GE.AND P0, PT, R3.reuse, R11, PT ;  /* 0x0000000b0300720c */ /* 0x040fe40003f06270 */
[----:B------:R-:W-:Y:S01]  /*be80*/  ISETP.GE.AND P3, PT, R6, R13, PT ;  /* 0x0000000d0600720c */ /* 0x000fe20003f66270 */
[----:B------:R-:W-:Y:S01]  /*be90*/  VIADD R6, R2, 0x19 ;  /* 0x0000001902067836 */ /* 0x000fe20000000000 */
[----:B------:R-:W-:Y:S02]  /*bea0*/  FSEL R195, R180, -INF , !P6 ;  /* 0xff800000b4c37808 */ /* 0x000fe40007000000 */
[C---:B------:R-:W-:Y:S02]  /*beb0*/  ISETP.GE.AND P6, PT, R3.reuse, R10, PT ;  /* 0x0000000a0300720c */ /* 0x040fe40003fc6270 */
[----:B------:R-:W-:Y:S02]  /*bec0*/  FSEL R194, R18, -INF , !P0 ;  /* 0xff80000012c27808 */ /* 0x000fe40004000000 */
[----:B------:R-:W-:-:S02]  /*bed0*/  ISETP.GE.AND P0, PT, R3, R12, PT ;  /* 0x0000000c0300720c */ /* 0x000fc40003f06270 */
[----:B------:R-:W-:Y:S02]  /*bee0*/  FSEL R192, R16, -INF , !P6 ;  /* 0xff80000010c07808 */ /* 0x000fe40007000000 */
[----:B------:R-:W-:Y:S02]  /*bef0*/  ISETP.GE.AND P6, PT, R6, R10, PT ;  /* 0x0000000a0600720c */ /* 0x000fe40003fc6270 */
[----:B------:R-:W-:Y:S02]  /*bf00*/  FSEL R188, R188, -INF , !P0 ;  /* 0xff800000bcbc7808 */ /* 0x000fe40004000000 */
[----:B------:R-:W-:Y:S02]  /*bf10*/  FSEL R200, R29, -INF , !P4 ;  /* 0xff8000001dc87808 */ /* 0x000fe40006000000 */
[----:B------:R-:W-:Y:S02]  /*bf20*/  PLOP3.LUT P0, PT, PT, PT, UP0, 0x80, 0x0 ;  /* 0x000000000000781c */ /* 0x000fe40003f0f008 */
[----:B------:R-:W-:-:S02]  /*bf30*/  ISETP.GE.AND P4, PT, R7, R13, PT ;  /* 0x0000000d0700720c */ /* 0x000fc40003f86270 */
[----:B------:R-:W-:Y:S02]  /*bf40*/  FSEL R179, R17, -INF , !P6 ;  /* 0xff80000011b37808 */ /* 0x000fe40007000000 */
[----:B------:R-:W-:Y:S02]  /*bf50*/  LOP3.LUT R2, R5, UR20, R230, 0x96, !PT ;  /* 0x0000001405027c12 */ /* 0x000fe4000f8e96e6 */
[----:B------:R-:W-:Y:S02]  /*bf60*/  ISETP.GE.AND P6, PT, R6, R11, PT ;  /* 0x0000000b0600720c */ /* 0x000fe40003fc6270 */
[----:B------:R-:W-:Y:S02]  /*bf70*/  LOP3.LUT R7, R245, UR18, R4, 0x96, !PT ;  /* 0x00000012f5077c12 */ /* 0x000fe4000f8e9604 */
[----:B------:R-:W-:Y:S02]  /*bf80*/  FSEL R196, R181, -INF , !P1 ;  /* 0xff800000b5c47808 */ /* 0x000fe40004800000 */
[----:B------:R-:W-:Y:S01]  /*bf90*/  ISETP.GE.AND P1, PT, R3, R13, PT ;  /* 0x0000000d0300720c */ /* 0x000fe20003f26270 */
[----:B------:R-:W-:Y:S01]  /*bfa0*/  IMAD.WIDE.U32 R2, R2, -0x2daee0ad, RZ ;  /* 0xd2511f5302027825 */ /* 0x000fe200078e00ff */
[----:B------:R-:W-:-:S03]  /*bfb0*/  FSEL R193, R19, -INF , !P6 ;  /* 0xff80000013c17808 */ /* 0x000fc60007000000 */
        /* <DEDUP_REMOVED lines=33> */
.L_x_1117:
        /* <DEDUP_REMOVED lines=19> */
[----:B------:R-:W-:Y:S01]  /*c300*/  FMNMX.FTZ R2, R201, R2, !PT ;  /* 0x00000002c9027209 */ /* 0x000fe20007810000 */
[----:B------:R-:W-:Y:S01]  /*c310*/  IMAD.WIDE.U32 R16, R5, -0x2daee0ad, RZ ;  /* 0xd2511f5305107825 */ /* 0x000fe200078e00ff */
[----:B------:R-:W-:Y:S02]  /*c320*/  LOP3.LUT R14, R9, UR14, R14, 0x96, !PT ;  /* 0x0000000e090e7c12 */ /* 0x000fe4000f8e960e */
[----:B------:R-:W-:Y:S01]  /*c330*/  FMNMX.FTZ R2, R200, R2, !PT ;  /* 0x00000002c8027209 */ /* 0x000fe20007810000 */
[----:B------:R-:W-:Y:S01]  /*c340*/  IMAD.WIDE.U32 R30, R7, -0x326172a9, RZ ;  /* 0xcd9e8d57071e7825 */ /* 0x000fe200078e00ff */
[----:B------:R-:W-:Y:S02]  /*c350*/  FMNMX.FTZ R3, R134, R20, !PT ;  /* 0x0000001486037209 */ /* 0x000fe40007810000 */
[----:B------:R-:W-:Y:S01]  /*c360*/  FMNMX.FTZ R5, R192, R2, !PT ;  /* 0x00000002c0057209 */ /* 0x000fe20007810000 */
[----:B------:R-:W-:Y:S01]  /*c370*/  IMAD.WIDE.U32 R180, R14, -0x2daee0ad, RZ ;  /* 0xd2511f530eb47825 */ /* 0x000fe200078e00ff */
[----:B------:R-:W-:-:S02]  /*c380*/  FMNMX.FTZ R3, R26, R3, !PT ;  /* 0x000000031a037209 */ /* 0x000fc40007810000 */
[----:B------:R-:W-:Y:S02]  /*c390*/  FMNMX.FTZ R5, R179, R5, !PT ;  /* 0x00000005b3057209 */ /* 0x000fe40007810000 */
[----:B------:R-:W-:Y:S02]  /*c3a0*/  LOP3.LUT R18, R17, UR13, R18, 0x96, !PT ;  /* 0x0000000d11127c12 */ /* 0x000fe4000f8e9612 */
[----:B------:R-:W-:Y:S01]  /*c3b0*/  LOP3.LUT R6, R181, UR5, R16, 0x96, !PT ;  /* 0x00000005b5067c12 */ /* 0x000fe2000f8e9610 */
[----:B------:R-:W-:Y:S01]  /*c3c0*/  IMAD.WIDE.U32 R16, R4, -0x2daee0ad, RZ ;  /* 0xd2511f5304107825 */ /* 0x000fe200078e00ff */
[----:B------:R-:W-:Y:S01]  /*c3d0*/  LOP3.LUT R4, R31, UR14, R172, 0x96, !PT ;  /* 0x0000000e1f047c12 */ /* 0x000fe2000f8e96ac */
[----:B------:R-:W1:Y:S01]  /*c3e0*/  SHFL.BFLY PT, R14, R5, 0x2, 0x1f ;  /* 0x0c401f00050e7f89 */ /* 0x000e6200000e0000 */
        /* <DEDUP_REMOVED lines=8> */
[C---:B------:R-:W-:Y:S02]  /*c470*/  LOP3.LUT R15, R6.reuse, 0xffff, RZ, 0xc0, !PT ;  /* 0x0000ffff060f7812 */ /* 0x040fe400078ec0ff */
[----:B------:R-:W-:Y:S01]  /*c480*/  LOP3.LUT R19, R6, 0xff, RZ, 0xc0, !PT ;  /* 0x000000ff06137812 */ /* 0x000fe200078ec0ff */
[----:B------:R-:W-:Y:S01]  /*c490*/  IMAD.WIDE.U32 R8, R9, -0x326172a9, RZ ;  /* 0xcd9e8d5709087825 */ /* 0x000fe200078e00ff */
[----:B------:R-:W-:-:S02]  /*c4a0*/  SHF.R.U32.HI R4, RZ, 0x10, R6 ;  /* 0x00000010ff047819 */ /* 0x000fc40000011606 */
[----:B------:R-:W-:Y:S02]  /*c4b0*/  SHF.R.U32.HI R17, RZ, 0x18, R6 ;  /* 0x00000018ff117819 */ /* 0x000fe40000011606 */
[----:B------:R-:W-:Y:S02]  /*c4c0*/  LOP3.LUT R6, R185, UR5, R16, 0x96, !PT ;  /* 0x00000005b9067c12 */ /* 0x000fe4000f8e9610 */
[----:B------:R-:W-:Y:S02]  /*c4d0*/  FMNMX.FTZ R3, R202, R3, !PT ;  /* 0x00000003ca037209 */ /* 0x000fe40007810000 */
[----:B------:R-:W-:Y:S01]  /*c4e0*/  LOP3.LUT R2, R7, UR21, R18, 0x96, !PT ;  /* 0x0000001507027c12 */ /* 0x000fe2000f8e9612 */
[----:B------:R-:W-:Y:S01]  /*c4f0*/  IMAD.WIDE.U32 R6, R6, -0x326172a9, RZ ;  /* 0xcd9e8d5706067825 */ /* 0x000fe200078e00ff */
[----:B------:R-:W-:Y:S02]  /*c500*/  SHF.R.U32.HI R15, RZ, 0x8, R15 ;  /* 0x00000008ff0f7819 */ /* 0x000fe4000001160f */
[----:B------:R-:W-:-:S02]  /*c510*/  LOP3.LUT R4, R4, 0xff, RZ, 0xc0, !PT ;  /* 0x000000ff04047812 */ /* 0x000fc400078ec0ff */
[----:B------:R-:W-:Y:S02]  /*c520*/  FMNMX.FTZ R3, R194, R3, !PT ;  /* 0x00000003c2037209 */ /* 0x000fe40007810000 */
[----:B------:R-:W-:Y:S02]  /*c530*/  PRMT R19, R19, 0x5410, R15 ;  /* 0x0000541013137816 */ /* 0x000fe4000000000f */
[----:B------:R-:W-:Y:S02]  /*c540*/  PRMT R34, R4, 0x5410, R17 ;  /* 0x0000541004227816 */ /* 0x000fe40000000011 */
[----:B------:R-:W-:Y:S02]  /*c550*/  LOP3.LUT R4, R7, UR21, R8, 0x96, !PT ;  /* 0x0000001507047c12 */ /* 0x000fe4000f8e9608 */
[----:B------:R-:W-:Y:S02]  /*c560*/  LOP3.LUT R15, R6, 0xffff, RZ, 0xc0, !PT ;  /* 0x0000ffff060f7812 */ /* 0x000fe400078ec0ff */
[----:B------:R-:W-:-:S02]  /*c570*/  FMNMX.FTZ R7, R133, R21, !PT ;  /* 0x0000001585077209 */ /* 0x000fc40007810000 */
[----:B------:R-:W-:Y:S02]  /*c580*/  FMNMX.FTZ R3, R193, R3, !PT ;  /* 0x00000003c1037209 */ /* 0x000fe40007810000 */
[----:B------:R-:W-:Y:S02]  /*c590*/  LOP3.LUT R18, R6, 0xff, RZ, 0xc0, !PT ;  /* 0x000000ff06127812 */ /* 0x000fe400078ec0ff */
[--C-:B------:R-:W-:Y:S02]  /*c5a0*/  SHF.R.U32.HI R29, RZ, 0x10, R6.reuse ;  /* 0x00000010ff1d7819 */ /* 0x100fe40000011606 */
[----:B------:R-:W-:Y:S02]  /*c5b0*/  SHF.R.U32.HI R31, RZ, 0x18, R6 ;  /* 0x00000018ff1f7819 */ /* 0x000fe40000011606 */
[----:B------:R-:W-:Y:S02]  /*c5c0*/  LOP3.LUT R6, R2, 0xffff, RZ, 0xc0, !PT ;  /* 0x0000ffff02067812 */ /* 0x000fe400078ec0ff */
[----:B------:R-:W-:-:S02]  /*c5d0*/  LOP3.LUT R197, R9, UR12, R30, 0x96, !PT ;  /* 0x0000000c09c57c12 */ /* 0x000fc4000f8e961e */
[----:B-1----:R-:W-:Y:S01]  /*c5e0*/  FMNMX.FTZ R5, R5, R14, !PT ;  /* 0x0000000e05057209 */ /* 0x002fe20007810000 */
[----:B------:R-:W1:Y:S01]  /*c5f0*/  SHFL.BFLY PT, R9, R3, 0x2, 0x1f ;  /* 0x0c401f0003097f89 */ /* 0x000e6200000e0000 */
[----:B------:R-:W-:Y:S02]  /*c600*/  FMNMX.FTZ R7, R33, R7, !PT ;  /* 0x0000000721077209 */ /* 0x000fe40007810000 */
[----:B------:R-:W-:Y:S01]  /*c610*/  LOP3.LUT R8, R2, 0xff, RZ, 0xc0, !PT ;  /* 0x000000ff02087812 */ /* 0x000fe200078ec0ff */
[----:B------:R-:W2:Y:S01]  /*c620*/  SHFL.BFLY PT, R14, R5, 0x1, 0x1f ;  /* 0x0c201f00050e7f89 */ /* 0x000ea200000e0000 */
[----:B------:R-:W-:Y:S02]  /*c630*/  SHF.R.U32.HI R6, RZ, 0x8, R6 ;  /* 0x00000008ff067819 */ /* 0x000fe40000011606 */
[----:B------:R-:W-:Y:S02]  /*c640*/  FMNMX.FTZ R7, R27, R7, !PT ;  /* 0x000000071b077209 */ /* 0x000fe40007810000 */
[----:B------:R-:W-:-:S02]  /*c650*/  PRMT R22, R8, 0x5410, R6 ;  /* 0x0000541008167816 */ /* 0x000fc40000000006 */
[--C-:B------:R-:W-:Y:S02]  /*c660*/  SHF.R.U32.HI R6, RZ, 0x10, R2.reuse ;  /* 0x00000010ff067819 */ /* 0x100fe40000011602 */
[----:B------:R-:W-:Y:S02]  /*c670*/  FMNMX.FTZ R8, R28, R7, !PT ;  /* 0x000000071c087209 */ /* 0x000fe40007810000 */
[----:B------:R-:W-:Y:S02]  /*c680*/  SHF.R.U32.HI R7, RZ, 0x18, R2 ;  /* 0x00000018ff077819 */ /* 0x000fe40000011602 */
[----:B------:R-:W-:Y:S02]  /*c690*/  LOP3.LUT R2, R6, 0xff, RZ, 0xc0, !PT ;  /* 0x000000ff06027812 */ /* 0x000fe400078ec0ff */
[----:B------:R-:W-:Y:S02]  /*c6a0*/  FMNMX.FTZ R6, R195, R8, !PT ;  /* 0x00000008c3067209 */ /* 0x000fe40007810000 */
[----:B------:R-:W-:-:S02]  /*c6b0*/  PRMT R17, R2, 0x5410, R7 ;  /* 0x0000541002117816 */ /* 0x000fc40000000007 */
[----:B------:R-:W-:Y:S02]  /*c6c0*/  FMNMX.FTZ R2, R196, R6, !PT ;  /* 0x00000006c4027209 */ /* 0x000fe40007810000 */
[----:B------:R-:W-:Y:S02]  /*c6d0*/  FSEL R173, R189, -INF , !P6 ;  /* 0xff800000bdad7808 */ /* 0x000fe40007000000 */
[----:B------:R-:W-:Y:S02]  /*c6e0*/  FMNMX.FTZ R2, R188, R2, !PT ;  /* 0x00000002bc027209 */ /* 0x000fe40007810000 */
[----:B------:R-:W-:Y:S02]  /*c6f0*/  FMNMX.FTZ R7, R136, R23, !PT ;  /* 0x0000001788077209 */ /* 0x000fe40007810000 */
[----:B------:R-:W-:Y:S02]  /*c700*/  FMNMX.FTZ R16, R173, R2, !PT ;  /* 0x00000002ad107209 */ /* 0x000fe40007810000 */
[----:B-1----:R-:W-:-:S02]  /*c710*/  FMNMX.FTZ R2, R3, R9, !PT ;  /* 0x0000000903027209 */ /* 0x002fc40007810000 */
[----:B------:R-:W-:Y:S02]  /*c720*/  FSEL R6, R198, -INF , !P5 ;  /* 0xff800000c6067808 */ /* 0x000fe40006800000 */
[----:B------:R-:W-:Y:S01]  /*c730*/  FMNMX.FTZ R8, R139, R7, !PT ;  /* 0x000000078b087209 */ /* 0x000fe20007810000 */
[----:B------:R-:W1:Y:S01]  /*c740*/  SHFL.BFLY PT, R9, R2, 0x1, 0x1f ;  /* 0x0c201f0002097f89 */ /* 0x000e6200000e0000 */
[----:B--2---:R-:W-:Y:S02]  /*c750*/  FMNMX.FTZ R226, R5, R14, !PT ;  /* 0x0000000e05e27209 */ /* 0x004fe40007810000 */
[----:B------:R-:W-:Y:S02]  /*c760*/  FSEL R7, R199, -INF , !P4 ;  /* 0xff800000c7077808 */ /* 0x000fe40006000000 */
[----:B------:R-:W-:Y:S01]  /*c770*/  FMNMX.FTZ R5, R6, R8, !PT ;  /* 0x0000000806057209 */ /* 0x000fe20007810000 */
[----:B------:R-:W-:Y:S01]  /*c780*/  FMUL.FTZ R3, R226, UR35 ;  /* 0x00000023e2037c20 */ /* 0x000fe20008410000 */
[----:B------:R-:W-:Y:S01]  /*c790*/  FSEL R172, R182, -INF , !P3 ;  /* 0xff800000b6ac7808 */ /* 0x000fe20005800000 */
[----:B------:R-:W2:Y:S01]  /*c7a0*/  SHFL.BFLY PT, R8, R16, 0x2, 0x1f ;  /* 0x0c401f0010087f89 */ /* 0x000ea200000e0000 */
[----:B------:R-:W-:-:S02]  /*c7b0*/  FMNMX.FTZ R5, R7, R5, !PT ;  /* 0x0000000507057209 */ /* 0x000fc40007810000 */
[----:B------:R-:W-:Y:S02]  /*c7c0*/  FSEL R175, R191, -INF , !P0 ;  /* 0xff800000bfaf7808 */ /* 0x000fe40004000000 */
[----:B------:R-:W-:Y:S02]  /*c7d0*/  FMNMX.FTZ R5, R172, R5, !PT ;  /* 0x00000005ac057209 */ /* 0x000fe40007810000 */
[----:B------:R-:W-:Y:S02]  /*c7e0*/  FSETP.NEU.FTZ.AND P2, PT, R226, -INF , PT ;  /* 0xff800000e200780b */ /* 0x000fe40003f5d000 */
[----:B------:R-:W-:Y:S02]  /*c7f0*/  FMNMX.FTZ R5, R174, R5, !PT ;  /* 0x00000005ae057209 */ /* 0x000fe40007810000 */
[----:B------:R-:W-:Y:S02]  /*c800*/  FSEL R3, R3, RZ, P2 ;  /* 0x000000ff03037208 */ /* 0x000fe40001000000 */
[----:B------:R-:W-:-:S02]  /*c810*/  FMNMX.FTZ R5, R176, R5, !PT ;  /* 0x00000005b0057209 */ /* 0x000fc40007810000 */
[----:B------:R-:W-:Y:S01]  /*c820*/  SHF.R.U32.HI R15, RZ, 0x8, R15 ;  /* 0x00000008ff0f7819 */ /* 0x000fe2000001160f */
[--C-:B------:R-:W-:Y:S01]  /*c830*/  FFMA.FTZ R24, R24, UR35, -R3.reuse ;  /* 0x0000002318187c23 */ /* 0x100fe20008010803 */
[----:B------:R-:W-:Y:S01]  /*c840*/  FMNMX.FTZ R5, R175, R5, !PT ;  /* 0x00000005af057209 */ /* 0x000fe20007810000 */
[--C-:B------:R-:W-:Y:S01]  /*c850*/  FFMA.FTZ R25, R25, UR35, -R3.reuse ;  /* 0x0000002319197c23 */ /* 0x100fe20008010803 */
[----:B-1----:R-:W-:Y:S01]  /*c860*/  FMNMX.FTZ R227, R2, R9, !PT ;  /* 0x0000000902e37209 */ /* 0x002fe20007810000 */
[----:B------:R-:W-:Y:S01]  /*c870*/  FFMA.FTZ R2, R137, UR35, -R3 ;  /* 0x0000002389027c23 */ /* 0x000fe20008010803 */
[----:B------:R1:W-:Y:S01]  /*c880*/  MUFU.EX2 R186, R24 ;  /* 0x0000001800ba7308 */ /* 0x0003e20000000800 */
[----:B------:R-:W-:Y:S01]  /*c890*/  SHFL.BFLY PT, R9, R5, 0x2, 0x1f ;  /* 0x0c401f0005097f89 */ /* 0x000fe200000e0000 */
[C---:B------:R-:W-:Y:S02]  /*c8a0*/  FSETP.NEU.FTZ.AND P3, PT, R227.reuse, -INF , PT ;  /* 0xff800000e300780b */ /* 0x040fe40003f7d000 */
[----:B--2---:R-:W-:Y:S01]  /*c8b0*/  FMNMX.FTZ R16, R16, R8, !PT ;  /* 0x0000000810107209 */ /* 0x004fe20007810000 */
[----:B------:R-:W-:Y:S01]  /*c8c0*/  FMUL.FTZ R8, R227, UR35 ;  /* 0x00000023e3087c20 */ /* 0x000fe20008410000 */
[----:B------:R-:W-:-:S02]  /*c8d0*/  HSET2.LE.AND R17, R17, R0, PT ;  /* 0x0000000011117233 */ /* 0x000fc40003803000 */
[----:B------:R2:W-:Y:S01]  /*c8e0*/  MUFU.EX2 R204, R2 ;  /* 0x0000000200cc7308 */ /* 0x0005e20000000800 */
[----:B------:R-:W3:Y:S01]  /*c8f0*/  SHFL.BFLY PT, R14, R16, 0x1, 0x1f ;  /* 0x0c201f00100e7f89 */ /* 0x000ee200000e0000 */
[----:B------:R-:W-:-:S05]  /*c900*/  FSEL R8, R8, RZ, P3 ;  /* 0x000000ff08087208 */ /* 0x000fca0001800000 */
[----:B------:R-:W-:Y:S01]  /*c910*/  FFMA.FTZ R20, R20, UR35, -R8 ;  /* 0x0000002314147c23 */ /* 0x000fe20008010808 */
[----:B------:R-:W-:Y:S01]  /*c920*/  MUFU.EX2 R199, R25 ;  /* 0x0000001900c77308 */ /* 0x000fe20000000800 */
[----:B-1----:R-:W-:Y:S02]  /*c930*/  PRMT R24, R18, 0x5410, R15 ;  /* 0x0000541012187816 */ /* 0x002fe4000000000f */
[--C-:B------:R-:W-:Y:S02]  /*c940*/  HSET2.LE.AND R18, R19, R0.reuse, PT ;  /* 0x0000000013127233 */ /* 0x100fe40003803000 */
[----:B------:R-:W-:-:S03]  /*c950*/  HSET2.LE.AND R19, R34, R0, PT ;  /* 0x0000000022137233 */ /* 0x000fc60003803000 */
[----:B------:R-:W-:Y:S01]  /*c960*/  MUFU.EX2 R187, R20 ;  /* 0x0000001400bb7308 */ /* 0x000fe20000000800 */
[----:B--2---:R-:W-:-:S07]  /*c970*/  FFMA.FTZ R2, R132, UR35, -R3 ;  /* 0x0000002384027c23 */ /* 0x004fce0008010803 */
[----:B------:R1:W-:Y:S01]  /*c980*/  MUFU.EX2 R190, R2 ;  /* 0x0000000200be7308 */ /* 0x0003e20000000800 */
[----:B---3--:R-:W-:Y:S01]  /*c990*/  FMNMX.FTZ R225, R16, R14, !PT ;  /* 0x0000000e10e17209 */ /* 0x008fe20007810000 */
[----:B------:R-:W-:Y:S01]  /*c9a0*/  FFMA.FTZ R14, R32, UR35, -R8 ;  /* 0x00000023200e7c23 */ /* 0x000fe20008010808 */
[----:B------:R-:W-:Y:S02]  /*c9b0*/  HSET2.LE.AND R16, R22, R0, PT ;  /* 0x0000000016107233 */ /* 0x000fe40003803000 */
[----:B------:R-:W-:-:S03]  /*c9c0*/  FSETP.NEU.FTZ.AND P1, PT, R225, -INF , PT ;  /* 0xff800000e100780b */ /* 0x000fc60003f3d000 */
[----:B------:R-:W-:Y:S01]  /*c9d0*/  MUFU.EX2 R189, R14 ;  /* 0x0000000e00bd7308 */ /* 0x000fe20000000800 */
[----:B-1----:R-:W-:Y:S01]  /*c9e0*/  FMNMX.FTZ R2, R5, R9, !PT ;  /* 0x0000000905027209 */ /* 0x002fe20007810000 */
[----:B------:R-:W-:Y:S01]  /*c9f0*/  FFMA.FTZ R5, R26, UR35, -R8 ;  /* 0x000000231a057c23 */ /* 0x000fe20008010808 */
[----:B------:R-:W-:-:S03]  /*ca00*/  LOP3.LUT R9, R29, 0xff, RZ, 0xc0, !PT ;  /* 0x000000ff1d097812 */ /* 0x000fc600078ec0ff */
[----:B------:R-:W1:Y:S02]  /*ca10*/  SHFL.BFLY PT, R15, R2, 0x1, 0x1f ;  /* 0x0c201f00020f7f89 */ /* 0x000e6400000e0000 */
[----:B------:R2:W-:Y:S01]  /*ca20*/  MUFU.EX2 R182, R5 ;  /* 0x0000000500b67308 */ /* 0x0005e20000000800 */
[----:B------:R-:W-:Y:S01]  /*ca30*/  PRMT R31, R9, 0x5410, R31 ;  /* 0x00005410091f7816 */ /* 0x000fe2000000001f */
[----:B------:R-:W-:-:S05]  /*ca40*/  FMUL.FTZ R9, R225, UR35 ;  /* 0x00000023e1097c20 */ /* 0x000fca0008410000 */
[----:B------:R-:W-:-:S05]  /*ca50*/  FSEL R9, R9, RZ, P1 ;  /* 0x000000ff09097208 */ /* 0x000fca0000800000 */
[----:B------:R-:W-:-:S04]  /*ca60*/  FFMA.FTZ R21, R21, UR35, -R9 ;  /* 0x0000002315157c23 */ /* 0x000fc80008010809 */
[----:B------:R-:W-:Y:S01]  /*ca70*/  MUFU.EX2 R198, R21 ;  /* 0x0000001500c67308 */ /* 0x000fe20000000800 */
[----:B--2---:R-:W-:Y:S01]  /*ca80*/  FFMA.FTZ R5, R138, UR35, -R8 ;  /* 0x000000238a057c23 */ /* 0x004fe20008010808 */
[----:B-1----:R-:W-:-:S06]  /*ca90*/  FMNMX.FTZ R223, R2, R15, !PT ;  /* 0x0000000f02df7209 */ /* 0x002fcc0007810000 */
[----:B------:R1:W-:Y:S01]  /*caa0*/  MUFU.EX2 R191, R5 ;  /* 0x0000000500bf7308 */ /* 0x0003e20000000800 */
[----:B------:R-:W-:Y:S01]  /*cab0*/  FFMA.FTZ R2, R33, UR35, -R9 ;  /* 0x0000002321027c23 */ /* 0x000fe20008010809 */
[----:B------:R-:W-:-:S06]  /*cac0*/  FSETP.NEU.FTZ.AND P0, PT, R223, -INF , PT ;  /* 0xff800000df00780b */ /* 0x000fcc0003f1d000 */
[----:B------:R2:W-:Y:S01]  /*cad0*/  MUFU.EX2 R183, R2 ;  /* 0x0000000200b77308 */ /* 0x0005e20000000800 */
[----:B-1----:R-:W-:-:S04]  /*cae0*/  LOP3.LUT R5, R4, 0xffff, RZ, 0xc0, !PT ;  /* 0x0000ffff04057812 */ /* 0x002fc800078ec0ff */
[----:B------:R-:W-:Y:S02]  /*caf0*/  SHF.R.U32.HI R14, RZ, 0x8, R5 ;  /* 0x00000008ff0e7819 */ /* 0x000fe40000011605 */
[----:B------:R-:W-:-:S04]  /*cb00*/  LOP3.LUT R5, R4, 0xff, RZ, 0xc0, !PT ;  /* 0x000000ff04057812 */ /* 0x000fc800078ec0ff */
[----:B------:R-:W-:Y:S01]  /*cb10*/  PRMT R30, R5, 0x5410, R14 ;  /* 0x00005410051e7816 */ /* 0x000fe2000000000e */
[----:B------:R-:W-:Y:S01]  /*cb20*/  FMUL.FTZ R14, R223, UR35 ;  /* 0x00000023df0e7c20 */ /* 0x000fe20008410000 */
[--C-:B------:R-:W-:Y:S02]  /*cb30*/  SHF.R.U32.HI R5, RZ, 0x10, R4.reuse ;  /* 0x00000010ff057819 */ /* 0x100fe40000011604 */
[----:B------:R-:W-:Y:S02]  /*cb40*/  SHF.R.U32.HI R4, RZ, 0x18, R4 ;  /* 0x00000018ff047819 */ /* 0x000fe40000011604 */
[----:B--2---:R-:W-:Y:S01]  /*cb50*/  LOP3.LUT R2, R5, 0xff, RZ, 0xc0, !PT ;  /* 0x000000ff05027812 */ /* 0x004fe200078ec0ff */
[--C-:B------:R-:W-:Y:S01]  /*cb60*/  FFMA.FTZ R5, R27, UR35, -R9.reuse ;  /* 0x000000231b057c23 */ /* 0x100fe20008010809 */
[----:B------:R-:W-:Y:S02]  /*cb70*/  FSEL R14, R14, RZ, P0 ;  /* 0x000000ff0e0e7208 */ /* 0x000fe40000000000 */
[----:B------:R-:W-:Y:S01]  /*cb80*/  PRMT R29, R2, 0x5410, R4 ;  /* 0x00005410021d7816 */ /* 0x000fe20000000004 */
[----:B------:R-:W-:Y:S01]  /*cb90*/  FFMA.FTZ R2, R28, UR35, -R9 ;  /* 0x000000231c027c23 */ /* 0x000fe20008010809 */
[----:B------:R1:W-:Y:S01]  /*cba0*/  MUFU.EX2 R251, R5 ;  /* 0x0000000500fb7308 */ /* 0x0003e20000000800 */
[--C-:B------:R-:W-:Y:S01]  /*cbb0*/  FFMA.FTZ R6, R6, UR35, -R14.reuse ;  /* 0x0000002306067c23 */ /* 0x100fe2000801080e */
[----:B------:R-:W-:Y:S01]  /*cbc0*/  FFMA.FTZ R7, R7, UR35, -R14 ;  /* 0x0000002307077c23 */ /* 0x000fe2000801080e */
[----:B------:R-:W-:-:S05]  /*cbd0*/  FSEL R4, R227, RZ, P3 ;  /* 0x000000ffe3047208 */ /* 0x000fca0001800000 */
[----:B------:R2:W-:Y:S01]  /*cbe0*/  MUFU.EX2 R252, R2 ;  /* 0x0000000200fc7308 */ /* 0x0005e20000000800 */
[----:B------:R-:W-:Y:S01]  /*cbf0*/  FADD.FTZ R20, R134, -R4 ;  /* 0x8000000486147221 */ /* 0x000fe20000010000 */
[----:B------:R-:W-:Y:S02]  /*cc00*/  FSEL R4, R223, RZ, P0 ;  /* 0x000000ffdf047208 */ /* 0x000fe40000000000 */
[----:B------:R-:W-:Y:S01]  /*cc10*/  PLOP3.LUT P0, PT, PT, PT, UP0, 0x80, 0x0 ;  /* 0x000000000000781c */ /* 0x000fe20003f0f008 */
[----:B------:R-:W-:Y:S02]  /*cc20*/  FMUL.FTZ R20, R20, UR35 ;  /* 0x0000002314147c20 */ /* 0x000fe40008410000 */
[----:B------:R-:W-:Y:S01]  /*cc30*/  FADD.FTZ R4, R136, -R4 ;  /* 0x8000000488047221 */ /* 0x000fe20000010000 */
[----:B------:R3:W-:Y:S01]  /*cc40*/  MUFU.EX2 R178, R6 ;  /* 0x0000000600b27308 */ /* 0x0007e20000000800 */
[----:B-1----:R-:W-:Y:S02]  /*cc50*/  FSEL R5, R226, RZ, P2 ;  /* 0x000000ffe2057208 */ /* 0x002fe40001000000 */
[----:B------:R-:W-:-:S03]  /*cc60*/  FMUL.FTZ R4, R4, UR35 ;  /* 0x0000002304047c20 */ /* 0x000fc60008410000 */
[----:B------:R-:W-:Y:S01]  /*cc70*/  FADD.FTZ R15, R135, -R5 ;  /* 0x80000005870f7221 */ /* 0x000fe20000010000 */
[----:B------:R-:W-:Y:S01]  /*cc80*/  FSEL R5, R225, RZ, P1 ;  /* 0x000000ffe1057208 */ /* 0x000fe20000800000 */
[----:B------:R-:W1:Y:S01]  /*cc90*/  MUFU.EX2 R177, R7 ;  /* 0x0000000700b17308 */ /* 0x000e620000000800 */
[----:B--2---:R-:W-:Y:S01]  /*cca0*/  FFMA.FTZ R2, R23, UR35, -R14 ;  /* 0x0000002317027c23 */ /* 0x004fe2000801080e */
[----:B------:R-:W-:Y:S02]  /*ccb0*/  FMUL.FTZ R15, R15, UR35 ;  /* 0x000000230f0f7c20 */ /* 0x000fe40008410000 */
[----:B------:R-:W-:-:S04]  /*ccc0*/  FADD.FTZ R5, R133, -R5 ;  /* 0x8000000585057221 */ /* 0x000fc80000010000 */
[----:B------:R2:W-:Y:S01]  /*ccd0*/  MUFU.EX2 R246, R2 ;  /* 0x0000000200f67308 */ /* 0x0005e20000000800 */
[----:B---3--:R-:W-:Y:S01]  /*cce0*/  HSET2.LE.AND R6, R24, R0, PT ;  /* 0x0000000018067233 */ /* 0x008fe20003803000 */
[----:B------:R-:W-:Y:S01]  /*ccf0*/  FMUL.FTZ R5, R5, UR35 ;  /* 0x0000002305057c20 */ /* 0x000fe20008410000 */
[----:B------:R-:W3:Y:S05]  /*cd00*/  LDSM.16.MT88.4 R24, [R209+0xa000] ;  /* 0x00a00000d118783b */ /* 0x000eea0000004200 */
[----:B------:R-:W4:Y:S01]  /*cd10*/  MUFU.EX2 R22, R15 ;  /* 0x0000000f00167308 */ /* 0x000f220000000800 */
[----:B-1----:R-:W-:-:S07]  /*cd20*/  F2FP.BF16.F32.PACK_AB R7, R177, R178 ;  /* 0x000000b2b107723e */ /* 0x002fce00000010ff */
[----:B------:R-:W1:Y:S01]  /*cd30*/  MUFU.EX2 R21, R20 ;  /* 0x0000001400157308 */ /* 0x000e620000000800 */
[----:B--2---:R-:W-:-:S07]  /*cd40*/  FFMA.FTZ R2, R139, UR35, -R14 ;  /* 0x000000238b027c23 */ /* 0x004fce000801080e */
[----:B------:R2:W5:Y:S01]  /*cd50*/  MUFU.EX2 R245, R2 ;  /* 0x0000000200f57308 */ /* 0x0005620000000800 */
[-C--:B----4-:R-:W-:Y:S01]  /*cd60*/  FMUL.FTZ R144, R144, R22.reuse ;  /* 0x0000001690907220 */ /* 0x090fe20000410000 */
[-C--:B------:R-:W-:Y:S01]  /*cd70*/  FMUL.FTZ R145, R145, R22.reuse ;  /* 0x0000001691917220 */ /* 0x080fe20000410000 */
[-C--:B------:R-:W-:Y:S01]  /*cd80*/  FMUL.FTZ R152, R152, R22.reuse ;  /* 0x0000001698987220 */ /* 0x080fe20000410000 */
[-C--:B------:R-:W-:Y:S01]  /*cd90*/  FMUL.FTZ R153, R153, R22.reuse ;  /* 0x0000001699997220 */ /* 0x080fe20000410000 */
[-C--:B------:R-:W-:Y:S01]  /*cda0*/  FMUL.FTZ R52, R52, R22.reuse ;  /* 0x0000001634347220 */ /* 0x080fe20000410000 */
[-C--:B------:R-:W-:Y:S01]  /*cdb0*/  FMUL.FTZ R53, R53, R22.reuse ;  /* 0x0000001635357220 */ /* 0x080fe20000410000 */
[-C--:B------:R-:W-:Y:S01]  /*cdc0*/  FMUL.FTZ R48, R48, R22.reuse ;  /* 0x0000001630307220 */ /* 0x080fe20000410000 */
[----:B------:R5:W4:Y:S01]  /*cdd0*/  MUFU.EX2 R20, R5 ;  /* 0x0000000500147308 */ /* 0x000b220000000800 */
        /* <DEDUP_REMOVED lines=8> */
[----:B--2---:R-:W-:Y:S01]  /*ce60*/  F2FP.BF16.F32.PACK_AB R2, R190, R204 ;  /* 0x000000ccbe02723e */ /* 0x004fe200000010ff */
[-C--:B------:R-:W-:Y:S01]  /*ce70*/  FMUL.FTZ R50, R50, R21.reuse ;  /* 0x0000001532327220 */ /* 0x080fe20000410000 */
[----:B------:R-:W-:Y:S01]  /*ce80*/  FMUL.FTZ R51, R51, R21 ;  /* 0x0000001533337220 */ /* 0x000fe20000410000 */
[----:B------:R-:W-:Y:S01]  /*ce90*/  FMUL.FTZ R36, R36, R22 ;  /* 0x0000001624247220 */ /* 0x000fe20000410000 */
[----:B------:R-:W-:Y:S01]  /*cea0*/  LOP3.LUT R18, R18, R2, RZ, 0xc0, !PT ;  /* 0x0000000212127212 */ /* 0x000fe200078ec0ff */
[----:B------:R-:W-:Y:S01]  /*ceb0*/  FMUL.FTZ R37, R37, R22 ;  /* 0x0000001625257220 */ /* 0x000fe20000410000 */
[----:B------:R-:W-:Y:S01]  /*cec0*/  F2FP.BF16.F32.PACK_AB R2, R189, R191 ;  /* 0x000000bfbd02723e */ /* 0x000fe200000010ff */
[-C--:B------:R-:W-:Y:S01]  /*ced0*/  FMUL.FTZ R38, R38, R21.reuse ;  /* 0x0000001526267220 */ /* 0x080fe20000410000 */
[----:B-----5:R-:W-:Y:S01]  /*cee0*/  F2FP.BF16.F32.PACK_AB R5, R245, R246 ;  /* 0x000000f6f505723e */ /* 0x020fe200000010ff */
[----:B----4-:R-:W-:Y:S01]  /*cef0*/  FMUL.FTZ R140, R140, R20 ;  /* 0x000000148c8c7220 */ /* 0x010fe20000410000 */
[----:B------:R-:W-:Y:S01]  /*cf00*/  LOP3.LUT R19, R19, R2, RZ, 0xc0, !PT ;  /* 0x0000000213137212 */ /* 0x000fe200078ec0ff */
[----:B------:R-:W-:Y:S01]  /*cf10*/  FMUL.FTZ R141, R141, R20 ;  /* 0x000000148d8d7220 */ /* 0x000fe20000410000 */
[----:B------:R-:W-:Y:S01]  /*cf20*/  F2FP.BF16.F32.PACK_AB R2, R199, R186 ;  /* 0x000000bac702723e */ /* 0x000fe200000010ff */
[-C--:B------:R-:W-:Y:S01]  /*cf30*/  FMUL.FTZ R148, R148, R20.reuse ;  /* 0x0000001494947220 */ /* 0x080fe20000410000 */
[----:B------:R-:W-:Y:S01]  /*cf40*/  FMUL.FTZ R149, R149, R20 ;  /* 0x0000001495957220 */ /* 0x000fe20000410000 */
[----:B------:R-:W-:Y:S01]  /*cf50*/  FMUL.FTZ R39, R39, R21 ;  /* 0x0000001527277220 */ /* 0x000fe20000410000 */
[----:B------:R-:W-:Y:S01]  /*cf60*/  LOP3.LUT R16, R16, R2, RZ, 0xc0, !PT ;  /* 0x0000000210107212 */ /* 0x000fe200078ec0ff */
[----:B-1----:R-:W-:Y:S01]  /*cf70*/  FMUL.FTZ R142, R142, R15 ;  /* 0x0000000f8e8e7220 */ /* 0x002fe20000410000 */
[----:B------:R-:W-:Y:S01]  /*cf80*/  F2FP.BF16.F32.PACK_AB R2, R182, R187 ;  /* 0x000000bbb602723e */ /* 0x000fe200000010ff */
[-C--:B------:R-:W-:Y:S01]  /*cf90*/  FMUL.FTZ R143, R143, R15.reuse ;  /* 0x0000000f8f8f7220 */ /* 0x080fe20000410000 */
[----:B------:R-:W-:Y:S01]  /*cfa0*/  F2FP.BF16.F32.PACK_AB R4, R183, R198 ;  /* 0x000000c6b704723e */ /* 0x000fe200000010ff */
        /* <DEDUP_REMOVED lines=8> */
[C---:B---3--:R-:W-:Y:S01]  /*d030*/  HMMA.16816.F32.BF16 R144, R16.reuse, R24, R144 ;  /* 0x000000181090723c */ /* 0x048fe20000041890 */
[--C-:B------:R-:W-:Y:S01]  /*d040*/  HSET2.LE.AND R2, R31, R0.reuse, PT ;  /* 0x000000001f027233 */ /* 0x100fe20003803000 */
[-C--:B------:R-:W-:Y:S01]  /*d050*/  FMUL.FTZ R43, R43, R15.reuse ;  /* 0x0000000f2b2b7220 */ /* 0x080fe20000410000 */
        /* <DEDUP_REMOVED lines=11> */
[----:B------:R-:W-:Y:S01]  /*d110*/  FMUL.FTZ R59, R59, R15 ;  /* 0x0000000f3b3b7220 */ /* 0x000fe20000410000 */
[----:B------:R-:W-:Y:S01]  /*d120*/  HSET2.LE.AND R2, R29, R0, PT ;  /* 0x000000001d027233 */ /* 0x000fe20003803000 */
[-C--:B------:R-:W-:Y:S01]  /*d130*/  FMUL.FTZ R64, R64, R22.reuse ;  /* 0x0000001640407220 */ /* 0x080fe20000410000 */
[----:B------:R-:W1:Y:S01]  /*d140*/  LDSM.16.MT88.4 R28, [R211+0xa000] ;  /* 0x00a00000d31c783b */ /* 0x000e620000004200 */
[----:B------:R-:W-:Y:S01]  /*d150*/  FMUL.FTZ R65, R65, R22 ;  /* 0x0000001641417220 */ /* 0x000fe20000410000 */
[----:B------:R-:W-:Y:S01]  /*d160*/  FMUL.FTZ R66, R66, R21 ;  /* 0x0000001542427220 */ /* 0x000fe20000410000 */
[----:B------:R-:W-:Y:S01]  /*d170*/  LOP3.LUT R5, R2, R5, RZ, 0xc0, !PT ;  /* 0x0000000502057212 */ /* 0x000fe200078ec0ff */
[-C--:B------:R-:W-:Y:S01]  /*d180*/  FMUL.FTZ R60, R60, R20.reuse ;  /* 0x000000143c3c7220 */ /* 0x080fe20000410000 */
[-C--:B------:R-:W-:Y:S01]  /*d190*/  FMUL.FTZ R61, R61, R20.reuse ;  /* 0x000000143d3d7220 */ /* 0x080fe20000410000 */
[-C--:B------:R-:W-:Y:S01]  /*d1a0*/  FMUL.FTZ R62, R62, R15.reuse ;  /* 0x0000000f3e3e7220 */ /* 0x080fe20000410000 */
[----:B------:R-:W-:Y:S01]  /*d1b0*/  FMUL.FTZ R63, R63, R15 ;  /* 0x0000000f3f3f7220 */ /* 0x000fe20000410000 */
[----:B------:R-:W-:Y:S01]  /*d1c0*/  FMUL.FTZ R67, R67, R21 ;  /* 0x0000001543437220 */ /* 0x000fe20000410000 */
[----:B------:R-:W-:Y:S01]  /*d1d0*/  IMAD.MOV.U32 R155, RZ, RZ, R204 ;  /* 0x000000ffff9b7224 */ /* 0x000fe200078e00cc */
[C---:B------:R-:W-:Y:S01]  /*d1e0*/  HMMA.16816.F32.BF16 R140, R4.reuse, R24, R140 ;  /* 0x00000018048c723c */ /* 0x040fe2000004188c */
[----:B------:R-:W-:Y:S01]  /*d1f0*/  FFMA.FTZ R2, R201, UR35, -R3 ;  /* 0x00000023c9027c23 */ /* 0x000fe20008010803 */
[-C--:B------:R-:W-:Y:S01]  /*d200*/  FMUL.FTZ R72, R72, R20.reuse ;  /* 0x0000001448487220 */ /* 0x080fe20000410000 */
[----:B------:R-:W-:Y:S01]  /*d210*/  FMUL.FTZ R73, R73, R20 ;  /* 0x0000001449497220 */ /* 0x000fe20000410000 */
[----:B------:R-:W-:Y:S01]  /*d220*/  MOV R154, R228 ;  /* 0x000000e4009a7202 */ /* 0x000fe20000000f00 */
[----:B------:R-:W-:Y:S01]  /*d230*/  FMUL.FTZ R74, R74, R15 ;  /* 0x0000000f4a4a7220 */ /* 0x000fe20000410000 */
[----:B------:R-:W-:Y:S01]  /*d240*/  HMMA.16816.F32.BF16 R148, R4, R26, R148 ;  /* 0x0000001a0494723c */ /* 0x000fe20000041894 */
[----:B------:R-:W2:Y:S01]  /*d250*/  LDSM.16.MT88.4 R24, [R214+0xa000] ;  /* 0x00a00000d618783b */ /* 0x000ea20000004200 */
        /* <DEDUP_REMOVED lines=28> */
[-C--:B------:R-:W-:Y:S01]  /*d420*/  HMMA.16816.F32.BF16 R236, R16, R28.reuse, R36 ;  /* 0x0000001c10ec723c */ /* 0x080fe20000041824 */
[----:B------:R-:W1:Y:S01]  /*d430*/  LDSM.16.MT88.4 R36, [R214+0xb000] ;  /* 0x00b00000d624783b */ /* 0x000e620000004200 */
[-C--:B------:R-:W-:Y:S01]  /*d440*/  FMUL.FTZ R117, R117, R20.reuse ;  /* 0x0000001475757220 */ /* 0x080fe20000410000 */
        /* <DEDUP_REMOVED lines=9> */
[----:B--2---:R-:W-:Y:S01]  /*d4e0*/  HMMA.16816.F32.BF16 R32, R16, R24, R52 ;  /* 0x000000181020723c */ /* 0x004fe20000041834 */
[----:B------:R-:W-:Y:S01]  /*d4f0*/  FMUL.FTZ R125, R125, R20 ;  /* 0x000000147d7d7220 */ /* 0x000fe20000410000 */
[-C--:B------:R-:W-:Y:S01]  /*d500*/  FMUL.FTZ R166, R166, R15.reuse ;  /* 0x0000000fa6a67220 */ /* 0x080fe20000410000 */
[-C--:B------:R-:W-:Y:S01]  /*d510*/  FMUL.FTZ R167, R167, R15.reuse ;  /* 0x0000000fa7a77220 */ /* 0x080fe20000410000 */
[-C--:B------:R-:W-:Y:S01]  /*d520*/  FMUL.FTZ R126, R126, R15.reuse ;  /* 0x0000000f7e7e7220 */ /* 0x080fe20000410000 */
[----:B------:R-:W-:Y:S01]  /*d530*/  FMUL.FTZ R127, R127, R15 ;  /* 0x0000000f7f7f7220 */ /* 0x000fe20000410000 */
[C---:B------:R-:W-:Y:S01]  /*d540*/  HMMA.16816.F32.BF16 R44, R4.reuse, R30, R44 ;  /* 0x0000001e042c723c */ /* 0x040fe2000004182c */
[----:B------:R-:W2:Y:S01]  /*d550*/  LDSM.16.MT88.4 R28, [R213+0xa000] ;  /* 0x00a00000d51c783b */ /* 0x000ea20000004200 */
        /* <DEDUP_REMOVED lines=15> */
[----:B------:R-:W-:Y:S01]  /*d650*/  FMUL.FTZ R85, R85, R22 ;  /* 0x0000001655557220 */ /* 0x000fe20000410000 */
[----:B------:R-:W-:Y:S01]  /*d660*/  IMAD.MOV.U32 R51, RZ, RZ, R33 ;  /* 0x000000ffff337224 */ /* 0x000fe200078e0021 */
[----:B------:R-:W-:Y:S01]  /*d670*/  MOV R50, R34 ;  /* 0x0000002200327202 */ /* 0x000fe20000000f00 */
[----:B------:R-:W-:Y:S01]  /*d680*/  HMMA.16816.F32.BF16 R204, R16, R26, R64 ;  /* 0x0000001a10cc723c */ /* 0x000fe20000041840 */
[----:B------:R-:W-:Y:S01]  /*d690*/  MOV R49, R35 ;  /* 0x0000002300317202 */ /* 0x000fe20000000f00 */
[----:B------:R-:W3:Y:S01]  /*d6a0*/  LDSM.16.MT88.4 R24, [R209+0xb000] ;  /* 0x00b00000d118783b */ /* 0x000ee20000004200 */
[----:B------:R-:W-:Y:S01]  /*d6b0*/  MOV R48, R32 ;  /* 0x0000002000307202 */ /* 0x000fe20000000f00 */
[-C--:B------:R-:W-:Y:S01]  /*d6c0*/  FMUL.FTZ R86, R86, R21.reuse ;  /* 0x0000001556567220 */ /* 0x080fe20000410000 */
[----:B------:R-:W-:Y:S01]  /*d6d0*/  FMUL.FTZ R87, R87, R21 ;  /* 0x0000001557577220 */ /* 0x000fe20000410000 */
[----:B------:R-:W4:Y:S01]  /*d6e0*/  LDSM.16.MT88.4 R32, [R211+0xb000] ;  /* 0x00b00000d320783b */ /* 0x000f220000004200 */
[----:B------:R-:W-:Y:S01]  /*d6f0*/  IMAD.MOV.U32 R65, RZ, RZ, R198 ;  /* 0x000000ffff417224 */ /* 0x000fe200078e00c6 */
[----:B------:R-:W-:Y:S01]  /*d700*/  MOV R64, R199 ;  /* 0x000000c700407202 */ /* 0x000fe20000000f00 */
[----:B------:R5:W-:Y:S01]  /*d710*/  MUFU.EX2 R198, R2 ;  /* 0x0000000200c67308 */ /* 0x000be20000000800 */
        /* <DEDUP_REMOVED lines=10> */
[----:B------:R-:W-:Y:S01]  /*d7c0*/  MOV R66, R187 ;  /* 0x000000bb00427202 */ /* 0x000fe20000000f00 */
[----:B------:R-:W-:Y:S01]  /*d7d0*/  FMUL.FTZ R100, R100, R22 ;  /* 0x0000001664647220 */ /* 0x000fe20000410000 */
[C---:B--2---:R-:W-:Y:S01]  /*d7e0*/  HMMA.16816.F32.BF16 R72, R4.reuse, R28, R72 ;  /* 0x0000001c0448723c */ /* 0x044fe20000041848 */
[----:B------:R-:W-:Y:S01]  /*d7f0*/  MOV R67, R186 ;  /* 0x000000ba00437202 */ /* 0x000fe20000000f00 */
[-C--:B------:R-:W-:Y:S01]  /*d800*/  FMUL.FTZ R101, R101, R22.reuse ;  /* 0x0000001665657220 */ /* 0x080fe20000410000 */
[-C--:B------:R-:W-:Y:S01]  /*d810*/  FMUL.FTZ R102, R102, R21.reuse ;  /* 0x0000001566667220 */ /* 0x080fe20000410000 */
[----:B-----5:R-:W-:Y:S01]  /*d820*/  FFMA.FTZ R2, R200, UR35, -R3 ;  /* 0x00000023c8027c23 */ /* 0x020fe20008010803 */
[-C--:B------:R-:W-:Y:S01]  /*d830*/  FMUL.FTZ R103, R103, R21.reuse ;  /* 0x0000001567677220 */ /* 0x080fe20000410000 */
[C---:B------:R-:W-:Y:S01]  /*d840*/  HMMA.16816.F32.BF16 R76, R4.reuse, R30, R76 ;  /* 0x0000001e044c723c */ /* 0x040fe2000004184c */
[-C--:B------:R-:W-:Y:S01]  /*d850*/  FMUL.FTZ R128, R128, R22.reuse ;  /* 0x0000001680807220 */ /* 0x080fe20000410000 */
[----:B------:R1:W-:Y:S01]  /*d860*/  MUFU.EX2 R199, R2 ;  /* 0x0000000200c77308 */ /* 0x0003e20000000800 */
        /* <DEDUP_REMOVED lines=10> */
[----:B------:R-:W-:Y:S01]  /*d910*/  FMUL.FTZ R169, R169, R22 ;  /* 0x00000016a9a97220 */ /* 0x000fe20000410000 */
[-C--:B------:R-:W-:Y:S01]  /*d920*/  FMUL.FTZ R170, R170, R21.reuse ;  /* 0x00000015aaaa7220 */ /* 0x080fe20000410000 */
[----:B------:R-:W-:-:S03]  /*d930*/  FMUL.FTZ R171, R171, R21 ;  /* 0x00000015abab7220 */ /* 0x000fc60000410000 */
[C---:B---3--:R-:W-:Y:S01]  /*d940*/  HMMA.16816.F32.BF16 R88, R4.reuse, R24, R88 ;  /* 0x000000180458723c */ /* 0x048fe20000041858 */
[----:B-1----:R-:W-:Y:S01]  /*d950*/  FFMA.FTZ R2, R192, UR35, -R3 ;  /* 0x00000023c0027c23 */ /* 0x002fe20008010803 */
[----:B------:R-:W-:Y:S01]  /*d960*/  MOV R127, R183 ;  /* 0x000000b7007f7202 */ /* 0x000fe20000000f00 */
[----:B------:R-:W-:Y:S01]  /*d970*/  IMAD.MOV.U32 R125, RZ, RZ, R185 ;  /* 0x000000ffff7d7224 */ /* 0x000fe200078e00b9 */
[----:B------:R-:W-:Y:S01]  /*d980*/  MOV R126, R182 ;  /* 0x000000b6007e7202 */ /* 0x000fe20000000f00 */
[----:B------:R1:W-:Y:S01]  /*d990*/  MUFU.EX2 R201, R2 ;  /* 0x0000000200c97308 */ /* 0x0003e20000000800 */
[----:B------:R-:W-:Y:S01]  /*d9a0*/  HMMA.16816.F32.BF16 R92, R4, R26, R92 ;  /* 0x0000001a045c723c */ /* 0x000fe2000004185c */
[----:B------:R-:W-:-:S05]  /*d9b0*/  MOV R124, R184 ;  /* 0x000000b8007c7202 */ /* 0x000fca0000000f00 */
[C---:B----4-:R-:W-:Y:S06]  /*d9c0*/  HMMA.16816.F32.BF16 R104, R4.reuse, R32, R104 ;  /* 0x000000200468723c */ /* 0x050fec0000041868 */
[----:B------:R-:W-:Y:S01]  /*d9d0*/  HMMA.16816.F32.BF16 R156, R4, R34, R156 ;  /* 0x00000022049c723c */ /* 0x000fe2000004189c */
[----:B-1----:R-:W-:-:S05]  /*d9e0*/  FFMA.FTZ R2, R179, UR35, -R3 ;  /* 0x00000023b3027c23 */ /* 0x002fca0008010803 */
[C---:B------:R-:W-:Y:S01]  /*d9f0*/  HMMA.16816.F32.BF16 R68, R16.reuse, R28, R68 ;  /* 0x0000001c1044723c */ /* 0x040fe20000041844 */
[----:B------:R-:W-:Y:S01]  /*da00*/  IMAD.WIDE.U32 R4, R244, -0x2daee0ad, RZ ;  /* 0xd2511f53f4047825 */ /* 0x000fe200078e00ff */
[----:B------:R1:W2:Y:S03]  /*da10*/  MUFU.EX2 R200, R2 ;  /* 0x0000000200c87308 */ /* 0x0002a60000000800 */
[----:B------:R-:W-:Y:S01]  /*da20*/  FFMA.FTZ R6, R202, UR35, -R8 ;  /* 0x00000023ca067c23 */ /* 0x000fe20008010808 */
[----:B------:R-:W-:Y:S01]  /*da30*/  LOP3.LUT R7, R4, 0xffff, RZ, 0xc0, !PT ;  /* 0x0000ffff04077812 */ /* 0x000fe200078ec0ff */
[----:B------:R-:W-:Y:S01]  /*da40*/  HMMA.16816.F32.BF16 R132, R16, R38, R120 ;  /* 0x000000261084723c */ /* 0x000fe20000041878 */
[----:B------:R-:W-:Y:S02]  /*da50*/  MOV R28, R180 ;  /* 0x000000b4001c7202 */ /* 0x000fe40000000f00 */
[----:B------:R-:W-:-:S02]  /*da60*/  MOV R29, R181 ;  /* 0x000000b5001d7202 */ /* 0x000fc40000000f00 */
[----:B------:R-:W-:Y:S01]  /*da70*/  LOP3.LUT R3, R5, UR29, R28, 0x96, !PT ;  /* 0x0000001d05037c12 */ /* 0x000fe2000f8e961c */
[C---:B------:R-:W-:Y:S01]  /*da80*/  HMMA.16816.F32.BF16 R180, R16.reuse, R26, R96 ;  /* 0x0000001a10b4723c */ /* 0x040fe20000041860 */
[----:B------:R-:W-:Y:S01]  /*da90*/  LOP3.LUT R29, R4, 0xff, RZ, 0xc0, !PT ;  /* 0x000000ff041d7812 */ /* 0x000fe200078ec0ff */
[----:B------:R-:W-:Y:S01]  /*daa0*/  IMAD.MOV.U32 R122, RZ, RZ, R152 ;  /* 0x000000ffff7a7224 */ /* 0x000fe200078e0098 */
[----:B------:R-:W-:Y:S02]  /*dab0*/  SHF.R.U32.HI R28, RZ, 0x10, R4 ;  /* 0x00000010ff1c7819 */ /* 0x000fe40000011604 */
[----:B------:R-:W-:Y:S01]  /*dac0*/  MOV R123, R23 ;  /* 0x00000017007b7202 */ /* 0x000fe20000000f00 */
[----:B-1----:R-:W-:Y:S01]  /*dad0*/  FFMA.FTZ R2, R203, UR35, -R8 ;  /* 0x00000023cb027c23 */ /* 0x002fe20008010808 */
[----:B------:R-:W-:Y:S01]  /*dae0*/  SHF.R.U32.HI R27, RZ, 0x18, R4 ;  /* 0x00000018ff1b7819 */ /* 0x000fe20000011604 */
[----:B------:R-:W-:Y:S01]  /*daf0*/  IMAD.WIDE.U32 R4, R197, -0x2daee0ad, RZ ;  /* 0xd2511f53c5047825 */ /* 0x000fe200078e00ff */
[----:B------:R-:W-:Y:S01]  /*db00*/  HMMA.16816.F32.BF16 R84, R16, R24, R84 ;  /* 0x000000181054723c */ /* 0x000fe20000041854 */
[----:B------:R1:W-:Y:S01]  /*db10*/  MUFU.EX2 R192, R2 ;  /* 0x0000000200c07308 */ /* 0x0003e20000000800 */
[----:B------:R-:W-:Y:S01]  /*db20*/  SHF.R.U32.HI R7, RZ, 0x8, R7 ;  /* 0x00000008ff077819 */ /* 0x000fe20000011607 */
[----:B------:R-:W-:Y:S01]  /*db30*/  IMAD.MOV.U32 R96, RZ, RZ, R48 ;  /* 0x000000ffff607224 */ /* 0x000fe200078e0030 */
[----:B------:R-:W-:-:S02]  /*db40*/  LOP3.LUT R23, R4, 0xffff, RZ, 0xc0, !PT ;  /* 0x0000ffff04177812 */ /* 0x000fc400078ec0ff */
[----:B------:R-:W-:Y:S01]  /*db50*/  LOP3.LUT R26, R4, 0xff, RZ, 0xc0, !PT ;  /* 0x000000ff041a7812 */ /* 0x000fe200078ec0ff */
[C---:B------:R-:W-:Y:S01]  /*db60*/  HMMA.16816.F32.BF16 R136, R16.reuse, R34, R108 ;  /* 0x000000221088723c */ /* 0x040fe2000004186c */
[--C-:B------:R-:W-:Y:S02]  /*db70*/  SHF.R.U32.HI R25, RZ, 0x10, R4.reuse ;  /* 0x00000010ff197819 */ /* 0x100fe40000011604 */
[----:B------:R-:W-:Y:S01]  /*db80*/  SHF.R.U32.HI R24, RZ, 0x18, R4 ;  /* 0x00000018ff187819 */ /* 0x000fe20000011604 */
[----:B------:R-:W-:Y:S01]  /*db90*/  FFMA.FTZ R4, R193, UR35, -R8 ;  /* 0x00000023c1047c23 */ /* 0x000fe20008010808 */
[----:B------:R-:W-:Y:S01]  /*dba0*/  PRMT R29, R29, 0x5410, R7 ;  /* 0x000054101d1d7816 */ /* 0x000fe20000000007 */
[----:B------:R-:W-:Y:S01]  /*dbb0*/  HMMA.16816.F32.BF16 R184, R16, R30, R80 ;  /* 0x0000001e10b8723c */ /* 0x000fe20000041850 */
[----:B------:R-:W-:Y:S02]  /*dbc0*/  MOV R110, R189 ;  /* 0x000000bd006e7202 */ /* 0x000fe40000000f00 */
[----:B------:R3:W-:Y:S01]  /*dbd0*/  MUFU.EX2 R189, R4 ;  /* 0x0000000400bd7308 */ /* 0x0007e20000000800 */
[----:B------:R-:W-:-:S02]  /*dbe0*/  MOV R111, R190 ;  /* 0x000000be006f7202 */ /* 0x000fc40000000f00 */
[----:B-1----:R-:W-:Y:S01]  /*dbf0*/  LOP3.LUT R2, R5, UR29, R124, 0x96, !PT ;  /* 0x0000001d05027c12 */ /* 0x002fe2000f8e967c */
[----:B------:R-:W-:Y:S01]  /*dc00*/  FFMA.FTZ R5, R194, UR35, -R8 ;  /* 0x00000023c2057c23 */ /* 0x000fe20008010808 */
[----:B------:R-:W-:Y:S01]  /*dc10*/  MOV R80, R191 ;  /* 0x000000bf00507202 */ /* 0x000fe20000000f00 */
[----:B------:R-:W-:Y:S01]  /*dc20*/  IMAD.MOV.U32 R81, RZ, RZ, R155 ;  /* 0x000000ffff517224 */ /* 0x000fe200078e009b */
[--C-:B------:R-:W-:Y:S01]  /*dc30*/  SHF.R.U32.HI R7, RZ, 0x10, R3.reuse ;  /* 0x00000010ff077819 */ /* 0x100fe20000011603 */
[----:B------:R1:W-:Y:S01]  /*dc40*/  MUFU.EX2 R190, R5 ;  /* 0x0000000500be7308 */ /* 0x0003e20000000800 */
[----:B------:R-:W-:Y:S01]  /*dc50*/  SHF.R.U32.HI R8, RZ, 0x18, R3 ;  /* 0x00000018ff087819 */ /* 0x000fe20000011603 */
[----:B------:R-:W-:Y:S01]  /*dc60*/  HMMA.16816.F32.BF16 R100, R16, R32, R100 ;  /* 0x000000201064723c */ /* 0x000fe20000041864 */
[----:B------:R-:W-:Y:S02]  /*dc70*/  MOV R120, R154 ;  /* 0x0000009a00787202 */ /* 0x000fe40000000f00 */
[----:B------:R-:W-:-:S02]  /*dc80*/  MOV R121, R153 ;  /* 0x0000009900797202 */ /* 0x000fc40000000f00 */
[----:B------:R-:W4:Y:S01]  /*dc90*/  LDSM.16.MT88.4 R152, [R209+0xa800] ;  /* 0x00a80000d198783b */ /* 0x000f220000004200 */
[----:B------:R5:W-:Y:S01]  /*dca0*/  MUFU.EX2 R191, R6 ;  /* 0x0000000600bf7308 */ /* 0x000be20000000800 */
[----:B---3--:R-:W-:Y:S01]  /*dcb0*/  FFMA.FTZ R4, R195, UR35, -R9 ;  /* 0x00000023c3047c23 */ /* 0x008fe20008010809 */
[C---:B------:R-:W-:Y:S01]  /*dcc0*/  HMMA.16816.F32.BF16 R32, R16.reuse, R42, R128 ;  /* 0x0000002a1020723c */ /* 0x040fe20000041880 */
[----:B------:R-:W-:Y:S02]  /*dcd0*/  MOV R83, R126 ;  /* 0x0000007e00537202 */ /* 0x000fe40000000f00 */
[----:B------:R-:W-:Y:S02]  /*dce0*/  MOV R82, R127 ;  /* 0x0000007f00527202 */ /* 0x000fe40000000f00 */
[----:B------:R-:W-:Y:S01]  /*dcf0*/  MOV R97, R51 ;  /* 0x0000003300617202 */ /* 0x000fe20000000f00 */
[----:B------:R3:W-:Y:S01]  /*dd00*/  MUFU.EX2 R179, R4 ;  /* 0x0000000400b37308 */ /* 0x0007e20000000800 */
[----:B-1----:R-:W-:Y:S01]  /*dd10*/  SHF.R.U32.HI R5, RZ, 0x8, R23 ;  /* 0x00000008ff057819 */ /* 0x002fe20000011617 */
[----:B------:R-:W-:Y:S01]  /*dd20*/  HMMA.16816.F32.BF16 R160, R16, R36, R160 ;  /* 0x0000002410a0723c */ /* 0x000fe200000418a0 */
[----:B------:R-:W-:Y:S01]  /*dd30*/  LOP3.LUT R23, R3, 0xff, RZ, 0xc0, !PT ;  /* 0x000000ff03177812 */ /* 0x000fe200078ec0ff */
[----:B------:R-:W-:Y:S01]  /*dd40*/  IMAD.MOV.U32 R194, RZ, RZ, R82 ;  /* 0x000000ffffc27224 */ /* 0x000fe200078e0052 */
[----:B------:R-:W-:-:S02]  /*dd50*/  PRMT R26, R26, 0x5410, R5 ;  /* 0x000054101a1a7816 */ /* 0x000fc40000000005 */
[----:B------:R-:W-:Y:S01]  /*dd60*/  LOP3.LUT R5, R25, 0xff, RZ, 0xc0, !PT ;  /* 0x000000ff19057812 */ /* 0x000fe200078ec0ff */
[----:B------:R-:W-:Y:S01]  /*dd70*/  HMMA.16816.F32.BF16 R168, R16, R40, R168 ;  /* 0x0000002810a8723c */ /* 0x000fe200000418a8 */
[----:B-----5:R-:W-:Y:S02]  /*dd80*/  LOP3.LUT R6, R28, 0xff, RZ, 0xc0, !PT ;  /* 0x000000ff1c067812 */ /* 0x020fe400078ec0ff */
[----:B------:R-:W-:Y:S01]  /*dd90*/  PRMT R24, R5, 0x5410, R24 ;  /* 0x0000541005187816 */ /* 0x000fe20000000018 */
[----:B------:R-:W-:Y:S01]  /*dda0*/  FFMA.FTZ R5, R196, UR35, -R9 ;  /* 0x00000023c4057c23 */ /* 0x000fe20008010809 */
[----:B------:R-:W-:Y:S02]  /*ddb0*/  PRMT R27, R6, 0x5410, R27 ;  /* 0x00005410061b7816 */ /* 0x000fe4000000001b */
[----:B------:R-:W-:Y:S01]  /*ddc0*/  MOV R98, R50 ;  /* 0x0000003200627202 */ /* 0x000fe20000000f00 */
[----:B------:R1:W5:Y:S01]  /*ddd0*/  MUFU.EX2 R31, R5 ;  /* 0x00000005001f7308 */ /* 0x0003620000000800 */
[----:B---3--:R-:W-:Y:S01]  /*dde0*/  LOP3.LUT R4, R3, 0xffff, RZ, 0xc0, !PT ;  /* 0x0000ffff03047812 */ /* 0x008fe200078ec0ff */
[----:B------:R-:W-:Y:S01]  /*ddf0*/  IMAD.MOV.U32 R17, RZ, RZ, R97 ;  /* 0x000000ffff117224 */ /* 0x000fe200078e0061 */
[----:B------:R-:W-:-:S02]  /*de00*/  LOP3.LUT R3, R7, 0xff, RZ, 0xc0, !PT ;  /* 0x000000ff07037812 */ /* 0x000fc400078ec0ff */
[----:B------:R-:W-:Y:S01]  /*de10*/  SHF.R.U32.HI R6, RZ, 0x8, R4 ;  /* 0x00000008ff067819 */ /* 0x000fe20000011604 */
[----:B------:R-:W-:Y:S01]  /*de20*/  FFMA.FTZ R4, R188, UR35, -R9 ;  /* 0x00000023bc047c23 */ /* 0x000fe20008010809 */
[C---:B------:R-:W-:Y:S02]  /*de30*/  LOP3.LUT R7, R2.reuse, 0xff, RZ, 0xc0, !PT ;  /* 0x000000ff02077812 */ /* 0x040fe400078ec0ff */
[----:B------:R-:W-:Y:S01]  /*de40*/  PRMT R23, R23, 0x5410, R6 ;  /* 0x0000541017177816 */ /* 0x000fe20000000006 */
[----:B------:R3:W-:Y:S01]  /*de50*/  MUFU.EX2 R188, R4 ;  /* 0x0000000400bc7308 */ /* 0x0007e20000000800 */
[----:B------:R-:W-:Y:S02]  /*de60*/  SHF.R.U32.HI R6, RZ, 0x18, R2 ;  /* 0x00000018ff067819 */ /* 0x000fe40000011602 */
[----:B------:R-:W-:Y:S02]  /*de70*/  MOV R99, R49 ;  /* 0x0000003100637202 */ /* 0x000fe40000000f00 */
[----:B------:R-:W-:Y:S01]  /*de80*/  MOV R244, R110 ;  /* 0x0000006e00f47202 */ /* 0x000fe20000000f00 */
[----:B------:R-:W4:Y:S01]  /*de90*/  LDSM.16.MT88.4 R48, [R211+0xa800] ;  /* 0x00a80000d330783b */ /* 0x000f220000004200 */
[----:B-1----:R-:W-:-:S02]  /*dea0*/  LOP3.LUT R5, R2, 0xffff, RZ, 0xc0, !PT ;  /* 0x0000ffff02057812 */ /* 0x002fc400078ec0ff */
[----:B------:R-:W-:Y:S02]  /*deb0*/  MOV R203, R111 ;  /* 0x0000006f00cb7202 */ /* 0x000fe40000000f00 */
[----:B------:R-:W-:Y:S01]  /*dec0*/  SHF.R.U32.HI R5, RZ, 0x8, R5 ;  /* 0x00000008ff057819 */ /* 0x000fe20000011605 */
[----:B------:R-:W-:Y:S01]  /*ded0*/  LDSM.16.MT88.4 R108, [R211+0xb800] ;  /* 0x00b80000d36c783b */ /* 0x000fe20000004200 */
[----:B------:R-:W-:Y:S02]  /*dee0*/  MOV R16, R96 ;  /* 0x0000006000107202 */ /* 0x000fe40000000f00 */
[----:B------:R-:W-:Y:S01]  /*def0*/  MOV R18, R98 ;  /* 0x0000006200127202 */ /* 0x000fe20000000f00 */
[----:B---3--:R-:W-:Y:S01]  /*df00*/  FFMA.FTZ R4, R173, UR35, -R9 ;  /* 0x00000023ad047c23 */ /* 0x008fe20008010809 */
[----:B------:R-:W-:Y:S02]  /*df10*/  PRMT R9, R3, 0x5410, R8 ;  /* 0x0000541003097816 */ /* 0x000fe40000000008 */
[----:B------:R-:W-:Y:S01]  /*df20*/  SHF.R.U32.HI R3, RZ, 0x10, R2 ;  /* 0x00000010ff037819 */ /* 0x000fe20000011602 */
[----:B------:R1:W-:Y:S01]  /*df30*/  MUFU.EX2 R30, R4 ;  /* 0x00000004001e7308 */ /* 0x0003e20000000800 */
[----:B------:R-:W-:Y:S01]  /*df40*/  FFMA.FTZ R2, R172, UR35, -R14 ;  /* 0x00000023ac027c23 */ /* 0x000fe2000801080e */
[----:B------:R-:W-:Y:S01]  /*df50*/  PRMT R8, R7, 0x5410, R5 ;  /* 0x0000541007087816 */ /* 0x000fe20000000005 */
[----:B------:R-:W-:Y:S01]  /*df60*/  IMAD.MOV.U32 R172, RZ, RZ, R67 ;  /* 0x000000ffffac7224 */ /* 0x000fe200078e0043 */
[----:B------:R-:W-:-:S02]  /*df70*/  LOP3.LUT R3, R3, 0xff, RZ, 0xc0, !PT ;  /* 0x000000ff03037812 */ /* 0x000fc400078ec0ff */
[----:B--2---:R-:W-:Y:S02]  /*df80*/  F2FP.BF16.F32.PACK_AB R5, R200, R201 ;  /* 0x000000c9c805723e */ /* 0x004fe400000010ff */
[----:B------:R-:W-:Y:S01]  /*df90*/  PRMT R7, R3, 0x5410, R6 ;  /* 0x0000541003077816 */ /* 0x000fe20000000006 */
[----:B------:R2:W-:Y:S01]  /*dfa0*/  MUFU.EX2 R28, R2 ;  /* 0x00000002001c7308 */ /* 0x0005e20000000800 */
[--C-:B------:R-:W-:Y:S01]  /*dfb0*/  FFMA.FTZ R6, R175, UR35, -R14.reuse ;  /* 0x00000023af067c23 */ /* 0x100fe2000801080e */
[----:B------:R-:W-:Y:S02]  /*dfc0*/  HSET2.LE.AND R3, R29, R0, PT ;  /* 0x000000001d037233 */ /* 0x000fe40003803000 */
[----:B------:R-:W-:Y:S02]  /*dfd0*/  MOV R19, R99 ;  /* 0x0000006300137202 */ /* 0x000fe40000000f00 */
[----:B------:R-:W-:Y:S01]  /*dfe0*/  MOV R197, R80 ;  /* 0x0000005000c57202 */ /* 0x000fe20000000f00 */
[----:B------:R-:W-:Y:S01]  /*dff0*/  LDSM.16.MT88.4 R96, [R209+0xb800] ;  /* 0x00b80000d160783b */ /* 0x000fe20000004200 */
[----:B-1----:R-:W-:Y:S01]  /*e000*/  FFMA.FTZ R4, R174, UR35, -R14 ;  /* 0x00000023ae047c23 */ /* 0x002fe2000801080e */
[----:B------:R-:W-:-:S02]  /*e010*/  LOP3.LUT R130, R3, R5, RZ, 0xc0, !PT ;  /* 0x0000000503827212 */ /* 0x000fc400078ec0ff */
[--C-:B------:R-:W-:Y:S01]  /*e020*/  HSET2.LE.AND R3, R23, R0.reuse, PT ;  /* 0x0000000017037233 */ /* 0x100fe20003803000 */
[----:B------:R1:W3:Y:S01]  /*e030*/  MUFU.EX2 R25, R4 ;  /* 0x0000000400197308 */ /* 0x0002e20000000800 */
[----:B------:R-:W-:Y:S02]  /*e040*/  F2FP.BF16.F32.PACK_AB R5, R199, R198 ;  /* 0x000000c6c705723e */ /* 0x000fe400000010ff */
[----:B------:R-:W-:Y:S02]  /*e050*/  MOV R202, R81 ;  /* 0x0000005100ca7202 */ /* 0x000fe40000000f00 */
[----:B--2---:R-:W-:Y:S02]  /*e060*/  HSET2.LE.AND R2, R27, R0, PT ;  /* 0x000000001b027233 */ /* 0x004fe40003803000 */
[----:B------:R-:W-:Y:S02]  /*e070*/  LOP3.LUT R128, R3, R5, RZ, 0xc0, !PT ;  /* 0x0000000503807212 */ /* 0x000fe400078ec0ff */
[----:B-----5:R-:W-:-:S02]  /*e080*/  F2FP.BF16.F32.PACK_AB R3, R31, R179 ;  /* 0x000000b31f03723e */ /* 0x020fc400000010ff */
[----:B------:R-:W-:Y:S02]  /*e090*/  MOV R193, R83 ;  /* 0x0000005300c17202 */ /* 0x000fe40000000f00 */
[----:B------:R-:W-:Y:S01]  /*e0a0*/  MOV R195, R64 ;  /* 0x0000004000c37202 */ /* 0x000fe20000000f00 */
[----:B------:R-:W2:Y:S01]  /*e0b0*/  LDSM.16.MT88.4 R80, [R213+0xa800] ;  /* 0x00a80000d550783b */ /* 0x000ea20000004200 */
[----:B------:R-:W-:Y:S01]  /*e0c0*/  MOV R196, R65 ;  /* 0x0000004100c47202 */ /* 0x000fe20000000f00 */
[----:B-1----:R-:W-:Y:S01]  /*e0d0*/  FFMA.FTZ R4, R176, UR35, -R14 ;  /* 0x00000023b0047c23 */ /* 0x002fe2000801080e */
[----:B---3--:R-:W-:Y:S02]  /*e0e0*/  F2FP.BF16.F32.PACK_AB R5, R25, R28 ;  /* 0x0000001c1905723e */ /* 0x008fe400000010ff */
[----:B------:R-:W-:Y:S01]  /*e0f0*/  MOV R173, R66 ;  /* 0x0000004200ad7202 */ /* 0x000fe20000000f00 */
[----:B------:R1:W-:Y:S01]  /*e100*/  MUFU.EX2 R14, R4 ;  /* 0x00000004000e7308 */ /* 0x0003e20000000800 */
[----:B------:R-:W3:Y:S01]  /*e110*/  LDSM.16.MT88.4 R64, [R214+0xa800] ;  /* 0x00a80000d640783b */ /* 0x000ee20000004200 */
[----:B-1----:R-:W-:-:S04]  /*e120*/  F2FP.BF16.F32.PACK_AB R4, R189, R190 ;  /* 0x000000bebd04723e */ /* 0x002fc800000010ff */
[----:B------:R-:W-:Y:S02]  /*e130*/  LOP3.LUT R131, R2, R4, RZ, 0xc0, !PT ;  /* 0x0000000402837212 */ /* 0x000fe400078ec0ff */
[----:B------:R-:W-:Y:S02]  /*e140*/  HSET2.LE.AND R2, R9, R0, PT ;  /* 0x0000000009027233 */ /* 0x000fe40003803000 */
[----:B------:R-:W1:Y:S01]  /*e150*/  MUFU.EX2 R9, R6 ;  /* 0x0000000600097308 */ /* 0x000e620000000800 */
[----:B------:R-:W-:-:S04]  /*e160*/  F2FP.BF16.F32.PACK_AB R4, R191, R192 ;  /* 0x000000c0bf04723e */ /* 0x000fc800000010ff */
[----:B------:R-:W-:Y:S02]  /*e170*/  LOP3.LUT R129, R2, R4, RZ, 0xc0, !PT ;  /* 0x0000000402817212 */ /* 0x000fe400078ec0ff */
[--C-:B------:R-:W-:Y:S01]  /*e180*/  HSET2.LE.AND R2, R8, R0.reuse, PT ;  /* 0x0000000008027233 */ /* 0x100fe20003803000 */
[----:B------:R-:W-:Y:S01]  /*e190*/  FFMA.FTZ R8, R247, R21, R173 ;  /* 0x00000015f7087223 */ /* 0x000fe200000100ad */
[----:B------:R-:W-:-:S03]  /*e1a0*/  HSET2.LE.AND R4, R7, R0, PT ;  /* 0x0000000007047233 */ /* 0x000fc60003803000 */
[----:B------:R-:W-:Y:S01]  /*e1b0*/  LOP3.LUT R124, R2, R3, RZ, 0xc0, !PT ;  /* 0x00000003027c7212 */ /* 0x000fe200078ec0ff */
[C---:B----4-:R-:W-:Y:S01]  /*e1c0*/  HMMA.16816.F32.BF16 R144, R128.reuse, R152, R144 ;  /* 0x000000988090723c */ /* 0x050fe20000041890 */
[----:B------:R-:W-:Y:S02]  /*e1d0*/  LOP3.LUT R125, R4, R5, RZ, 0xc0, !PT ;  /* 0x00000005047d7212 */ /* 0x000fe400078ec0ff */
[--C-:B------:R-:W-:Y:S02]  /*e1e0*/  HSET2.LE.AND R2, R26, R0.reuse, PT ;  /* 0x000000001a027233 */ /* 0x100fe40003803000 */
[----:B------:R-:W-:Y:S01]  /*e1f0*/  HSET2.LE.AND R4, R24, R0, PT ;  /* 0x0000000018047233 */ /* 0x000fe20003803000 */
[----:B------:R-:W-:Y:S01]  /*e200*/  HMMA.16816.F32.BF16 R36, R128, R48, R236 ;  /* 0x000000308024723c */ /* 0x000fe200000418ec */
[----:B------:R-:W-:Y:S02]  /*e210*/  F2FP.BF16.F32.PACK_AB R3, R30, R188 ;  /* 0x000000bc1e03723e */ /* 0x000fe400000010ff */
[----:B-1----:R-:W-:-:S02]  /*e220*/  F2FP.BF16.F32.PACK_AB R5, R9, R14 ;  /* 0x0000000e0905723e */ /* 0x002fc400000010ff */
[----:B------:R-:W-:Y:S01]  /*e230*/  LOP3.LUT R126, R2, R3, RZ, 0xc0, !PT ;  /* 0x00000003027e7212 */ /* 0x000fe200078ec0ff */
[----:B------:R-:W-:Y:S01]  /*e240*/  FFMA.FTZ R3, R249, R20, R196 ;  /* 0x00000014f9037223 */ /* 0x000fe200000100c4 */
[----:B------:R-:W-:Y:S01]  /*e250*/  LOP3.LUT R127, R4, R5, RZ, 0xc0, !PT ;  /* 0x00000005047f7212 */ /* 0x000fe200078ec0ff */
[----:B------:R-:W-:Y:S01]  /*e260*/  FFMA.FTZ R2, R250, R15, R246 ;  /* 0x0000000ffa027223 */ /* 0x000fe200000100f6 */
[----:B------:R-:W-:Y:S01]  /*e270*/  LDSM.16.MT88.4 R4, [R213+0xb800] ;  /* 0x00b80000d504783b */ /* 0x000fe20000004200 */
[----:B------:R-:W-:Y:S01]  /*e280*/  FADD.FTZ R3, R194, R3 ;  /* 0x00000003c2037221 */ /* 0x000fe20000010000 */
[----:B--2---:R-:W-:Y:S01]  /*e290*/  HMMA.16816.F32.BF16 R68, R128, R80, R68 ;  /* 0x000000508044723c */ /* 0x004fe20000041844 */
[----:B------:R-:W-:Y:S02]  /*e2a0*/  FADD.FTZ R2, R245, R2 ;  /* 0x00000002f5027221 */ /* 0x000fe40000010000 */
[----:B------:R-:W-:Y:S02]  /*e2b0*/  FADD.FTZ R3, R251, R3 ;  /* 0x00000003fb037221 */ /* 0x000fe40000010000 */
[----:B------:R-:W-:Y:S01]  /*e2c0*/  FADD.FTZ R2, R178, R2 ;  /* 0x00000002b2027221 */ /* 0x000fe20000010000 */
[----:B------:R-:W-:Y:S01]  /*e2d0*/  HMMA.16816.F32.BF16 R140, R124, R152, R140 ;  /* 0x000000987c8c723c */ /* 0x000fe2000004188c */
[----:B------:R-:W-:-:S02]  /*e2e0*/  FADD.FTZ R3, R252, R3 ;  /* 0x00000003fc037221 */ /* 0x000fc40000010000 */
[----:B------:R-:W-:Y:S02]  /*e2f0*/  FADD.FTZ R2, R177, R2 ;  /* 0x00000002b1027221 */ /* 0x000fe40000010000 */
[----:B------:R-:W-:Y:S01]  /*e300*/  FADD.FTZ R3, R179, R3 ;  /* 0x00000003b3037221 */ /* 0x000fe20000010000 */
[-C--:B------:R-:W-:Y:S01]  /*e310*/  HMMA.16816.F32.BF16 R148, R124, R154.reuse, R148 ;  /* 0x0000009a7c94723c */ /* 0x080fe20000041894 */
[----:B------:R-:W-:Y:S02]  /*e320*/  FADD.FTZ R2, R28, R2 ;  /* 0x000000021c027221 */ /* 0x000fe40000010000 */
        /* <DEDUP_REMOVED lines=48> */
[----:B------:R-:W-:-:S05]  /*e630*/  MOV R136, R223 ;  /* 0x000000df00887202 */ /* 0x000fca0000000f00 */
[----:B------:R-:W-:Y:S01]  /*e640*/  HMMA.16816.F32.BF16 R128, R128, R6, R32 ;  /* 0x000000068080723c */ /* 0x000fe20000041820 */
[----:B------:R-:W-:Y:S02]  /*e650*/  MOV R134, R227 ;  /* 0x000000e300867202 */ /* 0x000fe40000000f00 */
[----:B------:R-:W-:Y:S02]  /*e660*/  MOV R135, R226 ;  /* 0x000000e200877202 */ /* 0x000fe40000000f00 */
[----:B------:R-:W-:Y:S01]  /*e670*/  MOV R133, R225 ;  /* 0x000000e100857202 */ /* 0x000fe20000000f00 */
[----:B------:R-:W-:-:S03]  /*e680*/  NOP ;  /* 0x0000000000007918 */ /* 0x000fc60000000000 */
[----:B------:R-:W-:-:S15]  /*e690*/  @!P0 BRA `(.L_x_1114) ;  /* 0x0000003000b48947 */ /* 0x000fde0003800000 */
[----:B------:R-:W2:Y:S01]  /*e6a0*/  LDL.64 R244, [R1+0x28] ;  /* 0x0000280001f47983 */ /* 0x000ea20000100a00 */
[----:B------:R-:W-:-:S04]  /*e6b0*/  DEPBAR.LE SB0, 0x0 ;  /* 0x000080000000791a */ /* 0x000fc80000000000 */
[----:B------:R-:W3:Y:S04]  /*e6c0*/  LDL R246, [R1+0x38] ;  /* 0x0000380001f67983 */ /* 0x000ee80000100800 */
[----:B------:R-:W4:Y:S04]  /*e6d0*/  LDL.LU.64 R14, [R1+0x68] ;  /* 0x00006800010e7983 */ /* 0x000f280000300a00 */
[----:B------:R-:W5:Y:S01]  /*e6e0*/  LDL R252, [R1+0x4c] ;  /* 0x00004c0001fc7983 */ /* 0x000f620000100800 */
[----:B------:R-:W-:Y:S01]  /*e6f0*/  IMAD.U32 R6, RZ, RZ, UR4 ;  /* 0x00000004ff067e24 */ /* 0x000fe2000f8e00ff */
[----:B------:R-:W-:Y:S01]  /*e700*/  BAR.SYNC.DEFER_BLOCKING 0x0 ;  /* 0x0000000000007b1d */ /* 0x000fe20000010000 */
[----:B------:R-:W-:Y:S01]  /*e710*/  IMAD.U32 R2, RZ, RZ, UR4 ;  /* 0x00000004ff027e24 */ /* 0x000fe2000f8e00ff */
[C---:B------:R-:W-:Y:S01]  /*e720*/  IADD3 R8, P5, R242.reuse, -UR4, RZ ;  /* 0x80000004f2087c10 */ /* 0x040fe2000ffbe0ff */
[----:B------:R-:W-:Y:S01]  /*e730*/  UIADD3 UR39, UR34, -0x5, URZ ;  /* 0xfffffffb22277890 */ /* 0x000fe2000fffe03f */
[----:B------:R-:W-:Y:S01]  /*e740*/  IADD3 R6, P4, P3, R242, 0x80, -R6 ;  /* 0x00000080f2067810 */ /* 0x000fe20007b9e806 */
[----:B------:R-:W-:Y:S01]  /*e750*/  UISETP.NE.AND UP0, UPT, UR34, 0x5, UPT ;  /* 0x000000052200788c */ /* 0x000fe2000bf05270 */
[----:B------:R-:W-:-:S02]  /*e760*/  IADD3 R4, P2, R240, -UR4, RZ ;  /* 0x80000004f0047c10 */ /* 0x000fc4000ff5e0ff */
[----:B------:R-:W-:Y:S01]  /*e770*/  IADD3 R2, P1, P0, R240, 0x80, -R2 ;  /* 0x00000080f0027810 */ /* 0x000fe2000783e802 */
[----:B------:R-:W1:Y:S01]  /*e780*/  S2R R251, SR_TID.X ;  /* 0x0000000000fb7919 */ /* 0x000e620000002100 */
        /* <DEDUP_REMOVED lines=11> */
[----:B------:R-:W-:Y:S01]  /*e840*/  LDSM.16.M88.4 R32, [R208+0x8000] ;  /* 0x00800000d020783b */ /* 0x000fe20000000200 */
[----:B-1----:R-:W-:-:S03]  /*e850*/  IMAD.SHL.U32 R251, R251, 0x2, RZ ;  /* 0x00000002fbfb7824 */ /* 0x002fc600078e00ff */
[----:B------:R-:W-:Y:S02]  /*e860*/  LDSM.16.M88.4 R28, [R208+0x8800] ;  /* 0x00880000d01c783b */ /* 0x000fe40000000200 */
[----:B------:R-:W-:Y:S02]  /*e870*/  LOP3.LUT R251, R251, 0x6, RZ, 0xc0, !PT ;  /* 0x00000006fbfb7812 */ /* 0x000fe400078ec0ff */
[----:B------:R-:W1:Y:S04]  /*e880*/  LDSM.16.M88.4 R16, [R210] ;  /* 0x00000000d210783b */ /* 0x000e680000000200 */
[----:B------:R-:W-:Y:S04]  /*e890*/  LDSM.16.M88.4 R132, [R219] ;  /* 0x00000000db84783b */ /* 0x000fe80000000200 */
[----:B------:R-:W-:Y:S04]  /*e8a0*/  LDSM.16.M88.4 R20, [R212+0x2000] ;  /* 0x00200000d414783b */ /* 0x000fe80000000200 */
[----:B------:R-:W1:Y:S01]  /*e8b0*/  LDSM.16.M88.4 R4, [R210+0x2000] ;  /* 0x00200000d204783b */ /* 0x000e620000000200 */
[----:B------:R-:W-:-:S03]  /*e8c0*/  IMAD.U32 R2, RZ, RZ, UR33 ;  /* 0x00000021ff027e24 */ /* 0x000fc6000f8e00ff */
[----:B------:R-:W1:Y:S01]  /*e8d0*/  LDSM.16.M88.4 R136, [R222] ;  /* 0x00000000de88783b */ /* 0x000e620000000200 */
[----:B------:R-:W-:-:S03]  /*e8e0*/  IMAD.U32 R3, RZ, RZ, UR39 ;  /* 0x00000027ff037e24 */ /* 0x000fc6000f8e00ff */
[----:B------:R-:W1:Y:S04]  /*e8f0*/  LDSM.16.M88.4 R24, [R212] ;  /* 0x00000000d418783b */ /* 0x000e680000000200 */
[----:B------:R-:W0:Y:S01]  /*e900*/  LDGDEPBAR ;  /* 0x00000000000079af */ /* 0x000e220000000000 */
[C---:B-1----:R-:W-:Y:S06]  /*e910*/  HMMA.16816.F32.BF16 R192, R16.reuse, R32, RZ ;  /* 0x0000002010c0723c */ /* 0x042fec00000418ff */
[----:B------:R-:W-:Y:S06]  /*e920*/  HMMA.16816.F32.BF16 R188, R16, R28, RZ ;  /* 0x0000001c10bc723c */ /* 0x000fec00000418ff */
[C---:B------:R-:W-:Y:S06]  /*e930*/  HMMA.16816.F32.BF16 R184, R4.reuse, R32, RZ ;  /* 0x0000002004b8723c */ /* 0x040fec00000418ff */
[C---:B------:R-:W-:Y:S06]  /*e940*/  HMMA.16816.F32.BF16 R176, R4.reuse, R28, RZ ;  /* 0x0000001c04b0723c */ /* 0x040fec00000418ff */
[C---:B------:R-:W-:Y:S06]  /*e950*/  HMMA.16816.F32.BF16 R180, R4.reuse, R34, RZ ;  /* 0x0000002204b4723c */ /* 0x040fec00000418ff */
[----:B------:R-:W-:Y:S01]  /*e960*/  HMMA.16816.F32.BF16 R172, R4, R30, RZ ;  /* 0x0000001e04ac723c */ /* 0x000fe200000418ff */
[----:B------:R-:W-:Y:S05]  /*e970*/  LDSM.16.M88.4 R4, [R218+0x2000] ;  /* 0x00200000da04783b */ /* 0x000fea0000000200 */
[C---:B------:R-:W-:Y:S01]  /*e980*/  HMMA.16816.F32.BF16 R204, R16.reuse, R34, RZ ;  /* 0x0000002210cc723c */ /* 0x040fe200000418ff */
[----:B------:R-:W1:Y:S05]  /*e990*/  LDSM.16.M88.4 R32, [R216+0x8000] ;  /* 0x00800000d820783b */ /* 0x000e6a0000000200 */
[----:B------:R-:W-:Y:S01]  /*e9a0*/  HMMA.16816.F32.BF16 R200, R16, R30, RZ ;  /* 0x0000001e10c8723c */ /* 0x000fe200000418ff */
[----:B------:R-:W1:Y:S04]  /*e9b0*/  LDSM.16.M88.4 R28, [R216+0x8800] ;  /* 0x00880000d81c783b */ /* 0x000e680000000200 */
[----:B------:R-:W1:Y:S01]  /*e9c0*/  LDSM.16.M88.4 R16, [R218] ;  /* 0x00000000da10783b */ /* 0x000e620000000200 */
[C---:B------:R-:W-:Y:S06]  /*e9d0*/  HMMA.16816.F32.BF16 R232, R20.reuse, R132, R184 ;  /* 0x0000008414e8723c */ /* 0x040fec00000418b8 */
[C---:B------:R-:W-:Y:S06]  /*e9e0*/  HMMA.16816.F32.BF16 R236, R20.reuse, R136, R176 ;  /* 0x0000008814ec723c */ /* 0x040fec00000418b0 */
[C---:B------:R-:W-:Y:S06]  /*e9f0*/  HMMA.16816.F32.BF16 R228, R20.reuse, R134, R180 ;  /* 0x0000008614e4723c */ /* 0x040fec00000418b4 */
[----:B------:R-:W-:Y:S01]  /*ea00*/  HMMA.16816.F32.BF16 R196, R20, R138, R172 ;  /* 0x0000008a14c4723c */ /* 0x000fe200000418ac */
[----:B------:R-:W-:Y:S04]  /*ea10*/  LDSM.16.M88.4 R20, [R217+0x2000] ;  /* 0x00200000d914783b */ /* 0x000fe80000000200 */
[----:B------:R-:W1:Y:S01]  /*ea20*/  LDSM.16.M88.4 R172, [R215] ;  /* 0x00000000d7ac783b */ /* 0x000e620000000200 */
[C---:B------:R-:W-:Y:S06]  /*ea30*/  HMMA.16816.F32.BF16 R184, R24.reuse, R132, R192 ;  /* 0x0000008418b8723c */ /* 0x040fec00000418c0 */
[C---:B------:R-:W-:Y:S06]  /*ea40*/  HMMA.16816.F32.BF16 R180, R24.reuse, R136, R188 ;  /* 0x0000008818b4723c */ /* 0x040fec00000418bc */
[C---:B------:R-:W-:Y:S01]  /*ea50*/  HMMA.16816.F32.BF16 R176, R24.reuse, R134, R204 ;  /* 0x0000008618b0723c */ /* 0x040fe200000418cc */
[----:B------:R-:W1:Y:S05]  /*ea60*/  LDSM.16.M88.4 R132, [R215+0x800] ;  /* 0x00080000d784783b */ /* 0x000e6a0000000200 */
[----:B------:R-:W-:Y:S01]  /*ea70*/  HMMA.16816.F32.BF16 R136, R24, R138, R200 ;  /* 0x0000008a1888723c */ /* 0x000fe200000418c8 */
[----:B------:R-:W2:Y:S05]  /*ea80*/  LDSM.16.M88.4 R24, [R217] ;  /* 0x00000000d918783b */ /* 0x000eaa0000000200 */
[C---:B-1----:R-:W-:Y:S06]  /*ea90*/  HMMA.16816.F32.BF16 R188, R4.reuse, R32, R232 ;  /* 0x0000002004bc723c */ /* 0x042fec00000418e8 */
[C---:B------:R-:W-:Y:S06]  /*eaa0*/  HMMA.16816.F32.BF16 R236, R4.reuse, R28, R236 ;  /* 0x0000001c04ec723c */ /* 0x040fec00000418ec */
[C---:B------:R-:W-:Y:S06]  /*eab0*/  HMMA.16816.F32.BF16 R204, R4.reuse, R34, R228 ;  /* 0x0000002204cc723c */ /* 0x040fec00000418e4 */
[----:B------:R-:W-:Y:S01]  /*eac0*/  HMMA.16816.F32.BF16 R192, R4, R30, R196 ;  /* 0x0000001e04c0723c */ /* 0x000fe200000418c4 */
[----:B------:R-:W-:Y:S05]  /*ead0*/  LDSM.16.M88.4 R4, [R210+0x6000] ;  /* 0x00600000d204783b */ /* 0x000fea0000000200 */
[C---:B------:R-:W-:Y:S06]  /*eae0*/  HMMA.16816.F32.BF16 R228, R16.reuse, R32, R184 ;  /* 0x0000002010e4723c */ /* 0x040fec00000418b8 */
[C---:B------:R-:W-:Y:S06]  /*eaf0*/  HMMA.16816.F32.BF16 R200, R16.reuse, R34, R176 ;  /* 0x0000002210c8723c */ /* 0x040fec00000418b0 */
[C---:B------:R-:W-:Y:S01]  /*eb00*/  HMMA.16816.F32.BF16 R32, R16.reuse, R30, R136 ;  /* 0x0000001e1020723c */ /* 0x040fe20000041888 */
[----:B------:R-:W1:Y:S05]  /*eb10*/  LDSM.16.M88.4 R136, [R208+0x9800] ;  /* 0x00980000d088783b */ /* 0x000e6a0000000200 */
[----:B------:R-:W-:Y:S01]  /*eb20*/  HMMA.16816.F32.BF16 R196, R16, R28, R180 ;  /* 0x0000001c10c4723c */ /* 0x000fe200000418b4 */
[----:B------:R-:W-:Y:S04]  /*eb30*/  LDSM.16.M88.4 R28, [R208+0x9000] ;  /* 0x00900000d01c783b */ /* 0x000fe80000000200 */
[----:B------:R-:W1:Y:S01]  /*eb40*/  LDSM.16.M88.4 R16, [R210+0x4000] ;  /* 0x00400000d210783b */ /* 0x000e620000000200 */
[C---:B------:R-:W-:Y:S06]  /*eb50*/  HMMA.16816.F32.BF16 R184, R20.reuse, R172, R188 ;  /* 0x000000ac14b8723c */ /* 0x040fec00000418bc */
[C---:B------:R-:W-:Y:S06]  /*eb60*/  HMMA.16816.F32.BF16 R180, R20.reuse, R174, R204 ;  /* 0x000000ae14b4723c */ /* 0x040fec00000418cc */
[C---:B------:R-:W-:Y:S06]  /*eb70*/  HMMA.16816.F32.BF16 R176, R20.reuse, R132, R236 ;  /* 0x0000008414b0723c */ /* 0x040fec00000418ec */
[----:B------:R-:W-:Y:S06]  /*eb80*/  HMMA.16816.F32.BF16 R20, R20, R134, R192 ;  /* 0x000000861414723c */ /* 0x000fec00000418c0 */
[C---:B--2---:R-:W-:Y:S06]  /*eb90*/  HMMA.16816.F32.BF16 R188, R24.reuse, R172, R228 ;  /* 0x000000ac18bc723c */ /* 0x044fec00000418e4 */
[C---:B------:R-:W-:Y:S06]  /*eba0*/  HMMA.16816.F32.BF16 R192, R24.reuse, R174, R200 ;  /* 0x000000ae18c0723c */ /* 0x040fec00000418c8 */
[C---:B------:R-:W-:Y:S06]  /*ebb0*/  HMMA.16816.F32.BF16 R196, R24.reuse, R132, R196 ;  /* 0x0000008418c4723c */ /* 0x040fec00000418c4 */
[----:B------:R-:W-:Y:S01]  /*ebc0*/  HMMA.16816.F32.BF16 R172, R24, R134, R32 ;  /* 0x0000008618ac723c */ /* 0x000fe20000041820 */
[----:B------:R-:W-:Y:S04]  /*ebd0*/  LDSM.16.M88.4 R132, [R221] ;  /* 0x00000000dd84783b */ /* 0x000fe80000000200 */
[----:B------:R-:W-:Y:S01]  /*ebe0*/  LDSM.16.M88.4 R24, [R212+0x4000] ;  /* 0x00400000d418783b */ /* 0x000fe20000000200 */
[----:B-1----:R-:W-:Y:S03]  /*ebf0*/  HMMA.16816.F32.BF16 R200, R4, R138, R20 ;  /* 0x0000008a04c8723c */ /* 0x002fe60000041814 */
[----:B------:R-:W1:Y:S01]  /*ec00*/  LDSM.16.M88.4 R20, [R212+0x6000] ;  /* 0x00600000d414783b */ /* 0x000e620000000200 */
[----:B------:R-:W-:-:S02]  /*ec10*/  LOP3.LUT R2, R245, UR39, R2, 0x96, !PT ;  /* 0x00000027f5027c12 */ /* 0x000fc4000f8e9602 */
[----:B------:R-:W-:Y:S01]  /*ec20*/  HMMA.16816.F32.BF16 R232, R4, R136, R176 ;  /* 0x0000008804e8723c */ /* 0x000fe200000418b0 */
[----:B------:R-:W2:Y:S05]  /*ec30*/  LDSM.16.M88.4 R32, [R220] ;  /* 0x00000000dc20783b */ /* 0x000eaa0000000200 */
[-C--:B------:R-:W-:Y:S06]  /*ec40*/  HMMA.16816.F32.BF16 R176, R16, R28.reuse, R188 ;  /* 0x0000001c10b0723c */ /* 0x080fec00000418bc */
[C---:B------:R-:W-:Y:S06]  /*ec50*/  HMMA.16816.F32.BF16 R204, R4.reuse, R28, R184 ;  /* 0x0000001c04cc723c */ /* 0x040fec00000418b8 */
[-C--:B------:R-:W-:Y:S01]  /*ec60*/  HMMA.16816.F32.BF16 R228, R4, R30.reuse, R180 ;  /* 0x0000001e04e4723c */ /* 0x080fe200000418b4 */
[----:B------:R-:W-:Y:S05]  /*ec70*/  LDSM.16.M88.4 R4, [R218+0x6000] ;  /* 0x00600000da04783b */ /* 0x000fea0000000200 */
[C---:B------:R-:W-:Y:S01]  /*ec80*/  HMMA.16816.F32.BF16 R188, R16.reuse, R30, R192 ;  /* 0x0000001e10bc723c */ /* 0x040fe200000418c0 */
[----:B------:R-:W3:Y:S05]  /*ec90*/  LDSM.16.M88.4 R28, [R216+0x9000] ;  /* 0x00900000d81c783b */ /* 0x000eea0000000200 */
[C---:B------:R-:W-:Y:S06]  /*eca0*/  HMMA.16816.F32.BF16 R192, R16.reuse, R136, R196 ;  /* 0x0000008810c0723c */ /* 0x040fec00000418c4 */
[----:B------:R-:W-:Y:S01]  /*ecb0*/  HMMA.16816.F32.BF16 R184, R16, R138, R172 ;  /* 0x0000008a10b8723c */ /* 0x000fe200000418ac */
[----:B------:R-:W4:Y:S05]  /*ecc0*/  LDSM.16.M88.4 R16, [R218+0x4000] ;  /* 0x00400000da10783b */ /* 0x000f2a0000000200 */
[-C--:B-1----:R-:W-:Y:S06]  /*ecd0*/  HMMA.16816.F32.BF16 R180, R20, R132.reuse, R204 ;  /* 0x0000008414b4723c */ /* 0x082fec00000418cc */
[----:B------:R-:W-:Y:S06]  /*ece0*/  HMMA.16816.F32.BF16 R176, R24, R132, R176 ;  /* 0x0000008418b0723c */ /* 0x000fec00000418b0 */
[-C--:B------:R-:W-:Y:S06]  /*ecf0*/  HMMA.16816.F32.BF16 R172, R20, R134.reuse, R228 ;  /* 0x0000008614ac723c */ /* 0x080fec00000418e4 */
[----:B------:R-:W-:Y:S01]  /*ed00*/  HMMA.16816.F32.BF16 R136, R24, R134, R188 ;  /* 0x000000861888723c */ /* 0x000fe200000418bc */
[----:B------:R-:W1:Y:S05]  /*ed10*/  LDSM.16.M88.4 R132, [R216+0x9800] ;  /* 0x00980000d884783b */ /* 0x000e6a0000000200 */
[C---:B--2---:R-:W-:Y:S06]  /*ed20*/  HMMA.16816.F32.BF16 R188, R20.reuse, R32, R232 ;  /* 0x0000002014bc723c */ /* 0x044fec00000418e8 */
[----:B------:R-:W-:Y:S01]  /*ed30*/  HMMA.16816.F32.BF16 R200, R20, R34, R200 ;  /* 0x0000002214c8723c */ /* 0x000fe200000418c8 */
[----:B------:R-:W-:Y:S05]  /*ed40*/  LDSM.16.M88.4 R20, [R217+0x4000] ;  /* 0x00400000d914783b */ /* 0x000fea0000000200 */
[-C--:B---3--:R-:W-:Y:S06]  /*ed50*/  HMMA.16816.F32.BF16 R180, R4, R28.reuse, R180 ;  /* 0x0000001c04b4723c */ /* 0x088fec00000418b4 */
[----:B----4-:R-:W-:Y:S06]  /*ed60*/  HMMA.16816.F32.BF16 R176, R16, R28, R176 ;  /* 0x0000001c10b0723c */ /* 0x010fec00000418b0 */
[-C--:B------:R-:W-:Y:S06]  /*ed70*/  HMMA.16816.F32.BF16 R196, R4, R30.reuse, R172 ;  /* 0x0000001e04c4723c */ /* 0x080fec00000418ac */
[----:B------:R-:W-:Y:S01]  /*ed80*/  HMMA.16816.F32.BF16 R136, R16, R30, R136 ;  /* 0x0000001e1088723c */ /* 0x000fe20000041888 */
[----:B------:R-:W2:Y:S05]  /*ed90*/  LDSM.16.M88.4 R28, [R215+0x1000] ;  /* 0x00100000d71c783b */ /* 0x000eaa0000000200 */
[C---:B------:R-:W-:Y:S06]  /*eda0*/  HMMA.16816.F32.BF16 R192, R24.reuse, R32, R192 ;  /* 0x0000002018c0723c */ /* 0x040fec00000418c0 */
[----:B------:R-:W-:Y:S01]  /*edb0*/  HMMA.16816.F32.BF16 R184, R24, R34, R184 ;  /* 0x0000002218b8723c */ /* 0x000fe200000418b8 */
[----:B------:R-:W3:Y:S04]  /*edc0*/  LDSM.16.M88.4 R32, [R215+0x1800] ;  /* 0x00180000d720783b */ /* 0x000ee80000000200 */
[----:B------:R-:W4:Y:S01]  /*edd0*/  LDSM.16.M88.4 R24, [R217+0x6000] ;  /* 0x00600000d918783b */ /* 0x000f220000000200 */
[----:B-1----:R-:W-:Y:S01]  /*ede0*/  HMMA.16816.F32.BF16 R188, R4, R132, R188 ;  /* 0x0000008404bc723c */ /* 0x002fe200000418bc */
[----:B------:R-:W-:-:S11]  /*edf0*/  DEPBAR.LE SB0, 0x0 ;  /* 0x000080000000791a */ /* 0x000fd60000000000 */
[C---:B------:R-:W-:Y:S06]  /*ee00*/  HMMA.16816.F32.BF16 R172, R16.reuse, R132, R192 ;  /* 0x0000008410ac723c */ /* 0x040fec00000418c0 */
[-C--:B------:R-:W-:Y:S06]  /*ee10*/  HMMA.16816.F32.BF16 R16, R16, R134.reuse, R184 ;  /* 0x000000861010723c */ /* 0x080fec00000418b8 */
[----:B------:R-:W-:Y:S06]  /*ee20*/  HMMA.16816.F32.BF16 R184, R4, R134, R200 ;  /* 0x0000008604b8723c */ /* 0x000fec00000418c8 */
[----:B--2---:R-:W-:Y:S01]  /*ee30*/  HMMA.16816.F32.BF16 R132, R20, R28, R176 ;  /* 0x0000001c1484723c */ /* 0x004fe200000418b0 */
[----:B-----5:R-:W-:-:S04]  /*ee40*/  IMAD.WIDE.U32 R4, R252, -0x326172a9, RZ ;  /* 0xcd9e8d57fc047825 */ /* 0x020fc800078e00ff */
[----:B------:R-:W-:Y:S01]  /*ee50*/  IMAD.WIDE.U32 R6, R2, -0x326172a9, RZ ;  /* 0xcd9e8d5702067825 */ /* 0x000fe200078e00ff */
[C---:B------:R-:W-:Y:S03]  /*ee60*/  HMMA.16816.F32.BF16 R176, R20.reuse, R30, R136 ;  /* 0x0000001e14b0723c */ /* 0x040fe60000041888 */
[----:B------:R-:W-:Y:S01]  /*ee70*/  IMAD R2, R3, 0x20, R251 ;  /* 0x0000002003027824 */ /* 0x000fe200078e02fb */
[----:B------:R-:W-:Y:S02]  /*ee80*/  LOP3.LUT R3, R5, R246, RZ, 0x3c, !PT ;  /* 0x000000f605037212 */ /* 0x000fe400078e3cff */
[----:B---3--:R-:W-:Y:S01]  /*ee90*/  HMMA.16816.F32.BF16 R172, R20, R32, R172 ;  /* 0x0000002014ac723c */ /* 0x008fe200000418ac */
[C---:B------:R-:W-:Y:S01]  /*eea0*/  VIADD R5, R2.reuse, 0x1 ;  /* 0x0000000102057836 */ /* 0x040fe20000000000 */
[CC--:B------:R-:W-:Y:S01]  /*eeb0*/  ISETP.GE.AND P6, PT, R2.reuse, R10.reuse, PT ;  /* 0x0000000a0200720c */ /* 0x0c0fe20003fc6270 */
[C---:B------:R-:W-:Y:S01]  /*eec0*/  VIADD R9, R2.reuse, 0x10 ;  /* 0x0000001002097836 */ /* 0x040fe20000000000 */
[C---:B------:R-:W-:Y:S01]  /*eed0*/  ISETP.GE.AND P1, PT, R2.reuse, R11, PT ;  /* 0x0000000b0200720c */ /* 0x040fe20003f26270 */
[C---:B------:R-:W-:Y:S01]  /*eee0*/  VIADD R8, R2.reuse, 0x11 ;  /* 0x0000001102087836 */ /* 0x040fe20000000000 */
[----:B----4-:R-:W-:Y:S01]  /*eef0*/  HMMA.16816.F32.BF16 R192, R24, R28, R180 ;  /* 0x0000001c18c0723c */ /* 0x010fe200000418b4 */
[----:B------:R-:W-:Y:S01]  /*ef00*/  ISETP.GE.AND P5, PT, R5, R10, PT ;  /* 0x0000000a0500720c */ /* 0x000fe20003fa6270 */
[C---:B------:R-:W-:Y:S01]  /*ef10*/  VIADD R15, R2.reuse, 0x19 ;  /* 0x00000019020f7836 */ /* 0x040fe20000000000 */
[----:B------:R-:W-:-:S02]  /*ef20*/  ISETP.GE.AND P2, PT, R2, R12, PT ;  /* 0x0000000c0200720c */ /* 0x000fc40003f46270 */
[C---:B------:R-:W-:Y:S01]  /*ef30*/  ISETP.GE.AND P0, PT, R2.reuse, R13, PT ;  /* 0x0000000d0200720c */ /* 0x040fe20003f06270 */
[----:B------:R-:W-:Y:S01]  /*ef40*/  HMMA.16816.F32.BF16 R136, R20, R34, R16 ;  /* 0x000000221488723c */ /* 0x000fe20000041810 */
[C---:B------:R-:W-:Y:S01]  /*ef50*/  LOP3.LUT R181, R7.reuse, UR20, R4, 0x96, !PT ;  /* 0x0000001407b57c12 */ /* 0x040fe2000f8e9604 */
[C---:B------:R-:W-:Y:S01]  /*ef60*/  VIADD R4, R2.reuse, 0x8 ;  /* 0x0000000802047836 */ /* 0x040fe20000000000 */
[----:B------:R-:W-:Y:S01]  /*ef70*/  LOP3.LUT R180, R7, UR20, R14, 0x96, !PT ;  /* 0x0000001407b47c12 */ /* 0x000fe2000f8e960e */
[----:B------:R-:W-:Y:S01]  /*ef80*/  VIADD R14, R2, 0x9 ;  /* 0x00000009020e7836 */ /* 0x000fe20000000000 */
[----:B------:R-:W-:Y:S01]  /*ef90*/  FSEL R28, R133, -INF , !P5 ;  /* 0xff800000851c7808 */ /* 0x000fe20006800000 */
[C---:B------:R-:W-:Y:S01]  /*efa0*/  HMMA.16816.F32.BF16 R196, R24.reuse, R30, R196 ;  /* 0x0000001e18c4723c */ /* 0x040fe200000418c4 */
[----:B------:R-:W-:Y:S01]  /*efb0*/  FSEL R22, R132, -INF , !P6 ;  /* 0xff80000084167808 */ /* 0x000fe20007000000 */
[----:B------:R-:W-:Y:S01]  /*efc0*/  VIADD R16, R2, 0x18 ;  /* 0x0000001802107836 */ /* 0x000fe20000000000 */
[----:B------:R-:W-:Y:S01]  /*efd0*/  ISETP.GE.AND P4, PT, R4, R10, PT ;  /* 0x0000000a0400720c */ /* 0x000fe20003f86270 */
[----:B------:R-:W-:Y:S01]  /*efe0*/  IMAD.WIDE.U32 R20, R3, -0x2daee0ad, RZ ;  /* 0xd2511f5303147825 */ /* 0x000fe200078e00ff */
[----:B------:R-:W-:Y:S01]  /*eff0*/  FMNMX.FTZ R2, R226, R22, !PT ;  /* 0x00000016e2027209 */ /* 0x000fe20007810000 */
[----:B------:R-:W-:Y:S01]  /*f000*/  HMMA.16816.F32.BF16 R188, R24, R32, R188 ;  /* 0x0000002018bc723c */ /* 0x000fe200000418bc */
[----:B------:R-:W-:Y:S01]  /*f010*/  BAR.SYNC.DEFER_BLOCKING 0x0 ;  /* 0x0000000000007b1d */ /* 0x000fe20000010000 */
[----:B------:R-:W-:-:S02]  /*f020*/  ISETP.GE.AND P3, PT, R14, R10, PT ;  /* 0x0000000a0e00720c */ /* 0x000fc40003f66270 */
[----:B------:R-:W-:Y:S02]  /*f030*/  FSEL R30, R176, -INF , !P4 ;  /* 0xff800000b01e7808 */ /* 0x000fe40006000000 */
[----:B------:R-:W-:Y:S01]  /*f040*/  FMNMX.FTZ R2, R28, R2, !PT ;  /* 0x000000021c027209 */ /* 0x000fe20007810000 */
[----:B------:R-:W-:Y:S01]  /*f050*/  HMMA.16816.F32.BF16 R184, R24, R34, R184 ;  /* 0x0000002218b8723c */ /* 0x000fe200000418b8 */
[----:B------:R-:W-:Y:S02]  /*f060*/  FSEL R29, R134, -INF , !P1 ;  /* 0xff800000861d7808 */ /* 0x000fe40004800000 */
[----:B------:R-:W-:Y:S02]  /*f070*/  ISETP.GE.AND P6, PT, R9, R10, PT ;  /* 0x0000000a0900720c */ /* 0x000fe40003fc6270 */
[----:B------:R-:W-:Y:S02]  /*f080*/  FSEL R31, R177, -INF , !P3 ;  /* 0xff800000b11f7808 */ /* 0x000fe40005800000 */
[----:B------:R-:W-:-:S02]  /*f090*/  FMNMX.FTZ R2, R30, R2, !PT ;  /* 0x000000021e027209 */ /* 0x000fc40007810000 */
[----:B------:R-:W-:Y:S02]  /*f0a0*/  ISETP.GE.AND P1, PT, R5, R11, PT ;  /* 0x0000000b0500720c */ /* 0x000fe40003f26270 */
[----:B------:R-:W-:Y:S02]  /*f0b0*/  ISETP.GE.AND P5, PT, R8, R10, PT ;  /* 0x0000000a0800720c */ /* 0x000fe40003fa6270 */
[----:B------:R-:W-:Y:S02]  /*f0c0*/  FSEL R236, R172, -INF , !P6 ;  /* 0xff800000acec7808 */ /* 0x000fe40007000000 */
[----:B------:R-:W-:Y:S02]  /*f0d0*/  FMNMX.FTZ R2, R31, R2, !PT ;  /* 0x000000021f027209 */ /* 0x000fe40007810000 */
[----:B------:R-:W-:Y:S02]  /*f0e0*/  FSEL R23, R135, -INF , !P1 ;  /* 0xff80000087177808 */ /* 0x000fe40004800000 */
[----:B------:R-:W-:-:S02]  /*f0f0*/  PLOP3.LUT P1, PT, PT, PT, UP0, 0x80, 0x0 ;  /* 0x000000000000781c */ /* 0x000fc40003f2f008 */
[----:B------:R-:W-:Y:S02]  /*f100*/  ISETP.GE.AND P4, PT, R16, R10, PT ;  /* 0x0000000a1000720c */ /* 0x000fe40003f86270 */
[----:B------:R-:W-:Y:S02]  /*f110*/  FSEL R252, R173, -INF , !P5 ;  /* 0xff800000adfc7808 */ /* 0x000fe40006800000 */
[----:B------:R-:W-:Y:S02]  /*f120*/  FMNMX.FTZ R2, R236, R2, !PT ;  /* 0x00000002ec027209 */ /* 0x000fe40007810000 */
[----:B------:R-:W-:Y:S02]  /*f130*/  ISETP.GE.AND P3, PT, R15, R10, PT ;  /* 0x0000000a0f00720c */ /* 0x000fe40003f66270 */
[----:B------:R-:W-:Y:S02]  /*f140*/  FSEL R229, R136, -INF , !P4 ;  /* 0xff80000088e57808 */ /* 0x000fe40006000000 */
[----:B------:R-:W-:-:S02]  /*f150*/  FMNMX.FTZ R2, R252, R2, !PT ;  /* 0x00000002fc027209 */ /* 0x000fc40007810000 */
[-C--:B------:R-:W-:Y:S02]  /*f160*/  ISETP.GE.AND P5, PT, R4, R11.reuse, PT ;  /* 0x0000000b0400720c */ /* 0x080fe40003fa6270 */
[----:B------:R-:W-:Y:S02]  /*f170*/  FSEL R228, R137, -INF , !P3 ;  /* 0xff80000089e47808 */ /* 0x000fe40005800000 */
[----:B------:R-:W-:Y:S02]  /*f180*/  FMNMX.FTZ R2, R229, R2, !PT ;  /* 0x00000002e5027209 */ /* 0x000fe40007810000 */
[----:B------:R-:W-:Y:S02]  /*f190*/  ISETP.GE.AND P4, PT, R14, R11, PT ;  /* 0x0000000b0e00720c */ /* 0x000fe40003f86270 */
[----:B------:R-:W-:Y:S02]  /*f1a0*/  FSEL R24, R178, -INF , !P5 ;  /* 0xff800000b2187808 */ /* 0x000fe40006800000 */
[----:B------:R-:W-:-:S02]  /*f1b0*/  FMNMX.FTZ R25, R227, R29, !PT ;  /* 0x0000001de3197209 */ /* 0x000fc40007810000 */
        /* <DEDUP_REMOVED lines=28> */
.L_x_1118:
[----:B------:R-:W2:Y:S04]  /*f380*/  LDL.LU.64 R32, [R1+0x30] ;  /* 0x0000300001207983 */ /* 0x000ea80000300a00 */
[----:B-1----:R-:W3:Y:S01]  /*f390*/  LDL.LU.64 R18, [R1+0x40] ;  /* 0x0000400001127983 */ /* 0x002ee20000300a00 */
[----:B------:R-:W-:Y:S01]  /*f3a0*/  FMNMX.FTZ R2, R23, R25, !PT ;  /* 0x0000001917027209 */ /* 0x000fe20007810000 */
[----:B------:R-:W-:Y:S01]  /*f3b0*/  UISETP.GE.AND UP0, UPT, UR34, 0x6, UPT ;  /* 0x000000062200788c */ /* 0x000fe2000bf06270 */
[----:B------:R-:W-:Y:S01]  /*f3c0*/  ISETP.GE.AND P3, PT, R9, R11, PT ;  /* 0x0000000b0900720c */ /* 0x000fe20003f66270 */
[----:B------:R-:W1:Y:S01]  /*f3d0*/  SHFL.BFLY PT, R17, R10, 0x2, 0x1f ;  /* 0x0c401f000a117f89 */ /* 0x000e6200000e0000 */
[----:B------:R-:W-:Y:S02]  /*f3e0*/  FMNMX.FTZ R2, R24, R2, !PT ;  /* 0x0000000218027209 */ /* 0x000fe40007810000 */
[----:B------:R-:W-:-:S02]  /*f3f0*/  LOP3.LUT R26, R21, UR19, R244, 0x96, !PT ;  /* 0x00000013151a7c12 */ /* 0x000fc4000f8e96f4 */
[-C--:B------:R-:W-:Y:S02]  /*f400*/  ISETP.GE.AND P1, PT, R8, R11.reuse, PT ;  /* 0x0000000b0800720c */ /* 0x080fe40003f26270 */
[----:B------:R-:W-:Y:S02]  /*f410*/  FSEL R244, R174, -INF , !P3 ;  /* 0xff800000aef47808 */ /* 0x000fe40005800000 */
[----:B------:R-:W-:Y:S01]  /*f420*/  FSEL R245, R175, -INF , !P1 ;  /* 0xff800000aff57808 */ /* 0x000fe20004800000 */
[----:B------:R-:W-:Y:S01]  /*f430*/  @UP0 UIADD3 UR34, UR34, -0x6, URZ ;  /* 0xfffffffa22220890 */ /* 0x000fe2000fffe03f */
[-C--:B------:R-:W-:Y:S02]  /*f440*/  ISETP.GE.AND P3, PT, R16, R11.reuse, PT ;  /* 0x0000000b1000720c */ /* 0x080fe40003f66270 */
[----:B------:R-:W-:Y:S02]  /*f450*/  ISETP.GE.AND P6, PT, R5, R12, PT ;  /* 0x0000000c0500720c */ /* 0x000fe40003fc6270 */
[----:B------:R-:W-:-:S02]  /*f460*/  ISETP.GE.AND P5, PT, R15, R11, PT ;  /* 0x0000000b0f00720c */ /* 0x000fc40003fa6270 */
[----:B------:R-:W-:Y:S02]  /*f470*/  FSEL R251, R138, -INF , !P3 ;  /* 0xff8000008afb7808 */ /* 0x000fe40005800000 */
[----:B------:R-:W-:Y:S02]  /*f480*/  FSEL R7, R192, -INF , !P2 ;  /* 0xff800000c0077808 */ /* 0x000fe40005000000 */
[C---:B------:R-:W-:Y:S02]  /*f490*/  ISETP.GE.AND P1, PT, R4.reuse, R12, PT ;  /* 0x0000000c0400720c */ /* 0x040fe40003f26270 */
[----:B------:R-:W-:Y:S02]  /*f4a0*/  ISETP.GE.AND P3, PT, R4, R13, PT ;  /* 0x0000000d0400720c */ /* 0x000fe40003f66270 */
[----:B------:R-:W-:Y:S01]  /*f4b0*/  FSEL R246, R139, -INF , !P5 ;  /* 0xff8000008bf67808 */ /* 0x000fe20006800000 */
[----:B------:R-:W-:Y:S01]  /*f4c0*/  IMAD.WIDE.U32 R138, R26, -0x326172a9, RZ ;  /* 0xcd9e8d571a8a7825 */ /* 0x000fe200078e00ff */
[----:B------:R-:W-:-:S02]  /*f4d0*/  FSEL R11, R193, -INF , !P6 ;  /* 0xff800000c10b7808 */ /* 0x000fc40007000000 */
[----:B------:R-:W-:Y:S02]  /*f4e0*/  FMNMX.FTZ R4, R225, R7, !PT ;  /* 0x00000007e1047209 */ /* 0x000fe40007810000 */
[----:B------:R-:W-:Y:S02]  /*f4f0*/  ISETP.GE.AND P5, PT, R14, R12, PT ;  /* 0x0000000c0e00720c */ /* 0x000fe40003fa6270 */
[----:B------:R-:W-:Y:S02]  /*f500*/  FSEL R21, R196, -INF , !P1 ;  /* 0xff800000c4157808 */ /* 0x000fe40004800000 */
[----:B------:R-:W-:Y:S02]  /*f510*/  FMNMX.FTZ R4, R11, R4, !PT ;  /* 0x000000040b047209 */ /* 0x000fe40007810000 */
[----:B------:R-:W-:Y:S02]  /*f520*/  ISETP.GE.AND P6, PT, R9, R12, PT ;  /* 0x0000000c0900720c */ /* 0x000fe40003fc6270 */
[----:B------:R-:W-:-:S02]  /*f530*/  FMNMX.FTZ R4, R21, R4, !PT ;  /* 0x0000000415047209 */ /* 0x000fc40007810000 */
[----:B------:R-:W-:Y:S02]  /*f540*/  FSEL R188, R188, -INF , !P6 ;  /* 0xff800000bcbc7808 */ /* 0x000fe40007000000 */
[-C--:B------:R-:W-:Y:S02]  /*f550*/  ISETP.GE.AND P2, PT, R14, R13.reuse, PT ;  /* 0x0000000d0e00720c */ /* 0x080fe40003f46270 */
[-C--:B------:R-:W-:Y:S02]  /*f560*/  ISETP.GE.AND P1, PT, R9, R13.reuse, PT ;  /* 0x0000000d0900720c */ /* 0x080fe40003f26270 */
[----:B------:R-:W-:Y:S02]  /*f570*/  FSEL R9, R194, -INF , !P0 ;  /* 0xff800000c2097808 */ /* 0x000fe40004000000 */
[----:B------:R-:W-:Y:S02]  /*f580*/  ISETP.GE.AND P6, PT, R15, R12, PT ;  /* 0x0000000c0f00720c */ /* 0x000fe40003fc6270 */
[----:B------:R-:W-:-:S02]  /*f590*/  ISETP.GE.AND P0, PT, R8, R13, PT ;  /* 0x0000000d0800720c */ /* 0x000fc40003f06270 */
[----:B------:R-:W-:Y:S02]  /*f5a0*/  FSEL R193, R185, -INF , !P6 ;  /* 0xff800000b9c17808 */ /* 0x000fe40007000000 */
[----:B------:R-:W-:Y:S01]  /*f5b0*/  FSEL R185, R191, -INF , !P0 ;  /* 0xff800000bfb97808 */ /* 0x000fe20004000000 */
[----:B--2---:R-:W-:Y:S01]  /*f5c0*/  IMAD.MOV.U32 R177, RZ, RZ, R33 ;  /* 0x000000ffffb17224 */ /* 0x004fe200078e0021 */
[----:B------:R-:W-:Y:S01]  /*f5d0*/  MOV R176, R32 ;  /* 0x0000002000b07202 */ /* 0x000fe20000000f00 */
[----:B---3--:R-:W-:Y:S01]  /*f5e0*/  IMAD.MOV.U32 R33, RZ, RZ, R19 ;  /* 0x000000ffff217224 */ /* 0x008fe200078e0013 */
[----:B------:R-:W-:Y:S02]  /*f5f0*/  FSEL R19, R179, -INF , !P4 ;  /* 0xff800000b3137808 */ /* 0x000fe40006000000 */
[----:B------:R-:W-:Y:S02]  /*f600*/  MOV R32, R18 ;  /* 0x0000001200207202 */ /* 0x000fe40000000f00 */
[----:B------:R-:W-:-:S02]  /*f610*/  FMNMX.FTZ R2, R19, R2, !PT ;  /* 0x0000000213027209 */ /* 0x000fc40007810000 */
[----:B------:R-:W-:Y:S02]  /*f620*/  ISETP.GE.AND P4, PT, R5, R13, PT ;  /* 0x0000000d0500720c */ /* 0x000fe40003f86270 */
[----:B------:R-:W-:Y:S02]  /*f630*/  FMNMX.FTZ R3, R244, R2, !PT ;  /* 0x00000002f4037209 */ /* 0x000fe40007810000 */
[----:B-1----:R-:W-:Y:S02]  /*f640*/  FMNMX.FTZ R2, R10, R17, !PT ;  /* 0x000000110a027209 */ /* 0x002fe40007810000 */
[----:B------:R-:W-:Y:S02]  /*f650*/  FMNMX.FTZ R3, R245, R3, !PT ;  /* 0x00000003f5037209 */ /* 0x000fe40007810000 */
[----:B------:R-:W-:Y:S01]  /*f660*/  FSEL R18, R197, -INF , !P5 ;  /* 0xff800000c5127808 */ /* 0x000fe20006800000 */
[----:B------:R-:W-:Y:S01]  /*f670*/  SHFL.BFLY PT, R17, R2, 0x1, 0x1f ;  /* 0x0c201f0002117f89 */ /* 0x000fe200000e0000 */
[----:B------:R-:W-:-:S02]  /*f680*/  FMNMX.FTZ R3, R251, R3, !PT ;  /* 0x00000003fb037209 */ /* 0x000fc40007810000 */
[----:B------:R-:W-:Y:S02]  /*f690*/  ISETP.GE.AND P5, PT, R8, R12, PT ;  /* 0x0000000c0800720c */ /* 0x000fe40003fa6270 */
[----:B------:R-:W-:Y:S02]  /*f6a0*/  FMNMX.FTZ R3, R246, R3, !PT ;  /* 0x00000003f6037209 */ /* 0x000fe40007810000 */
[----:B------:R-:W-:Y:S02]  /*f6b0*/  FMNMX.FTZ R4, R18, R4, !PT ;  /* 0x0000000412047209 */ /* 0x000fe40007810000 */
[----:B------:R-:W-:Y:S01]  /*f6c0*/  FSEL R14, R195, -INF , !P4 ;  /* 0xff800000c30e7808 */ /* 0x000fe20006000000 */
[----:B------:R-:W1:Y:S01]  /*f6d0*/  SHFL.BFLY PT, R5, R3, 0x2, 0x1f ;  /* 0x0c401f0003057f89 */ /* 0x000e6200000e0000 */
[----:B------:R-:W-:Y:S02]  /*f6e0*/  ISETP.GE.AND P4, PT, R16, R12, PT ;  /* 0x0000000c1000720c */ /* 0x000fe40003f86270 */
[----:B------:R-:W-:-:S02]  /*f6f0*/  FSEL R189, R189, -INF , !P5 ;  /* 0xff800000bdbd7808 */ /* 0x000fc40006800000 */
[----:B------:R-:W-:Y:S02]  /*f700*/  FMNMX.FTZ R4, R188, R4, !PT ;  /* 0x00000004bc047209 */ /* 0x000fe40007810000 */
[----:B------:R-:W-:Y:S02]  /*f710*/  FSEL R192, R184, -INF , !P4 ;  /* 0xff800000b8c07808 */ /* 0x000fe40006000000 */
[----:B------:R-:W-:Y:S02]  /*f720*/  FMNMX.FTZ R133, R189, R4, !PT ;  /* 0x00000004bd857209 */ /* 0x000fe40007810000 */
[----:B------:R-:W-:Y:S02]  /*f730*/  FMNMX.FTZ R12, R223, R9, !PT ;  /* 0x00000009df0c7209 */ /* 0x000fe40007810000 */
[----:B------:R-:W-:Y:S02]  /*f740*/  FMNMX.FTZ R133, R192, R133, !PT ;  /* 0x00000085c0857209 */ /* 0x000fe40007810000 */
[----:B------:R-:W-:-:S02]  /*f750*/  FSEL R10, R198, -INF , !P3 ;  /* 0xff800000c60a7808 */ /* 0x000fc40005800000 */
[----:B------:R-:W-:Y:S02]  /*f760*/  FMNMX.FTZ R133, R193, R133, !PT ;  /* 0x00000085c1857209 */ /* 0x000fe40007810000 */
[----:B------:R-:W-:Y:S02]  /*f770*/  FMNMX.FTZ R12, R14, R12, !PT ;  /* 0x0000000c0e0c7209 */ /* 0x000fe40007810000 */
[----:B------:R-:W-:Y:S02]  /*f780*/  LOP3.LUT R4, R177, UR18, R6, 0x96, !PT ;  /* 0x00000012b1047c12 */ /* 0x000fe4000f8e9606 */
[----:B------:R-:W-:Y:S02]  /*f790*/  ISETP.GE.AND P3, PT, R15, R13, PT ;  /* 0x0000000d0f00720c */ /* 0x000fe40003f66270 */
[----:B------:R-:W-:Y:S01]  /*f7a0*/  FSEL R8, R199, -INF , !P2 ;  /* 0xff800000c7087808 */ /* 0x000fe20005000000 */
[----:B------:R-:W2:Y:S01]  /*f7b0*/  SHFL.BFLY PT, R15, R133, 0x2, 0x1f ;  /* 0x0c401f00850f7f89 */ /* 0x000ea200000e0000 */
[----:B------:R-:W-:-:S02]  /*f7c0*/  FMNMX.FTZ R12, R10, R12, !PT ;  /* 0x0000000c0a0c7209 */ /* 0x000fc40007810000 */
[----:B-1----:R-:W-:Y:S01]  /*f7d0*/  FMNMX.FTZ R134, R3, R5, !PT ;  /* 0x0000000503867209 */ /* 0x002fe20007810000 */
[----:B------:R-:W-:Y:S01]  /*f7e0*/  IMAD.WIDE.U32 R4, R4, -0x2daee0ad, RZ ;  /* 0xd2511f5304047825 */ /* 0x000fe200078e00ff */
[----:B------:R-:W-:Y:S02]  /*f7f0*/  FMNMX.FTZ R135, R2, R17, !PT ;  /* 0x0000001102877209 */ /* 0x000fe40007810000 */
[----:B------:R-:W-:Y:S01]  /*f800*/  FSEL R184, R190, -INF , !P1 ;  /* 0xff800000beb87808 */ /* 0x000fe20004800000 */
[----:B------:R-:W-:Y:S01]  /*f810*/  IMAD.WIDE.U32 R2, R180, -0x2daee0ad, RZ ;  /* 0xd2511f53b4027825 */ /* 0x000fe200078e00ff */
[----:B------:R-:W-:-:S03]  /*f820*/  FMNMX.FTZ R12, R8, R12, !PT ;  /* 0x0000000c080c7209 */ /* 0x000fc60007810000 */
[----:B------:R-:W-:Y:S01]  /*f830*/  FMUL.FTZ R17, R135, UR35 ;  /* 0x0000002387117c20 */ /* 0x000fe20008410000 */
[----:B------:R-:W-:Y:S02]  /*f840*/  ISETP.GE.AND P5, PT, R16, R13, PT ;  /* 0x0000000d1000720c */ /* 0x000fe40003fa6270 */
[----:B------:R-:W-:Y:S01]  /*f850*/  LOP3.LUT R25, R5, UR15, R2, 0x96, !PT ;  /* 0x0000000f05197c12 */ /* 0x000fe2000f8e9602 */
[----:B------:R-:W1:Y:S01]  /*f860*/  SHFL.BFLY PT, R16, R134, 0x1, 0x1f ;  /* 0x0c201f0086107f89 */ /* 0x000e6200000e0000 */
[----:B------:R-:W-:Y:S02]  /*f870*/  FMNMX.FTZ R5, R184, R12, !PT ;  /* 0x0000000cb8057209 */ /* 0x000fe40007810000 */
[----:B------:R-:W-:Y:S01]  /*f880*/  FSEL R186, R186, -INF , !P5 ;  /* 0xff800000baba7808 */ /* 0x000fe20006800000 */
[----:B------:R-:W-:Y:S01]  /*f890*/  IMAD.WIDE.U32 R200, R25, -0x326172a9, RZ ;  /* 0xcd9e8d5719c87825 */ /* 0x000fe200078e00ff */
[----:B------:R-:W-:Y:S02]  /*f8a0*/  FMNMX.FTZ R5, R185, R5, !PT ;  /* 0x00000005b9057209 */ /* 0x000fe40007810000 */
[----:B------:R-:W-:Y:S01]  /*f8b0*/  LOP3.LUT R13, R3, UR17, R32, 0x96, !PT ;  /* 0x00000011030d7c12 */ /* 0x000fe2000f8e9620 */
[----:B------:R-:W-:Y:S01]  /*f8c0*/  IMAD.WIDE.U32 R2, R181, -0x2daee0ad, RZ ;  /* 0xd2511f53b5027825 */ /* 0x000fe200078e00ff */
[----:B------:R-:W-:Y:S01]  /*f8d0*/  FSEL R187, R187, -INF , !P3 ;  /* 0xff800000bbbb7808 */ /* 0x000fe20005800000 */
[----:B------:R-:W-:Y:S01]  /*f8e0*/  LDSM.16.MT88.4 R180, [R209+0xa000] ;  /* 0x00a00000d1b4783b */ /* 0x000fe20000004200 */
[----:B------:R-:W-:Y:S01]  /*f8f0*/  FMNMX.FTZ R5, R186, R5, !PT ;  /* 0x00000005ba057209 */ /* 0x000fe20007810000 */
[----:B------:R-:W-:Y:S01]  /*f900*/  IMAD.WIDE.U32 R26, R13, -0x326172a9, RZ ;  /* 0xcd9e8d570d1a7825 */ /* 0x000fe200078e00ff */
[----:B------:R-:W-:-:S02]  /*f910*/  LOP3.LUT R20, R3, UR17, R20, 0x96, !PT ;  /* 0x0000001103147c12 */ /* 0x000fc4000f8e9614 */
[----:B------:R-:W-:Y:S02]  /*f920*/  FMNMX.FTZ R3, R187, R5, !PT ;  /* 0x00000005bb037209 */ /* 0x000fe40007810000 */
[----:B--2---:R-:W-:Y:S01]  /*f930*/  FMNMX.FTZ R133, R133, R15, !PT ;  /* 0x0000000f85857209 */ /* 0x004fe20007810000 */
[----:B------:R-:W-:Y:S01]  /*f940*/  IMAD.WIDE.U32 R34, R20, -0x326172a9, RZ ;  /* 0xcd9e8d5714227825 */ /* 0x000fe200078e00ff */
[----:B------:R-:W-:Y:S01]  /*f950*/  LOP3.LUT R6, R139, UR18, R6, 0x96, !PT ;  /* 0x000000128b067c12 */ /* 0x000fe2000f8e9606 */
[----:B------:R-:W2:Y:S01]  /*f960*/  SHFL.BFLY PT, R136, R3, 0x2, 0x1f ;  /* 0x0c401f0003887f89 */ /* 0x000ea200000e0000 */
[----:B------:R-:W-:Y:S02]  /*f970*/  FSETP.NEU.FTZ.AND P2, PT, R135, -INF , PT ;  /* 0xff8000008700780b */ /* 0x000fe40003f5d000 */
[----:B------:R-:W-:Y:S01]  /*f980*/  LOP3.LUT R12, R27, UR16, R176, 0x96, !PT ;  /* 0x000000101b0c7c12 */ /* 0x000fe2000f8e96b0 */
[----:B------:R-:W3:Y:S01]  /*f990*/  SHFL.BFLY PT, R13, R133, 0x1, 0x1f ;  /* 0x0c201f00850d7f89 */ /* 0x000ee200000e0000 */
[----:B-1----:R-:W-:Y:S01]  /*f9a0*/  FMNMX.FTZ R134, R134, R16, !PT ;  /* 0x0000001086867209 */ /* 0x002fe20007810000 */
[----:B------:R-:W-:Y:S01]  /*f9b0*/  IMAD.WIDE.U32 R32, R6, -0x2daee0ad, RZ ;  /* 0xd2511f5306207825 */ /* 0x000fe200078e00ff */
[----:B------:R-:W-:Y:S01]  /*f9c0*/  FSEL R17, R17, RZ, P2 ;  /* 0x000000ff11117208 */ /* 0x000fe20001000000 */
[----:B------:R-:W-:Y:S01]  /*f9d0*/  LDSM.16.MT88.4 R176, [R211+0xa000] ;  /* 0x00a00000d3b0783b */ /* 0x000fe20000004200 */
[C---:B------:R-:W-:Y:S01]  /*f9e0*/  FSETP.NEU.FTZ.AND P3, PT, R134.reuse, -INF , PT ;  /* 0xff8000008600780b */ /* 0x040fe20003f7d000 */
[----:B------:R-:W-:Y:S01]  /*f9f0*/  FMUL.FTZ R16, R134, UR35 ;  /* 0x0000002386107c20 */ /* 0x000fe20008410000 */
[----:B------:R-:W-:Y:S01]  /*fa00*/  LOP3.LUT R2, R33, UR15, R2, 0x96, !PT ;  /* 0x0000000f21027c12 */ /* 0x000fe2000f8e9602 */
[--C-:B------:R-:W-:Y:S01]  /*fa10*/  FFMA.FTZ R28, R28, UR35, -R17.reuse ;  /* 0x000000231c1c7c23 */ /* 0x100fe20008010811 */
[----:B------:R-:W-:Y:S01]  /*fa20*/  LOP3.LUT R6, R201, UR14, R26, 0x96, !PT ;  /* 0x0000000ec9067c12 */ /* 0x000fe2000f8e961a */
[--C-:B------:R-:W-:Y:S01]  /*fa30*/  FFMA.FTZ R30, R30, UR35, -R17.reuse ;  /* 0x000000231e1e7c23 */ /* 0x100fe20008010811 */
[----:B------:R-:W-:Y:S01]  /*fa40*/  FSEL R16, R16, RZ, P3 ;  /* 0x000000ff10107208 */ /* 0x000fe20001800000 */
[----:B------:R-:W-:Y:S01]  /*fa50*/  MUFU.EX2 R231, R28 ;  /* 0x0000001c00e77308 */ /* 0x000fe20000000800 */
[----:B------:R-:W-:Y:S01]  /*fa60*/  FFMA.FTZ R31, R31, UR35, -R17 ;  /* 0x000000231f1f7c23 */ /* 0x000fe20008010811 */
[----:B------:R-:W-:Y:S01]  /*fa70*/  LOP3.LUT R5, R35, UR16, R138, 0x96, !PT ;  /* 0x0000001023057c12 */ /* 0x000fe2000f8e968a */
[----:B------:R-:W-:-:S04]  /*fa80*/  IMAD.WIDE.U32 R26, R12, -0x2daee0ad, RZ ;  /* 0xd2511f530c1a7825 */ /* 0x000fc800078e00ff */
[--C-:B------:R-:W-:Y:S01]  /*fa90*/  FFMA.FTZ R29, R29, UR35, -R16.reuse ;  /* 0x000000231d1d7c23 */ /* 0x100fe20008010810 */
[----:B------:R-:W-:Y:S01]  /*faa0*/  FFMA.FTZ R22, R22, UR35, -R17 ;  /* 0x0000002316167c23 */ /* 0x000fe20008010811 */
[----:B------:R-:W-:Y:S01]  /*fab0*/  FFMA.FTZ R23, R23, UR35, -R16 ;  /* 0x0000002317177c23 */ /* 0x000fe20008010810 */
[----:B------:R-:W-:Y:S01]  /*fac0*/  IMAD.WIDE.U32 R194, R6, -0x2daee0ad, RZ ;  /* 0xd2511f5306c27825 */ /* 0x000fe200078e00ff */
[----:B--2---:R-:W-:Y:S01]  /*fad0*/  FMNMX.FTZ R136, R3, R136, !PT ;  /* 0x0000008803887209 */ /* 0x004fe20007810000 */
[----:B------:R1:W-:Y:S01]  /*fae0*/  MUFU.EX2 R196, R29 ;  /* 0x0000001d00c47308 */ /* 0x0003e20000000800 */
[----:B------:R-:W-:Y:S01]  /*faf0*/  LOP3.LUT R4, R27, UR13, R4, 0x96, !PT ;  /* 0x0000000d1b047c12 */ /* 0x000fe2000f8e9604 */
[--C-:B------:R-:W-:Y:S01]  /*fb00*/  FFMA.FTZ R19, R19, UR35, -R16.reuse ;  /* 0x0000002313137c23 */ /* 0x100fe20008010810 */
[----:B---3--:R-:W-:Y:S01]  /*fb10*/  FMNMX.FTZ R133, R133, R13, !PT ;  /* 0x0000000d85857209 */ /* 0x008fe20007810000 */
[----:B------:R-:W2:Y:S01]  /*fb20*/  SHFL.BFLY PT, R20, R136, 0x1, 0x1f ;  /* 0x0c201f0088147f89 */ /* 0x000ea200000e0000 */
[----:B------:R-:W-:Y:S01]  /*fb30*/  FFMA.FTZ R24, R24, UR35, -R16 ;  /* 0x0000002318187c23 */ /* 0x000fe20008010810 */
[----:B------:R-:W-:Y:S01]  /*fb40*/  IMAD.WIDE.U32 R198, R4, -0x326172a9, RZ ;  /* 0xcd9e8d5704c67825 */ /* 0x000fe200078e00ff */
[C---:B------:R-:W-:Y:S01]  /*fb50*/  FSETP.NEU.FTZ.AND P1, PT, R133.reuse, -INF , PT ;  /* 0xff8000008500780b */ /* 0x040fe20003f3d000 */
[----:B------:R-:W-:Y:S02]  /*fb60*/  MUFU.EX2 R172, R30 ;  /* 0x0000001e00ac7308 */ /* 0x000fe40000000800 */
[----:B------:R-:W-:-:S05]  /*fb70*/  FMUL.FTZ R12, R133, UR35 ;  /* 0x00000023850c7c20 */ /* 0x000fca0008410000 */
[----:B------:R-:W-:Y:S01]  /*fb80*/  FSEL R12, R12, RZ, P1 ;  /* 0x000000ff0c0c7208 */ /* 0x000fe20000800000 */
[----:B------:R3:W-:Y:S01]  /*fb90*/  MUFU.EX2 R173, R31 ;  /* 0x0000001f00ad7308 */ /* 0x0007e20000000800 */
[----:B-1----:R-:W-:Y:S01]  /*fba0*/  IMAD.WIDE.U32 R28, R2, -0x326172a9, RZ ;  /* 0xcd9e8d57021c7825 */ /* 0x002fe200078e00ff */
[----:B------:R-:W-:-:S03]  /*fbb0*/  LOP3.LUT R2, R195, UR5, R26, 0x96, !PT ;  /* 0x00000005c3027c12 */ /* 0x000fc6000f8e961a */
[--C-:B------:R-:W-:Y:S01]  /*fbc0*/  FFMA.FTZ R7, R7, UR35, -R12.reuse ;  /* 0x0000002307077c23 */ /* 0x100fe2000801080c */
[--C-:B------:R-:W-:Y:S01]  /*fbd0*/  FFMA.FTZ R11, R11, UR35, -R12.reuse ;  /* 0x000000230b0b7c23 */ /* 0x100fe2000801080c */
[--C-:B------:R-:W-:Y:S01]  /*fbe0*/  FFMA.FTZ R18, R18, UR35, -R12.reuse ;  /* 0x0000002312127c23 */ /* 0x100fe2000801080c */
[----:B------:R-:W-:Y:S01]  /*fbf0*/  FFMA.FTZ R21, R21, UR35, -R12 ;  /* 0x0000002315157c23 */ /* 0x000fe2000801080c */
[----:B------:R-:W-:Y:S01]  /*fc00*/  IMAD.WIDE.U32 R2, R2, -0x326172a9, RZ ;  /* 0xcd9e8d5702027825 */ /* 0x000fe200078e00ff */
[----:B------:R1:W-:Y:S04]  /*fc10*/  MUFU.EX2 R197, R22 ;  /* 0x0000001600c57308 */ /* 0x0003e80000000800 */
[----:B------:R-:W-:Y:S02]  /*fc20*/  LOP3.LUT R4, R3, UR21, R198, 0x96, !PT ;  /* 0x0000001503047c12 */ /* 0x000fe4000f8e96c6 */
[----:B------:R-:W-:-:S02]  /*fc30*/  LOP3.LUT R15, R2, 0xff, RZ, 0xc0, !PT ;  /* 0x000000ff020f7812 */ /* 0x000fc400078ec0ff */
[----:B------:R4:W-:Y:S01]  /*fc40*/  MUFU.EX2 R25, R23 ;  /* 0x0000001700197308 */ /* 0x0009e20000000800 */
[----:B---3--:R-:W-:Y:S01]  /*fc50*/  IMAD.WIDE.U32 R30, R5, -0x2daee0ad, RZ ;  /* 0xd2511f53051e7825 */ /* 0x008fe200078e00ff */
[----:B------:R-:W-:Y:S02]  /*fc60*/  LOP3.LUT R5, R29, UR14, R34, 0x96, !PT ;  /* 0x0000000e1d057c12 */ /* 0x000fe4000f8e9622 */
[----:B------:R-:W-:Y:S02]  /*fc70*/  SHF.R.U32.HI R13, RZ, 0x18, R2 ;  /* 0x00000018ff0d7819 */ /* 0x000fe40000011602 */
[----:B--2---:R-:W-:Y:S01]  /*fc80*/  FMNMX.FTZ R136, R136, R20, !PT ;  /* 0x0000001488887209 */ /* 0x004fe20007810000 */
[----:B------:R-:W-:Y:S01]  /*fc90*/  IMAD.WIDE.U32 R234, R5, -0x2daee0ad, RZ ;  /* 0xd2511f5305ea7825 */ /* 0x000fe200078e00ff */
[----:B------:R-:W-:Y:S01]  /*fca0*/  LOP3.LUT R5, R2, 0xffff, RZ, 0xc0, !PT ;  /* 0x0000ffff02057812 */ /* 0x000fe200078ec0ff */
[----:B------:R2:W-:Y:S01]  /*fcb0*/  MUFU.EX2 R203, R7 ;  /* 0x0000000700cb7308 */ /* 0x0005e20000000800 */
[----:B-1----:R-:W-:-:S02]  /*fcc0*/  LOP3.LUT R22, R31, UR13, R32, 0x96, !PT ;  /* 0x0000000d1f167c12 */ /* 0x002fc4000f8e9620 */
[----:B------:R-:W-:Y:S01]  /*fcd0*/  LOP3.LUT R6, R235, UR5, R30, 0x96, !PT ;  /* 0x00000005eb067c12 */ /* 0x000fe2000f8e961e */
[----:B------:R-:W-:Y:S01]  /*fce0*/  LDSM.16.MT88.4 R32, [R211+0xb000] ;  /* 0x00b00000d320783b */ /* 0x000fe20000004200 */
[----:B------:R-:W-:Y:S02]  /*fcf0*/  SHF.R.U32.HI R3, RZ, 0x10, R2 ;  /* 0x00000010ff037819 */ /* 0x000fe40000011602 */
[----:B------:R-:W-:Y:S01]  /*fd00*/  SHF.R.U32.HI R5, RZ, 0x8, R5 ;  /* 0x00000008ff057819 */ /* 0x000fe20000011605 */
[----:B----4-:R-:W-:Y:S01]  /*fd10*/  IMAD.WIDE.U32 R22, R22, -0x326172a9, RZ ;  /* 0xcd9e8d5716167825 */ /* 0x010fe200078e00ff */
[----:B------:R-:W-:Y:S01]  /*fd20*/  LOP3.LUT R2, R3, 0xff, RZ, 0xc0, !PT ;  /* 0x000000ff03027812 */ /* 0x000fe200078ec0ff */
[----:B------:R1:W-:Y:S01]  /*fd30*/  MUFU.EX2 R232, R19 ;  /* 0x0000001300e87308 */ /* 0x0003e20000000800 */
[----:B------:R-:W-:Y:S02]  /*fd40*/  SHF.R.U32.HI R3, RZ, 0x10, R4 ;  /* 0x00000010ff037819 */ /* 0x000fe40000011604 */
[----:B------:R-:W-:-:S02]  /*fd50*/  LOP3.LUT R233, R23, UR12, R28, 0x96, !PT ;  /* 0x0000000c17e97c12 */ /* 0x000fc4000f8e961c */
[----:B------:R-:W-:Y:S01]  /*fd60*/  PRMT R23, R15, 0x5410, R5 ;  /* 0x000054100f177816 */ /* 0x000fe20000000005 */
[----:B--2---:R-:W-:Y:S02]  /*fd70*/  IMAD.WIDE.U32 R6, R6, -0x326172a9, RZ ;  /* 0xcd9e8d5706067825 */ /* 0x004fe400078e00ff */
[----:B------:R2:W-:Y:S01]  /*fd80*/  MUFU.EX2 R202, R11 ;  /* 0x0000000b00ca7308 */ /* 0x0005e20000000800 */
[----:B------:R-:W-:Y:S02]  /*fd90*/  SHF.R.U32.HI R5, RZ, 0x18, R4 ;  /* 0x00000018ff057819 */ /* 0x000fe40000011604 */
[----:B------:R-:W-:Y:S02]  /*fda0*/  LOP3.LUT R3, R3, 0xff, RZ, 0xc0, !PT ;  /* 0x000000ff03037812 */ /* 0x000fe400078ec0ff */
[----:B------:R-:W-:Y:S02]  /*fdb0*/  LOP3.LUT R20, R6, 0xff, RZ, 0xc0, !PT ;  /* 0x000000ff06147812 */ /* 0x000fe400078ec0ff */
[--C-:B------:R-:W-:Y:S01]  /*fdc0*/  SHF.R.U32.HI R15, RZ, 0x10, R6.reuse ;  /* 0x00000010ff0f7819 */ /* 0x100fe20000011606 */
[----:B------:R3:W4:Y:S01]  /*fdd0*/  MUFU.EX2 R132, R24 ;  /* 0x0000001800847308 */ /* 0x0007220000000800 */
[----:B-1----:R-:W-:-:S02]  /*fde0*/  SHF.R.U32.HI R19, RZ, 0x18, R6 ;  /* 0x00000018ff137819 */ /* 0x002fc40000011606 */
[----:B------:R-:W-:-:S05]  /*fdf0*/  FSETP.NEU.FTZ.AND P0, PT, R136, -INF , PT ;  /* 0xff8000008800780b */ /* 0x000fca0003f1d000 */
[----:B------:R1:W-:Y:S01]  /*fe00*/  MUFU.EX2 R195, R18 ;  /* 0x0000001200c37308 */ /* 0x0003e20000000800 */
[----:B--2---:R-:W-:Y:S02]  /*fe10*/  LOP3.LUT R11, R6, 0xffff, RZ, 0xc0, !PT ;  /* 0x0000ffff060b7812 */ /* 0x004fe400078ec0ff */
[----:B------:R-:W-:-:S05]  /*fe20*/  LOP3.LUT R6, R4, 0xffff, RZ, 0xc0, !PT ;  /* 0x0000ffff04067812 */ /* 0x000fca00078ec0ff */
[----:B------:R2:W5:Y:S01]  /*fe30*/  MUFU.EX2 R201, R21 ;  /* 0x0000001500c97308 */ /* 0x0005620000000800 */
[----:B---3--:R-:W-:Y:S01]  /*fe40*/  PRMT R24, R2, 0x5410, R13 ;  /* 0x0000541002187816 */ /* 0x008fe2000000000d */
[----:B------:R-:W-:Y:S01]  /*fe50*/  FMUL.FTZ R13, R136, UR35 ;  /* 0x00000023880d7c20 */ /* 0x000fe20008410000 */
[----:B------:R-:W-:Y:S02]  /*fe60*/  LOP3.LUT R2, R7, UR21, R22, 0x96, !PT ;  /* 0x0000001507027c12 */ /* 0x000fe4000f8e9616 */
[----:B------:R-:W-:Y:S02]  /*fe70*/  LOP3.LUT R7, R4, 0xff, RZ, 0xc0, !PT ;  /* 0x000000ff04077812 */ /* 0x000fe400078ec0ff */
[----:B------:R-:W-:Y:S02]  /*fe80*/  SHF.R.U32.HI R4, RZ, 0x8, R6 ;  /* 0x00000008ff047819 */ /* 0x000fe40000011606 */
[----:B-1----:R-:W-:Y:S02]  /*fe90*/  SHF.R.U32.HI R18, RZ, 0x8, R11 ;  /* 0x00000008ff127819 */ /* 0x002fe4000001160b */
[----:B------:R-:W-:-:S02]  /*fea0*/  PRMT R11, R7, 0x5410, R4 ;  /* 0x00005410070b7816 */ /* 0x000fc40000000004 */
[----:B------:R-:W-:Y:S02]  /*feb0*/  LOP3.LUT R4, R2, 0xffff, RZ, 0xc0, !PT ;  /* 0x0000ffff02047812 */ /* 0x000fe400078ec0ff */
[----:B------:R-:W-:Y:S02]  /*fec0*/  LOP3.LUT R6, R15, 0xff, RZ, 0xc0, !PT ;  /* 0x000000ff0f067812 */ /* 0x000fe400078ec0ff */
[----:B------:R-:W-:Y:S02]  /*fed0*/  PRMT R15, R3, 0x5410, R5 ;  /* 0x00005410030f7816 */ /* 0x000fe40000000005 */
[----:B------:R-:W-:Y:S02]  /*fee0*/  SHF.R.U32.HI R5, RZ, 0x8, R4 ;  /* 0x00000008ff057819 */ /* 0x000fe40000011604 */
[----:B------:R-:W-:Y:S02]  /*fef0*/  FSEL R4, R135, RZ, P2 ;  /* 0x000000ff87047208 */ /* 0x000fe40001000000 */
[----:B------:R-:W-:-:S02]  /*ff00*/  SHF.R.U32.HI R3, RZ, 0x10, R2 ;  /* 0x00000010ff037819 */ /* 0x000fc40000011602 */
[----:B--2---:R-:W-:Y:S01]  /*ff10*/  PRMT R21, R6, 0x5410, R19 ;  /* 0x0000541006157816 */ /* 0x004fe20000000013 */
[----:B------:R-:W-:Y:S01]  /*ff20*/  FADD.FTZ R137, R226, -R4 ;  /* 0x80000004e2897221 */ /* 0x000fe20000010000 */
[----:B------:R-:W-:Y:S02]  /*ff30*/  FSEL R13, R13, RZ, P0 ;  /* 0x000000ff0d0d7208 */ /* 0x000fe40000000000 */
[----:B------:R-:W-:Y:S02]  /*ff40*/  SHF.R.U32.HI R6, RZ, 0x18, R2 ;  /* 0x00000018ff067819 */ /* 0x000fe40000011602 */
[----:B------:R-:W-:Y:S01]  /*ff50*/  LOP3.LUT R3, R3, 0xff, RZ, 0xc0, !PT ;  /* 0x000000ff03037812 */ /* 0x000fe200078ec0ff */
[--C-:B------:R-:W-:Y:S01]  /*ff60*/  FFMA.FTZ R14, R14, UR35, -R13.reuse ;  /* 0x000000230e0e7c23 */ /* 0x100fe2000801080d */
[----:B------:R-:W-:Y:S01]  /*ff70*/  LOP3.LUT R7, R2, 0xff, RZ, 0xc0, !PT ;  /* 0x000000ff02077812 */ /* 0x000fe200078ec0ff */
[--C-:B------:R-:W-:Y:S01]  /*ff80*/  FFMA.FTZ R9, R9, UR35, -R13.reuse ;  /* 0x0000002309097c23 */ /* 0x100fe2000801080d */
[----:B------:R-:W-:Y:S01]  /*ff90*/  FSEL R4, R136, RZ, P0 ;  /* 0x000000ff88047208 */ /* 0x000fe20000000000 */
[----:B------:R-:W-:Y:S01]  /*ffa0*/  FFMA.FTZ R10, R10, UR35, -R13 ;  /* 0x000000230a0a7c23 */ /* 0x000fe2000801080d */
[----:B------:R-:W-:Y:S01]  /*ffb0*/  FSEL R2, R133, RZ, P1 ;  /* 0x000000ff85027208 */ /* 0x000fe20000800000 */
[----:B------:R1:W-:Y:S01]  /*ffc0*/  MUFU.EX2 R190, R14 ;  /* 0x0000000e00be7308 */ /* 0x0003e20000000800 */
[----:B------:R-:W-:-:S02]  /*ffd0*/  PRMT R18, R20, 0x5410, R18 ;  /* 0x0000541014127816 */ /* 0x000fc40000000012 */
[----:B------:R-:W-:Y:S01]  /*ffe0*/  PRMT R19, R3, 0x5410, R6 ;  /* 0x0000541003137816 */ /* 0x000fe20000000006 */
[----:B------:R-:W-:Y:S01]  /*fff0*/  FFMA.FTZ R3, R8, UR35, -R13 ;  /* 0x0000002308037c23 */ /* 0x000fe2000801080d */
[----:B------:R-:W-:Y:S01]  /*10000*/  PRMT R20, R7, 0x5410, R5 ;  /* 0x0000541007147816 */ /* 0x000fe20000000005 */
[----:B------:R-:W-:Y:S01]  /*10010*/  FADD.FTZ R7, R223, -R4 ;  /* 0x80000004df077221 */ /* 0x000fe20000010000 */
[----:B------:R-:W-:Y:S01]  /*10020*/  FADD.FTZ R6, R225, -R2 ;  /* 0x80000002e1067221 */ /* 0x000fe20000010000 */
[----:B------:R-:W-:Y:S01]  /*10030*/  HSET2.LE.AND R2, R11, R0, PT ;  /* 0x000000000b027233 */ /* 0x000fe20003803000 */
[----:B------:R2:W-:Y:S01]  /*10040*/  MUFU.EX2 R138, R3 ;  /* 0x00000003008a7308 */ /* 0x0005e20000000800 */
[----:B------:R-:W-:Y:S01]  /*10050*/  FSEL R5, R134, RZ, P3 ;  /* 0x000000ff86057208 */ /* 0x000fe20001800000 */
[----:B------:R-:W-:Y:S01]  /*10060*/  FMUL.FTZ R6, R6, UR35 ;  /* 0x0000002306067c20 */ /* 0x000fe20008410000 */
[----:B----4-:R-:W-:Y:S01]  /*10070*/  IMAD.MOV.U32 R225, RZ, RZ, R132 ;  /* 0x000000ffffe17224 */ /* 0x010fe200078e0084 */
[----:B------:R-:W-:Y:S01]  /*10080*/  MOV R226, R173 ;  /* 0x000000ad00e27202 */ /* 0x000fe20000000f00 */
[----:B------:R-:W-:-:S02]  /*10090*/  IMAD.MOV.U32 R223, RZ, RZ, R25 ;  /* 0x000000ffffdf7224 */ /* 0x000fc400078e0019 */
[----:B------:R-:W-:Y:S01]  /*100a0*/  FADD.FTZ R132, R227, -R5 ;  /* 0x80000005e3847221 */ /* 0x000fe20000010000 */
[----:B------:R-:W-:Y:S01]  /*100b0*/  MOV R227, R172 ;  /* 0x000000ac00e37202 */ /* 0x000fe20000000f00 */
[----:B------:R3:W-:Y:S01]  /*100c0*/  MUFU.EX2 R191, R9 ;  /* 0x0000000900bf7308 */ /* 0x0007e20000000800 */
[----:B-1----:R-:W-:Y:S01]  /*100d0*/  FMUL.FTZ R14, R7, UR35 ;  /* 0x00000023070e7c20 */ /* 0x002fe20008410000 */
[--C-:B------:R-:W-:Y:S01]  /*100e0*/  HSET2.LE.AND R4, R23, R0.reuse, PT ;  /* 0x0000000017047233 */ /* 0x100fe20003803000 */
[----:B------:R-:W1:Y:S01]  /*100f0*/  LDSM.16.MT88.4 R172, [R214+0xa000] ;  /* 0x00a00000d6ac783b */ /* 0x000e620000004200 */
[----:B------:R-:W-:Y:S02]  /*10100*/  F2FP.BF16.F32.PACK_AB R5, R226, R227 ;  /* 0x000000e3e205723e */ /* 0x000fe400000010ff */
[----:B------:R-:W-:Y:S02]  /*10110*/  HSET2.LE.AND R7, R18, R0, PT ;  /* 0x0000000012077233 */ /* 0x000fe40003803000 */
[----:B------:R4:W4:Y:S01]  /*10120*/  MUFU.EX2 R139, R10 ;  /* 0x0000000a008b7308 */ /* 0x0009220000000800 */
[----:B--2---:R-:W-:-:S02]  /*10130*/  F2FP.BF16.F32.PACK_AB R3, R231, R197 ;  /* 0x000000c5e703723e */ /* 0x004fc400000010ff */
[--C-:B------:R-:W-:Y:S02]  /*10140*/  HSET2.LE.AND R18, R21, R0.reuse, PT ;  /* 0x0000000015127233 */ /* 0x100fe40003803000 */
[----:B------:R-:W-:Y:S02]  /*10150*/  LOP3.LUT R8, R2, R3, RZ, 0xc0, !PT ;  /* 0x0000000302087212 */ /* 0x000fe400078ec0ff */
[----:B------:R-:W-:Y:S01]  /*10160*/  HSET2.LE.AND R2, R15, R0, PT ;  /* 0x000000000f027233 */ /* 0x000fe20003803000 */
[----:B------:R-:W2:Y:S01]  /*10170*/  MUFU.EX2 R14, R14 ;  /* 0x0000000e000e7308 */ /* 0x000ea20000000800 */
[----:B------:R-:W-:Y:S02]  /*10180*/  F2FP.BF16.F32.PACK_AB R3, R223, R196 ;  /* 0x000000c4df03723e */ /* 0x000fe400000010ff */
[----:B-----5:R-:W-:Y:S02]  /*10190*/  F2FP.BF16.F32.PACK_AB R11, R195, R201 ;  /* 0x000000c9c30b723e */ /* 0x020fe400000010ff */
[----:B---3--:R-:W-:-:S02]  /*101a0*/  LOP3.LUT R9, R2, R3, RZ, 0xc0, !PT ;  /* 0x0000000302097212 */ /* 0x008fc400078ec0ff */
[--C-:B------:R-:W-:Y:S01]  /*101b0*/  HSET2.LE.AND R2, R20, R0.reuse, PT ;  /* 0x0000000014027233 */ /* 0x100fe20003803000 */
[----:B------:R3:W5:Y:S01]  /*101c0*/  MUFU.EX2 R15, R6 ;  /* 0x00000006000f7308 */ /* 0x0007620000000800 */
[----:B----4-:R-:W-:Y:S01]  /*101d0*/  LOP3.LUT R10, R4, R5, RZ, 0xc0, !PT ;  /* 0x00000005040a7212 */ /* 0x010fe200078ec0ff */
[----:B------:R-:W4:Y:S01]  /*101e0*/  LDSM.16.MT88.4 R20, [R213+0xa000] ;  /* 0x00a00000d514783b */ /* 0x000f220000004200 */
[--C-:B------:R-:W-:Y:S02]  /*101f0*/  HSET2.LE.AND R5, R19, R0.reuse, PT ;  /* 0x0000000013057233 */ /* 0x100fe40003803000 */
[----:B------:R-:W-:Y:S02]  /*10200*/  F2FP.BF16.F32.PACK_AB R3, R202, R203 ;  /* 0x000000cbca03723e */ /* 0x000fe400000010ff */
[----:B------:R-:W-:Y:S02]  /*10210*/  F2FP.BF16.F32.PACK_AB R19, R138, R139 ;  /* 0x0000008b8a13723e */ /* 0x000fe400000010ff */
[----:B------:R-:W-:Y:S01]  /*10220*/  LOP3.LUT R4, R2, R3, RZ, 0xc0, !PT ;  /* 0x0000000302047212 */ /* 0x000fe200078ec0ff */
[-C--:B--2---:R-:W-:Y:S01]  /*10230*/  FMUL.FTZ R42, R42, R14.reuse ;  /* 0x0000000e2a2a7220 */ /* 0x084fe20000410000 */
[-C--:B------:R-:W-:Y:S01]  /*10240*/  FMUL.FTZ R43, R43, R14.reuse ;  /* 0x0000000e2b2b7220 */ /* 0x080fe20000410000 */
[----:B------:R-:W-:Y:S01]  /*10250*/  HSET2.LE.AND R3, R24, R0, PT ;  /* 0x0000000018037233 */ /* 0x000fe20003803000 */
[-C--:B------:R-:W-:Y:S01]  /*10260*/  FMUL.FTZ R142, R142, R14.reuse ;  /* 0x0000000e8e8e7220 */ /* 0x080fe20000410000 */
[----:B------:R-:W-:Y:S01]  /*10270*/  F2FP.BF16.F32.PACK_AB R2, R232, R225 ;  /* 0x000000e1e802723e */ /* 0x000fe200000010ff */
[----:B------:R-:W-:Y:S01]  /*10280*/  LDSM.16.MT88.4 R24, [R213+0xb000] ;  /* 0x00b00000d518783b */ /* 0x000fe20000004200 */
[----:B------:R-:W-:Y:S01]  /*10290*/  FMUL.FTZ R143, R143, R14 ;  /* 0x0000000e8f8f7220 */ /* 0x000fe20000410000 */
[----:B---3--:R-:W-:Y:S01]  /*102a0*/  F2FP.BF16.F32.PACK_AB R6, R190, R191 ;  /* 0x000000bfbe06723e */ /* 0x008fe200000010ff */
[-C--:B-----5:R-:W-:Y:S01]  /*102b0*/  FMUL.FTZ R40, R40, R15.reuse ;  /* 0x0000000f28287220 */ /* 0x0a0fe20000410000 */
[-C--:B------:R-:W-:Y:S01]  /*102c0*/  FMUL.FTZ R41, R41, R15.reuse ;  /* 0x0000000f29297220 */ /* 0x080fe20000410000 */
[-C--:B------:R-:W-:Y:S01]  /*102d0*/  FMUL.FTZ R140, R140, R15.reuse ;  /* 0x0000000f8c8c7220 */ /* 0x080fe20000410000 */
[----:B------:R-:W-:Y:S01]  /*102e0*/  LOP3.LUT R5, R5, R6, RZ, 0xc0, !PT ;  /* 0x0000000605057212 */ /* 0x000fe200078ec0ff */
[----:B------:R-:W-:Y:S01]  /*102f0*/  FMUL.FTZ R141, R141, R15 ;  /* 0x0000000f8d8d7220 */ /* 0x000fe20000410000 */
[----:B------:R-:W-:Y:S01]  /*10300*/  LOP3.LUT R6, R7, R11, RZ, 0xc0, !PT ;  /* 0x0000000b07067212 */ /* 0x000fe200078ec0ff */
[----:B------:R-:W-:Y:S01]  /*10310*/  FMUL.FTZ R148, R148, R15 ;  /* 0x0000000f94947220 */ /* 0x000fe20000410000 */
[----:B------:R-:W-:Y:S01]  /*10320*/  LOP3.LUT R7, R18, R19, RZ, 0xc0, !PT ;  /* 0x0000001312077212 */ /* 0x000fe200078ec0ff */
[-C--:B------:R-:W-:Y:S01]  /*10330*/  FMUL.FTZ R149, R149, R15.reuse ;  /* 0x0000000f95957220 */ /* 0x080fe20000410000 */
[----:B------:R-:W-:Y:S01]  /*10340*/  LOP3.LUT R11, R3, R2, RZ, 0xc0, !PT ;  /* 0x00000002030b7212 */ /* 0x000fe200078ec0ff */
        /* <DEDUP_REMOVED lines=31> */
[----:B------:R-:W-:-:S02]  /*10540*/  IMAD.MOV.U32 R3, RZ, RZ, R28 ;  /* 0x000000ffff037224 */ /* 0x000fc400078e001c */
        /* <DEDUP_REMOVED lines=29> */
[----:B------:R-:W-:Y:S01]  /*10720*/  FMUL.FTZ R2, R137, UR35 ;  /* 0x0000002389027c20 */ /* 0x000fe20008410000 */
[----:B------:R-:W-:Y:S01]  /*10730*/  HMMA.16816.F32.BF16 R140, R4, R180, R140 ;  /* 0x000000b4048c723c */ /* 0x000fe2000004188c */
[----:B------:R-:W-:-:S02]  /*10740*/  MOV R137, R236 ;  /* 0x000000ec00897202 */ /* 0x000fc40000000f00 */
[----:B------:R-:W-:-:S03]  /*10750*/  PLOP3.LUT P0, PT, PT, PT, UP0, 0x80, 0x0 ;  /* 0x000000000000781c */ /* 0x000fc60003f0f008 */
[C---:B------:R-:W-:Y:S06]  /*10760*/  HMMA.16816.F32.BF16 R148, R4.reuse, R182, R148 ;  /* 0x000000b60494723c */ /* 0x040fec0000041894 */
[C---:B------:R-:W-:Y:S06]  /*10770*/  HMMA.16816.F32.BF16 R44, R4.reuse, R178, R44 ;  /* 0x000000b2042c723c */ /* 0x040fec000004182c */
[C---:B-1----:R-:W-:Y:S06]  /*10780*/  HMMA.16816.F32.BF16 R56, R4.reuse, R172, R56 ;  /* 0x000000ac0438723c */ /* 0x042fec0000041838 */
[C---:B------:R-:W-:Y:S06]  /*10790*/  HMMA.16816.F32.BF16 R60, R4.reuse, R174, R60 ;  /* 0x000000ae043c723c */ /* 0x040fec000004183c */
[C---:B----4-:R-:W-:Y:S06]  /*107a0*/  HMMA.16816.F32.BF16 R72, R4.reuse, R20, R72 ;  /* 0x000000140448723c */ /* 0x050fec0000041848 */
        /* <DEDUP_REMOVED lines=8> */
[----:B------:R-:W-:Y:S01]  /*10830*/  HMMA.16816.F32.BF16 R204, R4, R26, R124 ;  /* 0x0000001a04cc723c */ /* 0x000fe2000004187c */
[----:B------:R1:W2:Y:S06]  /*10840*/  MUFU.EX2 R7, R2 ;  /* 0x0000000200077308 */ /* 0x0002ac0000000800 */
[----:B------:R-:W-:Y:S01]  /*10850*/  IMAD.WIDE.U32 R4, R233, -0x2daee0ad, RZ ;  /* 0xd2511f53e9047825 */ /* 0x000fe200078e00ff */
[----:B------:R-:W-:-:S02]  /*10860*/  MOV R124, R230 ;  /* 0x000000e6007c7202 */ /* 0x000fc40000000f00 */
[----:B------:R-:W-:Y:S01]  /*10870*/  MOV R126, R198 ;  /* 0x000000c6007e7202 */ /* 0x000fe20000000f00 */
[----:B------:R-:W-:Y:S02]  /*10880*/  IMAD.MOV.U32 R127, RZ, RZ, R199 ;  /* 0x000000ffff7f7224 */ /* 0x000fe400078e00c7 */
[----:B------:R-:W-:Y:S02]  /*10890*/  IMAD.MOV.U32 R125, RZ, RZ, R229 ;  /* 0x000000ffff7d7224 */ /* 0x000fe400078e00e5 */
[----:B-1----:R-:W-:Y:S01]  /*108a0*/  FMUL.FTZ R2, R132, UR35 ;  /* 0x0000002384027c20 */ /* 0x002fe20008410000 */
[-C--:B--2---:R-:W-:Y:S01]  /*108b0*/  FMUL.FTZ R144, R144, R7.reuse ;  /* 0x0000000790907220 */ /* 0x084fe20000410000 */
        /* <DEDUP_REMOVED lines=18> */
[----:B------:R-:W-:-:S02]  /*109e0*/  IMAD.MOV.U32 R132, RZ, RZ, R231 ;  /* 0x000000ffff847224 */ /* 0x000fc400078e00e7 */
[-C--:B-1----:R-:W-:Y:S01]  /*109f0*/  FMUL.FTZ R146, R146, R6.reuse ;  /* 0x0000000692927220 */ /* 0x082fe20000410000 */
[-C--:B------:R-:W-:Y:S01]  /*10a00*/  FMUL.FTZ R147, R147, R6.reuse ;  /* 0x0000000693937220 */ /* 0x080fe20000410000 */
[-C--:B------:R-:W-:Y:S01]  /*10a10*/  FMUL.FTZ R154, R154, R6.reuse ;  /* 0x000000069a9a7220 */ /* 0x080fe20000410000 */
[-C--:B------:R-:W-:Y:S01]  /*10a20*/  FMUL.FTZ R155, R155, R6.reuse ;  /* 0x000000069b9b7220 */ /* 0x080fe20000410000 */
[----:B------:R-:W-:Y:S02]  /*10a30*/  IMAD.MOV.U32 R2, RZ, RZ, R228 ;  /* 0x000000ffff027224 */ /* 0x000fe400078e00e4 */
[-C--:B------:R-:W-:Y:S01]  /*10a40*/  FMUL.FTZ R98, R98, R6.reuse ;  /* 0x0000000662627220 */ /* 0x080fe20000410000 */
[-C--:B------:R-:W-:Y:S01]  /*10a50*/  FMUL.FTZ R99, R99, R6.reuse ;  /* 0x0000000663637220 */ /* 0x080fe20000410000 */
[----:B------:R-:W-:Y:S01]  /*10a60*/  FMUL.FTZ R70, R70, R6 ;  /* 0x0000000646467220 */ /* 0x000fe20000410000 */
[C---:B------:R-:W-:Y:S01]  /*10a70*/  HMMA.16816.F32.BF16 R144, R8.reuse, R180, R144 ;  /* 0x000000b40890723c */ /* 0x040fe20000041890 */
[----:B------:R-:W-:Y:S01]  /*10a80*/  MOV R233, R2 ;  /* 0x0000000200e97202 */ /* 0x000fe20000000f00 */
[-C--:B------:R-:W-:Y:S01]  /*10a90*/  FMUL.FTZ R71, R71, R6.reuse ;  /* 0x0000000647477220 */ /* 0x080fe20000410000 */
[-C--:B------:R-:W-:Y:S01]  /*10aa0*/  FMUL.FTZ R82, R82, R6.reuse ;  /* 0x0000000652527220 */ /* 0x080fe20000410000 */
[-C--:B------:R-:W-:Y:S01]  /*10ab0*/  FMUL.FTZ R83, R83, R6.reuse ;  /* 0x0000000653537220 */ /* 0x080fe20000410000 */
[----:B------:R-:W-:Y:S01]  /*10ac0*/  LOP3.LUT R2, R5, UR29, R234, 0x96, !PT ;  /* 0x0000001d05027c12 */ /* 0x000fe2000f8e96ea */
[C---:B------:R-:W-:Y:S01]  /*10ad0*/  HMMA.16816.F32.BF16 R240, R8.reuse, R182, R152 ;  /* 0x000000b608f0723c */ /* 0x040fe20000041898 */
[----:B------:R-:W-:Y:S01]  /*10ae0*/  MOV R181, R197 ;  /* 0x000000c500b57202 */ /* 0x000fe20000000f00 */
[----:B------:R-:W-:Y:S01]  /*10af0*/  FMUL.FTZ R86, R86, R6 ;  /* 0x0000000656567220 */ /* 0x000fe20000410000 */
[----:B------:R-:W-:Y:S01]  /*10b00*/  MOV R180, R196 ;  /* 0x000000c400b47202 */ /* 0x000fe20000000f00 */
[-C--:B------:R-:W-:Y:S01]  /*10b10*/  FMUL.FTZ R87, R87, R6.reuse ;  /* 0x0000000657577220 */ /* 0x080fe20000410000 */
[----:B------:R-:W-:Y:S01]  /*10b20*/  FMUL.FTZ R54, R54, R6 ;  /* 0x0000000636367220 */ /* 0x000fe20000410000 */
[----:B------:R-:W-:Y:S01]  /*10b30*/  IMAD.MOV.U32 R234, RZ, RZ, R181 ;  /* 0x000000ffffea7224 */ /* 0x000fe200078e00b5 */
[----:B------:R-:W-:Y:S01]  /*10b40*/  MOV R153, R3 ;  /* 0x0000000300997202 */ /* 0x000fe20000000f00 */
[----:B------:R-:W-:Y:S01]  /*10b50*/  FFMA.FTZ R3, R188, UR35, -R12 ;  /* 0x00000023bc037c23 */ /* 0x000fe2000801080c */
[----:B------:R-:W-:Y:S01]  /*10b60*/  MOV R235, R180 ;  /* 0x000000b400eb7202 */ /* 0x000fe20000000f00 */
[C---:B------:R-:W-:Y:S01]  /*10b70*/  HMMA.16816.F32.BF16 R68, R8.reuse, R20, R68 ;  /* 0x000000140844723c */ /* 0x040fe20000041844 */
[----:B------:R-:W-:Y:S01]  /*10b80*/  MOV R154, R124 ;  /* 0x0000007c009a7202 */ /* 0x000fe20000000f00 */
[----:B------:R-:W-:Y:S01]  /*10b90*/  IMAD.MOV.U32 R124, RZ, RZ, R18 ;  /* 0x000000ffff7c7224 */ /* 0x000fe200078e0012 */
[----:B------:R-:W-:Y:S01]  /*10ba0*/  MOV R155, R19 ;  /* 0x00000013009b7202 */ /* 0x000fe20000000f00 */
[-C--:B------:R-:W-:Y:S01]  /*10bb0*/  FMUL.FTZ R55, R55, R6.reuse ;  /* 0x0000000637377220 */ /* 0x080fe20000410000 */
[----:B------:R-:W-:Y:S01]  /*10bc0*/  LOP3.LUT R18, R2, 0xff, RZ, 0xc0, !PT ;  /* 0x000000ff02127812 */ /* 0x000fe200078ec0ff */
[C---:B------:R-:W-:Y:S01]  /*10bd0*/  HMMA.16816.F32.BF16 R180, R8.reuse, R30, R96 ;  /* 0x0000001e08b4723c */ /* 0x040fe20000041860 */
[----:B------:R1:W-:Y:S01]  /*10be0*/  MUFU.EX2 R31, R3 ;  /* 0x00000003001f7308 */ /* 0x0003e20000000800 */
[----:B------:R-:W-:Y:S01]  /*10bf0*/  LOP3.LUT R21, R4, 0xffff, RZ, 0xc0, !PT ;  /* 0x0000ffff04157812 */ /* 0x000fe200078ec0ff */
[----:B------:R-:W-:Y:S01]  /*10c00*/  FFMA.FTZ R5, R192, UR35, -R12 ;  /* 0x00000023c0057c23 */ /* 0x000fe2000801080c */
[----:B------:R-:W-:Y:S01]  /*10c10*/  SHF.R.U32.HI R20, RZ, 0x10, R4 ;  /* 0x00000010ff147819 */ /* 0x000fe20000011604 */
[-C--:B------:R-:W-:Y:S01]  /*10c20*/  FMUL.FTZ R66, R66, R6.reuse ;  /* 0x0000000642427220 */ /* 0x080fe20000410000 */
[C---:B------:R-:W-:Y:S01]  /*10c30*/  HMMA.16816.F32.BF16 R196, R8.reuse, R22, R80 ;  /* 0x0000001608c4723c */ /* 0x040fe20000041850 */
[----:B------:R-:W-:Y:S01]  /*10c40*/  SHF.R.U32.HI R19, RZ, 0x18, R2 ;  /* 0x00000018ff137819 */ /* 0x000fe20000011602 */
[-C--:B------:R-:W-:Y:S01]  /*10c50*/  FMUL.FTZ R67, R67, R6.reuse ;  /* 0x0000000643437220 */ /* 0x080fe20000410000 */
[----:B------:R-:W-:Y:S01]  /*10c60*/  LOP3.LUT R20, R20, 0xff, RZ, 0xc0, !PT ;  /* 0x000000ff14147812 */ /* 0x000fe200078ec0ff */
[-C--:B------:R-:W-:Y:S01]  /*10c70*/  FMUL.FTZ R122, R122, R6.reuse ;  /* 0x000000067a7a7220 */ /* 0x080fe20000410000 */
[----:B------:R-:W-:Y:S01]  /*10c80*/  SHF.R.U32.HI R21, RZ, 0x8, R21 ;  /* 0x00000008ff157819 */ /* 0x000fe20000011615 */
[C---:B------:R-:W-:Y:S01]  /*10c90*/  HMMA.16816.F32.BF16 R84, R8.reuse, R28, R84 ;  /* 0x0000001c0854723c */ /* 0x040fe20000041854 */
[----:B------:R-:W-:Y:S01]  /*10ca0*/  LOP3.LUT R23, R4, 0xff, RZ, 0xc0, !PT ;  /* 0x000000ff04177812 */ /* 0x000fe200078ec0ff */
[----:B------:R-:W-:Y:S01]  /*10cb0*/  MUFU.EX2 R29, R5 ;  /* 0x00000005001d7308 */ /* 0x000fe20000000800 */
[----:B------:R-:W-:Y:S01]  /*10cc0*/  SHF.R.U32.HI R22, RZ, 0x18, R4 ;  /* 0x00000018ff167819 */ /* 0x000fe20000011604 */
[----:B------:R-:W-:Y:S01]  /*10cd0*/  FMUL.FTZ R123, R123, R6 ;  /* 0x000000067b7b7220 */ /* 0x000fe20000410000 */
[----:B------:R-:W-:Y:S01]  /*10ce0*/  LOP3.LUT R4, R2, 0xffff, RZ, 0xc0, !PT ;  /* 0x0000ffff02047812 */ /* 0x000fe200078ec0ff */
[----:B-1----:R-:W-:Y:S01]  /*10cf0*/  FFMA.FTZ R3, R189, UR35, -R12 ;  /* 0x00000023bd037c23 */ /* 0x002fe2000801080c */
[----:B------:R-:W-:Y:S01]  /*10d00*/  PRMT R20, R20, 0x5410, R22 ;  /* 0x0000541014147816 */ /* 0x000fe20000000016 */
[----:B------:R-:W-:Y:S01]  /*10d10*/  HMMA.16816.F32.BF16 R52, R8, R172, R52 ;  /* 0x000000ac0834723c */ /* 0x000fe20000041834 */
[----:B------:R-:W-:Y:S01]  /*10d20*/  SHF.R.U32.HI R4, RZ, 0x8, R4 ;  /* 0x00000008ff047819 */ /* 0x000fe20000011604 */
[----:B------:R1:W2:Y:S01]  /*10d30*/  MUFU.EX2 R30, R3 ;  /* 0x00000003001e7308 */ /* 0x0002a20000000800 */
[----:B------:R-:W-:Y:S01]  /*10d40*/  PRMT R21, R23, 0x5410, R21 ;  /* 0x0000541017157816 */ /* 0x000fe20000000015 */
[----:B------:R-:W-:-:S02]  /*10d50*/  IMAD.MOV.U32 R188, RZ, RZ, R125 ;  /* 0x000000ffffbc7224 */ /* 0x000fc400078e007d */
        /* <DEDUP_REMOVED lines=14> */
[----:B-1----:R-:W-:Y:S01]  /*10e40*/  SHF.R.U32.HI R3, RZ, 0x10, R2 ;  /* 0x00000010ff037819 */ /* 0x002fe20000011602 */
[----:B------:R-:W-:Y:S01]  /*10e50*/  FFMA.FTZ R2, R184, UR35, -R13 ;  /* 0x00000023b8027c23 */ /* 0x000fe2000801080d */
[----:B------:R-:W-:Y:S01]  /*10e60*/  MOV R43, R124 ;  /* 0x0000007c002b7202 */ /* 0x000fe20000000f00 */
[-C--:B------:R-:W-:Y:S01]  /*10e70*/  FMUL.FTZ R108, R108, R7.reuse ;  /* 0x000000076c6c7220 */ /* 0x080fe20000410000 */
[----:B------:R-:W-:Y:S01]  /*10e80*/  LOP3.LUT R5, R3, 0xff, RZ, 0xc0, !PT ;  /* 0x000000ff03057812 */ /* 0x000fe200078ec0ff */
[----:B------:R1:W-:Y:S01]  /*10e90*/  MUFU.EX2 R28, R2 ;  /* 0x00000002001c7308 */ /* 0x0003e20000000800 */
[----:B------:R-:W-:Y:S01]  /*10ea0*/  PRMT R3, R18, 0x5410, R4 ;  /* 0x0000541012037816 */ /* 0x000fe20000000004 */
[----:B------:R-:W-:Y:S01]  /*10eb0*/  FFMA.FTZ R4, R193, UR35, -R12 ;  /* 0x00000023c1047c23 */ /* 0x000fe2000801080c */
[----:B------:R-:W-:Y:S01]  /*10ec0*/  PRMT R19, R5, 0x5410, R19 ;  /* 0x0000541005137816 */ /* 0x000fe20000000013 */
[--C-:B------:R-:W-:Y:S01]  /*10ed0*/  FFMA.FTZ R5, R186, UR35, -R13.reuse ;  /* 0x00000023ba057c23 */ /* 0x100fe2000801080d */
[----:B------:R-:W-:Y:S01]  /*10ee0*/  MOV R184, R126 ;  /* 0x0000007e00b87202 */ /* 0x000fe20000000f00 */
[-C--:B------:R-:W-:Y:S01]  /*10ef0*/  FMUL.FTZ R109, R109, R7.reuse ;  /* 0x000000076d6d7220 */ /* 0x080fe20000410000 */
[----:B------:R-:W-:Y:S01]  /*10f00*/  HSET2.LE.AND R3, R3, R0, PT ;  /* 0x0000000003037233 */ /* 0x000fe20003803000 */
        /* <DEDUP_REMOVED lines=9> */
[--C-:B-1----:R-:W-:Y:S01]  /*10fa0*/  FFMA.FTZ R2, R185, UR35, -R13.reuse ;  /* 0x00000023b9027c23 */ /* 0x102fe2000801080d */
[----:B------:R-:W-:Y:S01]  /*10fb0*/  FFMA.FTZ R13, R187, UR35, -R13 ;  /* 0x00000023bb0d7c23 */ /* 0x000fe2000801080d */
[----:B------:R-:W-:Y:S01]  /*10fc0*/  MOV R185, R127 ;  /* 0x0000007f00b97202 */ /* 0x000fe20000000f00 */
[-C--:B------:R-:W-:Y:S01]  /*10fd0*/  FMUL.FTZ R170, R170, R6.reuse ;  /* 0x00000006aaaa7220 */ /* 0x080fe20000410000 */
[----:B------:R2:W1:Y:S01]  /*10fe0*/  MUFU.EX2 R22, R2 ;  /* 0x0000000200167308 */ /* 0x0004620000000800 */
[-C--:B------:R-:W-:Y:S01]  /*10ff0*/  FMUL.FTZ R171, R171, R6.reuse ;  /* 0x00000006abab7220 */ /* 0x080fe20000410000 */
[-C--:B------:R-:W-:Y:S01]  /*11000*/  FMUL.FTZ R128, R128, R7.reuse ;  /* 0x0000000780807220 */ /* 0x080fe20000410000 */
[----:B------:R-:W-:Y:S01]  /*11010*/  FMUL.FTZ R129, R129, R7 ;  /* 0x0000000781817220 */ /* 0x000fe20000410000 */
[-C--:B------:R-:W-:Y:S01]  /*11020*/  FMUL.FTZ R130, R130, R6.reuse ;  /* 0x0000000682827220 */ /* 0x080fe20000410000 */
[----:B------:R-:W-:Y:S01]  /*11030*/  FMUL.FTZ R131, R131, R6 ;  /* 0x0000000683837220 */ /* 0x000fe20000410000 */
[C---:B------:R-:W-:Y:S01]  /*11040*/  HMMA.16816.F32.BF16 R36, R8.reuse, R176, R36 ;  /* 0x000000b00824723c */ /* 0x040fe20000041824 */
[----:B------:R-:W-:Y:S01]  /*11050*/  IMAD.MOV.U32 R189, RZ, RZ, R188 ;  /* 0x000000ffffbd7224 */ /* 0x000fe200078e00bc */
[----:B------:R-:W-:Y:S01]  /*11060*/  MUFU.EX2 R18, R13 ;  /* 0x0000000d00127308 */ /* 0x000fe20000000800 */
[----:B------:R-:W-:Y:S01]  /*11070*/  MOV R188, R233 ;  /* 0x000000e900bc7202 */ /* 0x000fe20000000f00 */
[----:B------:R-:W-:Y:S01]  /*11080*/  LDSM.16.MT88.4 R64, [R214+0xa800] ;  /* 0x00a80000d640783b */ /* 0x000fe20000004200 */
[----:B------:R-:W-:Y:S01]  /*11090*/  MOV R233, R132 ;  /* 0x0000008400e97202 */ /* 0x000fe20000000f00 */
[----:B------:R-:W-:Y:S01]  /*110a0*/  HMMA.16816.F32.BF16 R236, R8, R178, R48 ;  /* 0x000000b208ec723c */ /* 0x000fe20000041830 */
[----:B------:R-:W-:Y:S01]  /*110b0*/  MOV R42, R155 ;  /* 0x0000009b002a7202 */ /* 0x000fe20000000f00 */
[----:B------:R-:W3:Y:S01]  /*110c0*/  LDSM.16.MT88.4 R48, [R211+0xa800] ;  /* 0x00a80000d330783b */ /* 0x000ee20000004200 */
[----:B------:R-:W-:Y:S01]  /*110d0*/  FFMA.FTZ R7, R248, R7, R234 ;  /* 0x00000007f8077223 */ /* 0x000fe200000100ea */
[----:B--2---:R-:W-:-:S02]  /*110e0*/  F2FP.BF16.F32.PACK_AB R2, R30, R31 ;  /* 0x0000001f1e02723e */ /* 0x004fc400000010ff */
[C---:B------:R-:W-:Y:S01]  /*110f0*/  HMMA.16816.F32.BF16 R100, R8.reuse, R32, R100 ;  /* 0x000000200864723c */ /* 0x040fe20000041864 */
[----:B------:R-:W2:Y:S01]  /*11100*/  LDSM.16.MT88.4 R80, [R213+0xa800] ;  /* 0x00a80000d550783b */ /* 0x000ea20000004200 */
[----:B------:R-:W-:Y:S01]  /*11110*/  FADD.FTZ R7, R233, R7 ;  /* 0x00000007e9077221 */ /* 0x000fe20000010000 */
[----:B------:R-:W-:Y:S02]  /*11120*/  LOP3.LUT R124, R3, R2, RZ, 0xc0, !PT ;  /* 0x00000002037c7212 */ /* 0x000fe400078ec0ff */
[----:B------:R-:W-:Y:S01]  /*11130*/  HSET2.LE.AND R2, R19, R0, PT ;  /* 0x0000000013027233 */ /* 0x000fe20003803000 */
[----:B------:R-:W-:Y:S01]  /*11140*/  HMMA.16816.F32.BF16 R176, R8, R34, R108 ;  /* 0x0000002208b0723c */ /* 0x000fe2000004186c */
[----:B------:R-:W4:Y:S01]  /*11150*/  MUFU.EX2 R19, R5 ;  /* 0x0000000500137308 */ /* 0x000f220000000800 */
[----:B-1----:R-:W-:Y:S01]  /*11160*/  F2FP.BF16.F32.PACK_AB R3, R22, R28 ;  /* 0x0000001c1603723e */ /* 0x002fe200000010ff */
[----:B------:R-:W-:Y:S01]  /*11170*/  LDSM.16.MT88.4 R96, [R209+0xb800] ;  /* 0x00b80000d160783b */ /* 0x000fe20000004200 */
[----:B------:R-:W-:-:S02]  /*11180*/  FADD.FTZ R248, R227, R7 ;  /* 0x00000007e3f87221 */ /* 0x000fc40000010000 */
[----:B------:R-:W-:Y:S01]  /*11190*/  LOP3.LUT R125, R2, R3, RZ, 0xc0, !PT ;  /* 0x00000003027d7212 */ /* 0x000fe200078ec0ff */
[C---:B------:R-:W-:Y:S01]  /*111a0*/  HMMA.16816.F32.BF16 R160, R8.reuse, R40, R160 ;  /* 0x0000002808a0723c */ /* 0x040fe200000418a0 */
[--C-:B------:R-:W-:Y:S01]  /*111b0*/  HSET2.LE.AND R2, R21, R0.reuse, PT ;  /* 0x0000000015027233 */ /* 0x100fe20003803000 */
[----:B------:R-:W-:Y:S01]  /*111c0*/  LDSM.16.MT88.4 R108, [R211+0xb800] ;  /* 0x00b80000d36c783b */ /* 0x000fe20000004200 */
[----:B------:R-:W-:Y:S01]  /*111d0*/  F2FP.BF16.F32.PACK_AB R3, R23, R29 ;  /* 0x0000001d1703723e */ /* 0x000fe200000010ff */
[----:B------:R-:W-:Y:S02]  /*111e0*/  FADD.FTZ R248, R226, R248 ;  /* 0x000000f8e2f87221 */ /* 0x000fe40000010000 */
[C---:B------:R-:W-:Y:S01]  /*111f0*/  HMMA.16816.F32.BF16 R168, R8.reuse, R24, R168 ;  /* 0x0000001808a8723c */ /* 0x040fe200000418a8 */
[----:B------:R-:W-:Y:S01]  /*11200*/  LOP3.LUT R126, R2, R3, RZ, 0xc0, !PT ;  /* 0x00000003027e7212 */ /* 0x000fe200078ec0ff */
[----:B------:R-:W-:Y:S01]  /*11210*/  IMAD.MOV.U32 R41, RZ, RZ, R154 ;  /* 0x000000ffff297224 */ /* 0x000fe200078e009a */
[----:B------:R-:W-:Y:S01]  /*11220*/  HSET2.LE.AND R2, R20, R0, PT ;  /* 0x0000000014027233 */ /* 0x000fe20003803000 */
[----:B------:R-:W-:Y:S01]  /*11230*/  LDSM.16.MT88.4 R120, [R214+0xb800] ;  /* 0x00b80000d678783b */ /* 0x000fe20000004200 */
[----:B----4-:R-:W-:Y:S01]  /*11240*/  F2FP.BF16.F32.PACK_AB R3, R18, R19 ;  /* 0x000000131203723e */ /* 0x010fe200000010ff */
[----:B------:R-:W-:Y:S01]  /*11250*/  HMMA.16816.F32.BF16 R32, R8, R26, R128 ;  /* 0x0000001a0820723c */ /* 0x000fe20000041880 */
[----:B------:R-:W-:Y:S01]  /*11260*/  MOV R40, R153 ;  /* 0x0000009900287202 */ /* 0x000fe20000000f00 */
[----:B------:R-:W-:Y:S01]  /*11270*/  LDSM.16.MT88.4 R24, [R213+0xb800] ;  /* 0x00b80000d518783b */ /* 0x000fe20000004200 */
[----:B------:R-:W-:Y:S01]  /*11280*/  LOP3.LUT R127, R2, R3, RZ, 0xc0, !PT ;  /* 0x00000003027f7212 */ /* 0x000fe200078ec0ff */
[----:B------:R-:W-:Y:S01]  /*11290*/  FFMA.FTZ R2, R137, UR35, -R17 ;  /* 0x0000002389027c23 */ /* 0x000fe20008010811 */
[----:B------:R-:W-:Y:S01]  /*112a0*/  LOP3.LUT R3, R185, UR12, R200, 0x96, !PT ;  /* 0x0000000cb9037c12 */ /* 0x000fe2000f8e96c8 */
[----:B------:R-:W1:Y:S02]  /*112b0*/  LDSM.16.MT88.4 R152, [R209+0xa800] ;  /* 0x00a80000d198783b */ /* 0x000e640000004200 */
[----:B------:R4:W5:Y:S02]  /*112c0*/  MUFU.EX2 R137, R2 ;  /* 0x0000000200897308 */ /* 0x0009640000000800 */
[----:B------:R-:W-:-:S04]  /*112d0*/  IMAD.WIDE.U32 R4, R3, -0x2daee0ad, RZ ;  /* 0xd2511f5303047825 */ /* 0x000fc800078e00ff */
[----:B------:R-:W-:Y:S01]  /*112e0*/  FFMA.FTZ R3, R252, UR35, -R17 ;  /* 0x00000023fc037c23 */ /* 0x000fe20008010811 */
[C---:B---3--:R-:W-:Y:S01]  /*112f0*/  HMMA.16816.F32.BF16 R40, R124.reuse, R48, R40 ;  /* 0x000000307c28723c */ /* 0x048fe20000041828 */
[----:B------:R-:W-:Y:S02]  /*11300*/  LOP3.LUT R9, R4, 0xff, RZ, 0xc0, !PT ;  /* 0x000000ff04097812 */ /* 0x000fe400078ec0ff */
[----:B------:R3:W2:Y:S01]  /*11310*/  MUFU.EX2 R132, R3 ;  /* 0x0000000300847308 */ /* 0x0006a20000000800 */
[--C-:B------:R-:W-:Y:S02]  /*11320*/  SHF.R.U32.HI R8, RZ, 0x10, R4.reuse ;  /* 0x00000010ff087819 */ /* 0x100fe40000011604 */
[----:B------:R-:W-:Y:S01]  /*11330*/  HMMA.16816.F32.BF16 R44, R124, R50, R44 ;  /* 0x000000327c2c723c */ /* 0x000fe2000004182c */
[----:B------:R-:W-:-:S05]  /*11340*/  SHF.R.U32.HI R11, RZ, 0x18, R4 ;  /* 0x00000018ff0b7819 */ /* 0x000fca0000011604 */
[----:B------:R-:W-:Y:S01]  /*11350*/  HMMA.16816.F32.BF16 R56, R124, R64, R56 ;  /* 0x000000407c38723c */ /* 0x000fe20000041838 */
[----:B----4-:R-:W-:Y:S01]  /*11360*/  LOP3.LUT R2, R5, UR29, R194, 0x96, !PT ;  /* 0x0000001d05027c12 */ /* 0x010fe2000f8e96c2 */
[----:B-----5:R-:W-:Y:S01]  /*11370*/  FADD.FTZ R248, R137, R248 ;  /* 0x000000f889f87221 */ /* 0x020fe20000010000 */
[----:B------:R-:W-:-:S03]  /*11380*/  LOP3.LUT R5, R4, 0xffff, RZ, 0xc0, !PT ;  /* 0x0000ffff04057812 */ /* 0x000fc600078ec0ff */
[C---:B------:R-:W-:Y:S01]  /*11390*/  HMMA.16816.F32.BF16 R60, R124.reuse, R66, R60 ;  /* 0x000000427c3c723c */ /* 0x040fe2000004183c */
[----:B------:R-:W-:Y:S01]  /*113a0*/  SHF.R.U32.HI R4, RZ, 0x8, R5 ;  /* 0x00000008ff047819 */ /* 0x000fe20000011605 */
[--C-:B---3--:R-:W-:Y:S01]  /*113b0*/  FFMA.FTZ R3, R189, UR35, -R17.reuse ;  /* 0x00000023bd037c23 */ /* 0x108fe20008010811 */
[----:B------:R-:W-:Y:S01]  /*113c0*/  LOP3.LUT R5, R8, 0xff, RZ, 0xc0, !PT ;  /* 0x000000ff08057812 */ /* 0x000fe200078ec0ff */
[----:B------:R-:W-:Y:S01]  /*113d0*/  FFMA.FTZ R8, R246, UR35, -R16 ;  /* 0x00000023f6087c23 */ /* 0x000fe20008010810 */
[----:B------:R-:W-:Y:S01]  /*113e0*/  PRMT R12, R9, 0x5410, R4 ;  /* 0x00005410090c7816 */ /* 0x000fe20000000004 */
[----:B------:R3:W4:Y:S01]  /*113f0*/  MUFU.EX2 R21, R3 ;  /* 0x0000000300157308 */ /* 0x0007220000000800 */
[----:B------:R-:W-:Y:S01]  /*11400*/  FFMA.FTZ R4, R188, UR35, -R17 ;  /* 0x00000023bc047c23 */ /* 0x000fe20008010811 */
[----:B------:R-:W-:Y:S01]  /*11410*/  PRMT R11, R5, 0x5410, R11 ;  /* 0x00005410050b7816 */ /* 0x000fe2000000000b */
[----:B------:R-:W-:Y:S01]  /*11420*/  FFMA.FTZ R5, R244, UR35, -R16 ;  /* 0x00000023f4057c23 */ /* 0x000fe20008010810 */
[----:B--2---:R-:W-:Y:S01]  /*11430*/  FADD.FTZ R248, R132, R248 ;  /* 0x000000f884f87221 */ /* 0x004fe20000010000 */
[C---:B------:R-:W-:Y:S03]  /*11440*/  HMMA.16816.F32.BF16 R72, R124.reuse, R80, R72 ;  /* 0x000000507c48723c */ /* 0x040fe60000041848 */
[----:B------:R2:W5:Y:S03]  /*11450*/  MUFU.EX2 R20, R4 ;  /* 0x0000000400147308 */ /* 0x0005660000000800 */
[C---:B-1----:R-:W-:Y:S05]  /*11460*/  HMMA.16816.F32.BF16 R140, R124.reuse, R152, R140 ;  /* 0x000000987c8c723c */ /* 0x042fea000004188c */
[----:B------:R1:W-:Y:S01]  /*11470*/  MUFU.EX2 R17, R5 ;  /* 0x0000000500117308 */ /* 0x0003e20000000800 */
[----:B---3--:R-:W-:Y:S01]  /*11480*/  LOP3.LUT R3, R2, 0xffff, RZ, 0xc0, !PT ;  /* 0x0000ffff02037812 */ /* 0x008fe200078ec0ff */
[----:B------:R-:W-:Y:S01]  /*11490*/  HMMA.16816.F32.BF16 R148, R124, R154, R148 ;  /* 0x0000009a7c94723c */ /* 0x000fe20000041894 */
[----:B----4-:R-:W-:-:S05]  /*114a0*/  FADD.FTZ R248, R21, R248 ;  /* 0x000000f815f87221 */ /* 0x010fca0000010000 */
[----:B------:R-:W-:Y:S01]  /*114b0*/  MUFU.EX2 R8, R8 ;  /* 0x0000000800087308 */ /* 0x000fe20000000800 */
[----:B--2---:R-:W-:Y:S01]  /*114c0*/  SHF.R.U32.HI R4, RZ, 0x8, R3 ;  /* 0x00000008ff047819 */ /* 0x004fe20000011603 */
[----:B------:R-:W-:Y:S01]  /*114d0*/  HMMA.16816.F32.BF16 R76, R124, R82, R76 ;  /* 0x000000527c4c723c */ /* 0x000fe2000004184c */
[----:B------:R-:W-:Y:S01]  /*114e0*/  LOP3.LUT R3, R2, 0xff, RZ, 0xc0, !PT ;  /* 0x000000ff02037812 */ /* 0x000fe200078ec0ff */
[----:B-----5:R-:W-:-:S03]  /*114f0*/  FADD.FTZ R248, R20, R248 ;  /* 0x000000f814f87221 */ /* 0x020fc60000010000 */
[----:B------:R-:W-:Y:S01]  /*11500*/  PRMT R9, R3, 0x5410, R4 ;  /* 0x0000541003097816 */ /* 0x000fe20000000004 */
[----:B------:R-:W-:Y:S01]  /*11510*/  FFMA.FTZ R3, R245, UR35, -R16 ;  /* 0x00000023f5037c23 */ /* 0x000fe20008010810 */
[--C-:B------:R-:W-:Y:S01]  /*11520*/  SHF.R.U32.HI R4, RZ, 0x10, R2.reuse ;  /* 0x00000010ff047819 */ /* 0x100fe20000011602 */
[C---:B------:R-:W-:Y:S01]  /*11530*/  HMMA.16816.F32.BF16 R88, R124.reuse, R96, R88 ;  /* 0x000000607c58723c */ /* 0x040fe20000041858 */
[----:B-1----:R-:W-:Y:S01]  /*11540*/  HSET2.LE.AND R5, R11, R0, PT ;  /* 0x000000000b057233 */ /* 0x002fe20003803000 */
[----:B------:R1:W2:Y:S04]  /*11550*/  MUFU.EX2 R13, R3 ;  /* 0x00000003000d7308 */ /* 0x0002a80000000800 */
[C---:B------:R-:W-:Y:S06]  /*11560*/  HMMA.16816.F32.BF16 R92, R124.reuse, R98, R92 ;  /* 0x000000627c5c723c */ /* 0x040fec000004185c */
[C---:B------:R-:W-:Y:S06]  /*11570*/  HMMA.16816.F32.BF16 R104, R124.reuse, R108, R104 ;  /* 0x0000006c7c68723c */ /* 0x040fec0000041868 */
[----:B------:R-:W-:Y:S01]  /*11580*/  HMMA.16816.F32.BF16 R156, R124, R110, R156 ;  /* 0x0000006e7c9c723c */ /* 0x000fe2000004189c */
[----:B-1----:R-:W-:-:S02]  /*11590*/  SHF.R.U32.HI R3, RZ, 0x18, R2 ;  /* 0x00000018ff037819 */ /* 0x002fc40000011602 */
[----:B------:R-:W-:Y:S01]  /*115a0*/  LOP3.LUT R2, R4, 0xff, RZ, 0xc0, !PT ;  /* 0x000000ff04027812 */ /* 0x000fe200078ec0ff */
[----:B------:R-:W-:Y:S02]  /*115b0*/  FFMA.FTZ R4, R251, UR35, -R16 ;  /* 0x00000023fb047c23 */ /* 0x000fe40008010810 */
[----:B------:R-:W-:Y:S01]  /*115c0*/  HMMA.16816.F32.BF16 R112, R124, R120, R112 ;  /* 0x000000787c70723c */ /* 0x000fe20000041870 */
[----:B------:R-:W-:Y:S01]  /*115d0*/  PRMT R3, R2, 0x5410, R3 ;  /* 0x0000541002037816 */ /* 0x000fe20000000003 */
[----:B------:R1:W3:Y:S01]  /*115e0*/  MUFU.EX2 R10, R4 ;  /* 0x00000004000a7308 */ /* 0x0002e20000000800 */
[----:B------:R-:W-:-:S03]  /*115f0*/  HSET2.LE.AND R2, R9, R0, PT ;  /* 0x0000000009027233 */ /* 0x000fc60003803000 */
[--C-:B------:R-:W-:Y:S01]  /*11600*/  HSET2.LE.AND R3, R3, R0.reuse, PT ;  /* 0x0000000003037233 */ /* 0x100fe20003803000 */
[C---:B------:R-:W-:Y:S06]  /*11610*/  HMMA.16816.F32.BF16 R116, R124.reuse, R122, R116 ;  /* 0x0000007a7c74723c */ /* 0x040fec0000041874 */
[----:B------:R-:W-:Y:S01]  /*11620*/  HMMA.16816.F32.BF16 R164, R124, R24, R164 ;  /* 0x000000187ca4723c */ /* 0x000fe200000418a4 */
[----:B-1----:R-:W-:-:S05]  /*11630*/  HSET2.LE.AND R4, R12, R0, PT ;  /* 0x000000000c047233 */ /* 0x002fca0003803000 */
[----:B------:R-:W-:Y:S01]  /*11640*/  HMMA.16816.F32.BF16 R124, R124, R26, R204 ;  /* 0x0000001a7c7c723c */ /* 0x000fe200000418cc */
[----:B------:R-:W-:-:S04]  /*11650*/  F2FP.BF16.F32.PACK_AB R0, R132, R137 ;  /* 0x000000898400723e */ /* 0x000fc800000010ff */
[----:B------:R-:W-:Y:S01]  /*11660*/  LOP3.LUT R128, R2, R0, RZ, 0xc0, !PT ;  /* 0x0000000002807212 */ /* 0x000fe200078ec0ff */
[----:B------:R-:W-:Y:S01]  /*11670*/  FFMA.FTZ R2, R249, R15, R203 ;  /* 0x0000000ff9027223 */ /* 0x000fe200000100cb */
[----:B--2---:R-:W-:-:S03]  /*11680*/  F2FP.BF16.F32.PACK_AB R0, R13, R17 ;  /* 0x000000110d00723e */ /* 0x004fc600000010ff */
[----:B------:R-:W-:Y:S01]  /*11690*/  FADD.FTZ R2, R202, R2 ;  /* 0x00000002ca027221 */ /* 0x000fe20000010000 */
[----:B------:R-:W-:Y:S01]  /*116a0*/  LOP3.LUT R129, R3, R0, RZ, 0xc0, !PT ;  /* 0x0000000003817212 */ /* 0x000fe200078ec0ff */
[----:B------:R-:W-:Y:S01]  /*116b0*/  FFMA.FTZ R3, R247, R6, R235 ;  /* 0x00000006f7037223 */ /* 0x000fe200000100eb */
[----:B------:R-:W-:Y:S01]  /*116c0*/  F2FP.BF16.F32.PACK_AB R0, R20, R21 ;  /* 0x000000151400723e */ /* 0x000fe200000010ff */
[----:B------:R-:W-:Y:S02]  /*116d0*/  FADD.FTZ R2, R201, R2 ;  /* 0x00000002c9027221 */ /* 0x000fe40000010000 */
[----:B------:R-:W-:Y:S01]  /*116e0*/  FADD.FTZ R3, R223, R3 ;  /* 0x00000003df037221 */ /* 0x000fe20000010000 */
[----:B------:R-:W-:Y:S01]  /*116f0*/  LOP3.LUT R130, R4, R0, RZ, 0xc0, !PT ;  /* 0x0000000004827212 */ /* 0x000fe200078ec0ff */
[----:B------:R-:W-:Y:S01]  /*11700*/  FADD.FTZ R2, R195, R2 ;  /* 0x00000002c3027221 */ /* 0x000fe20000010000 */
[----:B---3--:R-:W-:Y:S01]  /*11710*/  F2FP.BF16.F32.PACK_AB R0, R8, R10 ;  /* 0x0000000a0800723e */ /* 0x008fe200000010ff */
[----:B------:R-:W-:-:S02]  /*11720*/  FADD.FTZ R3, R225, R3 ;  /* 0x00000003e1037221 */ /* 0x000fc40000010000 */
[----:B------:R-:W-:Y:S01]  /*11730*/  FADD.FTZ R2, R31, R2 ;  /* 0x000000021f027221 */ /* 0x000fe20000010000 */
[----:B------:R-:W-:Y:S01]  /*11740*/  LOP3.LUT R131, R5, R0, RZ, 0xc0, !PT ;  /* 0x0000000005837212 */ /* 0x000fe200078ec0ff */
[----:B------:R-:W-:Y:S01]  /*11750*/  FFMA.FTZ R0, R250, R14, R191 ;  /* 0x0000000efa007223 */ /* 0x000fe200000100bf */
[----:B------:R-:W-:Y:S01]  /*11760*/  FADD.FTZ R3, R232, R3 ;  /* 0x00000003e8037221 */ /* 0x000fe20000010000 */
[----:B------:R-:W-:Y:S02]  /*11770*/  FADD.FTZ R2, R30, R2 ;  /* 0x000000021e027221 */ /* 0x000fe40000010000 */
[----:B------:R-:W-:Y:S01]  /*11780*/  FADD.FTZ R0, R190, R0 ;  /* 0x00000000be007221 */ /* 0x000fe20000010000 */
[----:B------:R-:W-:Y:S01]  /*11790*/  FADD.FTZ R17, R17, R3 ;  /* 0x0000000311117221 */ /* 0x000fe20000010000 */
[----:B------:R-:W-:Y:S01]  /*117a0*/  HMMA.16816.F32.BF16 R144, R128, R152, R144 ;  /* 0x000000988090723c */ /* 0x000fe20000041890 */
[----:B------:R-:W-:Y:S01]  /*117b0*/  FADD.FTZ R2, R29, R2 ;  /* 0x000000021d027221 */ /* 0x000fe20000010000 */
[----:B------:R-:W-:Y:S01]  /*117c0*/  FADD.FTZ R0, R139, R0 ;  /* 0x000000008b007221 */ /* 0x000fe20000010000 */
[----:B------:R-:W-:-:S02]  /*117d0*/  FADD.FTZ R13, R13, R17 ;  /* 0x000000110d0d7221 */ /* 0x000fc40000010000 */
[----:B------:R-:W-:Y:S01]  /*117e0*/  FADD.FTZ R249, R23, R2 ;  /* 0x0000000217f97221 */ /* 0x000fe20000010000 */
[----:B------:R-:W-:Y:S01]  /*117f0*/  FADD.FTZ R0, R138, R0 ;  /* 0x000000008a007221 */ /* 0x000fe20000010000 */
[C---:B------:R-:W-:Y:S01]  /*11800*/  HMMA.16816.F32.BF16 R36, R128.reuse, R48, R36 ;  /* 0x000000308024723c */ /* 0x040fe20000041824 */
[----:B------:R-:W-:Y:S02]  /*11810*/  FADD.FTZ R10, R10, R13 ;  /* 0x0000000d0a0a7221 */ /* 0x000fe40000010000 */
[----:B------:R-:W-:Y:S02]  /*11820*/  FADD.FTZ R0, R28, R0 ;  /* 0x000000001c007221 */ /* 0x000fe40000010000 */
[----:B------:R-:W-:Y:S01]  /*11830*/  FADD.FTZ R247, R8, R10 ;  /* 0x0000000a08f77221 */ /* 0x000fe20000010000 */
[----:B------:R-:W-:Y:S01]  /*11840*/  HMMA.16816.F32.BF16 R52, R128, R64, R52 ;  /* 0x000000408034723c */ /* 0x000fe20000041834 */
[----:B------:R-:W-:-:S04]  /*11850*/  FADD.FTZ R0, R22, R0 ;  /* 0x0000000016007221 */ /* 0x000fc80000010000 */
[----:B------:R-:W-:Y:S01]  /*11860*/  FADD.FTZ R0, R19, R0 ;  /* 0x0000000013007221 */ /* 0x000fe20000010000 */
[----:B------:R-:W-:Y:S03]  /*11870*/  HMMA.16816.F32.BF16 R68, R128, R80, R68 ;  /* 0x000000508044723c */ /* 0x000fe60000041844 */
        /* <DEDUP_REMOVED lines=15> */
.L_x_1114:
[----:B------:R-:W-:-:S12]  /*11970*/  UIADD3 UR34, UR39, -0x1, URZ ;  /* 0xffffffff27227890 */ /* 0x000fd8000fffe03f */
.L_x_1119:
[----:B------:R-:W-:-:S13]  /*11980*/  ISETP.LE.AND P0, PT, RZ, UR34, PT ;  /* 0x00000022ff007c0c */ /* 0x000fda000bf03270 */
[----:B------:R-:W-:Y:S05]  /*11990*/  @!P0 BRA `(.L_x_1120) ;  /* 0x0000002c004c8947 */ /* 0x000fea0003800000 */
[----:B------:R-:W2:Y:S01]  /*119a0*/  LDL.LU R5, [R1+0x48] ;  /* 0x0000480001057983 */ /* 0x000ea20000300800 */
[----:B------:R-:W-:Y:S02]  /*119b0*/  MOV R223, UR36 ;  /* 0x0000002400df7c02 */ /* 0x000fe40008000f00 */
[----:B------:R-:W-:Y:S01]  /*119c0*/  MOV R0, 0x7054 ;  /* 0x0000705400007802 */ /* 0x000fe20000000f00 */
[----:B------:R-:W3:Y:S01]  /*119d0*/  LDL.LU R4, [R1+0x4c] ;  /* 0x00004c0001047983 */ /* 0x000ee20000300800 */
[----:B------:R-:W-:Y:S01]  /*119e0*/  IMAD.MOV.U32 R3, RZ, RZ, R134 ;  /* 0x000000ffff037224 */ /* 0x000fe200078e0086 */
[----:B------:R-:W-:Y:S01]  /*119f0*/  MOV R137, R133 ;  /* 0x0000008500897202 */ /* 0x000fe20000000f00 */
[----:B------:R-:W-:Y:S01]  /*11a00*/  IMAD.MOV.U32 R138, RZ, RZ, R136 ;  /* 0x000000ffff8a7224 */ /* 0x000fe200078e0088 */
[----:B------:R-:W4:Y:S01]  /*11a10*/  LDL.LU R6, [R1+0x38] ;  /* 0x0000380001067983 */ /* 0x000f220000300800 */
[----:B------:R-:W-:Y:S01]  /*11a20*/  USHF.L.U64.HI UR37, UR38, 0x1, UR37 ;  /* 0x0000000126257899 */ /* 0x000fe20008010225 */
[----:B------:R-:W-:-:S02]  /*11a30*/  ULDC UR4, c[0x0][0x2ec] ;  /* 0x0000bb0000047ab9 */ /* 0x000fc40000000800 */
[----:B------:R-:W5:Y:S01]  /*11a40*/  LDL.LU R2, [R1+0x60] ;  /* 0x0000600001027983 */ /* 0x000f620000300800 */
[----:B------:R-:W-:Y:S01]  /*11a50*/  PRMT R223, R223, R0, UR36 ;  /* 0x00000024dfdf7e16 */ /* 0x000fe20008000000 */
[----:B------:R-:W-:Y:S01]  /*11a60*/  USHF.L.U32 UR38, UR38, 0x1, URZ ;  /* 0x0000000126267899 */ /* 0x000fe2000800063f */
[----:B------:R-:W-:Y:S01]  /*11a70*/  MOV R0, R135 ;  /* 0x0000008700007202 */ /* 0x000fe20000000f00 */
[----:B------:R-:W-:Y:S01]  /*11a80*/  ULDC.64 UR6, c[0x0][0x218] ;  /* 0x0000860000067ab9 */ /* 0x000fe20000000a00 */
[----:B------:R-:W-:Y:S01]  /*11a90*/  ULDC.64 UR10, c[0x0][0x220] ;  /* 0x00008800000a7ab9 */ /* 0x000fe20000000a00 */
[----:B------:R-:W-:Y:S01]  /*11aa0*/  ULDC.64 UR8, c[0x0][0x248] ;  /* 0x0000920000087ab9 */ /* 0x000fe20000000a00 */
[----:B--2---:R-:W-:-:S04]  /*11ab0*/  IMAD.WIDE.U32 R8, R5, -0x326172a9, RZ ;  /* 0xcd9e8d5705087825 */ /* 0x004fc800078e00ff */
[----:B---3--:R-:W-:Y:S01]  /*11ac0*/  IMAD.WIDE.U32 R4, R4, -0x326172a9, RZ ;  /* 0xcd9e8d5704047825 */ /* 0x008fe200078e00ff */
[----:B------:R-:W-:Y:S01]  /*11ad0*/  STL.64 [R1+0x8], R8 ;  /* 0x0000080801007387 */ /* 0x000fe20000100a00 */
[----:B----4-:R-:W-:-:S03]  /*11ae0*/  LOP3.LUT R236, R9, R6, RZ, 0x3c, !PT ;  /* 0x0000000609ec7212 */ /* 0x010fc600078e3cff */
[----:B------:R1:W-:Y:S01]  /*11af0*/  STL.64 [R1], R4 ;  /* 0x0000000401007387 */ /* 0x0003e20000100a00 */
[----:B------:R-:W-:Y:S01]  /*11b00*/  LOP3.LUT R234, R5, R6, RZ, 0x3c, !PT ;  /* 0x0000000605ea7212 */ /* 0x000fe200078e3cff */
[----:B-----5:R-:W-:Y:S02]  /*11b10*/  IMAD.WIDE.U32 R226, R2, -0x2daee0ad, RZ ;  /* 0xd2511f5302e27825 */ /* 0x020fe400078e00ff */
[----:B------:R-:W2:Y:S04]  /*11b20*/  LDL.LU.64 R6, [R1+0x50] ;  /* 0x0000500001067983 */ /* 0x000ea80000300a00 */
[----:B-1----:R-:W2:Y:S01]  /*11b30*/  LDL.LU.64 R4, [R1+0x58] ;  /* 0x0000580001047983 */ /* 0x002ea20000300a00 */
[----:B------:R-:W-:-:S04]  /*11b40*/  IMAD.WIDE.U32 R236, R236, -0x2daee0ad, RZ ;  /* 0xd2511f53ecec7825 */ /* 0x000fc800078e00ff */
[----:B------:R-:W-:Y:S01]  /*11b50*/  IMAD.WIDE.U32 R234, R234, -0x2daee0ad, RZ ;  /* 0xd2511f53eaea7825 */ /* 0x000fe200078e00ff */
[----:B--2---:R-:W-:-:S05]  /*11b60*/  MOV R5, R7 ;  /* 0x0000000700057202 */ /* 0x004fca0000000f00 */
[----:B------:R1:W-:Y:S01]  /*11b70*/  STL.64 [R1+0x10], R4 ;  /* 0x0000100401007387 */ /* 0x0003e20000100a00 */
[----:B------:R-:W-:Y:S05]  /*11b80*/  BRA `(.L_x_1121) ;  /* 0x0000000000687947 */ /* 0x000fea0003800000 */
.L_x_1123:
        /* <DEDUP_REMOVED lines=26> */
.L_x_1121:
        /* <DEDUP_REMOVED lines=22> */
[----:B------:R-:W1:Y:S04]  /*11e90*/  LDSM.16.M88.4 R16, [R208+0x8000] ;  /* 0x00800000d010783b */ /* 0x000e680000000200 */
        /* <DEDUP_REMOVED lines=8> */
[----:B------:R-:W5:Y:S01]  /*11f20*/  LDSM.16.M88.4 R192, [R216+0x8000] ;  /* 0x00800000d8c0783b */ /* 0x000f620000000200 */
        /* <DEDUP_REMOVED lines=104> */
.L_x_1122:
        /* <DEDUP_REMOVED lines=11> */
[----:B----4-:R-:W-:Y:S05]  /*12660*/  FMNMX.FTZ R2, R2, R132, !PT ;  /* 0x0000008402027209 */ /* 0x010fea0007810000 */
[----:B------:R-:W1:Y:S01]  /*12670*/  SHFL.BFLY PT, R134, R135, 0x1, 0x1f ;  /* 0x0c201f0087867f89 */ /* 0x000e6200000e0000 */
[----:B------:R-:W-:Y:S07]  /*12680*/  FMNMX.FTZ R132, R8, R137, !PT ;  /* 0x0000008908847209 */ /* 0x000fee0007810000 */
[----:B------:R-:W4:Y:S01]  /*12690*/  SHFL.BFLY PT, R136, R2, 0x1, 0x1f ;  /* 0x0c201f0002887f89 */ /* 0x000f2200000e0000 */
[----:B------:R-:W-:Y:S04]  /*126a0*/  FMNMX.FTZ R132, R9, R132, !PT ;  /* 0x0000008409847209 */ /* 0x000fe80007810000 */
[----:B------:R-:W-:Y:S04]  /*126b0*/  FMNMX.FTZ R132, R12, R132, !PT ;  /* 0x000000840c847209 */ /* 0x000fe80007810000 */
[----:B------:R-:W-:Y:S04]  /*126c0*/  FMNMX.FTZ R132, R13, R132, !PT ;  /* 0x000000840d847209 */ /* 0x000fe80007810000 */
[----:B------:R-:W-:Y:S02]  /*126d0*/  FMNMX.FTZ R133, R24, R132, !PT ;  /* 0x0000008418857209 */ /* 0x000fe40007810000 */
[----:B------:R-:W-:Y:S02]  /*126e0*/  FMNMX.FTZ R132, R10, R138, !PT ;  /* 0x0000008a0a847209 */ /* 0x000fe40007810000 */
[----:B------:R-:W-:Y:S02]  /*126f0*/  FMNMX.FTZ R133, R25, R133, !PT ;  /* 0x0000008519857209 */ /* 0x000fe40007810000 */
[----:B------:R-:W-:Y:S02]  /*12700*/  FMNMX.FTZ R132, R11, R132, !PT ;  /* 0x000000840b847209 */ /* 0x000fe40007810000 */
[----:B-1----:R-:W-:Y:S02]  /*12710*/  FMNMX.FTZ R135, R135, R134, !PT ;  /* 0x0000008687877209 */ /* 0x002fe40007810000 */
[----:B------:R-:W-:Y:S02]  /*12720*/  FMNMX.FTZ R132, R14, R132, !PT ;  /* 0x000000840e847209 */ /* 0x000fe40007810000 */
[----:B----4-:R-:W-:Y:S01]  /*12730*/  FMNMX.FTZ R134, R2, R136, !PT ;  /* 0x0000008802867209 */ /* 0x010fe20007810000 */
[----:B------:R-:W-:Y:S01]  /*12740*/  FADD.FTZ R0, -R135, R0 ;  /* 0x0000000087007221 */ /* 0x000fe20000010100 */
[----:B------:R-:W-:Y:S01]  /*12750*/  FMNMX.FTZ R136, R15, R132, !PT ;  /* 0x000000840f887209 */ /* 0x000fe20007810000 */
[C---:B------:R-:W-:Y:S01]  /*12760*/  FMUL.FTZ R189, R135.reuse, UR4 ;  /* 0x0000000487bd7c20 */ /* 0x040fe20008410000 */
[----:B------:R-:W-:Y:S01]  /*12770*/  FMNMX.FTZ R133, R28, R133, !PT ;  /* 0x000000851c857209 */ /* 0x000fe20007810000 */
[----:B------:R-:W-:Y:S01]  /*12780*/  FMUL.FTZ R2, R0, UR4 ;  /* 0x0000000400027c20 */ /* 0x000fe20008410000 */
[C---:B------:R-:W-:Y:S01]  /*12790*/  FADD.FTZ R0, -R134.reuse, R3 ;  /* 0x0000000386007221 */ /* 0x040fe20000010100 */
[----:B------:R-:W-:Y:S01]  /*127a0*/  FSETP.NEU.FTZ.AND P1, PT, R135, -INF , PT ;  /* 0xff8000008700780b */ /* 0x000fe20003f3d000 */
[----:B------:R-:W-:Y:S01]  /*127b0*/  FMUL.FTZ R188, R134, UR4 ;  /* 0x0000000486bc7c20 */ /* 0x000fe20008410000 */
[----:B------:R1:W4:Y:S01]  /*127c0*/  MUFU.EX2 R132, R2 ;  /* 0x0000000200847308 */ /* 0x0003220000000800 */
[----:B------:R-:W-:Y:S01]  /*127d0*/  FMUL.FTZ R0, R0, UR4 ;  /* 0x0000000400007c20 */ /* 0x000fe20008410000 */
[----:B------:R-:W-:Y:S02]  /*127e0*/  FMNMX.FTZ R133, R29, R133, !PT ;  /* 0x000000851d857209 */ /* 0x000fe40007810000 */
[----:B------:R-:W-:Y:S02]  /*127f0*/  FSEL R189, R189, RZ, P1 ;  /* 0x000000ffbdbd7208 */ /* 0x000fe40000800000 */
[----:B------:R-:W-:Y:S01]  /*12800*/  FSETP.NEU.FTZ.AND P1, PT, R134, -INF , PT ;  /* 0xff8000008600780b */ /* 0x000fe20003f3d000 */
[----:B------:R-:W5:Y:S03]  /*12810*/  SHFL.BFLY PT, R139, R133, 0x2, 0x1f ;  /* 0x0c401f00858b7f89 */ /* 0x000f6600000e0000 */
[----:B------:R5:W5:Y:S01]  /*12820*/  MUFU.EX2 R3, R0 ;  /* 0x0000000000037308 */ /* 0x000b620000000800 */
[--C-:B------:R-:W-:Y:S01]  /*12830*/  FFMA.FTZ R16, R16, UR4, -R189.reuse ;  /* 0x0000000410107c23 */ /* 0x100fe200080108bd */
[----:B------:R-:W-:Y:S01]  /*12840*/  FSEL R188, R188, RZ, P1 ;  /* 0x000000ffbcbc7208 */ /* 0x000fe20000800000 */
[--C-:B------:R-:W-:Y:S01]  /*12850*/  FFMA.FTZ R17, R17, UR4, -R189.reuse ;  /* 0x0000000411117c23 */ /* 0x100fe200080108bd */
[--C-:B------:R-:W-:Y:S01]  /*12860*/  FFMA.FTZ R32, R32, UR4, -R189.reuse ;  /* 0x0000000420207c23 */ /* 0x100fe200080108bd */
[--C-:B------:R-:W-:Y:S01]  /*12870*/  FFMA.FTZ R33, R33, UR4, -R189.reuse ;  /* 0x0000000421217c23 */ /* 0x100fe200080108bd */
[--C-:B------:R-:W-:Y:S01]  /*12880*/  FFMA.FTZ R20, R20, UR4, -R189.reuse ;  /* 0x0000000414147c23 */ /* 0x100fe200080108bd */
[--C-:B------:R-:W-:Y:S03]  /*12890*/  FFMA.FTZ R18, R18, UR4, -R188.reuse ;  /* 0x0000000412127c23 */ /* 0x100fe600080108bc */
[----:B------:R-:W-:Y:S01]  /*128a0*/  MUFU.EX2 R246, R16 ;  /* 0x0000001000f67308 */ /* 0x000fe20000000800 */
[----:B-1----:R-:W-:Y:S01]  /*128b0*/  FMNMX.FTZ R2, R26, R136, !PT ;  /* 0x000000881a027209 */ /* 0x002fe20007810000 */
[----:B------:R-:W-:Y:S01]  /*128c0*/  FFMA.FTZ R6, R6, UR4, -R188 ;  /* 0x0000000406067c23 */ /* 0x000fe200080108bc */
[----:B------:R-:W-:Y:S01]  /*128d0*/  MOV R136, UR33 ;  /* 0x0000002100887c02 */ /* 0x000fe20008000f00 */
[C---:B----4-:R-:W-:Y:S01]  /*128e0*/  FMUL.FTZ R36, R132.reuse, R36 ;  /* 0x0000002484247220 */ /* 0x050fe20000410000 */
[C---:B------:R-:W-:Y:S01]  /*128f0*/  FMUL.FTZ R37, R132.reuse, R37 ;  /* 0x0000002584257220 */ /* 0x040fe20000410000 */
[----:B------:R-:W-:Y:S01]  /*12900*/  FMUL.FTZ R48, R132, R48 ;  /* 0x0000003084307220 */ /* 0x000fe20000410000 */
[----:B------:R-:W-:Y:S03]  /*12910*/  LOP3.LUT R136, R227, UR34, R136, 0x96, !PT ;  /* 0x00000022e3887c12 */ /* 0x000fe6000f8e9688 */
[----:B------:R-:W-:Y:S01]  /*12920*/  MUFU.EX2 R245, R17 ;  /* 0x0000001100f57308 */ /* 0x000fe20000000800 */
[----:B-----5:R-:W-:Y:S01]  /*12930*/  FMNMX.FTZ R0, R27, R2, !PT ;  /* 0x000000021b007209 */ /* 0x020fe20007810000 */
[C---:B------:R-:W-:Y:S01]  /*12940*/  FMUL.FTZ R38, R3.reuse, R38 ;  /* 0x0000002603267220 */ /* 0x040fe20000410000 */
[----:B------:R-:W-:Y:S01]  /*12950*/  FMUL.FTZ R39, R3, R39 ;  /* 0x0000002703277220 */ /* 0x000fe20000410000 */
[----:B------:R-:W-:Y:S01]  /*12960*/  IMAD.WIDE.U32 R172, R136, -0x326172a9, RZ ;  /* 0xcd9e8d5788ac7825 */ /* 0x000fe200078e00ff */
[----:B------:R-:W-:Y:S01]  /*12970*/  FMNMX.FTZ R0, R30, R0, !PT ;  /* 0x000000001e007209 */ /* 0x000fe20007810000 */
[----:B------:R-:W-:Y:S01]  /*12980*/  UIADD3 UR34, UR34, -0x1, URZ ;  /* 0xffffffff22227890 */ /* 0x000fe2000fffe03f */
[----:B------:R-:W-:Y:S03]  /*12990*/  FMNMX.FTZ R133, R133, R139, !PT ;  /* 0x0000008b85857209 */ /* 0x000fe60007810000 */
[----:B------:R1:W-:Y:S01]  /*129a0*/  MUFU.EX2 R244, R18 ;  /* 0x0000001200f47308 */ /* 0x0003e20000000800 */
[----:B------:R-:W-:Y:S01]  /*129b0*/  FMNMX.FTZ R0, R31, R0, !PT ;  /* 0x000000001f007209 */ /* 0x000fe20007810000 */
[----:B------:R-:W-:Y:S01]  /*129c0*/  FFMA.FTZ R139, R19, UR4, -R188 ;  /* 0x00000004138b7c23 */ /* 0x000fe200080108bc */
[--C-:B------:R-:W-:Y:S01]  /*129d0*/  LOP3.LUT R136, R177, UR18, R172.reuse, 0x96, !PT ;  /* 0x00000012b1887c12 */ /* 0x100fe2000f8e96ac */
[C---:B------:R-:W-:Y:S01]  /*129e0*/  FMUL.FTZ R49, R132.reuse, R49 ;  /* 0x0000003184317220 */ /* 0x040fe20000410000 */
        /* <DEDUP_REMOVED lines=9> */
[C---:B------:R-:W-:Y:S01]  /*12a80*/  FMUL.FTZ R64, R132.reuse, R64 ;  /* 0x0000004084407220 */ /* 0x040fe20000410000 */
[----:B------:R-:W-:Y:S03]  /*12a90*/  FMUL.FTZ R65, R132, R65 ;  /* 0x0000004184417220 */ /* 0x000fe60000410000 */
        /* <DEDUP_REMOVED lines=14> */
[----:B------:R-:W-:Y:S01]  /*12b80*/  FMUL.FTZ R85, R132, R85 ;  /* 0x0000005584557220 */ /* 0x000fe20000410000 */
[C---:B------:R-:W-:Y:S01]  /*12b90*/  FMUL.FTZ R86, R3.reuse, R86 ;  /* 0x0000005603567220 */ /* 0x040fe20000410000 */
[----:B------:R-:W-:Y:S01]  /*12ba0*/  FMUL.FTZ R87, R3, R87 ;  /* 0x0000005703577220 */ /* 0x000fe20000410000 */
[----:B------:R-:W-:Y:S01]  /*12bb0*/  MUFU.EX2 R207, R32 ;  /* 0x0000002000cf7308 */ /* 0x000fe20000000800 */
[----:B------:R-:W1:Y:S01]  /*12bc0*/  SHFL.BFLY PT, R2, R0, 0x1, 0x1f ;  /* 0x0c201f0000027f89 */ /* 0x000e6200000e0000 */
[--C-:B------:R-:W-:Y:S01]  /*12bd0*/  FFMA.FTZ R34, R34, UR4, -R188.reuse ;  /* 0x0000000422227c23 */ /* 0x100fe200080108bc */
[----:B------:R-:W-:Y:S01]  /*12be0*/  FFMA.FTZ R35, R35, UR4, -R188 ;  /* 0x0000000423237c23 */ /* 0x000fe200080108bc */
        /* <DEDUP_REMOVED lines=21> */
[C---:B------:R-:W-:Y:S01]  /*12d40*/  FMUL.FTZ R130, R3.reuse, R130 ;  /* 0x0000008203827220 */ /* 0x040fe20000410000 */
[----:B------:R-:W-:Y:S01]  /*12d50*/  FMUL.FTZ R131, R3, R131 ;  /* 0x0000008303837220 */ /* 0x000fe20000410000 */
        /* <DEDUP_REMOVED lines=115> */
[C---:B------:R-:W-:Y:S01]  /*13490*/  FMUL.FTZ R17, R132.reuse, R153 ;  /* 0x0000009984117220 */ /* 0x040fe20000410000 */
        /* <DEDUP_REMOVED lines=16> */
[----:B-----5:R-:W-:Y:S01]  /*135a0*/  FMUL.FTZ R10, R0, R142 ;  /* 0x0000008e000a7220 */ /* 0x020fe20000410000 */
[----:B------:R-:W-:Y:S01]  /*135b0*/  F2FP.BF16.F32.PACK_AB R180, R238, R233 ;  /* 0x000000e9eeb4723e */ /* 0x000fe200000010ff */
[C---:B------:R-:W-:Y:S01]  /*135c0*/  FMUL.FTZ R11, R0.reuse, R143 ;  /* 0x0000008f000b7220 */ /* 0x040fe20000410000 */
[----:B------:R-:W-:Y:S01]  /*135d0*/  F2FP.BF16.F32.PACK_AB R5, R231, R232 ;  /* 0x000000e8e705723e */ /* 0x000fe200000010ff */
[C---:B------:R-:W-:Y:S01]  /*135e0*/  FMUL.FTZ R14, R0.reuse, R150 ;  /* 0x00000096000e7220 */ /* 0x040fe20000410000 */
        /* <DEDUP_REMOVED lines=68> */
[----:B------:R-:W-:Y:S01]  /*13a30*/  LOP3.LUT R138, R193, UR12, R194, 0x96, !PT ;  /* 0x0000000cc18a7c12 */ /* 0x000fe2000f8e96c2 */
[C---:B------:R-:W-:Y:S05]  /*13a40*/  HMMA.16816.F32.BF16 R88, R180.reuse, R148, R88 ;  /* 0x00000094b458723c */ /* 0x040fea0000041858 */
[----:B------:R-:W-:Y:S01]  /*13a50*/  LOP3.LUT R144, R203, UR12, R198, 0x96, !PT ;  /* 0x0000000ccb907c12 */ /* 0x000fe2000f8e96c6 */
[----:B------:R-:W-:Y:S05]  /*13a60*/  IMAD.WIDE.U32 R138, R138, -0x2daee0ad, RZ ;  /* 0xd2511f538a8a7825 */ /* 0x000fea00078e00ff */
[----:B------:R-:W-:Y:S01]  /*13a70*/  FMUL.FTZ R92, R2, R92 ;  /* 0x0000005c025c7220 */ /* 0x000fe20000410000 */
[----:B------:R-:W2:Y:S01]  /*13a80*/  MUFU.EX2 R203, R20 ;  /* 0x0000001400cb7308 */ /* 0x000ea20000000800 */
[----:B------:R-:W-:Y:S04]  /*13a90*/  IMAD.WIDE.U32 R144, R144, -0x2daee0ad, RZ ;  /* 0xd2511f5390907825 */ /* 0x000fe800078e00ff */
[----:B------:R-:W-:Y:S01]  /*13aa0*/  FMUL.FTZ R93, R2, R93 ;  /* 0x0000005d025d7220 */ /* 0x000fe20000410000 */
[C---:B------:R-:W-:Y:S01]  /*13ab0*/  FMUL.FTZ R94, R0.reuse, R94 ;  /* 0x0000005e005e7220 */ /* 0x040fe20000410000 */
[----:B------:R-:W-:Y:S01]  /*13ac0*/  FMUL.FTZ R95, R0, R95 ;  /* 0x0000005f005f7220 */ /* 0x000fe20000410000 */
[----:B------:R-:W-:Y:S01]  /*13ad0*/  LOP3.LUT R152, R139, UR29, R196, 0x96, !PT ;  /* 0x0000001d8b987c12 */ /* 0x000fe2000f8e96c4 */
[----:B------:R-:W-:Y:S01]  /*13ae0*/  FMUL.FTZ R104, R2, R104 ;  /* 0x0000006802687220 */ /* 0x000fe20000410000 */
[----:B------:R-:W-:Y:S01]  /*13af0*/  LOP3.LUT R139, R138, 0xffff, RZ, 0xc0, !PT ;  /* 0x0000ffff8a8b7812 */ /* 0x000fe200078ec0ff */
[----:B------:R-:W-:Y:S01]  /*13b00*/  FMUL.FTZ R105, R2, R105 ;  /* 0x0000006902697220 */ /* 0x000fe20000410000 */
[----:B------:R-:W-:Y:S01]  /*13b10*/  LOP3.LUT R137, R145, UR29, R200, 0x96, !PT ;  /* 0x0000001d91897c12 */ /* 0x000fe2000f8e96c8 */
[----:B------:R-:W-:Y:S01]  /*13b20*/  FMUL.FTZ R106, R0, R106 ;  /* 0x0000006a006a7220 */ /* 0x000fe20000410000 */
[-C--:B------:R-:W-:Y:S01]  /*13b30*/  HMMA.16816.F32.BF16 R92, R180, R150.reuse, R92 ;  /* 0x00000096b45c723c */ /* 0x080fe2000004185c */
[----:B------:R3:W-:Y:S02]  /*13b40*/  MUFU.EX2 R198, R25 ;  /* 0x0000001900c67308 */ /* 0x0007e40000000800 */
[----:B------:R-:W-:Y:S01]  /*13b50*/  LOP3.LUT R148, R144, 0xffff, RZ, 0xc0, !PT ;  /* 0x0000ffff90947812 */ /* 0x000fe200078ec0ff */
[----:B------:R-:W-:Y:S01]  /*13b60*/  FMUL.FTZ R107, R0, R107 ;  /* 0x0000006b006b7220 */ /* 0x000fe20000410000 */
[----:B------:R-:W-:Y:S01]  /*13b70*/  SHF.R.U32.HI R145, RZ, 0x10, R144 ;  /* 0x00000010ff917819 */ /* 0x000fe20000011690 */
[C---:B------:R-:W-:Y:S05]  /*13b80*/  HMMA.16816.F32.BF16 R96, R172.reuse, R150, R96 ;  /* 0x00000096ac60723c */ /* 0x040fea0000041860 */
[----:B------:R-:W-:Y:S01]  /*13b90*/  LOP3.LUT R146, R138, 0xff, RZ, 0xc0, !PT ;  /* 0x000000ff8a927812 */ /* 0x000fe200078ec0ff */
[-C--:B-1----:R-:W-:Y:S05]  /*13ba0*/  HMMA.16816.F32.BF16 R100, R172, R140.reuse, R100 ;  /* 0x0000008cac64723c */ /* 0x082fea0000041864 */
[--C-:B------:R-:W-:Y:S01]  /*13bb0*/  SHF.R.U32.HI R147, RZ, 0x10, R138.reuse ;  /* 0x00000010ff937819 */ /* 0x100fe2000001168a */
[C---:B------:R-:W-:Y:S05]  /*13bc0*/  HMMA.16816.F32.BF16 R104, R180.reuse, R140, R104 ;  /* 0x0000008cb468723c */ /* 0x040fea0000041868 */
[----:B------:R-:W-:Y:S01]  /*13bd0*/  SHF.R.U32.HI R153, RZ, 0x18, R138 ;  /* 0x00000018ff997819 */ /* 0x000fe2000001168a */
[C---:B------:R-:W-:Y:S01]  /*13be0*/  FMUL.FTZ R112, R2.reuse, R112 ;  /* 0x0000007002707220 */ /* 0x040fe20000410000 */
[----:B------:R-:W-:Y:S01]  /*13bf0*/  SHF.R.U32.HI R138, RZ, 0x8, R139 ;  /* 0x00000008ff8a7819 */ /* 0x000fe2000001168b */
[----:B------:R-:W-:Y:S03]  /*13c00*/  FMUL.FTZ R113, R2, R113 ;  /* 0x0000007102717220 */ /* 0x000fe60000410000 */
[----:B------:R-:W-:Y:S01]  /*13c10*/  LOP3.LUT R149, R144, 0xff, RZ, 0xc0, !PT ;  /* 0x000000ff90957812 */ /* 0x000fe200078ec0ff */
[C---:B------:R-:W-:Y:S01]  /*13c20*/  FMUL.FTZ R114, R0.reuse, R114 ;  /* 0x0000007200727220 */ /* 0x040fe20000410000 */
[----:B------:R-:W-:Y:S01]  /*13c30*/  SHF.R.U32.HI R144, RZ, 0x18, R144 ;  /* 0x00000018ff907819 */ /* 0x000fe20000011690 */
[----:B------:R-:W-:Y:S01]  /*13c40*/  FMUL.FTZ R115, R0, R115 ;  /* 0x0000007300737220 */ /* 0x000fe20000410000 */
[----:B------:R-:W-:Y:S01]  /*13c50*/  LOP3.LUT R32, R145, 0xff, RZ, 0xc0, !PT ;  /* 0x000000ff91207812 */ /* 0x000fe200078ec0ff */
[----:B---3--:R-:W-:Y:S01]  /*13c60*/  FMUL.FTZ R25, R132, R169 ;  /* 0x000000a984197220 */ /* 0x008fe20000410000 */
[----:B------:R-:W-:Y:S01]  /*13c70*/  PRMT R154, R146, 0x5410, R138 ;  /* 0x00005410929a7816 */ /* 0x000fe2000000008a */
[----:B------:R-:W-:Y:S01]  /*13c80*/  LDSM.16.MT88.4 R168, [R209+0xb800] ;  /* 0x00b80000d1a8783b */ /* 0x000fe20000004200 */
[----:B------:R-:W-:Y:S01]  /*13c90*/  LOP3.LUT R138, R147, 0xff, RZ, 0xc0, !PT ;  /* 0x000000ff938a7812 */ /* 0x000fe200078ec0ff */
[----:B------:R-:W-:Y:S01]  /*13ca0*/  FMUL.FTZ R116, R2, R116 ;  /* 0x0000007402747220 */ /* 0x000fe20000410000 */
[----:B------:R-:W-:Y:S01]  /*13cb0*/  PRMT R186, R32, 0x5410, R144 ;  /* 0x0000541020ba7816 */ /* 0x000fe20000000090 */
[----:B------:R-:W-:Y:S01]  /*13cc0*/  FMUL.FTZ R32, R2, R156 ;  /* 0x0000009c02207220 */ /* 0x000fe20000410000 */
[----:B------:R-:W-:Y:S01]  /*13cd0*/  PRMT R153, R138, 0x5410, R153 ;  /* 0x000054108a997816 */ /* 0x000fe20000000099 */
[----:B------:R-:W-:Y:S01]  /*13ce0*/  FMUL.FTZ R117, R2, R117 ;  /* 0x0000007502757220 */ /* 0x000fe20000410000 */
[----:B------:R-:W-:Y:S01]  /*13cf0*/  SHF.R.U32.HI R139, RZ, 0x8, R148 ;  /* 0x00000008ff8b7819 */ /* 0x000fe20000011694 */
[----:B------:R-:W1:Y:S01]  /*13d00*/  LDSM.16.MT88.4 R144, [R214+0xb000] ;  /* 0x00b00000d690783b */ /* 0x000e620000004200 */
[----:B------:R-:W-:Y:S01]  /*13d10*/  LOP3.LUT R138, R152, 0xffff, RZ, 0xc0, !PT ;  /* 0x0000ffff988a7812 */ /* 0x000fe200078ec0ff */
[C---:B------:R-:W-:Y:S01]  /*13d20*/  FMUL.FTZ R118, R0.reuse, R118 ;  /* 0x0000007600767220 */ /* 0x040fe20000410000 */
[-C--:B------:R-:W-:Y:S03]  /*13d30*/  HMMA.16816.F32.BF16 R32, R180, R142.reuse, R32 ;  /* 0x0000008eb420723c */ /* 0x080fe60000041820 */
[----:B------:R-:W-:Y:S01]  /*13d40*/  PRMT R151, R149, 0x5410, R139 ;  /* 0x0000541095977816 */ /* 0x000fe2000000008b */
[----:B------:R-:W-:Y:S01]  /*13d50*/  FMUL.FTZ R119, R0, R119 ;  /* 0x0000007700777220 */ /* 0x000fe20000410000 */
[----:B------:R-:W-:Y:S01]  /*13d60*/  LOP3.LUT R139, R152, 0xff, RZ, 0xc0, !PT ;  /* 0x000000ff988b7812 */ /* 0x000fe200078ec0ff */
[C---:B------:R-:W-:Y:S01]  /*13d70*/  HMMA.16816.F32.BF16 R108, R172.reuse, R142, R108 ;  /* 0x0000008eac6c723c */ /* 0x040fe2000004186c */
[----:B------:R-:W3:Y:S04]  /*13d80*/  LDSM.16.MT88.4 R140, [R213+0xb000] ;  /* 0x00b00000d58c783b */ /* 0x000ee80000004200 */
[----:B------:R-:W-:Y:S01]  /*13d90*/  SHF.R.U32.HI R138, RZ, 0x8, R138 ;  /* 0x00000008ff8a7819 */ /* 0x000fe2000001168a */
[C---:B------:R-:W-:Y:S01]  /*13da0*/  FMUL.FTZ R124, R2.reuse, R124 ;  /* 0x0000007c027c7220 */ /* 0x040fe20000410000 */
[----:B------:R-:W-:Y:S01]  /*13db0*/  LOP3.LUT R20, R137, 0xffff, RZ, 0xc0, !PT ;  /* 0x0000ffff89147812 */ /* 0x000fe200078ec0ff */
[----:B------:R-:W-:Y:S01]  /*13dc0*/  FMUL.FTZ R125, R2, R125 ;  /* 0x0000007d027d7220 */ /* 0x000fe20000410000 */
[----:B------:R-:W-:Y:S02]  /*13dd0*/  LDSM.16.MT88.4 R156, [R211+0xa800] ;  /* 0x00a80000d39c783b */ /* 0x000fe40000004200 */
[----:B------:R-:W-:Y:S01]  /*13de0*/  PRMT R150, R139, 0x5410, R138 ;  /* 0x000054108b967816 */ /* 0x000fe2000000008a */
[----:B------:R-:W-:Y:S01]  /*13df0*/  FFMA.FTZ R138, R22, UR4, -R188 ;  /* 0x00000004168a7c23 */ /* 0x000fe200080108bc */
[----:B------:R-:W-:Y:S01]  /*13e00*/  SHF.R.U32.HI R22, RZ, 0x10, R152 ;  /* 0x00000010ff167819 */ /* 0x000fe20000011698 */
[----:B------:R-:W-:Y:S01]  /*13e10*/  FFMA.FTZ R188, R23, UR4, -R188 ;  /* 0x0000000417bc7c23 */ /* 0x000fe200080108bc */
[--C-:B------:R-:W-:Y:S01]  /*13e20*/  SHF.R.U32.HI R21, RZ, 0x10, R137.reuse ;  /* 0x00000010ff157819 */ /* 0x100fe20000011689 */
[----:B------:R4:W-:Y:S01]  /*13e30*/  MUFU.EX2 R201, R138 ;  /* 0x0000008a00c97308 */ /* 0x0009e20000000800 */
[----:B------:R-:W-:Y:S01]  /*13e40*/  LOP3.LUT R149, R137, 0xff, RZ, 0xc0, !PT ;  /* 0x000000ff89957812 */ /* 0x000fe200078ec0ff */
[C---:B------:R-:W-:Y:S01]  /*13e50*/  FMUL.FTZ R23, R3.reuse, R163 ;  /* 0x000000a303177220 */ /* 0x040fe20000410000 */
[----:B------:R-:W-:Y:S01]  /*13e60*/  SHF.R.U32.HI R148, RZ, 0x18, R137 ;  /* 0x00000018ff947819 */ /* 0x000fe20000011689 */
[----:B------:R-:W-:Y:S01]  /*13e70*/  FMUL.FTZ R126, R0, R126 ;  /* 0x0000007e007e7220 */ /* 0x000fe20000410000 */
[----:B------:R-:W-:Y:S01]  /*13e80*/  LOP3.LUT R139, R22, 0xff, RZ, 0xc0, !PT ;  /* 0x000000ff168b7812 */ /* 0x000fe200078ec0ff */
[----:B------:R-:W-:Y:S01]  /*13e90*/  FMUL.FTZ R22, R3, R162 ;  /* 0x000000a203167220 */ /* 0x000fe20000410000 */
[----:B------:R-:W-:Y:S01]  /*13ea0*/  LOP3.LUT R137, R21, 0xff, RZ, 0xc0, !PT ;  /* 0x000000ff15897812 */ /* 0x000fe200078ec0ff */
[----:B------:R-:W-:Y:S01]  /*13eb0*/  FMUL.FTZ R21, R132, R161 ;  /* 0x000000a184157220 */ /* 0x000fe20000410000 */
[----:B------:R-:W-:Y:S01]  /*13ec0*/  SHF.R.U32.HI R152, RZ, 0x18, R152 ;  /* 0x00000018ff987819 */ /* 0x000fe20000011698 */
[----:B------:R-:W5:Y:S01]  /*13ed0*/  MUFU.EX2 R200, R188 ;  /* 0x000000bc00c87308 */ /* 0x000f620000000800 */
[----:B------:R-:W-:Y:S01]  /*13ee0*/  PRMT R148, R137, 0x5410, R148 ;  /* 0x0000541089947816 */ /* 0x000fe20000000094 */
[----:B------:R-:W-:Y:S01]  /*13ef0*/  FMUL.FTZ R127, R0, R127 ;  /* 0x0000007f007f7220 */ /* 0x000fe20000410000 */
[--C-:B------:R-:W-:Y:S01]  /*13f00*/  HSET2.LE.AND R137, R154, R223.reuse, PT ;  /* 0x000000df9a897233 */ /* 0x100fe20003803000 */
[----:B------:R-:W-:Y:S01]  /*13f10*/  FFMA.FTZ R3, R3, R247, R240 ;  /* 0x000000f703037223 */ /* 0x000fe200000100f0 */
[----:B------:R-:W-:Y:S02]  /*13f20*/  PRMT R152, R139, 0x5410, R152 ;  /* 0x000054108b987816 */ /* 0x000fe40000000098 */
[----:B----4-:R-:W-:Y:S01]  /*13f30*/  SHF.R.U32.HI R138, RZ, 0x8, R20 ;  /* 0x00000008ff8a7819 */ /* 0x010fe20000011614 */
[----:B------:R-:W-:Y:S01]  /*13f40*/  FMUL.FTZ R20, R132, R160 ;  /* 0x000000a084147220 */ /* 0x000fe20000410000 */
[----:B------:R-:W-:Y:S01]  /*13f50*/  F2FP.BF16.F32.PACK_AB R178, R206, R207 ;  /* 0x000000cfceb2723e */ /* 0x000fe200000010ff */
[----:B------:R-:W-:Y:S01]  /*13f60*/  LDSM.16.MT88.4 R160, [R214+0xa800] ;  /* 0x00a80000d6a0783b */ /* 0x000fe20000004200 */
[----:B------:R-:W-:Y:S01]  /*13f70*/  PRMT R149, R149, 0x5410, R138 ;  /* 0x0000541095957816 */ /* 0x000fe2000000008a */
[----:B------:R-:W-:Y:S01]  /*13f80*/  FFMA.FTZ R132, R132, R248, R242 ;  /* 0x000000f884847223 */ /* 0x000fe200000100f2 */
[--C-:B------:R-:W-:Y:S01]  /*13f90*/  HSET2.LE.AND R138, R153, R223.reuse, PT ;  /* 0x000000df998a7233 */ /* 0x100fe20003803000 */
[----:B------:R-:W-:Y:S01]  /*13fa0*/  FADD.FTZ R3, R239, R3 ;  /* 0x00000003ef037221 */ /* 0x000fe20000010000 */
[-C--:B-1----:R-:W-:Y:S03]  /*13fb0*/  HMMA.16816.F32.BF16 R20, R172, R144.reuse, R20 ;  /* 0x00000090ac14723c */ /* 0x082fe60000041814 */
[----:B------:R-:W-:Y:S01]  /*13fc0*/  LOP3.LUT R178, R137, R178, RZ, 0xc0, !PT ;  /* 0x000000b289b27212 */ /* 0x000fe200078ec0ff */
[----:B------:R-:W-:Y:S01]  /*13fd0*/  FADD.FTZ R132, R241, R132 ;  /* 0x00000084f1847221 */ /* 0x000fe20000010000 */
[--C-:B------:R-:W-:Y:S01]  /*13fe0*/  HSET2.LE.AND R137, R152, R223.reuse, PT ;  /* 0x000000df98897233 */ /* 0x100fe20003803000 */
[C---:B------:R-:W-:Y:S01]  /*13ff0*/  HMMA.16816.F32.BF16 R112, R180.reuse, R144, R112 ;  /* 0x00000090b470723c */ /* 0x040fe20000041870 */
[----:B------:R-:W1:Y:S04]  /*14000*/  LDSM.16.MT88.4 R152, [R209+0xa800] ;  /* 0x00a80000d198783b */ /* 0x000e680000004200 */
[----:B------:R-:W-:Y:S01]  /*14010*/  F2FP.BF16.F32.PACK_AB R179, R204, R205 ;  /* 0x000000cdccb3723e */ /* 0x000fe200000010ff */
[-C--:B------:R-:W-:Y:S05]  /*14020*/  HMMA.16816.F32.BF16 R116, R180, R146.reuse, R116 ;  /* 0x00000092b474723c */ /* 0x080fea0000041874 */
[--C-:B------:R-:W-:Y:S01]  /*14030*/  FFMA.FTZ R144, R28, UR4, -R191.reuse ;  /* 0x000000041c907c23 */ /* 0x100fe200080108bf */
[C---:B------:R-:W-:Y:S03]  /*14040*/  HMMA.16816.F32.BF16 R120, R172.reuse, R146, R120 ;  /* 0x00000092ac78723c */ /* 0x040fe60000041878 */
[----:B------:R-:W-:Y:S02]  /*14050*/  MUFU.EX2 R196, R144 ;  /* 0x0000009000c47308 */ /* 0x000fe40000000800 */
[--C-:B------:R-:W-:Y:S01]  /*14060*/  FFMA.FTZ R145, R30, UR4, -R190.reuse ;  /* 0x000000041e917c23 */ /* 0x100fe200080108be */
[-C--:B---3--:R-:W-:Y:S05]  /*14070*/  HMMA.16816.F32.BF16 R24, R172, R140.reuse, R24 ;  /* 0x0000008cac18723c */ /* 0x088fea0000041818 */
[----:B------:R-:W-:Y:S01]  /*14080*/  FFMA.FTZ R191, R29, UR4, -R191 ;  /* 0x000000041dbf7c23 */ /* 0x000fe200080108bf */
[----:B------:R-:W-:Y:S01]  /*14090*/  FFMA.FTZ R190, R31, UR4, -R190 ;  /* 0x000000041fbe7c23 */ /* 0x000fe200080108be */
[C---:B------:R-:W-:Y:S01]  /*140a0*/  FMUL.FTZ R28, R2.reuse, R164 ;  /* 0x000000a4021c7220 */ /* 0x040fe20000410000 */
[----:B------:R-:W-:Y:S01]  /*140b0*/  FMUL.FTZ R29, R2, R165 ;  /* 0x000000a5021d7220 */ /* 0x000fe20000410000 */
[----:B------:R-:W3:Y:S02]  /*140c0*/  MUFU.EX2 R194, R191 ;  /* 0x000000bf00c27308 */ /* 0x000ee40000000800 */
[C---:B------:R-:W-:Y:S01]  /*140d0*/  FMUL.FTZ R30, R0.reuse, R166 ;  /* 0x000000a6001e7220 */ /* 0x040fe20000410000 */
[----:B------:R-:W-:Y:S01]  /*140e0*/  FMUL.FTZ R31, R0, R167 ;  /* 0x000000a7001f7220 */ /* 0x000fe20000410000 */
[----:B------:R-:W-:Y:S01]  /*140f0*/  FFMA.FTZ R2, R2, R249, R233 ;  /* 0x000000f902027223 */ /* 0x000fe200000100e9 */
[----:B------:R-:W4:Y:S01]  /*14100*/  LDSM.16.MT88.4 R164, [R213+0xa800] ;  /* 0x00a80000d5a4783b */ /* 0x000f220000004200 */
[----:B------:R-:W-:Y:S01]  /*14110*/  LOP3.LUT R179, R138, R179, RZ, 0xc0, !PT ;  /* 0x000000b38ab37212 */ /* 0x000fe200078ec0ff */
[----:B------:R-:W-:Y:S03]  /*14120*/  FFMA.FTZ R0, R0, R250, R232 ;  /* 0x000000fa00007223 */ /* 0x000fe600000100e8 */
[----:B------:R5:W-:Y:S01]  /*14130*/  MUFU.EX2 R192, R190 ;  /* 0x000000be00c07308 */ /* 0x000be20000000800 */
[--C-:B------:R-:W-:Y:S01]  /*14140*/  HSET2.LE.AND R139, R150, R223.reuse, PT ;  /* 0x000000df968b7233 */ /* 0x100fe20003803000 */
[C---:B------:R-:W-:Y:S04]  /*14150*/  HMMA.16816.F32.BF16 R28, R180.reuse, R140, R28 ;  /* 0x0000008cb41c723c */ /* 0x040fe8000004181c */
[--C-:B------:R-:W-:Y:S01]  /*14160*/  HSET2.LE.AND R138, R149, R223.reuse, PT ;  /* 0x000000df958a7233 */ /* 0x100fe20003803000 */
[----:B------:R-:W-:Y:S01]  /*14170*/  FADD.FTZ R0, R231, R0 ;  /* 0x00000000e7007221 */ /* 0x000fe20000010000 */
[-C--:B------:R-:W-:Y:S02]  /*14180*/  HMMA.16816.F32.BF16 R124, R180, R142.reuse, R124 ;  /* 0x0000008eb47c723c */ /* 0x080fe4000004187c */
[----:B------:R1:W3:Y:S01]  /*14190*/  MUFU.EX2 R193, R145 ;  /* 0x0000009100c17308 */ /* 0x0002e20000000800 */
[----:B------:R-:W4:Y:S02]  /*141a0*/  LDSM.16.MT88.4 R180, [R211+0xb800] ;  /* 0x00b80000d3b4783b */ /* 0x000f240000004200 */
[----:B--2---:R-:W-:Y:S01]  /*141b0*/  F2FP.BF16.F32.PACK_AB R176, R202, R203 ;  /* 0x000000cbcab0723e */ /* 0x004fe200000010ff */
[----:B------:R-:W-:Y:S05]  /*141c0*/  HMMA.16816.F32.BF16 R128, R172, R142, R128 ;  /* 0x0000008eac80723c */ /* 0x000fea0000041880 */
[----:B-----5:R-:W2:Y:S01]  /*141d0*/  LDSM.16.MT88.4 R188, [R214+0xb800] ;  /* 0x00b80000d6bc783b */ /* 0x020ea20000004200 */
[----:B------:R-:W-:Y:S01]  /*141e0*/  F2FP.BF16.F32.PACK_AB R177, R200, R201 ;  /* 0x000000c9c8b1723e */ /* 0x000fe200000010ff */
[----:B------:R-:W-:Y:S01]  /*141f0*/  FADD.FTZ R3, R244, R3 ;  /* 0x00000003f4037221 */ /* 0x000fe20000010000 */
[----:B------:R-:W-:Y:S03]  /*14200*/  F2FP.BF16.F32.PACK_AB R184, R198, R199 ;  /* 0x000000c7c6b8723e */ /* 0x000fe600000010ff */
[----:B------:R-:W-:Y:S01]  /*14210*/  FADD.FTZ R0, R228, R0 ;  /* 0x00000000e4007221 */ /* 0x000fe20000010000 */
[----:B------:R-:W-:Y:S01]  /*14220*/  LOP3.LUT R176, R139, R176, RZ, 0xc0, !PT ;  /* 0x000000b08bb07212 */ /* 0x000fe200078ec0ff */
[----:B------:R-:W5:Y:S01]  /*14230*/  LDSM.16.MT88.4 R172, [R213+0xb800] ;  /* 0x00b80000d5ac783b */ /* 0x000f620000004200 */
[----:B------:R-:W-:Y:S01]  /*14240*/  LOP3.LUT R177, R137, R177, RZ, 0xc0, !PT ;  /* 0x000000b189b17212 */ /* 0x000fe200078ec0ff */
[----:B------:R-:W-:Y:S01]  /*14250*/  FADD.FTZ R3, R243, R3 ;  /* 0x00000003f3037221 */ /* 0x000fe20000010000 */
[----:B------:R-:W-:Y:S02]  /*14260*/  LOP3.LUT R184, R138, R184, RZ, 0xc0, !PT ;  /* 0x000000b88ab87212 */ /* 0x000fe400078ec0ff */
[--C-:B------:R-:W-:Y:S02]  /*14270*/  HSET2.LE.AND R139, R148, R223.reuse, PT ;  /* 0x000000df948b7233 */ /* 0x100fe40003803000 */
[--C-:B------:R-:W-:Y:S01]  /*14280*/  HSET2.LE.AND R137, R151, R223.reuse, PT ;  /* 0x000000df97897233 */ /* 0x100fe20003803000 */
[-C--:B-1----:R-:W-:Y:S05]  /*14290*/  HMMA.16816.F32.BF16 R144, R176, R152.reuse, R4 ;  /* 0x00000098b090723c */ /* 0x082fea0000041804 */
[----:B------:R-:W-:Y:S02]  /*142a0*/  HSET2.LE.AND R138, R186, R223, PT ;  /* 0x000000dfba8a7233 */ /* 0x000fe40003803000 */
[----:B------:R-:W-:Y:S01]  /*142b0*/  F2FP.BF16.F32.PACK_AB R185, R195, R197 ;  /* 0x000000c5c3b9723e */ /* 0x000fe200000010ff */
[----:B------:R-:W-:Y:S03]  /*142c0*/  FADD.FTZ R5, R238, R2 ;  /* 0x00000002ee057221 */ /* 0x000fe60000010000 */
[----:B---3--:R-:W-:Y:S01]  /*142d0*/  F2FP.BF16.F32.PACK_AB R186, R194, R196 ;  /* 0x000000c4c2ba723e */ /* 0x008fe200000010ff */
        /* <DEDUP_REMOVED lines=37> */
[-C--:B----4-:R-:W-:Y:S05]  /*14530*/  HMMA.16816.F32.BF16 R68, R176, R164.reuse, R68 ;  /* 0x000000a4b044723c */ /* 0x090fea0000041844 */
        /* <DEDUP_REMOVED lines=18> */
[-C--:B-----5:R-:W-:Y:S06]  /*14660*/  HMMA.16816.F32.BF16 R168, R176, R172.reuse, R24 ;  /* 0x000000acb0a8723c */ /* 0x0a0fec0000041818 */
[C---:B------:R-:W-:Y:S06]  /*14670*/  HMMA.16816.F32.BF16 R164, R184.reuse, R172, R28 ;  /* 0x000000acb8a4723c */ /* 0x040fec000004181c */
[-C--:B------:R-:W-:Y:S06]  /*14680*/  HMMA.16816.F32.BF16 R124, R184, R174.reuse, R124 ;  /* 0x000000aeb87c723c */ /* 0x080fec000004187c */
[----:B------:R-:W-:Y:S01]  /*14690*/  HMMA.16816.F32.BF16 R128, R176, R174, R128 ;  /* 0x000000aeb080723c */ /* 0x000fe20000041880 */
[----:B------:R-:W-:Y:S11]  /*146a0*/  @!UPT UIADD3 URZ, URZ, URZ, URZ ;  /* 0x0000003f3f3ff290 */ /* 0x000ff6000fffe03f */
[----:B------:R-:W-:Y:S01]  /*146b0*/  @!UPT UIADD3 URZ, URZ, URZ, URZ ;  /* 0x0000003f3f3ff290 */ /* 0x000fe2000fffe03f */
[----:B------:R-:W-:Y:S11]  /*146c0*/  @P0 BRA `(.L_x_1121) ;  /* 0xffffffd400980947 */ /* 0x000ff6000383ffff */
.L_x_1120:
[----:B------:R-:W1:Y:S01]  /*146d0*/  SHFL.BFLY PT, R2, R248, 0x2, 0x1f ;  /* 0x0c401f00f8027f89 */ /* 0x000e6200000e0000 */
[----:B------:R-:W-:Y:S01]  /*146e0*/  MOV R8, 0x3f800000 ;  /* 0x3f80000000087802 */ /* 0x000fe20000000f00 */
[----:B------:R-:W-:Y:S01]  /*146f0*/  ULDC UR4, c[0x0][0x38c] ;  /* 0x0000e30000047ab9 */ /* 0x000fe20000000800 */
[----:B------:R-:W-:Y:S01]  /*14700*/  UMOV UR5, 0x400 ;  /* 0x0000040000057882 */ /* 0x000fe20000000000 */
[----:B------:R-:W2:Y:S01]  /*14710*/  SHFL.BFLY PT, R0, R247, 0x2, 0x1f ;  /* 0x0c401f00f7007f89 */ /* 0x000ea200000e0000 */
[----:B------:R-:W-:-:S03]  /*14720*/  UISETP.NE.AND UP0, UPT, UR27, -0x1, UPT ;  /* 0xffffffff1b00788c */ /* 0x000fc6000bf05270 */
[----:B------:R-:W3:Y:S04]  /*14730*/  SHFL.BFLY PT, R4, R249, 0x2, 0x1f ;  /* 0x0c401f00f9047f89 */ /* 0x000ee800000e0000 */
[----:B------:R-:W-:Y:S01]  /*14740*/  SHFL.BFLY PT, R3, R250, 0x2, 0x1f ;  /* 0x0c401f00fa037f89 */ /* 0x000fe200000e0000 */
[----:B------:R-:W4:Y:S01]  /*14750*/  S2R R173, SR_TID.X ;  /* 0x0000000000ad7919 */ /* 0x000f220000002100 */
[----:B-1----:R-:W-:Y:S01]  /*14760*/  FADD.FTZ R2, R2, R248 ;  /* 0x000000f802027221 */ /* 0x002fe20000010000 */
[----:B--2---:R-:W-:-:S04]  /*14770*/  FADD.FTZ R0, R0, R247 ;  /* 0x000000f700007221 */ /* 0x004fc80000010000 */
[----:B------:R-:W1:Y:S01]  /*14780*/  SHFL.BFLY PT, R6, R2, 0x1, 0x1f ;  /* 0x0c201f0002067f89 */ /* 0x000e6200000e0000 */
[----:B---3--:R-:W-:-:S03]  /*14790*/  FADD.FTZ R4, R4, R249 ;  /* 0x000000f904047221 */ /* 0x008fc60000010000 */
[----:B------:R-:W2:Y:S01]  /*147a0*/  SHFL.BFLY PT, R5, R0, 0x1, 0x1f ;  /* 0x0c201f0000057f89 */ /* 0x000ea200000e0000 */
[----:B----4-:R-:W-:-:S04]  /*147b0*/  SHF.R.S32.HI R174, RZ, 0x1f, R173 ;  /* 0x0000001fffae7819 */ /* 0x010fc800000114ad */
[----:B------:R-:W-:Y:S01]  /*147c0*/  LEA.HI R27, R174, R173, RZ, 0x2 ;  /* 0x000000adae1b7211 */ /* 0x000fe200078f10ff */
[----:B-1----:R-:W-:Y:S01]  /*147d0*/  FADD.FTZ R132, R2, R6 ;  /* 0x0000000602847221 */ /* 0x002fe20000010000 */
[----:B------:R-:W-:Y:S01]  /*147e0*/  FADD.FTZ R2, R3, R250 ;  /* 0x000000fa03027221 */ /* 0x000fe20000010000 */
[----:B------:R-:W-:Y:S01]  /*147f0*/  MOV R3, 0x3f800000 ;  /* 0x3f80000000037802 */ /* 0x000fe20000000f00 */
[----:B--2---:R-:W-:Y:S01]  /*14800*/  FADD.FTZ R137, R0, R5 ;  /* 0x0000000500897221 */ /* 0x004fe20000010000 */
[--C-:B------:R-:W-:Y:S01]  /*14810*/  SHF.R.S32.HI R7, RZ, 0x2, R27.reuse ;  /* 0x00000002ff077819 */ /* 0x100fe2000001141b */
[----:B------:R-:W1:Y:S01]  /*14820*/  SHFL.BFLY PT, R5, R4, 0x1, 0x1f ;  /* 0x0c201f0004057f89 */ /* 0x000e6200000e0000 */
[----:B------:R-:W-:Y:S02]  /*14830*/  SHF.R.S32.HI R28, RZ, 0x1f, R27 ;  /* 0x0000001fff1c7819 */ /* 0x000fe4000001141b */
[----:B------:R-:W-:Y:S01]  /*14840*/  FSETP.NE.FTZ.AND P4, PT, R132, RZ, PT ;  /* 0x000000ff8400720b */ /* 0x000fe20003f95000 */
[----:B------:R-:W2:Y:S01]  /*14850*/  SHFL.BFLY PT, R6, R2, 0x1, 0x1f ;  /* 0x0c201f0002067f89 */ /* 0x000ea200000e0000 */
[----:B------:R-:W-:-:S02]  /*14860*/  LEA.HI R28, R28, R7, RZ, 0x3 ;  /* 0x000000071c1c7211 */ /* 0x000fc400078f18ff */
[----:B------:R-:W-:Y:S02]  /*14870*/  FSETP.NE.FTZ.AND P6, PT, R137, RZ, PT ;  /* 0x000000ff8900720b */ /* 0x000fe40003fd5000 */
[----:B------:R-:W-:Y:S02]  /*14880*/  LOP3.LUT R28, R28, 0xfffffff8, RZ, 0xc0, !PT ;  /* 0xfffffff81c1c7812 */ /* 0x000fe400078ec0ff */
[----:B------:R-:W-:Y:S02]  /*14890*/  MOV R0, 0x3f800000 ;  /* 0x3f80000000007802 */ /* 0x000fe40000000f00 */
[----:B------:R-:W-:Y:S02]  /*148a0*/  IADD3 R28, R7, -R28, RZ ;  /* 0x8000001c071c7210 */ /* 0x000fe40007ffe0ff */
[----:B------:R-:W-:Y:S02]  /*148b0*/  MOV R7, 0x3f800000 ;  /* 0x3f80000000077802 */ /* 0x000fe40000000f00 */
[----:B------:R-:W3:Y:S01]  /*148c0*/  @P4 MUFU.RCP R0, R132 ;  /* 0x0000008400004308 */ /* 0x000ee20000001000 */
[----:B------:R-:W-:Y:S01]  /*148d0*/  P2R R172, PR, RZ, 0x10 ;  /* 0x00000010ffac7803 */ /* 0x000fe20000000000 */
[----:B-1----:R-:W-:-:S06]  /*148e0*/  FADD.FTZ R138, R4, R5 ;  /* 0x00000005048a7221 */ /* 0x002fcc0000010000 */
[----:B------:R-:W1:Y:S01]  /*148f0*/  @P6 MUFU.RCP R3, R137 ;  /* 0x0000008900036308 */ /* 0x000e620000001000 */
[----:B--2---:R-:W-:Y:S01]  /*14900*/  FADD.FTZ R139, R2, R6 ;  /* 0x00000006028b7221 */ /* 0x004fe20000010000 */
[----:B------:R-:W-:-:S04]  /*14910*/  FSETP.NE.FTZ.AND P0, PT, R138, RZ, PT ;  /* 0x000000ff8a00720b */ /* 0x000fc80003f15000 */
[----:B------:R-:W-:Y:S01]  /*14920*/  FSETP.NE.FTZ.AND P5, PT, R139, RZ, PT ;  /* 0x000000ff8b00720b */ /* 0x000fe20003fb5000 */
[----:B---3--:R-:W-:-:S03]  /*14930*/  FMUL.FTZ R0, R0, UR4 ;  /* 0x0000000400007c20 */ /* 0x008fc60008410000 */
[----:B------:R-:W-:Y:S01]  /*14940*/  R2P PR, R28, 0x6 ;  /* 0x000000061c007804 */ /* 0x000fe20000000000 */
[C---:B------:R-:W-:Y:S01]  /*14950*/  FMUL.FTZ R144, R0.reuse, R144 ;  /* 0x0000009000907220 */ /* 0x040fe20000410000 */
[C---:B------:R-:W-:Y:S01]  /*14960*/  FMUL.FTZ R5, R0.reuse, R145 ;  /* 0x0000009100057220 */ /* 0x040fe20000410000 */
[C---:B------:R-:W-:Y:S01]  /*14970*/  FMUL.FTZ R152, R0.reuse, R152 ;  /* 0x0000009800987220 */ /* 0x040fe20000410000 */
[C---:B------:R-:W-:Y:S01]  /*14980*/  FMUL.FTZ R36, R0.reuse, R36 ;  /* 0x0000002400247220 */ /* 0x040fe20000410000 */
[----:B------:R-:W2:Y:S01]  /*14990*/  @P0 MUFU.RCP R8, R138 ;  /* 0x0000008a00080308 */ /* 0x000ea20000001000 */
[----:B-1----:R-:W-:Y:S01]  /*149a0*/  FMUL.FTZ R2, R3, UR4 ;  /* 0x0000000403027c20 */ /* 0x002fe20008410000 */
[C---:B------:R-:W-:Y:S01]  /*149b0*/  FMUL.FTZ R3, R0.reuse, R153 ;  /* 0x0000009900037220 */ /* 0x040fe20000410000 */
        /* <DEDUP_REMOVED lines=14> */
[----:B--2---:R-:W-:Y:S01]  /*14aa0*/  FMUL.FTZ R8, R8, UR4 ;  /* 0x0000000408087c20 */ /* 0x004fe20008410000 */
        /* <DEDUP_REMOVED lines=52> */
[----:B------:R-:W-:Y:S01]  /*14df0*/  LEA.HI R53, R174, R173, RZ, 0x5 ;  /* 0x000000adae357211 */ /* 0x000fe200078f28ff */
[----:B-1----:R-:W-:Y:S01]  /*14e00*/  ULEA UR4, UR4, UR5, 0x18 ;  /* 0x0000000504047291 */ /* 0x002fe2000f8ec03f */
[----:B------:R-:W-:Y:S01]  /*14e10*/  F2FP.BF16.F32.PACK_AB R24, R24, R0 ;  /* 0x000000001818723e */ /* 0x000fe200000010ff */
[C---:B------:R-:W-:Y:S01]  /*14e20*/  FMUL.FTZ R142, R7.reuse, R142 ;  /* 0x0000008e078e7220 */ /* 0x040fe20000410000 */
[----:B------:R-:W-:Y:S01]  /*14e30*/  F2FP.BF16.F32.PACK_AB R18, R18, R2 ;  /* 0x000000021212723e */ /* 0x000fe200000010ff */
[----:B------:R-:W-:Y:S01]  /*14e40*/  FMUL.FTZ R9, R7, R143 ;  /* 0x0000008f07097220 */ /* 0x000fe20000410000 */
[----:B------:R-:W-:Y:S01]  /*14e50*/  LOP3.LUT R0, R27, 0x3ffffffc, RZ, 0xc0, !PT ;  /* 0x3ffffffc1b007812 */ /* 0x000fe200078ec0ff */
[----:B------:R-:W-:Y:S01]  /*14e60*/  FMUL.FTZ R140, R8, R140 ;  /* 0x0000008c088c7220 */ /* 0x000fe20000410000 */
[----:B------:R-:W-:Y:S01]  /*14e70*/  SHF.L.U32 R2, R28, 0x6, RZ ;  /* 0x000000061c027819 */ /* 0x000fe200000006ff */
[C---:B------:R-:W-:Y:S01]  /*14e80*/  FMUL.FTZ R10, R8.reuse, R141 ;  /* 0x0000008d080a7220 */ /* 0x040fe20000410000 */
[----:B------:R-:W-:Y:S01]  /*14e90*/  F2FP.BF16.F32.PACK_AB R23, R23, R52 ;  /* 0x000000341717723e */ /* 0x000fe200000010ff */
[C---:B------:R-:W-:Y:S01]  /*14ea0*/  FMUL.FTZ R148, R8.reuse, R148 ;  /* 0x0000009408947220 */ /* 0x040fe20000410000 */
[----:B------:R-:W-:Y:S01]  /*14eb0*/  SHF.R.S32.HI R52, RZ, 0x5, R53 ;  /* 0x00000005ff347819 */ /* 0x000fe20000011435 */
[----:B------:R-:W-:Y:S01]  /*14ec0*/  FMUL.FTZ R11, R8, R149 ;  /* 0x00000095080b7220 */ /* 0x000fe20000410000 */
[----:B------:R-:W-:Y:S01]  /*14ed0*/  IADD3 R0, -R0, R173, RZ ;  /* 0x000000ad00007210 */ /* 0x000fe20007ffe1ff */
[C---:B------:R-:W-:Y:S01]  /*14ee0*/  FMUL.FTZ R150, R7.reuse, R150 ;  /* 0x0000009607967220 */ /* 0x040fe20000410000 */
[----:B------:R-:W-:Y:S01]  /*14ef0*/  LOP3.LUT R2, R2, 0x1c0, RZ, 0xc0, !PT ;  /* 0x000001c002027812 */ /* 0x000fe200078ec0ff */
[----:B------:R-:W-:Y:S01]  /*14f00*/  FMUL.FTZ R14, R7, R151 ;  /* 0x00000097070e7220 */ /* 0x000fe20000410000 */
[----:B------:R-:W-:Y:S01]  /*14f10*/  LOP3.LUT R28, R28, 0x1, RZ, 0xc0, !PT ;  /* 0x000000011c1c7812 */ /* 0x000fe200078ec0ff */
[----:B------:R-:W-:Y:S01]  /*14f20*/  FMUL.FTZ R40, R8, R40 ;  /* 0x0000002808287220 */ /* 0x000fe20000410000 */
[----:B------:R-:W-:Y:S01]  /*14f30*/  LEA R27, R52, R0, 0x9 ;  /* 0x00000000341b7211 */ /* 0x000fe200078e48ff */
[----:B------:R-:W-:Y:S01]  /*14f40*/  FMUL.FTZ R17, R8, R41 ;  /* 0x0000002908117220 */ /* 0x000fe20000410000 */
[----:B------:R-:W-:Y:S01]  /*14f50*/  LEA.HI R0, R2, R2, RZ, 0x1d ;  /* 0x0000000202007211 */ /* 0x000fe200078fe8ff */
[----:B------:R-:W-:Y:S01]  /*14f60*/  FMUL.FTZ R44, R8, R44 ;  /* 0x0000002c082c7220 */ /* 0x000fe20000410000 */
[----:B------:R-:W-:Y:S01]  /*14f70*/  ISETP.NE.U32.AND P3, PT, R28, 0x1, PT ;  /* 0x000000011c00780c */ /* 0x000fe20003f65070 */
[C---:B------:R-:W-:Y:S01]  /*14f80*/  FMUL.FTZ R25, R8.reuse, R45 ;  /* 0x0000002d08197220 */ /* 0x040fe20000410000 */
[----:B------:R-:W-:Y:S01]  /*14f90*/  LEA R0, R27, R0, 0x1 ;  /* 0x000000001b007211 */ /* 0x000fe200078e08ff */
[C---:B------:R-:W-:Y:S01]  /*14fa0*/  FMUL.FTZ R56, R8.reuse, R56 ;  /* 0x0000003808387220 */ /* 0x040fe20000410000 */
[----:B------:R-:W-:Y:S01]  /*14fb0*/  F2FP.BF16.F32.PACK_AB R5, R5, R144 ;  /* 0x000000900505723e */ /* 0x000fe200000010ff */
[----:B------:R-:W-:Y:S01]  /*14fc0*/  FMUL.FTZ R21, R8, R57 ;  /* 0x0000003908157220 */ /* 0x000fe20000410000 */
[----:B------:R-:W-:Y:S01]  /*14fd0*/  LEA R0, R0, UR4, 0x1 ;  /* 0x0000000400007c11 */ /* 0x000fe2000f8e08ff */
[C---:B------:R-:W-:Y:S01]  /*14fe0*/  FMUL.FTZ R58, R7.reuse, R58 ;  /* 0x0000003a073a7220 */ /* 0x040fe20000410000 */
[----:B------:R-:W-:Y:S01]  /*14ff0*/  F2FP.BF16.F32.PACK_AB R4, R4, R146 ;  /* 0x000000920404723e */ /* 0x000fe200000010ff */
[----:B------:R-:W-:Y:S01]  /*15000*/  FMUL.FTZ R26, R7, R59 ;  /* 0x0000003b071a7220 */ /* 0x000fe20000410000 */
[----:B------:R-:W-:Y:S01]  /*15010*/  IADD3 R2, R0, -0x10, RZ ;  /* 0xfffffff000027810 */ /* 0x000fe20007ffe0ff */
[----:B------:R-:W-:Y:S01]  /*15020*/  STS [R0], R5 ;  /* 0x0000000500007388 */ /* 0x000fe20000000800 */
[----:B------:R-:W-:Y:S01]  /*15030*/  F2FP.BF16.F32.PACK_AB R3, R3, R152 ;  /* 0x000000980303723e */ /* 0x000fe200000010ff */
[----:B------:R-:W-:Y:S01]  /*15040*/  FMUL.FTZ R60, R8, R60 ;  /* 0x0000003c083c7220 */ /* 0x000fe20000410000 */
[----:B------:R-:W-:Y:S01]  /*15050*/  F2FP.BF16.F32.PACK_AB R6, R6, R154 ;  /* 0x0000009a0606723e */ /* 0x000fe200000010ff */
[----:B------:R-:W-:Y:S01]  /*15060*/  STS [R0+0x400], R4 ;  /* 0x0004000400007388 */ /* 0x000fe20000000800 */
[----:B------:R-:W-:Y:S01]  /*15070*/  @P3 IADD3 R2, R0, 0x10, RZ ;  /* 0x0000001000023810 */ /* 0x000fe20007ffe0ff */
[----:B------:R-:W-:Y:S01]  /*15080*/  FMUL.FTZ R50, R8, R61 ;  /* 0x0000003d08327220 */ /* 0x000fe20000410000 */
[----:B------:R-:W-:Y:S01]  /*15090*/  F2FP.BF16.F32.PACK_AB R9, R9, R142 ;  /* 0x0000008e0909723e */ /* 0x000fe200000010ff */
[C---:B------:R-:W-:Y:S01]  /*150a0*/  FMUL.FTZ R62, R7.reuse, R62 ;  /* 0x0000003e073e7220 */ /* 0x040fe20000410000 */
[----:B------:R-:W-:Y:S01]  /*150b0*/  F2FP.BF16.F32.PACK_AB R22, R22, R54 ;  /* 0x000000361616723e */ /* 0x000fe200000010ff */
[----:B------:R1:W-:Y:S01]  /*150c0*/  STS [R2], R3 ;  /* 0x0000000302007388 */ /* 0x0003e20000000800 */
[----:B------:R-:W-:Y:S01]  /*150d0*/  MOV R54, 0xffffffe0 ;  /* 0xffffffe000367802 */ /* 0x000fe20000000f00 */
[----:B------:R-:W-:Y:S01]  /*150e0*/  FMUL.FTZ R49, R7, R63 ;  /* 0x0000003f07317220 */ /* 0x000fe20000410000 */
[----:B------:R-:W-:Y:S01]  /*150f0*/  F2FP.BF16.F32.PACK_AB R10, R10, R140 ;  /* 0x0000008c0a0a723e */ /* 0x000fe200000010ff */
[----:B------:R-:W-:Y:S01]  /*15100*/  STS [R2+0x400], R6 ;  /* 0x0004000602007388 */ /* 0x000fe20000000800 */
[----:B------:R-:W-:Y:S01]  /*15110*/  F2FP.BF16.F32.PACK_AB R11, R11, R148 ;  /* 0x000000940b0b723e */ /* 0x000fe200000010ff */
[----:B------:R-:W-:Y:S01]  /*15120*/  FMUL.FTZ R72, R8, R72 ;  /* 0x0000004808487220 */ /* 0x000fe20000410000 */
[----:B------:R-:W-:Y:S01]  /*15130*/  F2FP.BF16.F32.PACK_AB R14, R14, R150 ;  /* 0x000000960e0e723e */ /* 0x000fe200000010ff */
[----:B------:R2:W-:Y:S01]  /*15140*/  STS [R0+0x2400], R9 ;  /* 0x0024000900007388 */ /* 0x0005e20000000800 */
[----:B------:R-:W-:Y:S01]  /*15150*/  F2FP.BF16.F32.PACK_AB R13, R13, R36 ;  /* 0x000000240d0d723e */ /* 0x000fe200000010ff */
[----:B------:R-:W-:Y:S01]  /*15160*/  FMUL.FTZ R46, R8, R73 ;  /* 0x00000049082e7220 */ /* 0x000fe20000410000 */
[----:B------:R-:W-:Y:S01]  /*15170*/  F2FP.BF16.F32.PACK_AB R12, R12, R15 ;  /* 0x0000000f0c0c723e */ /* 0x000fe200000010ff */
[----:B------:R3:W-:Y:S01]  /*15180*/  STS [R0+0x2000], R10 ;  /* 0x0020000a00007388 */ /* 0x0007e20000000800 */
        /* <DEDUP_REMOVED lines=11> */
[----:B------:R-:W-:Y:S01]  /*15240*/  FMUL.FTZ R42, R8, R77 ;  /* 0x0000004d082a7220 */ /* 0x000fe20000410000 */
[----:B-1----:R-:W-:Y:S01]  /*15250*/  SEL R3, R54, 0x20, P1 ;  /* 0x0000002036037807 */ /* 0x002fe20000800000 */
[C---:B------:R-:W-:Y:S01]  /*15260*/  FMUL.FTZ R78, R7.reuse, R78 ;  /* 0x0000004e074e7220 */ /* 0x040fe20000410000 */
[----:B------:R-:W-:Y:S01]  /*15270*/  FMUL.FTZ R41, R7, R79 ;  /* 0x0000004f07297220 */ /* 0x000fe20000410000 */
[----:B------:R-:W-:Y:S01]  /*15280*/  F2FP.BF16.F32.PACK_AB R21, R21, R56 ;  /* 0x000000381515723e */ /* 0x000fe200000010ff */
[----:B------:R-:W-:Y:S01]  /*15290*/  FMUL.FTZ R88, R8, R88 ;  /* 0x0000005808587220 */ /* 0x000fe20000410000 */
[----:B------:R-:W-:Y:S01]  /*152a0*/  IADD3 R4, R0, R3, RZ ;  /* 0x0000000300047210 */ /* 0x000fe20007ffe0ff */
[----:B------:R-:W-:Y:S01]  /*152b0*/  FMUL.FTZ R38, R8, R89 ;  /* 0x0000005908267220 */ /* 0x000fe20000410000 */
[----:B------:R-:W-:Y:S01]  /*152c0*/  IADD3 R3, R3, R2, RZ ;  /* 0x0000000203037210 */ /* 0x000fe20007ffe0ff */
[C---:B------:R-:W-:Y:S01]  /*152d0*/  FMUL.FTZ R90, R7.reuse, R90 ;  /* 0x0000005a075a7220 */ /* 0x040fe20000410000 */
[----:B--2---:R-:W-:Y:S01]  /*152e0*/  MOV R9, 0x40 ;  /* 0x0000004000097802 */ /* 0x004fe20000000f00 */
[----:B------:R-:W-:Y:S01]  /*152f0*/  STS [R4], R13 ;  /* 0x0000000d04007388 */ /* 0x000fe20000000800 */
[----:B------:R-:W-:Y:S01]  /*15300*/  F2FP.BF16.F32.PACK_AB R26, R26, R58 ;  /* 0x0000003a1a1a723e */ /* 0x000fe200000010ff */
[----:B------:R-:W-:Y:S01]  /*15310*/  FMUL.FTZ R37, R7, R91 ;  /* 0x0000005b07257220 */ /* 0x000fe20000410000 */
[----:B------:R-:W-:Y:S01]  /*15320*/  SEL R9, R9, 0xffffffc0, !P2 ;  /* 0xffffffc009097807 */ /* 0x000fe20005000000 */
[----:B------:R-:W-:Y:S01]  /*15330*/  STS [R4+0x400], R12 ;  /* 0x0004000c04007388 */ /* 0x000fe20000000800 */
[----:B------:R-:W-:Y:S01]  /*15340*/  F2FP.BF16.F32.PACK_AB R50, R50, R60 ;  /* 0x0000003c3232723e */ /* 0x000fe200000010ff */
[----:B------:R-:W-:Y:S01]  /*15350*/  FMUL.FTZ R92, R8, R92 ;  /* 0x0000005c085c7220 */ /* 0x000fe20000410000 */
[----:B------:R-:W-:Y:S01]  /*15360*/  IADD3 R6, R0, R9, RZ ;  /* 0x0000000900067210 */ /* 0x000fe20007ffe0ff */
[----:B------:R-:W-:Y:S01]  /*15370*/  STS [R3], R16 ;  /* 0x0000001003007388 */ /* 0x000fe20000000800 */
[----:B------:R-:W-:Y:S01]  /*15380*/  IADD3 R5, R9, R2, RZ ;  /* 0x0000000209057210 */ /* 0x000fe20007ffe0ff */
[----:B------:R-:W-:Y:S01]  /*15390*/  FMUL.FTZ R34, R8, R93 ;  /* 0x0000005d08227220 */ /* 0x000fe20000410000 */
[----:B------:R-:W-:Y:S01]  /*153a0*/  F2FP.BF16.F32.PACK_AB R49, R49, R62 ;  /* 0x0000003e3131723e */ /* 0x000fe200000010ff */
[----:B------:R-:W-:Y:S01]  /*153b0*/  STS [R3+0x400], R15 ;  /* 0x0004000f03007388 */ /* 0x000fe20000000800 */
[----:B------:R-:W-:Y:S01]  /*153c0*/  F2FP.BF16.F32.PACK_AB R48, R69, R68 ;  /* 0x000000444530723e */ /* 0x000fe200000010ff */
[----:B------:R-:W-:Y:S01]  /*153d0*/  FMUL.FTZ R94, R7, R94 ;  /* 0x0000005e075e7220 */ /* 0x000fe20000410000 */
[----:B------:R-:W-:Y:S01]  /*153e0*/  F2FP.BF16.F32.PACK_AB R47, R71, R70 ;  /* 0x00000046472f723e */ /* 0x000fe200000010ff */
[----:B------:R-:W-:Y:S01]  /*153f0*/  STS [R4+0x2000], R17 ;  /* 0x0020001104007388 */ /* 0x000fe20000000800 */
[----:B---3--:R-:W-:Y:S01]  /*15400*/  IADD3 R10, R4, R9, RZ ;  /* 0x00000009040a7210 */ /* 0x008fe20007ffe0ff */
[----:B------:R-:W-:Y:S01]  /*15410*/  FMUL.FTZ R33, R7, R95 ;  /* 0x0000005f07217220 */ /* 0x000fe20000410000 */
[----:B------:R-:W-:Y:S01]  /*15420*/  F2FP.BF16.F32.PACK_AB R44, R81, R80 ;  /* 0x00000050512c723e */ /* 0x000fe200000010ff */
[----:B------:R-:W-:Y:S01]  /*15430*/  STS [R4+0x2400], R18 ;  /* 0x0024001204007388 */ /* 0x000fe20000000800 */
[----:B------:R-:W-:Y:S01]  /*15440*/  F2FP.BF16.F32.PACK_AB R43, R83, R82 ;  /* 0x00000052532b723e */ /* 0x000fe200000010ff */
[C---:B------:R-:W-:Y:S01]  /*15450*/  FMUL.FTZ R104, R8.reuse, R104 ;  /* 0x0000006808687220 */ /* 0x040fe20000410000 */
[----:B------:R-:W-:Y:S01]  /*15460*/  IADD3 R9, R3, R9, RZ ;  /* 0x0000000903097210 */ /* 0x000fe20007ffe0ff */
[----:B------:R-:W-:Y:S01]  /*15470*/  STS [R3+0x2000], R25 ;  /* 0x0020001903007388 */ /* 0x000fe20000000800 */
[----:B------:R-:W-:Y:S01]  /*15480*/  PLOP3.LUT P1, PT, PT, PT, UP0, 0x80, 0x0 ;  /* 0x000000000000781c */ /* 0x000fe20003f2f008 */
        /* <DEDUP_REMOVED lines=12> */
[----:B------:R-:W-:Y:S01]  /*15550*/  @UP0 ULDC.64 UR4, c[0x0][0x298] ;  /* 0x0000a60000040ab9 */ /* 0x000fe20000000a00 */
[----:B------:R-:W-:Y:S01]  /*15560*/  F2FP.BF16.F32.PACK_AB R36, R97, R96 ;  /* 0x000000606124723e */ /* 0x000fe200000010ff */
[----:B------:R1:W-:Y:S01]  /*15570*/  STS [R5], R20 ;  /* 0x0000001405007388 */ /* 0x0003e20000000800 */
[----:B------:R-:W-:Y:S01]  /*15580*/  F2FP.BF16.F32.PACK_AB R35, R35, R98 ;  /* 0x000000622323723e */ /* 0x000fe200000010ff */
[----:B------:R-:W-:Y:S01]  /*15590*/  @UP0 UIMAD.WIDE.U32 UR8, UR27, UR4, URZ ;  /* 0x000000041b0802a5 */ /* 0x000fe2000f8e003f */
        /* <DEDUP_REMOVED lines=21> */
[----:B------:R-:W-:Y:S01]  /*156f0*/  STS [R10], R48 ;  /* 0x000000300a007388 */ /* 0x000fe20000000800 */
[C---:B------:R-:W-:Y:S01]  /*15700*/  FMUL.FTZ R114, R7.reuse, R114 ;  /* 0x0000007207727220 */ /* 0x040fe20000410000 */
[C---:B------:R-:W-:Y:S01]  /*15710*/  FMUL.FTZ R115, R7.reuse, R115 ;  /* 0x0000007307737220 */ /* 0x040fe20000410000 */
[C---:B------:R-:W-:Y:S01]  /*15720*/  FMUL.FTZ R116, R8.reuse, R116 ;  /* 0x0000007408747220 */ /* 0x040fe20000410000 */
[----:B------:R-:W-:Y:S01]  /*15730*/  STS [R10+0x400], R47 ;  /* 0x0004002f0a007388 */ /* 0x000fe20000000800 */
[----:B------:R-:W-:Y:S01]  /*15740*/  FMUL.FTZ R117, R8, R117 ;  /* 0x0000007508757220 */ /* 0x000fe20000410000 */
[C---:B------:R-:W-:Y:S01]  /*15750*/  FMUL.FTZ R118, R7.reuse, R118 ;  /* 0x0000007607767220 */ /* 0x040fe20000410000 */
[----:B------:R-:W-:Y:S01]  /*15760*/  FMUL.FTZ R119, R7, R119 ;  /* 0x0000007707777220 */ /* 0x000fe20000410000 */
[----:B------:R-:W-:Y:S01]  /*15770*/  STS [R9], R44 ;  /* 0x0000002c09007388 */ /* 0x000fe20000000800 */
[----:B------:R-:W-:Y:S01]  /*15780*/  @UP0 UIMAD UR6, UR27, UR5, UR9 ;  /* 0x000000051b0602a4 */ /* 0x000fe2000f8e0209 */
[----:B------:R-:W-:-:S02]  /*15790*/  F2FP.BF16.F32.PACK_AB R51, R51, R156 ;  /* 0x0000009c3333723e */ /* 0x000fc400000010ff */
[----:B------:R-:W-:Y:S01]  /*157a0*/  STS [R9+0x400], R43 ;  /* 0x0004002b09007388 */ /* 0x000fe20000000800 */
[----:B-1----:R-:W-:Y:S02]  /*157b0*/  F2FP.BF16.F32.PACK_AB R20, R159, R158 ;  /* 0x0000009e9f14723e */ /* 0x002fe400000010ff */
[----:B--2---:R-:W-:Y:S01]  /*157c0*/  F2FP.BF16.F32.PACK_AB R19, R161, R160 ;  /* 0x000000a0a113723e */ /* 0x004fe200000010ff */
        /* <DEDUP_REMOVED lines=12> */
[----:B------:R-:W-:Y:S04]  /*15890*/  STS [R0+0x4000], R40 ;  /* 0x0040002800007388 */ /* 0x000fe80000000800 */
        /* <DEDUP_REMOVED lines=14> */
[----:B--2---:R-:W-:Y:S02]  /*15980*/  F2FP.BF16.F32.PACK_AB R2, R129, R128 ;  /* 0x000000808102723e */ /* 0x004fe400000010ff */
[----:B-1----:R-:W-:Y:S01]  /*15990*/  F2FP.BF16.F32.PACK_AB R4, R171, R170 ;  /* 0x000000aaab04723e */ /* 0x002fe200000010ff */
        /* <DEDUP_REMOVED lines=8> */
.L_x_1124:
[----:B------:R-:W-:Y:S01]  /*15a20*/  ULDC.U8 UR4, c[0x0][0x3d9] ;  /* 0x0000f64000047ab9 */ /* 0x000fe20000000000 */
[----:B------:R-:W-:Y:S01]  /*15a30*/  STS [R3+0x6000], R51 ;  /* 0x0060003303007388 */ /* 0x000fe20000000800 */
[----:B------:R-:W-:Y:S01]  /*15a40*/  ISETP.NE.AND P1, PT, RZ, UR4, PT ;  /* 0x00000004ff007c0c */ /* 0x000fe2000bf25270 */
[----:B------:R-:W-:Y:S01]  /*15a50*/  ULDC.U8 UR7, c[0x0][0x3d8] ;  /* 0x0000f60000077ab9 */ /* 0x000fe20000000000 */
[C---:B------:R-:W-:Y:S01]  /*15a60*/  FMUL.FTZ R166, R7.reuse, R166 ;  /* 0x000000a607a67220 */ /* 0x040fe20000410000 */
[----:B------:R-:W-:Y:S01]  /*15a70*/  STS [R3+0x6400], R20 ;  /* 0x0064001403007388 */ /* 0x000fe20000000800 */
[----:B------:R-:W-:Y:S01]  /*15a80*/  ISETP.NE.AND P3, PT, RZ, UR7, PT ;  /* 0x00000007ff007c0c */ /* 0x000fe2000bf65270 */
[----:B------:R-:W-:Y:S01]  /*15a90*/  FMUL.FTZ R126, R7, R126 ;  /* 0x0000007e077e7220 */ /* 0x000fe20000410000 */
[C---:B------:R-:W-:Y:S01]  /*15aa0*/  FMUL.FTZ R164, R8.reuse, R164 ;  /* 0x000000a408a47220 */ /* 0x040fe20000410000 */
[----:B------:R-:W-:Y:S01]  /*15ab0*/  STS [R6+0x4000], R19 ;  /* 0x0040001306007388 */ /* 0x000fe20000000800 */
[----:B------:R-:W-:Y:S01]  /*15ac0*/  ISETP.EQ.AND P3, PT, RZ, UR4, P3 ;  /* 0x00000004ff007c0c */ /* 0x000fe20009f62270 */
[C---:B------:R-:W-:Y:S01]  /*15ad0*/  FMUL.FTZ R165, R8.reuse, R165 ;  /* 0x000000a508a57220 */ /* 0x040fe20000410000 */
[----:B------:R-:W-:Y:S01]  /*15ae0*/  FMUL.FTZ R124, R8, R124 ;  /* 0x0000007c087c7220 */ /* 0x000fe20000410000 */
[----:B------:R-:W-:Y:S04]  /*15af0*/  STS [R6+0x4400], R18 ;  /* 0x0044001206007388 */ /* 0x000fe80000000800 */
[----:B------:R-:W-:Y:S04]  /*15b00*/  STS [R5+0x4000], R15 ;  /* 0x0040000f05007388 */ /* 0x000fe80000000800 */
[----:B------:R1:W-:Y:S02]  /*15b10*/  STS [R5+0x4400], R14 ;  /* 0x0044000e05007388 */ /* 0x0003e40000000800 */
[----:B------:R-:W-:-:S02]  /*15b20*/  @!P3 PLOP3.LUT P2, PT, PT, PT, PT, 0x8, 0x0 ;  /* 0x000000000000b81c */ /* 0x000fc40003f4e170 */
[----:B------:R-:W-:Y:S04]  /*15b30*/  STS [R6+0x6000], R17 ;  /* 0x0060001106007388 */ /* 0x000fe80000000800 */
[----:B------:R2:W-:Y:S04]  /*15b40*/  STS [R6+0x6400], R16 ;  /* 0x0064001006007388 */ /* 0x0005e80000000800 */
[----:B------:R-:W-:Y:S04]  /*15b50*/  STS [R5+0x6000], R13 ;  /* 0x0060000d05007388 */ /* 0x000fe80000000800 */
[----:B------:R3:W-:Y:S04]  /*15b60*/  STS [R5+0x6400], R12 ;  /* 0x0064000c05007388 */ /* 0x0007e80000000800 */
[----:B------:R4:W-:Y:S01]  /*15b70*/  STS [R10+0x4000], R11 ;  /* 0x0040000b0a007388 */ /* 0x0009e20000000800 */
[----:B------:R-:W4:Y:S01]  /*15b80*/  S2R R25, SR_CTAID.Z ;  /* 0x0000000000197919 */ /* 0x000f220000002700 */
[----:B-1----:R-:W1:Y:S01]  /*15b90*/  S2R R14, SR_CTAID.Y ;  /* 0x00000000000e7919 */ /* 0x002e620000002600 */
[----:B------:R-:W1:Y:S01]  /*15ba0*/  S2R R20, SR_TID.X ;  /* 0x0000000000147919 */ /* 0x000e620000002100 */
[C---:B--2---:R-:W-:Y:S01]  /*15bb0*/  FMUL.FTZ R6, R7.reuse, R167 ;  /* 0x000000a707067220 */ /* 0x044fe20000410000 */
[----:B------:R-:W-:Y:S01]  /*15bc0*/  FMUL.FTZ R7, R7, R127 ;  /* 0x0000007f07077220 */ /* 0x000fe20000410000 */
[----:B------:R-:W2:Y:S03]  /*15bd0*/  S2R R16, SR_CTAID.X ;  /* 0x0000000000107919 */ /* 0x000ea60000002500 */
[----:B------:R-:W-:Y:S01]  /*15be0*/  F2FP.BF16.F32.PACK_AB R6, R6, R166 ;  /* 0x000000a60606723e */ /* 0x000fe200000010ff */
[----:B------:R5:W-:Y:S01]  /*15bf0*/  STS [R10+0x4400], R4 ;  /* 0x004400040a007388 */ /* 0x000be20000000800 */
[----:B---3--:R-:W3:Y:S01]  /*15c00*/  @P1 LDC.64 R12, c[0x0][0x2c0] ;  /* 0x0000b000ff0c1b82 */ /* 0x008ee20000000a00 */
[----:B------:R-:W-:Y:S01]  /*15c10*/  FMUL.FTZ R5, R8, R125 ;  /* 0x0000007d08057220 */ /* 0x000fe20000410000 */
[----:B------:R-:W-:Y:S01]  /*15c20*/  F2FP.BF16.F32.PACK_AB R8, R165, R164 ;  /* 0x000000a4a508723e */ /* 0x000fe200000010ff */
[----:B------:R1:W-:Y:S01]  /*15c30*/  STS [R9+0x4400], R0 ;  /* 0x0044000009007388 */ /* 0x0003e20000000800 */
[----:B------:R-:W-:-:S02]  /*15c40*/  F2FP.BF16.F32.PACK_AB R7, R7, R126 ;  /* 0x0000007e0707723e */ /* 0x000fc400000010ff */
[----:B------:R-:W-:Y:S01]  /*15c50*/  F2FP.BF16.F32.PACK_AB R5, R5, R124 ;  /* 0x0000007c0505723e */ /* 0x000fe200000010ff */
[----:B------:R2:W-:Y:S01]  /*15c60*/  STS [R9+0x4000], R2 ;  /* 0x0040000209007388 */ /* 0x0005e20000000800 */
[----:B----4-:R-:W4:Y:S01]  /*15c70*/  @P1 LDC R11, c[0x0][0x2c0] ;  /* 0x0000b000ff0b1b82 */ /* 0x010f220000000800 */
[----:B-----5:R-:W-:Y:S02]  /*15c80*/  @P1 MOV R4, 0x1 ;  /* 0x0000000100041802 */ /* 0x020fe40000000f00 */
[----:B-1----:R-:W-:Y:S02]  /*15c90*/  LOP3.LUT R0, R53, 0xffffffe0, RZ, 0xc0, !PT ;  /* 0xffffffe035007812 */ /* 0x002fe400078ec0ff */
[----:B--2---:R-:W-:-:S03]  /*15ca0*/  @!P3 CS2R R2, SRZ ;  /* 0x000000000002b805 */ /* 0x004fc6000001ff00 */
[----:B------:R-:W-:Y:S02]  /*15cb0*/  IMAD.IADD R17, R173, 0x1, -R0 ;  /* 0x00000001ad117824 */ /* 0x000fe400078e0a00 */
[----:B---3--:R-:W-:Y:S01]  /*15cc0*/  @P1 IMAD R0, R13, R12, RZ ;  /* 0x0000000c0d001224 */ /* 0x008fe200078e02ff */
[----:B------:R-:W-:Y:S06]  /*15cd0*/  @!P3 BRA `(.L_x_1125) ;  /* 0x000000000020b947 */ /* 0x000fec0003800000 */
        /* <DEDUP_REMOVED lines=8> */
.L_x_1125:
[----:B------:R-:W-:Y:S05]  /*15d60*/  @P1 BRA `(.L_x_1126) ;  /* 0x0000000000181947 */ /* 0x000fea0003800000 */
[----:B------:R-:W1:Y:S01]  /*15d70*/  LDC R0, c[0x0][0x2c4] ;  /* 0x0000b100ff007b82 */ /* 0x000e620000000800 */
[----:B------:R-:W-:Y:S02]  /*15d80*/  ISETP.NE.AND P1, PT, RZ, UR7, PT ;  /* 0x00000007ff007c0c */ /* 0x000fe4000bf25270 */
[----:B----4-:R-:W-:-:S05]  /*15d90*/  MOV R11, 0x1 ;  /* 0x00000001000b7802 */ /* 0x010fca0000000f00 */
[----:B------:R-:W2:Y:S08]  /*15da0*/  LDC R4, c[0x0][0x270] ;  /* 0x00009c00ff047b82 */ /* 0x000eb00000000800 */
[----:B-1----:R-:W2:Y:S02]  /*15db0*/  @P1 LDC R0, c[0x0][0x2e4] ;  /* 0x0000b900ff001b82 */ /* 0x002ea40000000800 */
[----:B--2---:R-:W-:-:S07]  /*15dc0*/  IMAD R4, R0, R4, RZ ;  /* 0x0000000400047224 */ /* 0x004fce00078e02ff */
.L_x_1126:
[----:B------:R1:W-:Y:S01]  /*15dd0*/  STS [R10+0x6000], R8 ;  /* 0x006000080a007388 */ /* 0x0003e20000000800 */
[----:B------:R-:W-:Y:S01]  /*15de0*/  IMAD R4, R14, R4, RZ ;  /* 0x000000040e047224 */ /* 0x000fe200078e02ff */
[----:B------:R-:W2:Y:S01]  /*15df0*/  @P6 LDC R13, c[0x0][0x2e8] ;  /* 0x0000ba00ff0d6b82 */ /* 0x000ea20000000800 */
[----:B------:R-:W-:Y:S01]  /*15e00*/  SHF.R.S32.HI R18, RZ, 0x1f, R20 ;  /* 0x0000001fff127819 */ /* 0x000fe20000011414 */
[----:B------:R3:W-:Y:S01]  /*15e10*/  STS [R10+0x6400], R6 ;  /* 0x006400060a007388 */ /* 0x0007e20000000800 */
[----:B------:R-:W-:Y:S01]  /*15e20*/  @P4 MUFU.LG2 R15, R132 ;  /* 0x00000084000f4308 */ /* 0x000fe20000000c00 */
[----:B------:R-:W-:Y:S01]  /*15e30*/  SEL R4, R4, RZ, !P2 ;  /* 0x000000ff04047207 */ /* 0x000fe20005000000 */
[----:B------:R-:W-:Y:S01]  /*15e40*/  IMAD.MOV.U32 R22, RZ, RZ, 0x7f800000 ;  /* 0x7f800000ff167424 */ /* 0x000fe200078e00ff */
[----:B------:R4:W-:Y:S01]  /*15e50*/  STS [R9+0x6000], R5 ;  /* 0x0060000509007388 */ /* 0x0009e20000000800 */
[----:B------:R-:W-:Y:S01]  /*15e60*/  LEA.HI R18, R18, R20, RZ, 0x3 ;  /* 0x0000001412127211 */ /* 0x000fe200078f18ff */
[----:B------:R-:W5:Y:S01]  /*15e70*/  @P4 LDC R14, c[0x0][0x2e8] ;  /* 0x0000ba00ff0e4b82 */ /* 0x000f620000000800 */
[----:B------:R-:W-:Y:S01]  /*15e80*/  IMAD R0, R25, R0, R4 ;  /* 0x0000000019007224 */ /* 0x000fe200078e0204 */
[----:B------:R4:W-:Y:S01]  /*15e90*/  STS [R9+0x6400], R7 ;  /* 0x0064000709007388 */ /* 0x0009e20000000800 */
[----:B------:R-:W-:Y:S01]  /*15ea0*/  MOV R21, 0x7f800000 ;  /* 0x7f80000000157802 */ /* 0x000fe20000000f00 */
[----:B------:R-:W-:Y:S01]  /*15eb0*/  IMAD.MOV.U32 R19, RZ, RZ, 0x7f800000 ;  /* 0x7f800000ff137424 */ /* 0x000fe200078e00ff */
[----:B------:R-:W-:Y:S03]  /*15ec0*/  BSSY B0, `(.L_x_1127) ;  /* 0x0000059000007945 */ /* 0x000fe60003800000 */
[----:B------:R-:W-:Y:S08]  /*15ed0*/  BAR.SYNC.DEFER_BLOCKING 0x0 ;  /* 0x0000000000007b1d */ /* 0x000ff00000010000 */
[----:B------:R-:W5:Y:S01]  /*15ee0*/  @P5 LDC R12, c[0x0][0x2e8] ;  /* 0x0000ba00ff0c5b82 */ /* 0x000f620000000800 */
[----:B-1----:R-:W-:Y:S01]  /*15ef0*/  @P0 MUFU.LG2 R8, R138 ;  /* 0x0000008a00080308 */ /* 0x002fe20000000c00 */
[----:B---3--:R-:W-:Y:S01]  /*15f00*/  SHF.R.S32.HI R10, RZ, 0x3, R18 ;  /* 0x00000003ff0a7819 */ /* 0x008fe20000011412 */
[----:B----4-:R-:W-:-:S05]  /*15f10*/  IMAD R5, R16, R11, RZ ;  /* 0x0000000b10057224 */ /* 0x010fca00078e02ff */
[----:B------:R-:W1:Y:S01]  /*15f20*/  @P0 LDC R16, c[0x0][0x2e8] ;  /* 0x0000ba00ff100b82 */ /* 0x000e620000000800 */
[----:B------:R-:W-:Y:S01]  /*15f30*/  IMAD.SHL.U32 R5, R5, 0x80, RZ ;  /* 0x0000008005057824 */ /* 0x000fe200078e00ff */
[----:B------:R-:W3:Y:S01]  /*15f40*/  @P6 MUFU.LG2 R9, R137 ;  /* 0x0000008900096308 */ /* 0x000ee20000000c00 */
[----:B------:R4:W1:Y:S03]  /*15f50*/  LDS.128 R32, [R224+0x3800] ;  /* 0x00380000e0207984 */ /* 0x0008660000000c00 */
[--C-:B------:R-:W-:Y:S01]  /*15f60*/  IADD3 R6, P2, P1, R5, R2, R0.reuse ;  /* 0x0000000205067210 */ /* 0x100fe2000795e000 */
[----:B------:R4:W1:Y:S01]  /*15f70*/  LDS.128 R28, [R224+0x7800] ;  /* 0x00780000e01c7984 */ /* 0x0008620000000c00 */
[----:B------:R-:W-:Y:S02]  /*15f80*/  SHF.R.S32.HI R4, RZ, 0x1f, R5 ;  /* 0x0000001fff047819 */ /* 0x000fe40000011405 */
[----:B------:R-:W4:Y:S01]  /*15f90*/  @P5 MUFU.LG2 R7, R139 ;  /* 0x0000008b00075308 */ /* 0x000f220000000c00 */
[----:B------:R-:W-:Y:S01]  /*15fa0*/  SHF.R.S32.HI R2, RZ, 0x1f, R0 ;  /* 0x0000001fff027819 */ /* 0x000fe20000011400 */
[----:B------:R-:W-:-:S03]  /*15fb0*/  VIADD R0, R10, 0x10 ;  /* 0x000000100a007836 */ /* 0x000fc60000000000 */
[----:B------:R-:W-:Y:S01]  /*15fc0*/  IADD3.X R5, R4, R3, R2, P2, P1 ;  /* 0x0000000304057210 */ /* 0x000fe200017e2402 */
[----:B------:R-:W-:Y:S01]  /*15fd0*/  VIADD R2, R10, 0x20 ;  /* 0x000000200a027836 */ /* 0x000fe20000000000 */
[----:B------:R-:W-:Y:S01]  /*15fe0*/  ISETP.NE.AND P1, PT, R172, RZ, PT ;  /* 0x000000ffac00720c */ /* 0x000fe20003f25270 */
[----:B---3--:R-:W-:Y:S01]  /*15ff0*/  @P6 FMUL.FTZ R3, R9, 0.69314718246459960938 ;  /* 0x3f31721809036820 */ /* 0x008fe20000410000 */
[----:B------:R-:W-:Y:S02]  /*16000*/  ISETP.GE.AND P4, PT, R0, UR22, PT ;  /* 0x0000001600007c0c */ /* 0x000fe4000bf86270 */
[----:B------:R-:W-:Y:S01]  /*16010*/  IADD3 R0, R10, 0x30, RZ ;  /* 0x000000300a007810 */ /* 0x000fe20007ffe0ff */
[----:B--2---:R-:W-:Y:S01]  /*16020*/  @P6 FFMA.FTZ R22, R134, R13, R3 ;  /* 0x0000000d86166223 */ /* 0x004fe20000010003 */
[----:B------:R-:W-:Y:S02]  /*16030*/  LOP3.LUT P6, RZ, R17, 0x3, RZ, 0xc0, !PT ;  /* 0x0000000311ff7812 */ /* 0x000fe400078cc0ff */
[----:B------:R-:W-:Y:S01]  /*16040*/  ISETP.GE.AND P2, PT, R0, UR22, PT ;  /* 0x0000001600007c0c */ /* 0x000fe2000bf46270 */
[----:B------:R-:W-:Y:S01]  /*16050*/  VIADD R0, R10, 0x50 ;  /* 0x000000500a007836 */ /* 0x000fe20000000000 */
[----:B------:R-:W-:-:S03]  /*16060*/  ISETP.GE.AND P3, PT, R2, UR22, PT ;  /* 0x0000001602007c0c */ /* 0x000fc6000bf66270 */
[----:B------:R-:W-:Y:S01]  /*16070*/  @P1 FMUL.FTZ R4, R15, 0.69314718246459960938 ;  /* 0x3f3172180f041820 */ /* 0x000fe20000410000 */
[----:B------:R-:W-:Y:S02]  /*16080*/  IADD3 R2, R10, 0x40, RZ ;  /* 0x000000400a027810 */ /* 0x000fe40007ffe0ff */
[----:B------:R-:W-:Y:S01]  /*16090*/  LOP3.LUT R3, R18, 0xfffffff8, RZ, 0xc0, !PT ;  /* 0xfffffff812037812 */ /* 0x000fe200078ec0ff */
[----:B-----5:R-:W-:Y:S01]  /*160a0*/  @P1 FFMA.FTZ R21, R135, R14, R4 ;  /* 0x0000000e87151223 */ /* 0x020fe20000010004 */
[----:B------:R-:W-:Y:S01]  /*160b0*/  @P0 FMUL.FTZ R4, R8, 0.69314718246459960938 ;  /* 0x3f31721808040820 */ /* 0x000fe20000410000 */
[----:B------:R-:W-:Y:S01]  /*160c0*/  ISETP.GE.AND P1, PT, R2, UR22, PT ;  /* 0x0000001602007c0c */ /* 0x000fe2000bf26270 */
[----:B----4-:R-:W-:Y:S01]  /*160d0*/  @P5 FMUL.FTZ R2, R7, 0.69314718246459960938 ;  /* 0x3f31721807025820 */ /* 0x010fe20000410000 */
[----:B------:R-:W-:Y:S02]  /*160e0*/  IMAD.MOV.U32 R18, RZ, RZ, 0x7f800000 ;  /* 0x7f800000ff127424 */ /* 0x000fe400078e00ff */
[----:B-1----:R-:W-:Y:S01]  /*160f0*/  @P0 FFMA.FTZ R19, R133, R16, R4 ;  /* 0x0000001085130223 */ /* 0x002fe20000010004 */
[----:B------:R-:W-:Y:S01]  /*16100*/  ISETP.GE.AND P0, PT, R0, UR22, PT ;  /* 0x0000001600007c0c */ /* 0x000fe2000bf06270 */
[----:B------:R-:W-:Y:S01]  /*16110*/  @P5 FFMA.FTZ R18, R136, R12, R2 ;  /* 0x0000000c88125223 */ /* 0x000fe20000010002 */
[----:B------:R-:W-:-:S04]  /*16120*/  IADD3 R0, -R3, R20, RZ ;  /* 0x0000001403007210 */ /* 0x000fc80007ffe1ff */
[----:B------:R-:W-:Y:S01]  /*16130*/  SHF.L.U32 R16, R0, 0x3, RZ ;  /* 0x0000000300107819 */ /* 0x000fe200000006ff */
[----:B------:R-:W-:Y:S06]  /*16140*/  @P6 BRA `(.L_x_1128) ;  /* 0x0000000000c06947 */ /* 0x000fec0003800000 */
[----:B------:R-:W2:Y:S01]  /*16150*/  LDL.LU R26, [R1+0x64] ;  /* 0x00006400011a7983 */ /* 0x000ea20000300800 */
[----:B------:R-:W-:Y:S02]  /*16160*/  SHF.R.S32.HI R0, RZ, 0x1f, R52 ;  /* 0x0000001fff007819 */ /* 0x000fe40000011434 */
[----:B------:R-:W-:Y:S02]  /*16170*/  P2R R24, PR, RZ, 0x2 ;  /* 0x00000002ff187803 */ /* 0x000fe40000000000 */
[----:B------:R-:W-:Y:S02]  /*16180*/  LEA.HI R0, R0, R52, RZ, 0x2 ;  /* 0x0000003400007211 */ /* 0x000fe400078f10ff */
[----:B------:R-:W-:Y:S02]  /*16190*/  P2R R23, PR, RZ, 0x1 ;  /* 0x00000001ff177803 */ /* 0x000fe40000000000 */
[----:B------:R-:W-:Y:S02]  /*161a0*/  LOP3.LUT R0, R0, 0xffffffc, RZ, 0xc0, !PT ;  /* 0x0ffffffc00007812 */ /* 0x000fe400078ec0ff */
[----:B------:R-:W-:-:S03]  /*161b0*/  P2R R20, PR, RZ, 0x4 ;  /* 0x00000004ff147803 */ /* 0x000fc60000000000 */
[----:B------:R-:W-:-:S04]  /*161c0*/  IMAD.IADD R0, R52, 0x1, -R0 ;  /* 0x0000000134007824 */ /* 0x000fc800078e0a00 */
[----:B--2---:R-:W-:-:S04]  /*161d0*/  IMAD R2, R0, 0x10, R26 ;  /* 0x0000001000027824 */ /* 0x004fc800078e021a */
        /* <DEDUP_REMOVED lines=39> */
.L_x_1128:
[----:B------:R-:W-:Y:S05]  /*16450*/  BSYNC B0 ;  /* 0x0000000000007941 */ /* 0x000fea0003800000 */
.L_x_1127:
        /* <DEDUP_REMOVED lines=31> */
.L_x_1130:
[----:B------:R-:W-:Y:S05]  /*16650*/  BSYNC B0 ;  /* 0x0000000000007941 */ /* 0x000fea0003800000 */
.L_x_1129:
        /* <DEDUP_REMOVED lines=19> */
.L_x_1132:
[----:B------:R-:W-:Y:S05]  /*16790*/  BSYNC B0 ;  /* 0x0000000000007941 */ /* 0x000fea0003800000 */
.L_x_1131:
        /* <DEDUP_REMOVED lines=18> */
.L_x_1134:
[----:B------:R-:W-:Y:S05]  /*168c0*/  BSYNC B0 ;  /* 0x0000000000007941 */ /* 0x000fea0003800000 */
.L_x_1133:
        /* <DEDUP_REMOVED lines=18> */
.L_x_1136:
[----:B------:R-:W-:Y:S05]  /*169f0*/  BSYNC B0 ;  /* 0x0000000000007941 */ /* 0x000fea0003800000 */
.L_x_1135:
        /* <DEDUP_REMOVED lines=18> */
.L_x_1138:
[----:B------:R-:W-:Y:S05]  /*16b20*/  BSYNC B0 ;  /* 0x0000000000007941 */ /* 0x000fea0003800000 */
.L_x_1137:
        /* <DEDUP_REMOVED lines=18> */
.L_x_1140:
[----:B------:R-:W-:Y:S05]  /*16c50*/  BSYNC B0 ;  /* 0x0000000000007941 */ /* 0x000fea0003800000 */
.L_x_1139:
        /* <DEDUP_REMOVED lines=18> */
.L_x_1142:
[----:B------:R-:W-:Y:S05]  /*16d80*/  BSYNC B0 ;  /* 0x0000000000007941 */ /* 0x000fea0003800000 */
.L_x_1141:
        /* <DEDUP_REMOVED lines=16> */
.L_x_1110:
[----:B------:R-:W-:Y:S01]  /*16e90*/  ULDC.U8 UR7, c[0x0][0x3d9] ;  /* 0x0000f64000077ab9 */ /* 0x000fe20000000000 */
[----:B------:R-:W-:Y:S01]  /*16ea0*/  UISETP.NE.AND UP0, UPT, UR27, -0x1, UPT ;  /* 0xffffffff1b00788c */ /* 0x000fe2000bf05270 */
[----:B------:R-:W-:Y:S01]  /*16eb0*/  LEA.HI R8, R33, R89, RZ, 0x3 ;  /* 0x0000005921087211 */ /* 0x000fe200078f18ff */
[----:B------:R-:W-:Y:S01]  /*16ec0*/  UISETP.NE.AND UP3, UPT, UR7, URZ, UPT ;  /* 0x0000003f0700728c */ /* 0x000fe2000bf65270 */
[C---:B------:R-:W-:Y:S01]  /*16ed0*/  LOP3.LUT P6, RZ, R89.reuse, 0x7, RZ, 0xc0, !PT ;  /* 0x0000000759ff7812 */ /* 0x040fe200078cc0ff */
[----:B------:R-:W-:Y:S01]  /*16ee0*/  UIADD3 UR14, -UR13, UR14, URZ ;  /* 0x0000000e0d0e7290 */ /* 0x000fe2000fffe13f */
[----:B------:R-:W-:Y:S01]  /*16ef0*/  LOP3.LUT R0, R8, 0x1ffffff8, RZ, 0xc0, !PT ;  /* 0x1ffffff808007812 */ /* 0x000fe200078ec0ff */
[----:B------:R-:W-:Y:S01]  /*16f00*/  IMAD.U32 R6, RZ, RZ, UR28 ;  /* 0x0000001cff067e24 */ /* 0x000fe2000f8e00ff */
[----:B------:R-:W-:Y:S01]  /*16f10*/  SHF.R.S32.HI R8, RZ, 0x3, R8 ;  /* 0x00000003ff087819 */ /* 0x000fe20000011408 */
[----:B------:R-:W-:Y:S02]  /*16f20*/  BSSY B0, `(.L_x_1143) ;  /* 0x000004b000007945 */ /* 0x000fe40003800000 */
[----:B------:R-:W-:Y:S01]  /*16f30*/  IMAD.IADD R0, R89, 0x1, -R0 ;  /* 0x0000000159007824 */ /* 0x000fe200078e0a00 */
[----:B------:R-:W-:Y:S01]  /*16f40*/  @!UP0 USHF.R.S32.HI UR12, URZ, 0x1f, UR15 ;  /* 0x0000001f3f0c8899 */ /* 0x000fe2000801140f */
[----:B------:R-:W-:Y:S01]  /*16f50*/  SHF.R.S32.HI R9, RZ, 0x1f, R8 ;  /* 0x0000001fff097819 */ /* 0x000fe20000011408 */
[----:B------:R-:W-:Y:S01]  /*16f60*/  @UP3 ULDC.64 UR4, c[0x0][0x2c0] ;  /* 0x0000b00000043ab9 */ /* 0x000fe20000000a00 */
[----:B------:R-:W-:Y:S01]  /*16f70*/  @UP0 ULDC.64 UR10, c[0x0][0x298] ;  /* 0x0000a600000a0ab9 */ /* 0x000fe20000000a00 */
[----:B------:R-:W-:Y:S01]  /*16f80*/  @UP3 UIMAD UR9, UR5, UR4, URZ ;  /* 0x00000004050932a4 */ /* 0x000fe2000f8e023f */
[----:B------:R-:W-:Y:S01]  /*16f90*/  IMAD.SHL.U32 R0, R0, 0x8, RZ ;  /* 0x0000000800007824 */ /* 0x000fe200078e00ff */
[----:B------:R-:W-:Y:S01]  /*16fa0*/  @UP0 UIMAD.WIDE.U32 UR16, UR27, UR10, URZ ;  /* 0x0000000a1b1002a5 */ /* 0x000fe2000f8e003f */
[C---:B------:R-:W-:Y:S01]  /*16fb0*/  VIADD R14, R8.reuse, 0x10 ;  /* 0x00000010080e7836 */ /* 0x040fe20000000000 */
[----:B------:R-:W-:Y:S01]  /*16fc0*/  @!UP0 ULDC.64 UR4, c[0x0][0x290] ;  /* 0x0000a40000048ab9 */ /* 0x000fe20000000a00 */
[C---:B------:R-:W-:Y:S01]  /*16fd0*/  VIADD R15, R8.reuse, 0x20 ;  /* 0x00000020080f7836 */ /* 0x040fe20000000000 */
[----:B------:R-:W-:Y:S01]  /*16fe0*/  @!UP0 UIMAD UR10, UR12, UR4, URZ ;  /* 0x000000040c0a82a4 */ /* 0x000fe2000f8e023f */
[C---:B------:R-:W-:Y:S01]  /*16ff0*/  VIADD R16, R8.reuse, 0x30 ;  /* 0x0000003008107836 */ /* 0x040fe20000000000 */
[----:B------:R-:W-:Y:S01]  /*17000*/  @!UP0 UIMAD.WIDE.U32 UR18, UR15, UR4, URZ ;  /* 0x000000040f1282a5 */ /* 0x000fe2000f8e003f */
[C---:B------:R-:W-:Y:S01]  /*17010*/  VIADD R18, R8.reuse, 0x40 ;  /* 0x0000004008127836 */ /* 0x040fe20000000000 */
[----:B------:R-:W-:Y:S01]  /*17020*/  @UP0 UIMAD UR11, UR27, UR11, UR17 ;  /* 0x0000000b1b0b02a4 */ /* 0x000fe2000f8e0211 */
[----:B------:R-:W-:Y:S01]  /*17030*/  ISETP.GE.OR P5, PT, R8, UR14, P6 ;  /* 0x0000000e08007c0c */ /* 0x000fe2000b7a6670 */
[----:B------:R-:W-:Y:S01]  /*17040*/  @!UP0 UIMAD UR17, UR15, UR5, UR10 ;  /* 0x000000050f1182a4 */ /* 0x000fe2000f8e020a */
[----:B------:R-:W-:Y:S01]  /*17050*/  ISETP.GE.AND P2, PT, R14, UR14, PT ;  /* 0x0000000e0e007c0c */ /* 0x000fe2000bf46270 */
[----:B------:R-:W-:Y:S01]  /*17060*/  ULDC.U8 UR12, c[0x0][0x3d8] ;  /* 0x0000f600000c7ab9 */ /* 0x000fe20000000000 */
[----:B------:R-:W-:Y:S01]  /*17070*/  @!UP0 UMOV UR16, UR18 ;  /* 0x0000001200108c82 */ /* 0x000fe20008000000 */
[----:B------:R-:W-:Y:S01]  /*17080*/  @!UP0 UIADD3 UR11, UR19, UR17, URZ ;  /* 0x00000011130b8290 */ /* 0x000fe2000fffe03f */
[----:B------:R-:W-:Y:S01]  /*17090*/  IADD3 R2, P0, R0, UR16, RZ ;  /* 0x0000001000027c10 */ /* 0x000fe2000ff1e0ff */
[----:B------:R-:W-:Y:S01]  /*170a0*/  UISETP.NE.AND UP0, UPT, UR12, URZ, !UP3 ;  /* 0x0000003f0c00728c */ /* 0x000fe2000df05270 */
[----:B------:R-:W-:Y:S01]  /*170b0*/  ISETP.GE.AND P1, PT, R15, UR14, PT ;  /* 0x0000000e0f007c0c */ /* 0x000fe2000bf26270 */
[----:B------:R-:W-:Y:S01]  /*170c0*/  USHF.R.S32.HI UR10, URZ, 0x1f, UR8 ;  /* 0x0000001f3f0a7899 */ /* 0x000fe20008011408 */
[----:B------:R-:W-:Y:S01]  /*170d0*/  ISETP.GE.AND P4, PT, R16, UR14, PT ;  /* 0x0000000e10007c0c */ /* 0x000fe2000bf86270 */
[----:B------:R-:W-:Y:S01]  /*170e0*/  UISETP.NE.AND UP2, UPT, UR12, URZ, UPT ;  /* 0x0000003f0c00728c */ /* 0x000fe2000bf45270 */
[----:B------:R-:W-:Y:S01]  /*170f0*/  LEA.HI.X.SX32 R3, R0, UR11, 0x1, P0 ;  /* 0x0000000b00037c11 */ /* 0x000fe200080f0eff */
[----:B------:R-:W-:Y:S01]  /*17100*/  ULDC.64 UR4, c[0x0][0x2a0] ;  /* 0x0000a80000047ab9 */ /* 0x000fe20000000a00 */
[----:B------:R-:W-:Y:S01]  /*17110*/  ISETP.GE.AND P0, PT, R8, UR14, PT ;  /* 0x0000000e08007c0c */ /* 0x000fe2000bf06270 */
[----:B------:R-:W-:Y:S01]  /*17120*/  UIMAD UR10, UR10, UR4, URZ ;  /* 0x000000040a0a72a4 */ /* 0x000fe2000f8e023f */
[----:B------:R-:W-:Y:S01]  /*17130*/  IMAD.U32 R0, RZ, RZ, UR4 ;  /* 0x00000004ff007e24 */ /* 0x000fe2000f8e00ff */
[----:B------:R-:W-:Y:S01]  /*17140*/  UISETP.EQ.AND UP2, UPT, UR7, URZ, UP2 ;  /* 0x0000003f0700728c */ /* 0x000fe20009742270 */
[----:B------:R-:W-:Y:S01]  /*17150*/  ISETP.GE.AND P3, PT, R18, UR14, PT ;  /* 0x0000000e12007c0c */ /* 0x000fe2000bf66270 */
[----:B------:R-:W-:Y:S01]  /*17160*/  UIMAD UR5, UR8, UR5, UR10 ;  /* 0x00000005080572a4 */ /* 0x000fe2000f8e020a */
[----:B------:R-:W-:Y:S01]  /*17170*/  IMAD.WIDE.U32 R12, R0, UR8, R2 ;  /* 0x00000008000c7c25 */ /* 0x000fe2000f8e0002 */
[----:B------:R-:W-:Y:S01]  /*17180*/  @!UP3 ULDC UR7, c[0x0][0x2c4] ;  /* 0x0000b1000007bab9 */ /* 0x000fe20000000800 */
[----:B------:R-:W-:Y:S01]  /*17190*/  UISETP.NE.OR UP1, UPT, UR27, -0x1, !UP2 ;  /* 0xffffffff1b00788c */ /* 0x000fe2000d725670 */
[----:B------:R-:W-:Y:S01]  /*171a0*/  @UP0 ULDC UR7, c[0x0][0x2e4] ;  /* 0x0000b90000070ab9 */ /* 0x000fe20000000800 */
[----:B------:R-:W-:Y:S01]  /*171b0*/  @UP3 UMOV UR10, 0x1 ;  /* 0x00000001000a3882 */ /* 0x000fe20000000000 */
[----:B------:R-:W-:Y:S01]  /*171c0*/  @!UP3 UIMAD UR10, UR7, UR6, URZ ;  /* 0x00000006070ab2a4 */ /* 0x000fe2000f8e023f */
[----:B------:R-:W-:-:S02]  /*171d0*/  VIADD R11, R13, UR5 ;  /* 0x000000050d0b7c36 */ /* 0x000fc40008000000 */
[----:B------:R-:W-:Y:S01]  /*171e0*/  @UP2 ULDC UR11, c[0x0][0x2c4] ;  /* 0x0000b100000b2ab9 */ /* 0x000fe20000000800 */
[----:B------:R-:W-:Y:S01]  /*171f0*/  @UP3 ULDC UR4, c[0x0][0x2c0] ;  /* 0x0000b00000043ab9 */ /* 0x000fe20000000800 */
[----:B------:R-:W-:Y:S01]  /*17200*/  UIMAD UR10, UR15, UR10, URZ ;  /* 0x0000000a0f0a72a4 */ /* 0x000fe2000f8e023f */
[----:B------:R-:W-:Y:S01]  /*17210*/  IMAD.WIDE R6, R6, 0x80, R8 ;  /* 0x0000008006067825 */ /* 0x000fe200078e0208 */
[----:B------:R-:W-:Y:S01]  /*17220*/  @!UP3 UMOV UR9, UR7 ;  /* 0x000000070009bc82 */ /* 0x000fe20008000000 */
[----:B------:R-:W-:Y:S02]  /*17230*/  @!UP1 UIMAD UR27, UR15, UR11, URZ ;  /* 0x0000000b0f1b92a4 */ /* 0x000fe4000f8e023f */
[----:B------:R-:W-:Y:S01]  /*17240*/  USEL UR10, UR10, URZ, !UP2 ;  /* 0x0000003f0a0a7287 */ /* 0x000fe2000d000000 */
[----:B------:R-:W-:Y:S01]  /*17250*/  VIADD R20, R8, 0x50 ;  /* 0x0000005008147836 */ /* 0x000fe20000000000 */
[----:B------:R-:W-:Y:S01]  /*17260*/  @!UP3 UMOV UR4, 0x1 ;  /* 0x000000010004b882 */ /* 0x000fe20000000000 */
[----:B------:R-:W-:Y:S01]  /*17270*/  @!UP2 UMOV UR16, URZ ;  /* 0x0000003f0010ac82 */ /* 0x000fe20008000000 */
[----:B------:R-:W-:-:S02]  /*17280*/  UIMAD UR9, UR8, UR9, UR10 ;  /* 0x00000009080972a4 */ /* 0x000fc4000f8e020a */
[----:B------:R-:W-:Y:S01]  /*17290*/  UIMAD UR13, UR13, UR4, URZ ;  /* 0x000000040d0d72a4 */ /* 0x000fe2000f8e023f */
        /* <DEDUP_REMOVED lines=19> */
.L_x_1144:
[----:B------:R-:W-:Y:S05]  /*173d0*/  BSYNC B0 ;  /* 0x0000000000007941 */ /* 0x000fea0003800000 */
.L_x_1143:
        /* <DEDUP_REMOVED lines=8> */
[----:B--2---:R-:W-:Y:S02]  /*17460*/  IMAD R4, R2, UR6, RZ ;  /* 0x0000000602047c24 */ /* 0x004fe4000f8e02ff */
        /* <DEDUP_REMOVED lines=9> */
.L_x_1146:
[----:B------:R-:W-:Y:S05]  /*17500*/  BSYNC B0 ;  /* 0x0000000000007941 */ /* 0x000fea0003800000 */
.L_x_1145:
        /* <DEDUP_REMOVED lines=8> */
[----:B--23--:R-:W-:Y:S02]  /*17590*/  IMAD R4, R2, UR6, RZ ;  /* 0x0000000602047c24 */ /* 0x00cfe4000f8e02ff */
        /* <DEDUP_REMOVED lines=9> */
.L_x_1148:
[----:B------:R-:W-:Y:S05]  /*17630*/  BSYNC B0 ;  /* 0x0000000000007941 */ /* 0x000fea0003800000 */
.L_x_1147:
[----:B------:R-:W-:Y:S01]  /*17640*/  BSSY B0, `(.L_x_1149) ;  /* 0x0000011000007945 */ /* 0x000fe20003800000 */
[----:B------:R-:W-:-:S03]  /*17650*/  ISETP.GE.AND P1, PT, R17, UR14, PT ;  /* 0x0000000e11007c0c */ /* 0x000fc6000bf26270 */
[----:B------:R-:W-:Y:S10]  /*17660*/  @P4 BRA `(.L_x_1150) ;  /* 0x0000000000384947 */ /* 0x000ff40003800000 */
[----:B------:R-:W-:Y:S01]  /*17670*/  IADD3 R0, P4, R6, 0x30, RZ ;  /* 0x0000003006007810 */ /* 0x000fe20007f9e0ff */
[----:B------:R-:W-:Y:S01]  /*17680*/  ULDC.64 UR6, c[0x0][0x298] ;  /* 0x0000a60000067ab9 */ /* 0x000fe20000000a00 */
[----:B------:R-:W-:-:S03]  /*17690*/  MOV R3, R11 ;  /* 0x0000000b00037202 */ /* 0x000fc60000000f00 */
[----:B------:R-:W-:-:S04]  /*176a0*/  IMAD.X R2, RZ, RZ, R7, P4 ;  /* 0x000000ffff027224 */ /* 0x000fc800020e0607 */
[----:B--234-:R-:W-:Y:S02]  /*176b0*/  IMAD R4, R2, UR6, RZ ;  /* 0x0000000602047c24 */ /* 0x01cfe4000f8e02ff */
        /* <DEDUP_REMOVED lines=9> */
.L_x_1150:
[----:B------:R-:W-:Y:S05]  /*17750*/  BSYNC B0 ;  /* 0x0000000000007941 */ /* 0x000fea0003800000 */
.L_x_1149:
[----:B------:R-:W-:Y:S01]  /*17760*/  BSSY B0, `(.L_x_1151) ;  /* 0x0000011000007945 */ /* 0x000fe20003800000 */
[----:B------:R-:W-:-:S03]  /*17770*/  ISETP.GE.OR P4, PT, R14, UR14, P6 ;  /* 0x0000000e0e007c0c */ /* 0x000fc6000b786670 */
        /* <DEDUP_REMOVED lines=15> */
.L_x_1152:
[----:B------:R-:W-:Y:S05]  /*17870*/  BSYNC B0 ;  /* 0x0000000000007941 */ /* 0x000fea0003800000 */
.L_x_1151:
        /* <DEDUP_REMOVED lines=17> */
.L_x_1154:
[----:B------:R-:W-:Y:S05]  /*17990*/  BSYNC B0 ;  /* 0x0000000000007941 */ /* 0x000fea0003800000 */
.L_x_1153:
[----:B------:R-:W-:Y:S04]  /*179a0*/  BSSY B0, `(.L_x_1155) ;  /* 0x0000010000007945 */ /* 0x000fe80003800000 */
[----:B------:R-:W-:Y:S05]  /*179b0*/  @P2 BRA `(.L_x_1156) ;  /* 0x0000000000382947 */ /* 0x000fea0003800000 */
        /* <DEDUP_REMOVED lines=14> */
.L_x_1156:
[----:B------:R-:W-:Y:S05]  /*17aa0*/  BSYNC B0 ;  /* 0x0000000000007941 */ /* 0x000fea0003800000 */
.L_x_1155:
[----:B------:R-:W-:Y:S04]  /*17ab0*/  BSSY B0, `(.L_x_1157) ;  /* 0x0000010000007945 */ /* 0x000fe80003800000 */
[----:B------:R-:W-:Y:S05]  /*17ac0*/  @P1 BRA `(.L_x_1158) ;  /* 0x0000000000381947 */ /* 0x000fea0003800000 */
[----:B------:R-:W-:Y:S01]  /*17ad0*/  IADD3 R0, P0, R6, 0x70, RZ ;  /* 0x0000007006007810 */ /* 0x000fe20007f1e0ff */
[----:B------:R-:W-:Y:S01]  /*17ae0*/  ULDC.64 UR6, c[0x0][0x298] ;  /* 0x0000a60000067ab9 */ /* 0x000fe20000000a00 */
[----:B------:R-:W-:Y:S01]  /*17af0*/  MOV R3, R11 ;  /* 0x0000000b00037202 */ /* 0x000fe20000000f00 */
[----:B------:R-:W-:Y:S02]  /*17b00*/  IMAD.MOV.U32 R2, RZ, RZ, R12 ;  /* 0x000000ffff027224 */ /* 0x000fe400078e000c */
[----:B------:R-:W-:Y:S02]  /*17b10*/  IMAD.X R6, RZ, RZ, R7, P0 ;  /* 0x000000ffff067224 */ /* 0x000fe400000e0607 */
[----:B--234-:R-:W-:-:S04]  /*17b20*/  IMAD.WIDE.U32 R4, R0, UR6, R2 ;  /* 0x0000000600047c25 */ /* 0x01cfc8000f8e0002 */
        /* <DEDUP_REMOVED lines=8> */
.L_x_1158:
[----:B------:R-:W-:Y:S05]  /*17bb0*/  BSYNC B0 ;  /* 0x0000000000007941 */ /* 0x000fea0003800000 */
.L_x_1157:
[----:B------:R-:W-:Y:S04]  /*17bc0*/  BSSY B0, `(.L_x_1159) ;  /* 0x000000a000007945 */ /* 0x000fe80003800000 */
[----:B------:R-:W-:Y:S05]  /*17bd0*/  @P5 BRA `(.L_x_1160) ;  /* 0x0000000000205947 */ /* 0x000fea0003800000 */
[----:B------:R-:W-:Y:S01]  /*17be0*/  IMAD R0, R8, UR4, RZ ;  /* 0x0000000408007c24 */ /* 0x000fe2000f8e02ff */
[----:B------:R-:W-:-:S04]  /*17bf0*/  ULDC.64 UR6, c[0x0][0x2b0] ;  /* 0x0000ac0000067ab9 */ /* 0x000fc80000000a00 */
[----:B--2---:R-:W-:-:S04]  /*17c00*/  IADD3 R3, P0, R0, UR9, RZ ;  /* 0x0000000900037c10 */ /* 0x004fc8000ff1e0ff */
[----:B------:R-:W-:Y:S02]  /*17c10*/  LEA.HI.X.SX32 R0, R0, UR8, 0x1, P0 ;  /* 0x0000000800007c11 */ /* 0x000fe400080f0eff */
[----:B------:R-:W-:-:S04]  /*17c20*/  LEA R2, P0, R3, UR6, 0x2 ;  /* 0x0000000603027c11 */ /* 0x000fc8000f8010ff */
[----:B------:R-:W-:Y:S01]  /*17c30*/  LEA.HI.X R3, R3, UR7, R0, 0x2, P0 ;  /* 0x0000000703037c11 */ /* 0x000fe200080f1400 */
[----:B------:R-:W-:-:S05]  /*17c40*/  IMAD.MOV.U32 R0, RZ, RZ, 0x7f800000 ;  /* 0x7f800000ff007424 */ /* 0x000fca00078e00ff */
[----:B------:R2:W-:Y:S03]  /*17c50*/  STG.E desc[UR30][R2.64], R0 ;  /* 0x0000000002007986 */ /* 0x0005e6000c10191e */
.L_x_1160:
[----:B------:R-:W-:Y:S05]  /*17c60*/  BSYNC B0 ;  /* 0x0000000000007941 */ /* 0x000fea0003800000 */
.L_x_1159:
        /* <DEDUP_REMOVED lines=15> */
.L_x_1162:
[----:B------:R-:W-:Y:S05]  /*17d60*/  BSYNC B0 ;  /* 0x0000000000007941 */ /* 0x000fea0003800000 */
.L_x_1161:
[----:B------:R-:W-:Y:S04]  /*17d70*/  BSSY B0, `(.L_x_1163) ;  /* 0x000000a000007945 */ /* 0x000fe80003800000 */
[----:B------:R-:W-:Y:S05]  /*17d80*/  @P3 BRA `(.L_x_1164) ;  /* 0x0000000000203947 */ /* 0x000fea0003800000 */
        /* <DEDUP_REMOVED lines=8> */
.L_x_1164:
[----:B------:R-:W-:Y:S05]  /*17e10*/  BSYNC B0 ;  /* 0x0000000000007941 */ /* 0x000fea0003800000 */
.L_x_1163:
        /* <DEDUP_REMOVED lines=10> */
.L_x_1166:
[----:B------:R-:W-:Y:S05]  /*17ec0*/  BSYNC B0 ;  /* 0x0000000000007941 */ /* 0x000fea0003800000 */
.L_x_1165:
        /* <DEDUP_REMOVED lines=10> */
.L_x_1168:
[----:B------:R-:W-:Y:S05]  /*17f70*/  BSYNC B0 ;  /* 0x0000000000007941 */ /* 0x000fea0003800000 */
.L_x_1167:
        /* <DEDUP_REMOVED lines=10> */
.L_x_1170:
[----:B------:R-:W-:Y:S05]  /*18020*/  BSYNC B0 ;  /* 0x0000000000007941 */ /* 0x000fea0003800000 */
.L_x_1169:
        /* <DEDUP_REMOVED lines=10> */
.L_x_1172:
[----:B------:R-:W-:Y:S05]  /*180d0*/  BSYNC B0 ;  /* 0x0000000000007941 */ /* 0x000fea0003800000 */
.L_x_1171:
[----:B------:R-:W-:Y:S05]  /*180e0*/  @P6 EXIT ;  /* 0x000000000000694d */ /* 0x000fea0003800000 */
[----:B--2---:R-:W-:Y:S01]  /*180f0*/  IMAD R0, R17, UR4, RZ ;  /* 0x0000000411007c24 */ /* 0x004fe2000f8e02ff */
        /* <DEDUP_REMOVED lines=8> */
.L_x_1173:
        /* <DEDUP_REMOVED lines=16> */
.L_x_1756:


//--------------------- .text._ZN5flash16flash_fwd_kernelI23Flash_fwd_kernel_traitsILi128ELi128ELi32ELi4ELb0ELb0EN7cutlass10bfloat16_tE19Flash_kernel_traitsILi128ELi128ELi32ELi4ES3_EELb0ELb1ELb0ELb0ELb0ELb1ELb1ELb0EEEvNS_16Flash_fwd_paramsE --------------------------
	.section	.text._ZN5flash16flash_fwd_kernelI23Flash_fwd_kernel_traitsILi128ELi128ELi32ELi4ELb0ELb0EN7cutlass10bfloat16_tE19Flash_kernel_traitsILi128ELi128ELi32ELi4ES3_EELb0ELb1ELb0ELb0ELb0ELb1ELb1ELb0EEEvNS_16Flash_fwd_paramsE,"ax",@progbits
	.align	128
        .global         _ZN5flash16flash_fwd_kernelI23Flash_fwd_kernel_traitsILi128ELi128ELi32ELi4ELb0ELb0EN7cutlass10bfloat16_tE19Flash_kernel_traitsILi128ELi128ELi32ELi4ES3_EELb0ELb1ELb0ELb0ELb0ELb1ELb1ELb0EEEvNS_16Flash_fwd_paramsE
        .type           _ZN5flash16flash_fwd_kernelI23Flash_fwd_kernel_traitsILi128ELi128ELi32ELi4ELb0ELb0EN7cutlass10bfloat16_tE19Flash_kernel_traitsILi128ELi128ELi32ELi4ES3_EELb0ELb1ELb0ELb0ELb0ELb1ELb1ELb0EEEvNS_16Flash_fwd_paramsE,@function
        .size           _ZN5flash16flash_fwd_kernelI23Flash_fwd_kernel_traitsILi128ELi128ELi32ELi4ELb0ELb0EN7cutlass10bfloat16_tE19Flash_kernel_traitsILi128ELi128ELi32ELi4ES3_EELb0ELb1ELb0ELb0ELb0ELb1ELb1ELb0EEEvNS_16Flash_fwd_paramsE,(.L_x_1757 - _ZN5flash16flash_fwd_kernelI23Flash_fwd_kernel_traitsILi128ELi128ELi32ELi4ELb0ELb0EN7cutlass10bfloat16_tE19Flash_kernel_traitsILi128ELi128ELi32ELi4ES3_EELb0ELb1ELb0ELb0ELb0ELb1ELb1ELb0EEEvNS_16Flash_fwd_paramsE)
        .other          _ZN5flash16flash_fwd_kernelI23Flash_fwd_kernel_traitsILi128ELi128ELi32ELi4ELb0ELb0EN7cutlass10bfloat16_tE19Flash_kernel_traitsILi128ELi128ELi32ELi4ES3_EELb0ELb1ELb0ELb0ELb0ELb1ELb1ELb0EEEvNS_16Flash_fwd_paramsE,@"STO_CUDA_ENTRY STV_DEFAULT"
_ZN5flash16flash_fwd_kernelI23Flash_fwd_kernel_traitsILi128ELi128ELi32ELi4ELb0ELb0EN7cutlass10bfloat16_tE19Flash_kernel_traitsILi128ELi128ELi32ELi4ES3_EELb0ELb1ELb0ELb0ELb0ELb1ELb1ELb0EEEvNS_16Flash_fwd_paramsE:
.text._ZN5flash16flash_fwd_kernelI23Flash_fwd_kernel_traitsILi128ELi128ELi32ELi4ELb0ELb0EN7cutlass10bfloat16_tE19Flash_kernel_traitsILi128ELi128ELi32ELi4ES3_EELb0ELb1ELb0ELb0ELb0ELb1ELb1ELb0EEEvNS_16Flash_fwd_paramsE:
[----:B------:R-:W-:Y:S08]  /*0000*/  LDC R1, c[0x0][0x28] ;  /* 0x00000a00ff017b82 */ /* 0x000ff00000000800 */
[----:B------:R-:W1:Y:S01]  /*0010*/  S2UR UR12, SR_CTAID.Y ;  /* 0x00000000000c79c3 */ /* 0x000e620000002600 */
[----:B------:R-:W-:Y:S01]  /*0020*/  ULDC.64 UR4, c[0x0][0x300] ;  /* 0x0000c00000047ab9 */ /* 0x000fe20000000a00 */
[----:B------:R-:W-:Y:S01]  /*0030*/  ULDC.64 UR6, c[0x0][0x2f0] ;  /* 0x0000bc0000067ab9 */ /* 0x000fe20000000a00 */
[----:B------:R-:W-:-:S02]  /*0040*/  UISETP.NE.U32.AND UP1, UPT, UR4, URZ, UPT ;  /* 0x0000003f0400728c */ /* 0x000fc4000bf25070 */
[----:B------:R-:W-:Y:S02]  /*0050*/  UISETP.NE.U32.AND UP2, UPT, UR6, URZ, UPT ;  /* 0x0000003f0600728c */ /* 0x000fe4000bf45070 */
[----:B------:R-:W-:Y:S02]  /*0060*/  UISETP.NE.AND.EX UP1, UPT, UR5, URZ, UPT, UP1 ;  /* 0x0000003f0500728c */ /* 0x000fe4000bf25310 */
[----:B------:R-:W-:Y:S01]  /*0070*/  UISETP.NE.AND.EX UP2, UPT, UR7, URZ, UPT, UP2 ;  /* 0x0000003f0700728c */ /* 0x000fe2000bf45320 */
[----:B------:R-:W-:Y:S01]  /*0080*/  ULDC.64 UR8, c[0x0][0x2f0] ;  /* 0x0000bc0000087ab9 */ /* 0x000fe20000000a00 */
[----:B------:R-:W-:Y:S02]  /*0090*/  ULDC.U8 UR6, c[0x0][0x3c2] ;  /* 0x0000f08000067ab9 */ /* 0x000fe40000000000 */
[----:B------:R-:W-:Y:S01]  /*00a0*/  PLOP3.LUT P0, PT, PT, PT, UP1, 0x80, 0x0 ;  /* 0x000000000000781c */ /* 0x000fe20003f0f018 */
[----:B------:R-:W-:Y:S01]  /*00b0*/  ULDC.64 UR4, c[0x0][0x2f8] ;  /* 0x0000be0000047ab9 */ /* 0x000fe20000000a00 */
[----:B------:R-:W-:Y:S01]  /*00c0*/  PLOP3.LUT P2, PT, PT, PT, UP2, 0x80, 0x0 ;  /* 0x000000000000781c */ /* 0x000fe20003f4f028 */
[----:B------:R-:W-:-:S02]  /*00d0*/  UISETP.NE.AND UP3, UPT, UR6, URZ, UPT ;  /* 0x0000003f0600728c */ /* 0x000fc4000bf65270 */
[----:B------:R-:W-:Y:S01]  /*00e0*/  UISETP.EQ.U32.AND UP0, UPT, UR4, URZ, UPT ;  /* 0x0000003f0400728c */ /* 0x000fe2000bf02070 */
[----:B------:R-:W-:Y:S01]  /*00f0*/  ULDC.64 UR16, c[0x0][0x208] ;  /* 0x0000820000107ab9 */ /* 0x000fe20000000a00 */
[----:B------:R-:W-:Y:S02]  /*0100*/  ULDC.64 UR6, c[0x0][0x2f8] ;  /* 0x0000be0000067ab9 */ /* 0x000fe40000000a00 */
[----:B------:R-:W-:Y:S02]  /*0110*/  UISETP.EQ.OR.EX UP0, UPT, UR5, URZ, !UP3, UP0 ;  /* 0x0000003f0500728c */ /* 0x000fe4000df02700 */
[----:B-1----:R-:W-:-:S06]  /*0120*/  UIMAD.WIDE UR8, UR12, 0x4, UR8 ;  /* 0x000000040c0878a5 */ /* 0x002fcc000f8e0208 */
        /* <DEDUP_REMOVED lines=35> */
.L_x_1174:
[----:B------:R-:W-:-:S05]  /*0360*/  ULDC UR6, c[0x0][0x2c8] ;  /* 0x0000b20000067ab9 */ /* 0x000fca0000000800 */
.L_x_1175:
        /* <DEDUP_REMOVED lines=39> */
[----:B------:R-:W-:Y:S01]  /*05e0*/  UISETP.NE.AND UP0, UPT, UR14, -0x1, UPT ;  /* 0xffffffff0e00788c */ /* 0x000fe2000bf05270 */
[----:B------:R-:W-:Y:S01]  /*05f0*/  IMAD.U32 R23, RZ, RZ, UR15 ;  /* 0x0000000fff177e24 */ /* 0x000fe2000f8e00ff */
[----:B------:R-:W-:Y:S02]  /*0600*/  UIADD3 UR5, -UR27, UR28, URZ ;  /* 0x0000001c1b057290 */ /* 0x000fe4000fffe13f */
[----:B------:R-:W-:-:S07]  /*0610*/  UIADD3 UR24, UR20, -0x1, URZ ;  /* 0xffffffff14187890 */ /* 0x000fce000fffe03f */
[----:B------:R-:W-:Y:S02]  /*0620*/  @UP0 ULDC.64 UR6, c[0x0][0x240] ;  /* 0x0000900000060ab9 */ /* 0x000fe40000000a00 */
[----:B------:R-:W-:-:S04]  /*0630*/  @UP0 UIMAD.WIDE.U32 UR10, UR14, UR6, URZ ;  /* 0x000000060e0a02a5 */ /* 0x000fc8000f8e003f */
[----:B------:R-:W-:Y:S02]  /*0640*/  @UP0 UIMAD UR4, UR14, UR7, UR11 ;  /* 0x000000070e0402a4 */ /* 0x000fe4000f8e020b */
[----:B------:R-:W-:Y:S01]  /*0650*/  @!UP0 USHF.R.S32.HI UR11, URZ, 0x1f, UR12 ;  /* 0x0000001f3f0b8899 */ /* 0x000fe2000801140c */
[----:B------:R-:W-:Y:S01]  /*0660*/  @!UP0 ULDC.64 UR6, c[0x0][0x228] ;  /* 0x00008a0000068ab9 */ /* 0x000fe20000000a00 */
[----:B-1----:R-:W-:Y:S02]  /*0670*/  IABS R0, R11 ;  /* 0x0000000b00007213 */ /* 0x002fe40000000000 */
[----:B------:R-:W-:Y:S02]  /*0680*/  @!UP0 UIMAD UR11, UR11, UR6, URZ ;  /* 0x000000060b0b82a4 */ /* 0x000fe4000f8e023f */
[----:B------:R-:W-:Y:S01]  /*0690*/  @!UP0 UIMAD.WIDE.U32 UR18, UR12, UR6, URZ ;  /* 0x000000060c1282a5 */ /* 0x000fe2000f8e003f */
[----:B------:R-:W1:Y:S01]  /*06a0*/  I2F.RP R5, R0 ;  /* 0x0000000000057306 */ /* 0x000e620000209400 */
[----:B------:R-:W-:-:S03]  /*06b0*/  @!UP0 UIMAD UR11, UR12, UR7, UR11 ;  /* 0x000000070c0b82a4 */ /* 0x000fc6000f8e020b */
[----:B------:R-:W-:Y:S01]  /*06c0*/  ULDC.64 UR6, c[0x0][0x258] ;  /* 0x0000960000067ab9 */ /* 0x000fe20000000a00 */
[----:B--2---:R-:W-:Y:S01]  /*06d0*/  IABS R3, R3 ;  /* 0x0000000300037213 */ /* 0x004fe20000000000 */
[----:B------:R-:W-:Y:S01]  /*06e0*/  @!UP0 UIADD3 UR4, UR19, UR11, URZ ;  /* 0x0000000b13048290 */ /* 0x000fe2000fffe03f */
[----:B------:R-:W-:Y:S01]  /*06f0*/  IMAD.U32 R20, RZ, RZ, UR6 ;  /* 0x00000006ff147e24 */ /* 0x000fe2000f8e00ff */
[----:B------:R-:W-:Y:S01]  /*0700*/  @!UP0 UMOV UR10, UR18 ;  /* 0x00000012000a8c82 */ /* 0x000fe20008000000 */
[----:B------:R-:W-:Y:S02]  /*0710*/  UIMAD UR18, UR24, -0x20, UR26 ;  /* 0xffffffe0181278a4 */ /* 0x000fe4000f8e021a */
[----:B------:R-:W-:Y:S01]  /*0720*/  UISETP.NE.AND UP0, UPT, UR8, -0x1, UPT ;  /* 0xffffffff0800788c */ /* 0x000fe2000bf05270 */
[----:B-1----:R-:W1:Y:S10]  /*0730*/  MUFU.RCP R6, R5 ;  /* 0x0000000500067308 */ /* 0x002e740000001000 */
[----:B------:R-:W-:Y:S01]  /*0740*/  @UP0 UIADD3 UR19, UR13, UR8, URZ ;  /* 0x000000080d130290 */ /* 0x000fe2000fffe03f */
[----:B-1----:R-:W-:Y:S01]  /*0750*/  VIADD R6, R6, 0xffffffe ;  /* 0x0ffffffe06067836 */ /* 0x002fe20000000000 */
[----:B------:R-:W-:-:S03]  /*0760*/  SHF.R.S32.HI R5, RZ, 0x1f, R2 ;  /* 0x0000001fff057819 */ /* 0x000fc60000011402 */
        /* <DEDUP_REMOVED lines=9> */
[C---:B------:R-:W-:Y:S01]  /*0800*/  ISETP.GE.AND P1, PT, R18.reuse, UR5, PT ;  /* 0x0000000512007c0c */ /* 0x040fe2000bf26270 */
[----:B------:R-:W-:Y:S01]  /*0810*/  IMAD.MOV R9, RZ, RZ, -R14 ;  /* 0x000000ffff097224 */ /* 0x000fe200078e0a0e */
[--C-:B------:R-:W-:Y:S01]  /*0820*/  SHF.R.S32.HI R19, RZ, 0x1f, R18.reuse ;  /* 0x0000001fff137819 */ /* 0x100fe20000011412 */
[----:B------:R-:W-:Y:S02]  /*0830*/  VIADD R6, R18, 0x20 ;  /* 0x0000002012067836 */ /* 0x000fe40000000000 */
[----:B------:R-:W-:Y:S02]  /*0840*/  IMAD R9, R0, R9, R3 ;  /* 0x0000000900097224 */ /* 0x000fe400078e0203 */
[----:B------:R-:W-:Y:S01]  /*0850*/  VIADD R3, R18, 0x40 ;  /* 0x0000004012037836 */ /* 0x000fe20000000000 */
[----:B------:R-:W-:Y:S01]  /*0860*/  ISETP.GE.AND P0, PT, R6, UR5, PT ;  /* 0x0000000506007c0c */ /* 0x000fe2000bf06270 */
[----:B------:R-:W-:Y:S01]  /*0870*/  VIADD R4, R18, 0x30 ;  /* 0x0000003012047836 */ /* 0x000fe20000000000 */
[----:B------:R-:W-:Y:S01]  /*0880*/  ISETP.GT.U32.AND P5, PT, R0, R9, PT ;  /* 0x000000090000720c */ /* 0x000fe20003fa4070 */
[----:B------:R-:W-:Y:S01]  /*0890*/  IMAD.WIDE R22, R23, 0x80, R18 ;  /* 0x0000008017167825 */ /* 0x000fe200078e0212 */
[----:B------:R-:W-:-:S02]  /*08a0*/  ISETP.GE.AND P3, PT, R3, UR5, PT ;  /* 0x0000000503007c0c */ /* 0x000fc4000bf66270 */
[----:B------:R-:W-:Y:S01]  /*08b0*/  LOP3.LUT R3, R11, UR9, RZ, 0x3c, !PT ;  /* 0x000000090b037c12 */ /* 0x000fe2000f8e3cff */
[----:B------:R-:W-:Y:S01]  /*08c0*/  IMAD.SHL.U32 R13, R18, 0x40, RZ ;  /* 0x00000040120d7824 */ /* 0x000fe200078e00ff */
[----:B------:R-:W-:Y:S01]  /*08d0*/  ISETP.GE.AND P4, PT, R4, UR5, PT ;  /* 0x0000000504007c0c */ /* 0x000fe2000bf86270 */
[----:B------:R-:W-:-:S03]  /*08e0*/  VIADD R4, R18, 0x50 ;  /* 0x0000005012047836 */ /* 0x000fc60000000000 */
[----:B------:R-:W-:Y:S01]  /*08f0*/  LOP3.LUT R13, R13, 0x1c0, RZ, 0xc0, !PT ;  /* 0x000001c00d0d7812 */ /* 0x000fe200078ec0ff */
[----:B------:R-:W1:Y:S02]  /*0900*/  @!P0 S2R R15, SR_CgaCtaId ;  /* 0x00000000000f8919 */ /* 0x000e640000008800 */
[----:B------:R-:W-:Y:S02]  /*0910*/  @!P5 IMAD.IADD R9, R9, 0x1, -R0 ;  /* 0x000000010909d824 */ /* 0x000fe400078e0a00 */
[----:B------:R-:W-:-:S03]  /*0920*/  @!P5 VIADD R14, R14, 0x1 ;  /* 0x000000010e0ed836 */ /* 0x000fc60000000000 */
[----:B------:R-:W-:Y:S01]  /*0930*/  ISETP.GE.U32.AND P6, PT, R9, R0, PT ;  /* 0x000000000900720c */ /* 0x000fe20003fc6070 */
[----:B------:R-:W-:Y:S01]  /*0940*/  IMAD.IADD R0, R2, 0x1, -R7 ;  /* 0x0000000102007824 */ /* 0x000fe200078e0a07 */
[----:B------:R-:W2:Y:S01]  /*0950*/  @!P1 LDC.64 R8, c[0x0][0x240] ;  /* 0x00009000ff089b82 */ /* 0x000ea20000000a00 */
[----:B------:R-:W3:Y:S02]  /*0960*/  @!P4 S2R R25, SR_CgaCtaId ;  /* 0x000000000019c919 */ /* 0x000ee40000008800 */
[----:B------:R-:W-:-:S05]  /*0970*/  IMAD.SHL.U32 R16, R0, 0x8, RZ ;  /* 0x0000000800107824 */ /* 0x000fca00078e00ff */
[----:B------:R-:W-:Y:S02]  /*0980*/  SHF.R.S32.HI R17, RZ, 0x1f, R16 ;  /* 0x0000001fff117819 */ /* 0x000fe40000011410 */
[----:B------:R-:W-:Y:S01]  /*0990*/  IADD3 R6, P2, R16, UR10, RZ ;  /* 0x0000000a10067c10 */ /* 0x000fe2000ff5e0ff */
[----:B------:R-:W-:Y:S01]  /*09a0*/  USHF.R.S32.HI UR10, URZ, 0x1f, UR9 ;  /* 0x0000001f3f0a7899 */ /* 0x000fe20008011409 */
[----:B------:R-:W-:Y:S01]  /*09b0*/  @P6 VIADD R14, R14, 0x1 ;  /* 0x000000010e0e6836 */ /* 0x000fe20000000000 */
[----:B------:R-:W-:Y:S02]  /*09c0*/  ISETP.NE.AND P6, PT, R11, RZ, PT ;  /* 0x000000ff0b00720c */ /* 0x000fe40003fc5270 */
[----:B------:R-:W-:Y:S01]  /*09d0*/  IADD3.X R7, R17, UR4, RZ, P2, !PT ;  /* 0x0000000411077c10 */ /* 0x000fe200097fe4ff */
[----:B------:R-:W-:Y:S01]  /*09e0*/  UIMAD UR10, UR10, UR6, URZ ;  /* 0x000000060a0a72a4 */ /* 0x000fe2000f8e023f */
[----:B------:R-:W-:Y:S01]  /*09f0*/  ISETP.GE.AND P2, PT, R3, RZ, PT ;  /* 0x000000ff0300720c */ /* 0x000fe20003f46270 */
[----:B------:R-:W-:Y:S01]  /*0a00*/  VIADD R3, R18, 0x10 ;  /* 0x0000001012037836 */ /* 0x000fe20000000000 */
[----:B------:R-:W4:Y:S01]  /*0a10*/  S2UR UR4, SR_CgaCtaId ;  /* 0x00000000000479c3 */ /* 0x000f220000008800 */
[----:B------:R-:W-:Y:S01]  /*0a20*/  IMAD.WIDE.U32 R20, R20, UR9, R6 ;  /* 0x0000000914147c25 */ /* 0x000fe2000f8e0006 */
[----:B------:R-:W-:-:S02]  /*0a30*/  UIMAD UR7, UR9, UR7, UR10 ;  /* 0x00000007090772a4 */ /* 0x000fc4000f8e020a */
[----:B------:R-:W-:Y:S01]  /*0a40*/  ISETP.GE.AND P5, PT, R3, UR5, PT ;  /* 0x0000000503007c0c */ /* 0x000fe2000bfa6270 */
[-C--:B--2---:R-:W-:Y:S01]  /*0a50*/  @!P1 IMAD R10, R23, R8.reuse, RZ ;  /* 0x00000008170a9224 */ /* 0x084fe200078e02ff */
[----:B------:R-:W-:Y:S01]  /*0a60*/  UMOV UR6, 0x400 ;  /* 0x0000040000067882 */ /* 0x000fe20000000000 */
[----:B------:R-:W-:Y:S01]  /*0a70*/  @UP0 ULDC.64 UR10, c[0x0][0x248] ;  /* 0x00009200000a0ab9 */ /* 0x000fe20000000a00 */
[----:B------:R-:W2:Y:S01]  /*0a80*/  @!P1 LDC.64 R6, c[0x0][0x210] ;  /* 0x00008400ff069b82 */ /* 0x000ea20000000a00 */
[----:B------:R-:W-:Y:S01]  /*0a90*/  VIADD R21, R21, UR7 ;  /* 0x0000000715157c36 */ /* 0x000fe20008000000 */
[----:B------:R-:W-:Y:S01]  /*0aa0*/  @UP0 UIMAD.WIDE.U32 UR32, UR19, UR10, URZ ;  /* 0x0000000a132002a5 */ /* 0x000fe2000f8e003f */
[----:B------:R-:W-:Y:S01]  /*0ab0*/  @!P2 IMAD.MOV R14, RZ, RZ, -R14 ;  /* 0x000000ffff0ea224 */ /* 0x000fe200078e0a0e */
[----:B------:R-:W-:Y:S01]  /*0ac0*/  ISETP.GE.AND P2, PT, R4, UR5, PT ;  /* 0x0000000504007c0c */ /* 0x000fe2000bf46270 */
[C---:B------:R-:W-:Y:S01]  /*0ad0*/  @!P1 IMAD R10, R22.reuse, R9, R10 ;  /* 0x00000009160a9224 */ /* 0x040fe200078e020a */
[----:B------:R-:W-:Y:S01]  /*0ae0*/  LOP3.LUT R9, R13, 0x38, R16, 0xf8, !PT ;  /* 0x000000380d097812 */ /* 0x000fe200078ef810 */
[----:B------:R-:W-:Y:S01]  /*0af0*/  @!P1 IMAD.WIDE.U32 R26, R22, R8, R20 ;  /* 0x00000008161a9225 */ /* 0x000fe200078e0014 */
[----:B------:R-:W-:Y:S01]  /*0b00*/  SHF.R.U32.HI R4, RZ, 0x3, R13 ;  /* 0x00000003ff047819 */ /* 0x000fe2000001160d */
[----:B------:R-:W5:Y:S01]  /*0b10*/  @!P5 S2R R24, SR_CgaCtaId ;  /* 0x000000000018d919 */ /* 0x000f620000008800 */
[----:B------:R-:W1:Y:S01]  /*0b20*/  @!P5 LDC.64 R12, c[0x0][0x240] ;  /* 0x00009000ff0cdb82 */ /* 0x000e620000000a00 */
[----:B------:R-:W-:Y:S01]  /*0b30*/  @!P6 LOP3.LUT R14, RZ, R11, RZ, 0x33, !PT ;  /* 0x0000000bff0ee212 */ /* 0x000fe200078e33ff */
[----:B------:R-:W-:Y:S01]  /*0b40*/  @!P1 IMAD.IADD R10, R27, 0x1, R10 ;  /* 0x000000011b0a9824 */ /* 0x000fe200078e020a */
[----:B------:R-:W-:Y:S01]  /*0b50*/  LOP3.LUT R4, R9, R4, RZ, 0x3c, !PT ;  /* 0x0000000409047212 */ /* 0x000fe200078e3cff */
[----:B------:R-:W-:-:S02]  /*0b60*/  @UP0 UIMAD UR19, UR19, UR11, URZ ;  /* 0x0000000b131302a4 */ /* 0x000fc4000f8e023f */
[----:B----4-:R-:W-:Y:S02]  /*0b70*/  ULEA UR4, UR4, UR6, 0x18 ;  /* 0x0000000604047291 */ /* 0x010fe4000f8ec03f */
[----:B------:R-:W4:Y:S01]  /*0b80*/  @!P0 LDC.64 R8, c[0x0][0x240] ;  /* 0x00009000ff088b82 */ /* 0x000f220000000a00 */
[----:B------:R-:W-:Y:S02]  /*0b90*/  @UP0 UIADD3 UR6, UR13, UR8, URZ ;  /* 0x000000080d060290 */ /* 0x000fe4000fffe03f */
[----:B------:R-:W-:Y:S01]  /*0ba0*/  @UP0 UIADD3 UR19, UR33, UR19, URZ ;  /* 0x0000001321130290 */ /* 0x000fe2000fffe03f */
[----:B------:R-:W-:Y:S01]  /*0bb0*/  @UP0 ULDC.64 UR8, c[0x0][0x250] ;  /* 0x0000940000080ab9 */ /* 0x000fe20000000a00 */
[C---:B--2---:R-:W-:Y:S01]  /*0bc0*/  @!P1 LEA R32, P6, R26.reuse, R6, 0x1 ;  /* 0x000000061a209211 */ /* 0x044fe200078c08ff */
[----:B------:R-:W-:Y:S01]  /*0bd0*/  @UP0 UIMAD.WIDE.U32 UR30, UR6, UR8, URZ ;  /* 0x00000008061e02a5 */ /* 0x000fe2000f8e003f */
[----:B------:R-:W-:Y:S01]  /*0be0*/  LEA.HI R6, R5, R2, RZ, 0x6 ;  /* 0x0000000205067211 */ /* 0x000fe200078f30ff */
[----:B------:R-:W-:Y:S01]  /*0bf0*/  @UP0 UIMAD UR6, UR6, UR9, URZ ;  /* 0x00000009060602a4 */ /* 0x000fe2000f8e023f */
[----:B------:R-:W-:Y:S01]  /*0c00*/  @!P1 LEA.HI.X R33, R26, R7, R10, 0x1, P6 ;  /* 0x000000071a219211 */ /* 0x000fe200030f0c0a */
[----:B------:R-:W-:Y:S01]  /*0c10*/  VIADD R26, R18, 0x60 ;  /* 0x00000060121a7836 */ /* 0x000fe20000000000 */
[----:B------:R-:W2:Y:S01]  /*0c20*/  @!P5 LDC.64 R10, c[0x0][0x210] ;  /* 0x00008400ff0adb82 */ /* 0x000ea20000000a00 */
[----:B------:R-:W-:Y:S01]  /*0c30*/  IMAD.SHL.U32 R7, R6, 0x8, RZ ;  /* 0x0000000806077824 */ /* 0x000fe200078e00ff */
[----:B------:R-:W-:Y:S01]  /*0c40*/  @!P5 IADD3 R34, P6, R22, 0x10, RZ ;  /* 0x000000101622d810 */ /* 0x000fe20007fde0ff */
[----:B------:R-:W-:-:S03]  /*0c50*/  @UP0 UIADD3 UR22, UR31, UR6, URZ ;  /* 0x000000061f160290 */ /* 0x000fc6000fffe03f */
[----:B------:R-:W-:Y:S01]  /*0c60*/  LOP3.LUT R4, R4, 0xfffffe00, R7, 0xf8, !PT ;  /* 0xfffffe0004047812 */ /* 0x000fe200078ef807 */
[--C-:B------:R-:W-:Y:S01]  /*0c70*/  @!P5 IMAD.X R27, RZ, RZ, R23.reuse, P6 ;  /* 0x000000ffff1bd224 */ /* 0x100fe200030e0617 */
[----:B------:R-:W-:Y:S01]  /*0c80*/  @!P0 IADD3 R30, P6, R22, 0x20, RZ ;  /* 0x00000020161e8810 */ /* 0x000fe20007fde0ff */
[----:B------:R-:W3:Y:S01]  /*0c90*/  @!P0 LDC.64 R6, c[0x0][0x210] ;  /* 0x00008400ff068b82 */ /* 0x000ee20000000a00 */
[----:B------:R-:W-:Y:S01]  /*0ca0*/  LEA R223, R4, UR4, 0x1 ;  /* 0x0000000404df7c11 */ /* 0x000fe2000f8e08ff */
[-C--:B-1----:R-:W-:Y:S02]  /*0cb0*/  @!P5 IMAD R27, R27, R12.reuse, RZ ;  /* 0x0000000c1b1bd224 */ /* 0x082fe400078e02ff */
[----:B------:R-:W-:Y:S02]  /*0cc0*/  @!P0 IMAD.X R29, RZ, RZ, R23, P6 ;  /* 0x000000ffff1d8224 */ /* 0x000fe400030e0617 */
[----:B------:R-:W-:Y:S01]  /*0cd0*/  @!PT LDS RZ, [RZ] ;  /* 0x00000000fffff984 */ /* 0x000fe20000000800 */
[----:B------:R-:W-:Y:S01]  /*0ce0*/  @!PT LDS RZ, [RZ] ;  /* 0x00000000fffff984 */ /* 0x000fe20000000800 */
[----:B------:R-:W-:Y:S01]  /*0cf0*/  @!PT LDS RZ, [RZ] ;  /* 0x00000000fffff984 */ /* 0x000fe20000000800 */
[----:B------:R-:W-:Y:S01]  /*0d00*/  @!P1 LDGSTS.E.BYPASS.LTC128B.128 [R223], desc[UR16][R32.64] ;  /* 0x0000000020df9fae */ /* 0x000fe2000b901d50 */
[C---:B------:R-:W-:Y:S01]  /*0d10*/  @!P5 IMAD R13, R34.reuse, R13, R27 ;  /* 0x0000000d220dd224 */ /* 0x040fe200078e021b */
[----:B------:R-:W-:Y:S01]  /*0d20*/  @!P5 MOV R27, 0x400 ;  /* 0x00000400001bd802 */ /* 0x000fe20000000f00 */
[----:B------:R-:W-:Y:S01]  /*0d30*/  @!P5 IMAD.WIDE.U32 R34, R34, R12, R20 ;  /* 0x0000000c2222d225 */ /* 0x000fe200078e0014 */
[----:B------:R2:W-:Y:S01]  /*0d40*/  @!P1 LDGSTS.E.BYPASS.LTC128B.128 [R223+0x4000], desc[UR16][R32.64+0x80] ;  /* 0x0400008020df9fae */ /* 0x0005e2000b901d50 */
[----:B------:R-:W-:-:S02]  /*0d50*/  ISETP.GE.AND P1, PT, R26, UR5, PT ;  /* 0x000000051a007c0c */ /* 0x000fc4000bf26270 */
[-C--:B----4-:R-:W-:Y:S01]  /*0d60*/  @!P0 IMAD R26, R29, R8.reuse, RZ ;  /* 0x000000081d1a8224 */ /* 0x090fe200078e02ff */
[----:B-----5:R-:W-:Y:S01]  /*0d70*/  @!P5 LEA R27, R24, R27, 0x18 ;  /* 0x0000001b181bd211 */ /* 0x020fe200078ec0ff */
[----:B------:R-:W-:Y:S02]  /*0d80*/  @!P5 IMAD.IADD R28, R35, 0x1, R13 ;  /* 0x00000001231cd824 */ /* 0x000fe400078e020d */
[C---:B------:R-:W-:Y:S01]  /*0d90*/  @!P0 IMAD R12, R30.reuse, R9, R26 ;  /* 0x000000091e0c8224 */ /* 0x040fe200078e021a */
[----:B------:R-:W-:Y:S01]  /*0da0*/  @!P0 MOV R26, 0x400 ;  /* 0x00000400001a8802 */ /* 0x000fe20000000f00 */
[----:B------:R-:W-:Y:S02]  /*0db0*/  @!P0 IMAD.WIDE.U32 R30, R30, R8, R20 ;  /* 0x000000081e1e8225 */ /* 0x000fe400078e0014 */
[----:B------:R-:W1:Y:S01]  /*0dc0*/  @!P4 LDC.64 R8, c[0x0][0x240] ;  /* 0x00009000ff08cb82 */ /* 0x000e620000000a00 */
[----:B------:R-:W-:Y:S01]  /*0dd0*/  @!P0 LEA R13, R15, R26, 0x18 ;  /* 0x0000001a0f0d8211 */ /* 0x000fe200078ec0ff */
[----:B------:R-:W-:Y:S01]  /*0de0*/  @!P0 IMAD.IADD R12, R31, 0x1, R12 ;  /* 0x000000011f0c8824 */ /* 0x000fe200078e020c */
[----:B------:R-:W4:Y:S01]  /*0df0*/  @!P3 S2R R15, SR_CgaCtaId ;  /* 0x00000000000fb919 */ /* 0x000f220000008800 */
[----:B------:R-:W-:-:S02]  /*0e00*/  @!P5 IMAD R27, R4, 0x2, R27 ;  /* 0x00000002041bd824 */ /* 0x000fc400078e021b */
[----:B------:R-:W-:Y:S02]  /*0e10*/  @!P0 IMAD R13, R4, 0x2, R13 ;  /* 0x00000002040d8824 */ /* 0x000fe400078e020d */
[----:B------:R-:W-:Y:S01]  /*0e20*/  @!P4 IMAD.MOV.U32 R31, RZ, RZ, R21 ;  /* 0x000000ffff1fc224 */ /* 0x000fe200078e0015 */
[C---:B--2---:R-:W-:Y:S02]  /*0e30*/  @!P5 LEA R32, P6, R34.reuse, R10, 0x1 ;  /* 0x0000000a2220d211 */ /* 0x044fe400078c08ff */
[----:B------:R-:W-:Y:S02]  /*0e40*/  @!P4 MOV R10, 0x400 ;  /* 0x00000400000ac802 */ /* 0x000fe40000000f00 */
[----:B------:R-:W-:Y:S01]  /*0e50*/  @!P5 LEA.HI.X R33, R34, R11, R28, 0x1, P6 ;  /* 0x0000000b2221d211 */ /* 0x000fe200030f0c1c */
[----:B------:R-:W-:Y:S01]  /*0e60*/  VIADD R28, R18, 0x70 ;  /* 0x00000070121c7836 */ /* 0x000fe20000000000 */
[----:B---3--:R-:W-:Y:S02]  /*0e70*/  @!P4 LEA R25, R25, R10, 0x18 ;  /* 0x0000000a1919c211 */ /* 0x008fe400078ec0ff */
[----:B------:R-:W2:Y:S01]  /*0e80*/  @!P4 LDC.64 R10, c[0x0][0x210] ;  /* 0x00008400ff0acb82 */ /* 0x000ea20000000a00 */
[C---:B------:R-:W-:Y:S01]  /*0e90*/  @!P0 LEA R34, P6, R30.reuse, R6, 0x1 ;  /* 0x000000061e228211 */ /* 0x040fe200078c08ff */
[----:B------:R-:W-:Y:S03]  /*0ea0*/  @!P5 LDGSTS.E.BYPASS.LTC128B.128 [R27+0x800], desc[UR16][R32.64] ;  /* 0x00800000201bdfae */ /* 0x000fe6000b901d50 */
[----:B------:R-:W-:Y:S01]  /*0eb0*/  @!P0 LEA.HI.X R35, R30, R7, R12, 0x1, P6 ;  /* 0x000000071e238211 */ /* 0x000fe200030f0c0c */
[----:B------:R3:W-:Y:S01]  /*0ec0*/  @!P5 LDGSTS.E.BYPASS.LTC128B.128 [R27+0x4800], desc[UR16][R32.64+0x80] ;  /* 0x04800080201bdfae */ /* 0x0007e2000b901d50 */
[----:B------:R-:W-:Y:S01]  /*0ed0*/  @!P4 IADD3 R12, P6, R22, 0x30, RZ ;  /* 0x00000030160cc810 */ /* 0x000fe20007fde0ff */
[----:B------:R-:W5:Y:S01]  /*0ee0*/  @!P3 LDC.64 R6, c[0x0][0x240] ;  /* 0x00009000ff06bb82 */ /* 0x000f620000000a00 */
[----:B------:R-:W-:Y:S01]  /*0ef0*/  @!P4 IMAD.MOV.U32 R30, RZ, RZ, R20 ;  /* 0x000000ffff1ec224 */ /* 0x000fe200078e0014 */
[----:B------:R-:W-:Y:S02]  /*0f00*/  @!P0 LDGSTS.E.BYPASS.LTC128B.128 [R13+0x1000], desc[UR16][R34.64] ;  /* 0x01000000220d8fae */ /* 0x000fe4000b901d50 */
[----:B------:R-:W-:Y:S01]  /*0f10*/  @!P4 IMAD.X R29, RZ, RZ, R23, P6 ;  /* 0x000000ffff1dc224 */ /* 0x000fe200030e0617 */
[----:B------:R-:W-:Y:S01]  /*0f20*/  ISETP.GE.AND P6, PT, R18, UR18, PT ;  /* 0x0000001212007c0c */ /* 0x000fe2000bfc6270 */
[----:B------:R5:W-:Y:S01]  /*0f30*/  @!P0 LDGSTS.E.BYPASS.LTC128B.128 [R13+0x5000], desc[UR16][R34.64+0x80] ;  /* 0x05000080220d8fae */ /* 0x000be2000b901d50 */
[----:B------:R-:W-:Y:S01]  /*0f40*/  @!P3 IADD3 R24, P0, R22, 0x40, RZ ;  /* 0x000000401618b810 */ /* 0x000fe20007f1e0ff */
[----:B-1----:R-:W-:-:S02]  /*0f50*/  @!P4 IMAD R26, R29, R8, RZ ;  /* 0x000000081d1ac224 */ /* 0x002fc400078e02ff */
[C---:B------:R-:W-:Y:S01]  /*0f60*/  @!P4 IMAD.WIDE.U32 R30, R12.reuse, R8, R30 ;  /* 0x000000080c1ec225 */ /* 0x040fe200078e001e */
[----:B------:R-:W1:Y:S03]  /*0f70*/  @!P1 S2R R29, SR_CgaCtaId ;  /* 0x00000000001d9919 */ /* 0x000e660000008800 */
[----:B------:R-:W-:Y:S02]  /*0f80*/  @!P4 IMAD R26, R12, R9, R26 ;  /* 0x000000090c1ac224 */ /* 0x000fe400078e021a */
[----:B------:R-:W1:Y:S01]  /*0f90*/  @!P3 LDC.64 R8, c[0x0][0x210] ;  /* 0x00008400ff08bb82 */ /* 0x000e620000000a00 */
[----:B--2---:R-:W-:Y:S01]  /*0fa0*/  @!P4 LEA R36, P5, R30, R10, 0x1 ;  /* 0x0000000a1e24c211 */ /* 0x004fe200078a08ff */
[----:B------:R-:W-:Y:S01]  /*0fb0*/  @!P4 IMAD.IADD R26, R31, 0x1, R26 ;  /* 0x000000011f1ac824 */ /* 0x000fe200078e021a */
[----:B------:R-:W-:-:S04]  /*0fc0*/  @!P3 MOV R10, 0x400 ;  /* 0x00000400000ab802 */ /* 0x000fc80000000f00 */
[----:B------:R-:W-:Y:S01]  /*0fd0*/  @!P4 LEA.HI.X R37, R30, R11, R26, 0x1, P5 ;  /* 0x0000000b1e25c211 */ /* 0x000fe200028f0c1a */
[----:B------:R-:W-:Y:S01]  /*0fe0*/  @!P4 IMAD R30, R4, 0x2, R25 ;  /* 0x00000002041ec824 */ /* 0x000fe200078e0219 */
[----:B----4-:R-:W-:Y:S01]  /*0ff0*/  @!P3 LEA R11, R15, R10, 0x18 ;  /* 0x0000000a0f0bb211 */ /* 0x010fe200078ec0ff */
[----:B---3--:R-:W-:Y:S01]  /*1000*/  @!P3 IMAD.X R27, RZ, RZ, R23, P0 ;  /* 0x000000ffff1bb224 */ /* 0x008fe200000e0617 */
[----:B------:R-:W-:Y:S01]  /*1010*/  ISETP.GE.AND P0, PT, R28, UR5, PT ;  /* 0x000000051c007c0c */ /* 0x000fe2000bf06270 */
[----:B------:R-:W2:Y:S01]  /*1020*/  @!P2 S2R R10, SR_CgaCtaId ;  /* 0x00000000000aa919 */ /* 0x000ea20000008800 */
[----:B------:R-:W-:Y:S01]  /*1030*/  @!P3 IMAD.MOV.U32 R32, RZ, RZ, R20 ;  /* 0x000000ffff20b224 */ /* 0x000fe200078e0014 */
[----:B------:R-:W-:Y:S01]  /*1040*/  ISETP.GE.AND P5, PT, R3, UR18, PT ;  /* 0x0000001203007c0c */ /* 0x000fe2000bfa6270 */
[----:B-----5:R-:W-:Y:S01]  /*1050*/  @!P3 IMAD R26, R27, R6, RZ ;  /* 0x000000061b1ab224 */ /* 0x020fe200078e02ff */
[----:B------:R-:W-:Y:S01]  /*1060*/  @!P4 LDGSTS.E.BYPASS.LTC128B.128 [R30+0x1800], desc[UR16][R36.64] ;  /* 0x01800000241ecfae */ /* 0x000fe2000b901d50 */
[----:B------:R-:W3:Y:S01]  /*1070*/  @!P2 LDC.64 R12, c[0x0][0x240] ;  /* 0x00009000ff0cab82 */ /* 0x000ee20000000a00 */
[----:B------:R-:W-:Y:S01]  /*1080*/  @!P3 IMAD.MOV.U32 R33, RZ, RZ, R21 ;  /* 0x000000ffff21b224 */ /* 0x000fe200078e0015 */
[----:B------:R-:W-:Y:S01]  /*1090*/  LEA.HI R15, R5, R2, RZ, 0x4 ;  /* 0x00000002050f7211 */ /* 0x000fe200078f20ff */
[C---:B------:R-:W-:Y:S01]  /*10a0*/  @!P3 IMAD R26, R24.reuse, R7, R26 ;  /* 0x00000007181ab224 */ /* 0x040fe200078e021a */
[----:B------:R4:W-:Y:S01]  /*10b0*/  @!P4 LDGSTS.E.BYPASS.LTC128B.128 [R30+0x5800], desc[UR16][R36.64+0x80] ;  /* 0x05800080241ecfae */ /* 0x0009e2000b901d50 */
[----:B------:R-:W-:Y:S01]  /*10c0*/  @!P3 IMAD.WIDE.U32 R32, R24, R6, R32 ;  /* 0x000000061820b225 */ /* 0x000fe200078e0020 */
[----:B------:R-:W-:Y:S01]  /*10d0*/  @!P2 IADD3 R28, P4, R22, 0x50, RZ ;  /* 0x00000050161ca810 */ /* 0x000fe20007f9e0ff */
[----:B------:R-:W5:Y:S01]  /*10e0*/  @!P0 S2R R27, SR_CgaCtaId ;  /* 0x00000000001b8919 */ /* 0x000f620000008800 */
[----:B------:R-:W5:Y:S01]  /*10f0*/  @!P2 LDC.64 R6, c[0x0][0x210] ;  /* 0x00008400ff06ab82 */ /* 0x000f620000000a00 */
[----:B------:R-:W-:-:S02]  /*1100*/  @!P3 IMAD.IADD R26, R33, 0x1, R26 ;  /* 0x00000001211ab824 */ /* 0x000fc400078e021a */
[----:B------:R-:W-:Y:S01]  /*1110*/  @!P2 IMAD.X R31, RZ, RZ, R23, P4 ;  /* 0x000000ffff1fa224 */ /* 0x000fe200020e0617 */
[----:B-1----:R-:W-:Y:S01]  /*1120*/  @!P3 LEA R34, P4, R32, R8, 0x1 ;  /* 0x000000082022b211 */ /* 0x002fe200078808ff */
[----:B------:R-:W-:Y:S01]  /*1130*/  @!P3 IMAD R11, R4, 0x2, R11 ;  /* 0x00000002040bb824 */ /* 0x000fe200078e020b */
[----:B------:R-:W1:Y:S02]  /*1140*/  @!P6 S2R R25, SR_CgaCtaId ;  /* 0x000000000019e919 */ /* 0x000e640000008800 */
[----:B------:R-:W-:Y:S02]  /*1150*/  @!P3 LEA.HI.X R35, R32, R9, R26, 0x1, P4 ;  /* 0x000000092023b211 */ /* 0x000fe400020f0c1a */
[----:B------:R-:W-:Y:S01]  /*1160*/  ISETP.GE.AND P4, PT, R3, UR18, PT ;  /* 0x0000001203007c0c */ /* 0x000fe2000bf86270 */
[----:B------:R-:W1:Y:S01]  /*1170*/  @!P5 S2R R24, SR_CgaCtaId ;  /* 0x000000000018d919 */ /* 0x000e620000008800 */
[----:B------:R-:W-:Y:S02]  /*1180*/  @!P2 MOV R3, 0x400 ;  /* 0x000004000003a802 */ /* 0x000fe40000000f00 */
[----:B------:R-:W-:Y:S01]  /*1190*/  SHF.R.S32.HI R26, RZ, 0x4, R15 ;  /* 0x00000004ff1a7819 */ /* 0x000fe2000001140f */
[----:B---3--:R-:W-:Y:S01]  /*11a0*/  @!P2 IMAD R8, R31, R12, RZ ;  /* 0x0000000c1f08a224 */ /* 0x008fe200078e02ff */
[----:B------:R-:W-:Y:S01]  /*11b0*/  @!P3 LDGSTS.E.BYPASS.LTC128B.128 [R11+0x2000], desc[UR16][R34.64] ;  /* 0x02000000220bbfae */ /* 0x000fe2000b901d50 */
[----:B------:R-:W-:Y:S01]  /*11c0*/  @!P2 IMAD.MOV.U32 R31, RZ, RZ, R21 ;  /* 0x000000ffff1fa224 */ /* 0x000fe200078e0015 */
[----:B--2---:R-:W-:Y:S01]  /*11d0*/  @!P2 LEA R3, R10, R3, 0x18 ;  /* 0x000000030a03a211 */ /* 0x004fe200078ec0ff */
[C---:B------:R-:W-:Y:S01]  /*11e0*/  @!P2 IMAD R13, R28.reuse, R13, R8 ;  /* 0x0000000d1c0da224 */ /* 0x040fe200078e0208 */
[----:B------:R2:W-:Y:S01]  /*11f0*/  @!P3 LDGSTS.E.BYPASS.LTC128B.128 [R11+0x6000], desc[UR16][R34.64+0x80] ;  /* 0x06000080220bbfae */ /* 0x0005e2000b901d50 */
[----:B------:R-:W3:Y:S01]  /*1200*/  @!P1 LDC.64 R8, c[0x0][0x240] ;  /* 0x00009000ff089b82 */ /* 0x000ee20000000a00 */
[--C-:B----4-:R-:W-:Y:S01]  /*1210*/  @!P2 IMAD.MOV.U32 R30, RZ, RZ, R20.reuse ;  /* 0x000000ffff1ea224 */ /* 0x110fe200078e0014 */
[C---:B------:R-:W-:Y:S01]  /*1220*/  LEA.HI R221, R15.reuse, R26, RZ, 0x1 ;  /* 0x0000001a0fdd7211 */ /* 0x040fe200078f08ff */
[----:B------:R-:W-:Y:S01]  /*1230*/  @!P1 IMAD.MOV.U32 R36, RZ, RZ, R20 ;  /* 0x000000ffff249224 */ /* 0x000fe200078e0014 */
[----:B------:R-:W-:Y:S01]  /*1240*/  LOP3.LUT R15, R15, 0xfffffff0, RZ, 0xc0, !PT ;  /* 0xfffffff00f0f7812 */ /* 0x000fe200078ec0ff */
[----:B------:R-:W-:Y:S01]  /*1250*/  @!P2 IMAD.WIDE.U32 R30, R28, R12, R30 ;  /* 0x0000000c1c1ea225 */ /* 0x000fe200078e001e */
[----:B------:R-:W-:-:S02]  /*1260*/  LOP3.LUT R221, R221, 0xfffffffe, RZ, 0xc0, !PT ;  /* 0xfffffffedddd7812 */ /* 0x000fc400078ec0ff */
[----:B------:R-:W-:Y:S01]  /*1270*/  @!P6 MOV R28, 0x400 ;  /* 0x00000400001ce802 */ /* 0x000fe20000000f00 */
[----:B------:R-:W-:Y:S01]  /*1280*/  @!P2 IMAD.IADD R12, R31, 0x1, R13 ;  /* 0x000000011f0ca824 */ /* 0x000fe200078e020d */
[----:B-----5:R-:W-:Y:S01]  /*1290*/  @!P2 LEA R32, P3, R30, R6, 0x1 ;  /* 0x000000061e20a211 */ /* 0x020fe200078608ff */
[----:B------:R-:W-:Y:S01]  /*12a0*/  @!P1 IMAD.MOV.U32 R37, RZ, RZ, R21 ;  /* 0x000000ffff259224 */ /* 0x000fe200078e0015 */
[----:B------:R-:W-:Y:S01]  /*12b0*/  @!P0 MOV R6, 0x400 ;  /* 0x0000040000068802 */ /* 0x000fe20000000f00 */
[----:B------:R-:W-:Y:S01]  /*12c0*/  @!P2 IMAD R3, R4, 0x2, R3 ;  /* 0x000000020403a824 */ /* 0x000fe200078e0203 */
[----:B------:R-:W-:Y:S01]  /*12d0*/  @!P2 LEA.HI.X R33, R30, R7, R12, 0x1, P3 ;  /* 0x000000071e21a211 */ /* 0x000fe200018f0c0c */
[----:B------:R-:W-:Y:S01]  /*12e0*/  IMAD.IADD R221, R26, 0x1, -R221 ;  /* 0x000000011add7824 */ /* 0x000fe200078e0add */
[----:B------:R-:W-:Y:S02]  /*12f0*/  @!P0 LEA R27, R27, R6, 0x18 ;  /* 0x000000061b1b8211 */ /* 0x000fe400078ec0ff */
[----:B------:R-:W-:Y:S01]  /*1300*/  @!P1 IADD3 R12, P3, R22, 0x60, RZ ;  /* 0x00000060160c9810 */ /* 0x000fe20007f7e0ff */
[----:B------:R-:W4:Y:S01]  /*1310*/  @!P0 LDC.64 R6, c[0x0][0x240] ;  /* 0x00009000ff068b82 */ /* 0x000f220000000a00 */
[----:B------:R-:W-:Y:S01]  /*1320*/  @!P2 LDGSTS.E.BYPASS.LTC128B.128 [R3+0x2800], desc[UR16][R32.64] ;  /* 0x028000002003afae */ /* 0x000fe2000b901d50 */
[----:B------:R-:W-:-:S02]  /*1330*/  @!P1 MOV R26, 0x400 ;  /* 0x00000400001a9802 */ /* 0x000fc40000000f00 */
[----:B------:R-:W-:Y:S01]  /*1340*/  @!P1 IMAD.X R13, RZ, RZ, R23, P3 ;  /* 0x000000ffff0d9224 */ /* 0x000fe200018e0617 */
[----:B------:R-:W-:Y:S01]  /*1350*/  @!P0 IADD3 R22, P3, R22, 0x70, RZ ;  /* 0x0000007016168810 */ /* 0x000fe20007f7e0ff */
[CC--:B---3--:R-:W-:Y:S01]  /*1360*/  @!P1 IMAD.WIDE.U32 R36, R12.reuse, R8.reuse, R36 ;  /* 0x000000080c249225 */ /* 0x0c8fe200078e0024 */
[----:B------:R3:W-:Y:S01]  /*1370*/  @!P2 LDGSTS.E.BYPASS.LTC128B.128 [R3+0x6800], desc[UR16][R32.64+0x80] ;  /* 0x068000802003afae */ /* 0x0007e2000b901d50 */
[----:B--2---:R-:W2:Y:S01]  /*1380*/  @!P1 LDC.64 R10, c[0x0][0x210] ;  /* 0x00008400ff0a9b82 */ /* 0x004ea20000000a00 */
[----:B------:R-:W-:Y:S01]  /*1390*/  @!P5 MOV R31, 0x400 ;  /* 0x00000400001fd802 */ /* 0x000fe20000000f00 */
[----:B------:R-:W-:Y:S01]  /*13a0*/  @!P1 IMAD R13, R13, R8, RZ ;  /* 0x000000080d0d9224 */ /* 0x000fe200078e02ff */
[----:B-1----:R-:W-:Y:S01]  /*13b0*/  @!P6 LEA R25, R25, R28, 0x18 ;  /* 0x0000001c1919e211 */ /* 0x002fe200078ec0ff */
[----:B------:R-:W-:Y:S01]  /*13c0*/  @!P0 IMAD.MOV.U32 R34, RZ, RZ, R20 ;  /* 0x000000ffff228224 */ /* 0x000fe200078e0014 */
[----:B------:R-:W-:Y:S01]  /*13d0*/  @!P1 LEA R29, R29, R26, 0x18 ;  /* 0x0000001a1d1d9211 */ /* 0x000fe200078ec0ff */
[----:B------:R-:W-:Y:S01]  /*13e0*/  @!P1 IMAD R13, R12, R9, R13 ;  /* 0x000000090c0d9224 */ /* 0x000fe200078e020d */
[----:B------:R-:W-:Y:S01]  /*13f0*/  @!P5 LEA R31, R24, R31, 0x18 ;  /* 0x0000001f181fd211 */ /* 0x000fe200078ec0ff */
[----:B------:R-:W1:Y:S01]  /*1400*/  @!P0 LDC.64 R8, c[0x0][0x210] ;  /* 0x00008400ff088b82 */ /* 0x000e620000000a00 */
[----:B------:R-:W-:-:S02]  /*1410*/  @!P0 IMAD.X R23, RZ, RZ, R23, P3 ;  /* 0x000000ffff178224 */ /* 0x000fc400018e0617 */
[----:B------:R-:W-:Y:S02]  /*1420*/  @!P1 IMAD.IADD R12, R37, 0x1, R13 ;  /* 0x00000001250c9824 */ /* 0x000fe400078e020d */
[----:B------:R-:W-:Y:S02]  /*1430*/  @!P0 IMAD.MOV.U32 R35, RZ, RZ, R21 ;  /* 0x000000ffff238224 */ /* 0x000fe400078e0015 */
[-C--:B----4-:R-:W-:Y:S02]  /*1440*/  @!P0 IMAD R23, R23, R6.reuse, RZ ;  /* 0x0000000617178224 */ /* 0x090fe400078e02ff */
[----:B------:R-:W-:-:S04]  /*1450*/  @!P0 IMAD.WIDE.U32 R34, R22, R6, R34 ;  /* 0x0000000616228225 */ /* 0x000fc800078e0022 */
[----:B------:R-:W-:Y:S01]  /*1460*/  @!P0 IMAD R7, R22, R7, R23 ;  /* 0x0000000716078224 */ /* 0x000fe200078e0217 */
[----:B--2---:R-:W-:Y:S01]  /*1470*/  @!P1 LEA R20, P2, R36, R10, 0x1 ;  /* 0x0000000a24149211 */ /* 0x004fe200078408ff */
[----:B---3--:R-:W-:-:S03]  /*1480*/  IMAD.IADD R3, R2, 0x1, -R15 ;  /* 0x0000000102037824 */ /* 0x008fc600078e0a0f */
[----:B------:R-:W-:Y:S01]  /*1490*/  @!P1 LEA.HI.X R21, R36, R11, R12, 0x1, P2 ;  /* 0x0000000b24159211 */ /* 0x000fe200010f0c0c */
[----:B------:R-:W-:Y:S01]  /*14a0*/  IMAD.SHL.U32 R12, R0, 0x40, RZ ;  /* 0x00000040000c7824 */ /* 0x000fe200078e00ff */
[----:B------:R-:W-:Y:S01]  /*14b0*/  PLOP3.LUT P2, PT, PT, PT, UP0, 0x80, 0x0 ;  /* 0x000000000000781c */ /* 0x000fe20003f4f008 */
[----:B------:R-:W-:Y:S01]  /*14c0*/  IMAD.SHL.U32 R11, R18, 0x8, RZ ;  /* 0x00000008120b7824 */ /* 0x000fe200078e00ff */
[----:B------:R-:W-:Y:S02]  /*14d0*/  SHF.R.S32.HI R6, RZ, 0x1f, R3 ;  /* 0x0000001fff067819 */ /* 0x000fe40000011403 */
[----:B------:R-:W-:Y:S02]  /*14e0*/  LOP3.LUT R12, R12, 0x1c0, RZ, 0xc0, !PT ;  /* 0x000001c00c0c7812 */ /* 0x000fe400078ec0ff */
[----:B------:R-:W-:Y:S02]  /*14f0*/  LEA.HI R13, R6, R3, RZ, 0x3 ;  /* 0x00000003060d7211 */ /* 0x000fe400078f18ff */
[----:B------:R-:W-:-:S02]  /*1500*/  LOP3.LUT R11, R12, 0x8, R11, 0xf8, !PT ;  /* 0x000000080c0b7812 */ /* 0x000fc400078ef80b */
[----:B------:R-:W-:Y:S02]  /*1510*/  LOP3.LUT R6, R13, 0xfffffff8, RZ, 0xc0, !PT ;  /* 0xfffffff80d067812 */ /* 0x000fe400078ec0ff */
[----:B------:R-:W-:Y:S02]  /*1520*/  SHF.R.U32.HI R12, RZ, 0x3, R12 ;  /* 0x00000003ff0c7819 */ /* 0x000fe4000001160c */
[----:B-1----:R-:W-:Y:S01]  /*1530*/  @!P0 LEA R32, P3, R34, R8, 0x1 ;  /* 0x0000000822208211 */ /* 0x002fe200078608ff */
[----:B------:R-:W-:Y:S01]  /*1540*/  IMAD.IADD R3, R3, 0x1, -R6 ;  /* 0x0000000103037824 */ /* 0x000fe200078e0a06 */
[----:B------:R-:W-:Y:S01]  /*1550*/  LOP3.LUT R12, R11, R12, RZ, 0x3c, !PT ;  /* 0x0000000c0b0c7212 */ /* 0x000fe200078e3cff */
        /* <DEDUP_REMOVED lines=13> */
.L_x_1177:
[----:B------:R-:W-:Y:S01]  /*1630*/  @!P0 IADD3 R6, R35, R7, RZ ;  /* 0x0000000723068210 */ /* 0x000fe20007ffe0ff */
        /* <DEDUP_REMOVED lines=13> */
.L_x_1178:
[C---:B------:R-:W-:Y:S01]  /*1710*/  IMAD R11, R19.reuse, UR10, RZ ;  /* 0x0000000a130b7c24 */ /* 0x040fe2000f8e02ff */
[----:B------:R-:W-:Y:S01]  /*1720*/  @!P0 LEA.HI.X R33, R34, R9, R6, 0x1, P3 ;  /* 0x0000000922218211 */ /* 0x000fe200018f0c06 */
[C---:B------:R-:W-:Y:S01]  /*1730*/  IMAD.WIDE.U32 R22, R18.reuse, UR10, R16 ;  /* 0x0000000a12167c25 */ /* 0x040fe2000f8e0010 */
[----:B------:R-:W-:Y:S01]  /*1740*/  ISETP.GE.AND P3, PT, R18, UR18, PT ;  /* 0x0000001212007c0c */ /* 0x000fe2000bf66270 */
[----:B------:R-:W-:Y:S01]  /*1750*/  ULDC.64 UR6, c[0x0][0x260] ;  /* 0x0000980000067ab9 */ /* 0x000fe20000000a00 */
[----:B------:R-:W-:Y:S01]  /*1760*/  @!P1 LEA R29, R4, R29, 0x1 ;  /* 0x0000001d041d9211 */ /* 0x000fe200078e08ff */
[----:B------:R-:W-:Y:S01]  /*1770*/  IMAD R7, R19, UR8, RZ ;  /* 0x0000000813077c24 */ /* 0x000fe2000f8e02ff */
[----:B------:R-:W-:Y:S01]  /*1780*/  IADD3 R224, P2, R22, UR32, RZ ;  /* 0x0000002016e07c10 */ /* 0x000fe2000ff5e0ff */
[----:B------:R-:W-:Y:S01]  /*1790*/  IMAD R6, R18, UR11, R11 ;  /* 0x0000000b12067c24 */ /* 0x000fe2000f8e020b */
[----:B------:R-:W-:Y:S01]  /*17a0*/  @!P5 LEA R31, R4, R31, 0x1 ;  /* 0x0000001f041fd211 */ /* 0x000fe200078e08ff */
[----:B------:R-:W-:Y:S01]  /*17b0*/  IMAD.SHL.U32 R8, R3, 0x40, RZ ;  /* 0x0000004003087824 */ /* 0x000fe200078e00ff */
[----:B------:R-:W-:Y:S01]  /*17c0*/  USHF.L.U64.HI UR12, UR10, 0x5, UR11 ;  /* 0x000000050a0c7899 */ /* 0x000fe2000801020b */
[----:B------:R-:W-:Y:S01]  /*17d0*/  IMAD.WIDE.U32 R16, R18, UR8, R16 ;  /* 0x0000000812107c25 */ /* 0x000fe2000f8e0010 */
[----:B------:R-:W-:Y:S01]  /*17e0*/  IADD3.X R225, R23, UR19, R6, P2, !PT ;  /* 0x0000001317e17c10 */ /* 0x000fe200097fe406 */
[----:B------:R-:W-:Y:S01]  /*17f0*/  USHF.L.U32 UR13, UR10, 0x5, URZ ;  /* 0x000000050a0d7899 */ /* 0x000fe2000800063f */
[----:B------:R-:W-:Y:S01]  /*1800*/  LOP3.LUT R6, R8, 0x1c0, RZ, 0xc0, !PT ;  /* 0x000001c008067812 */ /* 0x000fe200078ec0ff */
[----:B------:R-:W-:Y:S01]  /*1810*/  IMAD R18, R18, UR9, R7 ;  /* 0x0000000912127c24 */ /* 0x000fe2000f8e0207 */
[----:B------:R-:W-:Y:S01]  /*1820*/  IADD3 R180, P2, R16, UR30, RZ ;  /* 0x0000001e10b47c10 */ /* 0x000fe2000ff5e0ff */
[----:B------:R-:W-:Y:S01]  /*1830*/  IMAD.SHL.U32 R7, R221, 0x8, RZ ;  /* 0x00000008dd077824 */ /* 0x000fe200078e00ff */
[----:B------:R-:W-:Y:S01]  /*1840*/  SHF.R.S32.HI R16, RZ, 0x1f, R14 ;  /* 0x0000001fff107819 */ /* 0x000fe2000001140e */
[C---:B------:R-:W-:Y:S01]  /*1850*/  @!P0 IMAD R27, R4.reuse, 0x2, R27 ;  /* 0x00000002041b8824 */ /* 0x040fe200078e021b */
[----:B------:R-:W1:Y:S01]  /*1860*/  @!P6 LDC.64 R8, c[0x0][0x218] ;  /* 0x00008600ff08eb82 */ /* 0x000e620000000a00 */
[----:B------:R-:W-:Y:S01]  /*1870*/  @!P6 IMAD R25, R4, 0x2, R25 ;  /* 0x000000020419e824 */ /* 0x000fe200078e0219 */
[----:B------:R-:W-:Y:S01]  /*1880*/  LOP3.LUT R7, R6, 0x8, R7, 0xf8, !PT ;  /* 0x0000000806077812 */ /* 0x000fe200078ef807 */
[----:B------:R-:W-:Y:S01]  /*1890*/  IMAD R11, R16, UR6, RZ ;  /* 0x00000006100b7c24 */ /* 0x000fe2000f8e02ff */
[----:B------:R-:W-:Y:S01]  /*18a0*/  SHF.R.U32.HI R6, RZ, 0x3, R6 ;  /* 0x00000003ff067819 */ /* 0x000fe20000011606 */
[C---:B------:R-:W-:Y:S01]  /*18b0*/  IMAD.WIDE.U32 R224, R14.reuse, UR6, R224 ;  /* 0x000000060ee07c25 */ /* 0x040fe2000f8e00e0 */
[----:B------:R-:W-:Y:S01]  /*18c0*/  USHF.R.S32.HI UR21, URZ, 0x1f, UR24 ;  /* 0x0000001f3f157899 */ /* 0x000fe20008011418 */
[----:B------:R-:W-:Y:S01]  /*18d0*/  @!PT LDS RZ, [RZ] ;  /* 0x00000000fffff984 */ /* 0x000fe20000000800 */
[----:B------:R-:W-:Y:S01]  /*18e0*/  @!PT LDS RZ, [RZ] ;  /* 0x00000000fffff984 */ /* 0x000fe20000000800 */
[----:B------:R-:W-:Y:S01]  /*18f0*/  @!PT LDS RZ, [RZ] ;  /* 0x00000000fffff984 */ /* 0x000fe20000000800 */
[----:B------:R-:W-:Y:S01]  /*1900*/  @!P1 LDGSTS.E.BYPASS.LTC128B.128 [R29+0x3000], desc[UR16][R20.64] ;  /* 0x03000000141d9fae */ /* 0x000fe2000b901d50 */
[----:B------:R-:W-:Y:S01]  /*1910*/  LOP3.LUT R4, R7, R6, RZ, 0x3c, !PT ;  /* 0x0000000607047212 */ /* 0x000fe200078e3cff */
[----:B------:R-:W-:Y:S01]  /*1920*/  IMAD R11, R14, UR7, R11 ;  /* 0x000000070e0b7c24 */ /* 0x000fe2000f8e020b */
[----:B------:R-:W2:Y:S01]  /*1930*/  @!P5 LDC.64 R6, c[0x0][0x218] ;  /* 0x00008600ff06db82 */ /* 0x000ea20000000a00 */
[----:B------:R-:W-:Y:S01]  /*1940*/  UIMAD UR18, UR12, UR24, URZ ;  /* 0x000000180c1272a4 */ /* 0x000fe2000f8e023f */
[----:B------:R-:W-:Y:S01]  /*1950*/  IMAD.U32 R15, RZ, RZ, UR24 ;  /* 0x00000018ff0f7e24 */ /* 0x000fe2000f8e00ff */
[----:B------:R-:W-:Y:S01]  /*1960*/  USHF.L.U32 UR30, UR10, 0x4, URZ ;  /* 0x000000040a1e7899 */ /* 0x000fe2000800063f */
[----:B------:R-:W-:Y:S01]  /*1970*/  IADD3 R227, R225, R11, RZ ;  /* 0x0000000be1e37210 */ /* 0x000fe20007ffe0ff */
[----:B------:R-:W-:Y:S01]  /*1980*/  IMAD.MOV.U32 R226, RZ, RZ, R224 ;  /* 0x000000ffffe27224 */ /* 0x000fe200078e00e0 */
[----:B------:R-:W-:Y:S01]  /*1990*/  UIMAD UR18, UR21, UR13, UR18 ;  /* 0x0000000d151272a4 */ /* 0x000fe2000f8e0212 */
[----:B------:R1:W-:Y:S01]  /*19a0*/  @!P1 LDGSTS.E.BYPASS.LTC128B.128 [R29+0x7000], desc[UR16][R20.64+0x80] ;  /* 0x07000080141d9fae */ /* 0x0003e2000b901d50 */
[----:B------:R-:W-:Y:S01]  /*19b0*/  USHF.L.U64.HI UR29, UR10, 0x4, UR11 ;  /* 0x000000040a1d7899 */ /* 0x000fe2000801020b */
[----:B------:R-:W-:Y:S01]  /*19c0*/  IMAD.WIDE.U32 R22, R15, UR13, R226 ;  /* 0x0000000d0f167c25 */ /* 0x000fe2000f8e00e2 */
[----:B------:R-:W-:Y:S01]  /*19d0*/  IADD3.X R181, R17, UR22, R18, P2, !PT ;  /* 0x0000001611b57c10 */ /* 0x000fe200097fe412 */
[----:B------:R-:W-:Y:S01]  /*19e0*/  @!P0 LDGSTS.E.BYPASS.LTC128B.128 [R27+0x3800], desc[UR16][R32.64] ;  /* 0x03800000201b8fae */ /* 0x000fe2000b901d50 */
[----:B------:R-:W3:Y:S01]  /*19f0*/  @!P3 LDC.64 R10, c[0x0][0x220] ;  /* 0x00008800ff0abb82 */ /* 0x000ee20000000a00 */
[----:B------:R-:W-:Y:S01]  /*1a00*/  ULDC.64 UR6, c[0x0][0x268] ;  /* 0x00009a0000067ab9 */ /* 0x000fe20000000a00 */
[----:B------:R-:W-:Y:S01]  /*1a10*/  IADD3 R18, R23, UR18, RZ ;  /* 0x0000001217127c10 */ /* 0x000fe2000fffe0ff */
[----:B------:R-:W-:Y:S01]  /*1a20*/  @!P0 LDGSTS.E.BYPASS.LTC128B.128 [R27+0x7800], desc[UR16][R32.64+0x80] ;  /* 0x07800080201b8fae */ /* 0x000fe2000b901d50 */
[----:B------:R-:W-:Y:S01]  /*1a30*/  @!P5 IADD3 R17, P0, R22, UR30, RZ ;  /* 0x0000001e1611dc10 */ /* 0x000fe2000ff1e0ff */
[----:B------:R-:W-:Y:S01]  /*1a40*/  IMAD R19, R16, UR6, RZ ;  /* 0x0000000610137c24 */ /* 0x000fe2000f8e02ff */
[----:B------:R-:W-:Y:S01]  /*1a50*/  USHF.L.U64.HI UR18, UR8, 0x5, UR9 ;  /* 0x0000000508127899 */ /* 0x000fe20008010209 */
[C---:B------:R-:W-:Y:S01]  /*1a60*/  IMAD.WIDE.U32 R180, R14.reuse, UR6, R180 ;  /* 0x000000060eb47c25 */ /* 0x040fe2000f8e00b4 */
[----:B------:R-:W-:Y:S01]  /*1a70*/  USHF.L.U32 UR19, UR8, 0x5, URZ ;  /* 0x0000000508137899 */ /* 0x000fe2000800063f */
[----:B------:R-:W-:Y:S01]  /*1a80*/  LEA.HI R104, R5, R2, RZ, 0x5 ;  /* 0x0000000205687211 */ /* 0x000fe200078f28ff */
[----:B------:R-:W-:Y:S01]  /*1a90*/  UIMAD UR6, UR18, UR24, URZ ;  /* 0x00000018120672a4 */ /* 0x000fe2000f8e023f */
[----:B------:R-:W-:Y:S01]  /*1aa0*/  IMAD R19, R14, UR7, R19 ;  /* 0x000000070e137c24 */ /* 0x000fe2000f8e0213 */
[----:B------:R-:W-:Y:S01]  /*1ab0*/  MOV R182, R180 ;  /* 0x000000b400b67202 */ /* 0x000fe20000000f00 */
[----:B------:R-:W-:Y:S01]  /*1ac0*/  IMAD.SHL.U32 R13, R13, 0x40, RZ ;  /* 0x000000400d0d7824 */ /* 0x000fe200078e00ff */
[----:B------:R-:W-:Y:S01]  /*1ad0*/  UIMAD UR21, UR21, UR19, UR6 ;  /* 0x00000013151572a4 */ /* 0x000fe2000f8e0206 */
[----:B------:R-:W-:Y:S01]  /*1ae0*/  IMAD.IADD R183, R181, 0x1, R19 ;  /* 0x00000001b5b77824 */ /* 0x000fe200078e0213 */
[----:B------:R-:W-:Y:S01]  /*1af0*/  USHF.L.U32 UR23, UR8, 0x4, URZ ;  /* 0x0000000408177899 */ /* 0x000fe2000800063f */
[----:B------:R-:W-:Y:S01]  /*1b00*/  LEA R221, R221, R12, 0x9 ;  /* 0x0000000cdddd7211 */ /* 0x000fe200078e48ff */
[----:B------:R-:W-:Y:S01]  /*1b10*/  USHF.L.U64.HI UR22, UR8, 0x4, UR9 ;  /* 0x0000000408167899 */ /* 0x000fe20008010209 */
[----:B------:R-:W-:Y:S01]  /*1b20*/  SHF.L.U32 R234, R2, 0x1, RZ ;  /* 0x0000000102ea7819 */ /* 0x000fe200000006ff */
[----:B------:R-:W-:Y:S01]  /*1b30*/  UISETP.GE.AND UP0, UPT, UR20, 0x2, UPT ;  /* 0x000000021400788c */ /* 0x000fe2000bf06270 */
[----:B------:R-:W-:-:S02]  /*1b40*/  LEA R221, R221, UR4, 0x1 ;  /* 0x00000004dddd7c11 */ /* 0x000fc4000f8e08ff */
[----:B-1----:R-:W-:Y:S02]  /*1b50*/  @!P6 LEA R20, P1, R22, R8, 0x1 ;  /* 0x000000081614e211 */ /* 0x002fe400078208ff */
[----:B------:R-:W-:Y:S02]  /*1b60*/  @!P5 IADD3.X R8, R18, UR29, RZ, P0, !PT ;  /* 0x0000001d1208dc10 */ /* 0x000fe400087fe4ff */
[C---:B--2---:R-:W-:Y:S02]  /*1b70*/  @!P5 LEA R6, P0, R17.reuse, R6, 0x1 ;  /* 0x000000061106d211 */ /* 0x044fe400078008ff */
[----:B------:R-:W-:Y:S02]  /*1b80*/  @!P6 LEA.HI.X R21, R22, R9, R18, 0x1, P1 ;  /* 0x000000091615e211 */ /* 0x000fe400008f0c12 */
[----:B------:R-:W-:Y:S01]  /*1b90*/  @!P5 LEA.HI.X R7, R17, R7, R8, 0x1, P0 ;  /* 0x000000071107d211 */ /* 0x000fe200000f0c08 */
[----:B------:R-:W-:Y:S01]  /*1ba0*/  IMAD.WIDE.U32 R16, R15, UR19, R182 ;  /* 0x000000130f107c25 */ /* 0x000fe2000f8e00b6 */
[----:B------:R-:W1:Y:S01]  /*1bb0*/  @!P4 LDC.64 R8, c[0x0][0x220] ;  /* 0x00008800ff08cb82 */ /* 0x000e620000000a00 */
[----:B------:R-:W-:Y:S01]  /*1bc0*/  @!P6 LDGSTS.E.BYPASS.LTC128B.128 [R25+0x8000], desc[UR16][R20.64] ;  /* 0x080000001419efae */ /* 0x000fe2000b901d50 */
[----:B------:R-:W-:-:S02]  /*1bd0*/  IADD3 R219, R221, 0x8020, RZ ;  /* 0x00008020dddb7810 */ /* 0x000fc40007ffe0ff */
[----:B------:R-:W-:Y:S01]  /*1be0*/  IADD3 R14, R17, UR21, RZ ;  /* 0x00000015110e7c10 */ /* 0x000fe2000fffe0ff */
[----:B------:R-:W-:Y:S01]  /*1bf0*/  @!P6 LDGSTS.E.BYPASS.LTC128B.128 [R25+0x9000], desc[UR16][R20.64+0x80] ;  /* 0x090000801419efae */ /* 0x000fe2000b901d50 */
[C---:B---3--:R-:W-:Y:S01]  /*1c00*/  @!P3 LEA R10, P1, R16.reuse, R10, 0x1 ;  /* 0x0000000a100ab211 */ /* 0x048fe200078208ff */
[----:B------:R-:W-:Y:S01]  /*1c10*/  ULDC UR21, c[0x0][0x39c] ;  /* 0x0000e70000157ab9 */ /* 0x000fe20000000800 */
[C---:B------:R-:W-:Y:S01]  /*1c20*/  @!P4 IADD3 R5, P0, R16.reuse, UR23, RZ ;  /* 0x000000171005cc10 */ /* 0x040fe2000ff1e0ff */
[----:B------:R-:W-:Y:S01]  /*1c30*/  @!P5 LDGSTS.E.BYPASS.LTC128B.128 [R31+0x8800], desc[UR16][R6.64] ;  /* 0x08800000061fdfae */ /* 0x000fe2000b901d50 */
[----:B------:R-:W-:Y:S02]  /*1c40*/  @!P3 LEA.HI.X R11, R16, R11, R14, 0x1, P1 ;  /* 0x0000000b100bb211 */ /* 0x000fe400008f0c0e */
[----:B------:R-:W-:Y:S01]  /*1c50*/  @!P4 IADD3.X R14, R14, UR22, RZ, P0, !PT ;  /* 0x000000160e0ecc10 */ /* 0x000fe200087fe4ff */
[----:B------:R2:W-:Y:S01]  /*1c60*/  @!P5 LDGSTS.E.BYPASS.LTC128B.128 [R31+0x9800], desc[UR16][R6.64+0x80] ;  /* 0x09800080061fdfae */ /* 0x0005e2000b901d50 */
[----:B------:R-:W-:-:S03]  /*1c70*/  LOP3.LUT R234, R234, 0x6, RZ, 0xc0, !PT ;  /* 0x00000006eaea7812 */ /* 0x000fc600078ec0ff */
[----:B------:R-:W0:Y:S01]  /*1c80*/  LDGDEPBAR ;  /* 0x00000000000079af */ /* 0x000e220000000000 */
[----:B-1----:R-:W-:-:S04]  /*1c90*/  @!P4 LEA R8, P0, R5, R8, 0x1 ;  /* 0x000000080508c211 */ /* 0x002fc800078008ff */
[----:B------:R-:W-:Y:S02]  /*1ca0*/  @!P4 LEA.HI.X R9, R5, R9, R14, 0x1, P0 ;  /* 0x000000090509c211 */ /* 0x000fe400000f0c0e */
[----:B------:R-:W-:Y:S02]  /*1cb0*/  LOP3.LUT P0, RZ, R0, 0x2, RZ, 0xc0, !PT ;  /* 0x0000000200ff7812 */ /* 0x000fe4000780c0ff */
[----:B------:R-:W-:Y:S02]  /*1cc0*/  MOV R5, 0x10 ;  /* 0x0000001000057802 */ /* 0x000fe40000000f00 */
[----:B------:R-:W-:Y:S01]  /*1cd0*/  R2P PR, R3, 0x6 ;  /* 0x0000000603007804 */ /* 0x000fe20000000000 */
[----:B------:R-:W-:-:S04]  /*1ce0*/  VIADD R3, R221, 0x8000 ;  /* 0x00008000dd037836 */ /* 0x000fc80000000000 */
[----:B------:R-:W-:Y:S01]  /*1cf0*/  SEL R5, R5, 0xfffffff0, !P1 ;  /* 0xfffffff005057807 */ /* 0x000fe20004800000 */
[----:B------:R-:W-:-:S04]  /*1d00*/  DEPBAR.LE SB0, 0x0 ;  /* 0x000080000000791a */ /* 0x000fc80000000000 */
[----:B------:R-:W-:Y:S01]  /*1d10*/  BAR.SYNC.DEFER_BLOCKING 0x0 ;  /* 0x0000000000007b1d */ /* 0x000fe20000010000 */
[----:B--2---:R-:W-:Y:S02]  /*1d20*/  SHF.R.S32.HI R6, RZ, 0x5, R104 ;  /* 0x00000005ff067819 */ /* 0x004fe40000011468 */
[----:B------:R-:W-:Y:S02]  /*1d30*/  LOP3.LUT R7, R13, 0xfffffe00, RZ, 0xc0, !PT ;  /* 0xfffffe000d077812 */ /* 0x000fe400078ec0ff */
[----:B------:R-:W-:Y:S01]  /*1d40*/  @P0 IADD3 R219, R3, -0x20, RZ ;  /* 0xffffffe003db0810 */ /* 0x000fe20007ffe0ff */
[----:B------:R-:W-:Y:S01]  /*1d50*/  IMAD.MOV.U32 R3, RZ, RZ, -0x20 ;  /* 0xffffffe0ff037424 */ /* 0x000fe200078e00ff */
[----:B------:R-:W-:Y:S01]  /*1d60*/  LOP3.LUT P0, RZ, R0, 0x4, RZ, 0xc0, !PT ;  /* 0x0000000400ff7812 */ /* 0x000fe2000780c0ff */
[----:B------:R-:W-:-:S03]  /*1d70*/  IMAD R13, R6, 0x400, R7 ;  /* 0x00000400060d7824 */ /* 0x000fc600078e0207 */
[C---:B------:R-:W-:Y:S01]  /*1d80*/  SEL R0, R3.reuse, 0x20, P0 ;  /* 0x0000002003007807 */ /* 0x040fe20000000000 */
[----:B------:R-:W-:Y:S01]  /*1d90*/  IMAD.IADD R222, R4, 0x1, R13 ;  /* 0x0000000104de7824 */ /* 0x000fe200078e020d */
[----:B------:R-:W-:Y:S02]  /*1da0*/  SEL R3, R3, 0x20, P2 ;  /* 0x0000002003037807 */ /* 0x000fe40001000000 */
[----:B------:R-:W-:Y:S02]  /*1db0*/  LEA R215, R0, R221, 0x1 ;  /* 0x000000dd00d77211 */ /* 0x000fe400078e08ff */
[----:B------:R-:W-:Y:S02]  /*1dc0*/  LEA R222, R222, UR4, 0x1 ;  /* 0x00000004dede7c11 */ /* 0x000fe4000f8e08ff */
[----:B------:R-:W-:Y:S02]  /*1dd0*/  LEA R210, R0, R219, 0x1 ;  /* 0x000000db00d27211 */ /* 0x000fe400078e08ff */
[----:B------:R-:W-:Y:S01]  /*1de0*/  PLOP3.LUT P0, PT, PT, PT, UP0, 0x80, 0x0 ;  /* 0x000000000000781c */ /* 0x000fe20003f0f008 */
[--C-:B------:R-:W-:Y:S01]  /*1df0*/  IMAD R220, R5, 0x2, R222.reuse ;  /* 0x0000000205dc7824 */ /* 0x100fe200078e02de */
[----:B------:R-:W-:Y:S01]  /*1e00*/  @P3 STS.128 [R223+0xa000], RZ ;  /* 0x00a000ffdf003388 */ /* 0x000fe20000000c00 */
[----:B------:R-:W-:-:S02]  /*1e10*/  IMAD R218, R3, 0x2, R222 ;  /* 0x0000000203da7824 */ /* 0x000fc400078e02de */
[----:B------:R-:W-:Y:S01]  /*1e20*/  IMAD R217, R3, 0x2, R220 ;  /* 0x0000000203d97824 */ /* 0x000fe200078e02dc */
        /* <DEDUP_REMOVED lines=12> */
[----:B------:R1:W-:Y:S04]  /*1ef0*/  @!P4 LDGSTS.E.BYPASS.LTC128B.128 [R223+0xb800], desc[UR16][R8.64+0x80] ;  /* 0x0b80008008dfcfae */ /* 0x0003e8000b901d50 */
[----:B------:R-:W-:Y:S04]  /*1f00*/  LDSM.16.M88.4 R24, [R222] ;  /* 0x00000000de18783b */ /* 0x000fe80000000200 */
[----:B------:R-:W2:Y:S04]  /*1f10*/  LDSM.16.M88.4 R52, [R221+0x8000] ;  /* 0x00800000dd34783b */ /* 0x000ea80000000200 */
[----:B------:R-:W3:Y:S04]  /*1f20*/  LDSM.16.M88.4 R32, [R222+0x2000] ;  /* 0x00200000de20783b */ /* 0x000ee80000000200 */
[----:B------:R-:W-:Y:S04]  /*1f30*/  LDSM.16.M88.4 R92, [R220] ;  /* 0x00000000dc5c783b */ /* 0x000fe80000000200 */
[----:B------:R-:W4:Y:S04]  /*1f40*/  LDSM.16.M88.4 R48, [R219] ;  /* 0x00000000db30783b */ /* 0x000f280000000200 */
[----:B------:R-:W5:Y:S04]  /*1f50*/  LDSM.16.M88.4 R12, [R220+0x2000] ;  /* 0x00200000dc0c783b */ /* 0x000f680000000200 */
[----:B------:R-:W-:Y:S04]  /*1f60*/  LDSM.16.M88.4 R44, [R215+0x8000] ;  /* 0x00800000d72c783b */ /* 0x000fe80000000200 */
[----:B-1----:R-:W-:Y:S04]  /*1f70*/  LDSM.16.M88.4 R8, [R218] ;  /* 0x00000000da08783b */ /* 0x002fe80000000200 */
[----:B------:R-:W1:Y:S04]  /*1f80*/  LDSM.16.M88.4 R40, [R221+0x8800] ;  /* 0x00880000dd28783b */ /* 0x000e680000000200 */
[----:B------:R-:W1:Y:S04]  /*1f90*/  LDSM.16.M88.4 R68, [R218+0x2000] ;  /* 0x00200000da44783b */ /* 0x000e680000000200 */
[----:B------:R-:W-:Y:S01]  /*1fa0*/  LDSM.16.M88.4 R16, [R210] ;  /* 0x00000000d210783b */ /* 0x000fe20000000200 */
[-C--:B--2---:R-:W-:Y:S03]  /*1fb0*/  HMMA.16816.F32.BF16 R20, R24, R52.reuse, RZ ;  /* 0x000000341814723c */ /* 0x084fe600000418ff */
[----:B------:R-:W2:Y:S04]  /*1fc0*/  LDSM.16.M88.4 R88, [R217] ;  /* 0x00000000d958783b */ /* 0x000ea80000000200 */
[----:B------:R-:W2:Y:S01]  /*1fd0*/  LDSM.16.M88.4 R28, [R219+0x800] ;  /* 0x00080000db1c783b */ /* 0x000ea20000000200 */
[C---:B---3--:R-:W-:Y:S03]  /*1fe0*/  HMMA.16816.F32.BF16 R36, R32.reuse, R52, RZ ;  /* 0x000000342024723c */ /* 0x048fe600000418ff */
[----:B------:R-:W3:Y:S03]  /*1ff0*/  LDSM.16.M88.4 R84, [R217+0x2000] ;  /* 0x00200000d954783b */ /* 0x000ee60000000200 */
[-C--:B------:R-:W-:Y:S01]  /*2000*/  HMMA.16816.F32.BF16 R56, R32, R54.reuse, RZ ;  /* 0x000000362038723c */ /* 0x080fe200000418ff */
[----:B------:R-:W-:Y:S04]  /*2010*/  LDSM.16.M88.4 R100, [R221+0x9000] ;  /* 0x00900000dd64783b */ /* 0x000fe80000000200 */
[----:B------:R-:W3:Y:S01]  /*2020*/  LDSM.16.M88.4 R64, [R222+0x4000] ;  /* 0x00400000de40783b */ /* 0x000ee20000000200 */
[----:B------:R-:W-:Y:S03]  /*2030*/  HMMA.16816.F32.BF16 R52, R24, R54, RZ ;  /* 0x000000361834723c */ /* 0x000fe600000418ff */
[----:B------:R-:W3:Y:S03]  /*2040*/  LDSM.16.M88.4 R96, [R215+0x8800] ;  /* 0x00880000d760783b */ /* 0x000ee60000000200 */
[-C--:B----4-:R-:W-:Y:S01]  /*2050*/  HMMA.16816.F32.BF16 R20, R92, R48.reuse, R20 ;  /* 0x000000305c14723c */ /* 0x090fe20000041814 */
[----:B------:R-:W4:Y:S04]  /*2060*/  LDSM.16.M88.4 R60, [R222+0x6000] ;  /* 0x00600000de3c783b */ /* 0x000f280000000200 */
[----:B------:R-:W-:Y:S01]  /*2070*/  LDSM.16.M88.4 R80, [R210+0x800] ;  /* 0x00080000d250783b */ /* 0x000fe20000000200 */
[----:B-----5:R-:W-:Y:S03]  /*2080*/  HMMA.16816.F32.BF16 R36, R12, R48, R36 ;  /* 0x000000300c24723c */ /* 0x020fe60000041824 */
[----:B------:R-:W0:Y:S03]  /*2090*/  LDGDEPBAR ;  /* 0x00000000000079af */ /* 0x000e260000000000 */
[-C--:B-1----:R-:W-:Y:S06]  /*20a0*/  HMMA.16816.F32.BF16 R72, R32, R40.reuse, RZ ;  /* 0x000000282048723c */ /* 0x082fec00000418ff */
[----:B------:R-:W-:Y:S06]  /*20b0*/  HMMA.16816.F32.BF16 R76, R24, R40, RZ ;  /* 0x00000028184c723c */ /* 0x000fec00000418ff */
[-C--:B------:R-:W-:Y:S06]  /*20c0*/  HMMA.16816.F32.BF16 R20, R8, R44.reuse, R20 ;  /* 0x0000002c0814723c */ /* 0x080fec0000041814 */
[----:B------:R-:W-:Y:S06]  /*20d0*/  HMMA.16816.F32.BF16 R36, R68, R44, R36 ;  /* 0x0000002c4424723c */ /* 0x000fec0000041824 */
[-C--:B------:R-:W-:Y:S06]  /*20e0*/  HMMA.16816.F32.BF16 R32, R32, R42.reuse, RZ ;  /* 0x0000002a2020723c */ /* 0x080fec00000418ff */
[----:B------:R-:W-:Y:S01]  /*20f0*/  HMMA.16816.F32.BF16 R24, R24, R42, RZ ;  /* 0x0000002a1818723c */ /* 0x000fe200000418ff */
[----:B------:R-:W-:Y:S05]  /*2100*/  LDSM.16.M88.4 R40, [R219+0x1000] ;  /* 0x00100000db28783b */ /* 0x000fea0000000200 */
[----:B--2---:R-:W-:Y:S06]  /*2110*/  HMMA.16816.F32.BF16 R20, R88, R16, R20 ;  /* 0x000000105814723c */ /* 0x004fec0000041814 */
[-C--:B------:R-:W-:Y:S06]  /*2120*/  HMMA.16816.F32.BF16 R52, R92, R50.reuse, R52 ;  /* 0x000000325c34723c */ /* 0x080fec0000041834 */
[C---:B------:R-:W-:Y:S01]  /*2130*/  HMMA.16816.F32.BF16 R56, R12.reuse, R50, R56 ;  /* 0x000000320c38723c */ /* 0x040fe20000041838 */
[----:B------:R-:W1:Y:S05]  /*2140*/  LDSM.16.M88.4 R48, [R220+0x4000] ;  /* 0x00400000dc30783b */ /* 0x000e6a0000000200 */
[-C--:B------:R-:W-:Y:S06]  /*2150*/  HMMA.16816.F32.BF16 R72, R12, R28.reuse, R72 ;  /* 0x0000001c0c48723c */ /* 0x080fec0000041848 */
[----:B------:R-:W-:Y:S06]  /*2160*/  HMMA.16816.F32.BF16 R76, R92, R28, R76 ;  /* 0x0000001c5c4c723c */ /* 0x000fec000004184c */
[----:B---3--:R-:W-:Y:S06]  /*2170*/  HMMA.16816.F32.BF16 R36, R84, R16, R36 ;  /* 0x000000105424723c */ /* 0x008fec0000041824 */
[----:B------:R-:W-:Y:S01]  /*2180*/  HMMA.16816.F32.BF16 R12, R12, R30, R32 ;  /* 0x0000001e0c0c723c */ /* 0x000fe20000041820 */
[----:B------:R-:W-:Y:S05]  /*2190*/  LDSM.16.M88.4 R32, [R218+0x4000] ;  /* 0x00400000da20783b */ /* 0x000fea0000000200 */
[----:B------:R-:W-:Y:S06]  /*21a0*/  HMMA.16816.F32.BF16 R20, R64, R100, R20 ;  /* 0x000000644014723c */ /* 0x000fec0000041814 */
[----:B------:R-:W-:Y:S01]  /*21b0*/  HMMA.16816.F32.BF16 R92, R92, R30, R24 ;  /* 0x0000001e5c5c723c */ /* 0x000fe20000041818 */
[----:B------:R-:W-:Y:S04]  /*21c0*/  LDSM.16.M88.4 R24, [R215+0x9000] ;  /* 0x00900000d718783b */ /* 0x000fe80000000200 */
[----:B------:R-:W-:Y:S01]  /*21d0*/  LDSM.16.M88.4 R28, [R218+0x6000] ;  /* 0x00600000da1c783b */ /* 0x000fe20000000200 */
[-C--:B------:R-:W-:Y:S06]  /*21e0*/  HMMA.16816.F32.BF16 R52, R8, R46.reuse, R52 ;  /* 0x0000002e0834723c */ /* 0x080fec0000041834 */
[C---:B------:R-:W-:Y:S01]  /*21f0*/  HMMA.16816.F32.BF16 R56, R68.reuse, R46, R56 ;  /* 0x0000002e4438723c */ /* 0x040fe20000041838 */
[----:B------:R-:W2:Y:S05]  /*2200*/  LDSM.16.M88.4 R44, [R220+0x6000] ;  /* 0x00600000dc2c783b */ /* 0x000eaa0000000200 */
[-C--:B------:R-:W-:Y:S06]  /*2210*/  HMMA.16816.F32.BF16 R72, R68, R96.reuse, R72 ;  /* 0x000000604448723c */ /* 0x080fec0000041848 */
[----:B------:R-:W-:Y:S06]  /*2220*/  HMMA.16816.F32.BF16 R76, R8, R96, R76 ;  /* 0x00000060084c723c */ /* 0x000fec000004184c */
[----:B----4-:R-:W-:Y:S06]  /*2230*/  HMMA.16816.F32.BF16 R36, R60, R100, R36 ;  /* 0x000000643c24723c */ /* 0x010fec0000041824 */
[----:B------:R-:W-:Y:S01]  /*2240*/  HMMA.16816.F32.BF16 R68, R68, R98, R12 ;  /* 0x000000624444723c */ /* 0x000fe2000004180c */
[----:B------:R-:W-:Y:S05]  /*2250*/  LDSM.16.M88.4 R12, [R210+0x1000] ;  /* 0x00100000d20c783b */ /* 0x000fea0000000200 */
[----:B-1----:R-:W-:Y:S06]  /*2260*/  HMMA.16816.F32.BF16 R20, R48, R40, R20 ;  /* 0x000000283014723c */ /* 0x002fec0000041814 */
[----:B------:R-:W-:Y:S01]  /*2270*/  HMMA.16816.F32.BF16 R92, R8, R98, R92 ;  /* 0x00000062085c723c */ /* 0x000fe2000004185c */
[----:B------:R-:W1:Y:S05]  /*2280*/  LDSM.16.M88.4 R8, [R221+0x9800] ;  /* 0x00980000dd08783b */ /* 0x000e6a0000000200 */
[-C--:B------:R-:W-:Y:S06]  /*2290*/  HMMA.16816.F32.BF16 R52, R88, R18.reuse, R52 ;  /* 0x000000125834723c */ /* 0x080fec0000041834 */
[C---:B------:R-:W-:Y:S01]  /*22a0*/  HMMA.16816.F32.BF16 R56, R84.reuse, R18, R56 ;  /* 0x000000125438723c */ /* 0x040fe20000041838 */
[----:B------:R-:W3:Y:S05]  /*22b0*/  LDSM.16.M88.4 R16, [R217+0x4000] ;  /* 0x00400000d910783b */ /* 0x000eea0000000200 */
[-C--:B------:R-:W-:Y:S06]  /*22c0*/  HMMA.16816.F32.BF16 R72, R84, R80.reuse, R72 ;  /* 0x000000505448723c */ /* 0x080fec0000041848 */
[----:B------:R-:W-:Y:S06]  /*22d0*/  HMMA.16816.F32.BF16 R76, R88, R80, R76 ;  /* 0x00000050584c723c */ /* 0x000fec000004184c */
[----:B--2---:R-:W-:Y:S06]  /*22e0*/  HMMA.16816.F32.BF16 R36, R44, R40, R36 ;  /* 0x000000282c24723c */ /* 0x004fec0000041824 */
[----:B------:R-:W-:Y:S06]  /*22f0*/  HMMA.16816.F32.BF16 R68, R84, R82, R68 ;  /* 0x000000525444723c */ /* 0x000fec0000041844 */
[----:B------:R-:W-:Y:S06]  /*2300*/  HMMA.16816.F32.BF16 R20, R32, R24, R20 ;  /* 0x000000182014723c */ /* 0x000fec0000041814 */
[----:B------:R-:W-:Y:S01]  /*2310*/  HMMA.16816.F32.BF16 R92, R88, R82, R92 ;  /* 0x00000052585c723c */ /* 0x000fe2000004185c */
[----:B------:R-:W2:Y:S05]  /*2320*/  LDSM.16.M88.4 R80, [R219+0x1800] ;  /* 0x00180000db50783b */ /* 0x000eaa0000000200 */
[-C--:B------:R-:W-:Y:S06]  /*2330*/  HMMA.16816.F32.BF16 R52, R64, R102.reuse, R52 ;  /* 0x000000664034723c */ /* 0x080fec0000041834 */
[----:B------:R-:W-:Y:S01]  /*2340*/  HMMA.16816.F32.BF16 R100, R60, R102, R56 ;  /* 0x000000663c64723c */ /* 0x000fe20000041838 */
[----:B------:R-:W4:Y:S05]  /*2350*/  LDSM.16.M88.4 R56, [R217+0x6000] ;  /* 0x00600000d938783b */ /* 0x000f2a0000000200 */
[-C--:B-1----:R-:W-:Y:S06]  /*2360*/  HMMA.16816.F32.BF16 R76, R64, R8.reuse, R76 ;  /* 0x00000008404c723c */ /* 0x082fec000004184c */
[----:B------:R-:W-:Y:S06]  /*2370*/  HMMA.16816.F32.BF16 R72, R60, R8, R72 ;  /* 0x000000083c48723c */ /* 0x000fec0000041848 */
[----:B------:R-:W-:Y:S06]  /*2380*/  HMMA.16816.F32.BF16 R36, R28, R24, R36 ;  /* 0x000000181c24723c */ /* 0x000fec0000041824 */
[----:B---3--:R-:W-:Y:S06]  /*2390*/  HMMA.16816.F32.BF16 R20, R16, R12, R20 ;  /* 0x0000000c1014723c */ /* 0x008fec0000041814 */
[-C--:B------:R-:W-:Y:S06]  /*23a0*/  HMMA.16816.F32.BF16 R68, R60, R10.reuse, R68 ;  /* 0x0000000a3c44723c */ /* 0x080fec0000041844 */
[----:B------:R-:W-:Y:S01]  /*23b0*/  HMMA.16816.F32.BF16 R92, R64, R10, R92 ;  /* 0x0000000a405c723c */ /* 0x000fe2000004185c */
[----:B------:R-:W1:Y:S05]  /*23c0*/  LDSM.16.M88.4 R8, [R215+0x9800] ;  /* 0x00980000d708783b */ /* 0x000e6a0000000200 */
[-C--:B------:R-:W-:Y:S06]  /*23d0*/  HMMA.16816.F32.BF16 R52, R48, R42.reuse, R52 ;  /* 0x0000002a3034723c */ /* 0x080fec0000041834 */
[----:B------:R-:W-:Y:S01]  /*23e0*/  HMMA.16816.F32.BF16 R100, R44, R42, R100 ;  /* 0x0000002a2c64723c */ /* 0x000fe20000041864 */
[----:B------:R-:W-:Y:S01]  /*23f0*/  FMUL.FTZ R24, R22, UR21 ;  /* 0x0000001516187c20 */ /* 0x000fe20008410000 */
[----:B------:R-:W-:-:S04]  /*2400*/  FMUL.FTZ R25, R23, UR21 ;  /* 0x0000001517197c20 */ /* 0x000fc80008410000 */
[----:B--2---:R-:W-:Y:S01]  /*2410*/  HMMA.16816.F32.BF16 R76, R48, R80, R76 ;  /* 0x00000050304c723c */ /* 0x004fe2000004184c */
[----:B------:R-:W2:Y:S01]  /*2420*/  MUFU.TANH R24, R24 ;  /* 0x0000001800187308 */ /* 0x000ea20000002400 */
[----:B------:R-:W-:-:S04]  /*2430*/  IMAD.U32 R43, RZ, RZ, UR24 ;  /* 0x00000018ff2b7e24 */ /* 0x000fc8000f8e00ff */
[----:B------:R-:W-:Y:S01]  /*2440*/  HMMA.16816.F32.BF16 R72, R44, R80, R72 ;  /* 0x000000502c48723c */ /* 0x000fe20000041848 */
[----:B------:R-:W-:Y:S02]  /*2450*/  LEA R43, R43, R234, 0x5 ;  /* 0x000000ea2b2b7211 */ /* 0x000fe400078e28ff */
[----:B------:R-:W3:Y:S03]  /*2460*/  MUFU.TANH R25, R25 ;  /* 0x0000001900197308 */ /* 0x000ee60000002400 */
[----:B----4-:R-:W-:Y:S06]  /*2470*/  HMMA.16816.F32.BF16 R36, R56, R12, R36 ;  /* 0x0000000c3824723c */ /* 0x010fec0000041824 */
[----:B------:R-:W-:Y:S01]  /*2480*/  HMMA.16816.F32.BF16 R68, R44, R82, R68 ;  /* 0x000000522c44723c */ /* 0x000fe20000041844 */
[----:B------:R-:W-:Y:S01]  /*2490*/  FMUL.FTZ R12, R20, UR21 ;  /* 0x00000015140c7c20 */ /* 0x000fe20008410000 */
[----:B------:R-:W-:-:S02]  /*24a0*/  FMUL.FTZ R13, R21, UR21 ;  /* 0x00000015150d7c20 */ /* 0x000fc40008410000 */
[----:B------:R-:W4:Y:S01]  /*24b0*/  LDSM.16.M88.4 R20, [R210+0x1800] ;  /* 0x00180000d214783b */ /* 0x000f220000000200 */
[----:B------:R-:W-:-:S04]  /*24c0*/  DEPBAR.LE SB0, 0x0 ;  /* 0x000080000000791a */ /* 0x000fc80000000000 */
[----:B------:R-:W-:Y:S01]  /*24d0*/  HMMA.16816.F32.BF16 R52, R32, R26, R52 ;  /* 0x0000001a2034723c */ /* 0x000fe20000041834 */
[----:B------:R-:W2:Y:S01]  /*24e0*/  MUFU.TANH R12, R12 ;  /* 0x0000000c000c7308 */ /* 0x000ea20000002400 */
[----:B------:R-:W-:-:S04]  /*24f0*/  IMAD.U32 R45, RZ, RZ, UR28 ;  /* 0x0000001cff2d7e24 */ /* 0x000fc8000f8e00ff */
[----:B------:R-:W-:Y:S03]  /*2500*/  HMMA.16816.F32.BF16 R100, R28, R26, R100 ;  /* 0x0000001a1c64723c */ /* 0x000fe60000041864 */
[----:B------:R-:W2:Y:S03]  /*2510*/  MUFU.TANH R13, R13 ;  /* 0x0000000d000d7308 */ /* 0x000ea60000002400 */
[----:B-1----:R-:W-:Y:S01]  /*2520*/  HMMA.16816.F32.BF16 R76, R32, R8, R76 ;  /* 0x00000008204c723c */ /* 0x002fe2000004184c */
[----:B------:R-:W-:Y:S01]  /*2530*/  FMUL.FTZ R26, R36, UR21 ;  /* 0x00000015241a7c20 */ /* 0x000fe20008410000 */
[----:B------:R-:W-:Y:S01]  /*2540*/  FMUL.FTZ R27, R37, UR21 ;  /* 0x00000015251b7c20 */ /* 0x000fe20008410000 */
[----:B------:R-:W-:-:S03]  /*2550*/  FMUL.FTZ R36, R39, UR21 ;  /* 0x0000001527247c20 */ /* 0x000fc60008410000 */
[----:B------:R-:W-:Y:S01]  /*2560*/  HMMA.16816.F32.BF16 R72, R28, R8, R72 ;  /* 0x000000081c48723c */ /* 0x000fe20000041848 */
[----:B------:R-:W1:Y:S05]  /*2570*/  MUFU.TANH R26, R26 ;  /* 0x0000001a001a7308 */ /* 0x000e6a0000002400 */
[----:B------:R-:W-:Y:S03]  /*2580*/  HMMA.16816.F32.BF16 R92, R48, R82, R92 ;  /* 0x00000052305c723c */ /* 0x000fe6000004185c */
[----:B------:R-:W1:Y:S03]  /*2590*/  MUFU.TANH R27, R27 ;  /* 0x0000001b001b7308 */ /* 0x000e660000002400 */
[----:B------:R-:W-:Y:S05]  /*25a0*/  HMMA.16816.F32.BF16 R68, R28, R10, R68 ;  /* 0x0000000a1c44723c */ /* 0x000fea0000041844 */
[----:B------:R-:W1:Y:S01]  /*25b0*/  MUFU.TANH R36, R36 ;  /* 0x0000002400247308 */ /* 0x000e620000002400 */
[----:B------:R-:W-:Y:S01]  /*25c0*/  HMMA.16816.F32.BF16 R52, R16, R14, R52 ;  /* 0x0000000e1034723c */ /* 0x000fe20000041834 */
[----:B------:R-:W-:-:S04]  /*25d0*/  LOP3.LUT R31, R104, 0xffffffe0, RZ, 0xc0, !PT ;  /* 0xffffffe0681f7812 */ /* 0x000fc800078ec0ff */
[----:B------:R-:W-:Y:S01]  /*25e0*/  IADD3 R31, -R31, R2, RZ ;  /* 0x000000021f1f7210 */ /* 0x000fe20007ffe1ff */
[----:B------:R-:W-:Y:S03]  /*25f0*/  HMMA.16816.F32.BF16 R100, R56, R14, R100 ;  /* 0x0000000e3864723c */ /* 0x000fe60000041864 */
[----:B------:R-:W-:-:S03]  /*2600*/  SHF.R.S32.HI R0, RZ, 0x1f, R31 ;  /* 0x0000001fff007819 */ /* 0x000fc6000001141f */
[-C--:B----4-:R-:W-:Y:S01]  /*2610*/  HMMA.16816.F32.BF16 R76, R16, R20.reuse, R76 ;  /* 0x00000014104c723c */ /* 0x090fe2000004184c */
[----:B------:R-:W-:Y:S01]  /*2620*/  FMUL.FTZ R15, R38, UR21 ;  /* 0x00000015260f7c20 */ /* 0x000fe20008410000 */
[----:B------:R-:W-:Y:S02]  /*2630*/  LEA.HI R31, R0, R31, RZ, 0x2 ;  /* 0x0000001f001f7211 */ /* 0x000fe400078f10ff */
[----:B------:R-:W-:Y:S02]  /*2640*/  LEA R0, R6, UR27, 0x4 ;  /* 0x0000001b06007c11 */ /* 0x000fe4000f8e20ff */
[----:B------:R-:W-:Y:S01]  /*2650*/  HMMA.16816.F32.BF16 R72, R56, R20, R72 ;  /* 0x000000143848723c */ /* 0x000fe20000041848 */
[----:B------:R-:W4:Y:S01]  /*2660*/  MUFU.TANH R15, R15 ;  /* 0x0000000f000f7308 */ /* 0x000f220000002400 */
[----:B------:R-:W-:-:S04]  /*2670*/  SHF.R.S32.HI R31, RZ, 0x2, R31 ;  /* 0x00000002ff1f7819 */ /* 0x000fc8000001141f */
[----:B------:R-:W-:Y:S01]  /*2680*/  HMMA.16816.F32.BF16 R92, R32, R10, R92 ;  /* 0x0000000a205c723c */ /* 0x000fe2000004185c */
[----:B------:R-:W-:Y:S01]  /*2690*/  FMUL.FTZ R14, R52, UR21 ;  /* 0x00000015340e7c20 */ /* 0x000fe20008410000 */
[----:B------:R-:W-:Y:S01]  /*26a0*/  FMUL.FTZ R8, R53, UR21 ;  /* 0x0000001535087c20 */ /* 0x000fe20008410000 */
[----:B------:R-:W-:-:S03]  /*26b0*/  IADD3 R0, R0, 0x1, R31 ;  /* 0x0000000100007810 */ /* 0x000fc60007ffe01f */
[----:B------:R-:W-:Y:S01]  /*26c0*/  HMMA.16816.F32.BF16 R68, R56, R22, R68 ;  /* 0x000000163844723c */ /* 0x000fe20000041844 */
[----:B------:R-:W-:Y:S01]  /*26d0*/  FMUL.FTZ R9, R100, UR21 ;  /* 0x0000001564097c20 */ /* 0x000fe20008410000 */
[----:B------:R-:W-:Y:S01]  /*26e0*/  FMUL.FTZ R29, R101, UR21 ;  /* 0x00000015651d7c20 */ /* 0x000fe20008410000 */
[----:B------:R-:W-:Y:S01]  /*26f0*/  FMUL.FTZ R11, R102, UR21 ;  /* 0x00000015660b7c20 */ /* 0x000fe20008410000 */
[----:B------:R-:W-:Y:S01]  /*2700*/  FMUL.FTZ R21, R103, UR21 ;  /* 0x0000001567157c20 */ /* 0x000fe20008410000 */
[----:B------:R-:W1:Y:S01]  /*2710*/  MUFU.TANH R14, R14 ;  /* 0x0000000e000e7308 */ /* 0x000e620000002400 */
[----:B------:R-:W-:Y:S01]  /*2720*/  FMUL.FTZ R10, R76, UR21 ;  /* 0x000000154c0a7c20 */ /* 0x000fe20008410000 */
[----:B------:R-:W-:Y:S01]  /*2730*/  FMUL.FTZ R77, R77, UR21 ;  /* 0x000000154d4d7c20 */ /* 0x000fe20008410000 */
[----:B------:R-:W-:-:S04]  /*2740*/  IADD3 R45, R0, UR26, -R45 ;  /* 0x0000001a002d7c10 */ /* 0x000fc8000fffe82d */
[----:B------:R-:W-:Y:S01]  /*2750*/  FMUL.FTZ R20, R72, UR21 ;  /* 0x0000001548147c20 */ /* 0x000fe20008410000 */
[----:B------:R-:W1:Y:S01]  /*2760*/  MUFU.TANH R8, R8 ;  /* 0x0000000800087308 */ /* 0x000e620000002400 */
[----:B------:R-:W-:Y:S01]  /*2770*/  FMUL.FTZ R42, R74, UR21 ;  /* 0x000000154a2a7c20 */ /* 0x000fe20008410000 */
[----:B------:R-:W-:-:S03]  /*2780*/  FMUL.FTZ R40, R75, UR21 ;  /* 0x000000154b287c20 */ /* 0x000fc60008410000 */
[----:B------:R-:W-:Y:S03]  /*2790*/  HMMA.16816.F32.BF16 R92, R16, R22, R92 ;  /* 0x00000016105c723c */ /* 0x000fe6000004185c */
[----:B------:R-:W1:Y:S03]  /*27a0*/  MUFU.TANH R9, R9 ;  /* 0x0000000900097308 */ /* 0x000e660000002400 */
[----:B------:R-:W-:Y:S01]  /*27b0*/  FMUL.FTZ R68, R68, UR21 ;  /* 0x0000001544447c20 */ /* 0x000fe20008410000 */
[----:B------:R-:W-:Y:S01]  /*27c0*/  FMUL.FTZ R18, R73, UR21 ;  /* 0x0000001549127c20 */ /* 0x000fe20008410000 */
[----:B------:R-:W-:Y:S01]  /*27d0*/  FMUL.FTZ R69, R69, UR21 ;  /* 0x0000001545457c20 */ /* 0x000fe20008410000 */
[----:B------:R-:W-:Y:S01]  /*27e0*/  FMUL.FTZ R70, R70, UR21 ;  /* 0x0000001546467c20 */ /* 0x000fe20008410000 */
[----:B------:R-:W-:Y:S01]  /*27f0*/  FMUL.FTZ R71, R71, UR21 ;  /* 0x0000001547477c20 */ /* 0x000fe20008410000 */
[----:B------:R-:W1:Y:S08]  /*2800*/  MUFU.TANH R29, R29 ;  /* 0x0000001d001d7308 */ /* 0x000e700000002400 */
[----:B------:R-:W1:Y:S08]  /*2810*/  MUFU.TANH R11, R11 ;  /* 0x0000000b000b7308 */ /* 0x000e700000002400 */
[----:B------:R-:W1:Y:S08]  /*2820*/  MUFU.TANH R21, R21 ;  /* 0x0000001500157308 */ /* 0x000e700000002400 */
[----:B------:R-:W1:Y:S08]  /*2830*/  MUFU.TANH R10, R10 ;  /* 0x0000000a000a7308 */ /* 0x000e700000002400 */
[----:B------:R1:W1:Y:S08]  /*2840*/  MUFU.TANH R16, R77 ;  /* 0x0000004d00107308 */ /* 0x0002700000002400 */
[----:B------:R-:W1:Y:S01]  /*2850*/  MUFU.TANH R20, R20 ;  /* 0x0000001400147308 */ /* 0x000e620000002400 */
[----:B------:R-:W-:Y:S06]  /*2860*/  BAR.SYNC.DEFER_BLOCKING 0x0 ;  /* 0x0000000000007b1d */ /* 0x000fec0000010000 */
[----:B--234-:R-:W-:Y:S05]  /*2870*/  @!P0 BRA `(.L_x_1179) ;  /* 0x0000000000588947 */ /* 0x01cfea0003800000 */
[----:B------:R-:W-:Y:S01]  /*2880*/  UIADD3 UR7, UR20, -0x2, URZ ;  /* 0xfffffffe14077890 */ /* 0x000fe2000fffe03f */
[----:B------:R-:W-:-:S03]  /*2890*/  IMAD.U32 R0, RZ, RZ, UR29 ;  /* 0x0000001dff007e24 */ /* 0x000fc6000f8e00ff */
[----:B------:R-:W-:Y:S02]  /*28a0*/  USHF.R.S32.HI UR6, URZ, 0x1f, UR7 ;  /* 0x0000001f3f067899 */ /* 0x000fe40008011407 */
[----:B------:R-:W-:Y:S01]  /*28b0*/  UIMAD UR27, UR12, UR7, URZ ;  /* 0x000000070c1b72a4 */ /* 0x000fe2000f8e023f */
[----:B------:R-:W-:-:S03]  /*28c0*/  IMAD.U32 R17, RZ, RZ, UR7 ;  /* 0x00000007ff117e24 */ /* 0x000fc6000f8e00ff */
[----:B------:R-:W-:Y:S01]  /*28d0*/  UIMAD UR27, UR6, UR13, UR27 ;  /* 0x0000000d061b72a4 */ /* 0x000fe2000f8e021b */
[----:B------:R-:W-:Y:S01]  /*28e0*/  IMAD.WIDE.U32 R30, R17, UR13, R226 ;  /* 0x0000000d111e7c25 */ /* 0x000fe2000f8e00e2 */
[----:B------:R-:W-:Y:S01]  /*28f0*/  MOV R17, UR30 ;  /* 0x0000001e00117c02 */ /* 0x000fe20008000f00 */
[----:B------:R-:W-:-:S03]  /*2900*/  ULDC.64 UR6, c[0x0][0x218] ;  /* 0x0000860000067ab9 */ /* 0x000fc60000000a00 */
[----:B------:R-:W-:Y:S01]  /*2910*/  VIADD R2, R31, UR27 ;  /* 0x0000001b1f027c36 */ /* 0x000fe20008000000 */
[----:B------:R-:W-:-:S04]  /*2920*/  LEA R22, P1, R30, UR6, 0x1 ;  /* 0x000000061e167c11 */ /* 0x000fc8000f8208ff */
        /* <DEDUP_REMOVED lines=11> */
.L_x_1179:
[----:B------:R-:W-:Y:S02]  /*29e0*/  VIADD R45, R45, UR25 ;  /* 0x000000192d2d7c36 */ /* 0x000fe40008000000 */
[----:B------:R-:W-:Y:S01]  /*29f0*/  FMUL.FTZ R92, R92, UR21 ;  /* 0x000000155c5c7c20 */ /* 0x000fe20008410000 */
[----:B------:R-:W-:Y:S02]  /*2a00*/  VIADD R41, R43, 0x1 ;  /* 0x000000012b297836 */ /* 0x000fe40000000000 */
[----:B------:R-:W-:Y:S01]  /*2a10*/  FMUL.FTZ R93, R93, UR21 ;  /* 0x000000155d5d7c20 */ /* 0x000fe20008410000 */
[----:B------:R-:W-:Y:S01]  /*2a20*/  IMAD.U32 R230, RZ, RZ, UR26 ;  /* 0x0000001affe67e24 */ /* 0x000fe2000f8e00ff */
[----:B------:R-:W-:Y:S01]  /*2a30*/  VIMNMX R232, R45, UR26, PT ;  /* 0x0000001a2de87c48 */ /* 0x000fe2000bfe0100 */
[C---:B------:R-:W-:Y:S01]  /*2a40*/  VIADD R37, R43.reuse, 0x9 ;  /* 0x000000092b257836 */ /* 0x040fe20000000000 */
[----:B------:R-:W-:Y:S01]  /*2a50*/  MUFU.TANH R18, R18 ;  /* 0x0000001200127308 */ /* 0x000fe20000002400 */
[----:B------:R-:W-:Y:S01]  /*2a60*/  VIADD R39, R43, 0x8 ;  /* 0x000000082b277836 */ /* 0x000fe20000000000 */
[----:B------:R-:W-:Y:S01]  /*2a70*/  ISETP.GE.AND P6, PT, R41, R232, PT ;  /* 0x000000e82900720c */ /* 0x000fe20003fc6270 */
[----:B------:R-:W-:Y:S01]  /*2a80*/  VIADD R35, R43, 0x10 ;  /* 0x000000102b237836 */ /* 0x000fe20000000000 */
[----:B------:R-:W-:Y:S01]  /*2a90*/  VIADDMNMX R2, R45, 0x40, R230, PT ;  /* 0x000000402d027846 */ /* 0x000fe200038001e6 */
[----:B--2---:R-:W-:Y:S01]  /*2aa0*/  VIADD R23, R43, 0x11 ;  /* 0x000000112b177836 */ /* 0x004fe20000000000 */
[----:B------:R-:W-:Y:S01]  /*2ab0*/  FSEL R30, R13, -INF , !P6 ;  /* 0xff8000000d1e7808 */ /* 0x000fe20007000000 */
[----:B------:R-:W-:Y:S01]  /*2ac0*/  VIADD R19, R43, 0x18 ;  /* 0x000000182b137836 */ /* 0x000fe20000000000 */
[----:B------:R-:W-:Y:S01]  /*2ad0*/  ISETP.GE.AND P5, PT, R41, R2, PT ;  /* 0x000000022900720c */ /* 0x000fe20003fa6270 */
[----:B------:R-:W2:Y:S01]  /*2ae0*/  MUFU.TANH R13, R92 ;  /* 0x0000005c000d7308 */ /* 0x000ea20000002400 */
[----:B------:R-:W-:Y:S01]  /*2af0*/  ISETP.GE.AND P6, PT, R37, R232, PT ;  /* 0x000000e82500720c */ /* 0x000fe20003fc6270 */
[----:B------:R-:W-:Y:S01]  /*2b00*/  VIADD R17, R43, 0x19 ;  /* 0x000000192b117836 */ /* 0x000fe20000000000 */
[-C--:B------:R-:W-:Y:S01]  /*2b10*/  ISETP.GE.AND P1, PT, R39, R2.reuse, PT ;  /* 0x000000022700720c */ /* 0x080fe20003f26270 */
[----:B------:R-:W-:Y:S01]  /*2b20*/  FMUL.FTZ R78, R78, UR21 ;  /* 0x000000154e4e7c20 */ /* 0x000fe20008410000 */
[----:B-1----:R-:W-:Y:S01]  /*2b30*/  FSEL R32, R27, -INF , !P5 ;  /* 0xff8000001b207808 */ /* 0x002fe20006800000 */
[----:B------:R-:W-:Y:S01]  /*2b40*/  FMUL.FTZ R79, R79, UR21 ;  /* 0x000000154f4f7c20 */ /* 0x000fe20008410000 */
[----:B------:R-:W-:Y:S01]  /*2b50*/  FSEL R28, R8, -INF , !P6 ;  /* 0xff800000081c7808 */ /* 0x000fe20007000000 */
[----:B------:R-:W1:Y:S01]  /*2b60*/  MUFU.TANH R206, R93 ;  /* 0x0000005d00ce7308 */ /* 0x000e620000002400 */
[-C--:B------:R-:W-:Y:S01]  /*2b70*/  ISETP.GE.AND P5, PT, R37, R2.reuse, PT ;  /* 0x000000022500720c */ /* 0x080fe20003fa6270 */
[----:B------:R-:W-:Y:S01]  /*2b80*/  FMUL.FTZ R94, R94, UR21 ;  /* 0x000000155e5e7c20 */ /* 0x000fe20008410000 */
[----:B------:R-:W-:Y:S01]  /*2b90*/  ISETP.GE.AND P6, PT, R35, R2, PT ;  /* 0x000000022300720c */ /* 0x000fe20003fc6270 */
[----:B------:R-:W-:Y:S01]  /*2ba0*/  FMUL.FTZ R95, R95, UR21 ;  /* 0x000000155f5f7c20 */ /* 0x000fe20008410000 */
[----:B------:R-:W-:Y:S01]  /*2bb0*/  FSEL R34, R9, -INF , !P1 ;  /* 0xff80000009227808 */ /* 0x000fe20004800000 */
[----:B------:R-:W-:Y:S01]  /*2bc0*/  IMAD.IADD R216, R7, 0x1, R4 ;  /* 0x0000000107d87824 */ /* 0x000fe200078e0204 */
[----:B------:R-:W-:Y:S01]  /*2bd0*/  ISETP.GE.AND P1, PT, R35, R232, PT ;  /* 0x000000e82300720c */ /* 0x000fe20003f26270 */
[----:B------:R-:W3:Y:S01]  /*2be0*/  MUFU.TANH R68, R68 ;  /* 0x0000004400447308 */ /* 0x000ee20000002400 */
[----:B------:R-:W-:Y:S01]  /*2bf0*/  FSEL R38, R29, -INF , !P5 ;  /* 0xff8000001d267808 */ /* 0x000fe20006800000 */
[----:B------:R-:W-:Y:S01]  /*2c00*/  ULDC UR25, c[0x0][0x2ec] ;  /* 0x0000bb0000197ab9 */ /* 0x000fe20000000800 */
[----:B------:R-:W-:-:S02]  /*2c10*/  FSEL R20, R20, -INF , !P6 ;  /* 0xff80000014147808 */ /* 0x000fc40007000000 */
[-C--:B------:R-:W-:Y:S02]  /*2c20*/  ISETP.GE.AND P5, PT, R23, R232.reuse, PT ;  /* 0x000000e81700720c */ /* 0x080fe40003fa6270 */
[-C--:B------:R-:W-:Y:S01]  /*2c30*/  ISETP.GE.AND P6, PT, R43, R232.reuse, PT ;  /* 0x000000e82b00720c */ /* 0x080fe20003fc6270 */
[----:B------:R-:W-:Y:S01]  /*2c40*/  MUFU.TANH R40, R40 ;  /* 0x0000002800287308 */ /* 0x000fe20000002400 */
[----:B------:R-:W-:Y:S02]  /*2c50*/  FSEL R22, R10, -INF , !P1 ;  /* 0xff8000000a167808 */ /* 0x000fe40004800000 */
[----:B------:R-:W-:Y:S02]  /*2c60*/  ISETP.GE.AND P2, PT, R39, R232, PT ;  /* 0x000000e82700720c */ /* 0x000fe40003f46270 */
[----:B------:R-:W-:Y:S02]  /*2c70*/  FSEL R10, R16, -INF , !P5 ;  /* 0xff800000100a7808 */ /* 0x000fe40006800000 */
[----:B------:R-:W-:Y:S01]  /*2c80*/  FSEL R12, R12, -INF , !P6 ;  /* 0xff8000000c0c7808 */ /* 0x000fe20007000000 */
[----:B------:R-:W-:Y:S01]  /*2c90*/  MUFU.TANH R42, R42 ;  /* 0x0000002a002a7308 */ /* 0x000fe20000002400 */
[----:B------:R-:W-:-:S02]  /*2ca0*/  ISETP.GE.AND P5, PT, R43, R2, PT ;  /* 0x000000022b00720c */ /* 0x000fc40003fa6270 */
[----:B------:R-:W-:Y:S02]  /*2cb0*/  FSEL R6, R14, -INF , !P2 ;  /* 0xff8000000e067808 */ /* 0x000fe40005000000 */
[----:B------:R-:W-:Y:S02]  /*2cc0*/  FMNMX.FTZ R27, R12, R30, !PT ;  /* 0x0000001e0c1b7209 */ /* 0x000fe40007810000 */
[----:B------:R-:W-:Y:S01]  /*2cd0*/  FSEL R26, R26, -INF , !P5 ;  /* 0xff8000001a1a7808 */ /* 0x000fe20006800000 */
[----:B------:R-:W4:Y:S01]  /*2ce0*/  MUFU.TANH R14, R69 ;  /* 0x00000045000e7308 */ /* 0x000f220000002400 */
[----:B------:R-:W-:Y:S02]  /*2cf0*/  ISETP.GE.AND P6, PT, R19, R232, PT ;  /* 0x000000e81300720c */ /* 0x000fe40003fc6270 */
[----:B------:R-:W-:Y:S02]  /*2d00*/  FMNMX.FTZ R27, R6, R27, !PT ;  /* 0x0000001b061b7209 */ /* 0x000fe40007810000 */
[----:B------:R-:W-:-:S02]  /*2d10*/  FMNMX.FTZ R9, R26, R32, !PT ;  /* 0x000000201a097209 */ /* 0x000fc40007810000 */
[----:B--2---:R-:W-:Y:S01]  /*2d20*/  FSEL R8, R13, -INF , !P6 ;  /* 0xff8000000d087808 */ /* 0x004fe20007000000 */
[----:B------:R-:W2:Y:S01]  /*2d30*/  MUFU.TANH R70, R70 ;  /* 0x0000004600467308 */ /* 0x000ea20000002400 */
[----:B------:R-:W-:Y:S02]  /*2d40*/  FMNMX.FTZ R27, R28, R27, !PT ;  /* 0x0000001b1c1b7209 */ /* 0x000fe40007810000 */
[----:B------:R-:W-:Y:S02]  /*2d50*/  FMNMX.FTZ R13, R34, R9, !PT ;  /* 0x00000009220d7209 */ /* 0x000fe40007810000 */
[----:B------:R-:W-:Y:S02]  /*2d60*/  FMNMX.FTZ R27, R22, R27, !PT ;  /* 0x0000001b161b7209 */ /* 0x000fe40007810000 */
[----:B------:R-:W-:Y:S01]  /*2d70*/  ISETP.GE.AND P1, PT, R23, R2, PT ;  /* 0x000000021700720c */ /* 0x000fe20003f26270 */
[----:B------:R-:W5:Y:S01]  /*2d80*/  MUFU.TANH R9, R71 ;  /* 0x0000004700097308 */ /* 0x000f620000002400 */
[----:B------:R-:W-:-:S02]  /*2d90*/  FMNMX.FTZ R13, R38, R13, !PT ;  /* 0x0000000d260d7209 */ /* 0x000fc40007810000 */
[----:B------:R-:W-:Y:S02]  /*2da0*/  ISETP.GE.AND P6, PT, R17, R232, PT ;  /* 0x000000e81100720c */ /* 0x000fe40003fc6270 */
[----:B------:R-:W-:Y:S02]  /*2db0*/  FMNMX.FTZ R27, R10, R27, !PT ;  /* 0x0000001b0a1b7209 */ /* 0x000fe40007810000 */
[----:B------:R-:W-:Y:S01]  /*2dc0*/  VIADDMNMX R0, R45, 0x48, R230, PT ;  /* 0x000000482d007846 */ /* 0x000fe200038001e6 */
[----:B------:R-:W-:Y:S01]  /*2dd0*/  MUFU.TANH R203, R78 ;  /* 0x0000004e00cb7308 */ /* 0x000fe20000002400 */
[----:B------:R-:W-:Y:S02]  /*2de0*/  FSEL R18, R18, -INF , !P1 ;  /* 0xff80000012127808 */ /* 0x000fe40004800000 */
[----:B------:R-:W-:Y:S02]  /*2df0*/  ISETP.GE.AND P5, PT, R19, R2, PT ;  /* 0x000000021300720c */ /* 0x000fe40003fa6270 */
[----:B------:R-:W-:-:S02]  /*2e00*/  FMNMX.FTZ R13, R20, R13, !PT ;  /* 0x0000000d140d7209 */ /* 0x000fc40007810000 */
[----:B-1----:R-:W-:Y:S01]  /*2e10*/  FSEL R206, R206, -INF , !P6 ;  /* 0xff800000cece7808 */ /* 0x002fe20007000000 */
[----:B------:R-:W-:Y:S01]  /*2e20*/  MUFU.TANH R209, R79 ;  /* 0x0000004f00d17308 */ /* 0x000fe20000002400 */
[----:B------:R-:W-:Y:S02]  /*2e30*/  FMNMX.FTZ R27, R8, R27, !PT ;  /* 0x0000001b081b7209 */ /* 0x000fe40007810000 */
[----:B------:R-:W-:Y:S02]  /*2e40*/  ISETP.GE.AND P2, PT, R37, R0, PT ;  /* 0x000000002500720c */ /* 0x000fe40003f46270 */
[----:B---3--:R-:W-:Y:S02]  /*2e50*/  FSEL R16, R68, -INF , !P5 ;  /* 0xff80000044107808 */ /* 0x008fe40006800000 */
[----:B------:R-:W-:Y:S01]  /*2e60*/  ISETP.GE.AND P6, PT, R17, R2, PT ;  /* 0x000000021100720c */ /* 0x000fe20003fc6270 */
[----:B------:R-:W-:Y:S01]  /*2e70*/  MUFU.TANH R205, R94 ;  /* 0x0000005e00cd7308 */ /* 0x000fe20000002400 */
[----:B------:R-:W-:-:S02]  /*2e80*/  FMNMX.FTZ R13, R18, R13, !PT ;  /* 0x0000000d120d7209 */ /* 0x000fc40007810000 */
[-C--:B------:R-:W-:Y:S02]  /*2e90*/  ISETP.GE.AND P4, PT, R41, R0.reuse, PT ;  /* 0x000000002900720c */ /* 0x080fe40003f86270 */
[----:B------:R-:W-:Y:S02]  /*2ea0*/  FMNMX.FTZ R44, R206, R27, !PT ;  /* 0x0000001bce2c7209 */ /* 0x000fe40007810000 */
[----:B----4-:R-:W-:Y:S01]  /*2eb0*/  FSEL R14, R14, -INF , !P6 ;  /* 0xff8000000e0e7808 */ /* 0x010fe20007000000 */
[----:B------:R-:W-:Y:S01]  /*2ec0*/  MUFU.TANH R207, R95 ;  /* 0x0000005f00cf7308 */ /* 0x000fe20000002400 */
[----:B------:R-:W-:Y:S01]  /*2ed0*/  FMNMX.FTZ R13, R16, R13, !PT ;  /* 0x0000000d100d7209 */ /* 0x000fe20007810000 */
[----:B------:R-:W1:Y:S01]  /*2ee0*/  SHFL.BFLY PT, R49, R44, 0x2, 0x1f ;  /* 0x0c401f002c317f89 */ /* 0x000e6200000e0000 */
[----:B------:R-:W-:Y:S01]  /*2ef0*/  FSEL R27, R21, -INF , !P2 ;  /* 0xff800000151b7808 */ /* 0x000fe20005000000 */
[----:B------:R-:W-:Y:S01]  /*2f00*/  FMUL.FTZ R21, R54, UR21 ;  /* 0x0000001536157c20 */ /* 0x000fe20008410000 */
[----:B------:R-:W-:-:S02]  /*2f10*/  ISETP.GE.AND P2, PT, R23, R0, PT ;  /* 0x000000001700720c */ /* 0x000fc40003f46270 */
[----:B------:R-:W-:Y:S02]  /*2f20*/  FSEL R31, R36, -INF , !P4 ;  /* 0xff800000241f7808 */ /* 0x000fe40006000000 */
[----:B------:R-:W-:Y:S01]  /*2f30*/  FMNMX.FTZ R36, R14, R13, !PT ;  /* 0x0000000d0e247209 */ /* 0x000fe20007810000 */
[----:B------:R-:W3:Y:S01]  /*2f40*/  MUFU.TANH R21, R21 ;  /* 0x0000001500157308 */ /* 0x000ee20000002400 */
[----:B------:R-:W-:Y:S01]  /*2f50*/  FSEL R13, R40, -INF , !P2 ;  /* 0xff800000280d7808 */ /* 0x000fe20005000000 */
[----:B------:R-:W-:Y:S01]  /*2f60*/  FMUL.FTZ R40, R55, UR21 ;  /* 0x0000001537287c20 */ /* 0x000fe20008410000 */
[-C--:B------:R-:W-:Y:S01]  /*2f70*/  ISETP.GE.AND P5, PT, R43, R0.reuse, PT ;  /* 0x000000002b00720c */ /* 0x080fe20003fa6270 */
[----:B------:R-:W4:Y:S01]  /*2f80*/  SHFL.BFLY PT, R47, R36, 0x2, 0x1f ;  /* 0x0c401f00242f7f89 */ /* 0x000f2200000e0000 */
[-C--:B------:R-:W-:Y:S02]  /*2f90*/  ISETP.GE.AND P1, PT, R35, R0.reuse, PT ;  /* 0x000000002300720c */ /* 0x080fe40003f26270 */
[----:B------:R-:W-:Y:S01]  /*2fa0*/  FSEL R33, R15, -INF , !P5 ;  /* 0xff8000000f217808 */ /* 0x000fe20006800000 */
[----:B------:R-:W1:Y:S01]  /*2fb0*/  MUFU.TANH R40, R40 ;  /* 0x0000002800287308 */ /* 0x000e620000002400 */
[----:B------:R-:W-:-:S02]  /*2fc0*/  ISETP.GE.AND P3, PT, R39, R0, PT ;  /* 0x000000002700720c */ /* 0x000fc40003f66270 */
[----:B------:R-:W-:Y:S02]  /*2fd0*/  FSEL R15, R42, -INF , !P1 ;  /* 0xff8000002a0f7808 */ /* 0x000fe40004800000 */
[-C--:B------:R-:W-:Y:S02]  /*2fe0*/  ISETP.GE.AND P1, PT, R19, R0.reuse, PT ;  /* 0x000000001300720c */ /* 0x080fe40003f26270 */
[----:B------:R-:W-:Y:S02]  /*2ff0*/  VIADDMNMX R230, R45, 0x8, R230, PT ;  /* 0x000000082de67846 */ /* 0x000fe400038001e6 */
[----:B------:R-:W-:Y:S02]  /*3000*/  FSEL R29, R11, -INF , !P3 ;  /* 0xff8000000b1d7808 */ /* 0x000fe40005800000 */
[----:B------:R-:W-:Y:S02]  /*3010*/  ISETP.GE.AND P2, PT, R17, R0, PT ;  /* 0x000000001100720c */ /* 0x000fe40003f46270 */
[----:B--2---:R-:W-:-:S02]  /*3020*/  FSEL R11, R70, -INF , !P1 ;  /* 0xff800000460b7808 */ /* 0x004fc40004800000 */
[-C--:B------:R-:W-:Y:S02]  /*3030*/  ISETP.GE.AND P1, PT, R41, R230.reuse, PT ;  /* 0x000000e62900720c */ /* 0x080fe40003f26270 */
[-C--:B------:R-:W-:Y:S02]  /*3040*/  ISETP.GE.AND P6, PT, R43, R230.reuse, PT ;  /* 0x000000e62b00720c */ /* 0x080fe40003fc6270 */
[----:B-----5:R-:W-:Y:S02]  /*3050*/  FSEL R9, R9, -INF , !P2 ;  /* 0xff80000009097808 */ /* 0x020fe40005000000 */
[----:B------:R-:W-:Y:S02]  /*3060*/  FMNMX.FTZ R46, R33, R31, !PT ;  /* 0x0000001f212e7209 */ /* 0x000fe40007810000 */
[-C--:B------:R-:W-:Y:S02]  /*3070*/  ISETP.GE.AND P2, PT, R23, R230.reuse, PT ;  /* 0x000000e61700720c */ /* 0x080fe40003f46270 */
[----:B------:R-:W-:-:S02]  /*3080*/  ISETP.GE.AND P5, PT, R39, R230, PT ;  /* 0x000000e62700720c */ /* 0x000fc40003fa6270 */
[----:B------:R-:W-:Y:S02]  /*3090*/  FSEL R25, R25, -INF , !P1 ;  /* 0xff80000019197808 */ /* 0x000fe40004800000 */
[----:B------:R-:W-:Y:S02]  /*30a0*/  FSEL R23, R24, -INF , !P6 ;  /* 0xff80000018177808 */ /* 0x000fe40007000000 */
[----:B------:R-:W-:Y:S02]  /*30b0*/  FMNMX.FTZ R46, R29, R46, !PT ;  /* 0x0000002e1d2e7209 */ /* 0x000fe40007810000 */
[----:B------:R-:W-:Y:S02]  /*30c0*/  ISETP.GE.AND P4, PT, R37, R230, PT ;  /* 0x000000e62500720c */ /* 0x000fe40003f86270 */
[----:B---3--:R-:W-:Y:S02]  /*30d0*/  FSEL R21, R21, -INF , !P5 ;  /* 0xff80000015157808 */ /* 0x008fe40006800000 */
[----:B------:R-:W-:-:S02]  /*30e0*/  FMNMX.FTZ R24, R23, R25, !PT ;  /* 0x0000001917187209 */ /* 0x000fc40007810000 */
[----:B------:R-:W-:Y:S02]  /*30f0*/  FMNMX.FTZ R42, R27, R46, !PT ;  /* 0x0000002e1b2a7209 */ /* 0x000fe40007810000 */
[-C--:B------:R-:W-:Y:S02]  /*3100*/  ISETP.GE.AND P1, PT, R19, R230.reuse, PT ;  /* 0x000000e61300720c */ /* 0x080fe40003f26270 */
[----:B------:R-:W-:Y:S02]  /*3110*/  ISETP.GE.AND P3, PT, R35, R230, PT ;  /* 0x000000e62300720c */ /* 0x000fe40003f66270 */
[----:B-1----:R-:W-:Y:S02]  /*3120*/  FSEL R19, R40, -INF , !P4 ;  /* 0xff80000028137808 */ /* 0x002fe40006000000 */
[----:B------:R-:W-:Y:S02]  /*3130*/  FMNMX.FTZ R24, R21, R24, !PT ;  /* 0x0000001815187209 */ /* 0x000fe40007810000 */
[----:B------:R-:W-:-:S02]  /*3140*/  FMNMX.FTZ R42, R15, R42, !PT ;  /* 0x0000002a0f2a7209 */ /* 0x000fc40007810000 */
[----:B------:R-:W-:Y:S02]  /*3150*/  FSEL R203, R203, -INF , !P3 ;  /* 0xff800000cbcb7808 */ /* 0x000fe40005800000 */
[----:B------:R-:W-:Y:S02]  /*3160*/  FMNMX.FTZ R24, R19, R24, !PT ;  /* 0x0000001813187209 */ /* 0x000fe40007810000 */
[----:B------:R-:W-:Y:S02]  /*3170*/  FMNMX.FTZ R42, R13, R42, !PT ;  /* 0x0000002a0d2a7209 */ /* 0x000fe40007810000 */
[----:B------:R-:W-:Y:S02]  /*3180*/  FSEL R209, R209, -INF , !P2 ;  /* 0xff800000d1d17808 */ /* 0x000fe40005000000 */
[----:B------:R-:W-:Y:S02]  /*3190*/  FMNMX.FTZ R24, R203, R24, !PT ;  /* 0x00000018cb187209 */ /* 0x000fe40007810000 */
[----:B------:R-:W-:-:S02]  /*31a0*/  FMNMX.FTZ R42, R11, R42, !PT ;  /* 0x0000002a0b2a7209 */ /* 0x000fc40007810000 */
[----:B------:R-:W-:Y:S02]  /*31b0*/  ISETP.GE.AND P5, PT, R17, R230, PT ;  /* 0x000000e61100720c */ /* 0x000fe40003fa6270 */
[----:B------:R-:W-:Y:S02]  /*31c0*/  FSEL R205, R205, -INF , !P1 ;  /* 0xff800000cdcd7808 */ /* 0x000fe40004800000 */
[----:B------:R-:W-:Y:S02]  /*31d0*/  FMNMX.FTZ R24, R209, R24, !PT ;  /* 0x00000018d1187209 */ /* 0x000fe40007810000 */
[----:B------:R-:W-:Y:S02]  /*31e0*/  FMNMX.FTZ R42, R9, R42, !PT ;  /* 0x0000002a092a7209 */ /* 0x000fe40007810000 */
[----:B------:R-:W-:Y:S02]  /*31f0*/  FSEL R207, R207, -INF , !P5 ;  /* 0xff800000cfcf7808 */ /* 0x000fe40006800000 */
[----:B------:R-:W-:Y:S01]  /*3200*/  FMNMX.FTZ R24, R205, R24, !PT ;  /* 0x00000018cd187209 */ /* 0x000fe20007810000 */
[----:B------:R-:W1:Y:S01]  /*3210*/  SHFL.BFLY PT, R51, R42, 0x2, 0x1f ;  /* 0x0c401f002a337f89 */ /* 0x000e6200000e0000 */
[----:B------:R-:W-:-:S02]  /*3220*/  FMNMX.FTZ R49, R44, R49, !PT ;  /* 0x000000312c317209 */ /* 0x000fc40007810000 */
[----:B------:R-:W-:Y:S02]  /*3230*/  FMNMX.FTZ R167, R207, R24, !PT ;  /* 0x00000018cfa77209 */ /* 0x000fe40007810000 */
[----:B----4-:R-:W-:Y:S01]  /*3240*/  FMNMX.FTZ R47, R36, R47, !PT ;  /* 0x0000002f242f7209 */ /* 0x010fe20007810000 */
[----:B------:R-:W2:Y:S01]  /*3250*/  SHFL.BFLY PT, R168, R49, 0x1, 0x1f ;  /* 0x0c201f0031a87f89 */ /* 0x000ea200000e0000 */
[----:B------:R-:W-:-:S03]  /*3260*/  LEA R216, R216, UR4, 0x1 ;  /* 0x00000004d8d87c11 */ /* 0x000fc6000f8e08ff */
[----:B------:R-:W3:Y:S02]  /*3270*/  SHFL.BFLY PT, R24, R167, 0x2, 0x1f ;  /* 0x0c401f00a7187f89 */ /* 0x000ee400000e0000 */
[--C-:B------:R-:W-:Y:S02]  /*3280*/  IMAD R214, R5, 0x2, R216.reuse ;  /* 0x0000000205d67824 */ /* 0x100fe400078e02d8 */
[----:B------:R-:W4:Y:S01]  /*3290*/  SHFL.BFLY PT, R166, R47, 0x1, 0x1f ;  /* 0x0c201f002fa67f89 */ /* 0x000f2200000e0000 */
[C---:B------:R-:W-:Y:S02]  /*32a0*/  IMAD R213, R3.reuse, 0x2, R216 ;  /* 0x0000000203d57824 */ /* 0x040fe400078e02d8 */
[----:B------:R-:W-:Y:S01]  /*32b0*/  IMAD R212, R3, 0x2, R214 ;  /* 0x0000000203d47824 */ /* 0x000fe200078e02d6 */
[----:B------:R-:W-:Y:S04]  /*32c0*/  LDSM.16.MT88.4 R148, [R216+0xa000] ;  /* 0x00a00000d894783b */ /* 0x000fe80000004200 */
[----:B------:R-:W-:Y:S01]  /*32d0*/  LDSM.16.MT88.4 R132, [R214+0xa000] ;  /* 0x00a00000d684783b */ /* 0x000fe20000004200 */
[----:B-1----:R-:W-:-:S03]  /*32e0*/  FMNMX.FTZ R51, R42, R51, !PT ;  /* 0x000000332a337209 */ /* 0x002fc60007810000 */
[----:B------:R-:W-:Y:S04]  /*32f0*/  LDSM.16.MT88.4 R64, [R212+0xa000] ;  /* 0x00a00000d440783b */ /* 0x000fe80000004200 */
[----:B------:R-:W1:Y:S01]  /*3300*/  SHFL.BFLY PT, R36, R51, 0x1, 0x1f ;  /* 0x0c201f0033247f89 */ /* 0x000e6200000e0000 */
[----:B--2---:R-:W-:Y:S02]  /*3310*/  FMNMX.FTZ R168, R49, R168, !PT ;  /* 0x000000a831a87209 */ /* 0x004fe40007810000 */
[----:B---3--:R-:W-:Y:S01]  /*3320*/  FMNMX.FTZ R167, R167, R24, !PT ;  /* 0x00000018a7a77209 */ /* 0x008fe20007810000 */
[----:B------:R-:W-:Y:S02]  /*3330*/  LDSM.16.MT88.4 R80, [R216+0xb000] ;  /* 0x00b00000d850783b */ /* 0x000fe40000004200 */
[C---:B------:R-:W-:Y:S01]  /*3340*/  FMUL.FTZ R211, R168.reuse, UR25 ;  /* 0x00000019a8d37c20 */ /* 0x040fe20008410000 */
[----:B------:R-:W-:Y:S01]  /*3350*/  FSETP.NEU.FTZ.AND P2, PT, R168, -INF , PT ;  /* 0xff800000a800780b */ /* 0x000fe20003f5d000 */
[----:B------:R-:W2:Y:S01]  /*3360*/  SHFL.BFLY PT, R4, R167, 0x1, 0x1f ;  /* 0x0c201f00a7047f89 */ /* 0x000ea200000e0000 */
[----:B----4-:R-:W-:-:S02]  /*3370*/  FMNMX.FTZ R166, R47, R166, !PT ;  /* 0x000000a62fa67209 */ /* 0x010fc40007810000 */
[----:B------:R-:W-:Y:S01]  /*3380*/  FSEL R211, R211, RZ, P2 ;  /* 0x000000ffd3d37208 */ /* 0x000fe20001000000 */
[----:B------:R-:W-:Y:S01]  /*3390*/  LDSM.16.MT88.4 R96, [R214+0xb000] ;  /* 0x00b00000d660783b */ /* 0x000fe20000004200 */
[C---:B------:R-:W-:Y:S01]  /*33a0*/  FSETP.NEU.FTZ.AND P1, PT, R166.reuse, -INF , PT ;  /* 0xff800000a600780b */ /* 0x040fe20003f3d000 */
[----:B------:R-:W-:Y:S02]  /*33b0*/  FMUL.FTZ R17, R166, UR25 ;  /* 0x00000019a6117c20 */ /* 0x000fe40008410000 */
[--C-:B------:R-:W-:Y:S01]  /*33c0*/  FFMA.FTZ R191, R12, UR25, -R211.reuse ;  /* 0x000000190cbf7c23 */ /* 0x100fe200080108d3 */
[----:B------:R-:W-:Y:S01]  /*33d0*/  LDSM.16.MT88.4 R112, [R213+0xb000] ;  /* 0x00b00000d570783b */ /* 0x000fe20000004200 */
[--C-:B------:R-:W-:Y:S01]  /*33e0*/  FFMA.FTZ R187, R6, UR25, -R211.reuse ;  /* 0x0000001906bb7c23 */ /* 0x100fe200080108d3 */
[----:B------:R-:W-:Y:S01]  /*33f0*/  FSEL R17, R17, RZ, P1 ;  /* 0x000000ff11117208 */ /* 0x000fe20000800000 */
[--C-:B------:R-:W-:Y:S01]  /*3400*/  FFMA.FTZ R194, R30, UR25, -R211.reuse ;  /* 0x000000191ec27c23 */ /* 0x100fe200080108d3 */
[----:B------:R-:W-:Y:S01]  /*3410*/  FFMA.FTZ R170, R28, UR25, -R211 ;  /* 0x000000191caa7c23 */ /* 0x000fe200080108d3 */
[----:B------:R-:W-:Y:S01]  /*3420*/  MUFU.EX2 R191, R191 ;  /* 0x000000bf00bf7308 */ /* 0x000fe20000000800 */
[----:B-1----:R-:W-:Y:S01]  /*3430*/  FMNMX.FTZ R165, R51, R36, !PT ;  /* 0x0000002433a57209 */ /* 0x002fe20007810000 */
[--C-:B------:R-:W-:Y:S01]  /*3440*/  FFMA.FTZ R190, R26, UR25, -R17.reuse ;  /* 0x000000191abe7c23 */ /* 0x100fe20008010811 */
[----:B------:R-:W1:Y:S01]  /*3450*/  LDSM.16.MT88.4 R48, [R213+0xa000] ;  /* 0x00a00000d530783b */ /* 0x000e620000004200 */
[--C-:B------:R-:W-:Y:S01]  /*3460*/  FFMA.FTZ R189, R32, UR25, -R17.reuse ;  /* 0x0000001920bd7c23 */ /* 0x100fe20008010811 */
[C---:B------:R-:W-:Y:S01]  /*3470*/  FSETP.NEU.FTZ.AND P1, PT, R165.reuse, -INF , PT ;  /* 0xff800000a500780b */ /* 0x040fe20003f3d000 */
[----:B------:R-:W-:Y:S01]  /*3480*/  FMUL.FTZ R12, R165, UR25 ;  /* 0x00000019a50c7c20 */ /* 0x000fe20008410000 */
[--C-:B------:R-:W-:Y:S01]  /*3490*/  FFMA.FTZ R171, R34, UR25, -R17.reuse ;  /* 0x0000001922ab7c23 */ /* 0x100fe20008010811 */
[----:B------:R-:W-:Y:S01]  /*34a0*/  FFMA.FTZ R164, R38, UR25, -R17 ;  /* 0x0000001926a47c23 */ /* 0x000fe20008010811 */
[----:B------:R-:W-:Y:S01]  /*34b0*/  MUFU.EX2 R190, R190 ;  /* 0x000000be00be7308 */ /* 0x000fe20000000800 */
[----:B--2---:R-:W-:Y:S01]  /*34c0*/  FMNMX.FTZ R167, R167, R4, !PT ;  /* 0x00000004a7a77209 */ /* 0x004fe20007810000 */
[----:B------:R-:W-:Y:S01]  /*34d0*/  FFMA.FTZ R195, R22, UR25, -R211 ;  /* 0x0000001916c37c23 */ /* 0x000fe200080108d3 */
[----:B------:R-:W-:Y:S01]  /*34e0*/  FSEL R12, R12, RZ, P1 ;  /* 0x000000ff0c0c7208 */ /* 0x000fe20000800000 */
[----:B------:R-:W2:Y:S01]  /*34f0*/  LDSM.16.MT88.4 R4, [R212+0xb000] ;  /* 0x00b00000d404783b */ /* 0x000ea20000004200 */
[C---:B------:R-:W-:Y:S01]  /*3500*/  FSETP.NEU.FTZ.AND P1, PT, R167.reuse, -INF , PT ;  /* 0xff800000a700780b */ /* 0x040fe20003f3d000 */
[----:B------:R-:W-:Y:S01]  /*3510*/  FMUL.FTZ R228, R167, UR25 ;  /* 0x00000019a7e47c20 */ /* 0x000fe20008410000 */
[--C-:B------:R-:W-:Y:S01]  /*3520*/  FFMA.FTZ R196, R20, UR25, -R17.reuse ;  /* 0x0000001914c47c23 */ /* 0x100fe20008010811 */
[--C-:B------:R-:W-:Y:S01]  /*3530*/  FFMA.FTZ R184, R33, UR25, -R12.reuse ;  /* 0x0000001921b87c23 */ /* 0x100fe2000801080c */
[--C-:B------:R-:W-:Y:S01]  /*3540*/  FFMA.FTZ R185, R31, UR25, -R12.reuse ;  /* 0x000000191fb97c23 */ /* 0x100fe2000801080c */
[--C-:B------:R-:W-:Y:S01]  /*3550*/  FFMA.FTZ R186, R29, UR25, -R12.reuse ;  /* 0x000000191dba7c23 */ /* 0x100fe2000801080c */
[----:B------:R-:W-:Y:S01]  /*3560*/  FSEL R228, R228, RZ, P1 ;  /* 0x000000ffe4e47208 */ /* 0x000fe20000800000 */
[----:B------:R-:W-:Y:S01]  /*3570*/  FFMA.FTZ R27, R27, UR25, -R12 ;  /* 0x000000191b1b7c23 */ /* 0x000fe2000801080c */
[----:B------:R-:W3:Y:S01]  /*3580*/  MUFU.EX2 R189, R189 ;  /* 0x000000bd00bd7308 */ /* 0x000ee20000000800 */
[--C-:B------:R-:W-:Y:S01]  /*3590*/  FFMA.FTZ R197, R18, UR25, -R17.reuse ;  /* 0x0000001912c57c23 */ /* 0x100fe20008010811 */
[--C-:B------:R-:W-:Y:S01]  /*35a0*/  FFMA.FTZ R198, R16, UR25, -R17.reuse ;  /* 0x0000001910c67c23 */ /* 0x100fe20008010811 */
[--C-:B------:R-:W-:Y:S01]  /*35b0*/  FFMA.FTZ R193, R23, UR25, -R228.reuse ;  /* 0x0000001917c17c23 */ /* 0x100fe200080108e4 */
[--C-:B------:R-:W-:Y:S01]  /*35c0*/  FFMA.FTZ R192, R25, UR25, -R228.reuse ;  /* 0x0000001919c07c23 */ /* 0x100fe200080108e4 */
[--C-:B------:R-:W-:Y:S01]  /*35d0*/  FFMA.FTZ R188, R21, UR25, -R228.reuse ;  /* 0x0000001915bc7c23 */ /* 0x100fe200080108e4 */
[----:B------:R-:W-:Y:S01]  /*35e0*/  FFMA.FTZ R169, R19, UR25, -R228 ;  /* 0x0000001913a97c23 */ /* 0x000fe200080108e4 */
[----:B------:R-:W-:Y:S01]  /*35f0*/  FFMA.FTZ R231, R14, UR25, -R17 ;  /* 0x000000190ee77c23 */ /* 0x000fe20008010811 */
[----:B------:R-:W-:Y:S01]  /*3600*/  MUFU.EX2 R171, R171 ;  /* 0x000000ab00ab7308 */ /* 0x000fe20000000800 */
[--C-:B------:R-:W-:Y:S01]  /*3610*/  FFMA.FTZ R199, R15, UR25, -R12.reuse ;  /* 0x000000190fc77c23 */ /* 0x100fe2000801080c */
[--C-:B------:R-:W-:Y:S01]  /*3620*/  FFMA.FTZ R200, R13, UR25, -R12.reuse ;  /* 0x000000190dc87c23 */ /* 0x100fe2000801080c */
[--C-:B------:R-:W-:Y:S01]  /*3630*/  FFMA.FTZ R202, R11, UR25, -R12.reuse ;  /* 0x000000190bca7c23 */ /* 0x100fe2000801080c */
[----:B------:R-:W-:Y:S01]  /*3640*/  FFMA.FTZ R229, R9, UR25, -R12 ;  /* 0x0000001909e57c23 */ /* 0x000fe2000801080c */
[--C-:B------:R-:W-:Y:S01]  /*3650*/  FFMA.FTZ R204, R10, UR25, -R211.reuse ;  /* 0x000000190acc7c23 */ /* 0x100fe200080108d3 */
[--C-:B------:R-:W-:Y:S01]  /*3660*/  FFMA.FTZ R201, R8, UR25, -R211.reuse ;  /* 0x0000001908c97c23 */ /* 0x100fe200080108d3 */
[----:B------:R-:W4:Y:S01]  /*3670*/  LDSM.16.MT88.4 R172, [R216+0xa800] ;  /* 0x00a80000d8ac783b */ /* 0x000f220000004200 */
[----:B------:R-:W5:Y:S01]  /*3680*/  MUFU.EX2 R164, R164 ;  /* 0x000000a400a47308 */ /* 0x000f620000000800 */
[----:B---3--:R-:W-:Y:S01]  /*3690*/  F2FP.BF16.F32.PACK_AB R124, R189, R190 ;  /* 0x000000bebd7c723e */ /* 0x008fe200000010ff */
[--C-:B------:R-:W-:Y:S01]  /*36a0*/  FFMA.FTZ R203, R203, UR25, -R228.reuse ;  /* 0x00000019cbcb7c23 */ /* 0x100fe200080108e4 */
[----:B------:R-:W3:Y:S01]  /*36b0*/  LDSM.16.MT88.4 R32, [R214+0xa800] ;  /* 0x00a80000d620783b */ /* 0x000ee20000004200 */
[--C-:B------:R-:W-:Y:S01]  /*36c0*/  FFMA.FTZ R208, R209, UR25, -R228.reuse ;  /* 0x00000019d1d07c23 */ /* 0x100fe200080108e4 */
[--C-:B------:R-:W-:Y:S01]  /*36d0*/  FFMA.FTZ R205, R205, UR25, -R228.reuse ;  /* 0x00000019cdcd7c23 */ /* 0x100fe200080108e4 */
[----:B------:R-:W-:Y:S01]  /*36e0*/  FFMA.FTZ R206, R206, UR25, -R211 ;  /* 0x00000019cece7c23 */ /* 0x000fe200080108d3 */
[----:B------:R-:W3:Y:S01]  /*36f0*/  LDSM.16.MT88.4 R28, [R213+0xa800] ;  /* 0x00a80000d51c783b */ /* 0x000ee20000004200 */
[----:B------:R-:W-:Y:S01]  /*3700*/  MUFU.EX2 R184, R184 ;  /* 0x000000b800b87308 */ /* 0x000fe20000000800 */
[----:B------:R-:W-:Y:S01]  /*3710*/  FFMA.FTZ R228, R207, UR25, -R228 ;  /* 0x00000019cfe47c23 */ /* 0x000fe200080108e4 */
[----:B------:R-:W-:Y:S01]  /*3720*/  FADD.FTZ R190, R190, R189 ;  /* 0x000000bdbebe7221 */ /* 0x000fe20000010000 */
[----:B------:R-:W-:Y:S01]  /*3730*/  LDSM.16.MT88.4 R20, [R216+0xb800] ;  /* 0x00b80000d814783b */ /* 0x000fe20000004200 */
[----:B------:R-:W-:-:S02]  /*3740*/  VIADD R211, R219, 0x800 ;  /* 0x00000800dbd37836 */ /* 0x000fc40000000000 */
[----:B------:R-:W-:Y:S01]  /*3750*/  VIADD R209, R219, 0x1000 ;  /* 0x00001000dbd17836 */ /* 0x000fe20000000000 */
[----:B------:R-:W-:Y:S01]  /*3760*/  LDSM.16.MT88.4 R16, [R214+0xb800] ;  /* 0x00b80000d610783b */ /* 0x000fe20000004200 */
[----:B------:R-:W1:Y:S01]  /*3770*/  MUFU.EX2 R185, R185 ;  /* 0x000000b900b97308 */ /* 0x000e620000000800 */
[C---:B-----5:R-:W-:Y:S01]  /*3780*/  F2FP.BF16.F32.PACK_AB R126, R164.reuse, R171 ;  /* 0x000000aba47e723e */ /* 0x060fe200000010ff */
[----:B------:R-:W-:Y:S01]  /*3790*/  FADD.FTZ R171, R171, R190 ;  /* 0x000000beabab7221 */ /* 0x000fe20000010000 */
[----:B------:R-:W-:Y:S03]  /*37a0*/  LDSM.16.MT88.4 R12, [R213+0xb800] ;  /* 0x00b80000d50c783b */ /* 0x000fe60000004200 */
[----:B------:R-:W-:Y:S01]  /*37b0*/  FADD.FTZ R171, R164, R171 ;  /* 0x000000aba4ab7221 */ /* 0x000fe20000010000 */
[----:B------:R-:W-:Y:S01]  /*37c0*/  LDSM.16.MT88.4 R8, [R212+0xb800] ;  /* 0x00b80000d408783b */ /* 0x000fe20000004200 */
[----:B------:R-:W-:Y:S08]  /*37d0*/  MUFU.EX2 R186, R186 ;  /* 0x000000ba00ba7308 */ /* 0x000ff00000000800 */
[----:B------:R5:W2:Y:S01]  /*37e0*/  MUFU.EX2 R3, R27 ;  /* 0x0000001b00037308 */ /* 0x000aa20000000800 */
[----:B-1----:R-:W-:Y:S01]  /*37f0*/  F2FP.BF16.F32.PACK_AB R125, R185, R184 ;  /* 0x000000b8b97d723e */ /* 0x002fe200000010ff */
[----:B------:R-:W-:-:S06]  /*3800*/  FADD.FTZ R185, R184, R185 ;  /* 0x000000b9b8b97221 */ /* 0x000fcc0000010000 */
[----:B------:R-:W1:Y:S08]  /*3810*/  MUFU.EX2 R194, R194 ;  /* 0x000000c200c27308 */ /* 0x000e700000000800 */
[----:B------:R-:W-:Y:S01]  /*3820*/  MUFU.EX2 R187, R187 ;  /* 0x000000bb00bb7308 */ /* 0x000fe20000000800 */
[----:B-----5:R-:W5:Y:S01]  /*3830*/  LDSM.16.MT88.4 R24, [R212+0xa800] ;  /* 0x00a80000d418783b */ /* 0x020f620000004200 */
[----:B--2---:R-:W-:Y:S01]  /*3840*/  F2FP.BF16.F32.PACK_AB R127, R3, R186 ;  /* 0x000000ba037f723e */ /* 0x004fe200000010ff */
[----:B------:R-:W-:-:S04]  /*3850*/  FADD.FTZ R186, R186, R185 ;  /* 0x000000b9baba7221 */ /* 0x000fc80000010000 */
[----:B------:R-:W-:Y:S01]  /*3860*/  FADD.FTZ R186, R3, R186 ;  /* 0x000000ba03ba7221 */ /* 0x000fe20000010000 */
[----:B------:R-:W2:Y:S01]  /*3870*/  MUFU.EX2 R170, R170 ;  /* 0x000000aa00aa7308 */ /* 0x000ea20000000800 */
[----:B-1----:R-:W-:Y:S01]  /*3880*/  F2FP.BF16.F32.PACK_AB R128, R194, R191 ;  /* 0x000000bfc280723e */ /* 0x002fe200000010ff */
[----:B------:R-:W-:Y:S01]  /*3890*/  HMMA.16816.F32.BF16 R156, R124, R148, RZ ;  /* 0x000000947c9c723c */ /* 0x000fe200000418ff */
[----:B------:R-:W-:-:S05]  /*38a0*/  FADD.FTZ R194, R191, R194 ;  /* 0x000000c2bfc27221 */ /* 0x000fca0000010000 */
        /* <DEDUP_REMOVED lines=13> */
[----:B------:R-:W-:-:S05]  /*3980*/  FADD.FTZ R193, R193, R192 ;  /* 0x000000c0c1c17221 */ /* 0x000fca0000010000 */
[----:B------:R-:W-:Y:S01]  /*3990*/  MUFU.EX2 R195, R195 ;  /* 0x000000c300c37308 */ /* 0x000fe20000000800 */
[C---:B------:R-:W-:Y:S06]  /*39a0*/  HMMA.16816.F32.BF16 R104, R124.reuse, R112, RZ ;  /* 0x000000707c68723c */ /* 0x040fec00000418ff */
[----:B------:R-:W-:Y:S01]  /*39b0*/  HMMA.16816.F32.BF16 R152, R124, R150, RZ ;  /* 0x000000967c98723c */ /* 0x000fe200000418ff */
[----:B------:R-:W-:Y:S01]  /*39c0*/  MUFU.EX2 R196, R196 ;  /* 0x000000c400c47308 */ /* 0x000fe20000000800 */
[----:B--2---:R-:W-:Y:S01]  /*39d0*/  F2FP.BF16.F32.PACK_AB R131, R169, R188 ;  /* 0x000000bca983723e */ /* 0x004fe200000010ff */
[----:B------:R-:W-:-:S03]  /*39e0*/  FADD.FTZ R188, R188, R193 ;  /* 0x000000c1bcbc7221 */ /* 0x000fc60000010000 */
[C---:B------:R-:W-:Y:S01]  /*39f0*/  HMMA.16816.F32.BF16 R136, R124.reuse, R134, RZ ;  /* 0x000000867c88723c */ /* 0x040fe200000418ff */
[----:B------:R-:W-:Y:S02]  /*3a00*/  FADD.FTZ R188, R169, R188 ;  /* 0x000000bca9bc7221 */ /* 0x000fe40000010000 */
[----:B------:R-:W1:Y:S03]  /*3a10*/  MUFU.EX2 R197, R197 ;  /* 0x000000c500c57308 */ /* 0x000e660000000800 */
[C---:B------:R-:W-:Y:S05]  /*3a20*/  HMMA.16816.F32.BF16 R44, R124.reuse, R50, RZ ;  /* 0x000000327c2c723c */ /* 0x040fea00000418ff */
        /* <DEDUP_REMOVED lines=9> */
[----:B------:R-:W-:Y:S05]  /*3ac0*/  HMMA.16816.F32.BF16 R108, R124, R114, RZ ;  /* 0x000000727c6c723c */ /* 0x000fea00000418ff */
[----:B------:R-:W-:Y:S01]  /*3ad0*/  MUFU.EX2 R203, R203 ;  /* 0x000000cb00cb7308 */ /* 0x000fe20000000800 */
[----:B------:R-:W-:Y:S01]  /*3ae0*/  HMMA.16816.F32.BF16 R160, R128, R148, RZ ;  /* 0x0000009480a0723c */ /* 0x000fe200000418ff */
[----:B--2---:R-:W-:Y:S01]  /*3af0*/  F2FP.BF16.F32.PACK_AB R177, R200, R199 ;  /* 0x000000c7c8b1723e */ /* 0x004fe200000010ff */
[----:B------:R-:W-:-:S04]  /*3b00*/  FADD.FTZ R199, R199, R186 ;  /* 0x000000bac7c77221 */ /* 0x000fc80000010000 */
[----:B------:R-:W-:Y:S01]  /*3b10*/  HMMA.16816.F32.BF16 R144, R128, R132, RZ ;  /* 0x000000848090723c */ /* 0x000fe200000418ff */
[----:B------:R-:W-:Y:S01]  /*3b20*/  MUFU.EX2 R208, R208 ;  /* 0x000000d000d07308 */ /* 0x000fe20000000800 */
[----:B------:R-:W-:-:S04]  /*3b30*/  FADD.FTZ R199, R200, R199 ;  /* 0x000000c7c8c77221 */ /* 0x000fc80000010000 */
[C---:B------:R-:W-:Y:S03]  /*3b40*/  HMMA.16816.F32.BF16 R36, R128.reuse, R48, RZ ;  /* 0x000000308024723c */ /* 0x040fe600000418ff */
[----:B------:R-:W-:Y:S03]  /*3b50*/  MUFU.EX2 R198, R198 ;  /* 0x000000c600c67308 */ /* 0x000fe60000000800 */
[C---:B------:R-:W-:Y:S05]  /*3b60*/  HMMA.16816.F32.BF16 R52, R128.reuse, R64, RZ ;  /* 0x000000408034723c */ /* 0x040fea00000418ff */
[----:B------:R-:W1:Y:S01]  /*3b70*/  MUFU.EX2 R231, R231 ;  /* 0x000000e700e77308 */ /* 0x000e620000000800 */
[C---:B------:R-:W-:Y:S06]  /*3b80*/  HMMA.16816.F32.BF16 R68, R128.reuse, R80, RZ ;  /* 0x000000508044723c */ /* 0x040fec00000418ff */
[C---:B------:R-:W-:Y:S01]  /*3b90*/  HMMA.16816.F32.BF16 R84, R128.reuse, R96, RZ ;  /* 0x000000608054723c */ /* 0x040fe200000418ff */
[----:B------:R-:W-:Y:S05]  /*3ba0*/  MUFU.EX2 R202, R202 ;  /* 0x000000ca00ca7308 */ /* 0x000fea0000000800 */
[----:B------:R-:W-:Y:S03]  /*3bb0*/  HMMA.16816.F32.BF16 R100, R128, R112, RZ ;  /* 0x000000708064723c */ /* 0x000fe600000418ff */
        /* <DEDUP_REMOVED lines=16> */
[C---:B------:R-:W-:Y:S06]  /*3cc0*/  HMMA.16816.F32.BF16 R80, R128.reuse, R82, RZ ;  /* 0x000000528050723c */ /* 0x040fec00000418ff */
[C---:B------:R-:W-:Y:S06]  /*3cd0*/  HMMA.16816.F32.BF16 R96, R128.reuse, R98, RZ ;  /* 0x000000628060723c */ /* 0x040fec00000418ff */
[C---:B------:R-:W-:Y:S06]  /*3ce0*/  HMMA.16816.F32.BF16 R112, R128.reuse, R114, RZ ;  /* 0x000000728070723c */ /* 0x040fec00000418ff */
[----:B------:R-:W-:Y:S06]  /*3cf0*/  HMMA.16816.F32.BF16 R116, R128, R4, RZ ;  /* 0x000000048074723c */ /* 0x000fec00000418ff */
[----:B------:R-:W-:Y:S01]  /*3d00*/  HMMA.16816.F32.BF16 R124, R124, R6, RZ ;  /* 0x000000067c7c723c */ /* 0x000fe200000418ff */
[----:B------:R-:W-:Y:S01]  /*3d10*/  F2FP.BF16.F32.PACK_AB R4, R204, R195 ;  /* 0x000000c3cc04723e */ /* 0x000fe200000010ff */
[----:B------:R-:W-:Y:S01]  /*3d20*/  FADD.FTZ R195, R195, R170 ;  /* 0x000000aac3c37221 */ /* 0x000fe20000010000 */
[----:B------:R-:W-:Y:S01]  /*3d30*/  F2FP.BF16.F32.PACK_AB R5, R208, R203 ;  /* 0x000000cbd005723e */ /* 0x000fe200000010ff */
[----:B------:R-:W-:-:S02]  /*3d40*/  FADD.FTZ R203, R203, R188 ;  /* 0x000000bccbcb7221 */ /* 0x000fc40000010000 */
[----:B------:R-:W-:Y:S01]  /*3d50*/  HMMA.16816.F32.BF16 R128, R128, R6, RZ ;  /* 0x000000068080723c */ /* 0x000fe200000418ff */
[----:B------:R-:W-:Y:S01]  /*3d60*/  FADD.FTZ R204, R204, R195 ;  /* 0x000000c3cccc7221 */ /* 0x000fe20000010000 */
[----:B------:R-:W-:-:S04]  /*3d70*/  FADD.FTZ R208, R208, R203 ;  /* 0x000000cbd0d07221 */ /* 0x000fc80000010000 */
[C---:B----4-:R-:W-:Y:S01]  /*3d80*/  HMMA.16816.F32.BF16 R156, R176.reuse, R172, R156 ;  /* 0x000000acb09c723c */ /* 0x050fe2000004189c */
[----:B-1----:R-:W-:Y:S01]  /*3d90*/  F2FP.BF16.F32.PACK_AB R6, R206, R201 ;  /* 0x000000c9ce06723e */ /* 0x002fe200000010ff */
[----:B------:R-:W-:Y:S01]  /*3da0*/  FADD.FTZ R201, R201, R204 ;  /* 0x000000ccc9c97221 */ /* 0x000fe20000010000 */
[----:B--2---:R-:W-:Y:S01]  /*3db0*/  F2FP.BF16.F32.PACK_AB R7, R228, R205 ;  /* 0x000000cde407723e */ /* 0x004fe200000010ff */
[----:B------:R-:W-:Y:S01]  /*3dc0*/  FADD.FTZ R205, R205, R208 ;  /* 0x000000d0cdcd7221 */ /* 0x000fe20000010000 */
[----:B------:R-:W-:Y:S01]  /*3dd0*/  VIADD R208, R219, 0x1800 ;  /* 0x00001800dbd07836 */ /* 0x000fe20000000000 */
[----:B---3--:R-:W-:Y:S01]  /*3de0*/  HMMA.16816.F32.BF16 R140, R176, R32, R140 ;  /* 0x00000020b08c723c */ /* 0x008fe2000004188c */
[----:B------:R-:W-:Y:S01]  /*3df0*/  FADD.FTZ R233, R206, R201 ;  /* 0x000000c9cee97221 */ /* 0x000fe20000010000 */
[----:B------:R-:W-:-:S04]  /*3e00*/  FADD.FTZ R228, R228, R205 ;  /* 0x000000cde4e47221 */ /* 0x000fc80000010000 */
[C---:B------:R-:W-:Y:S06]  /*3e10*/  HMMA.16816.F32.BF16 R40, R176.reuse, R28, R40 ;  /* 0x0000001cb028723c */ /* 0x040fec0000041828 */
[C---:B-----5:R-:W-:Y:S06]  /*3e20*/  HMMA.16816.F32.BF16 R56, R176.reuse, R24, R56 ;  /* 0x00000018b038723c */ /* 0x060fec0000041838 */
        /* <DEDUP_REMOVED lines=30> */
[----:B------:R-:W-:Y:S01]  /*4010*/  UIADD3 UR24, UR20, -0x2, URZ ;  /* 0xfffffffe14187890 */ /* 0x000fe2000fffe03f */
[----:B------:R-:W-:-:S04]  /*4020*/  DEPBAR.LE SB0, 0x0 ;  /* 0x000080000000791a */ /* 0x000fc80000000000 */
[----:B------:R-:W-:Y:S01]  /*4030*/  USHF.R.S32.HI UR4, URZ, 0x1f, UR24 ;  /* 0x0000001f3f047899 */ /* 0x000fe20008011418 */
[----:B------:R-:W-:Y:S01]  /*4040*/  IMAD.U32 R3, RZ, RZ, UR24 ;  /* 0x00000018ff037e24 */ /* 0x000fe2000f8e00ff */
[----:B------:R-:W-:Y:S01]  /*4050*/  UIMAD UR6, UR18, UR24, URZ ;  /* 0x00000018120672a4 */ /* 0x000fe2000f8e023f */
[----:B------:R-:W-:Y:S01]  /*4060*/  IMAD.U32 R5, RZ, RZ, UR23 ;  /* 0x00000017ff057e24 */ /* 0x000fe2000f8e00ff */
[----:B------:R-:W-:Y:S01]  /*4070*/  UISETP.NE.AND UP0, UPT, UR20, 0x2, UPT ;  /* 0x000000021400788c */ /* 0x000fe2000bf05270 */
[----:B------:R-:W-:Y:S01]  /*4080*/  IMAD.WIDE.U32 R6, R3, UR19, R182 ;  /* 0x0000001303067c25 */ /* 0x000fe2000f8e00b6 */
[----:B------:R-:W-:-:S03]  /*4090*/  UIMAD UR4, UR4, UR19, UR6 ;  /* 0x00000013040472a4 */ /* 0x000fc6000f8e0206 */
[----:B------:R-:W-:Y:S01]  /*40a0*/  ULDC.64 UR6, c[0x0][0x220] ;  /* 0x0000880000067ab9 */ /* 0x000fe20000000a00 */
[----:B------:R-:W-:Y:S01]  /*40b0*/  IMAD.U32 R4, RZ, RZ, UR23 ;  /* 0x00000017ff047e24 */ /* 0x000fe2000f8e00ff */
[----:B------:R-:W-:Y:S01]  /*40c0*/  BAR.SYNC.DEFER_BLOCKING 0x0 ;  /* 0x0000000000007b1d */ /* 0x000fe20000010000 */
[----:B------:R-:W-:Y:S01]  /*40d0*/  VIADD R3, R7, UR4 ;  /* 0x0000000407037c36 */ /* 0x000fe20008000000 */
[----:B------:R-:W-:-:S04]  /*40e0*/  LEA R248, P0, R6, UR6, 0x1 ;  /* 0x0000000606f87c11 */ /* 0x000fc8000f8008ff */
[----:B------:R-:W-:Y:S01]  /*40f0*/  LEA.HI.X R249, R6, UR7, R3, 0x1, P0 ;  /* 0x0000000706f97c11 */ /* 0x000fe200080f0c03 */
[----:B------:R-:W-:Y:S01]  /*4100*/  IMAD.U32 R3, RZ, RZ, UR22 ;  /* 0x00000016ff037e24 */ /* 0x000fe2000f8e00ff */
[----:B------:R-:W-:-:S04]  /*4110*/  LEA R12, P0, R5, R248, 0x1 ;  /* 0x000000f8050c7211 */ /* 0x000fc800078008ff */
[----:B------:R-:W-:Y:S02]  /*4120*/  LEA.HI.X R13, R4, R249, R3, 0x1, P0 ;  /* 0x000000f9040d7211 */ /* 0x000fe400000f0c03 */
[----:B------:R-:W-:Y:S01]  /*4130*/  PLOP3.LUT P0, PT, PT, PT, UP0, 0x80, 0x0 ;  /* 0x000000000000781c */ /* 0x000fe20003f0f008 */
        /* <DEDUP_REMOVED lines=9> */
[----:B------:R-:W3:Y:S04]  /*41d0*/  LDSM.16.M88.4 R176, [R222+0x2000] ;  /* 0x00200000deb0783b */ /* 0x000ee80000000200 */
[----:B------:R-:W4:Y:S04]  /*41e0*/  LDSM.16.M88.4 R16, [R221+0x8800] ;  /* 0x00880000dd10783b */ /* 0x000f280000000200 */
[----:B------:R-:W-:Y:S04]  /*41f0*/  LDSM.16.M88.4 R20, [R220] ;  /* 0x00000000dc14783b */ /* 0x000fe80000000200 */
[----:B------:R-:W5:Y:S04]  /*4200*/  LDSM.16.M88.4 R240, [R219] ;  /* 0x00000000dbf0783b */ /* 0x000f680000000200 */
[----:B------:R-:W5:Y:S04]  /*4210*/  LDSM.16.M88.4 R32, [R220+0x2000] ;  /* 0x00200000dc20783b */ /* 0x000f680000000200 */
[----:B------:R-:W5:Y:S04]  /*4220*/  LDSM.16.M88.4 R172, [R211] ;  /* 0x00000000d3ac783b */ /* 0x000f680000000200 */
[----:B------:R-:W-:Y:S04]  /*4230*/  LDSM.16.M88.4 R236, [R215+0x8000] ;  /* 0x00800000d7ec783b */ /* 0x000fe80000000200 */
[----:B-1----:R-:W1:Y:S04]  /*4240*/  LDSM.16.M88.4 R12, [R218] ;  /* 0x00000000da0c783b */ /* 0x002e680000000200 */
[----:B------:R-:W1:Y:S01]  /*4250*/  LDSM.16.M88.4 R196, [R218+0x2000] ;  /* 0x00200000dac4783b */ /* 0x000e620000000200 */
[-C--:B--2---:R-:W-:Y:S03]  /*4260*/  HMMA.16816.F32.BF16 R4, R200, R24.reuse, RZ ;  /* 0x00000018c804723c */ /* 0x084fe600000418ff */
[----:B------:R-:W-:Y:S04]  /*4270*/  LDSM.16.M88.4 R192, [R210] ;  /* 0x00000000d2c0783b */ /* 0x000fe80000000200 */
[----:B------:R-:W-:Y:S01]  /*4280*/  LDSM.16.M88.4 R188, [R217+0x2000] ;  /* 0x00200000d9bc783b */ /* 0x000fe20000000200 */
[C---:B---3--:R-:W-:Y:S03]  /*4290*/  HMMA.16816.F32.BF16 R8, R176.reuse, R24, RZ ;  /* 0x00000018b008723c */ /* 0x048fe600000418ff */
[----:B------:R-:W-:Y:S03]  /*42a0*/  LDSM.16.M88.4 R244, [R215+0x9000] ;  /* 0x00900000d7f4783b */ /* 0x000fe60000000200 */
[C---:B----4-:R-:W-:Y:S01]  /*42b0*/  HMMA.16816.F32.BF16 R184, R176.reuse, R16, RZ ;  /* 0x00000010b0b8723c */ /* 0x050fe200000418ff */
[----:B------:R-:W0:Y:S05]  /*42c0*/  LDGDEPBAR ;  /* 0x00000000000079af */ /* 0x000e2a0000000000 */
[C---:B------:R-:W-:Y:S06]  /*42d0*/  HMMA.16816.F32.BF16 R28, R176.reuse, R26, RZ ;  /* 0x0000001ab01c723c */ /* 0x040fec00000418ff */
[----:B------:R-:W-:Y:S06]  /*42e0*/  HMMA.16816.F32.BF16 R176, R176, R18, RZ ;  /* 0x00000012b0b0723c */ /* 0x000fec00000418ff */
[----:B-----5:R-:W-:Y:S06]  /*42f0*/  HMMA.16816.F32.BF16 R4, R20, R240, R4 ;  /* 0x000000f01404723c */ /* 0x020fec0000041804 */
[C---:B------:R-:W-:Y:S06]  /*4300*/  HMMA.16816.F32.BF16 R204, R200.reuse, R16, RZ ;  /* 0x00000010c8cc723c */ /* 0x040fec00000418ff */
[C---:B------:R-:W-:Y:S06]  /*4310*/  HMMA.16816.F32.BF16 R24, R200.reuse, R26, RZ ;  /* 0x0000001ac818723c */ /* 0x040fec00000418ff */
[----:B------:R-:W-:Y:S01]  /*4320*/  HMMA.16816.F32.BF16 R200, R200, R18, RZ ;  /* 0x00000012c8c8723c */ /* 0x000fe200000418ff */
[----:B------:R-:W-:Y:S05]  /*4330*/  LDSM.16.M88.4 R16, [R215+0x8800] ;  /* 0x00880000d710783b */ /* 0x000fea0000000200 */
[C---:B------:R-:W-:Y:S06]  /*4340*/  HMMA.16816.F32.BF16 R8, R32.reuse, R240, R8 ;  /* 0x000000f02008723c */ /* 0x040fec0000041808 */
[C---:B------:R-:W-:Y:S06]  /*4350*/  HMMA.16816.F32.BF16 R184, R32.reuse, R172, R184 ;  /* 0x000000ac20b8723c */ /* 0x040fec00000418b8 */
[C---:B------:R-:W-:Y:S06]  /*4360*/  HMMA.16816.F32.BF16 R28, R32.reuse, R242, R28 ;  /* 0x000000f2201c723c */ /* 0x040fec000004181c */
[----:B------:R-:W-:Y:S01]  /*4370*/  HMMA.16816.F32.BF16 R176, R32, R174, R176 ;  /* 0x000000ae20b0723c */ /* 0x000fe200000418b0 */
[----:B------:R-:W2:Y:S05]  /*4380*/  LDSM.16.M88.4 R32, [R217] ;  /* 0x00000000d920783b */ /* 0x000eaa0000000200 */
[----:B-1----:R-:W-:Y:S06]  /*4390*/  HMMA.16816.F32.BF16 R4, R12, R236, R4 ;  /* 0x000000ec0c04723c */ /* 0x002fec0000041804 */
[C---:B------:R-:W-:Y:S06]  /*43a0*/  HMMA.16816.F32.BF16 R204, R20.reuse, R172, R204 ;  /* 0x000000ac14cc723c */ /* 0x040fec00000418cc */
[C---:B------:R-:W-:Y:S01]  /*43b0*/  HMMA.16816.F32.BF16 R24, R20.reuse, R242, R24 ;  /* 0x000000f21418723c */ /* 0x040fe20000041818 */
[----:B------:R-:W-:Y:S05]  /*43c0*/  LDSM.16.M88.4 R240, [R222+0x4000] ;  /* 0x00400000def0783b */ /* 0x000fea0000000200 */
[----:B------:R-:W-:Y:S01]  /*43d0*/  HMMA.16816.F32.BF16 R200, R20, R174, R200 ;  /* 0x000000ae14c8723c */ /* 0x000fe200000418c8 */
[----:B------:R-:W1:Y:S04]  /*43e0*/  LDSM.16.M88.4 R20, [R221+0x9000] ;  /* 0x00900000dd14783b */ /* 0x000e680000000200 */
[----:B------:R-:W3:Y:S01]  /*43f0*/  LDSM.16.M88.4 R172, [R210+0x800] ;  /* 0x00080000d2ac783b */ /* 0x000ee20000000200 */
[C---:B------:R-:W-:Y:S06]  /*4400*/  HMMA.16816.F32.BF16 R8, R196.reuse, R236, R8 ;  /* 0x000000ecc408723c */ /* 0x040fec0000041808 */
[----:B------:R-:W-:Y:S06]  /*4410*/  HMMA.16816.F32.BF16 R28, R196, R238, R28 ;  /* 0x000000eec41c723c */ /* 0x000fec000004181c */
[----:B--2---:R-:W-:Y:S06]  /*4420*/  HMMA.16816.F32.BF16 R4, R32, R192, R4 ;  /* 0x000000c02004723c */ /* 0x004fec0000041804 */
[C---:B------:R-:W-:Y:S01]  /*4430*/  HMMA.16816.F32.BF16 R24, R12.reuse, R238, R24 ;  /* 0x000000ee0c18723c */ /* 0x040fe20000041818 */
[----:B------:R-:W-:Y:S05]  /*4440*/  LDSM.16.M88.4 R236, [R221+0x9800] ;  /* 0x00980000ddec783b */ /* 0x000fea0000000200 */
[C---:B------:R-:W-:Y:S06]  /*4450*/  HMMA.16816.F32.BF16 R204, R12.reuse, R16, R204 ;  /* 0x000000100ccc723c */ /* 0x040fec00000418cc */
[----:B------:R-:W-:Y:S01]  /*4460*/  HMMA.16816.F32.BF16 R200, R12, R18, R200 ;  /* 0x000000120cc8723c */ /* 0x000fe200000418c8 */
[----:B------:R-:W2:Y:S05]  /*4470*/  LDSM.16.M88.4 R12, [R222+0x6000] ;  /* 0x00600000de0c783b */ /* 0x000eaa0000000200 */
[C---:B------:R-:W-:Y:S06]  /*4480*/  HMMA.16816.F32.BF16 R184, R196.reuse, R16, R184 ;  /* 0x00000010c4b8723c */ /* 0x040fec00000418b8 */
[----:B------:R-:W-:Y:S01]  /*4490*/  HMMA.16816.F32.BF16 R176, R196, R18, R176 ;  /* 0x00000012c4b0723c */ /* 0x000fe200000418b0 */
[----:B------:R-:W-:Y:S04]  /*44a0*/  LDSM.16.M88.4 R16, [R209] ;  /* 0x00000000d110783b */ /* 0x000fe80000000200 */
[----:B------:R-:W4:Y:S01]  /*44b0*/  LDSM.16.M88.4 R196, [R220+0x4000] ;  /* 0x00400000dcc4783b */ /* 0x000f220000000200 */
[----:B------:R-:W-:Y:S06]  /*44c0*/  HMMA.16816.F32.BF16 R8, R188, R192, R8 ;  /* 0x000000c0bc08723c */ /* 0x000fec0000041808 */
[----:B-1----:R-:W-:Y:S06]  /*44d0*/  HMMA.16816.F32.BF16 R4, R240, R20, R4 ;  /* 0x00000014f004723c */ /* 0x002fec0000041804 */
[-C--:B------:R-:W-:Y:S06]  /*44e0*/  HMMA.16816.F32.BF16 R28, R188, R194.reuse, R28 ;  /* 0x000000c2bc1c723c */ /* 0x080fec000004181c */
[----:B------:R-:W-:Y:S01]  /*44f0*/  HMMA.16816.F32.BF16 R24, R32, R194, R24 ;  /* 0x000000c22018723c */ /* 0x000fe20000041818 */
[----:B------:R-:W1:Y:S05]  /*4500*/  LDSM.16.M88.4 R192, [R220+0x6000] ;  /* 0x00600000dcc0783b */ /* 0x000e6a0000000200 */
[C---:B---3--:R-:W-:Y:S06]  /*4510*/  HMMA.16816.F32.BF16 R184, R188.reuse, R172, R184 ;  /* 0x000000acbcb8723c */ /* 0x048fec00000418b8 */
[----:B------:R-:W-:Y:S01]  /*4520*/  HMMA.16816.F32.BF16 R176, R188, R174, R176 ;  /* 0x000000aebcb0723c */ /* 0x000fe200000418b0 */
[----:B------:R-:W-:Y:S05]  /*4530*/  LDSM.16.M88.4 R188, [R208] ;  /* 0x00000000d0bc783b */ /* 0x000fea0000000200 */
[C---:B------:R-:W-:Y:S06]  /*4540*/  HMMA.16816.F32.BF16 R204, R32.reuse, R172, R204 ;  /* 0x000000ac20cc723c */ /* 0x040fec00000418cc */
[----:B------:R-:W-:Y:S01]  /*4550*/  HMMA.16816.F32.BF16 R200, R32, R174, R200 ;  /* 0x000000ae20c8723c */ /* 0x000fe200000418c8 */
[----:B------:R-:W3:Y:S04]  /*4560*/  LDSM.16.M88.4 R172, [R218+0x4000] ;  /* 0x00400000daac783b */ /* 0x000ee80000000200 */
[----:B------:R-:W5:Y:S01]  /*4570*/  LDSM.16.M88.4 R32, [R218+0x6000] ;  /* 0x00600000da20783b */ /* 0x000f620000000200 */
[----:B--2---:R-:W-:Y:S06]  /*4580*/  HMMA.16816.F32.BF16 R8, R12, R20, R8 ;  /* 0x000000140c08723c */ /* 0x004fec0000041808 */
[----:B----4-:R-:W-:Y:S06]  /*4590*/  HMMA.16816.F32.BF16 R4, R196, R16, R4 ;  /* 0x00000010c404723c */ /* 0x010fec0000041804 */
[-C--:B------:R-:W-:Y:S06]  /*45a0*/  HMMA.16816.F32.BF16 R28, R12, R22.reuse, R28 ;  /* 0x000000160c1c723c */ /* 0x080fec000004181c */
[----:B------:R-:W-:Y:S01]  /*45b0*/  HMMA.16816.F32.BF16 R24, R240, R22, R24 ;  /* 0x00000016f018723c */ /* 0x000fe20000041818 */
[----:B------:R-:W-:Y:S05]  /*45c0*/  LDSM.16.M88.4 R20, [R217+0x4000] ;  /* 0x00400000d914783b */ /* 0x000fea0000000200 */
[C---:B------:R-:W-:Y:S06]  /*45d0*/  HMMA.16816.F32.BF16 R184, R12.reuse, R236, R184 ;  /* 0x000000ec0cb8723c */ /* 0x040fec00000418b8 */
[----:B------:R-:W-:Y:S01]  /*45e0*/  HMMA.16816.F32.BF16 R176, R12, R238, R176 ;  /* 0x000000ee0cb0723c */ /* 0x000fe200000418b0 */
[----:B------:R-:W2:Y:S05]  /*45f0*/  LDSM.16.M88.4 R12, [R210+0x1000] ;  /* 0x00100000d20c783b */ /* 0x000eaa0000000200 */
[----:B-1----:R-:W-:Y:S06]  /*4600*/  HMMA.16816.F32.BF16 R8, R192, R16, R8 ;  /* 0x00000010c008723c */ /* 0x002fec0000041808 */
[----:B---3--:R-:W-:Y:S06]  /*4610*/  HMMA.16816.F32.BF16 R4, R172, R244, R4 ;  /* 0x000000f4ac04723c */ /* 0x008fec0000041804 */
[-C--:B------:R-:W-:Y:S06]  /*4620*/  HMMA.16816.F32.BF16 R28, R192, R18.reuse, R28 ;  /* 0x00000012c01c723c */ /* 0x080fec000004181c */
[----:B------:R-:W-:Y:S01]  /*4630*/  HMMA.16816.F32.BF16 R24, R196, R18, R24 ;  /* 0x00000012c418723c */ /* 0x000fe20000041818 */
[----:B------:R-:W1:Y:S05]  /*4640*/  LDSM.16.M88.4 R16, [R217+0x6000] ;  /* 0x00600000d910783b */ /* 0x000e6a0000000200 */
[----:B------:R-:W-:Y:S06]  /*4650*/  HMMA.16816.F32.BF16 R204, R240, R236, R204 ;  /* 0x000000ecf0cc723c */ /* 0x000fec00000418cc */
[----:B-----5:R-:W-:Y:S06]  /*4660*/  HMMA.16816.F32.BF16 R8, R32, R244, R8 ;  /* 0x000000f42008723c */ /* 0x020fec0000041808 */
[----:B--2---:R-:W-:Y:S06]  /*4670*/  HMMA.16816.F32.BF16 R4, R20, R12, R4 ;  /* 0x0000000c1404723c */ /* 0x004fec0000041804 */
[----:B------:R-:W-:Y:S01]  /*4680*/  HMMA.16816.F32.BF16 R200, R240, R238, R200 ;  /* 0x000000eef0c8723c */ /* 0x000fe200000418c8 */
[----:B------:R-:W2:Y:S05]  /*4690*/  LDSM.16.M88.4 R236, [R215+0x9800] ;  /* 0x00980000d7ec783b */ /* 0x000eaa0000000200 */
[----:B------:R-:W-:Y:S06]  /*46a0*/  HMMA.16816.F32.BF16 R204, R196, R188, R204 ;  /* 0x000000bcc4cc723c */ /* 0x000fec00000418cc */
[----:B------:R-:W-:Y:S06]  /*46b0*/  HMMA.16816.F32.BF16 R24, R172, R246, R24 ;  /* 0x000000f6ac18723c */ /* 0x000fec0000041818 */
[----:B-1----:R-:W-:Y:S01]  /*46c0*/  HMMA.16816.F32.BF16 R8, R16, R12, R8 ;  /* 0x0000000c1008723c */ /* 0x002fe20000041808 */
[----:B------:R-:W-:Y:S01]  /*46d0*/  FMUL.FTZ R3, R4, UR21 ;  /* 0x0000001504037c20 */ /* 0x000fe20008410000 */
[----:B------:R-:W-:-:S04]  /*46e0*/  FMUL.FTZ R164, R7, UR21 ;  /* 0x0000001507a47c20 */ /* 0x000fc80008410000 */
[----:B------:R-:W-:Y:S01]  /*46f0*/  HMMA.16816.F32.BF16 R200, R196, R190, R200 ;  /* 0x000000bec4c8723c */ /* 0x000fe200000418c8 */
[----:B------:R-:W-:Y:S01]  /*4700*/  FMUL.FTZ R13, R5, UR21 ;  /* 0x00000015050d7c20 */ /* 0x000fe20008410000 */
[----:B------:R-:W-:Y:S01]  /*4710*/  FMUL.FTZ R12, R6, UR21 ;  /* 0x00000015060c7c20 */ /* 0x000fe20008410000 */
[----:B------:R-:W1:Y:S01]  /*4720*/  MUFU.TANH R3, R3 ;  /* 0x0000000300037308 */ /* 0x000e620000002400 */
[----:B------:R-:W3:Y:S01]  /*4730*/  LDSM.16.M88.4 R4, [R210+0x1800] ;  /* 0x00180000d204783b */ /* 0x000ee20000000200 */
[----:B------:R-:W-:-:S04]  /*4740*/  DEPBAR.LE SB0, 0x0 ;  /* 0x000080000000791a */ /* 0x000fc80000000000 */
[----:B------:R-:W-:Y:S02]  /*4750*/  HMMA.16816.F32.BF16 R28, R32, R246, R28 ;  /* 0x000000f6201c723c */ /* 0x000fe4000004181c */
[----:B------:R-:W4:Y:S04]  /*4760*/  MUFU.TANH R13, R13 ;  /* 0x0000000d000d7308 */ /* 0x000f280000002400 */
[----:B------:R-:W-:Y:S03]  /*4770*/  HMMA.16816.F32.BF16 R184, R192, R188, R184 ;  /* 0x000000bcc0b8723c */ /* 0x000fe600000418b8 */
[----:B------:R-:W-:Y:S01]  /*4780*/  FMUL.FTZ R8, R8, UR21 ;  /* 0x0000001508087c20 */ /* 0x000fe20008410000 */
[----:B------:R-:W-:Y:S02]  /*4790*/  MUFU.TANH R164, R164 ;  /* 0x000000a400a47308 */ /* 0x000fe40000002400 */
[----:B--2---:R-:W-:Y:S06]  /*47a0*/  HMMA.16816.F32.BF16 R204, R172, R236, R204 ;  /* 0x000000ecaccc723c */ /* 0x004fec00000418cc */
[----:B------:R-:W-:Y:S01]  /*47b0*/  HMMA.16816.F32.BF16 R176, R192, R190, R176 ;  /* 0x000000bec0b0723c */ /* 0x000fe200000418b0 */
[----:B------:R-:W-:Y:S05]  /*47c0*/  MUFU.TANH R12, R12 ;  /* 0x0000000c000c7308 */ /* 0x000fea0000002400 */
[----:B------:R-:W-:Y:S03]  /*47d0*/  HMMA.16816.F32.BF16 R200, R172, R238, R200 ;  /* 0x000000eeacc8723c */ /* 0x000fe600000418c8 */
[----:B------:R-:W-:Y:S03]  /*47e0*/  MUFU.TANH R8, R8 ;  /* 0x0000000800087308 */ /* 0x000fe60000002400 */
[-C--:B------:R-:W-:Y:S06]  /*47f0*/  HMMA.16816.F32.BF16 R24, R20, R14.reuse, R24 ;  /* 0x0000000e1418723c */ /* 0x080fec0000041818 */
[----:B------:R-:W-:Y:S06]  /*4800*/  HMMA.16816.F32.BF16 R28, R16, R14, R28 ;  /* 0x0000000e101c723c */ /* 0x000fec000004181c */
[----:B------:R-:W-:Y:S01]  /*4810*/  HMMA.16816.F32.BF16 R184, R32, R236, R184 ;  /* 0x000000ec20b8723c */ /* 0x000fe200000418b8 */
[----:B------:R-:W-:Y:S01]  /*4820*/  FMUL.FTZ R14, R9, UR21 ;  /* 0x00000015090e7c20 */ /* 0x000fe20008410000 */
[----:B------:R-:W-:Y:S01]  /*4830*/  FMUL.FTZ R9, R10, UR21 ;  /* 0x000000150a097c20 */ /* 0x000fe20008410000 */
[----:B------:R-:W-:-:S03]  /*4840*/  FMUL.FTZ R10, R11, UR21 ;  /* 0x000000150b0a7c20 */ /* 0x000fc60008410000 */
[----:B---3--:R-:W-:Y:S01]  /*4850*/  HMMA.16816.F32.BF16 R204, R20, R4, R204 ;  /* 0x0000000414cc723c */ /* 0x008fe200000418cc */
[----:B------:R-:W2:Y:S05]  /*4860*/  MUFU.TANH R14, R14 ;  /* 0x0000000e000e7308 */ /* 0x000eaa0000002400 */
[----:B------:R-:W-:Y:S01]  /*4870*/  HMMA.16816.F32.BF16 R176, R32, R238, R176 ;  /* 0x000000ee20b0723c */ /* 0x000fe200000418b0 */
[----:B------:R-:W-:Y:S01]  /*4880*/  FMUL.FTZ R15, R25, UR21 ;  /* 0x00000015190f7c20 */ /* 0x000fe20008410000 */
[----:B------:R-:W-:Y:S01]  /*4890*/  FMUL.FTZ R25, R27, UR21 ;  /* 0x000000151b197c20 */ /* 0x000fe20008410000 */
[----:B------:R-:W-:Y:S01]  /*48a0*/  FMUL.FTZ R11, R24, UR21 ;  /* 0x00000015180b7c20 */ /* 0x000fe20008410000 */
[----:B------:R-:W-:Y:S01]  /*48b0*/  FMUL.FTZ R24, R26, UR21 ;  /* 0x000000151a187c20 */ /* 0x000fe20008410000 */
[----:B------:R-:W-:Y:S01]  /*48c0*/  MUFU.TANH R9, R9 ;  /* 0x0000000900097308 */ /* 0x000fe20000002400 */
[----:B------:R-:W-:Y:S01]  /*48d0*/  HMMA.16816.F32.BF16 R200, R20, R6, R200 ;  /* 0x0000000614c8723c */ /* 0x000fe200000418c8 */
[----:B------:R-:W-:Y:S01]  /*48e0*/  FMUL.FTZ R27, R29, UR21 ;  /* 0x000000151d1b7c20 */ /* 0x000fe20008410000 */
[----:B------:R-:W-:Y:S01]  /*48f0*/  FMUL.FTZ R29, R31, UR21 ;  /* 0x000000151f1d7c20 */ /* 0x000fe20008410000 */
[----:B------:R-:W-:-:S02]  /*4900*/  IMAD.U32 R31, RZ, RZ, UR24 ;  /* 0x00000018ff1f7e24 */ /* 0x000fc4000f8e00ff */
[----:B------:R-:W-:Y:S01]  /*4910*/  FMUL.FTZ R26, R28, UR21 ;  /* 0x000000151c1a7c20 */ /* 0x000fe20008410000 */
[----:B------:R-:W-:Y:S01]  /*4920*/  FMUL.FTZ R28, R30, UR21 ;  /* 0x000000151e1c7c20 */ /* 0x000fe20008410000 */
[----:B------:R-:W-:Y:S01]  /*4930*/  HMMA.16816.F32.BF16 R184, R16, R4, R184 ;  /* 0x0000000410b8723c */ /* 0x000fe200000418b8 */
[----:B------:R-:W3:Y:S01]  /*4940*/  MUFU.TANH R11, R11 ;  /* 0x0000000b000b7308 */ /* 0x000ee20000002400 */
[----:B------:R-:W-:-:S03]  /*4950*/  IMAD R31, R31, 0x20, R234 ;  /* 0x000000201f1f7824 */ /* 0x000fc600078e02ea */
[----:B------:R-:W-:Y:S02]  /*4960*/  FMUL.FTZ R171, R204, UR21 ;  /* 0x00000015ccab7c20 */ /* 0x000fe40008410000 */
[----:B------:R-:W-:Y:S01]  /*4970*/  IADD3 R5, R31, 0x1, RZ ;  /* 0x000000011f057810 */ /* 0x000fe20007ffe0ff */
[----:B------:R-:W-:Y:S01]  /*4980*/  FMUL.FTZ R169, R205, UR21 ;  /* 0x00000015cda97c20 */ /* 0x000fe20008410000 */
[----:B------:R-:W5:Y:S01]  /*4990*/  MUFU.TANH R15, R15 ;  /* 0x0000000f000f7308 */ /* 0x000f620000002400 */
[CC--:B------:R-:W-:Y:S01]  /*49a0*/  ISETP.GE.AND P5, PT, R31.reuse, R232.reuse, PT ;  /* 0x000000e81f00720c */ /* 0x0c0fe20003fa6270 */
[----:B------:R-:W-:Y:S01]  /*49b0*/  VIADD R23, R31, 0x9 ;  /* 0x000000091f177836 */ /* 0x000fe20000000000 */
[----:B------:R-:W-:Y:S01]  /*49c0*/  HMMA.16816.F32.BF16 R176, R16, R6, R176 ;  /* 0x0000000610b0723c */ /* 0x000fe200000418b0 */
[----:B------:R-:W-:Y:S01]  /*49d0*/  ISETP.GE.AND P4, PT, R5, R232, PT ;  /* 0x000000e80500720c */ /* 0x000fe20003f86270 */
[----:B------:R-:W-:Y:S01]  /*49e0*/  VIADD R21, R31, 0x10 ;  /* 0x000000101f157836 */ /* 0x000fe20000000000 */
[----:B-1----:R-:W-:Y:S01]  /*49f0*/  FSEL R3, R3, -INF , !P5 ;  /* 0xff80000003037808 */ /* 0x002fe20006800000 */
[----:B------:R-:W-:Y:S01]  /*4a00*/  FMUL.FTZ R199, R206, UR21 ;  /* 0x00000015cec77c20 */ /* 0x000fe20008410000 */
[----:B------:R-:W1:Y:S01]  /*4a10*/  MUFU.TANH R171, R171 ;  /* 0x000000ab00ab7308 */ /* 0x000e620000002400 */
[----:B------:R-:W-:Y:S01]  /*4a20*/  ISETP.GE.AND P3, PT, R5, R2, PT ;  /* 0x000000020500720c */ /* 0x000fe20003f66270 */
[----:B------:R-:W-:-:S02]  /*4a30*/  VIADD R7, R31, 0x8 ;  /* 0x000000081f077836 */ /* 0x000fc40000000000 */
[----:B------:R-:W-:Y:S01]  /*4a40*/  FMUL.FTZ R200, R200, UR21 ;  /* 0x00000015c8c87c20 */ /* 0x000fe20008410000 */
[----:B----4-:R-:W-:Y:S01]  /*4a50*/  FSEL R13, R13, -INF , !P4 ;  /* 0xff8000000d0d7808 */ /* 0x010fe20006000000 */
[----:B------:R-:W-:Y:S01]  /*4a60*/  FMUL.FTZ R201, R201, UR21 ;  /* 0x00000015c9c97c20 */ /* 0x000fe20008410000 */
[----:B------:R-:W-:Y:S01]  /*4a70*/  FMNMX.FTZ R4, R168, R3, !PT ;  /* 0x00000003a8047209 */ /* 0x000fe20007810000 */
[----:B------:R-:W-:Y:S01]  /*4a80*/  FMUL.FTZ R196, R207, UR21 ;  /* 0x00000015cfc47c20 */ /* 0x000fe20008410000 */
[----:B------:R-:W4:Y:S01]  /*4a90*/  MUFU.TANH R169, R169 ;  /* 0x000000a900a97308 */ /* 0x000f220000002400 */
[-C--:B------:R-:W-:Y:S01]  /*4aa0*/  ISETP.GE.AND P5, PT, R7, R232.reuse, PT ;  /* 0x000000e80700720c */ /* 0x080fe20003fa6270 */
[----:B------:R-:W-:Y:S01]  /*4ab0*/  VIADD R17, R31, 0x18 ;  /* 0x000000181f117836 */ /* 0x000fe20000000000 */
[----:B--2---:R-:W-:Y:S01]  /*4ac0*/  FSEL R14, R14, -INF , !P3 ;  /* 0xff8000000e0e7808 */ /* 0x004fe20005800000 */
[----:B------:R-:W-:Y:S01]  /*4ad0*/  FMUL.FTZ R184, R184, UR21 ;  /* 0x00000015b8b87c20 */ /* 0x000fe20008410000 */
[----:B------:R-:W-:Y:S01]  /*4ae0*/  ISETP.GE.AND P3, PT, R23, R232, PT ;  /* 0x000000e81700720c */ /* 0x000fe20003f66270 */
[----:B------:R-:W-:Y:S01]  /*4af0*/  FMUL.FTZ R185, R185, UR21 ;  /* 0x00000015b9b97c20 */ /* 0x000fe20008410000 */
[----:B---3--:R-:W-:Y:S01]  /*4b00*/  FSEL R11, R11, -INF , !P5 ;  /* 0xff8000000b0b7808 */ /* 0x008fe20006800000 */
[----:B------:R-:W2:Y:S01]  /*4b10*/  MUFU.TANH R204, R200 ;  /* 0x000000c800cc7308 */ /* 0x000ea20000002400 */
[----:B------:R-:W-:Y:S01]  /*4b20*/  FMNMX.FTZ R4, R13, R4, !PT ;  /* 0x000000040d047209 */ /* 0x000fe20007810000 */
[----:B------:R-:W-:Y:S01]  /*4b30*/  FMUL.FTZ R186, R186, UR21 ;  /* 0x00000015baba7c20 */ /* 0x000fe20008410000 */
[----:B------:R-:W-:-:S02]  /*4b40*/  IADD3 R19, R31, 0x11, RZ ;  /* 0x000000111f137810 */ /* 0x000fc40007ffe0ff */
[----:B------:R-:W-:Y:S02]  /*4b50*/  ISETP.GE.AND P5, PT, R21, R232, PT ;  /* 0x000000e81500720c */ /* 0x000fe40003fa6270 */
[----:B-----5:R-:W-:Y:S01]  /*4b60*/  FSEL R15, R15, -INF , !P3 ;  /* 0xff8000000f0f7808 */ /* 0x020fe20005800000 */
[----:B------:R-:W3:Y:S01]  /*4b70*/  MUFU.TANH R201, R201 ;  /* 0x000000c900c97308 */ /* 0x000ee20000002400 */
[----:B------:R-:W-:Y:S02]  /*4b80*/  FMNMX.FTZ R4, R11, R4, !PT ;  /* 0x000000040b047209 */ /* 0x000fe40007810000 */
[C---:B------:R-:W-:Y:S02]  /*4b90*/  ISETP.GE.AND P2, PT, R5.reuse, R230, PT ;  /* 0x000000e60500720c */ /* 0x040fe40003f46270 */
[----:B------:R-:W-:Y:S02]  /*4ba0*/  ISETP.GE.AND P1, PT, R5, R0, PT ;  /* 0x000000000500720c */ /* 0x000fe40003f26270 */
[----:B------:R-:W-:Y:S01]  /*4bb0*/  ISETP.GE.AND P3, PT, R19, R232, PT ;  /* 0x000000e81300720c */ /* 0x000fe20003f66270 */
[----:B------:R-:W2:Y:S01]  /*4bc0*/  MUFU.TANH R10, R10 ;  /* 0x0000000a000a7308 */ /* 0x000ea20000002400 */
[----:B-1----:R-:W-:-:S02]  /*4bd0*/  FSEL R171, R171, -INF , !P5 ;  /* 0xff800000abab7808 */ /* 0x002fc40006800000 */
[----:B------:R-:W-:Y:S02]  /*4be0*/  FMNMX.FTZ R4, R15, R4, !PT ;  /* 0x000000040f047209 */ /* 0x000fe40007810000 */
[----:B------:R-:W-:Y:S02]  /*4bf0*/  FSEL R5, R164, -INF , !P2 ;  /* 0xff800000a4057808 */ /* 0x000fe40005000000 */
[C---:B------:R-:W-:Y:S01]  /*4c00*/  ISETP.GE.AND P6, PT, R31.reuse, R230, PT ;  /* 0x000000e61f00720c */ /* 0x040fe20003fc6270 */
[----:B------:R-:W1:Y:S01]  /*4c10*/  MUFU.TANH R24, R24 ;  /* 0x0000001800187308 */ /* 0x000e620000002400 */
[C---:B------:R-:W-:Y:S02]  /*4c20*/  ISETP.GE.AND P4, PT, R31.reuse, R2, PT ;  /* 0x000000021f00720c */ /* 0x040fe40003f86270 */
[C---:B------:R-:W-:Y:S01]  /*4c30*/  ISETP.GE.AND P2, PT, R31.reuse, R0, PT ;  /* 0x000000001f00720c */ /* 0x040fe20003f46270 */
[----:B------:R-:W-:Y:S01]  /*4c40*/  VIADD R31, R31, 0x19 ;  /* 0x000000191f1f7836 */ /* 0x000fe20000000000 */
[----:B------:R-:W-:-:S02]  /*4c50*/  ISETP.GE.AND P5, PT, R17, R232, PT ;  /* 0x000000e81100720c */ /* 0x000fc40003fa6270 */
[----:B----4-:R-:W-:Y:S01]  /*4c60*/  FSEL R169, R169, -INF , !P3 ;  /* 0xff800000a9a97808 */ /* 0x010fe20005800000 */
[----:B------:R-:W4:Y:S01]  /*4c70*/  MUFU.TANH R25, R25 ;  /* 0x0000001900197308 */ /* 0x000f220000002400 */
[----:B------:R-:W-:Y:S02]  /*4c80*/  FMNMX.FTZ R4, R171, R4, !PT ;  /* 0x00000004ab047209 */ /* 0x000fe40007810000 */
[----:B------:R-:W-:Y:S02]  /*4c90*/  ISETP.GE.AND P3, PT, R31, R232, PT ;  /* 0x000000e81f00720c */ /* 0x000fe40003f66270 */
[----:B--2---:R-:W-:Y:S02]  /*4ca0*/  FSEL R204, R204, -INF , !P5 ;  /* 0xff800000cccc7808 */ /* 0x004fe40006800000 */
[----:B------:R-:W-:Y:S01]  /*4cb0*/  FMNMX.FTZ R33, R169, R4, !PT ;  /* 0x00000004a9217209 */ /* 0x000fe20007810000 */
[----:B------:R-:W2:Y:S01]  /*4cc0*/  MUFU.TANH R26, R26 ;  /* 0x0000001a001a7308 */ /* 0x000ea20000002400 */
[----:B---3--:R-:W-:-:S02]  /*4cd0*/  FSEL R201, R201, -INF , !P3 ;  /* 0xff800000c9c97808 */ /* 0x008fc40005800000 */
[----:B------:R-:W-:Y:S02]  /*4ce0*/  FMNMX.FTZ R6, R204, R33, !PT ;  /* 0x00000021cc067209 */ /* 0x000fe40007810000 */
[C---:B------:R-:W-:Y:S02]  /*4cf0*/  ISETP.GE.AND P5, PT, R7.reuse, R230, PT ;  /* 0x000000e60700720c */ /* 0x040fe40003fa6270 */
[----:B------:R-:W-:Y:S01]  /*4d00*/  ISETP.GE.AND P3, PT, R7, R2, PT ;  /* 0x000000020700720c */ /* 0x000fe20003f66270 */
[----:B------:R-:W3:Y:S01]  /*4d10*/  MUFU.TANH R27, R27 ;  /* 0x0000001b001b7308 */ /* 0x000ee20000002400 */
[----:B------:R-:W-:-:S07]  /*4d20*/  FMNMX.FTZ R6, R201, R6, !PT ;  /* 0x00000006c9067209 */ /* 0x000fce0007810000 */
[----:B------:R-:W1:Y:S08]  /*4d30*/  MUFU.TANH R28, R28 ;  /* 0x0000001c001c7308 */ /* 0x000e700000002400 */
[----:B------:R-:W1:Y:S08]  /*4d40*/  MUFU.TANH R29, R29 ;  /* 0x0000001d001d7308 */ /* 0x000e700000002400 */
[----:B------:R-:W1:Y:S08]  /*4d50*/  MUFU.TANH R199, R199 ;  /* 0x000000c700c77308 */ /* 0x000e700000002400 */
[----:B------:R-:W1:Y:S08]  /*4d60*/  MUFU.TANH R196, R196 ;  /* 0x000000c400c47308 */ /* 0x000e700000002400 */
[----:B------:R1:W1:Y:S08]  /*4d70*/  MUFU.TANH R244, R184 ;  /* 0x000000b800f47308 */ /* 0x0002700000002400 */
[----:B------:R1:W1:Y:S08]  /*4d80*/  MUFU.TANH R236, R185 ;  /* 0x000000b900ec7308 */ /* 0x0002700000002400 */
[----:B------:R1:W1:Y:S01]  /*4d90*/  MUFU.TANH R207, R186 ;  /* 0x000000ba00cf7308 */ /* 0x0002620000002400 */
[----:B------:R-:W-:Y:S06]  /*4da0*/  BAR.SYNC.DEFER_BLOCKING 0x0 ;  /* 0x0000000000007b1d */ /* 0x000fec0000010000 */
[----:B--234-:R-:W-:Y:S05]  /*4db0*/  @!P0 BRA `(.L_x_1181) ;  /* 0x0000000000608947 */ /* 0x01cfea0003800000 */
        /* <DEDUP_REMOVED lines=8> */
[----:B------:R-:W-:Y:S01]  /*4e40*/  LEA R16, P0, R33, R224, 0x5 ;  /* 0x000000e021107211 */ /* 0x000fe200078028ff */
[----:B------:R-:W-:-:S03]  /*4e50*/  ULDC.64 UR6, c[0x0][0x218] ;  /* 0x0000860000067ab9 */ /* 0x000fc60000000a00 */
[----:B------:R-:W-:-:S05]  /*4e60*/  IMAD.U32 R33, RZ, RZ, UR4 ;  /* 0x00000004ff217e24 */ /* 0x000fca000f8e00ff */
        /* <DEDUP_REMOVED lines=13> */
.L_x_1181:
[----:B------:R-:W-:Y:S01]  /*4f40*/  FSEL R26, R26, -INF , !P3 ;  /* 0xff8000001a1a7808 */ /* 0x000fe20005800000 */
[----:B--2---:R-:W2:Y:S01]  /*4f50*/  SHFL.BFLY PT, R33, R6, 0x2, 0x1f ;  /* 0x0c401f0006217f89 */ /* 0x004ea200000e0000 */
[----:B------:R-:W-:Y:S01]  /*4f60*/  ISETP.GE.AND P3, PT, R23, R2, PT ;  /* 0x000000021700720c */ /* 0x000fe20003f66270 */
[----:B------:R-:W-:Y:S01]  /*4f70*/  FMUL.FTZ R193, R203, UR21 ;  /* 0x00000015cbc17c20 */ /* 0x000fe20008410000 */
[----:B------:R-:W-:Y:S01]  /*4f80*/  ISETP.GE.AND P0, PT, R7, R0, PT ;  /* 0x000000000700720c */ /* 0x000fe20003f06270 */
[----:B------:R-:W-:Y:S01]  /*4f90*/  FMUL.FTZ R195, R202, UR21 ;  /* 0x00000015cac37c20 */ /* 0x000fe20008410000 */
[----:B------:R-:W-:Y:S01]  /*4fa0*/  FSEL R4, R27, -INF , !P3 ;  /* 0xff8000001b047808 */ /* 0x000fe20005800000 */
[----:B------:R-:W-:Y:S01]  /*4fb0*/  FMUL.FTZ R176, R176, UR21 ;  /* 0x00000015b0b07c20 */ /* 0x000fe20008410000 */
[----:B-1----:R-:W-:Y:S01]  /*4fc0*/  FSEL R7, R24, -INF , !P5 ;  /* 0xff80000018077808 */ /* 0x002fe20006800000 */
[----:B------:R-:W1:Y:S01]  /*4fd0*/  MUFU.TANH R193, R193 ;  /* 0x000000c100c17308 */ /* 0x000e620000002400 */
[----:B------:R-:W-:Y:S01]  /*4fe0*/  FSEL R27, R12, -INF , !P6 ;  /* 0xff8000000c1b7808 */ /* 0x000fe20007000000 */
[----:B------:R-:W-:Y:S01]  /*4ff0*/  FMUL.FTZ R187, R187, UR21 ;  /* 0x00000015bbbb7c20 */ /* 0x000fe20008410000 */
[-C--:B------:R-:W-:Y:S01]  /*5000*/  ISETP.GE.AND P5, PT, R23, R230.reuse, PT ;  /* 0x000000e61700720c */ /* 0x080fe20003fa6270 */
[----:B------:R-:W-:Y:S01]  /*5010*/  FMUL.FTZ R177, R177, UR21 ;  /* 0x00000015b1b17c20 */ /* 0x000fe20008410000 */
[----:B------:R-:W-:Y:S01]  /*5020*/  FMNMX.FTZ R12, R167, R27, !PT ;  /* 0x0000001ba70c7209 */ /* 0x000fe20007810000 */
[----:B------:R-:W-:Y:S01]  /*5030*/  FMUL.FTZ R178, R178, UR21 ;  /* 0x00000015b2b27c20 */ /* 0x000fe20008410000 */
[----:B------:R-:W-:Y:S01]  /*5040*/  FSEL R25, R25, -INF , !P5 ;  /* 0xff80000019197808 */ /* 0x000fe20006800000 */
[----:B------:R-:W3:Y:S01]  /*5050*/  MUFU.TANH R195, R195 ;  /* 0x000000c300c37308 */ /* 0x000ee20000002400 */
[----:B------:R-:W-:Y:S01]  /*5060*/  ISETP.GE.AND P5, PT, R21, R230, PT ;  /* 0x000000e61500720c */ /* 0x000fe20003fa6270 */
[----:B------:R-:W-:Y:S01]  /*5070*/  FMUL.FTZ R179, R179, UR21 ;  /* 0x00000015b3b37c20 */ /* 0x000fe20008410000 */
[----:B------:R-:W-:Y:S01]  /*5080*/  FMNMX.FTZ R12, R5, R12, !PT ;  /* 0x0000000c050c7209 */ /* 0x000fe20007810000 */
[----:B------:R-:W-:Y:S01]  /*5090*/  UISETP.GE.AND UP0, UPT, UR20, 0x3, UPT ;  /* 0x000000031400788c */ /* 0x000fe2000bf06270 */
[----:B------:R-:W-:-:S02]  /*50a0*/  FSEL R199, R199, -INF , !P5 ;  /* 0xff800000c7c77808 */ /* 0x000fc40006800000 */
[----:B------:R-:W-:Y:S01]  /*50b0*/  ISETP.GE.AND P5, PT, R21, R2, PT ;  /* 0x000000021500720c */ /* 0x000fe20003fa6270 */
[----:B------:R-:W4:Y:S01]  /*50c0*/  MUFU.TANH R242, R176 ;  /* 0x000000b000f27308 */ /* 0x000f220000002400 */
[----:B------:R-:W-:Y:S02]  /*50d0*/  FMNMX.FTZ R12, R7, R12, !PT ;  /* 0x0000000c070c7209 */ /* 0x000fe40007810000 */
[----:B------:R-:W-:Y:S02]  /*50e0*/  FSEL R8, R8, -INF , !P4 ;  /* 0xff80000008087808 */ /* 0x000fe40006000000 */
[----:B------:R-:W-:Y:S02]  /*50f0*/  ISETP.GE.AND P6, PT, R21, R0, PT ;  /* 0x000000001500720c */ /* 0x000fe40003fc6270 */
[----:B------:R-:W-:Y:S01]  /*5100*/  FSEL R244, R244, -INF , !P5 ;  /* 0xff800000f4f47808 */ /* 0x000fe20006800000 */
[----:B------:R-:W5:Y:S01]  /*5110*/  MUFU.TANH R205, R187 ;  /* 0x000000bb00cd7308 */ /* 0x000f620000002400 */
[----:B------:R-:W-:-:S02]  /*5120*/  ISETP.GE.AND P5, PT, R19, R230, PT ;  /* 0x000000e61300720c */ /* 0x000fc40003fa6270 */
[----:B------:R-:W-:Y:S02]  /*5130*/  FMNMX.FTZ R12, R25, R12, !PT ;  /* 0x0000000c190c7209 */ /* 0x000fe40007810000 */
[----:B------:R-:W-:Y:S02]  /*5140*/  FMNMX.FTZ R21, R166, R8, !PT ;  /* 0x00000008a6157209 */ /* 0x000fe40007810000 */
[----:B------:R-:W-:Y:S01]  /*5150*/  ISETP.GE.AND P3, PT, R23, R0, PT ;  /* 0x000000001700720c */ /* 0x000fe20003f66270 */
[----:B------:R-:W5:Y:S01]  /*5160*/  MUFU.TANH R238, R177 ;  /* 0x000000b100ee7308 */ /* 0x000f620000002400 */
[----:B------:R-:W-:Y:S02]  /*5170*/  FSEL R196, R196, -INF , !P5 ;  /* 0xff800000c4c47808 */ /* 0x000fe40006800000 */
[----:B------:R-:W-:Y:S02]  /*5180*/  FMNMX.FTZ R23, R199, R12, !PT ;  /* 0x0000000cc7177209 */ /* 0x000fe40007810000 */
[----:B------:R-:W-:-:S02]  /*5190*/  FMNMX.FTZ R21, R14, R21, !PT ;  /* 0x000000150e157209 */ /* 0x000fc40007810000 */
[----:B------:R-:W-:Y:S01]  /*51a0*/  FMNMX.FTZ R12, R196, R23, !PT ;  /* 0x00000017c40c7209 */ /* 0x000fe20007810000 */
[----:B------:R-:W5:Y:S01]  /*51b0*/  MUFU.TANH R203, R178 ;  /* 0x000000b200cb7308 */ /* 0x000f620000002400 */
[----:B------:R-:W-:Y:S02]  /*51c0*/  FMNMX.FTZ R21, R26, R21, !PT ;  /* 0x000000151a157209 */ /* 0x000fe40007810000 */
[----:B------:R-:W-:Y:S02]  /*51d0*/  FSEL R23, R9, -INF , !P2 ;  /* 0xff80000009177808 */ /* 0x000fe40005000000 */
[----:B--2---:R-:W-:Y:S02]  /*51e0*/  FMNMX.FTZ R6, R6, R33, !PT ;  /* 0x0000002106067209 */ /* 0x004fe40007810000 */
[----:B------:R-:W-:Y:S01]  /*51f0*/  FMNMX.FTZ R173, R4, R21, !PT ;  /* 0x0000001504ad7209 */ /* 0x000fe20007810000 */
[----:B------:R-:W2:Y:S01]  /*5200*/  MUFU.TANH R170, R179 ;  /* 0x000000b300aa7308 */ /* 0x000ea20000002400 */
[----:B------:R-:W-:Y:S01]  /*5210*/  FSEL R21, R10, -INF , !P1 ;  /* 0xff8000000a157808 */ /* 0x000fe20004800000 */
[----:B------:R-:W2:Y:S01]  /*5220*/  SHFL.BFLY PT, R35, R6, 0x1, 0x1f ;  /* 0x0c201f0006237f89 */ /* 0x000ea200000e0000 */
[----:B------:R-:W-:-:S02]  /*5230*/  FMNMX.FTZ R16, R165, R23, !PT ;  /* 0x00000017a5107209 */ /* 0x000fc40007810000 */
[----:B------:R-:W-:Y:S02]  /*5240*/  ISETP.GE.AND P4, PT, R31, R230, PT ;  /* 0x000000e61f00720c */ /* 0x000fe40003f86270 */
[----:B------:R-:W-:Y:S02]  /*5250*/  FSEL R9, R28, -INF , !P0 ;  /* 0xff8000001c097808 */ /* 0x000fe40004000000 */
[----:B------:R-:W-:Y:S02]  /*5260*/  FMNMX.FTZ R16, R21, R16, !PT ;  /* 0x0000001015107209 */ /* 0x000fe40007810000 */
[----:B------:R-:W-:Y:S02]  /*5270*/  ISETP.GE.AND P5, PT, R17, R230, PT ;  /* 0x000000e61100720c */ /* 0x000fe40003fa6270 */
[----:B-1----:R-:W-:Y:S02]  /*5280*/  FSEL R193, R193, -INF , !P4 ;  /* 0xff800000c1c17808 */ /* 0x002fe40006000000 */
[----:B------:R-:W-:-:S02]  /*5290*/  ISETP.GE.AND P4, PT, R19, R2, PT ;  /* 0x000000021300720c */ /* 0x000fc40003f86270 */
[----:B------:R-:W-:Y:S02]  /*52a0*/  FSEL R29, R29, -INF , !P3 ;  /* 0xff8000001d1d7808 */ /* 0x000fe40005800000 */
[----:B------:R-:W-:Y:S02]  /*52b0*/  FMNMX.FTZ R16, R9, R16, !PT ;  /* 0x0000001009107209 */ /* 0x000fe40007810000 */
[----:B---3--:R-:W-:Y:S02]  /*52c0*/  FSEL R195, R195, -INF , !P5 ;  /* 0xff800000c3c37808 */ /* 0x008fe40006800000 */
[----:B------:R-:W-:Y:S02]  /*52d0*/  ISETP.GE.AND P5, PT, R17, R2, PT ;  /* 0x000000021100720c */ /* 0x000fe40003fa6270 */
[----:B------:R-:W-:Y:S02]  /*52e0*/  FSEL R236, R236, -INF , !P4 ;  /* 0xff800000ecec7808 */ /* 0x000fe40006000000 */
[----:B------:R-:W-:-:S02]  /*52f0*/  FMNMX.FTZ R173, R244, R173, !PT ;  /* 0x000000adf4ad7209 */ /* 0x000fc40007810000 */
[----:B------:R-:W-:Y:S02]  /*5300*/  ISETP.GE.AND P0, PT, R19, R0, PT ;  /* 0x000000001300720c */ /* 0x000fe40003f06270 */
[----:B------:R-:W-:Y:S02]  /*5310*/  FSEL R207, R207, -INF , !P6 ;  /* 0xff800000cfcf7808 */ /* 0x000fe40007000000 */
[----:B------:R-:W-:Y:S02]  /*5320*/  FMNMX.FTZ R16, R29, R16, !PT ;  /* 0x000000101d107209 */ /* 0x000fe40007810000 */
[----:B------:R-:W-:Y:S02]  /*5330*/  ISETP.GE.AND P4, PT, R31, R2, PT ;  /* 0x000000021f00720c */ /* 0x000fe40003f86270 */
[----:B----4-:R-:W-:Y:S02]  /*5340*/  FSEL R242, R242, -INF , !P5 ;  /* 0xff800000f2f27808 */ /* 0x010fe40006800000 */
[----:B------:R-:W-:-:S02]  /*5350*/  FMNMX.FTZ R173, R236, R173, !PT ;  /* 0x000000adecad7209 */ /* 0x000fc40007810000 */
[----:B------:R-:W-:Y:S02]  /*5360*/  ISETP.GE.AND P1, PT, R17, R0, PT ;  /* 0x000000001100720c */ /* 0x000fe40003f26270 */
[----:B-----5:R-:W-:Y:S02]  /*5370*/  FSEL R205, R205, -INF , !P0 ;  /* 0xff800000cdcd7808 */ /* 0x020fe40004000000 */
[----:B------:R-:W-:Y:S02]  /*5380*/  FMNMX.FTZ R16, R207, R16, !PT ;  /* 0x00000010cf107209 */ /* 0x000fe40007810000 */
[----:B------:R-:W-:Y:S02]  /*5390*/  FMNMX.FTZ R12, R195, R12, !PT ;  /* 0x0000000cc30c7209 */ /* 0x000fe40007810000 */
[----:B------:R-:W-:Y:S02]  /*53a0*/  FSEL R238, R238, -INF , !P4 ;  /* 0xff800000eeee7808 */ /* 0x000fe40006000000 */
[----:B------:R-:W-:-:S02]  /*53b0*/  FMNMX.FTZ R173, R242, R173, !PT ;  /* 0x000000adf2ad7209 */ /* 0x000fc40007810000 */
[----:B------:R-:W-:Y:S02]  /*53c0*/  ISETP.GE.AND P0, PT, R31, R0, PT ;  /* 0x000000001f00720c */ /* 0x000fe40003f06270 */
[----:B------:R-:W-:Y:S02]  /*53d0*/  FSEL R203, R203, -INF , !P1 ;  /* 0xff800000cbcb7808 */ /* 0x000fe40004800000 */
[----:B------:R-:W-:Y:S02]  /*53e0*/  FMNMX.FTZ R16, R205, R16, !PT ;  /* 0x00000010cd107209 */ /* 0x000fe40007810000 */
[----:B------:R-:W-:Y:S02]  /*53f0*/  FMNMX.FTZ R12, R193, R12, !PT ;  /* 0x0000000cc10c7209 */ /* 0x000fe40007810000 */
[----:B------:R-:W-:Y:S02]  /*5400*/  FMNMX.FTZ R10, R238, R173, !PT ;  /* 0x000000adee0a7209 */ /* 0x000fe40007810000 */
[----:B--2---:R-:W-:Y:S01]  /*5410*/  FSEL R170, R170, -INF , !P0 ;  /* 0xff800000aaaa7808 */ /* 0x004fe20004000000 */
[----:B------:R-:W1:Y:S01]  /*5420*/  SHFL.BFLY PT, R33, R12, 0x2, 0x1f ;  /* 0x0c401f000c217f89 */ /* 0x000e6200000e0000 */
[----:B------:R-:W-:-:S02]  /*5430*/  FMNMX.FTZ R17, R203, R16, !PT ;  /* 0x00000010cb117209 */ /* 0x000fc40007810000 */
[----:B------:R-:W-:Y:S01]  /*5440*/  FMNMX.FTZ R240, R6, R35, !PT ;  /* 0x0000002306f07209 */ /* 0x000fe20007810000 */
[----:B------:R-:W2:Y:S01]  /*5450*/  SHFL.BFLY PT, R19, R10, 0x2, 0x1f ;  /* 0x0c401f000a137f89 */ /* 0x000ea200000e0000 */
[----:B------:R-:W-:Y:S02]  /*5460*/  FMNMX.FTZ R6, R170, R17, !PT ;  /* 0x00000011aa067209 */ /* 0x000fe40007810000 */
[C---:B------:R-:W-:Y:S01]  /*5470*/  FSETP.NEU.FTZ.AND P3, PT, R240.reuse, -INF , PT ;  /* 0xff800000f000780b */ /* 0x040fe20003f7d000 */
[C---:B------:R-:W-:Y:S02]  /*5480*/  FMUL.FTZ R202, R240.reuse, UR25 ;  /* 0x00000019f0ca7c20 */ /* 0x040fe40008410000 */
[----:B------:R-:W3:Y:S01]  /*5490*/  SHFL.BFLY PT, R235, R6, 0x2, 0x1f ;  /* 0x0c401f0006eb7f89 */ /* 0x000ee200000e0000 */
        /* <DEDUP_REMOVED lines=8> */
[----:B------:R-:W-:Y:S01]  /*5520*/  FFMA.FTZ R204, R204, UR25, -R202 ;  /* 0x00000019cccc7c23 */ /* 0x000fe200080108ca */
[----:B-1----:R-:W-:Y:S01]  /*5530*/  FMNMX.FTZ R33, R12, R33, !PT ;  /* 0x000000210c217209 */ /* 0x002fe20007810000 */
[----:B------:R-:W-:Y:S01]  /*5540*/  MUFU.EX2 R190, R190 ;  /* 0x000000be00be7308 */ /* 0x000fe20000000800 */
[----:B--2---:R-:W-:-:S03]  /*5550*/  FMNMX.FTZ R19, R10, R19, !PT ;  /* 0x000000130a137209 */ /* 0x004fc60007810000 */
[----:B------:R-:W1:Y:S04]  /*5560*/  SHFL.BFLY PT, R12, R33, 0x1, 0x1f ;  /* 0x0c201f00210c7f89 */ /* 0x000e6800000e0000 */
[----:B------:R-:W2:Y:S01]  /*5570*/  SHFL.BFLY PT, R10, R19, 0x1, 0x1f ;  /* 0x0c201f00130a7f89 */ /* 0x000ea200000e0000 */
[----:B---3--:R-:W-:Y:S01]  /*5580*/  FMNMX.FTZ R235, R6, R235, !PT ;  /* 0x000000eb06eb7209 */ /* 0x008fe20007810000 */
[----:B------:R-:W-:Y:S04]  /*5590*/  MUFU.EX2 R188, R188 ;  /* 0x000000bc00bc7308 */ /* 0x000fe80000000800 */
[----:B------:R-:W3:Y:S04]  /*55a0*/  SHFL.BFLY PT, R6, R235, 0x1, 0x1f ;  /* 0x0c201f00eb067f89 */ /* 0x000ee800000e0000 */
[----:B------:R-:W-:Y:S08]  /*55b0*/  MUFU.EX2 R187, R187 ;  /* 0x000000bb00bb7308 */ /* 0x000ff00000000800 */
[----:B------:R-:W-:Y:S01]  /*55c0*/  MUFU.EX2 R186, R186 ;  /* 0x000000ba00ba7308 */ /* 0x000fe20000000800 */
[----:B-1----:R-:W-:-:S02]  /*55d0*/  FMNMX.FTZ R3, R33, R12, !PT ;  /* 0x0000000c21037209 */ /* 0x002fc40007810000 */
[----:B------:R-:W1:Y:S01]  /*55e0*/  LDSM.16.MT88.4 R32, [R216+0xa000] ;  /* 0x00a00000d820783b */ /* 0x000e620000004200 */
[----:B--2---:R-:W-:Y:S02]  /*55f0*/  FMNMX.FTZ R241, R19, R10, !PT ;  /* 0x0000000a13f17209 */ /* 0x004fe40007810000 */
[C---:B------:R-:W-:Y:S01]  /*5600*/  FMUL.FTZ R198, R3.reuse, UR25 ;  /* 0x0000001903c67c20 */ /* 0x040fe20008410000 */
[----:B------:R-:W-:Y:S01]  /*5610*/  FSETP.NEU.FTZ.AND P2, PT, R3, -INF , PT ;  /* 0xff8000000300780b */ /* 0x000fe20003f5d000 */
[----:B------:R-:W-:Y:S01]  /*5620*/  LDSM.16.MT88.4 R16, [R212+0xa000] ;  /* 0x00a00000d410783b */ /* 0x000fe20000004200 */
[C---:B------:R-:W-:Y:S01]  /*5630*/  FSETP.NEU.FTZ.AND P1, PT, R241.reuse, -INF , PT ;  /* 0xff800000f100780b */ /* 0x040fe20003f3d000 */
[----:B------:R-:W-:Y:S01]  /*5640*/  FMUL.FTZ R243, R241, UR25 ;  /* 0x00000019f1f37c20 */ /* 0x000fe20008410000 */
[----:B---3--:R-:W-:Y:S01]  /*5650*/  FMNMX.FTZ R235, R235, R6, !PT ;  /* 0x00000006ebeb7209 */ /* 0x008fe20007810000 */
[----:B------:R-:W2:Y:S01]  /*5660*/  MUFU.EX2 R197, R197 ;  /* 0x000000c500c57308 */ /* 0x000ea20000000800 */
[----:B------:R-:W-:-:S02]  /*5670*/  FSEL R198, R198, RZ, P2 ;  /* 0x000000ffc6c67208 */ /* 0x000fc40001000000 */
[----:B------:R-:W-:Y:S01]  /*5680*/  FSEL R243, R243, RZ, P1 ;  /* 0x000000fff3f37208 */ /* 0x000fe20000800000 */
[C---:B------:R-:W-:Y:S01]  /*5690*/  FMUL.FTZ R206, R235.reuse, UR25 ;  /* 0x00000019ebce7c20 */ /* 0x040fe20008410000 */
[----:B------:R-:W-:Y:S01]  /*56a0*/  FSETP.NEU.FTZ.AND P0, PT, R235, -INF , PT ;  /* 0xff800000eb00780b */ /* 0x000fe20003f1d000 */
[--C-:B------:R-:W-:Y:S01]  /*56b0*/  FFMA.FTZ R184, R5, UR25, -R198.reuse ;  /* 0x0000001905b87c23 */ /* 0x100fe200080108c6 */
[----:B------:R-:W-:Y:S01]  /*56c0*/  FSEL R5, R241, RZ, P1 ;  /* 0x000000fff1057208 */ /* 0x000fe20000800000 */
[--C-:B------:R-:W-:Y:S01]  /*56d0*/  FFMA.FTZ R175, R4, UR25, -R243.reuse ;  /* 0x0000001904af7c23 */ /* 0x100fe200080108f3 */
[----:B------:R-:W-:Y:S01]  /*56e0*/  FSEL R206, R206, RZ, P0 ;  /* 0x000000ffcece7208 */ /* 0x000fe20000000000 */
[--C-:B------:R-:W-:Y:S01]  /*56f0*/  FFMA.FTZ R185, R27, UR25, -R198.reuse ;  /* 0x000000191bb97c23 */ /* 0x100fe200080108c6 */
[----:B------:R-:W-:Y:S01]  /*5700*/  FSEL R4, R235, RZ, P0 ;  /* 0x000000ffeb047208 */ /* 0x000fe20000000000 */
        /* <DEDUP_REMOVED lines=8> */
[----:B------:R-:W-:Y:S01]  /*5790*/  FADD.FTZ R192, R166, -R5 ;  /* 0x80000005a6c07221 */ /* 0x000fe20000010000 */
[----:B------:R-:W-:Y:S01]  /*57a0*/  FADD.FTZ R191, R165, -R4 ;  /* 0x80000004a5bf7221 */ /* 0x000fe20000010000 */
[----:B------:R-:W-:Y:S01]  /*57b0*/  FFMA.FTZ R194, R25, UR25, -R198 ;  /* 0x0000001919c27c23 */ /* 0x000fe200080108c6 */
[----:B------:R-:W3:Y:S01]  /*57c0*/  LDSM.16.MT88.4 R28, [R214+0xa000] ;  /* 0x00a00000d61c783b */ /* 0x000ee20000004200 */
[----:B------:R-:W-:Y:S01]  /*57d0*/  FSEL R200, R3, RZ, P2 ;  /* 0x000000ff03c87208 */ /* 0x000fe20001000000 */
[----:B------:R-:W-:Y:S01]  /*57e0*/  FMUL.FTZ R192, R192, UR25 ;  /* 0x00000019c0c07c20 */ /* 0x000fe20008410000 */
[----:B------:R-:W-:Y:S01]  /*57f0*/  FMUL.FTZ R191, R191, UR25 ;  /* 0x00000019bfbf7c20 */ /* 0x000fe20008410000 */
[----:B------:R-:W4:Y:S01]  /*5800*/  LDSM.16.MT88.4 R20, [R213+0xa000] ;  /* 0x00a00000d514783b */ /* 0x000f220000004200 */
[----:B------:R-:W-:Y:S01]  /*5810*/  MUFU.EX2 R178, R178 ;  /* 0x000000b200b27308 */ /* 0x000fe20000000800 */
[----:B------:R-:W-:Y:S01]  /*5820*/  FADD.FTZ R200, R167, -R200 ;  /* 0x800000c8a7c87221 */ /* 0x000fe20000010000 */
[-C--:B--2---:R-:W-:Y:S01]  /*5830*/  FMUL.FTZ R160, R160, R197.reuse ;  /* 0x000000c5a0a07220 */ /* 0x084fe20000410000 */
[----:B------:R-:W2:Y:S01]  /*5840*/  LDSM.16.MT88.4 R8, [R216+0xb000] ;  /* 0x00b00000d808783b */ /* 0x000ea20000004200 */
[-C--:B------:R-:W-:Y:S01]  /*5850*/  FMUL.FTZ R161, R161, R197.reuse ;  /* 0x000000c5a1a17220 */ /* 0x080fe20000410000 */
[----:B------:R-:W-:Y:S01]  /*5860*/  FMUL.FTZ R200, R200, UR25 ;  /* 0x00000019c8c87c20 */ /* 0x000fe20008410000 */
[-C--:B------:R-:W-:Y:S01]  /*5870*/  FMUL.FTZ R148, R148, R197.reuse ;  /* 0x000000c594947220 */ /* 0x080fe20000410000 */
[----:B------:R-:W5:Y:S01]  /*5880*/  LDSM.16.MT88.4 R4, [R214+0xb000] ;  /* 0x00b00000d604783b */ /* 0x000f620000004200 */
[----:B------:R-:W1:Y:S01]  /*5890*/  MUFU.EX2 R177, R177 ;  /* 0x000000b100b17308 */ /* 0x000e620000000800 */
[-C--:B------:R-:W-:Y:S01]  /*58a0*/  FMUL.FTZ R149, R149, R197.reuse ;  /* 0x000000c595957220 */ /* 0x080fe20000410000 */
[-C--:B------:R-:W-:Y:S01]  /*58b0*/  FMUL.FTZ R144, R144, R197.reuse ;  /* 0x000000c590907220 */ /* 0x080fe20000410000 */
[----:B------:R-:W5:Y:S01]  /*58c0*/  LDSM.16.MT88.4 R24, [R213+0xb000] ;  /* 0x00b00000d518783b */ /* 0x000f620000004200 */
[-C--:B------:R-:W-:Y:S01]  /*58d0*/  FMUL.FTZ R145, R145, R197.reuse ;  /* 0x000000c591917220 */ /* 0x080fe20000410000 */
[-C--:B------:R-:W-:Y:S01]  /*58e0*/  FMUL.FTZ R132, R132, R197.reuse ;  /* 0x000000c584847220 */ /* 0x080fe20000410000 */
[-C--:B------:R-:W-:Y:S01]  /*58f0*/  FMUL.FTZ R133, R133, R197.reuse ;  /* 0x000000c585857220 */ /* 0x080fe20000410000 */
[----:B------:R-:W5:Y:S01]  /*5900*/  LDSM.16.MT88.4 R12, [R212+0xb000] ;  /* 0x00b00000d40c783b */ /* 0x000f620000004200 */
        /* <DEDUP_REMOVED lines=9> */
[----:B-1----:R-:W-:Y:S01]  /*59a0*/  F2FP.BF16.F32.PACK_AB R164, R177, R178 ;  /* 0x000000b2b1a4723e */ /* 0x002fe200000010ff */
        /* <DEDUP_REMOVED lines=15> */
[----:B---3--:R-:W-:Y:S01]  /*5aa0*/  F2FP.BF16.F32.PACK_AB R166, R175, R176 ;  /* 0x000000b0afa6723e */ /* 0x008fe200000010ff */
[-C--:B------:R-:W-:Y:S01]  /*5ab0*/  FMUL.FTZ R116, R116, R197.reuse ;  /* 0x000000c574747220 */ /* 0x080fe20000410000 */
[-C--:B------:R-:W-:Y:S01]  /*5ac0*/  FMUL.FTZ R117, R117, R197.reuse ;  /* 0x000000c575757220 */ /* 0x080fe20000410000 */
[-C--:B------:R-:W-:Y:S01]  /*5ad0*/  FMUL.FTZ R128, R128, R197.reuse ;  /* 0x000000c580807220 */ /* 0x080fe20000410000 */
[-C--:B------:R-:W-:Y:S01]  /*5ae0*/  FMUL.FTZ R129, R129, R197.reuse ;  /* 0x000000c581817220 */ /* 0x080fe20000410000 */
[--C-:B------:R-:W-:Y:S01]  /*5af0*/  FFMA.FTZ R239, R242, UR25, -R243.reuse ;  /* 0x00000019f2ef7c23 */ /* 0x100fe200080108f3 */
[--C-:B------:R-:W-:Y:S01]  /*5b00*/  FFMA.FTZ R237, R244, UR25, -R243.reuse ;  /* 0x00000019f4ed7c23 */ /* 0x100fe200080108f3 */
[----:B------:R-:W-:Y:S01]  /*5b10*/  MUFU.EX2 R172, R172 ;  /* 0x000000ac00ac7308 */ /* 0x000fe20000000800 */
[----:B------:R-:W-:Y:S01]  /*5b20*/  FFMA.FTZ R242, R205, UR25, -R206 ;  /* 0x00000019cdf27c23 */ /* 0x000fe200080108ce */
[--C-:B------:R-:W-:Y:S01]  /*5b30*/  FFMA.FTZ R205, R171, UR25, -R202.reuse ;  /* 0x00000019abcd7c23 */ /* 0x100fe200080108ca */
[--C-:B------:R-:W-:Y:S01]  /*5b40*/  FFMA.FTZ R244, R169, UR25, -R202.reuse ;  /* 0x00000019a9f47c23 */ /* 0x100fe200080108ca */
[----:B------:R-:W-:Y:S01]  /*5b50*/  FFMA.FTZ R202, R201, UR25, -R202 ;  /* 0x00000019c9ca7c23 */ /* 0x000fe200080108ca */
[--C-:B------:R-:W-:Y:S01]  /*5b60*/  FFMA.FTZ R236, R236, UR25, -R243.reuse ;  /* 0x00000019ecec7c23 */ /* 0x100fe200080108f3 */
[----:B------:R-:W-:Y:S01]  /*5b70*/  FFMA.FTZ R207, R207, UR25, -R206 ;  /* 0x00000019cfcf7c23 */ /* 0x000fe200080108ce */
[--C-:B------:R-:W-:Y:S01]  /*5b80*/  FFMA.FTZ R201, R199, UR25, -R198.reuse ;  /* 0x00000019c7c97c23 */ /* 0x100fe200080108c6 */
[----:B------:R-:W3:Y:S01]  /*5b90*/  MUFU.EX2 R189, R189 ;  /* 0x000000bd00bd7308 */ /* 0x000ee20000000800 */
[----:B-1----:R-:W-:Y:S01]  /*5ba0*/  F2FP.BF16.F32.PACK_AB R165, R173, R174 ;  /* 0x000000aeada5723e */ /* 0x002fe200000010ff */
[----:B------:R-:W-:Y:S01]  /*5bb0*/  FFMA.FTZ R196, R196, UR25, -R198 ;  /* 0x00000019c4c47c23 */ /* 0x000fe200080108c6 */
[----:B------:R-:W-:Y:S01]  /*5bc0*/  FFMA.FTZ R203, R203, UR25, -R206 ;  /* 0x00000019cbcb7c23 */ /* 0x000fe200080108ce */
[----:B------:R-:W-:Y:S01]  /*5bd0*/  FFMA.FTZ R195, R195, UR25, -R198 ;  /* 0x00000019c3c37c23 */ /* 0x000fe200080108c6 */
[----:B------:R-:W-:Y:S01]  /*5be0*/  FFMA.FTZ R238, R238, UR25, -R243 ;  /* 0x00000019eeee7c23 */ /* 0x000fe200080108f3 */
[----:B------:R-:W-:Y:S01]  /*5bf0*/  FFMA.FTZ R206, R170, UR25, -R206 ;  /* 0x00000019aace7c23 */ /* 0x000fe200080108ce */
[----:B------:R-:W-:Y:S01]  /*5c00*/  FFMA.FTZ R198, R193, UR25, -R198 ;  /* 0x00000019c1c67c23 */ /* 0x000fe200080108c6 */
[----:B------:R-:W1:Y:S01]  /*5c10*/  MUFU.EX2 R192, R192 ;  /* 0x000000c000c07308 */ /* 0x000e620000000800 */
[----:B------:R-:W-:Y:S01]  /*5c20*/  FFMA.FTZ R197, R233, R197, R190 ;  /* 0x000000c5e9c57223 */ /* 0x000fe200000100be */
[----:B------:R-:W-:-:S06]  /*5c30*/  PLOP3.LUT P0, PT, PT, PT, UP0, 0x80, 0x0 ;  /* 0x000000000000781c */ /* 0x000fcc0003f0f008 */
[----:B------:R-:W4:Y:S01]  /*5c40*/  MUFU.EX2 R191, R191 ;  /* 0x000000bf00bf7308 */ /* 0x000f220000000800 */
[----:B---3--:R-:W-:-:S07]  /*5c50*/  F2FP.BF16.F32.PACK_AB R167, R189, R172 ;  /* 0x000000acbda7723e */ /* 0x008fce00000010ff */
[----:B------:R-:W-:Y:S01]  /*5c60*/  MUFU.EX2 R185, R185 ;  /* 0x000000b900b97308 */ /* 0x000fe20000000800 */
[-C--:B-1----:R-:W-:Y:S01]  /*5c70*/  FMUL.FTZ R156, R156, R192.reuse ;  /* 0x000000c09c9c7220 */ /* 0x082fe20000410000 */
[-C--:B------:R-:W-:Y:S01]  /*5c80*/  FMUL.FTZ R157, R157, R192.reuse ;  /* 0x000000c09d9d7220 */ /* 0x080fe20000410000 */
[-C--:B------:R-:W-:Y:S01]  /*5c90*/  FMUL.FTZ R152, R152, R192.reuse ;  /* 0x000000c098987220 */ /* 0x080fe20000410000 */
[-C--:B------:R-:W-:Y:S01]  /*5ca0*/  FMUL.FTZ R153, R153, R192.reuse ;  /* 0x000000c099997220 */ /* 0x080fe20000410000 */
[-C--:B------:R-:W-:Y:S01]  /*5cb0*/  FMUL.FTZ R140, R140, R192.reuse ;  /* 0x000000c08c8c7220 */ /* 0x080fe20000410000 */
[-C--:B------:R-:W-:Y:S01]  /*5cc0*/  FMUL.FTZ R141, R141, R192.reuse ;  /* 0x000000c08d8d7220 */ /* 0x080fe20000410000 */
[-C--:B------:R-:W-:Y:S01]  /*5cd0*/  FMUL.FTZ R136, R136, R192.reuse ;  /* 0x000000c088887220 */ /* 0x080fe20000410000 */
        /* <DEDUP_REMOVED lines=62> */
[-C--:B-1----:R-:W-:Y:S01]  /*60c0*/  FMUL.FTZ R162, R162, R200.reuse ;  /* 0x000000c8a2a27220 */ /* 0x082fe20000410000 */
        /* <DEDUP_REMOVED lines=37> */
[----:B------:R-:W-:Y:S01]  /*6320*/  MUFU.EX2 R237, R237 ;  /* 0x000000ed00ed7308 */ /* 0x000fe20000000800 */
[----:B------:R-:W-:Y:S01]  /*6330*/  FFMA.FTZ R178, R231, R192, R178 ;  /* 0x000000c0e7b27223 */ /* 0x000fe200000100b2 */
[----:B------:R-:W-:Y:S01]  /*6340*/  FFMA.FTZ R174, R229, R191, R174 ;  /* 0x000000bfe5ae7223 */ /* 0x000fe200000100ae */
[----:B------:R-:W-:Y:S02]  /*6350*/  HMMA.16816.F32.BF16 R60, R164, R18, R60 ;  /* 0x00000012a43c723c */ /* 0x000fe4000004183c */
[----:B------:R-:W-:Y:S01]  /*6360*/  FADD.FTZ R177, R177, R178 ;  /* 0x000000b2b1b17221 */ /* 0x000fe20000010000 */
[----:B------:R-:W-:-:S02]  /*6370*/  FADD.FTZ R173, R173, R174 ;  /* 0x000000aeadad7221 */ /* 0x000fc40000010000 */
[----:B------:R-:W1:Y:S01]  /*6380*/  MUFU.EX2 R236, R236 ;  /* 0x000000ec00ec7308 */ /* 0x000e620000000800 */
[----:B--2---:R-:W-:Y:S01]  /*6390*/  HMMA.16816.F32.BF16 R72, R164, R8, R72 ;  /* 0x00000008a448723c */ /* 0x004fe20000041848 */
[----:B------:R-:W-:Y:S01]  /*63a0*/  FADD.FTZ R176, R176, R177 ;  /* 0x000000b1b0b07221 */ /* 0x000fe20000010000 */
[----:B------:R-:W-:-:S03]  /*63b0*/  FADD.FTZ R172, R172, R173 ;  /* 0x000000adacac7221 */ /* 0x000fc60000010000 */
[----:B------:R-:W-:Y:S01]  /*63c0*/  FADD.FTZ R176, R175, R176 ;  /* 0x000000b0afb07221 */ /* 0x000fe20000010000 */
[----:B------:R-:W-:Y:S01]  /*63d0*/  HMMA.16816.F32.BF16 R76, R164, R10, R76 ;  /* 0x0000000aa44c723c */ /* 0x000fe2000004184c */
[----:B------:R-:W-:Y:S01]  /*63e0*/  MUFU.EX2 R207, R207 ;  /* 0x000000cf00cf7308 */ /* 0x000fe20000000800 */
[----:B------:R-:W-:-:S04]  /*63f0*/  FADD.FTZ R172, R189, R172 ;  /* 0x000000acbdac7221 */ /* 0x000fc80000010000 */
[C---:B-----5:R-:W-:Y:S03]  /*6400*/  HMMA.16816.F32.BF16 R88, R164.reuse, R4, R88 ;  /* 0x00000004a458723c */ /* 0x060fe60000041858 */
[----:B------:R-:W2:Y:S01]  /*6410*/  MUFU.EX2 R242, R242 ;  /* 0x000000f200f27308 */ /* 0x000ea20000000800 */
[C---:B-1----:R-:W-:Y:S01]  /*6420*/  F2FP.BF16.F32.PACK_AB R168, R236.reuse, R237 ;  /* 0x000000edeca8723e */ /* 0x042fe200000010ff */
[----:B------:R-:W-:Y:S01]  /*6430*/  FADD.FTZ R237, R237, R176 ;  /* 0x000000b0eded7221 */ /* 0x000fe20000010000 */
[C---:B------:R-:W-:Y:S03]  /*6440*/  HMMA.16816.F32.BF16 R92, R164.reuse, R6, R92 ;  /* 0x00000006a45c723c */ /* 0x040fe6000004185c */
[----:B------:R-:W-:Y:S02]  /*6450*/  FADD.FTZ R236, R236, R237 ;  /* 0x000000edecec7221 */ /* 0x000fe40000010000 */
[----:B------:R-:W-:Y:S01]  /*6460*/  MUFU.EX2 R205, R205 ;  /* 0x000000cd00cd7308 */ /* 0x000fe20000000800 */
[C---:B------:R-:W-:Y:S06]  /*6470*/  HMMA.16816.F32.BF16 R104, R164.reuse, R24, R104 ;  /* 0x00000018a468723c */ /* 0x040fec0000041868 */
[----:B------:R-:W-:Y:S01]  /*6480*/  HMMA.16816.F32.BF16 R108, R164, R26, R108 ;  /* 0x0000001aa46c723c */ /* 0x000fe2000004186c */
[----:B------:R-:W-:Y:S01]  /*6490*/  MUFU.EX2 R244, R244 ;  /* 0x000000f400f47308 */ /* 0x000fe20000000800 */
[----:B--2---:R-:W-:Y:S01]  /*64a0*/  F2FP.BF16.F32.PACK_AB R169, R242, R207 ;  /* 0x000000cff2a9723e */ /* 0x004fe200000010ff */
[----:B------:R-:W-:-:S03]  /*64b0*/  FADD.FTZ R207, R207, R172 ;  /* 0x000000accfcf7221 */ /* 0x000fc60000010000 */
[C---:B------:R-:W-:Y:S01]  /*64c0*/  HMMA.16816.F32.BF16 R120, R164.reuse, R12, R120 ;  /* 0x0000000ca478723c */ /* 0x040fe20000041878 */
[----:B------:R-:W-:Y:S02]  /*64d0*/  FADD.FTZ R242, R242, R207 ;  /* 0x000000cff2f27221 */ /* 0x000fe40000010000 */
[----:B------:R-:W-:Y:S03]  /*64e0*/  MUFU.EX2 R201, R201 ;  /* 0x000000c900c97308 */ /* 0x000fe60000000800 */
[----:B------:R-:W-:Y:S05]  /*64f0*/  HMMA.16816.F32.BF16 R124, R164, R14, R124 ;  /* 0x0000000ea47c723c */ /* 0x000fea000004187c */
[----:B------:R-:W-:Y:S02]  /*6500*/  MUFU.EX2 R196, R196 ;  /* 0x000000c400c47308 */ /* 0x000fe40000000800 */
[C---:B------:R-:W-:Y:S01]  /*6510*/  F2FP.BF16.F32.PACK_AB R164, R188.reuse, R190 ;  /* 0x000000bebca4723e */ /* 0x040fe200000010ff */
[----:B------:R-:W-:Y:S01]  /*6520*/  FADD.FTZ R188, R188, R197 ;  /* 0x000000c5bcbc7221 */ /* 0x000fe20000010000 */
[----:B------:R-:W-:Y:S01]  /*6530*/  F2FP.BF16.F32.PACK_AB R165, R184, R185 ;  /* 0x000000b9b8a5723e */ /* 0x000fe200000010ff */
[----:B------:R-:W-:Y:S01]  /*6540*/  FFMA.FTZ R185, R228, R200, R185 ;  /* 0x000000c8e4b97223 */ /* 0x000fe200000100b9 */
[----:B------:R-:W-:Y:S01]  /*6550*/  F2FP.BF16.F32.PACK_AB R166, R186, R187 ;  /* 0x000000bbbaa6723e */ /* 0x000fe200000010ff */
[----:B------:R-:W-:Y:S01]  /*6560*/  FADD.FTZ R187, R187, R188 ;  /* 0x000000bcbbbb7221 */ /* 0x000fe20000010000 */
[----:B------:R-:W-:Y:S01]  /*6570*/  F2FP.BF16.F32.PACK_AB R167, R194, R179 ;  /* 0x000000b3c2a7723e */ /* 0x000fe200000010ff */
[----:B------:R-:W1:Y:S01]  /*6580*/  MUFU.EX2 R239, R239 ;  /* 0x000000ef00ef7308 */ /* 0x000e620000000800 */
[----:B------:R-:W-:Y:S01]  /*6590*/  FADD.FTZ R184, R184, R185 ;  /* 0x000000b9b8b87221 */ /* 0x000fe20000010000 */
[----:B------:R-:W-:-:S03]  /*65a0*/  FADD.FTZ R186, R186, R187 ;  /* 0x000000bbbaba7221 */ /* 0x000fc60000010000 */
[----:B------:R-:W-:Y:S01]  /*65b0*/  FADD.FTZ R179, R179, R184 ;  /* 0x000000b8b3b37221 */ /* 0x000fe20000010000 */
[----:B------:R-:W-:Y:S02]  /*65c0*/  HMMA.16816.F32.BF16 R160, R164, R32, R160 ;  /* 0x00000020a4a0723c */ /* 0x000fe400000418a0 */
[----:B------:R-:W2:Y:S01]  /*65d0*/  MUFU.EX2 R238, R238 ;  /* 0x000000ee00ee7308 */ /* 0x000ea20000000800 */
[----:B------:R-:W-:-:S03]  /*65e0*/  FADD.FTZ R194, R194, R179 ;  /* 0x000000b3c2c27221 */ /* 0x000fc60000010000 */
[C---:B------:R-:W-:Y:S01]  /*65f0*/  HMMA.16816.F32.BF16 R148, R164.reuse, R34, R148 ;  /* 0x00000022a494723c */ /* 0x040fe20000041894 */
[----:B------:R-:W3:Y:S03]  /*6600*/  LDSM.16.MT88.4 R32, [R216+0xa800] ;  /* 0x00a80000d820783b */ /* 0x000ee60000004200 */
[----:B------:R-:W-:Y:S01]  /*6610*/  MUFU.EX2 R203, R203 ;  /* 0x000000cb00cb7308 */ /* 0x000fe20000000800 */
[----:B-1----:R-:W-:Y:S01]  /*6620*/  FADD.FTZ R231, R239, R236 ;  /* 0x000000ecefe77221 */ /* 0x002fe20000010000 */
[C---:B------:R-:W-:Y:S06]  /*6630*/  HMMA.16816.F32.BF16 R144, R164.reuse, R28, R144 ;  /* 0x0000001ca490723c */ /* 0x040fec0000041890 */
[----:B------:R-:W-:Y:S01]  /*6640*/  HMMA.16816.F32.BF16 R132, R164, R30, R132 ;  /* 0x0000001ea484723c */ /* 0x000fe20000041884 */
[----:B------:R-:W1:Y:S01]  /*6650*/  LDSM.16.MT88.4 R28, [R214+0xa800] ;  /* 0x00a80000d61c783b */ /* 0x000e620000004200 */
[----:B------:R-:W4:Y:S01]  /*6660*/  MUFU.EX2 R206, R206 ;  /* 0x000000ce00ce7308 */ /* 0x000f220000000800 */
[C---:B--2---:R-:W-:Y:S01]  /*6670*/  F2FP.BF16.F32.PACK_AB R170, R238.reuse, R239 ;  /* 0x000000efeeaa723e */ /* 0x044fe200000010ff */
[----:B------:R-:W-:-:S02]  /*6680*/  FADD.FTZ R231, R238, R231 ;  /* 0x000000e7eee77221 */ /* 0x000fc40000010000 */
[C---:B------:R-:W-:Y:S04]  /*6690*/  HMMA.16816.F32.BF16 R36, R164.reuse, R20, R36 ;  /* 0x00000014a424723c */ /* 0x040fe80000041824 */
[----:B------:R-:W-:Y:S02]  /*66a0*/  MUFU.EX2 R204, R204 ;  /* 0x000000cc00cc7308 */ /* 0x000fe40000000800 */
[C---:B------:R-:W-:Y:S01]  /*66b0*/  HMMA.16816.F32.BF16 R48, R164.reuse, R22, R48 ;  /* 0x00000016a430723c */ /* 0x040fe20000041830 */
[----:B------:R-:W-:Y:S05]  /*66c0*/  LDSM.16.MT88.4 R20, [R212+0xa800] ;  /* 0x00a80000d414783b */ /* 0x000fea0000004200 */
[----:B------:R-:W-:Y:S01]  /*66d0*/  HMMA.16816.F32.BF16 R52, R164, R16, R52 ;  /* 0x00000010a434723c */ /* 0x000fe20000041834 */
[----:B------:R-:W2:Y:S01]  /*66e0*/  MUFU.EX2 R199, R202 ;  /* 0x000000ca00c77308 */ /* 0x000ea20000000800 */
[----:B----4-:R-:W-:Y:S01]  /*66f0*/  F2FP.BF16.F32.PACK_AB R171, R206, R203 ;  /* 0x000000cbceab723e */ /* 0x010fe200000010ff */
[----:B------:R-:W-:-:S03]  /*6700*/  FADD.FTZ R203, R203, R242 ;  /* 0x000000f2cbcb7221 */ /* 0x000fc60000010000 */
[C---:B------:R-:W-:Y:S01]  /*6710*/  HMMA.16816.F32.BF16 R64, R164.reuse, R18, R64 ;  /* 0x00000012a440723c */ /* 0x040fe20000041840 */
[----:B------:R-:W-:Y:S01]  /*6720*/  LDSM.16.MT88.4 R16, [R216+0xb800] ;  /* 0x00b80000d810783b */ /* 0x000fe20000004200 */
[----:B------:R-:W-:Y:S01]  /*6730*/  FADD.FTZ R229, R206, R203 ;  /* 0x000000cbcee57221 */ /* 0x000fe20000010000 */
[----:B------:R-:W-:Y:S03]  /*6740*/  MUFU.EX2 R195, R195 ;  /* 0x000000c300c37308 */ /* 0x000fe60000000800 */
[C---:B------:R-:W-:Y:S05]  /*6750*/  HMMA.16816.F32.BF16 R68, R164.reuse, R8, R68 ;  /* 0x00000008a444723c */ /* 0x040fea0000041844 */
[----:B------:R-:W4:Y:S01]  /*6760*/  MUFU.EX2 R198, R198 ;  /* 0x000000c600c67308 */ /* 0x000f220000000800 */
[C---:B------:R-:W-:Y:S01]  /*6770*/  HMMA.16816.F32.BF16 R80, R164.reuse, R10, R80 ;  /* 0x0000000aa450723c */ /* 0x040fe20000041850 */
[----:B------:R-:W-:Y:S05]  /*6780*/  LDSM.16.MT88.4 R8, [R213+0xb800] ;  /* 0x00b80000d508783b */ /* 0x000fea0000004200 */
[C---:B------:R-:W-:Y:S06]  /*6790*/  HMMA.16816.F32.BF16 R84, R164.reuse, R4, R84 ;  /* 0x00000004a454723c */ /* 0x040fec0000041854 */
[C---:B------:R-:W-:Y:S01]  /*67a0*/  HMMA.16816.F32.BF16 R96, R164.reuse, R6, R96 ;  /* 0x00000006a460723c */ /* 0x040fe20000041860 */
[----:B------:R-:W-:Y:S05]  /*67b0*/  LDSM.16.MT88.4 R4, [R212+0xb800] ;  /* 0x00b80000d404783b */ /* 0x000fea0000004200 */
[C---:B------:R-:W-:Y:S06]  /*67c0*/  HMMA.16816.F32.BF16 R100, R164.reuse, R24, R100 ;  /* 0x00000018a464723c */ /* 0x040fec0000041864 */
[C---:B------:R-:W-:Y:S01]  /*67d0*/  HMMA.16816.F32.BF16 R112, R164.reuse, R26, R112 ;  /* 0x0000001aa470723c */ /* 0x040fe20000041870 */
[----:B------:R-:W5:Y:S05]  /*67e0*/  LDSM.16.MT88.4 R24, [R213+0xa800] ;  /* 0x00a80000d518783b */ /* 0x000f6a0000004200 */
[C---:B------:R-:W-:Y:S06]  /*67f0*/  HMMA.16816.F32.BF16 R116, R164.reuse, R12, R116 ;  /* 0x0000000ca474723c */ /* 0x040fec0000041874 */
[----:B------:R-:W-:Y:S01]  /*6800*/  HMMA.16816.F32.BF16 R128, R164, R14, R128 ;  /* 0x0000000ea480723c */ /* 0x000fe20000041880 */
[----:B------:R-:W5:Y:S05]  /*6810*/  LDSM.16.MT88.4 R12, [R214+0xb800] ;  /* 0x00b80000d60c783b */ /* 0x000f6a0000004200 */
[C---:B---3--:R-:W-:Y:S01]  /*6820*/  HMMA.16816.F32.BF16 R156, R168.reuse, R32, R156 ;  /* 0x00000020a89c723c */ /* 0x048fe2000004189c */
[----:B------:R-:W-:Y:S01]  /*6830*/  F2FP.BF16.F32.PACK_AB R164, R244, R205 ;  /* 0x000000cdf4a4723e */ /* 0x000fe200000010ff */
[----:B------:R-:W-:Y:S01]  /*6840*/  FADD.FTZ R205, R205, R186 ;  /* 0x000000bacdcd7221 */ /* 0x000fe20000010000 */
[----:B------:R-:W-:Y:S01]  /*6850*/  F2FP.BF16.F32.PACK_AB R165, R196, R201 ;  /* 0x000000c9c4a5723e */ /* 0x000fe200000010ff */
[----:B------:R-:W-:Y:S01]  /*6860*/  FADD.FTZ R201, R201, R194 ;  /* 0x000000c2c9c97221 */ /* 0x000fe20000010000 */
[----:B--2---:R-:W-:Y:S01]  /*6870*/  F2FP.BF16.F32.PACK_AB R166, R199, R204 ;  /* 0x000000ccc7a6723e */ /* 0x004fe200000010ff */
[----:B------:R-:W-:Y:S01]  /*6880*/  FADD.FTZ R205, R244, R205 ;  /* 0x000000cdf4cd7221 */ /* 0x000fe20000010000 */
[----:B----4-:R-:W-:Y:S01]  /*6890*/  F2FP.BF16.F32.PACK_AB R167, R198, R195 ;  /* 0x000000c3c6a7723e */ /* 0x010fe200000010ff */
[----:B------:R-:W-:Y:S01]  /*68a0*/  FADD.FTZ R196, R196, R201 ;  /* 0x000000c9c4c47221 */ /* 0x000fe20000010000 */
[----:B------:R-:W-:Y:S01]  /*68b0*/  HMMA.16816.F32.BF16 R152, R168, R34, R152 ;  /* 0x00000022a898723c */ /* 0x000fe20000041898 */
[----:B------:R-:W-:-:S02]  /*68c0*/  FADD.FTZ R204, R204, R205 ;  /* 0x000000cdcccc7221 */ /* 0x000fc40000010000 */
[----:B------:R-:W-:Y:S02]  /*68d0*/  FADD.FTZ R195, R195, R196 ;  /* 0x000000c4c3c37221 */ /* 0x000fe40000010000 */
[----:B------:R-:W-:Y:S01]  /*68e0*/  FADD.FTZ R233, R199, R204 ;  /* 0x000000ccc7e97221 */ /* 0x000fe20000010000 */
[----:B-1----:R-:W-:Y:S01]  /*68f0*/  HMMA.16816.F32.BF16 R140, R168, R28, R140 ;  /* 0x0000001ca88c723c */ /* 0x002fe2000004188c */
[----:B------:R-:W-:-:S05]  /*6900*/  FADD.FTZ R228, R198, R195 ;  /* 0x000000c3c6e47221 */ /* 0x000fca0000010000 */
        /* <DEDUP_REMOVED lines=36> */
[----:B------:R-:W-:Y:S02]  /*6b50*/  USHF.L.U64.HI UR8, UR8, 0x6, UR9 ;  /* 0x0000000608087899 */ /* 0x000fe40008010209 */
[----:B------:R-:W-:Y:S02]  /*6b60*/  UIADD3 UR24, UR20, -0x3, URZ ;  /* 0xfffffffd14187890 */ /* 0x000fe4000fffe03f */
[----:B------:R-:W-:Y:S01]  /*6b70*/  IMAD.U32 R237, RZ, RZ, UR4 ;  /* 0x00000004ffed7e24 */ /* 0x000fe2000f8e00ff */
[----:B------:R-:W-:Y:S01]  /*6b80*/  BAR.SYNC.DEFER_BLOCKING 0x0 ;  /* 0x0000000000007b1d */ /* 0x000fe20000010000 */
[----:B------:R-:W-:Y:S01]  /*6b90*/  IADD3 R238, P2, R248, -UR4, RZ ;  /* 0x80000004f8ee7c10 */ /* 0x000fe2000ff5e0ff */
[----:B------:R-:W-:Y:S01]  /*6ba0*/  IMAD.U32 R5, RZ, RZ, UR8 ;  /* 0x00000008ff057e24 */ /* 0x000fe2000f8e00ff */
[----:B------:R-:W-:Y:S01]  /*6bb0*/  UISETP.NE.AND UP0, UPT, UR20, 0x3, UPT ;  /* 0x000000031400788c */ /* 0x000fe2000bf05270 */
[----:B------:R-:W-:-:S02]  /*6bc0*/  IADD3 R236, P1, P0, -R237, UR19, R248 ;  /* 0x00000013edec7c10 */ /* 0x000fc4000f83e1f8 */
[----:B------:R-:W-:Y:S02]  /*6bd0*/  IADD3.X R239, R249, ~UR8, RZ, P2, !PT ;  /* 0x80000008f9ef7c10 */ /* 0x000fe400097fe4ff */
[----:B------:R-:W-:-:S03]  /*6be0*/  IADD3.X R237, ~R5, UR18, R249, P1, P0 ;  /* 0x0000001205ed7c10 */ /* 0x000fc60008fe05f9 */
        /* <DEDUP_REMOVED lines=8> */
[----:B------:R-:W2:Y:S04]  /*6c70*/  LDSM.16.M88.4 R168, [R221+0x8000] ;  /* 0x00800000dda8783b */ /* 0x000ea80000000200 */
[----:B------:R-:W3:Y:S04]  /*6c80*/  LDSM.16.M88.4 R28, [R222+0x2000] ;  /* 0x00200000de1c783b */ /* 0x000ee80000000200 */
[----:B------:R-:W4:Y:S04]  /*6c90*/  LDSM.16.M88.4 R24, [R221+0x8800] ;  /* 0x00880000dd18783b */ /* 0x000f280000000200 */
[----:B------:R-:W-:Y:S04]  /*6ca0*/  LDSM.16.M88.4 R20, [R220] ;  /* 0x00000000dc14783b */ /* 0x000fe80000000200 */
[----:B------:R-:W5:Y:S04]  /*6cb0*/  LDSM.16.M88.4 R204, [R219] ;  /* 0x00000000dbcc783b */ /* 0x000f680000000200 */
[----:B------:R-:W1:Y:S04]  /*6cc0*/  LDSM.16.M88.4 R16, [R220+0x2000] ;  /* 0x00200000dc10783b */ /* 0x000e680000000200 */
[----:B------:R-:W1:Y:S04]  /*6cd0*/  LDSM.16.M88.4 R200, [R211] ;  /* 0x00000000d3c8783b */ /* 0x000e680000000200 */
[----:B------:R-:W-:Y:S04]  /*6ce0*/  LDSM.16.M88.4 R8, [R218+0x2000] ;  /* 0x00200000da08783b */ /* 0x000fe80000000200 */
[----:B------:R-:W1:Y:S04]  /*6cf0*/  LDSM.16.M88.4 R192, [R215+0x8000] ;  /* 0x00800000d7c0783b */ /* 0x000e680000000200 */
[----:B------:R-:W1:Y:S01]  /*6d00*/  LDSM.16.M88.4 R4, [R218] ;  /* 0x00000000da04783b */ /* 0x000e620000000200 */
[-C--:B--2---:R-:W-:Y:S03]  /*6d10*/  HMMA.16816.F32.BF16 R12, R196, R168.reuse, RZ ;  /* 0x000000a8c40c723c */ /* 0x084fe600000418ff */
[----:B------:R-:W2:Y:S04]  /*6d20*/  LDSM.16.M88.4 R184, [R215+0x8800] ;  /* 0x00880000d7b8783b */ /* 0x000ea80000000200 */
[----:B------:R-:W-:Y:S01]  /*6d30*/  LDSM.16.M88.4 R188, [R210] ;  /* 0x00000000d2bc783b */ /* 0x000fe20000000200 */
        /* <DEDUP_REMOVED lines=8> */
[----:B------:R-:W-:Y:S05]  /*6dc0*/  LDSM.16.M88.4 R24, [R217+0x2000] ;  /* 0x00200000d918783b */ /* 0x000fea0000000200 */
[-C--:B-----5:R-:W-:Y:S06]  /*6dd0*/  HMMA.16816.F32.BF16 R12, R20, R204.reuse, R12 ;  /* 0x000000cc140c723c */ /* 0x0a0fec000004180c */
[C---:B-1----:R-:W-:Y:S06]  /*6de0*/  HMMA.16816.F32.BF16 R176, R16.reuse, R204, R176 ;  /* 0x000000cc10b0723c */ /* 0x042fec00000418b0 */
[-C--:B------:R-:W-:Y:S06]  /*6df0*/  HMMA.16816.F32.BF16 R172, R16, R206.reuse, R172 ;  /* 0x000000ce10ac723c */ /* 0x080fec00000418ac */
[----:B------:R-:W-:Y:S01]  /*6e00*/  HMMA.16816.F32.BF16 R168, R20, R206, R168 ;  /* 0x000000ce14a8723c */ /* 0x000fe200000418a8 */
[----:B------:R-:W-:Y:S05]  /*6e10*/  LDSM.16.M88.4 R204, [R221+0x9800] ;  /* 0x00980000ddcc783b */ /* 0x000fea0000000200 */
[C---:B------:R-:W-:Y:S06]  /*6e20*/  HMMA.16816.F32.BF16 R32, R16.reuse, R200, R32 ;  /* 0x000000c81020723c */ /* 0x040fec0000041820 */
[----:B------:R-:W-:Y:S01]  /*6e30*/  HMMA.16816.F32.BF16 R28, R16, R202, R28 ;  /* 0x000000ca101c723c */ /* 0x000fe2000004181c */
[----:B------:R-:W1:Y:S05]  /*6e40*/  LDSM.16.M88.4 R16, [R217] ;  /* 0x00000000d910783b */ /* 0x000e6a0000000200 */
[C---:B------:R-:W-:Y:S06]  /*6e50*/  HMMA.16816.F32.BF16 R164, R20.reuse, R200, R164 ;  /* 0x000000c814a4723c */ /* 0x040fec00000418a4 */
[----:B------:R-:W-:Y:S01]  /*6e60*/  HMMA.16816.F32.BF16 R196, R20, R202, R196 ;  /* 0x000000ca14c4723c */ /* 0x000fe200000418c4 */
[----:B------:R-:W-:Y:S04]  /*6e70*/  LDSM.16.M88.4 R200, [R222+0x4000] ;  /* 0x00400000dec8783b */ /* 0x000fe80000000200 */
[----:B------:R-:W-:Y:S01]  /*6e80*/  LDSM.16.M88.4 R20, [R210+0x800] ;  /* 0x00080000d214783b */ /* 0x000fe20000000200 */
[-C--:B------:R-:W-:Y:S06]  /*6e90*/  HMMA.16816.F32.BF16 R176, R8, R192.reuse, R176 ;  /* 0x000000c008b0723c */ /* 0x080fec00000418b0 */
[----:B------:R-:W-:Y:S06]  /*6ea0*/  HMMA.16816.F32.BF16 R12, R4, R192, R12 ;  /* 0x000000c0040c723c */ /* 0x000fec000004180c */
[-C--:B------:R-:W-:Y:S06]  /*6eb0*/  HMMA.16816.F32.BF16 R172, R8, R194.reuse, R172 ;  /* 0x000000c208ac723c */ /* 0x080fec00000418ac */
[----:B------:R-:W-:Y:S01]  /*6ec0*/  HMMA.16816.F32.BF16 R168, R4, R194, R168 ;  /* 0x000000c204a8723c */ /* 0x000fe200000418a8 */
[----:B------:R-:W-:Y:S05]  /*6ed0*/  LDSM.16.M88.4 R192, [R220+0x4000] ;  /* 0x00400000dcc0783b */ /* 0x000fea0000000200 */
[C---:B--2---:R-:W-:Y:S06]  /*6ee0*/  HMMA.16816.F32.BF16 R32, R8.reuse, R184, R32 ;  /* 0x000000b80820723c */ /* 0x044fec0000041820 */
[----:B------:R-:W-:Y:S01]  /*6ef0*/  HMMA.16816.F32.BF16 R28, R8, R186, R28 ;  /* 0x000000ba081c723c */ /* 0x000fe2000004181c */
[----:B------:R-:W2:Y:S05]  /*6f00*/  LDSM.16.M88.4 R8, [R221+0x9000] ;  /* 0x00900000dd08783b */ /* 0x000eaa0000000200 */
[C---:B------:R-:W-:Y:S06]  /*6f10*/  HMMA.16816.F32.BF16 R164, R4.reuse, R184, R164 ;  /* 0x000000b804a4723c */ /* 0x040fec00000418a4 */
[----:B------:R-:W-:Y:S01]  /*6f20*/  HMMA.16816.F32.BF16 R196, R4, R186, R196 ;  /* 0x000000ba04c4723c */ /* 0x000fe200000418c4 */
[----:B------:R-:W3:Y:S04]  /*6f30*/  LDSM.16.M88.4 R4, [R222+0x6000] ;  /* 0x00600000de04783b */ /* 0x000ee80000000200 */
[----:B------:R-:W4:Y:S01]  /*6f40*/  LDSM.16.M88.4 R184, [R209] ;  /* 0x00000000d1b8783b */ /* 0x000f220000000200 */
[-C--:B-1----:R-:W-:Y:S06]  /*6f50*/  HMMA.16816.F32.BF16 R12, R16, R188.reuse, R12 ;  /* 0x000000bc100c723c */ /* 0x082fec000004180c */
[C---:B------:R-:W-:Y:S06]  /*6f60*/  HMMA.16816.F32.BF16 R176, R24.reuse, R188, R176 ;  /* 0x000000bc18b0723c */ /* 0x040fec00000418b0 */
[-C--:B------:R-:W-:Y:S06]  /*6f70*/  HMMA.16816.F32.BF16 R172, R24, R190.reuse, R172 ;  /* 0x000000be18ac723c */ /* 0x080fec00000418ac */
[----:B------:R-:W-:Y:S01]  /*6f80*/  HMMA.16816.F32.BF16 R168, R16, R190, R168 ;  /* 0x000000be10a8723c */ /* 0x000fe200000418a8 */
[----:B------:R-:W1:Y:S05]  /*6f90*/  LDSM.16.M88.4 R188, [R220+0x6000] ;  /* 0x00600000dcbc783b */ /* 0x000e6a0000000200 */
[----:B--2---:R-:W-:Y:S06]  /*6fa0*/  HMMA.16816.F32.BF16 R12, R200, R8, R12 ;  /* 0x00000008c80c723c */ /* 0x004fec000004180c */
[----:B------:R-:W-:Y:S06]  /*6fb0*/  HMMA.16816.F32.BF16 R164, R16, R20, R164 ;  /* 0x0000001410a4723c */ /* 0x000fec00000418a4 */
[C---:B---3--:R-:W-:Y:S06]  /*6fc0*/  HMMA.16816.F32.BF16 R176, R4.reuse, R8, R176 ;  /* 0x0000000804b0723c */ /* 0x048fec00000418b0 */
[-C--:B------:R-:W-:Y:S06]  /*6fd0*/  HMMA.16816.F32.BF16 R172, R4, R10.reuse, R172 ;  /* 0x0000000a04ac723c */ /* 0x080fec00000418ac */
[----:B------:R-:W-:Y:S01]  /*6fe0*/  HMMA.16816.F32.BF16 R168, R200, R10, R168 ;  /* 0x0000000ac8a8723c */ /* 0x000fe200000418a8 */
[----:B------:R-:W-:Y:S05]  /*6ff0*/  LDSM.16.M88.4 R8, [R217+0x4000] ;  /* 0x00400000d908783b */ /* 0x000fea0000000200 */
[C---:B------:R-:W-:Y:S06]  /*7000*/  HMMA.16816.F32.BF16 R32, R24.reuse, R20, R32 ;  /* 0x000000141820723c */ /* 0x040fec0000041820 */
[-C--:B------:R-:W-:Y:S01]  /*7010*/  HMMA.16816.F32.BF16 R28, R24, R22.reuse, R28 ;  /* 0x00000016181c723c */ /* 0x080fe2000004181c */
[----:B------:R-:W-:Y:S05]  /*7020*/  LDSM.16.M88.4 R24, [R218+0x4000] ;  /* 0x00400000da18783b */ /* 0x000fea0000000200 */
[----:B------:R-:W-:Y:S01]  /*7030*/  HMMA.16816.F32.BF16 R196, R16, R22, R196 ;  /* 0x0000001610c4723c */ /* 0x000fe200000418c4 */
[----:B------:R-:W2:Y:S04]  /*7040*/  LDSM.16.M88.4 R16, [R215+0x9000] ;  /* 0x00900000d710783b */ /* 0x000ea80000000200 */
[----:B------:R-:W3:Y:S01]  /*7050*/  LDSM.16.M88.4 R20, [R218+0x6000] ;  /* 0x00600000da14783b */ /* 0x000ee20000000200 */
[-C--:B----4-:R-:W-:Y:S06]  /*7060*/  HMMA.16816.F32.BF16 R12, R192, R184.reuse, R12 ;  /* 0x000000b8c00c723c */ /* 0x090fec000004180c */
[C---:B-1----:R-:W-:Y:S06]  /*7070*/  HMMA.16816.F32.BF16 R176, R188.reuse, R184, R176 ;  /* 0x000000b8bcb0723c */ /* 0x042fec00000418b0 */
[-C--:B------:R-:W-:Y:S06]  /*7080*/  HMMA.16816.F32.BF16 R172, R188, R186.reuse, R172 ;  /* 0x000000babcac723c */ /* 0x080fec00000418ac */
[----:B------:R-:W-:Y:S01]  /*7090*/  HMMA.16816.F32.BF16 R168, R192, R186, R168 ;  /* 0x000000bac0a8723c */ /* 0x000fe200000418a8 */
[----:B------:R-:W1:Y:S05]  /*70a0*/  LDSM.16.M88.4 R184, [R208] ;  /* 0x00000000d0b8783b */ /* 0x000e6a0000000200 */
[-C--:B------:R-:W-:Y:S06]  /*70b0*/  HMMA.16816.F32.BF16 R164, R200, R204.reuse, R164 ;  /* 0x000000ccc8a4723c */ /* 0x080fec00000418a4 */
[C---:B------:R-:W-:Y:S06]  /*70c0*/  HMMA.16816.F32.BF16 R32, R4.reuse, R204, R32 ;  /* 0x000000cc0420723c */ /* 0x040fec0000041820 */
[-C--:B------:R-:W-:Y:S01]  /*70d0*/  HMMA.16816.F32.BF16 R28, R4, R206.reuse, R28 ;  /* 0x000000ce041c723c */ /* 0x080fe2000004181c */
[----:B------:R-:W4:Y:S05]  /*70e0*/  LDSM.16.M88.4 R4, [R210+0x1000] ;  /* 0x00100000d204783b */ /* 0x000f2a0000000200 */
[----:B------:R-:W-:Y:S01]  /*70f0*/  HMMA.16816.F32.BF16 R200, R200, R206, R196 ;  /* 0x000000cec8c8723c */ /* 0x000fe200000418c4 */
[----:B------:R-:W5:Y:S05]  /*7100*/  LDSM.16.M88.4 R196, [R217+0x6000] ;  /* 0x00600000d9c4783b */ /* 0x000f6a0000000200 */
[-C--:B--2---:R-:W-:Y:S06]  /*7110*/  HMMA.16816.F32.BF16 R12, R24, R16.reuse, R12 ;  /* 0x00000010180c723c */ /* 0x084fec000004180c */
[C---:B---3--:R-:W-:Y:S06]  /*7120*/  HMMA.16816.F32.BF16 R176, R20.reuse, R16, R176 ;  /* 0x0000001014b0723c */ /* 0x048fec00000418b0 */
[-C--:B------:R-:W-:Y:S06]  /*7130*/  HMMA.16816.F32.BF16 R172, R20, R18.reuse, R172 ;  /* 0x0000001214ac723c */ /* 0x080fec00000418ac */
[----:B------:R-:W-:Y:S01]  /*7140*/  HMMA.16816.F32.BF16 R168, R24, R18, R168 ;  /* 0x0000001218a8723c */ /* 0x000fe200000418a8 */
[----:B------:R-:W2:Y:S05]  /*7150*/  LDSM.16.M88.4 R16, [R215+0x9800] ;  /* 0x00980000d710783b */ /* 0x000eaa0000000200 */
[C---:B-1----:R-:W-:Y:S06]  /*7160*/  HMMA.16816.F32.BF16 R164, R192.reuse, R184, R164 ;  /* 0x000000b8c0a4723c */ /* 0x042fec00000418a4 */
[----:B------:R-:W-:Y:S06]  /*7170*/  HMMA.16816.F32.BF16 R200, R192, R186, R200 ;  /* 0x000000bac0c8723c */ /* 0x000fec00000418c8 */
[-C--:B----4-:R-:W-:Y:S06]  /*7180*/  HMMA.16816.F32.BF16 R12, R8, R4.reuse, R12 ;  /* 0x00000004080c723c */ /* 0x090fec000004180c */
[C---:B-----5:R-:W-:Y:S06]  /*7190*/  HMMA.16816.F32.BF16 R176, R196.reuse, R4, R176 ;  /* 0x00000004c4b0723c */ /* 0x060fec00000418b0 */
[-C--:B------:R-:W-:Y:S06]  /*71a0*/  HMMA.16816.F32.BF16 R172, R196, R6.reuse, R172 ;  /* 0x00000006c4ac723c */ /* 0x080fec00000418ac */
[----:B------:R-:W-:Y:S01]  /*71b0*/  HMMA.16816.F32.BF16 R168, R8, R6, R168 ;  /* 0x0000000608a8723c */ /* 0x000fe200000418a8 */
[----:B------:R-:W1:Y:S01]  /*71c0*/  LDSM.16.M88.4 R4, [R210+0x1800] ;  /* 0x00180000d204783b */ /* 0x000e620000000200 */
[----:B------:R-:W-:-:S04]  /*71d0*/  DEPBAR.LE SB0, 0x0 ;  /* 0x000080000000791a */ /* 0x000fc80000000000 */
[----:B------:R-:W-:Y:S01]  /*71e0*/  HMMA.16816.F32.BF16 R32, R188, R184, R32 ;  /* 0x000000b8bc20723c */ /* 0x000fe20000041820 */
[----:B------:R-:W-:Y:S01]  /*71f0*/  FMUL.FTZ R204, R13, UR21 ;  /* 0x000000150dcc7c20 */ /* 0x000fe20008410000 */
[----:B------:R-:W-:Y:S01]  /*7200*/  FMUL.FTZ R12, R12, UR21 ;  /* 0x000000150c0c7c20 */ /* 0x000fe20008410000 */
[----:B------:R-:W-:-:S03]  /*7210*/  FMUL.FTZ R13, R14, UR21 ;  /* 0x000000150e0d7c20 */ /* 0x000fc60008410000 */
[C---:B--2---:R-:W-:Y:S01]  /*7220*/  HMMA.16816.F32.BF16 R164, R24.reuse, R16, R164 ;  /* 0x0000001018a4723c */ /* 0x044fe200000418a4 */
[----:B------:R-:W-:Y:S01]  /*7230*/  FMUL.FTZ R184, R15, UR21 ;  /* 0x000000150fb87c20 */ /* 0x000fe20008410000 */
[----:B------:R-:W2:Y:S01]  /*7240*/  MUFU.TANH R204, R204 ;  /* 0x000000cc00cc7308 */ /* 0x000ea20000002400 */
[----:B------:R-:W-:Y:S01]  /*7250*/  FMUL.FTZ R15, R176, UR21 ;  /* 0x00000015b00f7c20 */ /* 0x000fe20008410000 */
[----:B------:R-:W-:Y:S01]  /*7260*/  FMUL.FTZ R176, R177, UR21 ;  /* 0x00000015b1b07c20 */ /* 0x000fe20008410000 */
[----:B------:R-:W-:Y:S01]  /*7270*/  FMUL.FTZ R14, R178, UR21 ;  /* 0x00000015b20e7c20 */ /* 0x000fe20008410000 */
[----:B------:R-:W-:Y:S01]  /*7280*/  HMMA.16816.F32.BF16 R200, R24, R18, R200 ;  /* 0x0000001218c8723c */ /* 0x000fe200000418c8 */
[----:B------:R-:W-:Y:S01]  /*7290*/  FMUL.FTZ R172, R172, UR21 ;  /* 0x00000015acac7c20 */ /* 0x000fe20008410000 */
[----:B------:R-:W-:Y:S01]  /*72a0*/  FMUL.FTZ R177, R179, UR21 ;  /* 0x00000015b3b17c20 */ /* 0x000fe20008410000 */
[----:B------:R-:W-:Y:S01]  /*72b0*/  FMUL.FTZ R174, R174, UR21 ;  /* 0x00000015aeae7c20 */ /* 0x000fe20008410000 */
[----:B------:R-:W3:Y:S02]  /*72c0*/  MUFU.TANH R184, R184 ;  /* 0x000000b800b87308 */ /* 0x000ee40000002400 */
[----:B------:R-:W-:Y:S01]  /*72d0*/  HMMA.16816.F32.BF16 R28, R188, R186, R28 ;  /* 0x000000babc1c723c */ /* 0x000fe2000004181c */
[----:B------:R-:W-:Y:S01]  /*72e0*/  FMUL.FTZ R169, R169, UR21 ;  /* 0x00000015a9a97c20 */ /* 0x000fe20008410000 */
[----:B------:R-:W-:Y:S01]  /*72f0*/  FMUL.FTZ R168, R168, UR21 ;  /* 0x00000015a8a87c20 */ /* 0x000fe20008410000 */
[----:B------:R-:W-:Y:S01]  /*7300*/  FMUL.FTZ R171, R171, UR21 ;  /* 0x00000015abab7c20 */ /* 0x000fe20008410000 */
[----:B------:R-:W-:-:S02]  /*7310*/  FMUL.FTZ R170, R170, UR21 ;  /* 0x00000015aaaa7c20 */ /* 0x000fc40008410000 */
[----:B------:R-:W-:Y:S01]  /*7320*/  HMMA.16816.F32.BF16 R32, R20, R16, R32 ;  /* 0x000000101420723c */ /* 0x000fe20000041820 */
[----:B------:R-:W4:Y:S06]  /*7330*/  MUFU.TANH R172, R172 ;  /* 0x000000ac00ac7308 */ /* 0x000f2c0000002400 */
[----:B------:R-:W-:Y:S01]  /*7340*/  FMUL.FTZ R16, R173, UR21 ;  /* 0x00000015ad107c20 */ /* 0x000fe20008410000 */
[----:B------:R-:W-:Y:S01]  /*7350*/  FMUL.FTZ R17, R175, UR21 ;  /* 0x00000015af117c20 */ /* 0x000fe20008410000 */
[----:B------:R-:W5:Y:S01]  /*7360*/  MUFU.TANH R12, R12 ;  /* 0x0000000c000c7308 */ /* 0x000f620000002400 */
[C---:B-1----:R-:W-:Y:S06]  /*7370*/  HMMA.16816.F32.BF16 R164, R8.reuse, R4, R164 ;  /* 0x0000000408a4723c */ /* 0x042fec00000418a4 */
[----:B------:R-:W-:Y:S01]  /*7380*/  HMMA.16816.F32.BF16 R200, R8, R6, R200 ;  /* 0x0000000608c8723c */ /* 0x000fe200000418c8 */
[----:B------:R-:W1:Y:S05]  /*7390*/  MUFU.TANH R169, R169 ;  /* 0x000000a900a97308 */ /* 0x000e6a0000002400 */
[----:B------:R-:W-:Y:S03]  /*73a0*/  HMMA.16816.F32.BF16 R28, R20, R18, R28 ;  /* 0x00000012141c723c */ /* 0x000fe6000004181c */
[----:B------:R-:W1:Y:S03]  /*73b0*/  MUFU.TANH R176, R176 ;  /* 0x000000b000b07308 */ /* 0x000e660000002400 */
[----:B------:R-:W-:Y:S01]  /*73c0*/  HMMA.16816.F32.BF16 R32, R196, R4, R32 ;  /* 0x00000004c420723c */ /* 0x000fe20000041820 */
[----:B------:R-:W-:-:S04]  /*73d0*/  IMAD.U32 R19, RZ, RZ, UR24 ;  /* 0x00000018ff137e24 */ /* 0x000fc8000f8e00ff */
[----:B------:R-:W-:Y:S02]  /*73e0*/  IMAD R19, R19, 0x20, R234 ;  /* 0x0000002013137824 */ /* 0x000fe400078e02ea */
[----:B------:R-:W-:Y:S01]  /*73f0*/  FMUL.FTZ R164, R164, UR21 ;  /* 0x00000015a4a47c20 */ /* 0x000fe20008410000 */
[----:B------:R-:W-:Y:S01]  /*7400*/  MUFU.TANH R168, R168 ;  /* 0x000000a800a87308 */ /* 0x000fe20000002400 */
[----:B------:R-:W-:Y:S01]  /*7410*/  FMUL.FTZ R165, R165, UR21 ;  /* 0x00000015a5a57c20 */ /* 0x000fe20008410000 */
[C---:B------:R-:W-:Y:S02]  /*7420*/  VIADD R5, R19.reuse, 0x1 ;  /* 0x0000000113057836 */ /* 0x040fe40000000000 */
[----:B------:R-:W-:Y:S01]  /*7430*/  FMUL.FTZ R166, R166, UR21 ;  /* 0x00000015a6a67c20 */ /* 0x000fe20008410000 */
[C---:B------:R-:W-:Y:S02]  /*7440*/  VIADD R9, R19.reuse, 0x8 ;  /* 0x0000000813097836 */ /* 0x040fe40000000000 */
[----:B------:R-:W-:Y:S01]  /*7450*/  FMUL.FTZ R200, R200, UR21 ;  /* 0x00000015c8c87c20 */ /* 0x000fe20008410000 */
[----:B------:R-:W-:Y:S01]  /*7460*/  VIADD R25, R19, 0x9 ;  /* 0x0000000913197836 */ /* 0x000fe20000000000 */
[C---:B------:R-:W-:Y:S01]  /*7470*/  ISETP.GE.AND P1, PT, R5.reuse, R232, PT ;  /* 0x000000e80500720c */ /* 0x040fe20003f26270 */
[----:B------:R-:W1:Y:S01]  /*7480*/  MUFU.TANH R18, R164 ;  /* 0x000000a400127308 */ /* 0x000e620000002400 */
[----:B------:R-:W-:Y:S01]  /*7490*/  ISETP.GE.AND P4, PT, R5, R230, PT ;  /* 0x000000e60500720c */ /* 0x000fe20003f86270 */
[----:B------:R-:W-:Y:S01]  /*74a0*/  VIADD R23, R19, 0x10 ;  /* 0x0000001013177836 */ /* 0x000fe20000000000 */
[-C--:B------:R-:W-:Y:S01]  /*74b0*/  ISETP.GE.AND P0, PT, R9, R2.reuse, PT ;  /* 0x000000020900720c */ /* 0x080fe20003f06270 */
[----:B------:R-:W-:Y:S01]  /*74c0*/  VIADD R21, R19, 0x18 ;  /* 0x0000001813157836 */ /* 0x000fe20000000000 */
[----:B------:R-:W-:Y:S01]  /*74d0*/  ISETP.GE.AND P6, PT, R5, R2, PT ;  /* 0x000000020500720c */ /* 0x000fe20003fc6270 */
[----:B------:R-:W-:Y:S01]  /*74e0*/  FMUL.FTZ R201, R201, UR21 ;  /* 0x00000015c9c97c20 */ /* 0x000fe20008410000 */
[----:B------:R-:W-:Y:S01]  /*74f0*/  ISETP.GE.AND P2, PT, R5, R0, PT ;  /* 0x000000000500720c */ /* 0x000fe20003f46270 */
[----:B------:R-:W-:Y:S01]  /*7500*/  MUFU.TANH R171, R171 ;  /* 0x000000ab00ab7308 */ /* 0x000fe20000002400 */
[----:B--2---:R-:W-:Y:S01]  /*7510*/  FSEL R8, R204, -INF , !P1 ;  /* 0xff800000cc087808 */ /* 0x004fe20004800000 */
[----:B------:R-:W-:Y:S01]  /*7520*/  HMMA.16816.F32.BF16 R28, R196, R6, R28 ;  /* 0x00000006c41c723c */ /* 0x000fe2000004181c */
[----:B---3--:R-:W-:Y:S01]  /*7530*/  FSEL R5, R184, -INF , !P4 ;  /* 0xff800000b8057808 */ /* 0x008fe20006000000 */
[----:B------:R-:W-:Y:S01]  /*7540*/  FMUL.FTZ R195, R202, UR21 ;  /* 0x00000015cac37c20 */ /* 0x000fe20008410000 */
[CC--:B------:R-:W-:Y:S01]  /*7550*/  ISETP.GE.AND P4, PT, R19.reuse, R232.reuse, PT ;  /* 0x000000e81300720c */ /* 0x0c0fe20003f86270 */
[----:B------:R-:W-:Y:S01]  /*7560*/  VIADD R11, R19, 0x11 ;  /* 0x00000011130b7836 */ /* 0x000fe20000000000 */
[----:B----4-:R-:W-:Y:S01]  /*7570*/  FSEL R172, R172, -INF , !P0 ;  /* 0xff800000acac7808 */ /* 0x010fe20004000000 */
[----:B------:R-:W2:Y:S01]  /*7580*/  MUFU.TANH R204, R200 ;  /* 0x000000c800cc7308 */ /* 0x000ea20000002400 */
[-C--:B------:R-:W-:Y:S01]  /*7590*/  ISETP.GE.AND P0, PT, R25, R232.reuse, PT ;  /* 0x000000e81900720c */ /* 0x080fe20003f06270 */
[----:B------:R-:W-:Y:S01]  /*75a0*/  FMUL.FTZ R167, R167, UR21 ;  /* 0x00000015a7a77c20 */ /* 0x000fe20008410000 */
[----:B-----5:R-:W-:Y:S01]  /*75b0*/  FSEL R20, R12, -INF , !P4 ;  /* 0xff8000000c147808 */ /* 0x020fe20006000000 */
[----:B------:R-:W-:Y:S01]  /*75c0*/  FMUL.FTZ R32, R32, UR21 ;  /* 0x0000001520207c20 */ /* 0x000fe20008410000 */
[----:B-1----:R-:W-:Y:S01]  /*75d0*/  FSEL R10, R169, -INF , !P0 ;  /* 0xff800000a90a7808 */ /* 0x002fe20004000000 */
[----:B------:R-:W-:Y:S01]  /*75e0*/  FMUL.FTZ R33, R33, UR21 ;  /* 0x0000001521217c20 */ /* 0x000fe20008410000 */
[-C--:B------:R-:W-:Y:S01]  /*75f0*/  ISETP.GE.AND P0, PT, R23, R232.reuse, PT ;  /* 0x000000e81700720c */ /* 0x080fe20003f06270 */
[----:B------:R-:W1:Y:S01]  /*7600*/  MUFU.TANH R170, R170 ;  /* 0x000000aa00aa7308 */ /* 0x000e620000002400 */
[----:B------:R-:W-:Y:S01]  /*7610*/  ISETP.GE.AND P5, PT, R9, R232, PT ;  /* 0x000000e80900720c */ /* 0x000fe20003fa6270 */
[----:B------:R-:W-:Y:S01]  /*7620*/  FMUL.FTZ R34, R34, UR21 ;  /* 0x0000001522227c20 */ /* 0x000fe20008410000 */
[----:B------:R-:W-:-:S02]  /*7630*/  FMNMX.FTZ R27, R240, R20, !PT ;  /* 0x00000014f01b7209 */ /* 0x000fc40007810000 */
[----:B------:R-:W-:Y:S02]  /*7640*/  FSEL R4, R176, -INF , !P6 ;  /* 0xff800000b0047808 */ /* 0x000fe40007000000 */
[----:B------:R-:W-:Y:S01]  /*7650*/  FSEL R176, R18, -INF , !P0 ;  /* 0xff80000012b07808 */ /* 0x000fe20004000000 */
[----:B------:R-:W3:Y:S01]  /*7660*/  MUFU.TANH R206, R165 ;  /* 0x000000a500ce7308 */ /* 0x000ee20000002400 */
[----:B------:R-:W-:Y:S02]  /*7670*/  FSEL R6, R168, -INF , !P5 ;  /* 0xff800000a8067808 */ /* 0x000fe40006800000 */
[----:B------:R-:W-:Y:S02]  /*7680*/  FMNMX.FTZ R27, R8, R27, !PT ;  /* 0x0000001b081b7209 */ /* 0x000fe40007810000 */
[----:B------:R-:W-:Y:S02]  /*7690*/  ISETP.GE.AND P0, PT, R21, R232, PT ;  /* 0x000000e81500720c */ /* 0x000fe40003f06270 */
[-C--:B------:R-:W-:Y:S01]  /*76a0*/  ISETP.GE.AND P4, PT, R25, R230.reuse, PT ;  /* 0x000000e61900720c */ /* 0x080fe20003f86270 */
[----:B------:R-:W4:Y:S01]  /*76b0*/  MUFU.TANH R12, R201 ;  /* 0x000000c9000c7308 */ /* 0x000f220000002400 */
[----:B------:R-:W-:-:S02]  /*76c0*/  ISETP.GE.AND P3, PT, R9, R230, PT ;  /* 0x000000e60900720c */ /* 0x000fc40003f66270 */
[----:B------:R-:W-:Y:S02]  /*76d0*/  FMNMX.FTZ R27, R6, R27, !PT ;  /* 0x0000001b061b7209 */ /* 0x000fe40007810000 */
[----:B--2---:R-:W-:Y:S02]  /*76e0*/  FSEL R204, R204, -INF , !P0 ;  /* 0xff800000cccc7808 */ /* 0x004fe40004000000 */
[----:B------:R-:W-:Y:S01]  /*76f0*/  PLOP3.LUT P0, PT, PT, PT, UP0, 0x80, 0x0 ;  /* 0x000000000000781c */ /* 0x000fe20003f0f008 */
[----:B------:R-:W2:Y:S01]  /*7700*/  MUFU.TANH R13, R13 ;  /* 0x0000000d000d7308 */ /* 0x000ea20000002400 */
[----:B------:R-:W-:Y:S02]  /*7710*/  ISETP.GE.AND P1, PT, R9, R0, PT ;  /* 0x000000000900720c */ /* 0x000fe40003f26270 */
[----:B------:R-:W-:Y:S02]  /*7720*/  FSEL R171, R171, -INF , !P4 ;  /* 0xff800000abab7808 */ /* 0x000fe40006000000 */
[----:B-1----:R-:W-:-:S02]  /*7730*/  FSEL R7, R170, -INF , !P3 ;  /* 0xff800000aa077808 */ /* 0x002fc40005800000 */
[----:B------:R-:W-:Y:S01]  /*7740*/  ISETP.GE.AND P4, PT, R11, R232, PT ;  /* 0x000000e80b00720c */ /* 0x000fe20003f86270 */
[----:B------:R-:W1:Y:S01]  /*7750*/  MUFU.TANH R15, R15 ;  /* 0x0000000f000f7308 */ /* 0x000e620000002400 */
[----:B------:R-:W-:Y:S02]  /*7760*/  FMNMX.FTZ R27, R10, R27, !PT ;  /* 0x0000001b0a1b7209 */ /* 0x000fe40007810000 */
[C---:B------:R-:W-:Y:S02]  /*7770*/  ISETP.GE.AND P6, PT, R19.reuse, R230, PT ;  /* 0x000000e61300720c */ /* 0x040fe40003fc6270 */
[C---:B------:R-:W-:Y:S02]  /*7780*/  ISETP.GE.AND P5, PT, R19.reuse, R2, PT ;  /* 0x000000021300720c */ /* 0x040fe40003fa6270 */
[C---:B------:R-:W-:Y:S01]  /*7790*/  ISETP.GE.AND P3, PT, R19.reuse, R0, PT ;  /* 0x000000001300720c */ /* 0x040fe20003f66270 */
[----:B------:R-:W1:Y:S01]  /*77a0*/  MUFU.TANH R14, R14 ;  /* 0x0000000e000e7308 */ /* 0x000e620000002400 */
[----:B------:R-:W-:Y:S01]  /*77b0*/  VIADD R19, R19, 0x19 ;  /* 0x0000001913137836 */ /* 0x000fe20000000000 */
[----:B---3--:R-:W-:-:S02]  /*77c0*/  FSEL R206, R206, -INF , !P4 ;  /* 0xff800000cece7808 */ /* 0x008fc40006000000 */
[----:B------:R-:W-:Y:S02]  /*77d0*/  FMNMX.FTZ R27, R176, R27, !PT ;  /* 0x0000001bb01b7209 */ /* 0x000fe40007810000 */
[----:B------:R-:W-:Y:S02]  /*77e0*/  ISETP.GE.AND P4, PT, R19, R232, PT ;  /* 0x000000e81300720c */ /* 0x000fe40003f86270 */
[----:B------:R-:W3:Y:S01]  /*77f0*/  MUFU.TANH R177, R177 ;  /* 0x000000b100b17308 */ /* 0x000ee20000002400 */
[----:B------:R-:W-:Y:S02]  /*7800*/  FMNMX.FTZ R27, R206, R27, !PT ;  /* 0x0000001bce1b7209 */ /* 0x000fe40007810000 */
[----:B----4-:R-:W-:Y:S02]  /*7810*/  FSEL R202, R12, -INF , !P4 ;  /* 0xff8000000cca7808 */ /* 0x010fe40006000000 */
[----:B------:R-:W-:Y:S02]  /*7820*/  ISETP.GE.AND P4, PT, R25, R2, PT ;  /* 0x000000021900720c */ /* 0x000fe40003f86270 */
[----:B------:R-:W-:Y:S01]  /*7830*/  FMNMX.FTZ R27, R204, R27, !PT ;  /* 0x0000001bcc1b7209 */ /* 0x000fe20007810000 */
[----:B------:R-:W4:Y:S08]  /*7840*/  MUFU.TANH R16, R16 ;  /* 0x0000001000107308 */ /* 0x000f300000002400 */
[----:B------:R1:W1:Y:S08]  /*7850*/  MUFU.TANH R24, R174 ;  /* 0x000000ae00187308 */ /* 0x0002700000002400 */
[----:B------:R-:W1:Y:S08]  /*7860*/  MUFU.TANH R17, R17 ;  /* 0x0000001100117308 */ /* 0x000e700000002400 */
[----:B------:R1:W1:Y:S08]  /*7870*/  MUFU.TANH R205, R166 ;  /* 0x000000a600cd7308 */ /* 0x0002700000002400 */
[----:B------:R1:W1:Y:S08]  /*7880*/  MUFU.TANH R9, R167 ;  /* 0x000000a700097308 */ /* 0x0002700000002400 */
[----:B------:R1:W1:Y:S08]  /*7890*/  MUFU.TANH R243, R32 ;  /* 0x0000002000f37308 */ /* 0x0002700000002400 */
[----:B------:R1:W1:Y:S08]  /*78a0*/  MUFU.TANH R252, R33 ;  /* 0x0000002100fc7308 */ /* 0x0002700000002400 */
[----:B------:R-:W1:Y:S01]  /*78b0*/  MUFU.TANH R195, R195 ;  /* 0x000000c300c37308 */ /* 0x000e620000002400 */
[----:B------:R-:W-:Y:S06]  /*78c0*/  BAR.SYNC.DEFER_BLOCKING 0x0 ;  /* 0x0000000000007b1d */ /* 0x000fec0000010000 */
[----:B--234-:R-:W-:Y:S05]  /*78d0*/  @!P0 BRA `(.L_x_1182) ;  /* 0x0000000000608947 */ /* 0x01cfea0003800000 */
[----:B------:R-:W-:-:S04]  /*78e0*/  UIADD3 UR7, UR20, -0x4, URZ ;  /* 0xfffffffc14077890 */ /* 0x000fc8000fffe03f */
[----:B------:R-:W-:Y:S02]  /*78f0*/  USHF.R.S32.HI UR6, URZ, 0x1f, UR7 ;  /* 0x0000001f3f067899 */ /* 0x000fe40008011407 */
[----:B------:R-:W-:Y:S02]  /*7900*/  UIMAD.WIDE.U32 UR26, UR7, UR10, URZ ;  /* 0x0000000a071a72a5 */ /* 0x000fe4000f8e003f */
[----:B------:R-:W-:-:S04]  /*7910*/  UIMAD UR6, UR6, UR10, URZ ;  /* 0x0000000a060672a4 */ /* 0x000fc8000f8e023f */
[----:B------:R-:W-:Y:S01]  /*7920*/  UIMAD UR6, UR7, UR11, UR6 ;  /* 0x0000000b070672a4 */ /* 0x000fe2000f8e0206 */
[----:B-1----:R-:W-:Y:S02]  /*7930*/  IMAD.U32 R33, RZ, RZ, UR26 ;  /* 0x0000001aff217e24 */ /* 0x002fe4000f8e00ff */
[----:B------:R-:W-:Y:S01]  /*7940*/  IMAD.U32 R12, RZ, RZ, UR26 ;  /* 0x0000001aff0c7e24 */ /* 0x000fe2000f8e00ff */
[----:B------:R-:W-:Y:S02]  /*7950*/  UIADD3 UR6, UR27, UR6, URZ ;  /* 0x000000061b067290 */ /* 0x000fe4000fffe03f */
[----:B------:R-:W-:-:S04]  /*7960*/  LEA R18, P0, R33, R224, 0x5 ;  /* 0x000000e021127211 */ /* 0x000fc800078028ff */
[----:B------:R-:W-:Y:S01]  /*7970*/  IMAD.U32 R33, RZ, RZ, UR6 ;  /* 0x00000006ff217e24 */ /* 0x000fe2000f8e00ff */
[----:B------:R-:W-:-:S04]  /*7980*/  ULDC.64 UR6, c[0x0][0x218] ;  /* 0x0000860000067ab9 */ /* 0x000fc80000000a00 */
        /* <DEDUP_REMOVED lines=13> */
.L_x_1182:
[----:B------:R-:W-:Y:S01]  /*7a60*/  FMNMX.FTZ R168, R202, R27, !PT ;  /* 0x0000001bcaa87209 */ /* 0x000fe20007810000 */
[----:B------:R-:W-:Y:S01]  /*7a70*/  FMUL.FTZ R203, R203, UR21 ;  /* 0x00000015cbcb7c20 */ /* 0x000fe20008410000 */
[----:B------:R-:W-:Y:S01]  /*7a80*/  FSEL R13, R13, -INF , !P6 ;  /* 0xff8000000d0d7808 */ /* 0x000fe20007000000 */
[----:B------:R-:W-:Y:S01]  /*7a90*/  FMUL.FTZ R28, R28, UR21 ;  /* 0x000000151c1c7c20 */ /* 0x000fe20008410000 */
[----:B------:R-:W-:Y:S01]  /*7aa0*/  ISETP.GE.AND P0, PT, R25, R0, PT ;  /* 0x000000001900720c */ /* 0x000fe20003f06270 */
[----:B------:R-:W-:Y:S01]  /*7ab0*/  FMUL.FTZ R35, R35, UR21 ;  /* 0x0000001523237c20 */ /* 0x000fe20008410000 */
[----:B------:R-:W3:Y:S01]  /*7ac0*/  SHFL.BFLY PT, R25, R168, 0x2, 0x1f ;  /* 0x0c401f00a8197f89 */ /* 0x000ee200000e0000 */
[----:B------:R-:W-:Y:S01]  /*7ad0*/  FMNMX.FTZ R12, R3, R13, !PT ;  /* 0x0000000d030c7209 */ /* 0x000fe20007810000 */
[----:B------:R-:W4:Y:S01]  /*7ae0*/  MUFU.TANH R203, R203 ;  /* 0x000000cb00cb7308 */ /* 0x000f220000002400 */
[----:B------:R-:W-:Y:S01]  /*7af0*/  FSEL R16, R16, -INF , !P4 ;  /* 0xff80000010107808 */ /* 0x000fe20006000000 */
[----:B------:R-:W-:Y:S01]  /*7b00*/  FMUL.FTZ R29, R29, UR21 ;  /* 0x000000151d1d7c20 */ /* 0x000fe20008410000 */
[----:B------:R-:W-:Y:S01]  /*7b10*/  FMNMX.FTZ R12, R5, R12, !PT ;  /* 0x0000000c050c7209 */ /* 0x000fe20007810000 */
[----:B------:R-:W-:Y:S01]  /*7b20*/  FMUL.FTZ R30, R30, UR21 ;  /* 0x000000151e1e7c20 */ /* 0x000fe20008410000 */
[----:B------:R-:W-:Y:S01]  /*7b30*/  ISETP.GE.AND P4, PT, R23, R230, PT ;  /* 0x000000e61700720c */ /* 0x000fe20003f86270 */
[----:B------:R-:W-:Y:S01]  /*7b40*/  FMUL.FTZ R31, R31, UR21 ;  /* 0x000000151f1f7c20 */ /* 0x000fe20008410000 */
[----:B------:R-:W-:Y:S01]  /*7b50*/  FMNMX.FTZ R12, R7, R12, !PT ;  /* 0x0000000c070c7209 */ /* 0x000fe20007810000 */
[----:B------:R-:W-:Y:S01]  /*7b60*/  MUFU.TANH R246, R34 ;  /* 0x0000002200f67308 */ /* 0x000fe20000002400 */
[----:B------:R-:W-:Y:S01]  /*7b70*/  ISETP.GE.AND P6, PT, R11, R230, PT ;  /* 0x000000e60b00720c */ /* 0x000fe20003fc6270 */
[----:B------:R-:W-:Y:S01]  /*7b80*/  UISETP.GE.AND UP0, UPT, UR20, 0x4, UPT ;  /* 0x000000041400788c */ /* 0x000fe2000bf06270 */
[----:B-1----:R-:W-:-:S02]  /*7b90*/  FSEL R205, R205, -INF , !P4 ;  /* 0xff800000cdcd7808 */ /* 0x002fc40006000000 */
[----:B------:R-:W-:Y:S02]  /*7ba0*/  FMNMX.FTZ R12, R171, R12, !PT ;  /* 0x0000000cab0c7209 */ /* 0x000fe40007810000 */
[----:B------:R-:W-:Y:S01]  /*7bb0*/  FSEL R196, R9, -INF , !P6 ;  /* 0xff80000009c47808 */ /* 0x000fe20007000000 */
[----:B------:R-:W1:Y:S01]  /*7bc0*/  MUFU.TANH R250, R28 ;  /* 0x0000001c00fa7308 */ /* 0x000e620000002400 */
[----:B------:R-:W-:Y:S02]  /*7bd0*/  FMNMX.FTZ R9, R205, R12, !PT ;  /* 0x0000000ccd097209 */ /* 0x000fe40007810000 */
[----:B------:R-:W-:Y:S02]  /*7be0*/  FSEL R22, R15, -INF , !P5 ;  /* 0xff8000000f167808 */ /* 0x000fe40006800000 */
[----:B------:R-:W-:Y:S02]  /*7bf0*/  ISETP.GE.AND P4, PT, R21, R230, PT ;  /* 0x000000e61500720c */ /* 0x000fe40003f86270 */
[----:B------:R-:W-:Y:S01]  /*7c00*/  FMNMX.FTZ R12, R196, R9, !PT ;  /* 0x00000009c40c7209 */ /* 0x000fe20007810000 */
[----:B------:R2:W-:Y:S01]  /*7c10*/  MUFU.TANH R244, R35 ;  /* 0x0000002300f47308 */ /* 0x0005e20000002400 */
[----:B------:R-:W-:-:S02]  /*7c20*/  FMNMX.FTZ R9, R241, R22, !PT ;  /* 0x00000016f1097209 */ /* 0x000fc40007810000 */
[----:B---3--:R-:W-:Y:S02]  /*7c30*/  FMNMX.FTZ R168, R168, R25, !PT ;  /* 0x00000019a8a87209 */ /* 0x008fe40007810000 */
[----:B------:R-:W-:Y:S02]  /*7c40*/  FSEL R195, R195, -INF , !P4 ;  /* 0xff800000c3c37808 */ /* 0x000fe40006000000 */
[----:B------:R-:W-:Y:S01]  /*7c50*/  ISETP.GE.AND P5, PT, R19, R230, PT ;  /* 0x000000e61300720c */ /* 0x000fe20003fa6270 */
[----:B------:R-:W3:Y:S01]  /*7c60*/  SHFL.BFLY PT, R15, R168, 0x1, 0x1f ;  /* 0x0c201f00a80f7f89 */ /* 0x000ee200000e0000 */
[----:B------:R-:W-:Y:S01]  /*7c70*/  FMNMX.FTZ R9, R4, R9, !PT ;  /* 0x0000000904097209 */ /* 0x000fe20007810000 */
[----:B------:R-:W5:Y:S01]  /*7c80*/  MUFU.TANH R248, R29 ;  /* 0x0000001d00f87308 */ /* 0x000f620000002400 */
[----:B----4-:R-:W-:Y:S02]  /*7c90*/  FSEL R203, R203, -INF , !P5 ;  /* 0xff800000cbcb7808 */ /* 0x010fe40006800000 */
[----:B------:R-:W-:-:S02]  /*7ca0*/  FMNMX.FTZ R12, R195, R12, !PT ;  /* 0x0000000cc30c7209 */ /* 0x000fc40007810000 */
[----:B------:R-:W-:Y:S02]  /*7cb0*/  FMNMX.FTZ R9, R172, R9, !PT ;  /* 0x00000009ac097209 */ /* 0x000fe40007810000 */
[----:B------:R-:W-:Y:S01]  /*7cc0*/  FSEL R18, R14, -INF , !P3 ;  /* 0xff8000000e127808 */ /* 0x000fe20005800000 */
[----:B------:R-:W4:Y:S01]  /*7cd0*/  MUFU.TANH R242, R30 ;  /* 0x0000001e00f27308 */ /* 0x000f220000002400 */
[----:B------:R-:W-:Y:S01]  /*7ce0*/  FMNMX.FTZ R167, R203, R12, !PT ;  /* 0x0000000ccba77209 */ /* 0x000fe20007810000 */
[----:B--2---:R-:W-:Y:S01]  /*7cf0*/  LDSM.16.MT88.4 R32, [R216+0xa000] ;  /* 0x00a00000d820783b */ /* 0x004fe20000004200 */
[----:B------:R-:W-:Y:S02]  /*7d00*/  ISETP.GE.AND P6, PT, R23, R2, PT ;  /* 0x000000021700720c */ /* 0x000fe40003fc6270 */
[----:B------:R-:W-:Y:S01]  /*7d10*/  FMNMX.FTZ R12, R16, R9, !PT ;  /* 0x00000009100c7209 */ /* 0x000fe20007810000 */
[----:B------:R-:W2:Y:S01]  /*7d20*/  SHFL.BFLY PT, R26, R167, 0x2, 0x1f ;  /* 0x0c401f00a71a7f89 */ /* 0x000ea200000e0000 */
[----:B------:R-:W-:Y:S01]  /*7d30*/  FSEL R14, R177, -INF , !P2 ;  /* 0xff800000b10e7808 */ /* 0x000fe20005000000 */
[----:B------:R1:W2:Y:S01]  /*7d40*/  MUFU.TANH R178, R31 ;  /* 0x0000001f00b27308 */ /* 0x0002a20000002400 */
[----:B------:R-:W-:-:S02]  /*7d50*/  FMNMX.FTZ R9, R235, R18, !PT ;  /* 0x00000012eb097209 */ /* 0x000fc40007810000 */
[----:B------:R-:W-:Y:S02]  /*7d60*/  FSEL R243, R243, -INF , !P6 ;  /* 0xff800000f3f37808 */ /* 0x000fe40007000000 */
[----:B------:R-:W-:Y:S02]  /*7d70*/  ISETP.GE.AND P5, PT, R11, R2, PT ;  /* 0x000000020b00720c */ /* 0x000fe40003fa6270 */
[----:B------:R-:W-:Y:S02]  /*7d80*/  FSEL R24, R24, -INF , !P1 ;  /* 0xff80000018187808 */ /* 0x000fe40004800000 */
[----:B------:R-:W-:Y:S02]  /*7d90*/  FMNMX.FTZ R9, R14, R9, !PT ;  /* 0x000000090e097209 */ /* 0x000fe40007810000 */
[----:B------:R-:W-:Y:S02]  /*7da0*/  ISETP.GE.AND P4, PT, R23, R0, PT ;  /* 0x000000001700720c */ /* 0x000fe40003f86270 */
[----:B------:R-:W-:-:S02]  /*7db0*/  FMNMX.FTZ R23, R243, R12, !PT ;  /* 0x0000000cf3177209 */ /* 0x000fc40007810000 */
[----:B------:R-:W-:Y:S02]  /*7dc0*/  ISETP.GE.AND P6, PT, R21, R2, PT ;  /* 0x000000021500720c */ /* 0x000fe40003fc6270 */
[----:B------:R-:W-:Y:S01]  /*7dd0*/  FSEL R252, R252, -INF , !P5 ;  /* 0xff800000fcfc7808 */ /* 0x000fe20006800000 */
[----:B-1----:R-:W-:Y:S01]  /*7de0*/  LDSM.16.MT88.4 R28, [R214+0xb000] ;  /* 0x00b00000d61c783b */ /* 0x002fe20000004200 */
[----:B------:R-:W-:Y:S02]  /*7df0*/  FSEL R12, R17, -INF , !P0 ;  /* 0xff800000110c7808 */ /* 0x000fe40004000000 */
[----:B------:R-:W-:Y:S02]  /*7e00*/  FMNMX.FTZ R9, R24, R9, !PT ;  /* 0x0000000918097209 */ /* 0x000fe40007810000 */
[----:B------:R-:W-:Y:S02]  /*7e10*/  ISETP.GE.AND P0, PT, R11, R0, PT ;  /* 0x000000000b00720c */ /* 0x000fe40003f06270 */
[----:B------:R-:W-:-:S02]  /*7e20*/  ISETP.GE.AND P5, PT, R19, R2, PT ;  /* 0x000000021300720c */ /* 0x000fc40003fa6270 */
[----:B------:R-:W-:Y:S02]  /*7e30*/  FSEL R250, R250, -INF , !P6 ;  /* 0xff800000fafa7808 */ /* 0x000fe40007000000 */
[----:B------:R-:W-:Y:S02]  /*7e40*/  FMNMX.FTZ R23, R252, R23, !PT ;  /* 0x00000017fc177209 */ /* 0x000fe40007810000 */
[----:B------:R-:W-:Y:S02]  /*7e50*/  FSEL R246, R246, -INF , !P4 ;  /* 0xff800000f6f67808 */ /* 0x000fe40006000000 */
[----:B------:R-:W-:Y:S02]  /*7e60*/  FMNMX.FTZ R11, R12, R9, !PT ;  /* 0x000000090c0b7209 */ /* 0x000fe40007810000 */
[----:B-----5:R-:W-:Y:S02]  /*7e70*/  FSEL R248, R248, -INF , !P5 ;  /* 0xff800000f8f87808 */ /* 0x020fe40006800000 */
[----:B------:R-:W-:-:S02]  /*7e80*/  FMNMX.FTZ R23, R250, R23, !PT ;  /* 0x00000017fa177209 */ /* 0x000fc40007810000 */
[-C--:B------:R-:W-:Y:S02]  /*7e90*/  ISETP.GE.AND P1, PT, R21, R0.reuse, PT ;  /* 0x000000001500720c */ /* 0x080fe40003f26270 */
[----:B------:R-:W-:Y:S02]  /*7ea0*/  FSEL R244, R244, -INF , !P0 ;  /* 0xff800000f4f47808 */ /* 0x000fe40004000000 */
[----:B------:R-:W-:Y:S02]  /*7eb0*/  FMNMX.FTZ R11, R246, R11, !PT ;  /* 0x0000000bf60b7209 */ /* 0x000fe40007810000 */
[----:B---3--:R-:W-:Y:S02]  /*7ec0*/  FMNMX.FTZ R168, R168, R15, !PT ;  /* 0x0000000fa8a87209 */ /* 0x008fe40007810000 */
[----:B------:R-:W-:Y:S02]  /*7ed0*/  FMNMX.FTZ R166, R248, R23, !PT ;  /* 0x00000017f8a67209 */ /* 0x000fe40007810000 */
[----:B------:R-:W-:Y:S01]  /*7ee0*/  ISETP.GE.AND P0, PT, R19, R0, PT ;  /* 0x000000001300720c */ /* 0x000fe20003f06270 */
[----:B------:R-:W-:Y:S01]  /*7ef0*/  FMUL.FTZ R207, R168, UR25 ;  /* 0x00000019a8cf7c20 */ /* 0x000fe20008410000 */
[----:B----4-:R-:W-:Y:S01]  /*7f00*/  FSEL R242, R242, -INF , !P1 ;  /* 0xff800000f2f27808 */ /* 0x010fe20004800000 */
[----:B------:R-:W1:Y:S01]  /*7f10*/  SHFL.BFLY PT, R9, R166, 0x2, 0x1f ;  /* 0x0c401f00a6097f89 */ /* 0x000e6200000e0000 */
[----:B------:R-:W-:-:S02]  /*7f20*/  FMNMX.FTZ R165, R244, R11, !PT ;  /* 0x0000000bf4a57209 */ /* 0x000fc40007810000 */
[----:B------:R-:W-:Y:S02]  /*7f30*/  FSETP.NEU.FTZ.AND P3, PT, R168, -INF , PT ;  /* 0xff800000a800780b */ /* 0x000fe40003f7d000 */
[----:B--2---:R-:W-:Y:S02]  /*7f40*/  FSEL R178, R178, -INF , !P0 ;  /* 0xff800000b2b27808 */ /* 0x004fe40004000000 */
[----:B------:R-:W-:Y:S02]  /*7f50*/  FMNMX.FTZ R165, R242, R165, !PT ;  /* 0x000000a5f2a57209 */ /* 0x000fe40007810000 */
[----:B------:R-:W-:Y:S02]  /*7f60*/  FSEL R207, R207, RZ, P3 ;  /* 0x000000ffcfcf7208 */ /* 0x000fe40001800000 */
[----:B------:R-:W-:Y:S02]  /*7f70*/  FMNMX.FTZ R165, R178, R165, !PT ;  /* 0x000000a5b2a57209 */ /* 0x000fe40007810000 */
[----:B------:R-:W-:Y:S01]  /*7f80*/  FMNMX.FTZ R167, R167, R26, !PT ;  /* 0x0000001aa7a77209 */ /* 0x000fe20007810000 */
[--C-:B------:R-:W-:Y:S01]  /*7f90*/  FFMA.FTZ R194, R20, UR25, -R207.reuse ;  /* 0x0000001914c27c23 */ /* 0x100fe200080108cf */
[--C-:B------:R-:W-:Y:S01]  /*7fa0*/  FFMA.FTZ R193, R6, UR25, -R207.reuse ;  /* 0x0000001906c17c23 */ /* 0x100fe200080108cf */
[----:B------:R-:W2:Y:S01]  /*7fb0*/  SHFL.BFLY PT, R20, R165, 0x2, 0x1f ;  /* 0x0c401f00a5147f89 */ /* 0x000ea200000e0000 */
[--C-:B------:R-:W-:Y:S01]  /*7fc0*/  FFMA.FTZ R192, R8, UR25, -R207.reuse ;  /* 0x0000001908c07c23 */ /* 0x100fe200080108cf */
[--C-:B------:R-:W-:Y:S01]  /*7fd0*/  FFMA.FTZ R190, R10, UR25, -R207.reuse ;  /* 0x000000190abe7c23 */ /* 0x100fe200080108cf */
[--C-:B------:R-:W-:Y:S01]  /*7fe0*/  FFMA.FTZ R247, R176, UR25, -R207.reuse ;  /* 0x00000019b0f77c23 */ /* 0x100fe200080108cf */
[----:B------:R-:W3:Y:S01]  /*7ff0*/  SHFL.BFLY PT, R26, R167, 0x1, 0x1f ;  /* 0x0c201f00a71a7f89 */ /* 0x000ee200000e0000 */
[----:B------:R-:W-:Y:S01]  /*8000*/  MUFU.EX2 R194, R194 ;  /* 0x000000c200c27308 */ /* 0x000fe20000000800 */
[--C-:B------:R-:W-:Y:S01]  /*8010*/  FFMA.FTZ R206, R206, UR25, -R207.reuse ;  /* 0x00000019cece7c23 */ /* 0x100fe200080108cf */
[----:B------:R-:W-:Y:S01]  /*8020*/  FFMA.FTZ R204, R204, UR25, -R207 ;  /* 0x00000019cccc7c23 */ /* 0x000fe200080108cf */
[----:B-1----:R-:W-:-:S05]  /*8030*/  FMNMX.FTZ R166, R166, R9, !PT ;  /* 0x00000009a6a67209 */ /* 0x002fca0007810000 */
[----:B------:R-:W1:Y:S01]  /*8040*/  SHFL.BFLY PT, R9, R166, 0x1, 0x1f ;  /* 0x0c201f00a6097f89 */ /* 0x000e6200000e0000 */
[----:B------:R-:W-:Y:S08]  /*8050*/  MUFU.EX2 R192, R192 ;  /* 0x000000c000c07308 */ /* 0x000ff00000000800 */
[----:B------:R-:W-:Y:S01]  /*8060*/  MUFU.EX2 R193, R193 ;  /* 0x000000c100c17308 */ /* 0x000fe20000000800 */
[----:B--2---:R-:W-:-:S02]  /*8070*/  FMNMX.FTZ R165, R165, R20, !PT ;  /* 0x00000014a5a57209 */ /* 0x004fc40007810000 */
[----:B---3--:R-:W-:-:S03]  /*8080*/  FMNMX.FTZ R167, R167, R26, !PT ;  /* 0x0000001aa7a77209 */ /* 0x008fc60007810000 */
[----:B------:R-:W2:Y:S02]  /*8090*/  SHFL.BFLY PT, R6, R165, 0x1, 0x1f ;  /* 0x0c201f00a5067f89 */ /* 0x000ea400000e0000 */
[----:B------:R-:W-:Y:S01]  /*80a0*/  MUFU.EX2 R190, R190 ;  /* 0x000000be00be7308 */ /* 0x000fe20000000800 */
[C---:B------:R-:W-:Y:S01]  /*80b0*/  FSETP.NEU.FTZ.AND P2, PT, R167.reuse, -INF , PT ;  /* 0xff800000a700780b */ /* 0x040fe20003f5d000 */
[----:B------:R-:W-:Y:S01]  /*80c0*/  FMUL.FTZ R200, R167, UR25 ;  /* 0x00000019a7c87c20 */ /* 0x000fe20008410000 */
[----:B-1----:R-:W-:-:S05]  /*80d0*/  FMNMX.FTZ R166, R166, R9, !PT ;  /* 0x00000009a6a67209 */ /* 0x002fca0007810000 */
[----:B------:R-:W-:Y:S01]  /*80e0*/  MUFU.EX2 R247, R247 ;  /* 0x000000f700f77308 */ /* 0x000fe20000000800 */
[----:B------:R-:W-:Y:S01]  /*80f0*/  FSEL R200, R200, RZ, P2 ;  /* 0x000000ffc8c87208 */ /* 0x000fe20001000000 */
[----:B------:R-:W-:Y:S01]  /*8100*/  LDSM.16.MT88.4 R8, [R212+0xb000] ;  /* 0x00b00000d408783b */ /* 0x000fe20000004200 */
[C---:B------:R-:W-:Y:S01]  /*8110*/  FSETP.NEU.FTZ.AND P1, PT, R166.reuse, -INF , PT ;  /* 0xff800000a600780b */ /* 0x040fe20003f3d000 */
[----:B------:R-:W-:Y:S02]  /*8120*/  FMUL.FTZ R179, R166, UR25 ;  /* 0x00000019a6b37c20 */ /* 0x000fe40008410000 */
[--C-:B------:R-:W-:Y:S01]  /*8130*/  FFMA.FTZ R189, R5, UR25, -R200.reuse ;  /* 0x0000001905bd7c23 */ /* 0x100fe200080108c8 */
[----:B------:R-:W-:Y:S01]  /*8140*/  FSEL R5, R168, RZ, P3 ;  /* 0x000000ffa8057208 */ /* 0x000fe20001800000 */
[--C-:B------:R-:W-:Y:S01]  /*8150*/  FFMA.FTZ R187, R171, UR25, -R200.reuse ;  /* 0x00000019abbb7c23 */ /* 0x100fe200080108c8 */
[----:B------:R-:W-:Y:S01]  /*8160*/  FSEL R179, R179, RZ, P1 ;  /* 0x000000ffb3b37208 */ /* 0x000fe20000800000 */
[--C-:B------:R-:W-:Y:S01]  /*8170*/  FFMA.FTZ R191, R13, UR25, -R200.reuse ;  /* 0x000000190dbf7c23 */ /* 0x100fe200080108c8 */
[----:B------:R-:W-:Y:S01]  /*8180*/  FFMA.FTZ R188, R7, UR25, -R200 ;  /* 0x0000001907bc7c23 */ /* 0x000fe200080108c8 */
[----:B------:R-:W-:Y:S01]  /*8190*/  FADD.FTZ R5, R240, -R5 ;  /* 0x80000005f0057221 */ /* 0x000fe20000010000 */
[----:B------:R-:W-:Y:S01]  /*81a0*/  FSEL R198, R166, RZ, P1 ;  /* 0x000000ffa6c67208 */ /* 0x000fe20000800000 */
[--C-:B------:R-:W-:Y:S01]  /*81b0*/  FFMA.FTZ R185, R4, UR25, -R179.reuse ;  /* 0x0000001904b97c23 */ /* 0x100fe200080108b3 */
[----:B--2---:R-:W-:Y:S01]  /*81c0*/  FMNMX.FTZ R165, R165, R6, !PT ;  /* 0x00000006a5a57209 */ /* 0x004fe20007810000 */
[--C-:B------:R-:W-:Y:S01]  /*81d0*/  FFMA.FTZ R186, R22, UR25, -R179.reuse ;  /* 0x0000001916ba7c23 */ /* 0x100fe200080108b3 */
[--C-:B------:R-:W-:Y:S01]  /*81e0*/  FFMA.FTZ R171, R16, UR25, -R179.reuse ;  /* 0x0000001910ab7c23 */ /* 0x100fe200080108b3 */
[----:B------:R-:W-:Y:S01]  /*81f0*/  FMUL.FTZ R201, R5, UR25 ;  /* 0x0000001905c97c20 */ /* 0x000fe20008410000 */
[C---:B------:R-:W-:Y:S01]  /*8200*/  FSETP.NEU.FTZ.AND P0, PT, R165.reuse, -INF , PT ;  /* 0xff800000a500780b */ /* 0x040fe20003f1d000 */
[----:B------:R-:W-:Y:S01]  /*8210*/  FMUL.FTZ R177, R165, UR25 ;  /* 0x00000019a5b17c20 */ /* 0x000fe20008410000 */
[----:B------:R-:W-:Y:S01]  /*8220*/  LDSM.16.MT88.4 R20, [R213+0xb000] ;  /* 0x00b00000d514783b */ /* 0x000fe20000004200 */
[----:B------:R-:W-:Y:S01]  /*8230*/  FADD.FTZ R198, R241, -R198 ;  /* 0x800000c6f1c67221 */ /* 0x000fe20000010000 */
[----:B------:R-:W-:Y:S01]  /*8240*/  FSEL R4, R165, RZ, P0 ;  /* 0x000000ffa5047208 */ /* 0x000fe20000000000 */
[----:B------:R-:W-:Y:S01]  /*8250*/  FFMA.FTZ R184, R172, UR25, -R179 ;  /* 0x00000019acb87c23 */ /* 0x000fe200080108b3 */
[----:B------:R-:W-:Y:S01]  /*8260*/  FSEL R177, R177, RZ, P0 ;  /* 0x000000ffb1b17208 */ /* 0x000fe20000000000 */
[----:B------:R-:W-:Y:S01]  /*8270*/  FMUL.FTZ R198, R198, UR25 ;  /* 0x00000019c6c67c20 */ /* 0x000fe20008410000 */
[----:B------:R-:W-:Y:S01]  /*8280*/  MUFU.EX2 R186, R186 ;  /* 0x000000ba00ba7308 */ /* 0x000fe20000000800 */
[----:B------:R-:W-:Y:S01]  /*8290*/  FADD.FTZ R199, R235, -R4 ;  /* 0x80000004ebc77221 */ /* 0x000fe20000010000 */
[----:B------:R-:W-:Y:S01]  /*82a0*/  FSEL R4, R167, RZ, P2 ;  /* 0x000000ffa7047208 */ /* 0x000fe20001000000 */
[--C-:B------:R-:W-:Y:S01]  /*82b0*/  FFMA.FTZ R170, R18, UR25, -R177.reuse ;  /* 0x0000001912aa7c23 */ /* 0x100fe200080108b1 */
[--C-:B------:R-:W-:Y:S01]  /*82c0*/  FFMA.FTZ R169, R14, UR25, -R177.reuse ;  /* 0x000000190ea97c23 */ /* 0x100fe200080108b1 */
[--C-:B------:R-:W-:Y:S01]  /*82d0*/  FFMA.FTZ R164, R24, UR25, -R177.reuse ;  /* 0x0000001918a47c23 */ /* 0x100fe200080108b1 */
[----:B------:R-:W-:Y:S01]  /*82e0*/  FFMA.FTZ R197, R12, UR25, -R177 ;  /* 0x000000190cc57c23 */ /* 0x000fe200080108b1 */
[----:B------:R-:W-:Y:S01]  /*82f0*/  FADD.FTZ R3, R3, -R4 ;  /* 0x8000000403037221 */ /* 0x000fe20000010000 */
[----:B------:R-:W1:Y:S01]  /*8300*/  LDSM.16.MT88.4 R24, [R214+0xa000] ;  /* 0x00a00000d618783b */ /* 0x000e620000004200 */
[----:B------:R-:W-:Y:S01]  /*8310*/  FMUL.FTZ R199, R199, UR25 ;  /* 0x00000019c7c77c20 */ /* 0x000fe20008410000 */
[----:B------:R-:W2:Y:S01]  /*8320*/  MUFU.EX2 R185, R185 ;  /* 0x000000b900b97308 */ /* 0x000ea20000000800 */
[----:B------:R-:W-:Y:S01]  /*8330*/  FMUL.FTZ R3, R3, UR25 ;  /* 0x0000001903037c20 */ /* 0x000fe20008410000 */
[----:B------:R-:W3:Y:S01]  /*8340*/  LDSM.16.MT88.4 R16, [R213+0xa000] ;  /* 0x00a00000d510783b */ /* 0x000ee20000004200 */
[--C-:B------:R-:W-:Y:S01]  /*8350*/  FFMA.FTZ R235, R243, UR25, -R179.reuse ;  /* 0x00000019f3eb7c23 */ /* 0x100fe200080108b3 */
[----:B------:R-:W-:Y:S01]  /*8360*/  FFMA.FTZ R240, R252, UR25, -R179 ;  /* 0x00000019fcf07c23 */ /* 0x000fe200080108b3 */
[--C-:B------:R-:W-:Y:S01]  /*8370*/  FFMA.FTZ R243, R246, UR25, -R177.reuse ;  /* 0x00000019f6f37c23 */ /* 0x100fe200080108b1 */
[----:B------:R-:W4:Y:S01]  /*8380*/  LDSM.16.MT88.4 R12, [R212+0xa000] ;  /* 0x00a00000d40c783b */ /* 0x000f220000004200 */
[----:B------:R-:W-:Y:S01]  /*8390*/  FFMA.FTZ R244, R244, UR25, -R177 ;  /* 0x00000019f4f47c23 */ /* 0x000fe200080108b1 */
[----:B------:R-:W-:Y:S01]  /*83a0*/  MUFU.EX2 R184, R184 ;  /* 0x000000b800b87308 */ /* 0x000fe20000000800 */
[----:B------:R-:W-:Y:S01]  /*83b0*/  FFMA.FTZ R241, R250, UR25, -R179 ;  /* 0x00000019faf17c23 */ /* 0x000fe200080108b3 */
[----:B------:R-:W5:Y:S01]  /*83c0*/  LDSM.16.MT88.4 R4, [R216+0xb000] ;  /* 0x00b00000d804783b */ /* 0x000f620000004200 */
[--C-:B------:R-:W-:Y:S01]  /*83d0*/  FFMA.FTZ R242, R242, UR25, -R177.reuse ;  /* 0x00000019f2f27c23 */ /* 0x100fe200080108b1 */
[----:B------:R-:W-:Y:S01]  /*83e0*/  FFMA.FTZ R245, R178, UR25, -R177 ;  /* 0x00000019b2f57c23 */ /* 0x000fe200080108b1 */
[----:B------:R-:W-:Y:S01]  /*83f0*/  FFMA.FTZ R195, R195, UR25, -R200 ;  /* 0x00000019c3c37c23 */ /* 0x000fe200080108c8 */
[----:B------:R-:W-:Y:S01]  /*8400*/  FFMA.FTZ R179, R248, UR25, -R179 ;  /* 0x00000019f8b37c23 */ /* 0x000fe200080108b3 */
[----:B------:R-:W-:Y:S01]  /*8410*/  PLOP3.LUT P0, PT, PT, PT, UP0, 0x80, 0x0 ;  /* 0x000000000000781c */ /* 0x000fe20003f0f008 */
[----:B------:R-:W1:Y:S01]  /*8420*/  MUFU.EX2 R171, R171 ;  /* 0x000000ab00ab7308 */ /* 0x000e620000000800 */
[----:B--2---:R-:W-:-:S07]  /*8430*/  F2FP.BF16.F32.PACK_AB R172, R185, R186 ;  /* 0x000000bab9ac723e */ /* 0x004fce00000010ff */
[----:B------:R-:W-:Y:S08]  /*8440*/  MUFU.EX2 R170, R170 ;  /* 0x000000aa00aa7308 */ /* 0x000ff00000000800 */
[----:B------:R-:W2:Y:S01]  /*8450*/  MUFU.EX2 R169, R169 ;  /* 0x000000a900a97308 */ /* 0x000ea20000000800 */
[----:B-1----:R-:W-:-:S07]  /*8460*/  F2FP.BF16.F32.PACK_AB R174, R171, R184 ;  /* 0x000000b8abae723e */ /* 0x002fce00000010ff */
[----:B------:R-:W-:Y:S08]  /*8470*/  MUFU.EX2 R164, R164 ;  /* 0x000000a400a47308 */ /* 0x000ff00000000800 */
[----:B------:R-:W1:Y:S01]  /*8480*/  MUFU.EX2 R197, R197 ;  /* 0x000000c500c57308 */ /* 0x000e620000000800 */
[----:B--2---:R-:W-:-:S07]  /*8490*/  F2FP.BF16.F32.PACK_AB R173, R169, R170 ;  /* 0x000000aaa9ad723e */ /* 0x004fce00000010ff */
[----:B------:R-:W2:Y:S08]  /*84a0*/  MUFU.EX2 R198, R198 ;  /* 0x000000c600c67308 */ /* 0x000eb00000000800 */
[----:B------:R-:W3:Y:S01]  /*84b0*/  MUFU.EX2 R199, R199 ;  /* 0x000000c700c77308 */ /* 0x000ee20000000800 */
[----:B-1----:R-:W-:-:S07]  /*84c0*/  F2FP.BF16.F32.PACK_AB R175, R197, R164 ;  /* 0x000000a4c5af723e */ /* 0x002fce00000010ff */
        /* <DEDUP_REMOVED lines=72> */
[----:B------:R-:W-:Y:S01]  /*8950*/  FMUL.FTZ R161, R161, R201 ;  /* 0x000000c9a1a17220 */ /* 0x000fe20000410000 */
[-C--:B--2---:R-:W-:Y:S01]  /*8960*/  FMUL.FTZ R162, R162, R3.reuse ;  /* 0x00000003a2a27220 */ /* 0x084fe20000410000 */
        /* <DEDUP_REMOVED lines=25> */
[-C--:B------:R-:W-:Y:S01]  /*8b00*/  FMUL.FTZ R50, R50, R3.reuse ;  /* 0x0000000332327220 */ /* 0x080fe20000410000 */
[C---:B------:R-:W-:Y:S01]  /*8b10*/  HMMA.16816.F32.BF16 R44, R172.reuse, R18, R44 ;  /* 0x00000012ac2c723c */ /* 0x040fe2000004182c */
[-C--:B------:R-:W-:Y:S01]  /*8b20*/  FMUL.FTZ R51, R51, R3.reuse ;  /* 0x0000000333337220 */ /* 0x080fe20000410000 */
[-C--:B------:R-:W-:Y:S01]  /*8b30*/  FMUL.FTZ R54, R54, R3.reuse ;  /* 0x0000000336367220 */ /* 0x080fe20000410000 */
[----:B------:R-:W-:Y:S01]  /*8b40*/  FMUL.FTZ R55, R55, R3 ;  /* 0x0000000337377220 */ /* 0x000fe20000410000 */
[-C--:B------:R-:W-:Y:S01]  /*8b50*/  FMUL.FTZ R64, R64, R201.reuse ;  /* 0x000000c940407220 */ /* 0x080fe20000410000 */
[----:B------:R-:W-:Y:S01]  /*8b60*/  FMUL.FTZ R65, R65, R201 ;  /* 0x000000c941417220 */ /* 0x000fe20000410000 */
[C---:B----4-:R-:W-:Y:S01]  /*8b70*/  HMMA.16816.F32.BF16 R56, R172.reuse, R12, R56 ;  /* 0x0000000cac38723c */ /* 0x050fe20000041838 */
        /* <DEDUP_REMOVED lines=11> */
[C---:B-----5:R-:W-:Y:S01]  /*8c30*/  HMMA.16816.F32.BF16 R72, R172.reuse, R4, R72 ;  /* 0x00000004ac48723c */ /* 0x060fe20000041848 */
        /* <DEDUP_REMOVED lines=29> */
[----:B------:R-:W-:Y:S01]  /*8e10*/  HMMA.16816.F32.BF16 R108, R172, R22, R108 ;  /* 0x00000016ac6c723c */ /* 0x000fe2000004186c */
[----:B------:R-:W-:Y:S01]  /*8e20*/  FFMA.FTZ R201, R233, R201, R194 ;  /* 0x000000c9e9c97223 */ /* 0x000fe200000100c2 */
[----:B------:R-:W-:Y:S01]  /*8e30*/  FFMA.FTZ R228, R228, R3, R191 ;  /* 0x00000003e4e47223 */ /* 0x000fe200000100bf */
[----:B------:R-:W-:Y:S01]  /*8e40*/  FFMA.FTZ R186, R231, R198, R186 ;  /* 0x000000c6e7ba7223 */ /* 0x000fe200000100ba */
[----:B------:R-:W-:-:S02]  /*8e50*/  FFMA.FTZ R170, R229, R199, R170 ;  /* 0x000000c7e5aa7223 */ /* 0x000fc400000100aa */
[----:B------:R-:W-:Y:S01]  /*8e60*/  HMMA.16816.F32.BF16 R120, R172, R8, R120 ;  /* 0x00000008ac78723c */ /* 0x000fe20000041878 */
[----:B------:R-:W1:Y:S01]  /*8e70*/  MUFU.EX2 R240, R240 ;  /* 0x000000f000f07308 */ /* 0x000e620000000800 */
[----:B------:R-:W-:Y:S01]  /*8e80*/  FADD.FTZ R185, R185, R186 ;  /* 0x000000bab9b97221 */ /* 0x000fe20000010000 */
[----:B------:R-:W-:-:S03]  /*8e90*/  FADD.FTZ R169, R169, R170 ;  /* 0x000000aaa9a97221 */ /* 0x000fc60000010000 */
        /* <DEDUP_REMOVED lines=8> */
[C---:B------:R-:W-:Y:S01]  /*8f20*/  F2FP.BF16.F32.PACK_AB R173, R189.reuse, R191 ;  /* 0x000000bfbdad723e */ /* 0x040fe200000010ff */
[----:B------:R-:W-:Y:S01]  /*8f30*/  FADD.FTZ R189, R189, R228 ;  /* 0x000000e4bdbd7221 */ /* 0x000fe20000010000 */
[----:B------:R-:W-:Y:S01]  /*8f40*/  F2FP.BF16.F32.PACK_AB R174, R190, R193 ;  /* 0x000000c1beae723e */ /* 0x000fe200000010ff */
[----:B------:R-:W2:Y:S01]  /*8f50*/  MUFU.EX2 R244, R244 ;  /* 0x000000f400f47308 */ /* 0x000ea20000000800 */
[----:B------:R-:W-:Y:S01]  /*8f60*/  F2FP.BF16.F32.PACK_AB R175, R187, R188 ;  /* 0x000000bcbbaf723e */ /* 0x000fe200000010ff */
[----:B------:R-:W-:Y:S01]  /*8f70*/  FADD.FTZ R193, R193, R192 ;  /* 0x000000c0c1c17221 */ /* 0x000fe20000010000 */
[----:B------:R-:W-:Y:S01]  /*8f80*/  FADD.FTZ R188, R188, R189 ;  /* 0x000000bdbcbc7221 */ /* 0x000fe20000010000 */
[----:B-1----:R-:W-:Y:S01]  /*8f90*/  F2FP.BF16.F32.PACK_AB R176, R240, R235 ;  /* 0x000000ebf0b0723e */ /* 0x002fe200000010ff */
[----:B------:R-:W-:Y:S01]  /*8fa0*/  FADD.FTZ R235, R235, R184 ;  /* 0x000000b8ebeb7221 */ /* 0x000fe20000010000 */
[----:B------:R-:W-:Y:S01]  /*8fb0*/  FADD.FTZ R190, R190, R193 ;  /* 0x000000c1bebe7221 */ /* 0x000fe20000010000 */
[----:B------:R-:W-:Y:S01]  /*8fc0*/  FADD.FTZ R187, R187, R188 ;  /* 0x000000bcbbbb7221 */ /* 0x000fe20000010000 */
[----:B------:R-:W-:Y:S01]  /*8fd0*/  HMMA.16816.F32.BF16 R160, R172, R32, R160 ;  /* 0x00000020aca0723c */ /* 0x000fe200000418a0 */
[----:B------:R-:W-:Y:S01]  /*8fe0*/  MUFU.EX2 R206, R206 ;  /* 0x000000ce00ce7308 */ /* 0x000fe20000000800 */
[----:B------:R-:W-:-:S04]  /*8ff0*/  FADD.FTZ R240, R240, R235 ;  /* 0x000000ebf0f07221 */ /* 0x000fc80000010000 */
[C---:B------:R-:W-:Y:S01]  /*9000*/  HMMA.16816.F32.BF16 R148, R172.reuse, R34, R148 ;  /* 0x00000022ac94723c */ /* 0x040fe20000041894 */
[----:B------:R-:W1:Y:S02]  /*9010*/  LDSM.16.MT88.4 R32, [R216+0xa800] ;  /* 0x00a80000d820783b */ /* 0x000e640000004200 */
[----:B------:R-:W3:Y:S01]  /*9020*/  MUFU.EX2 R241, R241 ;  /* 0x000000f100f17308 */ /* 0x000ee20000000800 */
[C---:B--2---:R-:W-:Y:S01]  /*9030*/  F2FP.BF16.F32.PACK_AB R177, R244.reuse, R243 ;  /* 0x000000f3f4b1723e */ /* 0x044fe200000010ff */
[----:B------:R-:W-:Y:S01]  /*9040*/  FADD.FTZ R243, R243, R164 ;  /* 0x000000a4f3f37221 */ /* 0x000fe20000010000 */
[C---:B------:R-:W-:Y:S03]  /*9050*/  HMMA.16816.F32.BF16 R144, R172.reuse, R24, R144 ;  /* 0x00000018ac90723c */ /* 0x040fe60000041890 */
[----:B------:R-:W-:Y:S02]  /*9060*/  FADD.FTZ R243, R244, R243 ;  /* 0x000000f3f4f37221 */ /* 0x000fe40000010000 */
[----:B------:R-:W2:Y:S01]  /*9070*/  MUFU.EX2 R246, R179 ;  /* 0x000000b300f67308 */ /* 0x000ea20000000800 */
[C---:B------:R-:W-:Y:S01]  /*9080*/  HMMA.16816.F32.BF16 R132, R172.reuse, R26, R132 ;  /* 0x0000001aac84723c */ /* 0x040fe20000041884 */
[----:B------:R-:W-:Y:S05]  /*9090*/  LDSM.16.MT88.4 R24, [R213+0xa800] ;  /* 0x00a80000d518783b */ /* 0x000fea0000004200 */
[----:B------:R-:W-:Y:S01]  /*90a0*/  HMMA.16816.F32.BF16 R36, R172, R16, R36 ;  /* 0x00000010ac24723c */ /* 0x000fe20000041824 */
[----:B------:R-:W-:Y:S01]  /*90b0*/  MUFU.EX2 R242, R242 ;  /* 0x000000f200f27308 */ /* 0x000fe20000000800 */
[----:B---3--:R-:W-:-:S04]  /*90c0*/  FADD.FTZ R231, R241, R240 ;  /* 0x000000f0f1e77221 */ /* 0x008fc80000010000 */
[C---:B------:R-:W-:Y:S01]  /*90d0*/  HMMA.16816.F32.BF16 R48, R172.reuse, R18, R48 ;  /* 0x00000012ac30723c */ /* 0x040fe20000041830 */
[----:B------:R-:W-:Y:S02]  /*90e0*/  LDSM.16.MT88.4 R16, [R216+0xb800] ;  /* 0x00b80000d810783b */ /* 0x000fe40000004200 */
[----:B------:R-:W3:Y:S01]  /*90f0*/  MUFU.EX2 R245, R245 ;  /* 0x000000f500f57308 */ /* 0x000ee20000000800 */
[C---:B--2---:R-:W-:Y:S01]  /*9100*/  F2FP.BF16.F32.PACK_AB R178, R246.reuse, R241 ;  /* 0x000000f1f6b2723e */ /* 0x044fe200000010ff */
[----:B------:R-:W-:Y:S01]  /*9110*/  FADD.FTZ R231, R246, R231 ;  /* 0x000000e7f6e77221 */ /* 0x000fe20000010000 */
[C---:B------:R-:W-:Y:S05]  /*9120*/  HMMA.16816.F32.BF16 R52, R172.reuse, R12, R52 ;  /* 0x0000000cac34723c */ /* 0x040fea0000041834 */
[----:B------:R-:W-:Y:S01]  /*9130*/  MUFU.EX2 R204, R204 ;  /* 0x000000cc00cc7308 */ /* 0x000fe20000000800 */
[C---:B------:R-:W-:Y:S01]  /*9140*/  HMMA.16816.F32.BF16 R64, R172.reuse, R14, R64 ;  /* 0x0000000eac40723c */ /* 0x040fe20000041840 */
[----:B------:R-:W-:Y:S05]  /*9150*/  LDSM.16.MT88.4 R12, [R214+0xb800] ;  /* 0x00b80000d60c783b */ /* 0x000fea0000004200 */
[----:B------:R-:W-:Y:S01]  /*9160*/  HMMA.16816.F32.BF16 R68, R172, R4, R68 ;  /* 0x00000004ac44723c */ /* 0x000fe20000041844 */
[----:B------:R-:W-:Y:S01]  /*9170*/  MUFU.EX2 R195, R195 ;  /* 0x000000c300c37308 */ /* 0x000fe20000000800 */
[----:B---3--:R-:W-:Y:S01]  /*9180*/  F2FP.BF16.F32.PACK_AB R179, R245, R242 ;  /* 0x000000f2f5b3723e */ /* 0x008fe200000010ff */
[----:B------:R-:W-:-:S03]  /*9190*/  FADD.FTZ R242, R242, R243 ;  /* 0x000000f3f2f27221 */ /* 0x000fc60000010000 */
[----:B------:R-:W-:Y:S01]  /*91a0*/  HMMA.16816.F32.BF16 R80, R172, R6, R80 ;  /* 0x00000006ac50723c */ /* 0x000fe20000041850 */
[----:B------:R-:W-:Y:S01]  /*91b0*/  LDSM.16.MT88.4 R4, [R212+0xb800] ;  /* 0x00b80000d404783b */ /* 0x000fe20000004200 */
[----:B------:R-:W-:-:S04]  /*91c0*/  FADD.FTZ R229, R245, R242 ;  /* 0x000000f2f5e57221 */ /* 0x000fc80000010000 */
[C---:B------:R-:W-:Y:S06]  /*91d0*/  HMMA.16816.F32.BF16 R84, R172.reuse, R28, R84 ;  /* 0x0000001cac54723c */ /* 0x040fec0000041854 */
[C---:B------:R-:W-:Y:S01]  /*91e0*/  HMMA.16816.F32.BF16 R96, R172.reuse, R30, R96 ;  /* 0x0000001eac60723c */ /* 0x040fe20000041860 */
[----:B------:R-:W2:Y:S05]  /*91f0*/  LDSM.16.MT88.4 R28, [R214+0xa800] ;  /* 0x00a80000d61c783b */ /* 0x000eaa0000004200 */
[C---:B------:R-:W-:Y:S06]  /*9200*/  HMMA.16816.F32.BF16 R100, R172.reuse, R20, R100 ;  /* 0x00000014ac64723c */ /* 0x040fec0000041864 */
[C---:B------:R-:W-:Y:S01]  /*9210*/  HMMA.16816.F32.BF16 R112, R172.reuse, R22, R112 ;  /* 0x00000016ac70723c */ /* 0x040fe20000041870 */
[----:B------:R-:W3:Y:S05]  /*9220*/  LDSM.16.MT88.4 R20, [R212+0xa800] ;  /* 0x00a80000d414783b */ /* 0x000eea0000004200 */
[C---:B------:R-:W-:Y:S06]  /*9230*/  HMMA.16816.F32.BF16 R116, R172.reuse, R8, R116 ;  /* 0x00000008ac74723c */ /* 0x040fec0000041874 */
[----:B------:R-:W-:Y:S01]  /*9240*/  HMMA.16816.F32.BF16 R128, R172, R10, R128 ;  /* 0x0000000aac80723c */ /* 0x000fe20000041880 */
[----:B------:R-:W4:Y:S05]  /*9250*/  LDSM.16.MT88.4 R8, [R213+0xb800] ;  /* 0x00b80000d508783b */ /* 0x000f2a0000004200 */
[C---:B-1----:R-:W-:Y:S01]  /*9260*/  HMMA.16816.F32.BF16 R156, R176.reuse, R32, R156 ;  /* 0x00000020b09c723c */ /* 0x042fe2000004189c */
[----:B------:R-:W-:Y:S01]  /*9270*/  FFMA.FTZ R172, R202, UR25, -R207 ;  /* 0x00000019caac7c23 */ /* 0x000fe200080108cf */
[--C-:B------:R-:W-:Y:S01]  /*9280*/  FFMA.FTZ R202, R205, UR25, -R200.reuse ;  /* 0x00000019cdca7c23 */ /* 0x100fe200080108c8 */
[--C-:B------:R-:W-:Y:S01]  /*9290*/  FFMA.FTZ R207, R196, UR25, -R200.reuse ;  /* 0x00000019c4cf7c23 */ /* 0x100fe200080108c8 */
[----:B------:R-:W-:Y:S01]  /*92a0*/  FFMA.FTZ R196, R203, UR25, -R200 ;  /* 0x00000019cbc47c23 */ /* 0x000fe200080108c8 */
[----:B------:R1:W5:Y:S01]  /*92b0*/  MUFU.EX2 R205, R172 ;  /* 0x000000ac00cd7308 */ /* 0x0003620000000800 */
[C---:B------:R-:W-:Y:S06]  /*92c0*/  HMMA.16816.F32.BF16 R152, R176.reuse, R34, R152 ;  /* 0x00000022b098723c */ /* 0x040fec0000041898 */
[C---:B--2---:R-:W-:Y:S01]  /*92d0*/  HMMA.16816.F32.BF16 R140, R176.reuse, R28, R140 ;  /* 0x0000001cb08c723c */ /* 0x044fe2000004188c */
[----:B------:R-:W-:Y:S05]  /*92e0*/  MUFU.EX2 R202, R202 ;  /* 0x000000ca00ca7308 */ /* 0x000fea0000000800 */
[C---:B------:R-:W-:Y:S03]  /*92f0*/  HMMA.16816.F32.BF16 R136, R176.reuse, R30, R136 ;  /* 0x0000001eb088723c */ /* 0x040fe60000041888 */
[----:B------:R-:W2:Y:S01]  /*9300*/  MUFU.EX2 R207, R207 ;  /* 0x000000cf00cf7308 */ /* 0x000ea20000000800 */
[C---:B-1----:R-:W-:Y:S01]  /*9310*/  F2FP.BF16.F32.PACK_AB R172, R206.reuse, R247 ;  /* 0x000000f7ceac723e */ /* 0x042fe200000010ff */
[----:B------:R-:W-:Y:S01]  /*9320*/  FADD.FTZ R247, R247, R190 ;  /* 0x000000bef7f77221 */ /* 0x000fe20000010000 */
[----:B-----5:R-:W-:Y:S01]  /*9330*/  F2FP.BF16.F32.PACK_AB R174, R205, R204 ;  /* 0x000000cccdae723e */ /* 0x020fe200000010ff */
[----:B------:R-:W-:Y:S02]  /*9340*/  HMMA.16816.F32.BF16 R40, R176, R24, R40 ;  /* 0x00000018b028723c */ /* 0x000fe40000041828 */
[----:B------:R-:W-:-:S02]  /*9350*/  FADD.FTZ R247, R206, R247 ;  /* 0x000000f7cef77221 */ /* 0x000fc40000010000 */
[----:B------:R-:W1:Y:S02]  /*9360*/  MUFU.EX2 R196, R196 ;  /* 0x000000c400c47308 */ /* 0x000e640000000800 */
[----:B------:R-:W-:Y:S01]  /*9370*/  FADD.FTZ R204, R204, R247 ;  /* 0x000000f7cccc7221 */ /* 0x000fe20000010000 */
[C---:B------:R-:W-:Y:S03]  /*9380*/  HMMA.16816.F32.BF16 R44, R176.reuse, R26, R44 ;  /* 0x0000001ab02c723c */ /* 0x040fe6000004182c */
[----:B------:R-:W-:Y:S01]  /*9390*/  FADD.FTZ R233, R205, R204 ;  /* 0x000000cccde97221 */ /* 0x000fe20000010000 */
[C---:B--2---:R-:W-:Y:S01]  /*93a0*/  F2FP.BF16.F32.PACK_AB R173, R207.reuse, R202 ;  /* 0x000000cacfad723e */ /* 0x044fe200000010ff */
[----:B------:R-:W-:Y:S01]  /*93b0*/  FADD.FTZ R202, R202, R187 ;  /* 0x000000bbcaca7221 */ /* 0x000fe20000010000 */
[----:B---3--:R-:W-:Y:S03]  /*93c0*/  HMMA.16816.F32.BF16 R56, R176, R20, R56 ;  /* 0x00000014b038723c */ /* 0x008fe60000041838 */
[----:B------:R-:W-:Y:S01]  /*93d0*/  FADD.FTZ R202, R207, R202 ;  /* 0x000000cacfca7221 */ /* 0x000fe20000010000 */
[----:B-1----:R-:W-:-:S03]  /*93e0*/  F2FP.BF16.F32.PACK_AB R175, R196, R195 ;  /* 0x000000c3c4af723e */ /* 0x002fc600000010ff */
[----:B------:R-:W-:Y:S01]  /*93f0*/  FADD.FTZ R195, R195, R202 ;  /* 0x000000cac3c37221 */ /* 0x000fe20000010000 */
[----:B------:R-:W-:Y:S03]  /*9400*/  HMMA.16816.F32.BF16 R60, R176, R22, R60 ;  /* 0x00000016b03c723c */ /* 0x000fe6000004183c */
[----:B------:R-:W-:-:S03]  /*9410*/  FADD.FTZ R228, R196, R195 ;  /* 0x000000c3c4e47221 */ /* 0x000fc60000010000 */
        /* <DEDUP_REMOVED lines=28> */
[----:B------:R-:W-:Y:S01]  /*95e0*/  BAR.SYNC.DEFER_BLOCKING 0x0 ;  /* 0x0000000000007b1d */ /* 0x000fe20000010000 */
[----:B------:R-:W-:Y:S01]  /*95f0*/  IMAD.U32 R3, RZ, RZ, UR4 ;  /* 0x00000004ff037e24 */ /* 0x000fe2000f8e00ff */
[C---:B------:R-:W-:Y:S01]  /*9600*/  IADD3 R248, P5, R238.reuse, -UR4, RZ ;  /* 0x80000004eef87c10 */ /* 0x040fe2000ffbe0ff */
[----:B------:R-:W-:Y:S01]  /*9610*/  UIADD3 UR24, UR20, -0x4, URZ ;  /* 0xfffffffc14187890 */ /* 0x000fe2000fffe03f */
[----:B------:R-:W-:Y:S01]  /*9620*/  IADD3 R4, P4, P3, R238, 0x80, -R5 ;  /* 0x00000080ee047810 */ /* 0x000fe20007b9e805 */
[----:B------:R-:W-:Y:S01]  /*9630*/  UISETP.NE.AND UP0, UPT, UR20, 0x4, UPT ;  /* 0x000000041400788c */ /* 0x000fe2000bf05270 */
[C---:B------:R-:W-:Y:S02]  /*9640*/  IADD3 R246, P2, R236.reuse, -UR4, RZ ;  /* 0x80000004ecf67c10 */ /* 0x040fe4000ff5e0ff */
[----:B------:R-:W-:Y:S02]  /*9650*/  IADD3 R6, P1, P0, R236, 0x80, -R3 ;  /* 0x00000080ec067810 */ /* 0x000fe4000783e803 */
[----:B------:R-:W-:-:S02]  /*9660*/  IADD3.X R249, R239, ~UR8, RZ, P5, !PT ;  /* 0x80000008eff97c10 */ /* 0x000fc4000affe4ff */
        /* <DEDUP_REMOVED lines=19> */
[----:B------:R-:W5:Y:S04]  /*97a0*/  LDSM.16.M88.4 R200, [R215+0x8000] ;  /* 0x00800000d7c8783b */ /* 0x000f680000000200 */
[----:B-1----:R-:W1:Y:S01]  /*97b0*/  LDSM.16.M88.4 R4, [R218] ;  /* 0x00000000da04783b */ /* 0x002e620000000200 */
        /* <DEDUP_REMOVED lines=13> */
[C---:B------:R-:W-:Y:S06]  /*9890*/  HMMA.16816.F32.BF16 R188, R16.reuse, R240, R188 ;  /* 0x000000f010bc723c */ /* 0x040fec00000418bc */
[-C--:B------:R-:W-:Y:S06]  /*98a0*/  HMMA.16816.F32.BF16 R184, R16, R242.reuse, R184 ;  /* 0x000000f210b8723c */ /* 0x080fec00000418b8 */
[----:B------:R-:W-:Y:S01]  /*98b0*/  HMMA.16816.F32.BF16 R176, R20, R242, R176 ;  /* 0x000000f214b0723c */ /* 0x000fe200000418b0 */
[----:B------:R-:W-:Y:S05]  /*98c0*/  LDSM.16.M88.4 R240, [R221+0x9800] ;  /* 0x00980000ddf0783b */ /* 0x000fea0000000200 */
[C---:B------:R-:W-:Y:S06]  /*98d0*/  HMMA.16816.F32.BF16 R32, R16.reuse, R236, R32 ;  /* 0x000000ec1020723c */ /* 0x040fec0000041820 */
[----:B------:R-:W-:Y:S01]  /*98e0*/  HMMA.16816.F32.BF16 R28, R16, R238, R28 ;  /* 0x000000ee101c723c */ /* 0x000fe2000004181c */
[----:B------:R-:W3:Y:S05]  /*98f0*/  LDSM.16.M88.4 R16, [R217] ;  /* 0x00000000d910783b */ /* 0x000eea0000000200 */
[C---:B------:R-:W-:Y:S06]  /*9900*/  HMMA.16816.F32.BF16 R172, R20.reuse, R236, R172 ;  /* 0x000000ec14ac723c */ /* 0x040fec00000418ac */
[----:B------:R-:W-:Y:S01]  /*9910*/  HMMA.16816.F32.BF16 R204, R20, R238, R204 ;  /* 0x000000ee14cc723c */ /* 0x000fe200000418cc */
[----:B------:R-:W-:Y:S04]  /*9920*/  LDSM.16.M88.4 R236, [R222+0x4000] ;  /* 0x00400000deec783b */ /* 0x000fe80000000200 */
[----:B------:R-:W-:Y:S01]  /*9930*/  LDSM.16.M88.4 R20, [R210+0x800] ;  /* 0x00080000d214783b */ /* 0x000fe20000000200 */
[-C--:B------:R-:W-:Y:S06]  /*9940*/  HMMA.16816.F32.BF16 R188, R8, R200.reuse, R188 ;  /* 0x000000c808bc723c */ /* 0x080fec00000418bc */
[----:B-1----:R-:W-:Y:S06]  /*9950*/  HMMA.16816.F32.BF16 R12, R4, R200, R12 ;  /* 0x000000c8040c723c */ /* 0x002fec000004180c */
[-C--:B------:R-:W-:Y:S06]  /*9960*/  HMMA.16816.F32.BF16 R184, R8, R202.reuse, R184 ;  /* 0x000000ca08b8723c */ /* 0x080fec00000418b8 */
[----:B------:R-:W-:Y:S01]  /*9970*/  HMMA.16816.F32.BF16 R176, R4, R202, R176 ;  /* 0x000000ca04b0723c */ /* 0x000fe200000418b0 */
[----:B------:R-:W-:Y:S05]  /*9980*/  LDSM.16.M88.4 R200, [R220+0x4000] ;  /* 0x00400000dcc8783b */ /* 0x000fea0000000200 */
[C---:B--2---:R-:W-:Y:S06]  /*9990*/  HMMA.16816.F32.BF16 R32, R8.reuse, R192, R32 ;  /* 0x000000c00820723c */ /* 0x044fec0000041820 */
[----:B------:R-:W-:Y:S01]  /*99a0*/  HMMA.16816.F32.BF16 R28, R8, R194, R28 ;  /* 0x000000c2081c723c */ /* 0x000fe2000004181c */
[----:B------:R-:W1:Y:S05]  /*99b0*/  LDSM.16.M88.4 R8, [R221+0x9000] ;  /* 0x00900000dd08783b */ /* 0x000e6a0000000200 */
[C---:B------:R-:W-:Y:S06]  /*99c0*/  HMMA.16816.F32.BF16 R172, R4.reuse, R192, R172 ;  /* 0x000000c004ac723c */ /* 0x040fec00000418ac */
[----:B------:R-:W-:Y:S01]  /*99d0*/  HMMA.16816.F32.BF16 R204, R4, R194, R204 ;  /* 0x000000c204cc723c */ /* 0x000fe200000418cc */
[----:B------:R-:W2:Y:S04]  /*99e0*/  LDSM.16.M88.4 R4, [R222+0x6000] ;  /* 0x00600000de04783b */ /* 0x000ea80000000200 */
[----:B------:R-:W4:Y:S01]  /*99f0*/  LDSM.16.M88.4 R192, [R209] ;  /* 0x00000000d1c0783b */ /* 0x000f220000000200 */
[-C--:B---3--:R-:W-:Y:S06]  /*9a00*/  HMMA.16816.F32.BF16 R12, R16, R196.reuse, R12 ;  /* 0x000000c4100c723c */ /* 0x088fec000004180c */
[C---:B------:R-:W-:Y:S06]  /*9a10*/  HMMA.16816.F32.BF16 R188, R24.reuse, R196, R188 ;  /* 0x000000c418bc723c */ /* 0x040fec00000418bc */
[-C--:B------:R-:W-:Y:S06]  /*9a20*/  HMMA.16816.F32.BF16 R184, R24, R198.reuse, R184 ;  /* 0x000000c618b8723c */ /* 0x080fec00000418b8 */
[----:B------:R-:W-:Y:S01]  /*9a30*/  HMMA.16816.F32.BF16 R176, R16, R198, R176 ;  /* 0x000000c610b0723c */ /* 0x000fe200000418b0 */
[----:B------:R-:W3:Y:S05]  /*9a40*/  LDSM.16.M88.4 R196, [R220+0x6000] ;  /* 0x00600000dcc4783b */ /* 0x000eea0000000200 */
[----:B-1----:R-:W-:Y:S06]  /*9a50*/  HMMA.16816.F32.BF16 R12, R236, R8, R12 ;  /* 0x00000008ec0c723c */ /* 0x002fec000004180c */
[----:B------:R-:W-:Y:S06]  /*9a60*/  HMMA.16816.F32.BF16 R172, R16, R20, R172 ;  /* 0x0000001410ac723c */ /* 0x000fec00000418ac */
[C---:B--2---:R-:W-:Y:S06]  /*9a70*/  HMMA.16816.F32.BF16 R188, R4.reuse, R8, R188 ;  /* 0x0000000804bc723c */ /* 0x044fec00000418bc */
[-C--:B------:R-:W-:Y:S06]  /*9a80*/  HMMA.16816.F32.BF16 R184, R4, R10.reuse, R184 ;  /* 0x0000000a04b8723c */ /* 0x080fec00000418b8 */
[----:B------:R-:W-:Y:S01]  /*9a90*/  HMMA.16816.F32.BF16 R176, R236, R10, R176 ;  /* 0x0000000aecb0723c */ /* 0x000fe200000418b0 */
[----:B------:R-:W-:Y:S05]  /*9aa0*/  LDSM.16.M88.4 R8, [R217+0x4000] ;  /* 0x00400000d908783b */ /* 0x000fea0000000200 */
[C---:B------:R-:W-:Y:S06]  /*9ab0*/  HMMA.16816.F32.BF16 R32, R24.reuse, R20, R32 ;  /* 0x000000141820723c */ /* 0x040fec0000041820 */
[-C--:B------:R-:W-:Y:S01]  /*9ac0*/  HMMA.16816.F32.BF16 R28, R24, R22.reuse, R28 ;  /* 0x00000016181c723c */ /* 0x080fe2000004181c */
[----:B------:R-:W-:Y:S05]  /*9ad0*/  LDSM.16.M88.4 R24, [R218+0x4000] ;  /* 0x00400000da18783b */ /* 0x000fea0000000200 */
[----:B------:R-:W-:Y:S01]  /*9ae0*/  HMMA.16816.F32.BF16 R204, R16, R22, R204 ;  /* 0x0000001610cc723c */ /* 0x000fe200000418cc */
[----:B------:R-:W1:Y:S04]  /*9af0*/  LDSM.16.M88.4 R16, [R215+0x9000] ;  /* 0x00900000d710783b */ /* 0x000e680000000200 */
[----:B------:R-:W2:Y:S01]  /*9b00*/  LDSM.16.M88.4 R20, [R218+0x6000] ;  /* 0x00600000da14783b */ /* 0x000ea20000000200 */
[-C--:B----4-:R-:W-:Y:S06]  /*9b10*/  HMMA.16816.F32.BF16 R12, R200, R192.reuse, R12 ;  /* 0x000000c0c80c723c */ /* 0x090fec000004180c */
[C---:B---3--:R-:W-:Y:S06]  /*9b20*/  HMMA.16816.F32.BF16 R188, R196.reuse, R192, R188 ;  /* 0x000000c0c4bc723c */ /* 0x048fec00000418bc */
[-C--:B------:R-:W-:Y:S06]  /*9b30*/  HMMA.16816.F32.BF16 R184, R196, R194.reuse, R184 ;  /* 0x000000c2c4b8723c */ /* 0x080fec00000418b8 */
[----:B------:R-:W-:Y:S01]  /*9b40*/  HMMA.16816.F32.BF16 R176, R200, R194, R176 ;  /* 0x000000c2c8b0723c */ /* 0x000fe200000418b0 */
[----:B------:R-:W3:Y:S05]  /*9b50*/  LDSM.16.M88.4 R192, [R208] ;  /* 0x00000000d0c0783b */ /* 0x000eea0000000200 */
[-C--:B------:R-:W-:Y:S06]  /*9b60*/  HMMA.16816.F32.BF16 R172, R236, R240.reuse, R172 ;  /* 0x000000f0ecac723c */ /* 0x080fec00000418ac */
[C---:B------:R-:W-:Y:S06]  /*9b70*/  HMMA.16816.F32.BF16 R32, R4.reuse, R240, R32 ;  /* 0x000000f00420723c */ /* 0x040fec0000041820 */
[-C--:B------:R-:W-:Y:S01]  /*9b80*/  HMMA.16816.F32.BF16 R28, R4, R242.reuse, R28 ;  /* 0x000000f2041c723c */ /* 0x080fe2000004181c */
[----:B------:R-:W4:Y:S05]  /*9b90*/  LDSM.16.M88.4 R4, [R210+0x1000] ;  /* 0x00100000d204783b */ /* 0x000f2a0000000200 */
[----:B------:R-:W-:Y:S01]  /*9ba0*/  HMMA.16816.F32.BF16 R236, R236, R242, R204 ;  /* 0x000000f2ecec723c */ /* 0x000fe200000418cc */
[----:B------:R-:W5:Y:S05]  /*9bb0*/  LDSM.16.M88.4 R204, [R217+0x6000] ;  /* 0x00600000d9cc783b */ /* 0x000f6a0000000200 */
[-C--:B-1----:R-:W-:Y:S06]  /*9bc0*/  HMMA.16816.F32.BF16 R12, R24, R16.reuse, R12 ;  /* 0x00000010180c723c */ /* 0x082fec000004180c */
[C---:B--2---:R-:W-:Y:S06]  /*9bd0*/  HMMA.16816.F32.BF16 R188, R20.reuse, R16, R188 ;  /* 0x0000001014bc723c */ /* 0x044fec00000418bc */
[-C--:B------:R-:W-:Y:S06]  /*9be0*/  HMMA.16816.F32.BF16 R184, R20, R18.reuse, R184 ;  /* 0x0000001214b8723c */ /* 0x080fec00000418b8 */
[----:B------:R-:W-:Y:S01]  /*9bf0*/  HMMA.16816.F32.BF16 R176, R24, R18, R176 ;  /* 0x0000001218b0723c */ /* 0x000fe200000418b0 */
[----:B------:R-:W1:Y:S05]  /*9c00*/  LDSM.16.M88.4 R16, [R215+0x9800] ;  /* 0x00980000d710783b */ /* 0x000e6a0000000200 */
[C---:B---3--:R-:W-:Y:S06]  /*9c10*/  HMMA.16816.F32.BF16 R172, R200.reuse, R192, R172 ;  /* 0x000000c0c8ac723c */ /* 0x048fec00000418ac */
[----:B------:R-:W-:Y:S06]  /*9c20*/  HMMA.16816.F32.BF16 R236, R200, R194, R236 ;  /* 0x000000c2c8ec723c */ /* 0x000fec00000418ec */
[-C--:B----4-:R-:W-:Y:S06]  /*9c30*/  HMMA.16816.F32.BF16 R12, R8, R4.reuse, R12 ;  /* 0x00000004080c723c */ /* 0x090fec000004180c */
[C---:B-----5:R-:W-:Y:S06]  /*9c40*/  HMMA.16816.F32.BF16 R188, R204.reuse, R4, R188 ;  /* 0x00000004ccbc723c */ /* 0x060fec00000418bc */
[-C--:B------:R-:W-:Y:S06]  /*9c50*/  HMMA.16816.F32.BF16 R184, R204, R6.reuse, R184 ;  /* 0x00000006ccb8723c */ /* 0x080fec00000418b8 */
[----:B------:R-:W-:Y:S01]  /*9c60*/  HMMA.16816.F32.BF16 R176, R8, R6, R176 ;  /* 0x0000000608b0723c */ /* 0x000fe200000418b0 */
[----:B------:R-:W2:Y:S01]  /*9c70*/  LDSM.16.M88.4 R4, [R210+0x1800] ;  /* 0x00180000d204783b */ /* 0x000ea20000000200 */
[----:B------:R-:W-:-:S04]  /*9c80*/  DEPBAR.LE SB0, 0x0 ;  /* 0x000080000000791a */ /* 0x000fc80000000000 */
[----:B------:R-:W-:Y:S01]  /*9c90*/  HMMA.16816.F32.BF16 R32, R196, R192, R32 ;  /* 0x000000c0c420723c */ /* 0x000fe20000041820 */
[----:B------:R-:W-:Y:S01]  /*9ca0*/  FMUL.FTZ R13, R13, UR21 ;  /* 0x000000150d0d7c20 */ /* 0x000fe20008410000 */
[----:B------:R-:W-:Y:S01]  /*9cb0*/  FMUL.FTZ R164, R15, UR21 ;  /* 0x000000150fa47c20 */ /* 0x000fe20008410000 */
[----:B------:R-:W-:Y:S01]  /*9cc0*/  FMUL.FTZ R3, R12, UR21 ;  /* 0x000000150c037c20 */ /* 0x000fe20008410000 */
[----:B------:R-:W-:Y:S02]  /*9cd0*/  FMUL.FTZ R12, R14, UR21 ;  /* 0x000000150e0c7c20 */ /* 0x000fe40008410000 */
[C---:B-1----:R-:W-:Y:S01]  /*9ce0*/  HMMA.16816.F32.BF16 R172, R24.reuse, R16, R172 ;  /* 0x0000001018ac723c */ /* 0x042fe200000418ac */
[----:B------:R-:W1:Y:S01]  /*9cf0*/  MUFU.TANH R13, R13 ;  /* 0x0000000d000d7308 */ /* 0x000e620000002400 */
[----:B------:R-:W-:Y:S01]  /*9d00*/  FMUL.FTZ R170, R189, UR21 ;  /* 0x00000015bdaa7c20 */ /* 0x000fe20008410000 */
[----:B------:R-:W-:Y:S01]  /*9d10*/  FMUL.FTZ R169, R191, UR21 ;  /* 0x00000015bfa97c20 */ /* 0x000fe20008410000 */
[----:B------:R-:W-:Y:S01]  /*9d20*/  FMUL.FTZ R15, R188, UR21 ;  /* 0x00000015bc0f7c20 */ /* 0x000fe20008410000 */
[----:B------:R-:W-:Y:S01]  /*9d30*/  FMUL.FTZ R14, R190, UR21 ;  /* 0x00000015be0e7c20 */ /* 0x000fe20008410000 */
[----:B------:R-:W-:Y:S01]  /*9d40*/  HMMA.16816.F32.BF16 R236, R24, R18, R236 ;  /* 0x0000001218ec723c */ /* 0x000fe200000418ec */
[----:B------:R-:W-:-:S02]  /*9d50*/  FMUL.FTZ R186, R186, UR21 ;  /* 0x00000015baba7c20 */ /* 0x000fc40008410000 */
[----:B------:R-:W3:Y:S03]  /*9d60*/  MUFU.TANH R164, R164 ;  /* 0x000000a400a47308 */ /* 0x000ee60000002400 */
[----:B------:R-:W-:Y:S01]  /*9d70*/  HMMA.16816.F32.BF16 R28, R196, R194, R28 ;  /* 0x000000c2c41c723c */ /* 0x000fe2000004181c */
[----:B------:R-:W-:Y:S01]  /*9d80*/  FMUL.FTZ R171, R176, UR21 ;  /* 0x00000015b0ab7c20 */ /* 0x000fe20008410000 */
[----:B------:R-:W-:Y:S01]  /*9d90*/  FMUL.FTZ R176, R177, UR21 ;  /* 0x00000015b1b07c20 */ /* 0x000fe20008410000 */
[----:B------:R-:W-:Y:S01]  /*9da0*/  FMUL.FTZ R177, R178, UR21 ;  /* 0x00000015b2b17c20 */ /* 0x000fe20008410000 */
[----:B------:R-:W-:Y:S01]  /*9db0*/  FMUL.FTZ R178, R179, UR21 ;  /* 0x00000015b3b27c20 */ /* 0x000fe20008410000 */
[----:B------:R-:W-:Y:S01]  /*9dc0*/  FMUL.FTZ R179, R184, UR21 ;  /* 0x00000015b8b37c20 */ /* 0x000fe20008410000 */
[----:B------:R-:W-:Y:S01]  /*9dd0*/  HMMA.16816.F32.BF16 R32, R20, R16, R32 ;  /* 0x000000101420723c */ /* 0x000fe20000041820 */
[----:B------:R-:W-:Y:S06]  /*9de0*/  MUFU.TANH R3, R3 ;  /* 0x0000000300037308 */ /* 0x000fec0000002400 */
[----:B------:R-:W-:Y:S01]  /*9df0*/  FMUL.FTZ R16, R185, UR21 ;  /* 0x00000015b9107c20 */ /* 0x000fe20008410000 */
[----:B------:R-:W-:Y:S01]  /*9e00*/  FMUL.FTZ R17, R187, UR21 ;  /* 0x00000015bb117c20 */ /* 0x000fe20008410000 */
[----:B------:R-:W4:Y:S01]  /*9e10*/  MUFU.TANH R179, R179 ;  /* 0x000000b300b37308 */ /* 0x000f220000002400 */
[C---:B--2---:R-:W-:Y:S06]  /*9e20*/  HMMA.16816.F32.BF16 R172, R8.reuse, R4, R172 ;  /* 0x0000000408ac723c */ /* 0x044fec00000418ac */
[----:B------:R-:W-:Y:S01]  /*9e30*/  HMMA.16816.F32.BF16 R236, R8, R6, R236 ;  /* 0x0000000608ec723c */ /* 0x000fe200000418ec */
[----:B------:R-:W2:Y:S05]  /*9e40*/  MUFU.TANH R176, R176 ;  /* 0x000000b000b07308 */ /* 0x000eaa0000002400 */
[----:B------:R-:W-:Y:S03]  /*9e50*/  HMMA.16816.F32.BF16 R28, R20, R18, R28 ;  /* 0x00000012141c723c */ /* 0x000fe6000004181c */
[----:B------:R-:W5:Y:S03]  /*9e60*/  MUFU.TANH R170, R170 ;  /* 0x000000aa00aa7308 */ /* 0x000f660000002400 */
        /* <DEDUP_REMOVED lines=12> */
[----:B------:R-:W5:Y:S01]  /*9f30*/  MUFU.TANH R18, R172 ;  /* 0x000000ac00127308 */ /* 0x000f620000002400 */
[----:B------:R-:W-:Y:S01]  /*9f40*/  ISETP.GE.AND P4, PT, R5, R230, PT ;  /* 0x000000e60500720c */ /* 0x000fe20003f86270 */
[----:B------:R-:W-:Y:S01]  /*9f50*/  VIADD R11, R19, 0x18 ;  /* 0x00000018130b7836 */ /* 0x000fe20000000000 */
[----:B-1----:R-:W-:Y:S01]  /*9f60*/  FSEL R8, R13, -INF , !P1 ;  /* 0xff8000000d087808 */ /* 0x002fe20004800000 */
[----:B------:R-:W-:Y:S01]  /*9f70*/  VIADD R13, R19, 0x9 ;  /* 0x00000009130d7836 */ /* 0x000fe20000000000 */
[-C--:B------:R-:W-:Y:S01]  /*9f80*/  ISETP.GE.AND P0, PT, R9, R2.reuse, PT ;  /* 0x000000020900720c */ /* 0x080fe20003f06270 */
[----:B------:R-:W-:Y:S01]  /*9f90*/  HMMA.16816.F32.BF16 R28, R204, R6, R28 ;  /* 0x00000006cc1c723c */ /* 0x000fe2000004181c */
[C---:B------:R-:W-:Y:S01]  /*9fa0*/  ISETP.GE.AND P6, PT, R5.reuse, R2, PT ;  /* 0x000000020500720c */ /* 0x040fe20003fc6270 */
[----:B------:R-:W1:Y:S01]  /*9fb0*/  MUFU.TANH R202, R202 ;  /* 0x000000ca00ca7308 */ /* 0x000e620000002400 */
[----:B------:R-:W-:Y:S01]  /*9fc0*/  ISETP.GE.AND P2, PT, R5, R0, PT ;  /* 0x000000000500720c */ /* 0x000fe20003f46270 */
[----:B------:R-:W-:Y:S01]  /*9fd0*/  FMUL.FTZ R200, R237, UR21 ;  /* 0x00000015edc87c20 */ /* 0x000fe20008410000 */
[----:B---3--:R-:W-:Y:S01]  /*9fe0*/  FSEL R5, R164, -INF , !P4 ;  /* 0xff800000a4057808 */ /* 0x008fe20006000000 */
[----:B------:R-:W-:Y:S01]  /*9ff0*/  FMUL.FTZ R191, R238, UR21 ;  /* 0x00000015eebf7c20 */ /* 0x000fe20008410000 */
[-C--:B------:R-:W-:Y:S01]  /*a000*/  ISETP.GE.AND P4, PT, R19, R232.reuse, PT ;  /* 0x000000e81300720c */ /* 0x080fe20003f86270 */
[----:B------:R-:W-:Y:S01]  /*a010*/  FMUL.FTZ R175, R175, UR21 ;  /* 0x00000015afaf7c20 */ /* 0x000fe20008410000 */
[----:B----4-:R-:W-:Y:S01]  /*a020*/  FSEL R6, R179, -INF , !P0 ;  /* 0xff800000b3067808 */ /* 0x010fe20004000000 */
[----:B------:R-:W3:Y:S01]  /*a030*/  MUFU.TANH R178, R178 ;  /* 0x000000b200b27308 */ /* 0x000ee20000002400 */
[-C--:B------:R-:W-:Y:S01]  /*a040*/  ISETP.GE.AND P0, PT, R13, R232.reuse, PT ;  /* 0x000000e80d00720c */ /* 0x080fe20003f06270 */
[----:B------:R-:W-:Y:S01]  /*a050*/  FMUL.FTZ R32, R32, UR21 ;  /* 0x0000001520207c20 */ /* 0x000fe20008410000 */
[----:B------:R-:W-:Y:S01]  /*a060*/  FSEL R20, R3, -INF , !P4 ;  /* 0xff80000003147808 */ /* 0x000fe20006000000 */
[----:B------:R-:W-:Y:S01]  /*a070*/  FMUL.FTZ R33, R33, UR21 ;  /* 0x0000001521217c20 */ /* 0x000fe20008410000 */
[----:B--2---:R-:W-:Y:S01]  /*a080*/  FSEL R176, R176, -INF , !P0 ;  /* 0xff800000b0b07808 */ /* 0x004fe20004000000 */
[----:B------:R-:W-:Y:S01]  /*a090*/  FMUL.FTZ R34, R34, UR21 ;  /* 0x0000001522227c20 */ /* 0x000fe20008410000 */
[-C--:B------:R-:W-:Y:S01]  /*a0a0*/  ISETP.GE.AND P0, PT, R21, R232.reuse, PT ;  /* 0x000000e81500720c */ /* 0x080fe20003f06270 */
[----:B------:R-:W2:Y:S01]  /*a0b0*/  MUFU.TANH R177, R177 ;  /* 0x000000b100b17308 */ /* 0x000ea20000002400 */
[----:B------:R-:W-:-:S02]  /*a0c0*/  ISETP.GE.AND P5, PT, R9, R232, PT ;  /* 0x000000e80900720c */ /* 0x000fc40003fa6270 */
[----:B------:R-:W-:Y:S02]  /*a0d0*/  FMNMX.FTZ R3, R168, R20, !PT ;  /* 0x00000014a8037209 */ /* 0x000fe40007810000 */
[----:B-----5:R-:W-:Y:S02]  /*a0e0*/  FSEL R4, R170, -INF , !P6 ;  /* 0xff800000aa047808 */ /* 0x020fe40007000000 */
[----:B------:R-:W-:Y:S01]  /*a0f0*/  FSEL R170, R18, -INF , !P0 ;  /* 0xff80000012aa7808 */ /* 0x000fe20004000000 */
[----:B------:R-:W4:Y:S01]  /*a100*/  MUFU.TANH R203, R173 ;  /* 0x000000ad00cb7308 */ /* 0x000f220000002400 */
[----:B------:R-:W-:Y:S02]  /*a110*/  FSEL R10, R171, -INF , !P5 ;  /* 0xff800000ab0a7808 */ /* 0x000fe40006800000 */
[----:B------:R-:W-:Y:S02]  /*a120*/  FMNMX.FTZ R3, R8, R3, !PT ;  /* 0x0000000308037209 */ /* 0x000fe40007810000 */
[----:B------:R-:W-:-:S02]  /*a130*/  ISETP.GE.AND P0, PT, R11, R232, PT ;  /* 0x000000e80b00720c */ /* 0x000fc40003f06270 */
[C---:B------:R-:W-:Y:S01]  /*a140*/  ISETP.GE.AND P3, PT, R9.reuse, R230, PT ;  /* 0x000000e60900720c */ /* 0x040fe20003f66270 */
[----:B------:R-:W5:Y:S01]  /*a150*/  MUFU.TANH R200, R200 ;  /* 0x000000c800c87308 */ /* 0x000f620000002400 */
[----:B------:R-:W-:Y:S01]  /*a160*/  ISETP.GE.AND P1, PT, R9, R0, PT ;  /* 0x000000000900720c */ /* 0x000fe20003f26270 */
[----:B------:R-:W-:Y:S01]  /*a170*/  VIADD R9, R19, 0x11 ;  /* 0x0000001113097836 */ /* 0x000fe20000000000 */
[----:B------:R-:W-:Y:S02]  /*a180*/  ISETP.GE.AND P4, PT, R13, R230, PT ;  /* 0x000000e60d00720c */ /* 0x000fe40003f86270 */
[----:B------:R-:W-:Y:S02]  /*a190*/  FMNMX.FTZ R3, R10, R3, !PT ;  /* 0x000000030a037209 */ /* 0x000fe40007810000 */
[----:B-1----:R-:W-:Y:S01]  /*a1a0*/  FSEL R202, R202, -INF , !P0 ;  /* 0xff800000caca7808 */ /* 0x002fe20004000000 */
[----:B------:R-:W1:Y:S01]  /*a1b0*/  MUFU.TANH R12, R12 ;  /* 0x0000000c000c7308 */ /* 0x000e620000002400 */
[----:B------:R-:W-:-:S02]  /*a1c0*/  PLOP3.LUT P0, PT, PT, PT, UP0, 0x80, 0x0 ;  /* 0x000000000000781c */ /* 0x000fc40003f0f008 */
[----:B---3--:R-:W-:Y:S02]  /*a1d0*/  FSEL R7, R178, -INF , !P4 ;  /* 0xff800000b2077808 */ /* 0x008fe40006000000 */
[----:B--2---:R-:W-:Y:S02]  /*a1e0*/  FSEL R177, R177, -INF , !P3 ;  /* 0xff800000b1b17808 */ /* 0x004fe40005800000 */
[----:B------:R-:W-:Y:S01]  /*a1f0*/  ISETP.GE.AND P4, PT, R9, R232, PT ;  /* 0x000000e80900720c */ /* 0x000fe20003f86270 */
[----:B------:R-:W2:Y:S01]  /*a200*/  MUFU.TANH R15, R15 ;  /* 0x0000000f000f7308 */ /* 0x000ea20000002400 */
[----:B------:R-:W-:Y:S02]  /*a210*/  FMNMX.FTZ R3, R176, R3, !PT ;  /* 0x00000003b0037209 */ /* 0x000fe40007810000 */
[C---:B------:R-:W-:Y:S02]  /*a220*/  ISETP.GE.AND P6, PT, R19.reuse, R230, PT ;  /* 0x000000e61300720c */ /* 0x040fe40003fc6270 */
[----:B------:R-:W-:-:S02]  /*a230*/  ISETP.GE.AND P5, PT, R19, R2, PT ;  /* 0x000000021300720c */ /* 0x000fc40003fa6270 */
[C---:B------:R-:W-:Y:S01]  /*a240*/  ISETP.GE.AND P3, PT, R19.reuse, R0, PT ;  /* 0x000000001300720c */ /* 0x040fe20003f66270 */
[----:B------:R-:W3:Y:S01]  /*a250*/  MUFU.TANH R14, R14 ;  /* 0x0000000e000e7308 */ /* 0x000ee20000002400 */
[----:B------:R-:W-:Y:S01]  /*a260*/  VIADD R19, R19, 0x19 ;  /* 0x0000001913137836 */ /* 0x000fe20000000000 */
[----:B----4-:R-:W-:Y:S02]  /*a270*/  FSEL R203, R203, -INF , !P4 ;  /* 0xff800000cbcb7808 */ /* 0x010fe40006000000 */
[----:B------:R-:W-:Y:S02]  /*a280*/  FMNMX.FTZ R18, R170, R3, !PT ;  /* 0x00000003aa127209 */ /* 0x000fe40007810000 */
[----:B------:R-:W-:Y:S02]  /*a290*/  ISETP.GE.AND P4, PT, R19, R232, PT ;  /* 0x000000e81300720c */ /* 0x000fe40003f86270 */
[----:B------:R-:W4:Y:S01]  /*a2a0*/  MUFU.TANH R169, R169 ;  /* 0x000000a900a97308 */ /* 0x000f220000002400 */
[----:B------:R-:W-:-:S02]  /*a2b0*/  FMNMX.FTZ R235, R203, R18, !PT ;  /* 0x00000012cbeb7209 */ /* 0x000fc40007810000 */
[----:B-----5:R-:W-:Y:S02]  /*a2c0*/  FSEL R200, R200, -INF , !P4 ;  /* 0xff800000c8c87808 */ /* 0x020fe40006000000 */
[----:B------:R-:W-:Y:S02]  /*a2d0*/  ISETP.GE.AND P4, PT, R13, R2, PT ;  /* 0x000000020d00720c */ /* 0x000fe40003f86270 */
[----:B------:R-:W-:Y:S01]  /*a2e0*/  FMNMX.FTZ R235, R202, R235, !PT ;  /* 0x000000ebcaeb7209 */ /* 0x000fe20007810000 */
[----:B------:R-:W1:Y:S08]  /*a2f0*/  MUFU.TANH R16, R16 ;  /* 0x0000001000107308 */ /* 0x000e700000002400 */
        /* <DEDUP_REMOVED lines=33> */
.L_x_1183:
[----:B------:R-:W-:Y:S01]  /*a510*/  ISETP.GE.AND P0, PT, R13, R0, PT ;  /* 0x000000000d00720c */ /* 0x000fe20003f06270 */
[----:B------:R-:W-:Y:S01]  /*a520*/  FMUL.FTZ R199, R239, UR21 ;  /* 0x00000015efc77c20 */ /* 0x000fe20008410000 */
[----:B-1----:R-:W-:Y:S01]  /*a530*/  FSEL R13, R12, -INF , !P6 ;  /* 0xff8000000c0d7808 */ /* 0x002fe20007000000 */
[----:B------:R-:W-:Y:S01]  /*a540*/  FMUL.FTZ R28, R28, UR21 ;  /* 0x000000151c1c7c20 */ /* 0x000fe20008410000 */
[----:B------:R-:W-:Y:S01]  /*a550*/  FSEL R16, R16, -INF , !P4 ;  /* 0xff80000010107808 */ /* 0x000fe20006000000 */
[----:B------:R-:W-:Y:S01]  /*a560*/  FMUL.FTZ R35, R35, UR21 ;  /* 0x0000001523237c20 */ /* 0x000fe20008410000 */
[----:B------:R-:W-:Y:S01]  /*a570*/  FMNMX.FTZ R18, R167, R13, !PT ;  /* 0x0000000da7127209 */ /* 0x000fe20007810000 */
[----:B------:R-:W1:Y:S01]  /*a580*/  MUFU.TANH R199, R199 ;  /* 0x000000c700c77308 */ /* 0x000e620000002400 */
[----:B------:R-:W-:Y:S01]  /*a590*/  ISETP.GE.AND P4, PT, R21, R230, PT ;  /* 0x000000e61500720c */ /* 0x000fe20003f86270 */
[----:B------:R-:W-:Y:S01]  /*a5a0*/  FMUL.FTZ R29, R29, UR21 ;  /* 0x000000151d1d7c20 */ /* 0x000fe20008410000 */
[----:B------:R-:W-:Y:S01]  /*a5b0*/  FMNMX.FTZ R18, R5, R18, !PT ;  /* 0x0000001205127209 */ /* 0x000fe20007810000 */
[----:B------:R-:W-:Y:S01]  /*a5c0*/  FMUL.FTZ R206, R30, UR21 ;  /* 0x000000151ece7c20 */ /* 0x000fe20008410000 */
[----:B------:R-:W-:Y:S01]  /*a5d0*/  FMNMX.FTZ R235, R200, R235, !PT ;  /* 0x000000ebc8eb7209 */ /* 0x000fe20007810000 */
[----:B------:R-:W-:Y:S01]  /*a5e0*/  FMUL.FTZ R31, R31, UR21 ;  /* 0x000000151f1f7c20 */ /* 0x000fe20008410000 */
[----:B------:R-:W-:Y:S01]  /*a5f0*/  FMNMX.FTZ R18, R177, R18, !PT ;  /* 0x00000012b1127209 */ /* 0x000fe20007810000 */
[----:B------:R-:W-:Y:S01]  /*a600*/  MUFU.TANH R238, R34 ;  /* 0x0000002200ee7308 */ /* 0x000fe20000002400 */
[----:B------:R-:W-:Y:S01]  /*a610*/  ISETP.GE.AND P6, PT, R9, R230, PT ;  /* 0x000000e60900720c */ /* 0x000fe20003fc6270 */
[----:B------:R-:W3:Y:S01]  /*a620*/  SHFL.BFLY PT, R12, R235, 0x2, 0x1f ;  /* 0x0c401f00eb0c7f89 */ /* 0x000ee200000e0000 */
[----:B------:R-:W-:Y:S01]  /*a630*/  FSEL R201, R201, -INF , !P4 ;  /* 0xff800000c9c97808 */ /* 0x000fe20006000000 */
[----:B------:R-:W-:Y:S01]  /*a640*/  UISETP.GE.AND UP0, UPT, UR20, 0x5, UPT ;  /* 0x000000051400788c */ /* 0x000fe2000bf06270 */
[----:B------:R-:W-:-:S02]  /*a650*/  FMNMX.FTZ R18, R7, R18, !PT ;  /* 0x0000001207127209 */ /* 0x000fc40007810000 */
[----:B------:R-:W-:Y:S01]  /*a660*/  ISETP.GE.AND P4, PT, R11, R230, PT ;  /* 0x000000e60b00720c */ /* 0x000fe20003f86270 */
[----:B------:R-:W4:Y:S01]  /*a670*/  MUFU.TANH R242, R28 ;  /* 0x0000001c00f27308 */ /* 0x000f220000002400 */
[----:B------:R-:W-:Y:S02]  /*a680*/  FSEL R192, R192, -INF , !P6 ;  /* 0xff800000c0c07808 */ /* 0x000fe40007000000 */
[----:B------:R-:W-:Y:S02]  /*a690*/  FMNMX.FTZ R3, R201, R18, !PT ;  /* 0x00000012c9037209 */ /* 0x000fe40007810000 */
[----:B--2---:R-:W-:Y:S02]  /*a6a0*/  FSEL R22, R15, -INF , !P5 ;  /* 0xff8000000f167808 */ /* 0x004fe40006800000 */
[----:B------:R-:W-:Y:S01]  /*a6b0*/  FSEL R191, R191, -INF , !P4 ;  /* 0xff800000bfbf7808 */ /* 0x000fe20006000000 */
[----:B------:R2:W-:Y:S01]  /*a6c0*/  MUFU.TANH R236, R35 ;  /* 0x0000002300ec7308 */ /* 0x0005e20000002400 */
[----:B------:R-:W-:-:S02]  /*a6d0*/  ISETP.GE.AND P5, PT, R19, R230, PT ;  /* 0x000000e61300720c */ /* 0x000fc40003fa6270 */
[----:B------:R-:W-:Y:S02]  /*a6e0*/  FMNMX.FTZ R18, R192, R3, !PT ;  /* 0x00000003c0127209 */ /* 0x000fe40007810000 */
[----:B-1----:R-:W-:Y:S02]  /*a6f0*/  FSEL R199, R199, -INF , !P5 ;  /* 0xff800000c7c77808 */ /* 0x002fe40006800000 */
[----:B------:R-:W-:Y:S01]  /*a700*/  FMNMX.FTZ R18, R191, R18, !PT ;  /* 0x00000012bf127209 */ /* 0x000fe20007810000 */
[----:B------:R-:W1:Y:S01]  /*a710*/  MUFU.TANH R240, R29 ;  /* 0x0000001d00f07308 */ /* 0x000e620000002400 */
[----:B------:R-:W-:Y:S02]  /*a720*/  FMNMX.FTZ R245, R166, R22, !PT ;  /* 0x00000016a6f57209 */ /* 0x000fe40007810000 */
[----:B------:R-:W-:Y:S02]  /*a730*/  FMNMX.FTZ R3, R199, R18, !PT ;  /* 0x00000012c7037209 */ /* 0x000fe40007810000 */
[----:B------:R-:W-:-:S02]  /*a740*/  FMNMX.FTZ R245, R4, R245, !PT ;  /* 0x000000f504f57209 */ /* 0x000fc40007810000 */
[----:B------:R-:W-:Y:S01]  /*a750*/  FSEL R18, R14, -INF , !P3 ;  /* 0xff8000000e127808 */ /* 0x000fe20005800000 */
[----:B------:R-:W5:Y:S01]  /*a760*/  MUFU.TANH R206, R206 ;  /* 0x000000ce00ce7308 */ /* 0x000f620000002400 */
[----:B------:R-:W-:Y:S01]  /*a770*/  ISETP.GE.AND P6, PT, R21, R2, PT ;  /* 0x000000021500720c */ /* 0x000fe20003fc6270 */
[----:B------:R-:W-:Y:S01]  /*a780*/  SHFL.BFLY PT, R30, R3, 0x2, 0x1f ;  /* 0x0c401f00031e7f89 */ /* 0x000fe200000e0000 */
[----:B------:R-:W-:Y:S02]  /*a790*/  FMNMX.FTZ R245, R6, R245, !PT ;  /* 0x000000f506f57209 */ /* 0x000fe40007810000 */
[----:B------:R-:W-:Y:S01]  /*a7a0*/  FSEL R14, R169, -INF , !P2 ;  /* 0xff800000a90e7808 */ /* 0x000fe20005000000 */
[----:B--2---:R-:W-:Y:S01]  /*a7b0*/  LDSM.16.MT88.4 R32, [R216+0xa000] ;  /* 0x00a00000d820783b */ /* 0x004fe20000004200 */
[----:B------:R-:W-:Y:S01]  /*a7c0*/  FMNMX.FTZ R15, R165, R18, !PT ;  /* 0x00000012a50f7209 */ /* 0x000fe20007810000 */
[----:B------:R-:W2:Y:S01]  /*a7d0*/  MUFU.TANH R204, R31 ;  /* 0x0000001f00cc7308 */ /* 0x000ea20000002400 */
[----:B------:R-:W-:-:S02]  /*a7e0*/  ISETP.GE.AND P5, PT, R9, R2, PT ;  /* 0x000000020900720c */ /* 0x000fc40003fa6270 */
[----:B------:R-:W-:Y:S02]  /*a7f0*/  FSEL R252, R252, -INF , !P6 ;  /* 0xff800000fcfc7808 */ /* 0x000fe40007000000 */
[----:B------:R-:W-:Y:S02]  /*a800*/  FMNMX.FTZ R245, R16, R245, !PT ;  /* 0x000000f510f57209 */ /* 0x000fe40007810000 */
[----:B------:R-:W-:Y:S02]  /*a810*/  FSEL R24, R24, -INF , !P1 ;  /* 0xff80000018187808 */ /* 0x000fe40004800000 */
[----:B------:R-:W-:Y:S02]  /*a820*/  FMNMX.FTZ R15, R14, R15, !PT ;  /* 0x0000000f0e0f7209 */ /* 0x000fe40007810000 */
[----:B---3--:R-:W-:Y:S02]  /*a830*/  FMNMX.FTZ R235, R235, R12, !PT ;  /* 0x0000000cebeb7209 */ /* 0x008fe40007810000 */
[----:B------:R-:W-:-:S02]  /*a840*/  ISETP.GE.AND P4, PT, R21, R0, PT ;  /* 0x000000001500720c */ /* 0x000fc40003f86270 */
[----:B------:R-:W-:Y:S01]  /*a850*/  ISETP.GE.AND P6, PT, R11, R2, PT ;  /* 0x000000020b00720c */ /* 0x000fe20003fc6270 */
[----:B------:R-:W3:Y:S01]  /*a860*/  SHFL.BFLY PT, R28, R235, 0x1, 0x1f ;  /* 0x0c201f00eb1c7f89 */ /* 0x000ee200000e0000 */
[----:B------:R-:W-:Y:S02]  /*a870*/  FSEL R250, R250, -INF , !P5 ;  /* 0xff800000fafa7808 */ /* 0x000fe40006800000 */
[----:B------:R-:W-:Y:S02]  /*a880*/  FMNMX.FTZ R245, R252, R245, !PT ;  /* 0x000000f5fcf57209 */ /* 0x000fe40007810000 */
[----:B------:R-:W-:Y:S02]  /*a890*/  FSEL R12, R17, -INF , !P0 ;  /* 0xff800000110c7808 */ /* 0x000fe40004000000 */
[----:B------:R-:W-:Y:S02]  /*a8a0*/  FMNMX.FTZ R15, R24, R15, !PT ;  /* 0x0000000f180f7209 */ /* 0x000fe40007810000 */
[----:B------:R-:W-:-:S02]  /*a8b0*/  ISETP.GE.AND P0, PT, R9, R0, PT ;  /* 0x000000000900720c */ /* 0x000fc40003f06270 */
[----:B------:R-:W-:Y:S02]  /*a8c0*/  ISETP.GE.AND P5, PT, R19, R2, PT ;  /* 0x000000021300720c */ /* 0x000fe40003fa6270 */
[----:B----4-:R-:W-:Y:S02]  /*a8d0*/  FSEL R242, R242, -INF , !P6 ;  /* 0xff800000f2f27808 */ /* 0x010fe40007000000 */
[----:B------:R-:W-:Y:S02]  /*a8e0*/  FMNMX.FTZ R245, R250, R245, !PT ;  /* 0x000000f5faf57209 */ /* 0x000fe40007810000 */
[----:B------:R-:W-:Y:S02]  /*a8f0*/  FSEL R238, R238, -INF , !P4 ;  /* 0xff800000eeee7808 */ /* 0x000fe40006000000 */
[----:B------:R-:W-:Y:S02]  /*a900*/  FMNMX.FTZ R9, R12, R15, !PT ;  /* 0x0000000f0c097209 */ /* 0x000fe40007810000 */
[----:B-1----:R-:W-:-:S02]  /*a910*/  FSEL R240, R240, -INF , !P5 ;  /* 0xff800000f0f07808 */ /* 0x002fc40006800000 */
[----:B------:R-:W-:Y:S02]  /*a920*/  FMNMX.FTZ R245, R242, R245, !PT ;  /* 0x000000f5f2f57209 */ /* 0x000fe40007810000 */
[-C--:B------:R-:W-:Y:S02]  /*a930*/  ISETP.GE.AND P1, PT, R11, R0.reuse, PT ;  /* 0x000000000b00720c */ /* 0x080fe40003f26270 */
[----:B------:R-:W-:Y:S02]  /*a940*/  FSEL R236, R236, -INF , !P0 ;  /* 0xff800000ecec7808 */ /* 0x000fe40004000000 */
[----:B------:R-:W-:Y:S02]  /*a950*/  FMNMX.FTZ R9, R238, R9, !PT ;  /* 0x00000009ee097209 */ /* 0x000fe40007810000 */
[----:B------:R-:W-:Y:S02]  /*a960*/  FMNMX.FTZ R245, R240, R245, !PT ;  /* 0x000000f5f0f57209 */ /* 0x000fe40007810000 */
[----:B------:R-:W-:-:S02]  /*a970*/  ISETP.GE.AND P0, PT, R19, R0, PT ;  /* 0x000000001300720c */ /* 0x000fc40003f06270 */
[----:B-----5:R-:W-:Y:S01]  /*a980*/  FSEL R206, R206, -INF , !P1 ;  /* 0xff800000cece7808 */ /* 0x020fe20004800000 */
[----:B------:R-:W1:Y:S01]  /*a990*/  SHFL.BFLY PT, R26, R245, 0x2, 0x1f ;  /* 0x0c401f00f51a7f89 */ /* 0x000e6200000e0000 */
[----:B------:R-:W-:Y:S02]  /*a9a0*/  FMNMX.FTZ R9, R236, R9, !PT ;  /* 0x00000009ec097209 */ /* 0x000fe40007810000 */
[----:B--2---:R-:W-:Y:S02]  /*a9b0*/  FSEL R204, R204, -INF , !P0 ;  /* 0xff800000cccc7808 */ /* 0x004fe40004000000 */
[----:B------:R-:W-:Y:S02]  /*a9c0*/  FMNMX.FTZ R9, R206, R9, !PT ;  /* 0x00000009ce097209 */ /* 0x000fe40007810000 */
[----:B---3--:R-:W-:Y:S02]  /*a9d0*/  FMNMX.FTZ R235, R235, R28, !PT ;  /* 0x0000001cebeb7209 */ /* 0x008fe40007810000 */
[----:B------:R-:W-:-:S02]  /*a9e0*/  FMNMX.FTZ R244, R204, R9, !PT ;  /* 0x00000009ccf47209 */ /* 0x000fc40007810000 */
[C---:B------:R-:W-:Y:S01]  /*a9f0*/  FSETP.NEU.FTZ.AND P3, PT, R235.reuse, -INF , PT ;  /* 0xff800000eb00780b */ /* 0x040fe20003f7d000 */
[----:B------:R-:W-:Y:S01]  /*aa00*/  FMUL.FTZ R205, R235, UR25 ;  /* 0x00000019ebcd7c20 */ /* 0x000fe20008410000 */
[----:B------:R-:W-:Y:S01]  /*aa10*/  FMNMX.FTZ R3, R3, R30, !PT ;  /* 0x0000001e03037209 */ /* 0x000fe20007810000 */
[----:B------:R-:W2:Y:S03]  /*aa20*/  SHFL.BFLY PT, R9, R244, 0x2, 0x1f ;  /* 0x0c401f00f4097f89 */ /* 0x000ea600000e0000 */
[----:B------:R-:W-:Y:S01]  /*aa30*/  FSEL R205, R205, RZ, P3 ;  /* 0x000000ffcdcd7208 */ /* 0x000fe20001800000 */
[----:B------:R-:W3:Y:S04]  /*aa40*/  SHFL.BFLY PT, R28, R3, 0x1, 0x1f ;  /* 0x0c201f00031c7f89 */ /* 0x000ee800000e0000 */
[--C-:B------:R-:W-:Y:S01]  /*aa50*/  FFMA.FTZ R188, R8, UR25, -R205.reuse ;  /* 0x0000001908bc7c23 */ /* 0x100fe200080108cd */
[--C-:B------:R-:W-:Y:S01]  /*aa60*/  FFMA.FTZ R186, R176, UR25, -R205.reuse ;  /* 0x00000019b0ba7c23 */ /* 0x100fe200080108cd */
[----:B-1----:R-:W-:Y:S01]  /*aa70*/  FMNMX.FTZ R245, R245, R26, !PT ;  /* 0x0000001af5f57209 */ /* 0x002fe20007810000 */
[--C-:B------:R-:W-:Y:S01]  /*aa80*/  FFMA.FTZ R190, R20, UR25, -R205.reuse ;  /* 0x0000001914be7c23 */ /* 0x100fe200080108cd */
[--C-:B------:R-:W-:Y:S01]  /*aa90*/  FFMA.FTZ R189, R10, UR25, -R205.reuse ;  /* 0x000000190abd7c23 */ /* 0x100fe200080108cd */
[--C-:B------:R-:W-:Y:S01]  /*aaa0*/  FFMA.FTZ R203, R203, UR25, -R205.reuse ;  /* 0x00000019cbcb7c23 */ /* 0x100fe200080108cd */
[----:B------:R-:W-:Y:S01]  /*aab0*/  MUFU.EX2 R188, R188 ;  /* 0x000000bc00bc7308 */ /* 0x000fe20000000800 */
[----:B------:R-:W1:Y:S01]  /*aac0*/  SHFL.BFLY PT, R8, R245, 0x1, 0x1f ;  /* 0x0c201f00f5087f89 */ /* 0x000e6200000e0000 */
[----:B------:R-:W-:-:S06]  /*aad0*/  FFMA.FTZ R202, R202, UR25, -R205 ;  /* 0x00000019caca7c23 */ /* 0x000fcc00080108cd */
[----:B------:R-:W-:Y:S01]  /*aae0*/  MUFU.EX2 R190, R190 ;  /* 0x000000be00be7308 */ /* 0x000fe20000000800 */
[----:B--2---:R-:W-:Y:S02]  /*aaf0*/  FMNMX.FTZ R244, R244, R9, !PT ;  /* 0x00000009f4f47209 */ /* 0x004fe40007810000 */
[----:B---3--:R-:W-:-:S03]  /*ab00*/  FMNMX.FTZ R3, R3, R28, !PT ;  /* 0x0000001c03037209 */ /* 0x008fc60007810000 */
[----:B------:R-:W2:Y:S02]  /*ab10*/  SHFL.BFLY PT, R9, R244, 0x1, 0x1f ;  /* 0x0c201f00f4097f89 */ /* 0x000ea400000e0000 */
[----:B------:R-:W-:Y:S01]  /*ab20*/  MUFU.EX2 R189, R189 ;  /* 0x000000bd00bd7308 */ /* 0x000fe20000000800 */
[C---:B------:R-:W-:Y:S01]  /*ab30*/  FSETP.NEU.FTZ.AND P2, PT, R3.reuse, -INF , PT ;  /* 0xff8000000300780b */ /* 0x040fe20003f5d000 */
[----:B------:R-:W-:Y:S01]  /*ab40*/  FMUL.FTZ R196, R3, UR25 ;  /* 0x0000001903c47c20 */ /* 0x000fe20008410000 */
[----:B------:R-:W-:Y:S04]  /*ab50*/  LDSM.16.MT88.4 R28, [R214+0xb000] ;  /* 0x00b00000d61c783b */ /* 0x000fe80000004200 */
[----:B------:R-:W-:Y:S01]  /*ab60*/  FSEL R196, R196, RZ, P2 ;  /* 0x000000ffc4c47208 */ /* 0x000fe20001000000 */
[----:B------:R-:W-:Y:S01]  /*ab70*/  MUFU.EX2 R186, R186 ;  /* 0x000000ba00ba7308 */ /* 0x000fe20000000800 */
[----:B-1----:R-:W-:-:S03]  /*ab80*/  FMNMX.FTZ R245, R245, R8, !PT ;  /* 0x00000008f5f57209 */ /* 0x002fc60007810000 */
[--C-:B------:R-:W-:Y:S01]  /*ab90*/  FFMA.FTZ R184, R177, UR25, -R196.reuse ;  /* 0x00000019b1b87c23 */ /* 0x100fe200080108c4 */
[C---:B------:R-:W-:Y:S01]  /*aba0*/  FSETP.NEU.FTZ.AND P1, PT, R245.reuse, -INF , PT ;  /* 0xff800000f500780b */ /* 0x040fe20003f3d000 */
[----:B------:R-:W-:Y:S01]  /*abb0*/  FMUL.FTZ R171, R245, UR25 ;  /* 0x00000019f5ab7c20 */ /* 0x000fe20008410000 */
[--C-:B------:R-:W-:Y:S01]  /*abc0*/  FFMA.FTZ R185, R5, UR25, -R196.reuse ;  /* 0x0000001905b97c23 */ /* 0x100fe200080108c4 */
[--C-:B------:R-:W-:Y:S01]  /*abd0*/  FFMA.FTZ R187, R13, UR25, -R196.reuse ;  /* 0x000000190dbb7c23 */ /* 0x100fe200080108c4 */
[----:B------:R-:W-:Y:S01]  /*abe0*/  FSEL R5, R245, RZ, P1 ;  /* 0x000000fff5057208 */ /* 0x000fe20000800000 */
[--C-:B------:R-:W-:Y:S01]  /*abf0*/  FFMA.FTZ R179, R7, UR25, -R196.reuse ;  /* 0x0000001907b37c23 */ /* 0x100fe200080108c4 */
[----:B------:R-:W-:Y:S01]  /*ac00*/  FSEL R171, R171, RZ, P1 ;  /* 0x000000ffabab7208 */ /* 0x000fe20000800000 */
[----:B------:R-:W-:Y:S01]  /*ac10*/  MUFU.EX2 R184, R184 ;  /* 0x000000b800b87308 */ /* 0x000fe20000000800 */
[----:B------:R-:W-:Y:S01]  /*ac20*/  FFMA.FTZ R191, R191, UR25, -R196 ;  /* 0x00000019bfbf7c23 */ /* 0x000fe200080108c4 */
[----:B--2---:R-:W-:Y:S01]  /*ac30*/  FMNMX.FTZ R244, R244, R9, !PT ;  /* 0x00000009f4f47209 */ /* 0x004fe20007810000 */
[----:B------:R-:W-:Y:S01]  /*ac40*/  FADD.FTZ R194, R166, -R5 ;  /* 0x80000005a6c27221 */ /* 0x000fe20000010000 */
[--C-:B------:R-:W-:Y:S01]  /*ac50*/  FFMA.FTZ R177, R4, UR25, -R171.reuse ;  /* 0x0000001904b17c23 */ /* 0x100fe200080108ab */
[----:B------:R-:W-:Y:S01]  /*ac60*/  FSEL R5, R235, RZ, P3 ;  /* 0x000000ffeb057208 */ /* 0x000fe20001800000 */
[--C-:B------:R-:W-:Y:S01]  /*ac70*/  FFMA.FTZ R178, R22, UR25, -R171.reuse ;  /* 0x0000001916b27c23 */ /* 0x100fe200080108ab */
[C---:B------:R-:W-:Y:S01]  /*ac80*/  FSETP.NEU.FTZ.AND P0, PT, R244.reuse, -INF , PT ;  /* 0xff800000f400780b */ /* 0x040fe20003f1d000 */
[----:B------:R-:W-:Y:S01]  /*ac90*/  FMUL.FTZ R169, R244, UR25 ;  /* 0x00000019f4a97c20 */ /* 0x000fe20008410000 */
[----:B------:R-:W-:Y:S01]  /*aca0*/  FFMA.FTZ R176, R6, UR25, -R171 ;  /* 0x0000001906b07c23 */ /* 0x000fe200080108ab */
[----:B------:R-:W-:Y:S01]  /*acb0*/  FADD.FTZ R5, R168, -R5 ;  /* 0x80000005a8057221 */ /* 0x000fe20000010000 */
[----:B------:R-:W-:Y:S01]  /*acc0*/  FSEL R4, R244, RZ, P0 ;  /* 0x000000fff4047208 */ /* 0x000fe20000000000 */
[----:B------:R-:W-:Y:S01]  /*acd0*/  FFMA.FTZ R175, R16, UR25, -R171 ;  /* 0x0000001910af7c23 */ /* 0x000fe200080108ab */
[----:B------:R-:W-:Y:S01]  /*ace0*/  FSEL R169, R169, RZ, P0 ;  /* 0x000000ffa9a97208 */ /* 0x000fe20000000000 */
[----:B------:R-:W-:Y:S01]  /*acf0*/  FMUL.FTZ R198, R5, UR25 ;  /* 0x0000001905c67c20 */ /* 0x000fe20008410000 */
[----:B------:R-:W1:Y:S01]  /*ad00*/  LDSM.16.MT88.4 R20, [R214+0xa000] ;  /* 0x00a00000d614783b */ /* 0x000e620000004200 */
[----:B------:R-:W-:Y:S01]  /*ad10*/  FADD.FTZ R195, R165, -R4 ;  /* 0x80000004a5c37221 */ /* 0x000fe20000010000 */
[----:B------:R-:W-:Y:S01]  /*ad20*/  FSEL R4, R3, RZ, P2 ;  /* 0x000000ff03047208 */ /* 0x000fe20001000000 */
[--C-:B------:R-:W-:Y:S01]  /*ad30*/  FFMA.FTZ R174, R18, UR25, -R169.reuse ;  /* 0x0000001912ae7c23 */ /* 0x100fe200080108a9 */
[--C-:B------:R-:W-:Y:S01]  /*ad40*/  FFMA.FTZ R173, R14, UR25, -R169.reuse ;  /* 0x000000190ead7c23 */ /* 0x100fe200080108a9 */
[--C-:B------:R-:W-:Y:S01]  /*ad50*/  FFMA.FTZ R172, R24, UR25, -R169.reuse ;  /* 0x0000001918ac7c23 */ /* 0x100fe200080108a9 */
[--C-:B------:R-:W-:Y:S01]  /*ad60*/  FFMA.FTZ R193, R12, UR25, -R169.reuse ;  /* 0x000000190cc17c23 */ /* 0x100fe200080108a9 */
[----:B------:R-:W-:Y:S01]  /*ad70*/  FADD.FTZ R4, R167, -R4 ;  /* 0x80000004a7047221 */ /* 0x000fe20000010000 */
[----:B------:R-:W2:Y:S01]  /*ad80*/  LDSM.16.MT88.4 R16, [R213+0xa000] ;  /* 0x00a00000d510783b */ /* 0x000ea20000004200 */
[----:B------:R-:W-:Y:S01]  /*ad90*/  FMUL.FTZ R194, R194, UR25 ;  /* 0x00000019c2c27c20 */ /* 0x000fe20008410000 */
[----:B------:R-:W-:Y:S01]  /*ada0*/  FMUL.FTZ R195, R195, UR25 ;  /* 0x00000019c3c37c20 */ /* 0x000fe20008410000 */
[----:B------:R-:W-:Y:S01]  /*adb0*/  FMUL.FTZ R197, R4, UR25 ;  /* 0x0000001904c57c20 */ /* 0x000fe20008410000 */
[----:B------:R-:W3:Y:S01]  /*adc0*/  LDSM.16.MT88.4 R12, [R212+0xa000] ;  /* 0x00a00000d40c783b */ /* 0x000ee20000004200 */
[----:B------:R-:W-:Y:S01]  /*add0*/  MUFU.EX2 R178, R178 ;  /* 0x000000b200b27308 */ /* 0x000fe20000000800 */
[----:B------:R-:W-:Y:S01]  /*ade0*/  FFMA.FTZ R241, R204, UR25, -R169 ;  /* 0x00000019ccf17c23 */ /* 0x000fe200080108a9 */
[----:B------:R-:W-:Y:S01]  /*adf0*/  FFMA.FTZ R204, R170, UR25, -R205 ;  /* 0x00000019aacc7c23 */ /* 0x000fe200080108cd */
[----:B------:R-:W4:Y:S01]  /*ae00*/  LDSM.16.MT88.4 R4, [R216+0xb000] ;  /* 0x00b00000d804783b */ /* 0x000f220000004200 */
[----:B------:R-:W-:Y:S01]  /*ae10*/  FFMA.FTZ R207, R252, UR25, -R171 ;  /* 0x00000019fccf7c23 */ /* 0x000fe200080108ab */
[--C-:B------:R-:W-:Y:S01]  /*ae20*/  FFMA.FTZ R239, R238, UR25, -R169.reuse ;  /* 0x00000019eeef7c23 */ /* 0x100fe200080108a9 */
[----:B------:R-:W-:Y:S01]  /*ae30*/  FFMA.FTZ R236, R236, UR25, -R169 ;  /* 0x00000019ecec7c23 */ /* 0x000fe200080108a9 */
[----:B------:R-:W5:Y:S01]  /*ae40*/  LDSM.16.MT88.4 R24, [R213+0xb000] ;  /* 0x00b00000d518783b */ /* 0x000f620000004200 */
[----:B------:R-:W1:Y:S01]  /*ae50*/  MUFU.EX2 R177, R177 ;  /* 0x000000b100b17308 */ /* 0x000e620000000800 */
[--C-:B------:R-:W-:Y:S01]  /*ae60*/  FFMA.FTZ R250, R250, UR25, -R171.reuse ;  /* 0x00000019fafa7c23 */ /* 0x100fe200080108ab */
[----:B------:R-:W-:Y:S01]  /*ae70*/  FFMA.FTZ R237, R242, UR25, -R171 ;  /* 0x00000019f2ed7c23 */ /* 0x000fe200080108ab */
[----:B------:R-:W5:Y:S01]  /*ae80*/  LDSM.16.MT88.4 R8, [R212+0xb000] ;  /* 0x00b00000d408783b */ /* 0x000f620000004200 */
[----:B------:R-:W-:Y:S01]  /*ae90*/  FFMA.FTZ R206, R206, UR25, -R169 ;  /* 0x00000019cece7c23 */ /* 0x000fe200080108a9 */
[----:B------:R-:W-:Y:S01]  /*aea0*/  FFMA.FTZ R171, R240, UR25, -R171 ;  /* 0x00000019f0ab7c23 */ /* 0x000fe200080108ab */
[----:B------:R-:W-:-:S02]  /*aeb0*/  PLOP3.LUT P0, PT, PT, PT, UP0, 0x80, 0x0 ;  /* 0x000000000000781c */ /* 0x000fc40003f0f008 */
[----:B------:R-:W-:Y:S08]  /*aec0*/  MUFU.EX2 R176, R176 ;  /* 0x000000b000b07308 */ /* 0x000ff00000000800 */
[----:B------:R-:W2:Y:S01]  /*aed0*/  MUFU.EX2 R175, R175 ;  /* 0x000000af00af7308 */ /* 0x000ea20000000800 */
[----:B-1----:R-:W-:-:S07]  /*aee0*/  F2FP.BF16.F32.PACK_AB R164, R177, R178 ;  /* 0x000000b2b1a4723e */ /* 0x002fce00000010ff */
[----:B------:R-:W-:Y:S08]  /*aef0*/  MUFU.EX2 R174, R174 ;  /* 0x000000ae00ae7308 */ /* 0x000ff00000000800 */
[----:B------:R-:W1:Y:S01]  /*af00*/  MUFU.EX2 R173, R173 ;  /* 0x000000ad00ad7308 */ /* 0x000e620000000800 */
[----:B--2---:R-:W-:-:S07]  /*af10*/  F2FP.BF16.F32.PACK_AB R166, R175, R176 ;  /* 0x000000b0afa6723e */ /* 0x004fce00000010ff */
[----:B------:R-:W-:Y:S08]  /*af20*/  MUFU.EX2 R172, R172 ;  /* 0x000000ac00ac7308 */ /* 0x000ff00000000800 */
[----:B------:R-:W2:Y:S01]  /*af30*/  MUFU.EX2 R193, R193 ;  /* 0x000000c100c17308 */ /* 0x000ea20000000800 */
[----:B-1----:R-:W-:-:S07]  /*af40*/  F2FP.BF16.F32.PACK_AB R165, R173, R174 ;  /* 0x000000aeada5723e */ /* 0x002fce00000010ff */
[----:B------:R-:W1:Y:S08]  /*af50*/  MUFU.EX2 R194, R194 ;  /* 0x000000c200c27308 */ /* 0x000e700000000800 */
[----:B------:R-:W3:Y:S01]  /*af60*/  MUFU.EX2 R195, R195 ;  /* 0x000000c300c37308 */ /* 0x000ee20000000800 */
[----:B--2---:R-:W-:-:S07]  /*af70*/  F2FP.BF16.F32.PACK_AB R167, R193, R172 ;  /* 0x000000acc1a7723e */ /* 0x004fce00000010ff */
        /* <DEDUP_REMOVED lines=180> */
[----:B------:R-:W-:Y:S01]  /*bac0*/  MUFU.EX2 R203, R203 ;  /* 0x000000cb00cb7308 */ /* 0x000fe20000000800 */
[C---:B--2---:R-:W-:Y:S01]  /*bad0*/  F2FP.BF16.F32.PACK_AB R169, R236.reuse, R239 ;  /* 0x000000efeca9723e */ /* 0x044fe200000010ff */
[----:B------:R-:W-:Y:S01]  /*bae0*/  FADD.FTZ R239, R239, R172 ;  /* 0x000000acefef7221 */ /* 0x000fe20000010000 */
[C---:B------:R-:W-:Y:S03]  /*baf0*/  HMMA.16816.F32.BF16 R144, R164.reuse, R20, R144 ;  /* 0x00000014a490723c */ /* 0x040fe60000041890 */
[----:B------:R-:W-:Y:S02]  /*bb00*/  FADD.FTZ R239, R236, R239 ;  /* 0x000000efecef7221 */ /* 0x000fe40000010000 */
[----:B------:R-:W2:Y:S01]  /*bb10*/  MUFU.EX2 R237, R237 ;  /* 0x000000ed00ed7308 */ /* 0x000ea20000000800 */
[C---:B------:R-:W-:Y:S01]  /*bb20*/  HMMA.16816.F32.BF16 R132, R164.reuse, R22, R132 ;  /* 0x00000016a484723c */ /* 0x040fe20000041884 */
[----:B------:R-:W-:Y:S05]  /*bb30*/  LDSM.16.MT88.4 R20, [R212+0xa800] ;  /* 0x00a80000d414783b */ /* 0x000fea0000004200 */
[C---:B------:R-:W-:Y:S01]  /*bb40*/  HMMA.16816.F32.BF16 R36, R164.reuse, R16, R36 ;  /* 0x00000010a424723c */ /* 0x040fe20000041824 */
[----:B------:R-:W3:Y:S05]  /*bb50*/  MUFU.EX2 R238, R171 ;  /* 0x000000ab00ee7308 */ /* 0x000eea0000000800 */
[----:B------:R-:W-:Y:S01]  /*bb60*/  HMMA.16816.F32.BF16 R48, R164, R18, R48 ;  /* 0x00000012a430723c */ /* 0x000fe20000041830 */
[----:B------:R-:W-:Y:S02]  /*bb70*/  LDSM.16.MT88.4 R16, [R216+0xb800] ;  /* 0x00b80000d810783b */ /* 0x000fe40000004200 */
[----:B------:R-:W-:Y:S01]  /*bb80*/  MUFU.EX2 R206, R206 ;  /* 0x000000ce00ce7308 */ /* 0x000fe20000000800 */
[----:B--2---:R-:W-:-:S02]  /*bb90*/  FADD.FTZ R231, R237, R242 ;  /* 0x000000f2ede77221 */ /* 0x004fc40000010000 */
[C---:B------:R-:W-:Y:S05]  /*bba0*/  HMMA.16816.F32.BF16 R52, R164.reuse, R12, R52 ;  /* 0x0000000ca434723c */ /* 0x040fea0000041834 */
[----:B------:R-:W2:Y:S01]  /*bbb0*/  MUFU.EX2 R241, R241 ;  /* 0x000000f100f17308 */ /* 0x000ea20000000800 */
[----:B------:R-:W-:Y:S01]  /*bbc0*/  HMMA.16816.F32.BF16 R64, R164, R14, R64 ;  /* 0x0000000ea440723c */ /* 0x000fe20000041840 */
[----:B------:R-:W-:Y:S01]  /*bbd0*/  LDSM.16.MT88.4 R12, [R214+0xb800] ;  /* 0x00b80000d60c783b */ /* 0x000fe20000004200 */
[C---:B---3--:R-:W-:Y:S01]  /*bbe0*/  F2FP.BF16.F32.PACK_AB R170, R238.reuse, R237 ;  /* 0x000000edeeaa723e */ /* 0x048fe200000010ff */
[----:B------:R-:W-:-:S03]  /*bbf0*/  FADD.FTZ R231, R238, R231 ;  /* 0x000000e7eee77221 */ /* 0x000fc60000010000 */
[C---:B------:R-:W-:Y:S01]  /*bc00*/  HMMA.16816.F32.BF16 R68, R164.reuse, R4, R68 ;  /* 0x00000004a444723c */ /* 0x040fe20000041844 */
[----:B------:R-:W-:Y:S05]  /*bc10*/  MUFU.EX2 R202, R202 ;  /* 0x000000ca00ca7308 */ /* 0x000fea0000000800 */
[C---:B------:R-:W-:Y:S01]  /*bc20*/  HMMA.16816.F32.BF16 R80, R164.reuse, R6, R80 ;  /* 0x00000006a450723c */ /* 0x040fe20000041850 */
[----:B------:R-:W-:Y:S02]  /*bc30*/  LDSM.16.MT88.4 R4, [R212+0xb800] ;  /* 0x00b80000d404783b */ /* 0x000fe40000004200 */
[----:B------:R-:W-:Y:S01]  /*bc40*/  MUFU.EX2 R191, R191 ;  /* 0x000000bf00bf7308 */ /* 0x000fe20000000800 */
[C---:B--2---:R-:W-:Y:S01]  /*bc50*/  F2FP.BF16.F32.PACK_AB R171, R241.reuse, R206 ;  /* 0x000000cef1ab723e */ /* 0x044fe200000010ff */
[----:B------:R-:W-:Y:S01]  /*bc60*/  FADD.FTZ R206, R206, R239 ;  /* 0x000000efcece7221 */ /* 0x000fe20000010000 */
[----:B------:R-:W-:Y:S03]  /*bc70*/  HMMA.16816.F32.BF16 R84, R164, R28, R84 ;  /* 0x0000001ca454723c */ /* 0x000fe60000041854 */
[----:B------:R-:W-:-:S03]  /*bc80*/  FADD.FTZ R229, R241, R206 ;  /* 0x000000cef1e57221 */ /* 0x000fc60000010000 */
        /* <DEDUP_REMOVED lines=19> */
[----:B-1----:R-:W-:Y:S01]  /*bdc0*/  F2FP.BF16.F32.PACK_AB R164, R203, R204 ;  /* 0x000000cccba4723e */ /* 0x002fe200000010ff */
[----:B------:R-:W-:Y:S01]  /*bdd0*/  FADD.FTZ R204, R204, R189 ;  /* 0x000000bdcccc7221 */ /* 0x000fe20000010000 */
[----:B-----5:R-:W-:Y:S01]  /*bde0*/  F2FP.BF16.F32.PACK_AB R166, R201, R202 ;  /* 0x000000cac9a6723e */ /* 0x020fe200000010ff */
[----:B---3--:R-:W-:Y:S02]  /*bdf0*/  HMMA.16816.F32.BF16 R40, R168, R24, R40 ;  /* 0x00000018a828723c */ /* 0x008fe40000041828 */
[----:B------:R-:W-:-:S02]  /*be00*/  FADD.FTZ R203, R203, R204 ;  /* 0x000000cccbcb7221 */ /* 0x000fc40000010000 */
[----:B------:R-:W1:Y:S02]  /*be10*/  MUFU.EX2 R192, R192 ;  /* 0x000000c000c07308 */ /* 0x000e640000000800 */
[----:B------:R-:W-:Y:S01]  /*be20*/  FADD.FTZ R202, R202, R203 ;  /* 0x000000cbcaca7221 */ /* 0x000fe20000010000 */
[C---:B------:R-:W-:Y:S03]  /*be30*/  HMMA.16816.F32.BF16 R44, R168.reuse, R26, R44 ;  /* 0x0000001aa82c723c */ /* 0x040fe6000004182c */
[----:B------:R-:W-:Y:S01]  /*be40*/  FADD.FTZ R233, R201, R202 ;  /* 0x000000cac9e97221 */ /* 0x000fe20000010000 */
[C---:B--2---:R-:W-:Y:S01]  /*be50*/  F2FP.BF16.F32.PACK_AB R165, R205.reuse, R200 ;  /* 0x000000c8cda5723e */ /* 0x044fe200000010ff */
[----:B------:R-:W-:Y:S01]  /*be60*/  FADD.FTZ R200, R200, R179 ;  /* 0x000000b3c8c87221 */ /* 0x000fe20000010000 */
[----:B------:R-:W-:Y:S03]  /*be70*/  HMMA.16816.F32.BF16 R56, R168, R20, R56 ;  /* 0x00000014a838723c */ /* 0x000fe60000041838 */
        /* <DEDUP_REMOVED lines=56> */
[----:B------:R-:W1:Y:S04]  /*c200*/  LDSM.16.M88.4 R172, [R221+0x8000] ;  /* 0x00800000ddac783b */ /* 0x000e680000000200 */
[----:B------:R-:W-:Y:S04]  /*c210*/  LDSM.16.M88.4 R20, [R219] ;  /* 0x00000000db14783b */ /* 0x000fe80000000200 */
[----:B------:R-:W-:Y:S04]  /*c220*/  LDSM.16.M88.4 R28, [R220] ;  /* 0x00000000dc1c783b */ /* 0x000fe80000000200 */
[----:B------:R-:W3:Y:S04]  /*c230*/  LDSM.16.M88.4 R192, [R222+0x2000] ;  /* 0x00200000dec0783b */ /* 0x000ee80000000200 */
[----:B------:R-:W4:Y:S04]  /*c240*/  LDSM.16.M88.4 R32, [R221+0x8800] ;  /* 0x00880000dd20783b */ /* 0x000f280000000200 */
[----:B------:R-:W-:Y:S04]  /*c250*/  LDSM.16.M88.4 R236, [R215+0x8000] ;  /* 0x00800000d7ec783b */ /* 0x000fe80000000200 */
[----:B------:R-:W5:Y:S04]  /*c260*/  LDSM.16.M88.4 R200, [R218] ;  /* 0x00000000dac8783b */ /* 0x000f680000000200 */
[----:B------:R-:W5:Y:S04]  /*c270*/  LDSM.16.M88.4 R12, [R220+0x2000] ;  /* 0x00200000dc0c783b */ /* 0x000f680000000200 */
[----:B------:R-:W5:Y:S04]  /*c280*/  LDSM.16.M88.4 R16, [R211] ;  /* 0x00000000d310783b */ /* 0x000f680000000200 */
[----:B------:R-:W-:Y:S01]  /*c290*/  LDSM.16.M88.4 R176, [R210] ;  /* 0x00000000d2b0783b */ /* 0x000fe20000000200 */
[C---:B-1----:R-:W-:Y:S03]  /*c2a0*/  HMMA.16816.F32.BF16 R8, R164.reuse, R172, RZ ;  /* 0x000000aca408723c */ /* 0x042fe600000418ff */
[----:B------:R-:W-:Y:S04]  /*c2b0*/  LDSM.16.M88.4 R184, [R218+0x2000] ;  /* 0x00200000dab8783b */ /* 0x000fe80000000200 */
[----:B------:R-:W-:Y:S01]  /*c2c0*/  LDSM.16.M88.4 R188, [R215+0x8800] ;  /* 0x00880000d7bc783b */ /* 0x000fe20000000200 */
[----:B--2---:R-:W-:Y:S03]  /*c2d0*/  HMMA.16816.F32.BF16 R24, R164, R174, RZ ;  /* 0x000000aea418723c */ /* 0x004fe600000418ff */
[----:B------:R-:W-:Y:S03]  /*c2e0*/  LDSM.16.M88.4 R240, [R209] ;  /* 0x00000000d1f0783b */ /* 0x000fe60000000200 */
[----:B---3--:R-:W-:Y:S01]  /*c2f0*/  HMMA.16816.F32.BF16 R4, R192, R172, RZ ;  /* 0x000000acc004723c */ /* 0x008fe200000418ff */
[----:B------:R-:W-:Y:S04]  /*c300*/  LDSM.16.M88.4 R204, [R222+0x6000] ;  /* 0x00600000decc783b */ /* 0x000fe80000000200 */
[----:B------:R-:W0:Y:S01]  /*c310*/  LDGDEPBAR ;  /* 0x00000000000079af */ /* 0x000e220000000000 */
[----:B----4-:R-:W-:Y:S06]  /*c320*/  HMMA.16816.F32.BF16 R168, R164, R32, RZ ;  /* 0x00000020a4a8723c */ /* 0x010fec00000418ff */
[----:B------:R-:W-:Y:S06]  /*c330*/  HMMA.16816.F32.BF16 R8, R28, R20, R8 ;  /* 0x000000141c08723c */ /* 0x000fec0000041808 */
[C---:B------:R-:W-:Y:S06]  /*c340*/  HMMA.16816.F32.BF16 R196, R192.reuse, R32, RZ ;  /* 0x00000020c0c4723c */ /* 0x040fec00000418ff */
[----:B------:R-:W-:Y:S06]  /*c350*/  HMMA.16816.F32.BF16 R172, R192, R174, RZ ;  /* 0x000000aec0ac723c */ /* 0x000fec00000418ff */
[-C--:B------:R-:W-:Y:S06]  /*c360*/  HMMA.16816.F32.BF16 R164, R164, R34.reuse, RZ ;  /* 0x00000022a4a4723c */ /* 0x080fec00000418ff */
[----:B------:R-:W-:Y:S01]  /*c370*/  HMMA.16816.F32.BF16 R192, R192, R34, RZ ;  /* 0x00000022c0c0723c */ /* 0x000fe200000418ff */
[----:B------:R-:W1:Y:S05]  /*c380*/  LDSM.16.M88.4 R32, [R217] ;  /* 0x00000000d920783b */ /* 0x000e6a0000000200 */
[----:B-----5:R-:W-:Y:S06]  /*c390*/  HMMA.16816.F32.BF16 R8, R200, R236, R8 ;  /* 0x000000ecc808723c */ /* 0x020fec0000041808 */
[----:B------:R-:W-:Y:S06]  /*c3a0*/  HMMA.16816.F32.BF16 R4, R12, R20, R4 ;  /* 0x000000140c04723c */ /* 0x000fec0000041804 */
[C---:B------:R-:W-:Y:S06]  /*c3b0*/  HMMA.16816.F32.BF16 R168, R28.reuse, R16, R168 ;  /* 0x000000101ca8723c */ /* 0x040fec00000418a8 */
[C---:B------:R-:W-:Y:S06]  /*c3c0*/  HMMA.16816.F32.BF16 R24, R28.reuse, R22, R24 ;  /* 0x000000161c18723c */ /* 0x040fec0000041818 */
[----:B------:R-:W-:Y:S01]  /*c3d0*/  HMMA.16816.F32.BF16 R164, R28, R18, R164 ;  /* 0x000000121ca4723c */ /* 0x000fe200000418a4 */
[----:B------:R-:W-:Y:S05]  /*c3e0*/  LDSM.16.M88.4 R28, [R210+0x800] ;  /* 0x00080000d21c783b */ /* 0x000fea0000000200 */
[C---:B------:R-:W-:Y:S06]  /*c3f0*/  HMMA.16816.F32.BF16 R196, R12.reuse, R16, R196 ;  /* 0x000000100cc4723c */ /* 0x040fec00000418c4 */
[C---:B------:R-:W-:Y:S01]  /*c400*/  HMMA.16816.F32.BF16 R172, R12.reuse, R22, R172 ;  /* 0x000000160cac723c */ /* 0x040fe200000418ac */
[----:B------:R-:W-:Y:S05]  /*c410*/  LDSM.16.M88.4 R20, [R217+0x2000] ;  /* 0x00200000d914783b */ /* 0x000fea0000000200 */
[----:B------:R-:W-:Y:S01]  /*c420*/  HMMA.16816.F32.BF16 R192, R12, R18, R192 ;  /* 0x000000120cc0723c */ /* 0x000fe200000418c0 */
[----:B------:R-:W-:Y:S04]  /*c430*/  LDSM.16.M88.4 R16, [R221+0x9000] ;  /* 0x00900000dd10783b */ /* 0x000fe80000000200 */
[----:B------:R-:W2:Y:S01]  /*c440*/  LDSM.16.M88.4 R12, [R222+0x4000] ;  /* 0x00400000de0c783b */ /* 0x000ea20000000200 */
[----:B-1----:R-:W-:Y:S06]  /*c450*/  HMMA.16816.F32.BF16 R8, R32, R176, R8 ;  /* 0x000000b02008723c */ /* 0x002fec0000041808 */
[----:B------:R-:W-:Y:S06]  /*c460*/  HMMA.16816.F32.BF16 R4, R184, R236, R4 ;  /* 0x000000ecb804723c */ /* 0x000fec0000041804 */
[C---:B------:R-:W-:Y:S06]  /*c470*/  HMMA.16816.F32.BF16 R168, R200.reuse, R188, R168 ;  /* 0x000000bcc8a8723c */ /* 0x040fec00000418a8 */
[C---:B------:R-:W-:Y:S06]  /*c480*/  HMMA.16816.F32.BF16 R24, R200.reuse, R238, R24 ;  /* 0x000000eec818723c */ /* 0x040fec0000041818 */
[----:B------:R-:W-:Y:S01]  /*c490*/  HMMA.16816.F32.BF16 R164, R200, R190, R164 ;  /* 0x000000bec8a4723c */ /* 0x000fe200000418a4 */
[----:B------:R-:W-:Y:S05]  /*c4a0*/  LDSM.16.M88.4 R200, [R221+0x9800] ;  /* 0x00980000ddc8783b */ /* 0x000fea0000000200 */
[C---:B------:R-:W-:Y:S06]  /*c4b0*/  HMMA.16816.F32.BF16 R196, R184.reuse, R188, R196 ;  /* 0x000000bcb8c4723c */ /* 0x040fec00000418c4 */
[----:B------:R-:W-:Y:S01]  /*c4c0*/  HMMA.16816.F32.BF16 R192, R184, R190, R192 ;  /* 0x000000beb8c0723c */ /* 0x000fe200000418c0 */
[----:B------:R-:W1:Y:S05]  /*c4d0*/  LDSM.16.M88.4 R188, [R220+0x4000] ;  /* 0x00400000dcbc783b */ /* 0x000e6a0000000200 */
[----:B--2---:R-:W-:Y:S06]  /*c4e0*/  HMMA.16816.F32.BF16 R8, R12, R16, R8 ;  /* 0x000000100c08723c */ /* 0x004fec0000041808 */
[----:B------:R-:W-:Y:S06]  /*c4f0*/  HMMA.16816.F32.BF16 R4, R20, R176, R4 ;  /* 0x000000b01404723c */ /* 0x000fec0000041804 */
[----:B------:R-:W-:Y:S01]  /*c500*/  HMMA.16816.F32.BF16 R172, R184, R238, R172 ;  /* 0x000000eeb8ac723c */ /* 0x000fe200000418ac */
[----:B------:R-:W-:Y:S04]  /*c510*/  LDSM.16.M88.4 R236, [R215+0x9000] ;  /* 0x00900000d7ec783b */ /* 0x000fe80000000200 */
[----:B------:R-:W-:Y:S01]  /*c520*/  LDSM.16.M88.4 R184, [R220+0x6000] ;  /* 0x00600000dcb8783b */ /* 0x000fe20000000200 */
[C---:B------:R-:W-:Y:S06]  /*c530*/  HMMA.16816.F32.BF16 R24, R32.reuse, R178, R24 ;  /* 0x000000b22018723c */ /* 0x040fec0000041818 */
[C---:B------:R-:W-:Y:S06]  /*c540*/  HMMA.16816.F32.BF16 R168, R32.reuse, R28, R168 ;  /* 0x0000001c20a8723c */ /* 0x040fec00000418a8 */
[----:B------:R-:W-:Y:S01]  /*c550*/  HMMA.16816.F32.BF16 R164, R32, R30, R164 ;  /* 0x0000001e20a4723c */ /* 0x000fe200000418a4 */
[----:B------:R-:W2:Y:S05]  /*c560*/  LDSM.16.M88.4 R32, [R218+0x4000] ;  /* 0x00400000da20783b */ /* 0x000eaa0000000200 */
[----:B-1----:R-:W-:Y:S06]  /*c570*/  HMMA.16816.F32.BF16 R8, R188, R240, R8 ;  /* 0x000000f0bc08723c */ /* 0x002fec0000041808 */
[----:B------:R-:W-:Y:S06]  /*c580*/  HMMA.16816.F32.BF16 R4, R204, R16, R4 ;  /* 0x00000010cc04723c */ /* 0x000fec0000041804 */
[C---:B------:R-:W-:Y:S01]  /*c590*/  HMMA.16816.F32.BF16 R172, R20.reuse, R178, R172 ;  /* 0x000000b214ac723c */ /* 0x040fe200000418ac */
[----:B------:R-:W1:Y:S05]  /*c5a0*/  LDSM.16.M88.4 R176, [R208] ;  /* 0x00000000d0b0783b */ /* 0x000e6a0000000200 */
[C---:B------:R-:W-:Y:S06]  /*c5b0*/  HMMA.16816.F32.BF16 R196, R20.reuse, R28, R196 ;  /* 0x0000001c14c4723c */ /* 0x040fec00000418c4 */
[----:B------:R-:W-:Y:S01]  /*c5c0*/  HMMA.16816.F32.BF16 R192, R20, R30, R192 ;  /* 0x0000001e14c0723c */ /* 0x000fe200000418c0 */
[----:B------:R-:W-:Y:S04]  /*c5d0*/  LDSM.16.M88.4 R20, [R217+0x4000] ;  /* 0x00400000d914783b */ /* 0x000fe80000000200 */
[----:B------:R-:W3:Y:S01]  /*c5e0*/  LDSM.16.M88.4 R28, [R218+0x6000] ;  /* 0x00600000da1c783b */ /* 0x000ee20000000200 */
[C---:B------:R-:W-:Y:S06]  /*c5f0*/  HMMA.16816.F32.BF16 R24, R12.reuse, R18, R24 ;  /* 0x000000120c18723c */ /* 0x040fec0000041818 */
[C---:B------:R-:W-:Y:S06]  /*c600*/  HMMA.16816.F32.BF16 R168, R12.reuse, R200, R168 ;  /* 0x000000c80ca8723c */ /* 0x040fec00000418a8 */
[----:B------:R-:W-:Y:S01]  /*c610*/  HMMA.16816.F32.BF16 R164, R12, R202, R164 ;  /* 0x000000ca0ca4723c */ /* 0x000fe200000418a4 */
[----:B------:R-:W4:Y:S05]  /*c620*/  LDSM.16.M88.4 R12, [R210+0x1000] ;  /* 0x00100000d20c783b */ /* 0x000f2a0000000200 */
[----:B--2---:R-:W-:Y:S06]  /*c630*/  HMMA.16816.F32.BF16 R8, R32, R236, R8 ;  /* 0x000000ec2008723c */ /* 0x004fec0000041808 */
[----:B------:R-:W-:Y:S06]  /*c640*/  HMMA.16816.F32.BF16 R4, R184, R240, R4 ;  /* 0x000000f0b804723c */ /* 0x000fec0000041804 */
[----:B------:R-:W-:Y:S01]  /*c650*/  HMMA.16816.F32.BF16 R172, R204, R18, R172 ;  /* 0x00000012ccac723c */ /* 0x000fe200000418ac */
[----:B------:R-:W2:Y:S05]  /*c660*/  LDSM.16.M88.4 R16, [R217+0x6000] ;  /* 0x00600000d910783b */ /* 0x000eaa0000000200 */
[C---:B------:R-:W-:Y:S06]  /*c670*/  HMMA.16816.F32.BF16 R24, R188.reuse, R242, R24 ;  /* 0x000000f2bc18723c */ /* 0x040fec0000041818 */
[----:B-1----:R-:W-:Y:S06]  /*c680*/  HMMA.16816.F32.BF16 R168, R188, R176, R168 ;  /* 0x000000b0bca8723c */ /* 0x002fec00000418a8 */
[----:B---3--:R-:W-:Y:S06]  /*c690*/  HMMA.16816.F32.BF16 R4, R28, R236, R4 ;  /* 0x000000ec1c04723c */ /* 0x008fec0000041804 */
[----:B----4-:R-:W-:Y:S06]  /*c6a0*/  HMMA.16816.F32.BF16 R8, R20, R12, R8 ;  /* 0x0000000c1408723c */ /* 0x010fec0000041808 */
[----:B------:R-:W-:Y:S01]  /*c6b0*/  HMMA.16816.F32.BF16 R164, R188, R178, R164 ;  /* 0x000000b2bca4723c */ /* 0x000fe200000418a4 */
[----:B------:R-:W1:Y:S05]  /*c6c0*/  LDSM.16.M88.4 R188, [R215+0x9800] ;  /* 0x00980000d7bc783b */ /* 0x000e6a0000000200 */
[----:B------:R-:W-:Y:S06]  /*c6d0*/  HMMA.16816.F32.BF16 R172, R184, R242, R172 ;  /* 0x000000f2b8ac723c */ /* 0x000fec00000418ac */
[C---:B------:R-:W-:Y:S06]  /*c6e0*/  HMMA.16816.F32.BF16 R196, R204.reuse, R200, R196 ;  /* 0x000000c8ccc4723c */ /* 0x040fec00000418c4 */
[----:B------:R-:W-:Y:S01]  /*c6f0*/  FMUL.FTZ R8, R8, UR21 ;  /* 0x0000001508087c20 */ /* 0x000fe20008410000 */
[----:B------:R-:W-:Y:S01]  /*c700*/  HMMA.16816.F32.BF16 R192, R204, R202, R192 ;  /* 0x000000caccc0723c */ /* 0x000fe200000418c0 */
[----:B------:R-:W-:Y:S01]  /*c710*/  FMUL.FTZ R236, R9, UR21 ;  /* 0x0000001509ec7c20 */ /* 0x000fe20008410000 */
[----:B------:R-:W-:-:S04]  /*c720*/  FMUL.FTZ R237, R11, UR21 ;  /* 0x000000150bed7c20 */ /* 0x000fc80008410000 */
[----:B--2---:R-:W-:Y:S01]  /*c730*/  HMMA.16816.F32.BF16 R4, R16, R12, R4 ;  /* 0x0000000c1004723c */ /* 0x004fe20000041804 */
[----:B------:R2:W3:Y:S05]  /*c740*/  MUFU.TANH R12, R8 ;  /* 0x00000008000c7308 */ /* 0x0004ea0000002400 */
[-C--:B------:R-:W-:Y:S01]  /*c750*/  HMMA.16816.F32.BF16 R24, R32, R238.reuse, R24 ;  /* 0x000000ee2018723c */ /* 0x080fe20000041818 */
[----:B------:R-:W-:Y:S02]  /*c760*/  FMUL.FTZ R13, R10, UR21 ;  /* 0x000000150a0d7c20 */ /* 0x000fe40008410000 */
[----:B------:R-:W4:Y:S03]  /*c770*/  MUFU.TANH R236, R236 ;  /* 0x000000ec00ec7308 */ /* 0x000f260000002400 */
[----:B------:R-:W-:Y:S05]  /*c780*/  HMMA.16816.F32.BF16 R172, R28, R238, R172 ;  /* 0x000000ee1cac723c */ /* 0x000fea00000418ac */
[----:B------:R-:W-:Y:S01]  /*c790*/  MUFU.TANH R13, R13 ;  /* 0x0000000d000d7308 */ /* 0x000fe20000002400 */
[----:B--2---:R-:W2:Y:S01]  /*c7a0*/  LDSM.16.M88.4 R8, [R210+0x1800] ;  /* 0x00180000d208783b */ /* 0x004ea20000000200 */
[----:B-1----:R-:W-:Y:S01]  /*c7b0*/  HMMA.16816.F32.BF16 R164, R32, R190, R164 ;  /* 0x000000be20a4723c */ /* 0x002fe200000418a4 */
[----:B------:R-:W-:-:S04]  /*c7c0*/  DEPBAR.LE SB0, 0x0 ;  /* 0x000080000000791a */ /* 0x000fc80000000000 */
[----:B------:R-:W-:Y:S01]  /*c7d0*/  FMUL.FTZ R5, R5, UR21 ;  /* 0x0000001505057c20 */ /* 0x000fe20008410000 */
[----:B------:R-:W-:Y:S01]  /*c7e0*/  HMMA.16816.F32.BF16 R168, R32, R188, R168 ;  /* 0x000000bc20a8723c */ /* 0x000fe200000418a8 */
[----:B------:R-:W-:Y:S01]  /*c7f0*/  FMUL.FTZ R4, R4, UR21 ;  /* 0x0000001504047c20 */ /* 0x000fe20008410000 */
[----:B------:R-:W-:Y:S01]  /*c800*/  FMUL.FTZ R6, R6, UR21 ;  /* 0x0000001506067c20 */ /* 0x000fe20008410000 */
[----:B------:R-:W-:Y:S03]  /*c810*/  MUFU.TANH R237, R237 ;  /* 0x000000ed00ed7308 */ /* 0x000fe60000002400 */
[----:B------:R-:W-:Y:S01]  /*c820*/  HMMA.16816.F32.BF16 R196, R184, R176, R196 ;  /* 0x000000b0b8c4723c */ /* 0x000fe200000418c4 */
[----:B------:R-:W-:-:S04]  /*c830*/  FMUL.FTZ R32, R7, UR21 ;  /* 0x0000001507207c20 */ /* 0x000fc80008410000 */
[----:B------:R-:W-:Y:S01]  /*c840*/  MUFU.TANH R5, R5 ;  /* 0x0000000500057308 */ /* 0x000fe20000002400 */
[----:B------:R-:W-:Y:S06]  /*c850*/  HMMA.16816.F32.BF16 R192, R184, R178, R192 ;  /* 0x000000b2b8c0723c */ /* 0x000fec00000418c0 */
[-C--:B------:R-:W-:Y:S01]  /*c860*/  HMMA.16816.F32.BF16 R24, R20, R14.reuse, R24 ;  /* 0x0000000e1418723c */ /* 0x080fe20000041818 */
[----:B------:R-:W-:Y:S05]  /*c870*/  MUFU.TANH R4, R4 ;  /* 0x0000000400047308 */ /* 0x000fea0000002400 */
[----:B------:R-:W-:Y:S03]  /*c880*/  HMMA.16816.F32.BF16 R172, R16, R14, R172 ;  /* 0x0000000e10ac723c */ /* 0x000fe600000418ac */
[----:B------:R-:W-:Y:S03]  /*c890*/  MUFU.TANH R6, R6 ;  /* 0x0000000600067308 */ /* 0x000fe60000002400 */
[----:B------:R-:W-:Y:S05]  /*c8a0*/  HMMA.16816.F32.BF16 R196, R28, R188, R196 ;  /* 0x000000bc1cc4723c */ /* 0x000fea00000418c4 */
[----:B------:R-:W-:Y:S01]  /*c8b0*/  MUFU.TANH R32, R32 ;  /* 0x0000002000207308 */ /* 0x000fe20000002400 */
[C---:B--2---:R-:W-:Y:S06]  /*c8c0*/  HMMA.16816.F32.BF16 R164, R20.reuse, R10, R164 ;  /* 0x0000000a14a4723c */ /* 0x044fec00000418a4 */
[----:B------:R-:W-:Y:S01]  /*c8d0*/  HMMA.16816.F32.BF16 R168, R20, R8, R168 ;  /* 0x0000000814a8723c */ /* 0x000fe200000418a8 */
[----:B------:R-:W-:Y:S01]  /*c8e0*/  FMUL.FTZ R14, R24, UR21 ;  /* 0x00000015180e7c20 */ /* 0x000fe20008410000 */
[----:B------:R-:W-:Y:S01]  /*c8f0*/  FMUL.FTZ R15, R26, UR21 ;  /* 0x000000151a0f7c20 */ /* 0x000fe20008410000 */
[----:B------:R-:W-:Y:S01]  /*c900*/  FMUL.FTZ R24, R25, UR21 ;  /* 0x0000001519187c20 */ /* 0x000fe20008410000 */
[----:B------:R-:W-:-:S02]  /*c910*/  FMUL.FTZ R25, R27, UR21 ;  /* 0x000000151b197c20 */ /* 0x000fc40008410000 */
[----:B------:R-:W-:Y:S01]  /*c920*/  HMMA.16816.F32.BF16 R192, R28, R190, R192 ;  /* 0x000000be1cc0723c */ /* 0x000fe200000418c0 */
[----:B------:R-:W1:Y:S01]  /*c930*/  MUFU.TANH R14, R14 ;  /* 0x0000000e000e7308 */ /* 0x000e620000002400 */
[----:B------:R-:W-:Y:S02]  /*c940*/  IMAD.U32 R21, RZ, RZ, UR24 ;  /* 0x00000018ff157e24 */ /* 0x000fe4000f8e00ff */
[----:B------:R-:W-:Y:S01]  /*c950*/  FMUL.FTZ R26, R172, UR21 ;  /* 0x00000015ac1a7c20 */ /* 0x000fe20008410000 */
[----:B------:R-:W-:Y:S01]  /*c960*/  FMUL.FTZ R27, R173, UR21 ;  /* 0x00000015ad1b7c20 */ /* 0x000fe20008410000 */
[----:B------:R-:W-:Y:S01]  /*c970*/  FMUL.FTZ R20, R174, UR21 ;  /* 0x00000015ae147c20 */ /* 0x000fe20008410000 */
[----:B------:R-:W-:Y:S01]  /*c980*/  IMAD R21, R21, 0x20, R234 ;  /* 0x0000002015157824 */ /* 0x000fe200078e02ea */
[----:B------:R-:W-:Y:S01]  /*c990*/  HMMA.16816.F32.BF16 R196, R16, R8, R196 ;  /* 0x0000000810c4723c */ /* 0x000fe200000418c4 */
[----:B------:R-:W-:Y:S01]  /*c9a0*/  FMUL.FTZ R7, R175, UR21 ;  /* 0x00000015af077c20 */ /* 0x000fe20008410000 */
[----:B------:R-:W2:Y:S01]  /*c9b0*/  MUFU.TANH R15, R15 ;  /* 0x0000000f000f7308 */ /* 0x000ea20000002400 */
[C---:B------:R-:W-:Y:S01]  /*c9c0*/  VIADD R23, R21.reuse, 0x1 ;  /* 0x0000000115177836 */ /* 0x040fe20000000000 */
[C---:B------:R-:W-:Y:S01]  /*c9d0*/  ISETP.GE.AND P5, PT, R21.reuse, R232, PT ;  /* 0x000000e81500720c */ /* 0x040fe20003fa6270 */
[----:B------:R-:W-:Y:S01]  /*c9e0*/  FMUL.FTZ R164, R164, UR21 ;  /* 0x00000015a4a47c20 */ /* 0x000fe20008410000 */
[----:B------:R-:W-:-:S02]  /*c9f0*/  VIADD R33, R21, 0x9 ;  /* 0x0000000915217836 */ /* 0x000fc40000000000 */
[----:B------:R-:W-:Y:S01]  /*ca00*/  FMUL.FTZ R22, R165, UR21 ;  /* 0x00000015a5167c20 */ /* 0x000fe20008410000 */
[----:B------:R-:W-:Y:S01]  /*ca10*/  VIADD R9, R21, 0x8 ;  /* 0x0000000815097836 */ /* 0x000fe20000000000 */
[-C--:B------:R-:W-:Y:S01]  /*ca20*/  ISETP.GE.AND P6, PT, R23, R232.reuse, PT ;  /* 0x000000e81700720c */ /* 0x080fe20003fc6270 */
[----:B------:R-:W5:Y:S01]  /*ca30*/  MUFU.TANH R24, R24 ;  /* 0x0000001800187308 */ /* 0x000f620000002400 */
[----:B------:R-:W-:Y:S01]  /*ca40*/  FMUL.FTZ R168, R168, UR21 ;  /* 0x00000015a8a87c20 */ /* 0x000fe20008410000 */
[----:B---3--:R-:W-:Y:S01]  /*ca50*/  FSEL R31, R12, -INF , !P5 ;  /* 0xff8000000c1f7808 */ /* 0x008fe20006800000 */
[----:B------:R-:W-:Y:S01]  /*ca60*/  FMUL.FTZ R169, R169, UR21 ;  /* 0x00000015a9a97c20 */ /* 0x000fe20008410000 */
[C---:B------:R-:W-:Y:S01]  /*ca70*/  ISETP.GE.AND P1, PT, R9.reuse, R232, PT ;  /* 0x000000e80900720c */ /* 0x040fe20003f26270 */
[----:B------:R-:W-:Y:S01]  /*ca80*/  FMUL.FTZ R170, R170, UR21 ;  /* 0x00000015aaaa7c20 */ /* 0x000fe20008410000 */
[----:B------:R-:W-:Y:S01]  /*ca90*/  ISETP.GE.AND P5, PT, R9, R230, PT ;  /* 0x000000e60900720c */ /* 0x000fe20003fa6270 */
[----:B------:R-:W-:Y:S01]  /*caa0*/  HMMA.16816.F32.BF16 R192, R16, R10, R192 ;  /* 0x0000000a10c0723c */ /* 0x000fe200000418c0 */
[----:B------:R3:W-:Y:S01]  /*cab0*/  MUFU.TANH R203, R164 ;  /* 0x000000a400cb7308 */ /* 0x0007e20000002400 */
[----:B------:R-:W-:Y:S01]  /*cac0*/  ISETP.GE.AND P2, PT, R33, R232, PT ;  /* 0x000000e82100720c */ /* 0x000fe20003f46270 */
[----:B------:R-:W-:Y:S01]  /*cad0*/  FMUL.FTZ R167, R167, UR21 ;  /* 0x00000015a7a77c20 */ /* 0x000fe20008410000 */
[----:B------:R-:W-:-:S02]  /*cae0*/  ISETP.GE.AND P3, PT, R23, R230, PT ;  /* 0x000000e61700720c */ /* 0x000fc40003f66270 */
[----:B------:R-:W-:Y:S01]  /*caf0*/  ISETP.GE.AND P0, PT, R23, R2, PT ;  /* 0x000000021700720c */ /* 0x000fe20003f06270 */
[----:B------:R-:W-:Y:S01]  /*cb00*/  VIADD R11, R21, 0x18 ;  /* 0x00000018150b7836 */ /* 0x000fe20000000000 */
[----:B------:R-:W-:Y:S01]  /*cb10*/  ISETP.GE.AND P4, PT, R23, R0, PT ;  /* 0x000000001700720c */ /* 0x000fe20003f86270 */
[----:B------:R-:W5:Y:S01]  /*cb20*/  MUFU.TANH R205, R168 ;  /* 0x000000a800cd7308 */ /* 0x000f620000002400 */
[----:B----4-:R-:W-:Y:S01]  /*cb30*/  FSEL R29, R236, -INF , !P6 ;  /* 0xff800000ec1d7808 */ /* 0x010fe20007000000 */
[----:B------:R-:W-:Y:S01]  /*cb40*/  FMUL.FTZ R196, R196, UR21 ;  /* 0x00000015c4c47c20 */ /* 0x000fe20008410000 */
[----:B-1----:R-:W-:Y:S01]  /*cb50*/  FSEL R23, R14, -INF , !P1 ;  /* 0xff8000000e177808 */ /* 0x002fe20004800000 */
[----:B------:R-:W-:Y:S01]  /*cb60*/  FMUL.FTZ R198, R198, UR21 ;  /* 0x00000015c6c67c20 */ /* 0x000fe20008410000 */
[----:B------:R-:W-:Y:S01]  /*cb70*/  ISETP.GE.AND P6, PT, R9, R2, PT ;  /* 0x000000020900720c */ /* 0x000fe20003fc6270 */
[----:B------:R-:W-:Y:S01]  /*cb80*/  FMUL.FTZ R199, R199, UR21 ;  /* 0x00000015c7c77c20 */ /* 0x000fe20008410000 */
[----:B------:R-:W-:Y:S01]  /*cb90*/  ISETP.GE.AND P1, PT, R9, R0, PT ;  /* 0x000000000900720c */ /* 0x000fe20003f26270 */
[----:B------:R-:W1:Y:S01]  /*cba0*/  MUFU.TANH R26, R26 ;  /* 0x0000001a001a7308 */ /* 0x000e620000002400 */
[----:B---3--:R-:W-:Y:S01]  /*cbb0*/  FMUL.FTZ R164, R166, UR21 ;  /* 0x00000015a6a47c20 */ /* 0x008fe20008410000 */
[----:B--2---:R-:W-:Y:S01]  /*cbc0*/  FSEL R8, R15, -INF , !P5 ;  /* 0xff8000000f087808 */ /* 0x004fe20006800000 */
[----:B------:R-:W-:Y:S01]  /*cbd0*/  VIADD R15, R21, 0x10 ;  /* 0x00000010150f7836 */ /* 0x000fe20000000000 */
[----:B-----5:R-:W-:Y:S01]  /*cbe0*/  FSEL R9, R24, -INF , !P2 ;  /* 0xff80000018097808 */ /* 0x020fe20005000000 */
[----:B------:R-:W-:Y:S01]  /*cbf0*/  FMUL.FTZ R197, R197, UR21 ;  /* 0x00000015c5c57c20 */ /* 0x000fe20008410000 */
[----:B------:R-:W-:Y:S01]  /*cc00*/  ISETP.GE.AND P2, PT, R21, R230, PT ;  /* 0x000000e61500720c */ /* 0x000fe20003f46270 */
[----:B------:R-:W-:Y:S01]  /*cc10*/  FMUL.FTZ R192, R192, UR21 ;  /* 0x00000015c0c07c20 */ /* 0x000fe20008410000 */
[----:B------:R-:W2:Y:S01]  /*cc20*/  MUFU.TANH R164, R164 ;  /* 0x000000a400a47308 */ /* 0x000ea20000002400 */
[----:B------:R-:W-:Y:S01]  /*cc30*/  FSEL R16, R5, -INF , !P0 ;  /* 0xff80000005107808 */ /* 0x000fe20004000000 */
[----:B------:R-:W-:Y:S01]  /*cc40*/  FMUL.FTZ R193, R193, UR21 ;  /* 0x00000015c1c17c20 */ /* 0x000fe20008410000 */
[----:B------:R-:W-:Y:S01]  /*cc50*/  FSEL R12, R13, -INF , !P2 ;  /* 0xff8000000d0c7808 */ /* 0x000fe20005000000 */
[----:B------:R-:W-:Y:S01]  /*cc60*/  VIADD R13, R21, 0x11 ;  /* 0x00000011150d7836 */ /* 0x000fe20000000000 */
[----:B------:R-:W-:Y:S01]  /*cc70*/  ISETP.GE.AND P0, PT, R15, R232, PT ;  /* 0x000000e80f00720c */ /* 0x000fe20003f06270 */
[----:B------:R-:W-:Y:S01]  /*cc80*/  FMUL.FTZ R194, R194, UR21 ;  /* 0x00000015c2c27c20 */ /* 0x000fe20008410000 */
[----:B------:R-:W-:Y:S01]  /*cc90*/  ISETP.GE.AND P2, PT, R21, R2, PT ;  /* 0x000000021500720c */ /* 0x000fe20003f46270 */
[----:B------:R-:W3:Y:S01]  /*cca0*/  MUFU.TANH R27, R27 ;  /* 0x0000001b001b7308 */ /* 0x000ee20000002400 */
[----:B------:R-:W-:-:S02]  /*ccb0*/  FMNMX.FTZ R24, R235, R31, !PT ;  /* 0x0000001feb187209 */ /* 0x000fc40007810000 */
[----:B------:R-:W-:Y:S02]  /*ccc0*/  FSEL R205, R205, -INF , !P0 ;  /* 0xff800000cdcd7808 */ /* 0x000fe40004000000 */
[----:B------:R-:W-:Y:S02]  /*ccd0*/  FSEL R14, R4, -INF , !P2 ;  /* 0xff800000040e7808 */ /* 0x000fe40005000000 */
[----:B------:R-:W-:Y:S01]  /*cce0*/  ISETP.GE.AND P0, PT, R11, R230, PT ;  /* 0x000000e60b00720c */ /* 0x000fe20003f06270 */
[----:B------:R-:W4:Y:S01]  /*ccf0*/  MUFU.TANH R20, R20 ;  /* 0x0000001400147308 */ /* 0x000f220000002400 */
[----:B------:R-:W-:Y:S02]  /*cd00*/  FMNMX.FTZ R24, R29, R24, !PT ;  /* 0x000000181d187209 */ /* 0x000fe40007810000 */
[C---:B------:R-:W-:Y:S01]  /*cd10*/  ISETP.GE.AND P2, PT, R21.reuse, R0, PT ;  /* 0x000000001500720c */ /* 0x040fe20003f46270 */
[----:B------:R-:W-:Y:S01]  /*cd20*/  VIADD R21, R21, 0x19 ;  /* 0x0000001915157836 */ /* 0x000fe20000000000 */
[----:B-1----:R-:W-:-:S02]  /*cd30*/  FSEL R26, R26, -INF , !P6 ;  /* 0xff8000001a1a7808 */ /* 0x002fc40007000000 */
[----:B------:R-:W-:Y:S01]  /*cd40*/  ISETP.GE.AND P5, PT, R33, R2, PT ;  /* 0x000000022100720c */ /* 0x000fe20003fa6270 */
[----:B------:R1:W5:Y:S01]  /*cd50*/  MUFU.TANH R201, R169 ;  /* 0x000000a900c97308 */ /* 0x0003620000002400 */
[----:B------:R-:W-:Y:S02]  /*cd60*/  ISETP.GE.AND P6, PT, R13, R232, PT ;  /* 0x000000e80d00720c */ /* 0x000fe40003fc6270 */
[----:B------:R-:W-:Y:S02]  /*cd70*/  FMNMX.FTZ R24, R23, R24, !PT ;  /* 0x0000001817187209 */ /* 0x000fe40007810000 */
[----:B--2---:R-:W-:Y:S02]  /*cd80*/  FSEL R164, R164, -INF , !P0 ;  /* 0xff800000a4a47808 */ /* 0x004fe40004000000 */
[----:B------:R-:W-:Y:S01]  /*cd90*/  PLOP3.LUT P0, PT, PT, PT, UP0, 0x80, 0x0 ;  /* 0x000000000000781c */ /* 0x000fe20003f0f008 */
[----:B------:R-:W-:Y:S01]  /*cda0*/  MUFU.TANH R22, R22 ;  /* 0x0000001600167308 */ /* 0x000fe20000002400 */
[----:B------:R-:W-:-:S02]  /*cdb0*/  FSEL R10, R237, -INF , !P3 ;  /* 0xff800000ed0a7808 */ /* 0x000fc40005800000 */
[----:B---3--:R-:W-:Y:S02]  /*cdc0*/  FSEL R4, R27, -INF , !P5 ;  /* 0xff8000001b047808 */ /* 0x008fe40006800000 */
[----:B------:R-:W-:Y:S02]  /*cdd0*/  FSEL R6, R6, -INF , !P2 ;  /* 0xff80000006067808 */ /* 0x000fe40005000000 */
[----:B------:R-:W-:Y:S01]  /*cde0*/  FSEL R32, R32, -INF , !P4 ;  /* 0xff80000020207808 */ /* 0x000fe20006000000 */
[----:B------:R-:W2:Y:S01]  /*cdf0*/  MUFU.TANH R25, R25 ;  /* 0x0000001900197308 */ /* 0x000ea20000002400 */
[----:B-1----:R-:W-:Y:S01]  /*ce00*/  FMUL.FTZ R169, R171, UR21 ;  /* 0x00000015aba97c20 */ /* 0x002fe20008410000 */
[----:B----4-:R-:W-:Y:S02]  /*ce10*/  FSEL R20, R20, -INF , !P1 ;  /* 0xff80000014147808 */ /* 0x010fe40004800000 */
[----:B-----5:R-:W-:Y:S02]  /*ce20*/  FSEL R201, R201, -INF , !P6 ;  /* 0xff800000c9c97808 */ /* 0x020fe40007000000 */
[----:B------:R-:W-:-:S02]  /*ce30*/  ISETP.GE.AND P3, PT, R33, R230, PT ;  /* 0x000000e62100720c */ /* 0x000fc40003f66270 */
[----:B------:R-:W1:Y:S01]  /*ce40*/  MUFU.TANH R170, R170 ;  /* 0x000000aa00aa7308 */ /* 0x000e620000002400 */
[-C--:B------:R-:W-:Y:S02]  /*ce50*/  ISETP.GE.AND P5, PT, R11, R232.reuse, PT ;  /* 0x000000e80b00720c */ /* 0x080fe40003fa6270 */
[----:B------:R-:W-:Y:S02]  /*ce60*/  ISETP.GE.AND P2, PT, R21, R232, PT ;  /* 0x000000e81500720c */ /* 0x000fe40003f46270 */
[-C--:B------:R-:W-:Y:S02]  /*ce70*/  ISETP.GE.AND P4, PT, R15, R230.reuse, PT ;  /* 0x000000e60f00720c */ /* 0x080fe40003f86270 */
[-C--:B------:R-:W-:Y:S01]  /*ce80*/  ISETP.GE.AND P1, PT, R13, R230.reuse, PT ;  /* 0x000000e60d00720c */ /* 0x080fe20003f26270 */
[----:B------:R-:W3:Y:S01]  /*ce90*/  MUFU.TANH R169, R169 ;  /* 0x000000a900a97308 */ /* 0x000ee20000002400 */
[----:B------:R-:W-:Y:S02]  /*cea0*/  ISETP.GE.AND P6, PT, R21, R230, PT ;  /* 0x000000e61500720c */ /* 0x000fe40003fc6270 */
[----:B------:R-:W-:-:S02]  /*ceb0*/  FMNMX.FTZ R24, R9, R24, !PT ;  /* 0x0000001809187209 */ /* 0x000fc40007810000 */
[----:B------:R-:W-:Y:S02]  /*cec0*/  FSEL R203, R203, -INF , !P5 ;  /* 0xff800000cbcb7808 */ /* 0x000fe40006800000 */
[----:B------:R-:W-:Y:S01]  /*ced0*/  FMNMX.FTZ R24, R205, R24, !PT ;  /* 0x00000018cd187209 */ /* 0x000fe20007810000 */
[----:B------:R-:W4:Y:S01]  /*cee0*/  MUFU.TANH R7, R7 ;  /* 0x0000000700077308 */ /* 0x000f220000002400 */
[----:B--2---:R-:W-:Y:S02]  /*cef0*/  FSEL R18, R25, -INF , !P3 ;  /* 0xff80000019127808 */ /* 0x004fe40005800000 */
[----:B------:R-:W-:Y:S02]  /*cf00*/  FMNMX.FTZ R24, R201, R24, !PT ;  /* 0x00000018c9187209 */ /* 0x000fe40007810000 */
[----:B------:R-:W-:Y:S02]  /*cf10*/  ISETP.GE.AND P5, PT, R15, R2, PT ;  /* 0x000000020f00720c */ /* 0x000fe40003fa6270 */
[----:B-1----:R-:W-:Y:S01]  /*cf20*/  FSEL R170, R170, -INF , !P4 ;  /* 0xff800000aaaa7808 */ /* 0x002fe20006000000 */
[----:B------:R-:W1:Y:S01]  /*cf30*/  MUFU.TANH R189, R167 ;  /* 0x000000a700bd7308 */ /* 0x000e620000002400 */
[----:B---3--:R-:W-:-:S02]  /*cf40*/  FSEL R169, R169, -INF , !P1 ;  /* 0xff800000a9a97808 */ /* 0x008fc40004800000 */
[----:B------:R-:W-:Y:S02]  /*cf50*/  ISETP.GE.AND P3, PT, R33, R0, PT ;  /* 0x000000002100720c */ /* 0x000fe40003f66270 */
[C---:B------:R-:W-:Y:S02]  /*cf60*/  ISETP.GE.AND P4, PT, R13.reuse, R2, PT ;  /* 0x000000020d00720c */ /* 0x040fe40003f86270 */
[----:B------:R-:W-:Y:S01]  /*cf70*/  ISETP.GE.AND P1, PT, R13, R0, PT ;  /* 0x000000000d00720c */ /* 0x000fe20003f26270 */
[----:B------:R-:W2:Y:S01]  /*cf80*/  MUFU.TANH R234, R196 ;  /* 0x000000c400ea7308 */ /* 0x000ea20000002400 */
[----:B------:R-:W-:-:S07]  /*cf90*/  FMNMX.FTZ R24, R203, R24, !PT ;  /* 0x00000018cb187209 */ /* 0x000fce0007810000 */
[----:B------:R-:W3:Y:S08]  /*cfa0*/  MUFU.TANH R232, R192 ;  /* 0x000000c000e87308 */ /* 0x000ef00000002400 */
[----:B------:R-:W1:Y:S08]  /*cfb0*/  MUFU.TANH R230, R193 ;  /* 0x000000c100e67308 */ /* 0x000e700000002400 */
[----:B------:R-:W1:Y:S08]  /*cfc0*/  MUFU.TANH R206, R198 ;  /* 0x000000c600ce7308 */ /* 0x000e700000002400 */
[----:B------:R-:W1:Y:S08]  /*cfd0*/  MUFU.TANH R204, R199 ;  /* 0x000000c700cc7308 */ /* 0x000e700000002400 */
[----:B------:R5:W1:Y:S02]  /*cfe0*/  MUFU.TANH R236, R197 ;  /* 0x000000c500ec7308 */ /* 0x000a640000002400 */
[----:B-----5:R-:W-:Y:S01]  /*cff0*/  FSEL R197, R22, -INF , !P2 ;  /* 0xff80000016c57808 */ /* 0x020fe20005000000 */
[----:B------:R-:W-:Y:S01]  /*d000*/  BAR.SYNC.DEFER_BLOCKING 0x0 ;  /* 0x0000000000007b1d */ /* 0x000fe20000010000 */
[----:B------:R-:W-:-:S02]  /*d010*/  ISETP.GE.AND P2, PT, R15, R0, PT ;  /* 0x000000000f00720c */ /* 0x000fc40003f46270 */
[----:B------:R-:W-:-:S03]  /*d020*/  FMNMX.FTZ R15, R3, R12, !PT ;  /* 0x0000000c030f7209 */ /* 0x000fc60007810000 */
[----:B-1234-:R-:W-:Y:S08]  /*d030*/  @!P0 BRA `(.L_x_1184) ;  /* 0x0000000000608947 */ /* 0x01eff00003800000 */
        /* <DEDUP_REMOVED lines=24> */
.L_x_1184:
[----:B------:R-:W-:Y:S01]  /*d1c0*/  FMNMX.FTZ R15, R10, R15, !PT ;  /* 0x0000000f0a0f7209 */ /* 0x000fe20007810000 */
[----:B------:R-:W2:Y:S01]  /*d1d0*/  MUFU.TANH R202, R194 ;  /* 0x000000c200ca7308 */ /* 0x000ea20000002400 */
[----:B------:R-:W-:Y:S01]  /*d1e0*/  FMNMX.FTZ R13, R245, R14, !PT ;  /* 0x0000000ef50d7209 */ /* 0x000fe20007810000 */
[----:B------:R-:W-:Y:S01]  /*d1f0*/  FMUL.FTZ R195, R195, UR21 ;  /* 0x00000015c3c37c20 */ /* 0x000fe20008410000 */
[----:B------:R-:W-:Y:S01]  /*d200*/  FMNMX.FTZ R15, R8, R15, !PT ;  /* 0x0000000f080f7209 */ /* 0x000fe20007810000 */
[----:B------:R-:W-:Y:S01]  /*d210*/  UISETP.GE.AND UP0, UPT, UR20, 0x6, UPT ;  /* 0x000000061400788c */ /* 0x000fe2000bf06270 */
[----:B------:R-:W-:Y:S02]  /*d220*/  FSEL R189, R189, -INF , !P6 ;  /* 0xff800000bdbd7808 */ /* 0x000fe40007000000 */
[----:B------:R-:W-:Y:S01]  /*d230*/  FMNMX.FTZ R15, R18, R15, !PT ;  /* 0x0000000f120f7209 */ /* 0x000fe20007810000 */
[----:B------:R-:W3:Y:S01]  /*d240*/  MUFU.TANH R200, R195 ;  /* 0x000000c300c87308 */ /* 0x000ee20000002400 */
[----:B------:R-:W-:-:S02]  /*d250*/  ISETP.GE.AND P0, PT, R11, R2, PT ;  /* 0x000000020b00720c */ /* 0x000fc40003f06270 */
[----:B------:R-:W-:Y:S02]  /*d260*/  ISETP.GE.AND P6, PT, R21, R2, PT ;  /* 0x000000021500720c */ /* 0x000fe40003fc6270 */
[----:B------:R-:W-:Y:S02]  /*d270*/  FMNMX.FTZ R2, R170, R15, !PT ;  /* 0x0000000faa027209 */ /* 0x000fe40007810000 */
[----:B------:R-:W-:Y:S01]  /*d280*/  FMNMX.FTZ R15, R244, R6, !PT ;  /* 0x00000006f40f7209 */ /* 0x000fe20007810000 */
[----:B------:R-:W-:Y:S01]  /*d290*/  @UP0 UIADD3 UR20, UR20, -0x6, URZ ;  /* 0xfffffffa14140890 */ /* 0x000fe2000fffe03f */
[----:B------:R-:W-:Y:S02]  /*d2a0*/  FMNMX.FTZ R13, R16, R13, !PT ;  /* 0x0000000d100d7209 */ /* 0x000fe40007810000 */
[----:B------:R-:W-:Y:S02]  /*d2b0*/  FMNMX.FTZ R15, R32, R15, !PT ;  /* 0x0000000f200f7209 */ /* 0x000fe40007810000 */
[----:B------:R-:W-:-:S02]  /*d2c0*/  FMNMX.FTZ R13, R26, R13, !PT ;  /* 0x0000000d1a0d7209 */ /* 0x000fc40007810000 */
[----:B------:R-:W-:Y:S02]  /*d2d0*/  FSEL R22, R7, -INF , !P3 ;  /* 0xff80000007167808 */ /* 0x000fe40005800000 */
[----:B------:R-:W-:Y:S02]  /*d2e0*/  FMNMX.FTZ R15, R20, R15, !PT ;  /* 0x0000000f140f7209 */ /* 0x000fe40007810000 */
[----:B------:R-:W-:Y:S02]  /*d2f0*/  FSEL R234, R234, -INF , !P5 ;  /* 0xff800000eaea7808 */ /* 0x000fe40006800000 */
[----:B------:R-:W-:Y:S02]  /*d300*/  FMNMX.FTZ R13, R4, R13, !PT ;  /* 0x0000000d040d7209 */ /* 0x000fe40007810000 */
[----:B------:R-:W-:Y:S02]  /*d310*/  FMNMX.FTZ R24, R197, R24, !PT ;  /* 0x00000018c5187209 */ /* 0x000fe40007810000 */
[----:B------:R-:W-:-:S02]  /*d320*/  FSEL R206, R206, -INF , !P2 ;  /* 0xff800000cece7808 */ /* 0x000fc40005000000 */
[----:B------:R-:W-:Y:S01]  /*d330*/  FMNMX.FTZ R15, R22, R15, !PT ;  /* 0x0000000f160f7209 */ /* 0x000fe20007810000 */
[----:B------:R-:W4:Y:S01]  /*d340*/  SHFL.BFLY PT, R5, R24, 0x2, 0x1f ;  /* 0x0c401f0018057f89 */ /* 0x000f2200000e0000 */
[----:B------:R-:W-:Y:S02]  /*d350*/  FSEL R236, R236, -INF , !P4 ;  /* 0xff800000ecec7808 */ /* 0x000fe40006000000 */
[----:B------:R-:W-:Y:S02]  /*d360*/  FMNMX.FTZ R13, R234, R13, !PT ;  /* 0x0000000dea0d7209 */ /* 0x000fe40007810000 */
[----:B------:R-:W-:Y:S02]  /*d370*/  FSEL R232, R232, -INF , !P0 ;  /* 0xff800000e8e87808 */ /* 0x000fe40004000000 */
[----:B------:R-:W-:Y:S02]  /*d380*/  ISETP.GE.AND P0, PT, R11, R0, PT ;  /* 0x000000000b00720c */ /* 0x000fe40003f06270 */
[----:B------:R-:W-:-:S02]  /*d390*/  FSEL R204, R204, -INF , !P1 ;  /* 0xff800000cccc7808 */ /* 0x000fc40004800000 */
[----:B------:R-:W-:Y:S02]  /*d3a0*/  FMNMX.FTZ R15, R206, R15, !PT ;  /* 0x0000000fce0f7209 */ /* 0x000fe40007810000 */
[----:B------:R-:W-:Y:S02]  /*d3b0*/  FMNMX.FTZ R13, R236, R13, !PT ;  /* 0x0000000dec0d7209 */ /* 0x000fe40007810000 */
[----:B------:R-:W-:Y:S02]  /*d3c0*/  ISETP.GE.AND P1, PT, R21, R0, PT ;  /* 0x000000001500720c */ /* 0x000fe40003f26270 */
[----:B--2---:R-:W-:Y:S02]  /*d3d0*/  FSEL R202, R202, -INF , !P0 ;  /* 0xff800000caca7808 */ /* 0x004fe40004000000 */
[----:B------:R-:W-:Y:S02]  /*d3e0*/  FMNMX.FTZ R15, R204, R15, !PT ;  /* 0x0000000fcc0f7209 */ /* 0x000fe40007810000 */
[----:B------:R-:W-:-:S02]  /*d3f0*/  FSEL R230, R230, -INF , !P6 ;  /* 0xff800000e6e67808 */ /* 0x000fc40007000000 */
[----:B------:R-:W-:Y:S02]  /*d400*/  FMNMX.FTZ R13, R232, R13, !PT ;  /* 0x0000000de80d7209 */ /* 0x000fe40007810000 */
[----:B---3--:R-:W-:Y:S02]  /*d410*/  FSEL R200, R200, -INF , !P1 ;  /* 0xff800000c8c87808 */ /* 0x008fe40004800000 */
[----:B------:R-:W-:Y:S02]  /*d420*/  FMNMX.FTZ R15, R202, R15, !PT ;  /* 0x0000000fca0f7209 */ /* 0x000fe40007810000 */
[----:B------:R-:W-:Y:S02]  /*d430*/  FMNMX.FTZ R7, R230, R13, !PT ;  /* 0x0000000de6077209 */ /* 0x000fe40007810000 */
[----:B------:R-:W-:Y:S02]  /*d440*/  FMNMX.FTZ R17, R169, R2, !PT ;  /* 0x00000002a9117209 */ /* 0x000fe40007810000 */
[----:B------:R-:W-:Y:S01]  /*d450*/  FMNMX.FTZ R0, R200, R15, !PT ;  /* 0x0000000fc8007209 */ /* 0x000fe20007810000 */
[----:B------:R-:W2:Y:S01]  /*d460*/  SHFL.BFLY PT, R28, R7, 0x2, 0x1f ;  /* 0x0c401f00071c7f89 */ /* 0x000ea200000e0000 */
[----:B------:R-:W-:-:S02]  /*d470*/  FMNMX.FTZ R2, R164, R17, !PT ;  /* 0x00000011a4027209 */ /* 0x000fc40007810000 */
[----:B----4-:R-:W-:Y:S01]  /*d480*/  FMNMX.FTZ R24, R24, R5, !PT ;  /* 0x0000000518187209 */ /* 0x010fe20007810000 */
[----:B------:R-:W3:Y:S01]  /*d490*/  SHFL.BFLY PT, R11, R0, 0x2, 0x1f ;  /* 0x0c401f00000b7f89 */ /* 0x000ee200000e0000 */
[----:B------:R-:W-:-:S03]  /*d4a0*/  FMNMX.FTZ R2, R189, R2, !PT ;  /* 0x00000002bd027209 */ /* 0x000fc60007810000 */
[----:B------:R-:W4:Y:S04]  /*d4b0*/  SHFL.BFLY PT, R13, R24, 0x1, 0x1f ;  /* 0x0c201f00180d7f89 */ /* 0x000f2800000e0000 */
[----:B------:R-:W5:Y:S01]  /*d4c0*/  SHFL.BFLY PT, R5, R2, 0x2, 0x1f ;  /* 0x0c401f0002057f89 */ /* 0x000f6200000e0000 */
[----:B--2---:R-:W-:Y:S02]  /*d4d0*/  FMNMX.FTZ R28, R7, R28, !PT ;  /* 0x0000001c071c7209 */ /* 0x004fe40007810000 */
[----:B---3--:R-:W-:-:S03]  /*d4e0*/  FMNMX.FTZ R0, R0, R11, !PT ;  /* 0x0000000b00007209 */ /* 0x008fc60007810000 */
[----:B------:R-:W1:Y:S01]  /*d4f0*/  SHFL.BFLY PT, R7, R28, 0x1, 0x1f ;  /* 0x0c201f001c077f89 */ /* 0x000e6200000e0000 */
[----:B----4-:R-:W-:-:S03]  /*d500*/  FMNMX.FTZ R168, R24, R13, !PT ;  /* 0x0000000d18a87209 */ /* 0x010fc60007810000 */
[----:B------:R-:W2:Y:S01]  /*d510*/  SHFL.BFLY PT, R165, R0, 0x1, 0x1f ;  /* 0x0c201f0000a57f89 */ /* 0x000ea200000e0000 */
[----:B-----5:R-:W-:Y:S01]  /*d520*/  FMNMX.FTZ R5, R2, R5, !PT ;  /* 0x0000000502057209 */ /* 0x020fe20007810000 */
[C---:B------:R-:W-:Y:S01]  /*d530*/  FMUL.FTZ R198, R168.reuse, UR25 ;  /* 0x00000019a8c67c20 */ /* 0x040fe20008410000 */
[----:B------:R-:W-:-:S03]  /*d540*/  FSETP.NEU.FTZ.AND P3, PT, R168, -INF , PT ;  /* 0xff800000a800780b */ /* 0x000fc60003f7d000 */
[----:B------:R-:W3:Y:S01]  /*d550*/  SHFL.BFLY PT, R2, R5, 0x1, 0x1f ;  /* 0x0c201f0005027f89 */ /* 0x000ee200000e0000 */
[----:B------:R-:W-:-:S05]  /*d560*/  FSEL R198, R198, RZ, P3 ;  /* 0x000000ffc6c67208 */ /* 0x000fca0001800000 */
[--C-:B------:R-:W-:Y:S01]  /*d570*/  FFMA.FTZ R188, R31, UR25, -R198.reuse ;  /* 0x000000191fbc7c23 */ /* 0x100fe200080108c6 */
[--C-:B------:R-:W-:Y:S01]  /*d580*/  FFMA.FTZ R187, R29, UR25, -R198.reuse ;  /* 0x000000191dbb7c23 */ /* 0x100fe200080108c6 */
[--C-:B------:R-:W-:Y:S01]  /*d590*/  FFMA.FTZ R186, R23, UR25, -R198.reuse ;  /* 0x0000001917ba7c23 */ /* 0x100fe200080108c6 */
[--C-:B------:R-:W-:Y:S01]  /*d5a0*/  FFMA.FTZ R185, R9, UR25, -R198.reuse ;  /* 0x0000001909b97c23 */ /* 0x100fe200080108c6 */
[--C-:B------:R-:W-:Y:S01]  /*d5b0*/  FFMA.FTZ R201, R201, UR25, -R198.reuse ;  /* 0x00000019c9c97c23 */ /* 0x100fe200080108c6 */
[----:B------:R-:W-:Y:S01]  /*d5c0*/  FFMA.FTZ R203, R203, UR25, -R198 ;  /* 0x00000019cbcb7c23 */ /* 0x000fe200080108c6 */
[----:B-1----:R-:W-:Y:S01]  /*d5d0*/  FMNMX.FTZ R166, R28, R7, !PT ;  /* 0x000000071ca67209 */ /* 0x002fe20007810000 */
[----:B------:R-:W-:Y:S01]  /*d5e0*/  MUFU.EX2 R188, R188 ;  /* 0x000000bc00bc7308 */ /* 0x000fe20000000800 */
[----:B------:R-:W-:Y:S01]  /*d5f0*/  LDSM.16.MT88.4 R28, [R214+0xa000] ;  /* 0x00a00000d61c783b */ /* 0x000fe20000004200 */
[----:B--2---:R-:W-:Y:S02]  /*d600*/  FMNMX.FTZ R165, R0, R165, !PT ;  /* 0x000000a500a57209 */ /* 0x004fe40007810000 */
[C---:B------:R-:W-:Y:S01]  /*d610*/  FMUL.FTZ R237, R166.reuse, UR25 ;  /* 0x00000019a6ed7c20 */ /* 0x040fe20008410000 */
[----:B------:R-:W-:-:S02]  /*d620*/  FSETP.NEU.FTZ.AND P1, PT, R166, -INF , PT ;  /* 0xff800000a600780b */ /* 0x000fc40003f3d000 */
[C---:B------:R-:W-:Y:S01]  /*d630*/  FSETP.NEU.FTZ.AND P0, PT, R165.reuse, -INF , PT ;  /* 0xff800000a500780b */ /* 0x040fe20003f1d000 */
[----:B------:R-:W-:Y:S01]  /*d640*/  FMUL.FTZ R207, R165, UR25 ;  /* 0x00000019a5cf7c20 */ /* 0x000fe20008410000 */
[----:B------:R-:W-:Y:S01]  /*d650*/  FSEL R237, R237, RZ, P1 ;  /* 0x000000ffeded7208 */ /* 0x000fe20000800000 */
[----:B------:R-:W-:Y:S01]  /*d660*/  MUFU.EX2 R187, R187 ;  /* 0x000000bb00bb7308 */ /* 0x000fe20000000800 */
[----:B---3--:R-:W-:Y:S02]  /*d670*/  FMNMX.FTZ R167, R5, R2, !PT ;  /* 0x0000000205a77209 */ /* 0x008fe40007810000 */
[----:B------:R-:W-:Y:S01]  /*d680*/  FSEL R5, R165, RZ, P0 ;  /* 0x000000ffa5057208 */ /* 0x000fe20000000000 */
[--C-:B------:R-:W-:Y:S01]  /*d690*/  FFMA.FTZ R171, R4, UR25, -R237.reuse ;  /* 0x0000001904ab7c23 */ /* 0x100fe200080108ed */
[C---:B------:R-:W-:Y:S01]  /*d6a0*/  FSETP.NEU.FTZ.AND P2, PT, R167.reuse, -INF , PT ;  /* 0xff800000a700780b */ /* 0x040fe20003f5d000 */
[----:B------:R-:W-:Y:S01]  /*d6b0*/  FFMA.FTZ R177, R16, UR25, -R237 ;  /* 0x0000001910b17c23 */ /* 0x000fe200080108ed */
[C---:B------:R-:W-:Y:S01]  /*d6c0*/  FMUL.FTZ R193, R167.reuse, UR25 ;  /* 0x00000019a7c17c20 */ /* 0x040fe20008410000 */
[----:B------:R-:W-:Y:S01]  /*d6d0*/  FADD.FTZ R4, R244, -R5 ;  /* 0x80000005f4047221 */ /* 0x000fe20000010000 */
[----:B------:R-:W-:Y:S01]  /*d6e0*/  FSEL R16, R167, RZ, P2 ;  /* 0x000000ffa7107208 */ /* 0x000fe20001000000 */
[--C-:B------:R-:W-:Y:S01]  /*d6f0*/  FFMA.FTZ R184, R14, UR25, -R237.reuse ;  /* 0x000000190eb87c23 */ /* 0x100fe200080108ed */
[----:B------:R-:W-:Y:S01]  /*d700*/  FSEL R207, R207, RZ, P0 ;  /* 0x000000ffcfcf7208 */ /* 0x000fe20000000000 */
[----:B------:R-:W-:Y:S01]  /*d710*/  FMUL.FTZ R190, R4, UR25 ;  /* 0x0000001904be7c20 */ /* 0x000fe20008410000 */
[----:B------:R-:W-:Y:S01]  /*d720*/  FSEL R4, R168, RZ, P3 ;  /* 0x000000ffa8047208 */ /* 0x000fe20001800000 */
[----:B------:R-:W-:Y:S01]  /*d730*/  FADD.FTZ R16, R3, -R16 ;  /* 0x8000001003107221 */ /* 0x000fe20000010000 */
[----:B------:R-:W-:Y:S01]  /*d740*/  FSEL R193, R193, RZ, P2 ;  /* 0x000000ffc1c17208 */ /* 0x000fe20001000000 */
[----:B------:R-:W-:Y:S01]  /*d750*/  FFMA.FTZ R178, R26, UR25, -R237 ;  /* 0x000000191ab27c23 */ /* 0x000fe200080108ed */
[----:B------:R-:W-:Y:S01]  /*d760*/  FFMA.FTZ R176, R6, UR25, -R207 ;  /* 0x0000001906b07c23 */ /* 0x000fe200080108cf */
[----:B------:R-:W-:Y:S01]  /*d770*/  FADD.FTZ R17, R235, -R4 ;  /* 0x80000004eb117221 */ /* 0x000fe20000010000 */
[----:B------:R-:W-:Y:S01]  /*d780*/  FMUL.FTZ R16, R16, UR25 ;  /* 0x0000001910107c20 */ /* 0x000fe20008410000 */
[----:B------:R-:W-:Y:S01]  /*d790*/  FFMA.FTZ R179, R12, UR25, -R193 ;  /* 0x000000190cb37c23 */ /* 0x000fe200080108c1 */
[--C-:B------:R-:W-:Y:S01]  /*d7a0*/  FFMA.FTZ R2, R32, UR25, -R207.reuse ;  /* 0x0000001920027c23 */ /* 0x100fe200080108cf */
[----:B------:R-:W-:Y:S01]  /*d7b0*/  FMUL.FTZ R17, R17, UR25 ;  /* 0x0000001911117c20 */ /* 0x000fe20008410000 */
[--C-:B------:R-:W-:Y:S01]  /*d7c0*/  FFMA.FTZ R0, R20, UR25, -R207.reuse ;  /* 0x0000001914007c23 */ /* 0x100fe200080108cf */
[----:B------:R-:W-:Y:S01]  /*d7d0*/  FFMA.FTZ R191, R22, UR25, -R207 ;  /* 0x0000001916bf7c23 */ /* 0x000fe200080108cf */
[--C-:B------:R-:W-:Y:S01]  /*d7e0*/  FFMA.FTZ R194, R10, UR25, -R193.reuse ;  /* 0x000000190ac27c23 */ /* 0x100fe200080108c1 */
[--C-:B------:R-:W-:Y:S01]  /*d7f0*/  FFMA.FTZ R196, R8, UR25, -R193.reuse ;  /* 0x0000001908c47c23 */ /* 0x100fe200080108c1 */
[----:B------:R-:W-:Y:S01]  /*d800*/  FFMA.FTZ R3, R18, UR25, -R193 ;  /* 0x0000001912037c23 */ /* 0x000fe200080108c1 */
[----:B------:R-:W1:Y:S01]  /*d810*/  MUFU.EX2 R195, R17 ;  /* 0x0000001100c37308 */ /* 0x000e620000000800 */
[----:B------:R-:W2:Y:S01]  /*d820*/  LDSM.16.MT88.4 R32, [R216+0xa000] ;  /* 0x00a00000d820783b */ /* 0x000ea20000004200 */
[----:B------:R-:W-:Y:S01]  /*d830*/  FSEL R192, R166, RZ, P1 ;  /* 0x000000ffa6c07208 */ /* 0x000fe20000800000 */
[--C-:B------:R-:W-:Y:S01]  /*d840*/  FFMA.FTZ R234, R234, UR25, -R237.reuse ;  /* 0x00000019eaea7c23 */ /* 0x100fe200080108ed */
[--C-:B------:R-:W-:Y:S01]  /*d850*/  FFMA.FTZ R235, R236, UR25, -R237.reuse ;  /* 0x00000019eceb7c23 */ /* 0x100fe200080108ed */
[----:B------:R-:W3:Y:S01]  /*d860*/  LDSM.16.MT88.4 R24, [R213+0xa000] ;  /* 0x00a00000d518783b */ /* 0x000ee20000004200 */
[----:B------:R-:W-:Y:S01]  /*d870*/  FFMA.FTZ R232, R232, UR25, -R237 ;  /* 0x00000019e8e87c23 */ /* 0x000fe200080108ed */
[----:B------:R-:W-:Y:S01]  /*d880*/  FADD.FTZ R192, R245, -R192 ;  /* 0x800000c0f5c07221 */ /* 0x000fe20000010000 */
[----:B------:R4:W5:Y:S01]  /*d890*/  MUFU.EX2 R199, R16 ;  /* 0x0000001000c77308 */ /* 0x0009620000000800 */
[----:B------:R-:W3:Y:S01]  /*d8a0*/  LDSM.16.MT88.4 R20, [R212+0xa000] ;  /* 0x00a00000d414783b */ /* 0x000ee20000004200 */
[--C-:B------:R-:W-:Y:S01]  /*d8b0*/  FFMA.FTZ R206, R206, UR25, -R207.reuse ;  /* 0x00000019cece7c23 */ /* 0x100fe200080108cf */
[----:B------:R-:W-:Y:S01]  /*d8c0*/  FMUL.FTZ R192, R192, UR25 ;  /* 0x00000019c0c07c20 */ /* 0x000fe20008410000 */
[--C-:B------:R-:W-:Y:S01]  /*d8d0*/  FFMA.FTZ R239, R204, UR25, -R207.reuse ;  /* 0x00000019ccef7c23 */ /* 0x100fe200080108cf */
[----:B------:R-:W3:Y:S01]  /*d8e0*/  LDSM.16.MT88.4 R12, [R216+0xb000] ;  /* 0x00b00000d80c783b */ /* 0x000ee20000004200 */
[----:B------:R-:W-:Y:S01]  /*d8f0*/  FFMA.FTZ R202, R202, UR25, -R207 ;  /* 0x00000019caca7c23 */ /* 0x000fe200080108cf */
[----:B------:R-:W-:Y:S01]  /*d900*/  FFMA.FTZ R237, R230, UR25, -R237 ;  /* 0x00000019e6ed7c23 */ /* 0x000fe200080108ed */
[----:B------:R-:W-:Y:S01]  /*d910*/  MUFU.EX2 R184, R184 ;  /* 0x000000b800b87308 */ /* 0x000fe20000000800 */
[----:B------:R-:W3:Y:S01]  /*d920*/  LDSM.16.MT88.4 R8, [R214+0xb000] ;  /* 0x00b00000d608783b */ /* 0x000ee20000004200 */
[-C--:B-1----:R-:W-:Y:S01]  /*d930*/  FMUL.FTZ R160, R160, R195.reuse ;  /* 0x000000c3a0a07220 */ /* 0x082fe20000410000 */
[-C--:B------:R-:W-:Y:S01]  /*d940*/  FMUL.FTZ R161, R161, R195.reuse ;  /* 0x000000c3a1a17220 */ /* 0x080fe20000410000 */
[-C--:B------:R-:W-:Y:S01]  /*d950*/  FMUL.FTZ R148, R148, R195.reuse ;  /* 0x000000c394947220 */ /* 0x080fe20000410000 */
[----:B------:R-:W1:Y:S01]  /*d960*/  LDSM.16.MT88.4 R4, [R213+0xb000] ;  /* 0x00b00000d504783b */ /* 0x000e620000004200 */
[-C--:B------:R-:W-:Y:S01]  /*d970*/  FMUL.FTZ R149, R149, R195.reuse ;  /* 0x000000c395957220 */ /* 0x080fe20000410000 */
[----:B------:R-:W-:Y:S01]  /*d980*/  FMUL.FTZ R144, R144, R195 ;  /* 0x000000c390907220 */ /* 0x000fe20000410000 */
[----:B------:R-:W2:Y:S01]  /*d990*/  MUFU.EX2 R177, R177 ;  /* 0x000000b100b17308 */ /* 0x000ea20000000800 */
[----:B----4-:R-:W4:Y:S01]  /*d9a0*/  LDSM.16.MT88.4 R16, [R212+0xb000] ;  /* 0x00b00000d410783b */ /* 0x010f220000004200 */
[-C--:B-----5:R-:W-:Y:S01]  /*d9b0*/  FMUL.FTZ R162, R162, R199.reuse ;  /* 0x000000c7a2a27220 */ /* 0x0a0fe20000410000 */
[----:B------:R-:W-:Y:S01]  /*d9c0*/  FMUL.FTZ R163, R163, R199 ;  /* 0x000000c7a3a37220 */ /* 0x000fe20000410000 */
[----:B------:R-:W-:Y:S01]  /*d9d0*/  FMUL.FTZ R145, R145, R195 ;  /* 0x000000c391917220 */ /* 0x000fe20000410000 */
[-C--:B------:R-:W-:Y:S01]  /*d9e0*/  FMUL.FTZ R150, R150, R199.reuse ;  /* 0x000000c796967220 */ /* 0x080fe20000410000 */
[-C--:B------:R-:W-:Y:S01]  /*d9f0*/  FMUL.FTZ R151, R151, R199.reuse ;  /* 0x000000c797977220 */ /* 0x080fe20000410000 */
        /* <DEDUP_REMOVED lines=9> */
[----:B------:R-:W5:Y:S01]  /*da90*/  MUFU.EX2 R171, R171 ;  /* 0x000000ab00ab7308 */ /* 0x000f620000000800 */
        /* <DEDUP_REMOVED lines=16> */
[----:B-----5:R-:W-:Y:S01]  /*dba0*/  F2FP.BF16.F32.PACK_AB R174, R171, R178 ;  /* 0x000000b2abae723e */ /* 0x020fe200000010ff */
        /* <DEDUP_REMOVED lines=22> */
[----:B------:R-:W2:Y:S01]  /*dd10*/  MUFU.EX2 R192, R192 ;  /* 0x000000c000c07308 */ /* 0x000ea20000000800 */
[-C--:B------:R-:W-:Y:S01]  /*dd20*/  FMUL.FTZ R102, R102, R199.reuse ;  /* 0x000000c766667220 */ /* 0x080fe20000410000 */
[----:B------:R-:W-:Y:S01]  /*dd30*/  FMUL.FTZ R103, R103, R199 ;  /* 0x000000c767677220 */ /* 0x000fe20000410000 */
[-C--:B------:R-:W-:Y:S01]  /*dd40*/  FMUL.FTZ R112, R112, R195.reuse ;  /* 0x000000c370707220 */ /* 0x080fe20000410000 */
[----:B------:R-:W-:Y:S01]  /*dd50*/  FMUL.FTZ R113, R113, R195 ;  /* 0x000000c371717220 */ /* 0x000fe20000410000 */
[-C--:B------:R-:W-:Y:S01]  /*dd60*/  FMUL.FTZ R114, R114, R199.reuse ;  /* 0x000000c772727220 */ /* 0x080fe20000410000 */
[----:B------:R-:W-:Y:S01]  /*dd70*/  FMUL.FTZ R115, R115, R199 ;  /* 0x000000c773737220 */ /* 0x000fe20000410000 */
[-C--:B------:R-:W-:Y:S01]  /*dd80*/  FMUL.FTZ R116, R116, R195.reuse ;  /* 0x000000c374747220 */ /* 0x080fe20000410000 */
[----:B------:R-:W3:Y:S01]  /*dd90*/  MUFU.EX2 R190, R190 ;  /* 0x000000be00be7308 */ /* 0x000ee20000000800 */
        /* <DEDUP_REMOVED lines=15> */
[----:B------:R-:W-:Y:S01]  /*de90*/  MUFU.EX2 R185, R185 ;  /* 0x000000b900b97308 */ /* 0x000fe20000000800 */
[-C--:B---3--:R-:W-:Y:S01]  /*dea0*/  FMUL.FTZ R158, R158, R190.reuse ;  /* 0x000000be9e9e7220 */ /* 0x088fe20000410000 */
        /* <DEDUP_REMOVED lines=15> */
[----:B------:R-:W-:Y:S01]  /*dfa0*/  FMUL.FTZ R45, R45, R192 ;  /* 0x000000c02d2d7220 */ /* 0x000fe20000410000 */
[-C--:B------:R-:W-:Y:S01]  /*dfb0*/  FMUL.FTZ R46, R46, R190.reuse ;  /* 0x000000be2e2e7220 */ /* 0x080fe20000410000 */
[----:B------:R-:W-:Y:S01]  /*dfc0*/  FMUL.FTZ R47, R47, R190 ;  /* 0x000000be2f2f7220 */ /* 0x000fe20000410000 */
[-C--:B------:R-:W-:Y:S01]  /*dfd0*/  FMUL.FTZ R56, R56, R192.reuse ;  /* 0x000000c038387220 */ /* 0x080fe20000410000 */
[-C--:B------:R-:W-:Y:S01]  /*dfe0*/  FMUL.FTZ R57, R57, R192.reuse ;  /* 0x000000c039397220 */ /* 0x080fe20000410000 */
[----:B------:R-:W-:Y:S01]  /*dff0*/  FMUL.FTZ R60, R60, R192 ;  /* 0x000000c03c3c7220 */ /* 0x000fe20000410000 */
[-C--:B------:R-:W-:Y:S01]  /*e000*/  FMUL.FTZ R58, R58, R190.reuse ;  /* 0x000000be3a3a7220 */ /* 0x080fe20000410000 */
[----:B------:R-:W-:Y:S01]  /*e010*/  MUFU.EX2 R196, R196 ;  /* 0x000000c400c47308 */ /* 0x000fe20000000800 */
[----:B------:R-:W-:Y:S01]  /*e020*/  FMUL.FTZ R59, R59, R190 ;  /* 0x000000be3b3b7220 */ /* 0x000fe20000410000 */
[-C--:B------:R-:W-:Y:S01]  /*e030*/  FMUL.FTZ R61, R61, R192.reuse ;  /* 0x000000c03d3d7220 */ /* 0x080fe20000410000 */
[-C--:B------:R-:W-:Y:S01]  /*e040*/  FMUL.FTZ R72, R72, R192.reuse ;  /* 0x000000c048487220 */ /* 0x080fe20000410000 */
[----:B------:R-:W-:Y:S01]  /*e050*/  FMUL.FTZ R73, R73, R192 ;  /* 0x000000c049497220 */ /* 0x000fe20000410000 */
[-C--:B------:R-:W-:Y:S01]  /*e060*/  FMUL.FTZ R62, R62, R190.reuse ;  /* 0x000000be3e3e7220 */ /* 0x080fe20000410000 */
[----:B------:R-:W-:Y:S01]  /*e070*/  FMUL.FTZ R63, R63, R190 ;  /* 0x000000be3f3f7220 */ /* 0x000fe20000410000 */
[-C--:B------:R-:W-:Y:S01]  /*e080*/  FMUL.FTZ R76, R76, R192.reuse ;  /* 0x000000c04c4c7220 */ /* 0x080fe20000410000 */
[----:B------:R-:W3:Y:S01]  /*e090*/  MUFU.EX2 R3, R3 ;  /* 0x0000000300037308 */ /* 0x000ee20000000800 */
        /* <DEDUP_REMOVED lines=30> */
[----:B------:R-:W-:Y:S01]  /*e280*/  FMUL.FTZ R131, R131, R199 ;  /* 0x000000c783837220 */ /* 0x000fe20000410000 */
[----:B------:R-:W-:Y:S01]  /*e290*/  FFMA.FTZ R207, R200, UR25, -R207 ;  /* 0x00000019c8cf7c23 */ /* 0x000fe200080108cf */
[----:B------:R-:W-:Y:S01]  /*e2a0*/  MUFU.EX2 R234, R234 ;  /* 0x000000ea00ea7308 */ /* 0x000fe20000000800 */
[--C-:B------:R-:W-:Y:S01]  /*e2b0*/  FFMA.FTZ R200, R205, UR25, -R198.reuse ;  /* 0x00000019cdc87c23 */ /* 0x100fe200080108c6 */
[--C-:B------:R-:W-:Y:S01]  /*e2c0*/  FFMA.FTZ R170, R170, UR25, -R193.reuse ;  /* 0x00000019aaaa7c23 */ /* 0x100fe200080108c1 */
[C---:B------:R-:W-:Y:S01]  /*e2d0*/  HMMA.16816.F32.BF16 R152, R172.reuse, R34, R152 ;  /* 0x00000022ac98723c */ /* 0x040fe20000041898 */
[--C-:B------:R-:W-:Y:S01]  /*e2e0*/  FFMA.FTZ R169, R169, UR25, -R193.reuse ;  /* 0x00000019a9a97c23 */ /* 0x100fe200080108c1 */
[----:B------:R-:W-:Y:S01]  /*e2f0*/  FFMA.FTZ R198, R197, UR25, -R198 ;  /* 0x00000019c5c67c23 */ /* 0x000fe200080108c6 */
[--C-:B------:R-:W-:Y:S01]  /*e300*/  FFMA.FTZ R164, R164, UR25, -R193.reuse ;  /* 0x00000019a4a47c23 */ /* 0x100fe200080108c1 */
[----:B------:R-:W-:Y:S01]  /*e310*/  FFMA.FTZ R189, R189, UR25, -R193 ;  /* 0x00000019bdbd7c23 */ /* 0x000fe200080108c1 */
[----:B------:R-:W5:Y:S01]  /*e320*/  MUFU.EX2 R235, R235 ;  /* 0x000000eb00eb7308 */ /* 0x000f620000000800 */
[----:B------:R-:W-:Y:S01]  /*e330*/  HMMA.16816.F32.BF16 R140, R172, R28, R140 ;  /* 0x0000001cac8c723c */ /* 0x000fe2000004188c */
[----:B------:R-:W-:Y:S01]  /*e340*/  FFMA.FTZ R184, R231, R192, R184 ;  /* 0x000000c0e7b87223 */ /* 0x000fe200000100b8 */
[----:B------:R-:W-:Y:S01]  /*e350*/  FFMA.FTZ R229, R229, R190, R176 ;  /* 0x000000bee5e57223 */ /* 0x000fe200000100b0 */
[----:B------:R-:W-:-:S02]  /*e360*/  PLOP3.LUT P0, PT, PT, PT, UP0, 0x80, 0x0 ;  /* 0x000000000000781c */ /* 0x000fc40003f0f008 */
[----:B------:R-:W-:Y:S01]  /*e370*/  FADD.FTZ R177, R177, R184 ;  /* 0x000000b8b1b17221 */ /* 0x000fe20000010000 */
        /* <DEDUP_REMOVED lines=9> */
[C---:B------:R-:W-:Y:S05]  /*e410*/  HMMA.16816.F32.BF16 R44, R172.reuse, R26, R44 ;  /* 0x0000001aac2c723c */ /* 0x040fea000004182c */
[----:B------:R-:W-:Y:S01]  /*e420*/  MUFU.EX2 R206, R206 ;  /* 0x000000ce00ce7308 */ /* 0x000fe20000000800 */
[C---:B------:R-:W-:Y:S06]  /*e430*/  HMMA.16816.F32.BF16 R56, R172.reuse, R20, R56 ;  /* 0x00000014ac38723c */ /* 0x040fec0000041838 */
[C---:B------:R-:W-:Y:S01]  /*e440*/  HMMA.16816.F32.BF16 R60, R172.reuse, R22, R60 ;  /* 0x00000016ac3c723c */ /* 0x040fe2000004183c */
[----:B------:R-:W5:Y:S05]  /*e450*/  MUFU.EX2 R239, R239 ;  /* 0x000000ef00ef7308 */ /* 0x000f6a0000000800 */
[C---:B------:R-:W-:Y:S03]  /*e460*/  HMMA.16816.F32.BF16 R72, R172.reuse, R12, R72 ;  /* 0x0000000cac48723c */ /* 0x040fe60000041848 */
[----:B------:R-:W-:Y:S03]  /*e470*/  MUFU.EX2 R202, R202 ;  /* 0x000000ca00ca7308 */ /* 0x000fe60000000800 */
[C---:B------:R-:W-:Y:S05]  /*e480*/  HMMA.16816.F32.BF16 R76, R172.reuse, R14, R76 ;  /* 0x0000000eac4c723c */ /* 0x040fea000004184c */
[----:B------:R-:W5:Y:S01]  /*e490*/  MUFU.EX2 R207, R207 ;  /* 0x000000cf00cf7308 */ /* 0x000f620000000800 */
[C---:B------:R-:W-:Y:S06]  /*e4a0*/  HMMA.16816.F32.BF16 R88, R172.reuse, R8, R88 ;  /* 0x00000008ac58723c */ /* 0x040fec0000041858 */
[C---:B------:R-:W-:Y:S01]  /*e4b0*/  HMMA.16816.F32.BF16 R92, R172.reuse, R10, R92 ;  /* 0x0000000aac5c723c */ /* 0x040fe2000004185c */
[----:B------:R-:W-:Y:S05]  /*e4c0*/  MUFU.EX2 R200, R200 ;  /* 0x000000c800c87308 */ /* 0x000fea0000000800 */
[C---:B-1----:R-:W-:Y:S03]  /*e4d0*/  HMMA.16816.F32.BF16 R104, R172.reuse, R4, R104 ;  /* 0x00000004ac68723c */ /* 0x042fe60000041868 */
[----:B------:R-:W1:Y:S03]  /*e4e0*/  MUFU.EX2 R201, R201 ;  /* 0x000000c900c97308 */ /* 0x000e660000000800 */
[C---:B------:R-:W-:Y:S05]  /*e4f0*/  HMMA.16816.F32.BF16 R108, R172.reuse, R6, R108 ;  /* 0x00000006ac6c723c */ /* 0x040fea000004186c */
[----:B------:R-:W-:Y:S01]  /*e500*/  MUFU.EX2 R170, R170 ;  /* 0x000000aa00aa7308 */ /* 0x000fe20000000800 */
[C---:B----4-:R-:W-:Y:S06]  /*e510*/  HMMA.16816.F32.BF16 R120, R172.reuse, R16, R120 ;  /* 0x00000010ac78723c */ /* 0x050fec0000041878 */
[----:B------:R-:W-:Y:S01]  /*e520*/  HMMA.16816.F32.BF16 R124, R172, R18, R124 ;  /* 0x00000012ac7c723c */ /* 0x000fe2000004187c */
[----:B------:R-:W4:Y:S06]  /*e530*/  MUFU.EX2 R169, R169 ;  /* 0x000000a900a97308 */ /* 0x000f2c0000000800 */
[----:B------:R-:W-:Y:S01]  /*e540*/  F2FP.BF16.F32.PACK_AB R172, R187, R188 ;  /* 0x000000bcbbac723e */ /* 0x000fe200000010ff */
[----:B------:R-:W-:Y:S01]  /*e550*/  FFMA.FTZ R188, R233, R195, R188 ;  /* 0x000000c3e9bc7223 */ /* 0x000fe200000100bc */
[----:B--2---:R-:W-:Y:S01]  /*e560*/  F2FP.BF16.F32.PACK_AB R173, R194, R179 ;  /* 0x000000b3c2ad723e */ /* 0x004fe200000010ff */
[----:B------:R-:W-:Y:S01]  /*e570*/  FFMA.FTZ R179, R228, R199, R179 ;  /* 0x000000c7e4b37223 */ /* 0x000fe200000100b3 */
        /* <DEDUP_REMOVED lines=8> */
[----:B------:R-:W2:Y:S01]  /*e600*/  MUFU.EX2 R198, R198 ;  /* 0x000000c600c67308 */ /* 0x000ea20000000800 */
[----:B------:R-:W-:Y:S01]  /*e610*/  FADD.FTZ R185, R185, R186 ;  /* 0x000000bab9b97221 */ /* 0x000fe20000010000 */
[----:B------:R-:W-:-:S03]  /*e620*/  FADD.FTZ R3, R3, R196 ;  /* 0x000000c403037221 */ /* 0x000fc60000010000 */
[C---:B------:R-:W-:Y:S01]  /*e630*/  HMMA.16816.F32.BF16 R148, R172.reuse, R34, R148 ;  /* 0x00000022ac94723c */ /* 0x040fe20000041894 */
[----:B------:R-:W-:Y:S02]  /*e640*/  LDSM.16.MT88.4 R32, [R214+0xa800] ;  /* 0x00a80000d620783b */ /* 0x000fe40000004200 */
[----:B------:R-:W-:Y:S03]  /*e650*/  MUFU.EX2 R164, R164 ;  /* 0x000000a400a47308 */ /* 0x000fe60000000800 */
[C---:B------:R-:W-:Y:S05]  /*e660*/  HMMA.16816.F32.BF16 R144, R172.reuse, R28, R144 ;  /* 0x0000001cac90723c */ /* 0x040fea0000041890 */
[----:B------:R-:W3:Y:S01]  /*e670*/  MUFU.EX2 R189, R189 ;  /* 0x000000bd00bd7308 */ /* 0x000ee20000000800 */
[C---:B------:R-:W-:Y:S01]  /*e680*/  HMMA.16816.F32.BF16 R132, R172.reuse, R30, R132 ;  /* 0x0000001eac84723c */ /* 0x040fe20000041884 */
[----:B------:R-:W-:Y:S05]  /*e690*/  LDSM.16.MT88.4 R28, [R213+0xa800] ;  /* 0x00a80000d51c783b */ /* 0x000fea0000004200 */
[C---:B------:R-:W-:Y:S06]  /*e6a0*/  HMMA.16816.F32.BF16 R36, R172.reuse, R24, R36 ;  /* 0x00000018ac24723c */ /* 0x040fec0000041824 */
[C---:B------:R-:W-:Y:S01]  /*e6b0*/  HMMA.16816.F32.BF16 R48, R172.reuse, R26, R48 ;  /* 0x0000001aac30723c */ /* 0x040fe20000041830 */
[----:B------:R-:W1:Y:S05]  /*e6c0*/  LDSM.16.MT88.4 R24, [R216+0xa800] ;  /* 0x00a80000d818783b */ /* 0x000e6a0000004200 */
[C---:B------:R-:W-:Y:S06]  /*e6d0*/  HMMA.16816.F32.BF16 R52, R172.reuse, R20, R52 ;  /* 0x00000014ac34723c */ /* 0x040fec0000041834 */
[C---:B------:R-:W-:Y:S01]  /*e6e0*/  HMMA.16816.F32.BF16 R64, R172.reuse, R22, R64 ;  /* 0x00000016ac40723c */ /* 0x040fe20000041840 */
[----:B------:R-:W4:Y:S05]  /*e6f0*/  LDSM.16.MT88.4 R20, [R212+0xa800] ;  /* 0x00a80000d414783b */ /* 0x000f2a0000004200 */
[C---:B------:R-:W-:Y:S06]  /*e700*/  HMMA.16816.F32.BF16 R68, R172.reuse, R12, R68 ;  /* 0x0000000cac44723c */ /* 0x040fec0000041844 */
[C---:B------:R-:W-:Y:S01]  /*e710*/  HMMA.16816.F32.BF16 R80, R172.reuse, R14, R80 ;  /* 0x0000000eac50723c */ /* 0x040fe20000041850 */
[----:B------:R-:W-:Y:S05]  /*e720*/  LDSM.16.MT88.4 R12, [R214+0xb800] ;  /* 0x00b80000d60c783b */ /* 0x000fea0000004200 */
[C---:B------:R-:W-:Y:S06]  /*e730*/  HMMA.16816.F32.BF16 R84, R172.reuse, R8, R84 ;  /* 0x00000008ac54723c */ /* 0x040fec0000041854 */
[C---:B------:R-:W-:Y:S01]  /*e740*/  HMMA.16816.F32.BF16 R96, R172.reuse, R10, R96 ;  /* 0x0000000aac60723c */ /* 0x040fe20000041860 */
[----:B------:R-:W-:Y:S05]  /*e750*/  LDSM.16.MT88.4 R8, [R213+0xb800] ;  /* 0x00b80000d508783b */ /* 0x000fea0000004200 */
[C---:B------:R-:W-:Y:S06]  /*e760*/  HMMA.16816.F32.BF16 R100, R172.reuse, R4, R100 ;  /* 0x00000004ac64723c */ /* 0x040fec0000041864 */
[C---:B------:R-:W-:Y:S01]  /*e770*/  HMMA.16816.F32.BF16 R112, R172.reuse, R6, R112 ;  /* 0x00000006ac70723c */ /* 0x040fe20000041870 */
[----:B------:R-:W-:Y:S05]  /*e780*/  LDSM.16.MT88.4 R4, [R212+0xb800] ;  /* 0x00b80000d404783b */ /* 0x000fea0000004200 */
[C---:B------:R-:W-:Y:S06]  /*e790*/  HMMA.16816.F32.BF16 R116, R172.reuse, R16, R116 ;  /* 0x00000010ac74723c */ /* 0x040fec0000041874 */
[----:B------:R-:W-:Y:S01]  /*e7a0*/  HMMA.16816.F32.BF16 R128, R172, R18, R128 ;  /* 0x00000012ac80723c */ /* 0x000fe20000041880 */
[----:B------:R-:W2:Y:S06]  /*e7b0*/  LDSM.16.MT88.4 R16, [R216+0xb800] ;  /* 0x00b80000d810783b */ /* 0x000eac0000004200 */
[----:B-----5:R-:W-:Y:S01]  /*e7c0*/  F2FP.BF16.F32.PACK_AB R172, R235, R234 ;  /* 0x000000eaebac723e */ /* 0x020fe200000010ff */
        /* <DEDUP_REMOVED lines=12> */
[C---:B------:R-:W-:Y:S06]  /*e890*/  HMMA.16816.F32.BF16 R152, R172.reuse, R26, R152 ;  /* 0x0000001aac98723c */ /* 0x040fec0000041898 */
[C---:B------:R-:W-:Y:S06]  /*e8a0*/  HMMA.16816.F32.BF16 R140, R172.reuse, R32, R140 ;  /* 0x00000020ac8c723c */ /* 0x040fec000004188c */
[C---:B------:R-:W-:Y:S06]  /*e8b0*/  HMMA.16816.F32.BF16 R136, R172.reuse, R34, R136 ;  /* 0x00000022ac88723c */ /* 0x040fec0000041888 */
[C---:B------:R-:W-:Y:S06]  /*e8c0*/  HMMA.16816.F32.BF16 R40, R172.reuse, R28, R40 ;  /* 0x0000001cac28723c */ /* 0x040fec0000041828 */
        /* <DEDUP_REMOVED lines=17> */
[----:B---3--:R-:W-:Y:S01]  /*e9e0*/  F2FP.BF16.F32.PACK_AB R175, R189, R164 ;  /* 0x000000a4bdaf723e */ /* 0x008fe200000010ff */
        /* <DEDUP_REMOVED lines=23> */
.L_x_1180:
[----:B------:R-:W-:-:S12]  /*eb60*/  UIADD3 UR20, UR24, -0x1, URZ ;  /* 0xffffffff18147890 */ /* 0x000fd8000fffe03f */
.L_x_1185:
[----:B------:R-:W-:-:S13]  /*eb70*/  ISETP.LE.AND P0, PT, RZ, UR20, PT ;  /* 0x00000014ff007c0c */ /* 0x000fda000bf03270 */
[----:B------:R-:W-:Y:S05]  /*eb80*/  @!P0 BRA `(.L_x_1186) ;  /* 0x0000002400d08947 */ /* 0x000fea0003800000 */
[----:B------:R-:W-:Y:S01]  /*eb90*/  IMAD.MOV.U32 R2, RZ, RZ, R167 ;  /* 0x000000ffff027224 */ /* 0x000fe200078e00a7 */
[----:B------:R-:W-:Y:S01]  /*eba0*/  MOV R0, R165 ;  /* 0x000000a500007202 */ /* 0x000fe20000000f00 */
[----:B------:R-:W-:Y:S01]  /*ebb0*/  IMAD.MOV.U32 R171, RZ, RZ, R168 ;  /* 0x000000ffffab7224 */ /* 0x000fe200078e00a8 */
        /* <DEDUP_REMOVED lines=10> */
[----:B------:R-:W-:Y:S06]  /*ec60*/  BRA `(.L_x_1187) ;  /* 0x0000000000607947 */ /* 0x000fec0003800000 */
.L_x_1189:
[----:B------:R-:W-:Y:S04]  /*ec70*/  UIADD3 UR25, UR20, -0x1, URZ ;  /* 0xffffffff14197890 */ /* 0x000fe8000fffe03f */
[----:B------:R-:W-:Y:S02]  /*ec80*/  USHF.R.S32.HI UR23, URZ, 0x1f, UR25 ;  /* 0x0000001f3f177899 */ /* 0x000fe40008011419 */
[----:B------:R-:W-:Y:S02]  /*ec90*/  UIMAD.WIDE.U32 UR26, UR25, UR8, URZ ;  /* 0x00000008191a72a5 */ /* 0x000fe4000f8e003f */
[----:B------:R-:W-:Y:S04]  /*eca0*/  UIMAD UR23, UR23, UR8, URZ ;  /* 0x00000008171772a4 */ /* 0x000fe8000f8e023f */
[----:B------:R-:W-:Y:S01]  /*ecb0*/  UIMAD UR23, UR25, UR9, UR23 ;  /* 0x00000009191772a4 */ /* 0x000fe2000f8e0217 */
[----:B------:R-:W-:Y:S02]  /*ecc0*/  IMAD.U32 R5, RZ, RZ, UR26 ;  /* 0x0000001aff057e24 */ /* 0x000fe4000f8e00ff */
[----:B------:R-:W-:Y:S01]  /*ecd0*/  IMAD.U32 R4, RZ, RZ, UR26 ;  /* 0x0000001aff047e24 */ /* 0x000fe2000f8e00ff */
[----:B------:R-:W-:Y:S02]  /*ece0*/  UIADD3 UR23, UR27, UR23, URZ ;  /* 0x000000171b177290 */ /* 0x000fe4000fffe03f */
[----:B------:R-:W-:Y:S04]  /*ecf0*/  LEA R6, P1, R5, R224, 0x5 ;  /* 0x000000e005067211 */ /* 0x000fe800078228ff */
[----:B------:R-:W-:Y:S01]  /*ed00*/  IMAD.U32 R5, RZ, RZ, UR23 ;  /* 0x00000017ff057e24 */ /* 0x000fe2000f8e00ff */
[----:B------:R-:W-:Y:S04]  /*ed10*/  LEA R14, P2, R6, UR6, 0x1 ;  /* 0x00000006060e7c11 */ /* 0x000fe8000f8408ff */
        /* <DEDUP_REMOVED lines=13> */
.L_x_1187:
[----:B------:R-:W-:Y:S04]  /*edf0*/  DEPBAR.LE SB0, 0x0 ;  /* 0x000080000000791a */ /* 0x000fe80000000000 */
[----:B------:R-:W-:Y:S01]  /*ee00*/  BAR.SYNC.DEFER_BLOCKING 0x0 ;  /* 0x0000000000007b1d */ /* 0x000fe20000010000 */
[----:B------:R-:W-:Y:S01]  /*ee10*/  MOV R169, UR20 ;  /* 0x0000001400a97c02 */ /* 0x000fe20008000f00 */
[----:B------:R-:W-:Y:S02]  /*ee20*/  USHF.R.S32.HI UR25, URZ, 0x1f, UR20 ;  /* 0x0000001f3f197899 */ /* 0x000fe40008011414 */
[----:B------:R-:W-:Y:S02]  /*ee30*/  UIMAD UR23, UR18, UR20, URZ ;  /* 0x00000014121772a4 */ /* 0x000fe4000f8e023f */
[----:B------:R-:W-:Y:S02]  /*ee40*/  IMAD.WIDE.U32 R238, R169, UR19, R234 ;  /* 0x00000013a9ee7c25 */ /* 0x000fe4000f8e00ea */
[----:B------:R-:W-:Y:S01]  /*ee50*/  UIMAD UR23, UR25, UR19, UR23 ;  /* 0x00000013191772a4 */ /* 0x000fe2000f8e0217 */
[C---:B------:R-:W-:Y:S05]  /*ee60*/  LEA R236, P0, R238.reuse, UR10, 0x1 ;  /* 0x0000000aeeec7c11 */ /* 0x040fea000f8008ff */
[----:B------:R-:W-:Y:S04]  /*ee70*/  IADD3 R168, R239, UR23, RZ ;  /* 0x00000017efa87c10 */ /* 0x000fe8000fffe0ff */
[----:B------:R-:W-:Y:S02]  /*ee80*/  LEA.HI.X R237, R238, UR11, R168, 0x1, P0 ;  /* 0x0000000beeed7c11 */ /* 0x000fe400080f0ca8 */
[----:B------:R-:W-:Y:S03]  /*ee90*/  IADD3 R240, P0, R236, UR24, RZ ;  /* 0x00000018ecf07c10 */ /* 0x000fe6000ff1e0ff */
[----:B------:R-:W-:Y:S01]  /*eea0*/  @!PT LDS RZ, [RZ] ;  /* 0x00000000fffff984 */ /* 0x000fe20000000800 */
[----:B------:R-:W-:Y:S01]  /*eeb0*/  @!PT LDS RZ, [RZ] ;  /* 0x00000000fffff984 */ /* 0x000fe20000000800 */
[----:B------:R-:W-:Y:S01]  /*eec0*/  @!PT LDS RZ, [RZ] ;  /* 0x00000000fffff984 */ /* 0x000fe20000000800 */
[----:B------:R-:W-:Y:S01]  /*eed0*/  LDGSTS.E.BYPASS.LTC128B.128 [R223+0xa000], desc[UR16][R236.64] ;  /* 0x0a000000ecdf7fae */ /* 0x000fe2000b901d50 */
[----:B------:R-:W-:Y:S02]  /*eee0*/  IADD3.X R241, R237, UR22, RZ, P0, !PT ;  /* 0x00000016edf17c10 */ /* 0x000fe400087fe4ff */
[----:B------:R-:W-:Y:S05]  /*eef0*/  ISETP.LT.AND P0, PT, RZ, UR20, PT ;  /* 0x00000014ff007c0c */ /* 0x000fea000bf01270 */
[----:B------:R-:W-:Y:S08]  /*ef00*/  LDGSTS.E.BYPASS.LTC128B.128 [R223+0xb000], desc[UR16][R236.64+0x80] ;  /* 0x0b000080ecdf7fae */ /* 0x000ff0000b901d50 */
[----:B------:R-:W-:Y:S08]  /*ef10*/  LDGSTS.E.BYPASS.LTC128B.128 [R223+0xa800], desc[UR16][R240.64] ;  /* 0x0a800000f0df7fae */ /* 0x000ff0000b901d50 */
[----:B------:R1:W-:Y:S08]  /*ef20*/  LDGSTS.E.BYPASS.LTC128B.128 [R223+0xb800], desc[UR16][R240.64+0x80] ;  /* 0x0b800080f0df7fae */ /* 0x0003f0000b901d50 */
[----:B------:R-:W-:Y:S08]  /*ef30*/  LDSM.16.M88.4 R164, [R222] ;  /* 0x00000000dea4783b */ /* 0x000ff00000000200 */
[----:B------:R-:W2:Y:S08]  /*ef40*/  LDSM.16.M88.4 R172, [R221+0x8000] ;  /* 0x00800000ddac783b */ /* 0x000eb00000000200 */
        /* <DEDUP_REMOVED lines=13> */
[----:B------:R-:W4:Y:S03]  /*f020*/  LDSM.16.M88.4 R204, [R215+0x8000] ;  /* 0x00800000d7cc783b */ /* 0x000f260000000200 */
        /* <DEDUP_REMOVED lines=95> */
[----:B------:R-:W-:Y:S02]  /*f620*/  MUFU.TANH R232, R232 ;  /* 0x000000e800e87308 */ /* 0x000fe40000002400 */
        /* <DEDUP_REMOVED lines=18> */
[----:B------:R-:W-:Y:S05]  /*f750*/  FMUL.FTZ R31, R31, UR21 ;  /* 0x000000151f1f7c20 */ /* 0x000fea0008410000 */
[----:B------:R4:W-:Y:S01]  /*f760*/  MUFU.TANH R9, R238 ;  /* 0x000000ee00097308 */ /* 0x0009e20000002400 */
[----:B--2---:R-:W-:Y:S09]  /*f770*/  FMUL.FTZ R168, R32, UR21 ;  /* 0x0000001520a87c20 */ /* 0x004ff20008410000 */
[----:B------:R1:W-:Y:S01]  /*f780*/  MUFU.TANH R189, R168 ;  /* 0x000000a800bd7308 */ /* 0x0003e20000002400 */
[----:B---3--:R-:W-:Y:S09]  /*f790*/  FMUL.FTZ R242, R17, UR21 ;  /* 0x0000001511f27c20 */ /* 0x008ff20008410000 */
[----:B------:R2:W-:Y:S01]  /*f7a0*/  MUFU.TANH R199, R169 ;  /* 0x000000a900c77308 */ /* 0x0005e20000002400 */
[----:B----4-:R-:W-:Y:S09]  /*f7b0*/  FMUL.FTZ R238, R34, UR21 ;  /* 0x0000001522ee7c20 */ /* 0x010ff20008410000 */
[----:B------:R3:W-:Y:S01]  /*f7c0*/  MUFU.TANH R205, R244 ;  /* 0x000000f400cd7308 */ /* 0x0007e20000002400 */
[----:B-1----:R-:W-:Y:S09]  /*f7d0*/  FMNMX.FTZ R168, R243, R171, !PT ;  /* 0x000000abf3a87209 */ /* 0x002ff20007810000 */
[----:B------:R1:W-:Y:S01]  /*f7e0*/  MUFU.TANH R198, R170 ;  /* 0x000000aa00c67308 */ /* 0x0003e20000002400 */
[----:B--2---:R-:W-:Y:S09]  /*f7f0*/  FMUL.FTZ R169, R23, UR21 ;  /* 0x0000001517a97c20 */ /* 0x004ff20008410000 */
[----:B------:R-:W2:Y:S01]  /*f800*/  MUFU.TANH R241, R241 ;  /* 0x000000f100f17308 */ /* 0x000ea20000002400 */
[----:B---3--:R-:W-:Y:S09]  /*f810*/  FMUL.FTZ R244, R27, UR21 ;  /* 0x000000151bf47c20 */ /* 0x008ff20008410000 */
[----:B------:R3:W-:Y:S01]  /*f820*/  MUFU.TANH R13, R242 ;  /* 0x000000f2000d7308 */ /* 0x0007e20000002400 */
[----:B-1----:R-:W-:Y:S09]  /*f830*/  FMUL.FTZ R170, R30, UR21 ;  /* 0x000000151eaa7c20 */ /* 0x002ff20008410000 */
[----:B------:R-:W1:Y:S01]  /*f840*/  MUFU.TANH R236, R236 ;  /* 0x000000ec00ec7308 */ /* 0x000e620000002400 */
[----:B--2---:R-:W-:Y:S09]  /*f850*/  FMNMX.FTZ R245, R241, R168, !PT ;  /* 0x000000a8f1f57209 */ /* 0x004ff20007810000 */
        /* <DEDUP_REMOVED lines=10> */
[----:B------:R-:W1:Y:S10]  /*f900*/  MUFU.TANH R237, R237 ;  /* 0x000000ed00ed7308 */ /* 0x000e740000002400 */
[----:B------:R-:W2:Y:S01]  /*f910*/  MUFU.TANH R230, R230 ;  /* 0x000000e600e67308 */ /* 0x000ea20000002400 */
[----:B---3--:R-:W-:Y:S09]  /*f920*/  FMNMX.FTZ R238, R239, R3, !PT ;  /* 0x00000003efee7209 */ /* 0x008ff20007810000 */
        /* <DEDUP_REMOVED lines=8> */
[----:B------:R-:W2:Y:S01]  /*f9b0*/  MUFU.TANH R190, R169 ;  /* 0x000000a900be7308 */ /* 0x000ea20000002400 */
[----:B---3--:R-:W-:Y:S02]  /*f9c0*/  FMNMX.FTZ R168, R251, R168, !PT ;  /* 0x000000a8fba87209 */ /* 0x008fe40007810000 */
[----:B------:R-:W-:Y:S07]  /*f9d0*/  FMNMX.FTZ R238, R9, R238, !PT ;  /* 0x000000ee09ee7209 */ /* 0x000fee0007810000 */
[----:B------:R-:W3:Y:S01]  /*f9e0*/  MUFU.TANH R249, R249 ;  /* 0x000000f900f97308 */ /* 0x000ee20000002400 */
[----:B-1----:R-:W-:Y:S04]  /*f9f0*/  FMNMX.FTZ R168, R252, R168, !PT ;  /* 0x000000a8fca87209 */ /* 0x002fe80007810000 */
[----:B------:R-:W-:Y:S05]  /*fa00*/  FMNMX.FTZ R168, R189, R168, !PT ;  /* 0x000000a8bda87209 */ /* 0x000fea0007810000 */
[----:B------:R-:W-:Y:S01]  /*fa10*/  MUFU.TANH R248, R248 ;  /* 0x000000f800f87308 */ /* 0x000fe20000002400 */
[----:B--2---:R-:W-:Y:S04]  /*fa20*/  FMNMX.FTZ R242, R190, R242, !PT ;  /* 0x000000f2bef27209 */ /* 0x004fe80007810000 */
[----:B------:R-:W-:Y:S05]  /*fa30*/  FMNMX.FTZ R242, R183, R242, !PT ;  /* 0x000000f2b7f27209 */ /* 0x000fea0007810000 */
[----:B------:R-:W-:Y:S01]  /*fa40*/  MUFU.TANH R250, R250 ;  /* 0x000000fa00fa7308 */ /* 0x000fe20000002400 */
[----:B---3--:R-:W-:Y:S09]  /*fa50*/  FMNMX.FTZ R238, R249, R238, !PT ;  /* 0x000000eef9ee7209 */ /* 0x008ff20007810000 */
        /* <DEDUP_REMOVED lines=9> */
.L_x_1188:
[----:B------:R-:W-:Y:S01]  /*faf0*/  FMNMX.FTZ R238, R248, R238, !PT ;  /* 0x000000eef8ee7209 */ /* 0x000fe20007810000 */
[----:B-1----:R-:W1:Y:S01]  /*fb00*/  SHFL.BFLY PT, R15, R168, 0x2, 0x1f ;  /* 0x0c401f00a80f7f89 */ /* 0x002e6200000e0000 */
[----:B------:R-:W-:Y:S01]  /*fb10*/  FMNMX.FTZ R5, R250, R245, !PT ;  /* 0x000000f5fa057209 */ /* 0x000fe20007810000 */
[----:B------:R-:W-:Y:S01]  /*fb20*/  UIADD3 UR20, UR20, -0x1, URZ ;  /* 0xffffffff14147890 */ /* 0x000fe2000fffe03f */
[----:B--2---:R-:W-:Y:S05]  /*fb30*/  FMNMX.FTZ R12, R182, R242, !PT ;  /* 0x000000f2b60c7209 */ /* 0x004fea0007810000 */
[----:B------:R-:W-:Y:S01]  /*fb40*/  LDSM.16.MT88.4 R20, [R216+0xa000] ;  /* 0x00a00000d814783b */ /* 0x000fe20000004200 */
[----:B------:R-:W-:Y:S02]  /*fb50*/  FMNMX.FTZ R17, R247, R238, !PT ;  /* 0x000000eef7117209 */ /* 0x000fe40007810000 */
[----:B------:R-:W-:Y:S02]  /*fb60*/  FMNMX.FTZ R5, R244, R5, !PT ;  /* 0x00000005f4057209 */ /* 0x000fe40007810000 */
[----:B------:R-:W-:Y:S02]  /*fb70*/  FMNMX.FTZ R6, R246, R17, !PT ;  /* 0x00000011f6067209 */ /* 0x000fe40007810000 */
[----:B------:R-:W-:Y:S01]  /*fb80*/  FMNMX.FTZ R4, R170, R5, !PT ;  /* 0x00000005aa047209 */ /* 0x000fe20007810000 */
[----:B------:R-:W2:Y:S03]  /*fb90*/  SHFL.BFLY PT, R7, R12, 0x2, 0x1f ;  /* 0x0c401f000c077f89 */ /* 0x000ea600000e0000 */
[----:B------:R-:W-:Y:S05]  /*fba0*/  FMNMX.FTZ R8, R169, R4, !PT ;  /* 0x00000004a9087209 */ /* 0x000fea0007810000 */
[----:B------:R-:W3:Y:S08]  /*fbb0*/  SHFL.BFLY PT, R17, R6, 0x2, 0x1f ;  /* 0x0c401f0006117f89 */ /* 0x000ef000000e0000 */
[----:B------:R-:W4:Y:S08]  /*fbc0*/  SHFL.BFLY PT, R5, R8, 0x2, 0x1f ;  /* 0x0c401f0008057f89 */ /* 0x000f3000000e0000 */
[----:B------:R-:W-:Y:S08]  /*fbd0*/  LDSM.16.MT88.4 R172, [R214+0xa000] ;  /* 0x00a00000d6ac783b */ /* 0x000ff00000004200 */
[----:B------:R-:W-:Y:S08]  /*fbe0*/  LDSM.16.MT88.4 R184, [R212+0xa800] ;  /* 0x00a80000d4b8783b */ /* 0x000ff00000004200 */
[----:B------:R-:W-:Y:S08]  /*fbf0*/  LDSM.16.MT88.4 R192, [R214+0xb800] ;  /* 0x00b80000d6c0783b */ /* 0x000ff00000004200 */
[----:B------:R-:W-:Y:S01]  /*fc00*/  LDSM.16.MT88.4 R200, [R212+0xb800] ;  /* 0x00b80000d4c8783b */ /* 0x000fe20000004200 */
[----:B-1----:R-:W-:Y:S02]  /*fc10*/  FMNMX.FTZ R15, R168, R15, !PT ;  /* 0x0000000fa80f7209 */ /* 0x002fe40007810000 */
[----:B--2---:R-:W-:Y:S02]  /*fc20*/  FMNMX.FTZ R10, R12, R7, !PT ;  /* 0x000000070c0a7209 */ /* 0x004fe40007810000 */
[----:B---3--:R-:W-:Y:S02]  /*fc30*/  FMNMX.FTZ R7, R6, R17, !PT ;  /* 0x0000001106077209 */ /* 0x008fe40007810000 */
        /* <DEDUP_REMOVED lines=33> */
[----:B------:R-:W-:Y:S01]  /*fe50*/  FSEL R177, R177, RZ, P1 ;  /* 0x000000ffb1b17208 */ /* 0x000fe20000800000 */
[----:B------:R-:W-:Y:S01]  /*fe60*/  FMUL.FTZ R164, R6, UR4 ;  /* 0x0000000406a47c20 */ /* 0x000fe20008410000 */
[----:B------:R-:W-:Y:S01]  /*fe70*/  FMUL.FTZ R4, R2, UR4 ;  /* 0x0000000402047c20 */ /* 0x000fe20008410000 */
[----:B------:R-:W-:Y:S01]  /*fe80*/  FMUL.FTZ R6, R0, UR4 ;  /* 0x0000000400067c20 */ /* 0x000fe20008410000 */
[----:B------:R-:W1:Y:S01]  /*fe90*/  MUFU.EX2 R3, R5 ;  /* 0x0000000500037308 */ /* 0x000e620000000800 */
[--C-:B------:R-:W-:Y:S01]  /*fea0*/  FFMA.FTZ R207, R237, UR4, -R177.reuse ;  /* 0x00000004edcf7c23 */ /* 0x100fe200080108b1 */
[--C-:B------:R-:W-:Y:S01]  /*feb0*/  FFMA.FTZ R205, R206, UR4, -R177.reuse ;  /* 0x00000004cecd7c23 */ /* 0x100fe200080108b1 */
[--C-:B------:R-:W-:Y:S01]  /*fec0*/  FFMA.FTZ R204, R197, UR4, -R177.reuse ;  /* 0x00000004c5cc7c23 */ /* 0x100fe200080108b1 */
[----:B------:R-:W-:Y:S01]  /*fed0*/  FFMA.FTZ R171, R199, UR4, -R177 ;  /* 0x00000004c7ab7c23 */ /* 0x000fe200080108b1 */
[--C-:B------:R-:W-:Y:S01]  /*fee0*/  FFMA.FTZ R239, R239, UR4, -R176.reuse ;  /* 0x00000004efef7c23 */ /* 0x100fe200080108b0 */
[--C-:B------:R-:W-:Y:S01]  /*fef0*/  FFMA.FTZ R230, R230, UR4, -R176.reuse ;  /* 0x00000004e6e67c23 */ /* 0x100fe200080108b0 */
[--C-:B------:R-:W-:Y:S03]  /*ff00*/  FFMA.FTZ R237, R11, UR4, -R176.reuse ;  /* 0x000000040bed7c23 */ /* 0x100fe600080108b0 */
[----:B------:R-:W2:Y:S01]  /*ff10*/  MUFU.EX2 R2, R4 ;  /* 0x0000000400027308 */ /* 0x000ea20000000800 */
[----:B------:R-:W-:Y:S01]  /*ff20*/  FFMA.FTZ R206, R9, UR4, -R176 ;  /* 0x0000000409ce7c23 */ /* 0x000fe200080108b0 */
[--C-:B------:R-:W-:Y:S01]  /*ff30*/  FFMA.FTZ R198, R198, UR4, -R179.reuse ;  /* 0x00000004c6c67c23 */ /* 0x100fe200080108b3 */
[----:B------:R-:W-:Y:S01]  /*ff40*/  FFMA.FTZ R189, R189, UR4, -R178 ;  /* 0x00000004bdbd7c23 */ /* 0x000fe200080108b2 */
[--C-:B------:R-:W-:Y:S01]  /*ff50*/  FFMA.FTZ R190, R190, UR4, -R179.reuse ;  /* 0x00000004bebe7c23 */ /* 0x100fe200080108b3 */
[--C-:B------:R-:W-:Y:S01]  /*ff60*/  FFMA.FTZ R183, R183, UR4, -R179.reuse ;  /* 0x00000004b7b77c23 */ /* 0x100fe200080108b3 */
[----:B------:R-:W-:Y:S01]  /*ff70*/  FFMA.FTZ R179, R182, UR4, -R179 ;  /* 0x00000004b6b37c23 */ /* 0x000fe200080108b3 */
[--C-:B------:R-:W-:Y:S03]  /*ff80*/  FFMA.FTZ R249, R249, UR4, -R176.reuse ;  /* 0x00000004f9f97c23 */ /* 0x100fe600080108b0 */
[----:B------:R-:W3:Y:S01]  /*ff90*/  MUFU.EX2 R0, R6 ;  /* 0x0000000600007308 */ /* 0x000ee20000000800 */
        /* <DEDUP_REMOVED lines=38> */
[----:B------:R-:W-:Y:S03]  /*10200*/  FMUL.FTZ R40, R2, R40 ;  /* 0x0000002802287220 */ /* 0x000fe60000410000 */
[----:B------:R-:W3:Y:S01]  /*10210*/  MUFU.EX2 R236, R236 ;  /* 0x000000ec00ec7308 */ /* 0x000ee20000000800 */
[----:B--2---:R-:W-:Y:S01]  /*10220*/  F2FP.BF16.F32.PACK_AB R156, R242, R245 ;  /* 0x000000f5f29c723e */ /* 0x004fe200000010ff */
[----:B------:R-:W-:Y:S01]  /*10230*/  FMUL.FTZ R41, R2, R41 ;  /* 0x0000002902297220 */ /* 0x000fe20000410000 */
        /* <DEDUP_REMOVED lines=12> */
[C---:B------:R-:W-:Y:S03]  /*10300*/  FMUL.FTZ R51, R3.reuse, R51 ;  /* 0x0000003303337220 */ /* 0x040fe60000410000 */
[----:B------:R-:W5:Y:S01]  /*10310*/  MUFU.EX2 R240, R240 ;  /* 0x000000f000f07308 */ /* 0x000f620000000800 */
[----:B---3--:R-:W-:Y:S01]  /*10320*/  F2FP.BF16.F32.PACK_AB R157, R236, R238 ;  /* 0x000000eeec9d723e */ /* 0x008fe200000010ff */
[C---:B------:R-:W-:Y:S01]  /*10330*/  FMUL.FTZ R52, R164.reuse, R52 ;  /* 0x00000034a4347220 */ /* 0x040fe20000410000 */
[----:B------:R-:W-:Y:S01]  /*10340*/  FMUL.FTZ R53, R164, R53 ;  /* 0x00000035a4357220 */ /* 0x000fe20000410000 */
[C---:B------:R-:W-:Y:S01]  /*10350*/  FMUL.FTZ R54, R3.reuse, R54 ;  /* 0x0000003603367220 */ /* 0x040fe20000410000 */
[C---:B------:R-:W-:Y:S01]  /*10360*/  FMUL.FTZ R55, R3.reuse, R55 ;  /* 0x0000003703377220 */ /* 0x040fe20000410000 */
        /* <DEDUP_REMOVED lines=12> */
[C---:B------:R-:W-:Y:S01]  /*10430*/  FMUL.FTZ R65, R164.reuse, R65 ;  /* 0x00000041a4417220 */ /* 0x040fe20000410000 */
[C---:B------:R-:W-:Y:S01]  /*10440*/  FMUL.FTZ R66, R3.reuse, R66 ;  /* 0x0000004203427220 */ /* 0x040fe20000410000 */
[C---:B------:R-:W-:Y:S01]  /*10450*/  FMUL.FTZ R67, R3.reuse, R67 ;  /* 0x0000004303437220 */ /* 0x040fe20000410000 */
[C---:B------:R-:W-:Y:S01]  /*10460*/  FMUL.FTZ R68, R164.reuse, R68 ;  /* 0x00000044a4447220 */ /* 0x040fe20000410000 */
[----:B------:R-:W-:Y:S01]  /*10470*/  FMUL.FTZ R69, R164, R69 ;  /* 0x00000045a4457220 */ /* 0x000fe20000410000 */
[C---:B------:R-:W-:Y:S03]  /*10480*/  FMUL.FTZ R70, R3.reuse, R70 ;  /* 0x0000004603467220 */ /* 0x040fe60000410000 */
[----:B------:R-:W-:Y:S01]  /*10490*/  MUFU.EX2 R239, R239 ;  /* 0x000000ef00ef7308 */ /* 0x000fe20000000800 */
[C---:B------:R-:W-:Y:S01]  /*104a0*/  FMUL.FTZ R71, R3.reuse, R71 ;  /* 0x0000004703477220 */ /* 0x040fe20000410000 */
        /* <DEDUP_REMOVED lines=11> */
[C---:B------:R-:W-:Y:S01]  /*10560*/  FMUL.FTZ R81, R164.reuse, R81 ;  /* 0x00000051a4517220 */ /* 0x040fe20000410000 */
[C---:B------:R-:W-:Y:S01]  /*10570*/  FMUL.FTZ R82, R3.reuse, R82 ;  /* 0x0000005203527220 */ /* 0x040fe20000410000 */
[C---:B------:R-:W-:Y:S01]  /*10580*/  FMUL.FTZ R83, R3.reuse, R83 ;  /* 0x0000005303537220 */ /* 0x040fe20000410000 */
[-C--:B------:R-:W-:Y:S02]  /*10590*/  HMMA.16816.F32.BF16 R4, R156, R20.reuse, R4 ;  /* 0x000000149c04723c */ /* 0x080fe40000041804 */
[----:B------:R-:W-:Y:S03]  /*105a0*/  MUFU.EX2 R207, R207 ;  /* 0x000000cf00cf7308 */ /* 0x000fe60000000800 */
[C---:B------:R-:W-:Y:S01]  /*105b0*/  FMUL.FTZ R100, R164.reuse, R100 ;  /* 0x00000064a4647220 */ /* 0x040fe20000410000 */
[----:B------:R-:W-:Y:S01]  /*105c0*/  FMUL.FTZ R101, R164, R101 ;  /* 0x00000065a4657220 */ /* 0x000fe20000410000 */
[C---:B------:R-:W-:Y:S01]  /*105d0*/  FMUL.FTZ R102, R3.reuse, R102 ;  /* 0x0000006603667220 */ /* 0x040fe20000410000 */
[C---:B------:R-:W-:Y:S04]  /*105e0*/  FMUL.FTZ R103, R3.reuse, R103 ;  /* 0x0000006703677220 */ /* 0x040fe80000410000 */
        /* <DEDUP_REMOVED lines=39> */
[----:B------:R5:W-:Y:S01]  /*10860*/  MUFU.EX2 R152, R198 ;  /* 0x000000c600987308 */ /* 0x000be20000000800 */
[----:B------:R-:W-:Y:S01]  /*10870*/  FMUL.FTZ R119, R3, R119 ;  /* 0x0000007703777220 */ /* 0x000fe20000410000 */
[C---:B------:R-:W-:Y:S01]  /*10880*/  FMUL.FTZ R120, R2.reuse, R120 ;  /* 0x0000007802787220 */ /* 0x040fe20000410000 */
[----:B------:R-:W-:Y:S01]  /*10890*/  FMUL.FTZ R121, R2, R121 ;  /* 0x0000007902797220 */ /* 0x000fe20000410000 */
[C---:B------:R-:W-:Y:S01]  /*108a0*/  FMUL.FTZ R122, R0.reuse, R122 ;  /* 0x0000007a007a7220 */ /* 0x040fe20000410000 */
[----:B------:R-:W-:Y:S01]  /*108b0*/  FMUL.FTZ R123, R0, R123 ;  /* 0x0000007b007b7220 */ /* 0x000fe20000410000 */
[--C-:B------:R-:W-:Y:S01]  /*108c0*/  FFMA.FTZ R248, R248, UR4, -R176.reuse ;  /* 0x00000004f8f87c23 */ /* 0x100fe200080108b0 */
[--C-:B------:R-:W-:Y:S03]  /*108d0*/  FFMA.FTZ R250, R250, UR4, -R177.reuse ;  /* 0x00000004fafa7c23 */ /* 0x100fe600080108b1 */
[----:B------:R-:W1:Y:S01]  /*108e0*/  MUFU.EX2 R153, R190 ;  /* 0x000000be00997308 */ /* 0x000e620000000800 */
[----:B---3--:R-:W-:Y:S01]  /*108f0*/  F2FP.BF16.F32.PACK_AB R163, R171, R204 ;  /* 0x000000ccaba3723e */ /* 0x008fe200000010ff */
[--C-:B------:R-:W-:Y:S01]  /*10900*/  FFMA.FTZ R244, R244, UR4, -R177.reuse ;  /* 0x00000004f4f47c23 */ /* 0x100fe200080108b1 */
[--C-:B------:R-:W-:Y:S01]  /*10910*/  FFMA.FTZ R247, R247, UR4, -R176.reuse ;  /* 0x00000004f7f77c23 */ /* 0x100fe200080108b0 */
[--C-:B------:R-:W-:Y:S01]  /*10920*/  FFMA.FTZ R170, R170, UR4, -R177.reuse ;  /* 0x00000004aaaa7c23 */ /* 0x100fe200080108b1 */
[----:B------:R-:W-:Y:S01]  /*10930*/  FFMA.FTZ R176, R246, UR4, -R176 ;  /* 0x00000004f6b07c23 */ /* 0x000fe200080108b0 */
[----:B------:R-:W-:Y:S01]  /*10940*/  FFMA.FTZ R177, R169, UR4, -R177 ;  /* 0x00000004a9b17c23 */ /* 0x000fe200080108b1 */
[C---:B------:R-:W-:Y:S01]  /*10950*/  FMUL.FTZ R124, R2.reuse, R124 ;  /* 0x0000007c027c7220 */ /* 0x040fe20000410000 */
[C---:B------:R-:W-:Y:S01]  /*10960*/  HMMA.16816.F32.BF16 R8, R160.reuse, R20, R8 ;  /* 0x00000014a008723c */ /* 0x040fe20000041808 */
[----:B-----5:R-:W-:Y:S01]  /*10970*/  LDSM.16.MT88.4 R196, [R213+0xb800] ;  /* 0x00b80000d5c4783b */ /* 0x020fe20000004200 */
[----:B------:R-:W-:Y:S02]  /*10980*/  MUFU.EX2 R154, R189 ;  /* 0x000000bd009a7308 */ /* 0x000fe40000000800 */
[----:B------:R-:W-:Y:S01]  /*10990*/  FMUL.FTZ R125, R2, R125 ;  /* 0x0000007d027d7220 */ /* 0x000fe20000410000 */
[----:B------:R-:W-:Y:S01]  /*109a0*/  FMUL.FTZ R126, R0, R126 ;  /* 0x0000007e007e7220 */ /* 0x000fe20000410000 */
[-C--:B------:R-:W-:Y:S06]  /*109b0*/  HMMA.16816.F32.BF16 R12, R160, R22.reuse, R12 ;  /* 0x00000016a00c723c */ /* 0x080fec000004180c */
[----:B------:R3:W-:Y:S01]  /*109c0*/  MUFU.EX2 R155, R183 ;  /* 0x000000b7009b7308 */ /* 0x0007e20000000800 */
[C---:B------:R-:W-:Y:S01]  /*109d0*/  FMUL.FTZ R20, R164.reuse, R144 ;  /* 0x00000090a4147220 */ /* 0x040fe20000410000 */
[C---:B------:R-:W-:Y:S04]  /*109e0*/  HMMA.16816.F32.BF16 R16, R156.reuse, R22, R16 ;  /* 0x000000169c10723c */ /* 0x040fe80000041810 */
[----:B------:R-:W-:Y:S01]  /*109f0*/  FMUL.FTZ R21, R164, R145 ;  /* 0x00000091a4157220 */ /* 0x000fe20000410000 */
[----:B------:R-:W-:Y:S02]  /*10a00*/  FMUL.FTZ R127, R0, R127 ;  /* 0x0000007f007f7220 */ /* 0x000fe40000410000 */
[C---:B------:R-:W-:Y:S01]  /*10a10*/  FMUL.FTZ R22, R3.reuse, R146 ;  /* 0x0000009203167220 */ /* 0x040fe20000410000 */
[C---:B------:R-:W-:Y:S01]  /*10a20*/  FMUL.FTZ R23, R3.reuse, R147 ;  /* 0x0000009303177220 */ /* 0x040fe20000410000 */
[----:B------:R-:W5:Y:S02]  /*10a30*/  MUFU.EX2 R145, R179 ;  /* 0x000000b300917308 */ /* 0x000f640000000800 */
[C---:B------:R-:W-:Y:S01]  /*10a40*/  FMUL.FTZ R128, R164.reuse, R128 ;  /* 0x00000080a4807220 */ /* 0x040fe20000410000 */
[C---:B------:R-:W-:Y:S01]  /*10a50*/  FMUL.FTZ R129, R164.reuse, R129 ;  /* 0x00000081a4817220 */ /* 0x040fe20000410000 */
[C---:B------:R-:W-:Y:S01]  /*10a60*/  FMUL.FTZ R130, R3.reuse, R130 ;  /* 0x0000008203827220 */ /* 0x040fe20000410000 */
[C---:B------:R-:W-:Y:S01]  /*10a70*/  FMUL.FTZ R131, R3.reuse, R131 ;  /* 0x0000008303837220 */ /* 0x040fe20000410000 */
[-C--:B------:R-:W-:Y:S01]  /*10a80*/  HMMA.16816.F32.BF16 R20, R156, R172.reuse, R20 ;  /* 0x000000ac9c14723c */ /* 0x080fe20000041814 */
[----:B---3--:R-:W-:Y:S03]  /*10a90*/  LDSM.16.MT88.4 R180, [R213+0xa800] ;  /* 0x00a80000d5b4783b */ /* 0x008fe60000004200 */
[----:B------:R-:W-:Y:S01]  /*10aa0*/  MUFU.EX2 R249, R249 ;  /* 0x000000f900f97308 */ /* 0x000fe20000000800 */
[----:B------:R-:W-:Y:S01]  /*10ab0*/  FFMA.FTZ R245, R164, R233, R245 ;  /* 0x000000e9a4f57223 */ /* 0x000fe200000100f5 */
[----:B------:R-:W-:Y:S01]  /*10ac0*/  FFMA.FTZ R238, R3, R228, R238 ;  /* 0x000000e403ee7223 */ /* 0x000fe200000100ee */
[----:B------:R-:W-:Y:S01]  /*10ad0*/  MOV R3, R166 ;  /* 0x000000a600037202 */ /* 0x000fe20000000f00 */
[C---:B------:R-:W-:Y:S06]  /*10ae0*/  HMMA.16816.F32.BF16 R24, R160.reuse, R172, R24 ;  /* 0x000000aca018723c */ /* 0x040fec0000041818 */
[----:B------:R-:W3:Y:S01]  /*10af0*/  MUFU.EX2 R248, R248 ;  /* 0x000000f800f87308 */ /* 0x000ee20000000800 */
[----:B------:R-:W-:Y:S01]  /*10b00*/  FFMA.FTZ R239, R2, R231, R239 ;  /* 0x000000e702ef7223 */ /* 0x000fe200000100ef */
[-C--:B------:R-:W-:Y:S03]  /*10b10*/  HMMA.16816.F32.BF16 R28, R160, R174.reuse, R28 ;  /* 0x000000aea01c723c */ /* 0x080fe6000004181c */
[----:B-1----:R-:W-:Y:S03]  /*10b20*/  F2FP.BF16.F32.PACK_AB R173, R153, R152 ;  /* 0x0000009899ad723e */ /* 0x002fe600000010ff */
[C---:B------:R-:W-:Y:S02]  /*10b30*/  HMMA.16816.F32.BF16 R32, R156.reuse, R174, R32 ;  /* 0x000000ae9c20723c */ /* 0x040fe40000041820 */
[----:B------:R-:W-:Y:S03]  /*10b40*/  MUFU.EX2 R250, R250 ;  /* 0x000000fa00fa7308 */ /* 0x000fe60000000800 */
[----:B------:R-:W-:Y:S01]  /*10b50*/  FFMA.FTZ R207, R0, R229, R207 ;  /* 0x000000e500cf7223 */ /* 0x000fe200000100cf */
[-C--:B------:R-:W-:Y:S06]  /*10b60*/  HMMA.16816.F32.BF16 R36, R156, R148.reuse, R36 ;  /* 0x000000949c24723c */ /* 0x080fec0000041824 */
[----:B------:R-:W-:Y:S01]  /*10b70*/  MUFU.EX2 R244, R244 ;  /* 0x000000f400f47308 */ /* 0x000fe20000000800 */
[----:B-----5:R-:W-:Y:S01]  /*10b80*/  F2FP.BF16.F32.PACK_AB R175, R145, R155 ;  /* 0x0000009b91af723e */ /* 0x020fe200000010ff */
[C---:B------:R-:W-:Y:S08]  /*10b90*/  HMMA.16816.F32.BF16 R40, R160.reuse, R148, R40 ;  /* 0x00000094a028723c */ /* 0x040ff00000041828 */
[----:B------:R-:W-:Y:S01]  /*10ba0*/  MUFU.EX2 R247, R247 ;  /* 0x000000f700f77308 */ /* 0x000fe20000000800 */
[-C--:B------:R-:W-:Y:S03]  /*10bb0*/  HMMA.16816.F32.BF16 R44, R160, R150.reuse, R44 ;  /* 0x00000096a02c723c */ /* 0x080fe6000004182c */
[----:B------:R-:W-:Y:S03]  /*10bc0*/  FADD.FTZ R242, R242, R245 ;  /* 0x000000f5f2f27221 */ /* 0x000fe60000010000 */
[C---:B------:R-:W-:Y:S01]  /*10bd0*/  HMMA.16816.F32.BF16 R48, R156.reuse, R150, R48 ;  /* 0x000000969c30723c */ /* 0x040fe20000041830 */
[----:B------:R-:W-:Y:S02]  /*10be0*/  LDSM.16.MT88.4 R148, [R216+0xa800] ;  /* 0x00a80000d894783b */ /* 0x000fe40000004200 */
[----:B------:R-:W-:Y:S02]  /*10bf0*/  MUFU.EX2 R246, R176 ;  /* 0x000000b000f67308 */ /* 0x000fe40000000800 */
[----:B------:R-:W-:Y:S01]  /*10c00*/  FADD.FTZ R238, R236, R238 ;  /* 0x000000eeecee7221 */ /* 0x000fe20000010000 */
[-C--:B--2---:R-:W-:Y:S07]  /*10c10*/  HMMA.16816.F32.BF16 R52, R156, R132.reuse, R52 ;  /* 0x000000849c34723c */ /* 0x084fee0000041834 */
[----:B------:R-:W-:Y:S01]  /*10c20*/  MUFU.EX2 R170, R170 ;  /* 0x000000aa00aa7308 */ /* 0x000fe20000000800 */
[----:B------:R-:W-:Y:S01]  /*10c30*/  FADD.FTZ R230, R230, R239 ;  /* 0x000000efe6e67221 */ /* 0x000fe20000010000 */
[C---:B------:R-:W-:Y:S04]  /*10c40*/  HMMA.16816.F32.BF16 R56, R160.reuse, R132, R56 ;  /* 0x00000084a038723c */ /* 0x040fe80000041838 */
[----:B------:R-:W-:Y:S02]  /*10c50*/  FADD.FTZ R207, R205, R207 ;  /* 0x000000cfcdcf7221 */ /* 0x000fe40000010000 */
[-C--:B------:R-:W-:Y:S02]  /*10c60*/  HMMA.16816.F32.BF16 R60, R160, R134.reuse, R60 ;  /* 0x00000086a03c723c */ /* 0x080fe4000004183c */
[----:B------:R-:W-:Y:S03]  /*10c70*/  MUFU.EX2 R169, R177 ;  /* 0x000000b100a97308 */ /* 0x000fe60000000800 */
[--C-:B------:R-:W-:Y:S01]  /*10c80*/  FFMA.FTZ R132, R251, UR4, -R178.reuse ;  /* 0x00000004fb847c23 */ /* 0x100fe200080108b2 */
[C---:B------:R-:W-:Y:S05]  /*10c90*/  HMMA.16816.F32.BF16 R64, R156.reuse, R134, R64 ;  /* 0x000000869c40723c */ /* 0x040fea0000041840 */
[--C-:B------:R-:W-:Y:S01]  /*10ca0*/  FFMA.FTZ R251, R252, UR4, -R178.reuse ;  /* 0x00000004fcfb7c23 */ /* 0x100fe200080108b2 */
[-C--:B----4-:R-:W-:Y:S01]  /*10cb0*/  HMMA.16816.F32.BF16 R68, R156, R136.reuse, R68 ;  /* 0x000000889c44723c */ /* 0x090fe20000041844 */
[----:B------:R1:W-:Y:S04]  /*10cc0*/  MUFU.EX2 R252, R132 ;  /* 0x0000008400fc7308 */ /* 0x0003e80000000800 */
[----:B------:R-:W-:Y:S01]  /*10cd0*/  FFMA.FTZ R178, R191, UR4, -R178 ;  /* 0x00000004bfb27c23 */ /* 0x000fe200080108b2 */
[C---:B------:R-:W-:Y:S01]  /*10ce0*/  HMMA.16816.F32.BF16 R72, R160.reuse, R136, R72 ;  /* 0x00000088a048723c */ /* 0x040fe20000041848 */
[----:B------:R-:W-:Y:S04]  /*10cf0*/  LDSM.16.MT88.4 R188, [R216+0xb800] ;  /* 0x00b80000d8bc783b */ /* 0x000fe80000004200 */
[----:B------:R-:W2:Y:S01]  /*10d00*/  MUFU.EX2 R251, R251 ;  /* 0x000000fb00fb7308 */ /* 0x000ea20000000800 */
[----:B------:R-:W-:Y:S01]  /*10d10*/  FADD.FTZ R243, R243, R242 ;  /* 0x000000f2f3f37221 */ /* 0x000fe20000010000 */
[-C--:B------:R-:W-:Y:S08]  /*10d20*/  HMMA.16816.F32.BF16 R76, R160, R138.reuse, R76 ;  /* 0x0000008aa04c723c */ /* 0x080ff0000004184c */
[----:B------:R-:W4:Y:S01]  /*10d30*/  MUFU.EX2 R144, R178 ;  /* 0x000000b200907308 */ /* 0x000f220000000800 */
[C---:B------:R-:W-:Y:S01]  /*10d40*/  HMMA.16816.F32.BF16 R80, R156.reuse, R138, R80 ;  /* 0x0000008a9c50723c */ /* 0x040fe20000041850 */
[----:B-1----:R-:W1:Y:S03]  /*10d50*/  LDSM.16.MT88.4 R132, [R213+0xb000] ;  /* 0x00b00000d584783b */ /* 0x002e660000004200 */
[----:B---3--:R-:W-:Y:S02]  /*10d60*/  F2FP.BF16.F32.PACK_AB R176, R248, R249 ;  /* 0x000000f9f8b0723e */ /* 0x008fe400000010ff */
[-C--:B------:R-:W-:Y:S03]  /*10d70*/  HMMA.16816.F32.BF16 R84, R156, R140.reuse, R84 ;  /* 0x0000008c9c54723c */ /* 0x080fe60000041854 */
[----:B------:R-:W3:Y:S02]  /*10d80*/  LDSM.16.MT88.4 R136, [R212+0xb000] ;  /* 0x00b00000d488783b */ /* 0x000ee40000004200 */
[----:B--2---:R-:W-:Y:S01]  /*10d90*/  F2FP.BF16.F32.PACK_AB R172, R251, R252 ;  /* 0x000000fcfbac723e */ /* 0x004fe200000010ff */
[C---:B------:R-:W-:Y:S05]  /*10da0*/  HMMA.16816.F32.BF16 R88, R160.reuse, R140, R88 ;  /* 0x0000008ca058723c */ /* 0x040fea0000041858 */
[----:B----4-:R-:W-:Y:S01]  /*10db0*/  F2FP.BF16.F32.PACK_AB R174, R144, R154 ;  /* 0x0000009a90ae723e */ /* 0x010fe200000010ff */
[-C--:B------:R-:W-:Y:S05]  /*10dc0*/  HMMA.16816.F32.BF16 R92, R160, R142.reuse, R92 ;  /* 0x0000008ea05c723c */ /* 0x080fea000004185c */
[----:B------:R-:W-:Y:S01]  /*10dd0*/  F2FP.BF16.F32.PACK_AB R177, R244, R250 ;  /* 0x000000faf4b1723e */ /* 0x000fe200000010ff */
[C---:B------:R-:W-:Y:S05]  /*10de0*/  HMMA.16816.F32.BF16 R96, R156.reuse, R142, R96 ;  /* 0x0000008e9c60723c */ /* 0x040fea0000041860 */
[----:B------:R-:W-:Y:S01]  /*10df0*/  F2FP.BF16.F32.PACK_AB R178, R246, R247 ;  /* 0x000000f7f6b2723e */ /* 0x000fe200000010ff */
[----:B------:R-:W-:Y:S01]  /*10e00*/  FADD.FTZ R241, R241, R238 ;  /* 0x000000eef1f17221 */ /* 0x000fe20000010000 */
[----:B------:R-:W-:Y:S01]  /*10e10*/  F2FP.BF16.F32.PACK_AB R179, R169, R170 ;  /* 0x000000aaa9b3723e */ /* 0x000fe200000010ff */
[----:B------:R-:W-:Y:S03]  /*10e20*/  FADD.FTZ R237, R237, R230 ;  /* 0x000000e6eded7221 */ /* 0x000fe60000010000 */
[----:B------:R-:W-:Y:S01]  /*10e30*/  FADD.FTZ R204, R204, R207 ;  /* 0x000000cfcccc7221 */ /* 0x000fe20000010000 */
[----:B------:R-:W-:Y:S01]  /*10e40*/  FADD.FTZ R243, R240, R243 ;  /* 0x000000f3f0f37221 */ /* 0x000fe20000010000 */
[----:B------:R-:W-:Y:S01]  /*10e50*/  FADD.FTZ R241, R232, R241 ;  /* 0x000000f1e8f17221 */ /* 0x000fe20000010000 */
[----:B------:R-:W-:Y:S01]  /*10e60*/  FADD.FTZ R206, R206, R237 ;  /* 0x000000edcece7221 */ /* 0x000fe20000010000 */
[----:B------:R-:W-:Y:S01]  /*10e70*/  FADD.FTZ R171, R171, R204 ;  /* 0x000000ccabab7221 */ /* 0x000fe20000010000 */
[----:B------:R-:W-:Y:S01]  /*10e80*/  FADD.FTZ R252, R252, R243 ;  /* 0x000000f3fcfc7221 */ /* 0x000fe20000010000 */
[-C--:B-1----:R-:W-:Y:S03]  /*10e90*/  HMMA.16816.F32.BF16 R100, R156, R132.reuse, R100 ;  /* 0x000000849c64723c */ /* 0x082fe60000041864 */
[----:B------:R-:W-:Y:S01]  /*10ea0*/  FADD.FTZ R249, R249, R206 ;  /* 0x000000cef9f97221 */ /* 0x000fe20000010000 */
[----:B------:R-:W-:Y:S01]  /*10eb0*/  FADD.FTZ R171, R250, R171 ;  /* 0x000000abfaab7221 */ /* 0x000fe20000010000 */
[----:B------:R-:W-:Y:S01]  /*10ec0*/  FADD.FTZ R252, R251, R252 ;  /* 0x000000fcfbfc7221 */ /* 0x000fe20000010000 */
[C---:B------:R-:W-:Y:S05]  /*10ed0*/  HMMA.16816.F32.BF16 R104, R160.reuse, R132, R104 ;  /* 0x00000084a068723c */ /* 0x040fea0000041868 */
[----:B------:R-:W-:Y:S01]  /*10ee0*/  FADD.FTZ R248, R248, R249 ;  /* 0x000000f9f8f87221 */ /* 0x000fe20000010000 */
[-C--:B------:R-:W-:Y:S05]  /*10ef0*/  HMMA.16816.F32.BF16 R108, R160, R134.reuse, R108 ;  /* 0x00000086a06c723c */ /* 0x080fea000004186c */
[----:B------:R-:W-:Y:S01]  /*10f00*/  FADD.FTZ R171, R244, R171 ;  /* 0x000000abf4ab7221 */ /* 0x000fe20000010000 */
[C---:B------:R-:W-:Y:S01]  /*10f10*/  HMMA.16816.F32.BF16 R112, R156.reuse, R134, R112 ;  /* 0x000000869c70723c */ /* 0x040fe20000041870 */
[----:B------:R-:W1:Y:S04]  /*10f20*/  LDSM.16.MT88.4 R132, [R214+0xa800] ;  /* 0x00a80000d684783b */ /* 0x000e680000004200 */
[----:B------:R-:W-:Y:S01]  /*10f30*/  FADD.FTZ R231, R247, R248 ;  /* 0x000000f8f7e77221 */ /* 0x000fe20000010000 */
[-C--:B---3--:R-:W-:Y:S05]  /*10f40*/  HMMA.16816.F32.BF16 R116, R156, R136.reuse, R116 ;  /* 0x000000889c74723c */ /* 0x088fea0000041874 */
[----:B------:R-:W-:Y:S01]  /*10f50*/  FADD.FTZ R170, R170, R171 ;  /* 0x000000abaaaa7221 */ /* 0x000fe20000010000 */
[C---:B------:R-:W-:Y:S05]  /*10f60*/  HMMA.16816.F32.BF16 R120, R160.reuse, R136, R120 ;  /* 0x00000088a078723c */ /* 0x040fea0000041878 */
[----:B------:R-:W-:Y:S01]  /*10f70*/  FADD.FTZ R231, R246, R231 ;  /* 0x000000e7f6e77221 */ /* 0x000fe20000010000 */
[-C--:B------:R-:W-:Y:S05]  /*10f80*/  HMMA.16816.F32.BF16 R124, R160, R138.reuse, R124 ;  /* 0x0000008aa07c723c */ /* 0x080fea000004187c */
[----:B------:R-:W-:Y:S01]  /*10f90*/  FADD.FTZ R229, R169, R170 ;  /* 0x000000aaa9e57221 */ /* 0x000fe20000010000 */
[----:B------:R-:W-:Y:S05]  /*10fa0*/  HMMA.16816.F32.BF16 R128, R156, R138, R128 ;  /* 0x0000008a9c80723c */ /* 0x000fea0000041880 */
[----:B------:R-:W-:Y:S01]  /*10fb0*/  MOV R0, R165 ;  /* 0x000000a500007202 */ /* 0x000fe20000000f00 */
[-C--:B------:R-:W-:Y:S05]  /*10fc0*/  HMMA.16816.F32.BF16 R160, R172, R148.reuse, R4 ;  /* 0x00000094aca0723c */ /* 0x080fea0000041804 */
[----:B------:R-:W-:Y:S01]  /*10fd0*/  MOV R2, R167 ;  /* 0x000000a700027202 */ /* 0x000fe20000000f00 */
[C---:B------:R-:W-:Y:S05]  /*10fe0*/  HMMA.16816.F32.BF16 R156, R176.reuse, R148, R8 ;  /* 0x00000094b09c723c */ /* 0x040fea0000041808 */
[----:B------:R-:W-:Y:S02]  /*10ff0*/  MOV R5, R155 ;  /* 0x0000009b00057202 */ /* 0x000fe40000000f00 */
[----:B------:R-:W-:Y:S04]  /*11000*/  MOV R4, R154 ;  /* 0x0000009a00047202 */ /* 0x000fe80000000f00 */
[----:B------:R-:W-:Y:S01]  /*11010*/  MOV R11, R153 ;  /* 0x00000099000b7202 */ /* 0x000fe20000000f00 */
[----:B------:R-:W-:Y:S01]  /*11020*/  FADD.FTZ R252, R4, R252 ;  /* 0x000000fc04fc7221 */ /* 0x000fe20000010000 */
[----:B------:R-:W-:Y:S02]  /*11030*/  MOV R10, R152 ;  /* 0x00000098000a7202 */ /* 0x000fe40000000f00 */
[-C--:B------:R-:W-:Y:S03]  /*11040*/  HMMA.16816.F32.BF16 R152, R176, R150.reuse, R12 ;  /* 0x00000096b098723c */ /* 0x080fe6000004180c */
[----:B------:R-:W-:Y:S01]  /*11050*/  MOV R7, R145 ;  /* 0x0000009100077202 */ /* 0x000fe20000000f00 */
[----:B------:R-:W-:Y:S01]  /*11060*/  FADD.FTZ R241, R10, R241 ;  /* 0x000000f10af17221 */ /* 0x000fe20000010000 */
[----:B------:R-:W-:Y:S01]  /*11070*/  MOV R6, R144 ;  /* 0x0000009000067202 */ /* 0x000fe20000000f00 */
        /* <DEDUP_REMOVED lines=37> */
.L_x_1186:
[----:B------:R-:W1:Y:S01]  /*112d0*/  SHFL.BFLY PT, R0, R233, 0x2, 0x1f ;  /* 0x0c401f00e9007f89 */ /* 0x000e6200000e0000 */
[----:B------:R-:W-:Y:S01]  /*112e0*/  MOV R9, 0x3f800000 ;  /* 0x3f80000000097802 */ /* 0x000fe20000000f00 */
[----:B------:R-:W2:Y:S01]  /*112f0*/  S2UR UR8, SR_CgaCtaId ;  /* 0x00000000000879c3 */ /* 0x000ea20000008800 */
[----:B------:R-:W-:Y:S01]  /*11300*/  UISETP.NE.AND UP0, UPT, UR14, -0x1, UPT ;  /* 0xffffffff0e00788c */ /* 0x000fe2000bf05270 */
[----:B------:R-:W3:Y:S04]  /*11310*/  SHFL.BFLY PT, R3, R228, 0x2, 0x1f ;  /* 0x0c401f00e4037f89 */ /* 0x000ee800000e0000 */
[----:B------:R-:W4:Y:S01]  /*11320*/  SHFL.BFLY PT, R10, R229, 0x2, 0x1f ;  /* 0x0c401f00e50a7f89 */ /* 0x000f2200000e0000 */
[----:B------:R-:W-:-:S03]  /*11330*/  PLOP3.LUT P3, PT, PT, PT, UP0, 0x80, 0x0 ;  /* 0x000000000000781c */ /* 0x000fc60003f6f008 */
[----:B------:R-:W5:Y:S02]  /*11340*/  SHFL.BFLY PT, R4, R231, 0x2, 0x1f ;  /* 0x0c401f00e7047f89 */ /* 0x000f6400000e0000 */
[----:B------:R-:W-:Y:S02]  /*11350*/  @UP0 ULDC.64 UR6, c[0x0][0x298] ;  /* 0x0000a60000060ab9 */ /* 0x000fe40000000a00 */
[----:B------:R-:W-:-:S03]  /*11360*/  @UP0 UIMAD.WIDE.U32 UR10, UR14, UR6, URZ ;  /* 0x000000060e0a02a5 */ /* 0x000fc6000f8e003f */
[----:B------:R-:W-:Y:S01]  /*11370*/  UMOV UR6, 0x400 ;  /* 0x0000040000067882 */ /* 0x000fe20000000000 */
[----:B------:R-:W-:Y:S01]  /*11380*/  @UP0 UIMAD UR4, UR14, UR7, UR11 ;  /* 0x000000070e0402a4 */ /* 0x000fe2000f8e020b */
[----:B-1----:R-:W-:Y:S02]  /*11390*/  FADD.FTZ R7, R0, R233 ;  /* 0x000000e900077221 */ /* 0x002fe40000010000 */
[----:B------:R-:W1:Y:S01]  /*113a0*/  S2R R0, SR_TID.X ;  /* 0x0000000000007919 */ /* 0x000e620000002100 */
[----:B--2---:R-:W-:Y:S01]  /*113b0*/  ULEA UR8, UR8, UR6, 0x18 ;  /* 0x0000000608087291 */ /* 0x004fe2000f8ec03f */
[----:B---3--:R-:W-:Y:S01]  /*113c0*/  FADD.FTZ R2, R3, R228 ;  /* 0x000000e403027221 */ /* 0x008fe20000010000 */
[----:B------:R-:W2:Y:S01]  /*113d0*/  SHFL.BFLY PT, R6, R7, 0x1, 0x1f ;  /* 0x0c201f0007067f89 */ /* 0x000ea200000e0000 */
[----:B----4-:R-:W-:-:S03]  /*113e0*/  FADD.FTZ R10, R10, R229 ;  /* 0x000000e50a0a7221 */ /* 0x010fc60000010000 */
[----:B------:R-:W3:Y:S01]  /*113f0*/  SHFL.BFLY PT, R5, R2, 0x1, 0x1f ;  /* 0x0c201f0002057f89 */ /* 0x000ee200000e0000 */
[----:B-----5:R-:W-:-:S03]  /*11400*/  FADD.FTZ R4, R4, R231 ;  /* 0x000000e704047221 */ /* 0x020fc60000010000 */
[----:B------:R-:W4:Y:S04]  /*11410*/  SHFL.BFLY PT, R3, R10, 0x1, 0x1f ;  /* 0x0c201f000a037f89 */ /* 0x000f2800000e0000 */
[----:B------:R-:W5:Y:S01]  /*11420*/  SHFL.BFLY PT, R15, R4, 0x1, 0x1f ;  /* 0x0c201f00040f7f89 */ /* 0x000f6200000e0000 */
[----:B--2---:R-:W-:Y:S01]  /*11430*/  FADD.FTZ R6, R7, R6 ;  /* 0x0000000607067221 */ /* 0x004fe20000010000 */
[----:B-1----:R-:W-:Y:S01]  /*11440*/  SHF.R.S32.HI R17, RZ, 0x1f, R0 ;  /* 0x0000001fff117819 */ /* 0x002fe20000011400 */
[----:B---3--:R-:W-:-:S03]  /*11450*/  FADD.FTZ R5, R2, R5 ;  /* 0x0000000502057221 */ /* 0x008fc60000010000 */
[----:B------:R-:W-:Y:S02]  /*11460*/  FSETP.NE.FTZ.AND P0, PT, R6, RZ, PT ;  /* 0x000000ff0600720b */ /* 0x000fe40003f15000 */
[----:B------:R-:W-:Y:S01]  /*11470*/  LEA.HI R7, R17, R0, RZ, 0x2 ;  /* 0x0000000011077211 */ /* 0x000fe200078f10ff */
[----:B----4-:R-:W-:Y:S01]  /*11480*/  FADD.FTZ R3, R10, R3 ;  /* 0x000000030a037221 */ /* 0x010fe20000010000 */
[----:B------:R-:W-:Y:S02]  /*11490*/  P2R R11, PR, RZ, 0x1 ;  /* 0x00000001ff0b7803 */ /* 0x000fe40000000000 */
[----:B------:R-:W-:Y:S01]  /*114a0*/  SHF.R.S32.HI R13, RZ, 0x2, R7 ;  /* 0x00000002ff0d7819 */ /* 0x000fe20000011407 */
[----:B-----5:R-:W-:Y:S01]  /*114b0*/  FADD.FTZ R4, R4, R15 ;  /* 0x0000000f04047221 */ /* 0x020fe20000010000 */
[----:B------:R-:W-:Y:S02]  /*114c0*/  SHF.R.S32.HI R8, RZ, 0x1f, R7 ;  /* 0x0000001fff087819 */ /* 0x000fe40000011407 */
[----:B------:R-:W-:-:S02]  /*114d0*/  MOV R10, 0x3f800000 ;  /* 0x3f800000000a7802 */ /* 0x000fc40000000f00 */
[----:B------:R-:W-:Y:S01]  /*114e0*/  LEA.HI R8, R8, R13, RZ, 0x3 ;  /* 0x0000000d08087211 */ /* 0x000fe200078f18ff */
[----:B------:R-:W1:Y:S01]  /*114f0*/  @P0 MUFU.RCP R9, R6 ;  /* 0x0000000600090308 */ /* 0x000e620000001000 */
[----:B------:R-:W-:Y:S02]  /*11500*/  FSETP.NE.FTZ.AND P0, PT, R5, RZ, PT ;  /* 0x000000ff0500720b */ /* 0x000fe40003f15000 */
[----:B------:R-:W-:Y:S02]  /*11510*/  LOP3.LUT R8, R8, 0xfffffff8, RZ, 0xc0, !PT ;  /* 0xfffffff808087812 */ /* 0x000fe400078ec0ff */
[----:B------:R-:W-:Y:S02]  /*11520*/  LEA.HI R2, R17, R0, RZ, 0x5 ;  /* 0x0000000011027211 */ /* 0x000fe400078f28ff */
[----:B------:R-:W-:Y:S02]  /*11530*/  IADD3 R8, R13, -R8, RZ ;  /* 0x800000080d087210 */ /* 0x000fe40007ffe0ff */
[----:B------:R-:W-:-:S02]  /*11540*/  LOP3.LUT R7, R7, 0x3ffffffc, RZ, 0xc0, !PT ;  /* 0x3ffffffc07077812 */ /* 0x000fc400078ec0ff */
[----:B------:R-:W-:Y:S02]  /*11550*/  SHF.L.U32 R12, R8, 0x6, RZ ;  /* 0x00000006080c7819 */ /* 0x000fe400000006ff */
[----:B------:R-:W-:Y:S01]  /*11560*/  LOP3.LUT R15, R2, 0xffffffe0, RZ, 0xc0, !PT ;  /* 0xffffffe0020f7812 */ /* 0x000fe200078ec0ff */
[----:B------:R-:W2:Y:S01]  /*11570*/  @P0 MUFU.RCP R10, R5 ;  /* 0x00000005000a0308 */ /* 0x000ea20000001000 */
[----:B------:R-:W-:Y:S02]  /*11580*/  IADD3 R7, -R7, R0, RZ ;  /* 0x0000000007077210 */ /* 0x000fe40007ffe1ff */
[----:B------:R-:W-:Y:S01]  /*11590*/  SHF.R.S32.HI R2, RZ, 0x5, R2 ;  /* 0x00000005ff027819 */ /* 0x000fe20000011402 */
[C---:B-1----:R-:W-:Y:S01]  /*115a0*/  FMUL.FTZ R160, R9.reuse, R160 ;  /* 0x000000a009a07220 */ /* 0x042fe20000410000 */
        /* <DEDUP_REMOVED lines=9> */
[C---:B------:R-:W-:Y:S01]  /*11640*/  FMUL.FTZ R145, R9.reuse, R145 ;  /* 0x0000009109917220 */ /* 0x040fe20000410000 */
[----:B------:R-:W-:Y:S01]  /*11650*/  MOV R12, 0xffffffe0 ;  /* 0xffffffe0000c7802 */ /* 0x000fe20000000f00 */
[C---:B------:R-:W-:Y:S01]  /*11660*/  FMUL.FTZ R132, R9.reuse, R132 ;  /* 0x0000008409847220 */ /* 0x040fe20000410000 */
[----:B------:R-:W-:Y:S01]  /*11670*/  MOV R7, 0x40 ;  /* 0x0000004000077802 */ /* 0x000fe20000000f00 */
[----:B------:R-:W-:Y:S01]  /*11680*/  FMUL.FTZ R133, R9, R133 ;  /* 0x0000008509857220 */ /* 0x000fe20000410000 */
        /* <DEDUP_REMOVED lines=24> */
[----:B------:R-:W-:Y:S01]  /*11810*/  IADD3 R0, -R15, R0, RZ ;  /* 0x000000000f007210 */ /* 0x000fe20007ffe1ff */
[----:B------:R-:W-:Y:S01]  /*11820*/  FMUL.FTZ R9, R9, R129 ;  /* 0x0000008109097220 */ /* 0x000fe20000410000 */
[C---:B--2---:R-:W-:Y:S01]  /*11830*/  FMUL.FTZ R162, R10.reuse, R162 ;  /* 0x000000a20aa27220 */ /* 0x044fe20000410000 */
[C---:B------:R-:W-:Y:S01]  /*11840*/  FMUL.FTZ R163, R10.reuse, R163 ;  /* 0x000000a30aa37220 */ /* 0x040fe20000410000 */
[C---:B------:R-:W-:Y:S01]  /*11850*/  FMUL.FTZ R150, R10.reuse, R150 ;  /* 0x000000960a967220 */ /* 0x040fe20000410000 */
[C---:B------:R-:W-:Y:S01]  /*11860*/  FMUL.FTZ R151, R10.reuse, R151 ;  /* 0x000000970a977220 */ /* 0x040fe20000410000 */
[C---:B------:R-:W-:Y:S01]  /*11870*/  FMUL.FTZ R146, R10.reuse, R146 ;  /* 0x000000920a927220 */ /* 0x040fe20000410000 */
[C---:B------:R-:W-:Y:S01]  /*11880*/  FMUL.FTZ R147, R10.reuse, R147 ;  /* 0x000000930a937220 */ /* 0x040fe20000410000 */
[----:B------:R-:W-:Y:S01]  /*11890*/  FMUL.FTZ R134, R10, R134 ;  /* 0x000000860a867220 */ /* 0x000fe20000410000 */
[----:B------:R-:W-:-:S02]  /*118a0*/  SEL R12, R12, 0x20, P1 ;  /* 0x000000200c0c7807 */ /* 0x000fc40000800000 */
        /* <DEDUP_REMOVED lines=9> */
.L_x_1190:
[----:B------:R-:W-:Y:S01]  /*11940*/  ULDC.U8 UR6, c[0x0][0x3d8] ;  /* 0x0000f60000067ab9 */ /* 0x000fe20000000000 */
[----:B------:R-:W-:Y:S01]  /*11950*/  ULDC.U8 UR8, c[0x0][0x3d9] ;  /* 0x0000f64000087ab9 */ /* 0x000fe20000000000 */
[----:B------:R-:W-:Y:S01]  /*11960*/  ISETP.NE.AND P4, PT, RZ, UR6, PT ;  /* 0x00000006ff007c0c */ /* 0x000fe2000bf85270 */
[----:B------:R-:W-:Y:S01]  /*11970*/  FMUL.FTZ R135, R10, R135 ;  /* 0x000000870a877220 */ /* 0x000fe20000410000 */
[----:B------:R-:W-:Y:S01]  /*11980*/  LOP3.LUT R8, R8, 0x1, RZ, 0xc0, !PT ;  /* 0x0000000108087812 */ /* 0x000fe200078ec0ff */
[C---:B------:R-:W-:Y:S01]  /*11990*/  FMUL.FTZ R38, R10.reuse, R38 ;  /* 0x000000260a267220 */ /* 0x040fe20000410000 */
[----:B------:R-:W-:Y:S01]  /*119a0*/  ISETP.NE.OR P2, PT, RZ, UR8, !P4 ;  /* 0x00000008ff007c0c */ /* 0x000fe2000e745670 */
[----:B------:R-:W-:Y:S01]  /*119b0*/  FMUL.FTZ R39, R10, R39 ;  /* 0x000000270a277220 */ /* 0x000fe20000410000 */
[----:B------:R-:W-:Y:S01]  /*119c0*/  FSETP.NE.FTZ.AND P6, PT, R4, RZ, PT ;  /* 0x000000ff0400720b */ /* 0x000fe20003fd5000 */
[----:B------:R-:W-:Y:S01]  /*119d0*/  FMUL.FTZ R50, R10, R50 ;  /* 0x000000320a327220 */ /* 0x000fe20000410000 */
        /* <DEDUP_REMOVED lines=15> */
.L_x_1191:
[----:B------:R-:W-:Y:S01]  /*11ad0*/  FSETP.NE.FTZ.AND P5, PT, R3, RZ, PT ;  /* 0x000000ff0300720b */ /* 0x000fe20003fb5000 */
[C---:B------:R-:W-:Y:S01]  /*11ae0*/  FMUL.FTZ R55, R10.reuse, R55 ;  /* 0x000000370a377220 */ /* 0x040fe20000410000 */
[----:B------:R-:W-:Y:S01]  /*11af0*/  MOV R17, 0x3f800000 ;  /* 0x3f80000000117802 */ /* 0x000fe20000000f00 */
[C---:B------:R-:W-:Y:S01]  /*11b00*/  FMUL.FTZ R66, R10.reuse, R66 ;  /* 0x000000420a427220 */ /* 0x040fe20000410000 */
[----:B------:R-:W-:Y:S01]  /*11b10*/  MOV R18, 0x3f800000 ;  /* 0x3f80000000127802 */ /* 0x000fe20000000f00 */
[C---:B------:R-:W-:Y:S01]  /*11b20*/  FMUL.FTZ R67, R10.reuse, R67 ;  /* 0x000000430a437220 */ /* 0x040fe20000410000 */
[----:B------:R-:W-:Y:S01]  /*11b30*/  ISETP.NE.AND P2, PT, RZ, UR8, PT ;  /* 0x00000008ff007c0c */ /* 0x000fe2000bf45270 */
[C---:B------:R-:W-:Y:S01]  /*11b40*/  FMUL.FTZ R70, R10.reuse, R70 ;  /* 0x000000460a467220 */ /* 0x040fe20000410000 */
[----:B------:R-:W1:Y:S01]  /*11b50*/  @P6 MUFU.RCP R17, R4 ;  /* 0x0000000400116308 */ /* 0x000e620000001000 */
[C---:B------:R-:W-:Y:S01]  /*11b60*/  IADD3 R16, R13.reuse, -0x10, RZ ;  /* 0xfffffff00d107810 */ /* 0x040fe20007ffe0ff */
[C---:B------:R-:W-:Y:S01]  /*11b70*/  @P1 VIADD R16, R13.reuse, 0x10 ;  /* 0x000000100d101836 */ /* 0x040fe20000000000 */
[C---:B------:R-:W-:Y:S01]  /*11b80*/  IADD3 R19, R13.reuse, R12, RZ ;  /* 0x0000000c0d137210 */ /* 0x040fe20007ffe0ff */
[----:B------:R-:W-:Y:S01]  /*11b90*/  FMUL.FTZ R71, R10, R71 ;  /* 0x000000470a477220 */ /* 0x000fe20000410000 */
[-C--:B------:R-:W-:Y:S01]  /*11ba0*/  IADD3 R23, R13, R7.reuse, RZ ;  /* 0x000000070d177210 */ /* 0x080fe20007ffe0ff */
[----:B------:R-:W-:Y:S01]  /*11bb0*/  IMAD.IADD R21, R12, 0x1, R16 ;  /* 0x000000010c157824 */ /* 0x000fe200078e0210 */
[----:B------:R-:W-:Y:S01]  /*11bc0*/  IADD3 R25, R7, R16, RZ ;  /* 0x0000001007197210 */ /* 0x000fe20007ffe0ff */
[----:B------:R-:W2:Y:S01]  /*11bd0*/  @P5 MUFU.RCP R18, R3 ;  /* 0x0000000300125308 */ /* 0x000ea20000001000 */
[----:B------:R-:W-:Y:S01]  /*11be0*/  IMAD.IADD R27, R19, 0x1, R7 ;  /* 0x00000001131b7824 */ /* 0x000fe200078e0207 */
[----:B------:R-:W-:Y:S01]  /*11bf0*/  F2FP.BF16.F32.PACK_AB R160, R161, R160 ;  /* 0x000000a0a1a0723e */ /* 0x000fe200000010ff */
[C---:B------:R-:W-:Y:S01]  /*11c00*/  FMUL.FTZ R82, R10.reuse, R82 ;  /* 0x000000520a527220 */ /* 0x040fe20000410000 */
[----:B------:R-:W-:Y:S01]  /*11c10*/  IADD3 R29, R21, R7, RZ ;  /* 0x00000007151d7210 */ /* 0x000fe20007ffe0ff */
[----:B------:R-:W-:Y:S01]  /*11c20*/  FMUL.FTZ R83, R10, R83 ;  /* 0x000000530a537220 */ /* 0x000fe20000410000 */
[----:B------:R-:W3:Y:S01]  /*11c30*/  @!P2 LDC R7, c[0x0][0x2c4] ;  /* 0x0000b100ff07ab82 */ /* 0x000ee20000000800 */
[----:B------:R-:W-:Y:S01]  /*11c40*/  F2FP.BF16.F32.PACK_AB R162, R163, R162 ;  /* 0x000000a2a3a2723e */ /* 0x000fe200000010ff */
[----:B------:R-:W-:Y:S01]  /*11c50*/  STS [R13], R160 ;  /* 0x000000a00d007388 */ /* 0x000fe20000000800 */
[C---:B-1----:R-:W-:Y:S01]  /*11c60*/  FMUL.FTZ R156, R17.reuse, R156 ;  /* 0x0000009c119c7220 */ /* 0x042fe20000410000 */
[C---:B------:R-:W-:Y:S01]  /*11c70*/  FMUL.FTZ R157, R17.reuse, R157 ;  /* 0x0000009d119d7220 */ /* 0x040fe20000410000 */
[C---:B------:R-:W-:Y:S01]  /*11c80*/  FMUL.FTZ R152, R17.reuse, R152 ;  /* 0x0000009811987220 */ /* 0x040fe20000410000 */
[C---:B------:R-:W-:Y:S01]  /*11c90*/  FMUL.FTZ R153, R17.reuse, R153 ;  /* 0x0000009911997220 */ /* 0x040fe20000410000 */
[C---:B------:R-:W-:Y:S01]  /*11ca0*/  FMUL.FTZ R140, R17.reuse, R140 ;  /* 0x0000008c118c7220 */ /* 0x040fe20000410000 */
[----:B------:R-:W-:Y:S01]  /*11cb0*/  FMUL.FTZ R141, R17, R141 ;  /* 0x0000008d118d7220 */ /* 0x000fe20000410000 */
[----:B------:R-:W-:Y:S01]  /*11cc0*/  F2FP.BF16.F32.PACK_AB R149, R149, R148 ;  /* 0x000000949595723e */ /* 0x000fe200000010ff */
[----:B------:R-:W-:Y:S01]  /*11cd0*/  FMUL.FTZ R136, R17, R136 ;  /* 0x0000008811887220 */ /* 0x000fe20000410000 */
[C---:B--2---:R-:W-:Y:S01]  /*11ce0*/  FMUL.FTZ R159, R18.reuse, R159 ;  /* 0x0000009f129f7220 */ /* 0x044fe20000410000 */
[C---:B------:R-:W-:Y:S01]  /*11cf0*/  FMUL.FTZ R158, R18.reuse, R158 ;  /* 0x0000009e129e7220 */ /* 0x040fe20000410000 */
[C---:B------:R-:W-:Y:S01]  /*11d00*/  FMUL.FTZ R155, R18.reuse, R155 ;  /* 0x0000009b129b7220 */ /* 0x040fe20000410000 */
[C---:B------:R-:W-:Y:S01]  /*11d10*/  FMUL.FTZ R154, R18.reuse, R154 ;  /* 0x0000009a129a7220 */ /* 0x040fe20000410000 */
[C---:B------:R-:W-:Y:S01]  /*11d20*/  FMUL.FTZ R143, R18.reuse, R143 ;  /* 0x0000008f128f7220 */ /* 0x040fe20000410000 */
[C---:B------:R-:W-:Y:S01]  /*11d30*/  FMUL.FTZ R142, R18.reuse, R142 ;  /* 0x0000008e128e7220 */ /* 0x040fe20000410000 */
        /* <DEDUP_REMOVED lines=17> */
[----:B------:R-:W-:Y:S01]  /*11e50*/  FMUL.FTZ R45, R17, R45 ;  /* 0x0000002d112d7220 */ /* 0x000fe20000410000 */
[----:B------:R-:W-:Y:S01]  /*11e60*/  F2FP.BF16.F32.PACK_AB R134, R135, R134 ;  /* 0x000000868786723e */ /* 0x000fe200000010ff */
[C---:B------:R-:W-:Y:S01]  /*11e70*/  FMUL.FTZ R47, R18.reuse, R47 ;  /* 0x0000002f122f7220 */ /* 0x040fe20000410000 */
        /* <DEDUP_REMOVED lines=13> */
[----:B------:R-:W-:Y:S01]  /*11f50*/  PLOP3.LUT P1, PT, PT, PT, PT, 0x8, 0x0 ;  /* 0x000000000000781c */ /* 0x000fe20003f2e170 */
[----:B------:R-:W-:Y:S01]  /*11f60*/  STS [R13+0x2400], R158 ;  /* 0x0024009e0d007388 */ /* 0x000fe20000000800 */
[C---:B------:R-:W-:Y:S01]  /*11f70*/  FMUL.FTZ R58, R18.reuse, R58 ;  /* 0x0000003a123a7220 */ /* 0x040fe20000410000 */
[----:B------:R-:W-:Y:S01]  /*11f80*/  F2FP.BF16.F32.PACK_AB R48, R49, R48 ;  /* 0x000000303130723e */ /* 0x000fe200000010ff */
[----:B------:R-:W-:Y:S01]  /*11f90*/  FMUL.FTZ R60, R17, R60 ;  /* 0x0000003c113c7220 */ /* 0x000fe20000410000 */
[----:B------:R-:W-:Y:S01]  /*11fa0*/  STS [R16+0x2000], R153 ;  /* 0x0020009910007388 */ /* 0x000fe20000000800 */
[----:B------:R-:W-:Y:S01]  /*11fb0*/  F2FP.BF16.F32.PACK_AB R50, R51, R50 ;  /* 0x000000323332723e */ /* 0x000fe200000010ff */
[----:B------:R-:W-:Y:S01]  /*11fc0*/  FMUL.FTZ R61, R17, R61 ;  /* 0x0000003d113d7220 */ /* 0x000fe20000410000 */
[----:B------:R-:W-:Y:S01]  /*11fd0*/  @!P2 PLOP3.LUT P1, PT, P4, PT, PT, 0x80, 0x0 ;  /* 0x000000000000a81c */ /* 0x000fe2000272f070 */
[----:B------:R-:W-:Y:S01]  /*11fe0*/  STS [R16+0x2400], R155 ;  /* 0x0024009b10007388 */ /* 0x000fe20000000800 */
        /* <DEDUP_REMOVED lines=13> */
[C---:B------:R-:W-:Y:S01]  /*120c0*/  FMUL.FTZ R75, R18.reuse, R75 ;  /* 0x0000004b124b7220 */ /* 0x040fe20000410000 */
[C---:B------:R-:W-:Y:S01]  /*120d0*/  FMUL.FTZ R74, R18.reuse, R74 ;  /* 0x0000004a124a7220 */ /* 0x040fe20000410000 */
[----:B------:R-:W-:Y:S01]  /*120e0*/  STS [R21+0x400], R134 ;  /* 0x0004008615007388 */ /* 0x000fe20000000800 */
[----:B------:R-:W-:Y:S01]  /*120f0*/  F2FP.BF16.F32.PACK_AB R64, R65, R64 ;  /* 0x000000404140723e */ /* 0x000fe200000010ff */
[----:B------:R-:W-:Y:S01]  /*12100*/  FMUL.FTZ R76, R17, R76 ;  /* 0x0000004c114c7220 */ /* 0x000fe20000410000 */
[----:B------:R-:W-:Y:S01]  /*12110*/  F2FP.BF16.F32.PACK_AB R66, R67, R66 ;  /* 0x000000424342723e */ /* 0x000fe200000010ff */
[----:B------:R-:W-:Y:S01]  /*12120*/  STS [R19+0x2000], R140 ;  /* 0x0020008c13007388 */ /* 0x000fe20000000800 */
[----:B------:R-:W-:Y:S01]  /*12130*/  FMUL.FTZ R77, R17, R77 ;  /* 0x0000004d114d7220 */ /* 0x000fe20000410000 */
[C---:B------:R-:W-:Y:S01]  /*12140*/  FMUL.FTZ R79, R18.reuse, R79 ;  /* 0x0000004f124f7220 */ /* 0x040fe20000410000 */
[----:B------:R-:W-:Y:S01]  /*12150*/  FMUL.FTZ R78, R18, R78 ;  /* 0x0000004e124e7220 */ /* 0x000fe20000410000 */
[----:B------:R-:W-:Y:S01]  /*12160*/  STS [R19+0x2400], R142 ;  /* 0x0024008e13007388 */ /* 0x000fe20000000800 */
[----:B------:R-:W-:Y:S01]  /*12170*/  F2FP.BF16.F32.PACK_AB R56, R57, R56 ;  /* 0x000000383938723e */ /* 0x000fe200000010ff */
[C---:B------:R-:W-:Y:S01]  /*12180*/  FMUL.FTZ R86, R10.reuse, R86 ;  /* 0x000000560a567220 */ /* 0x040fe20000410000 */
[----:B------:R-:W-:Y:S01]  /*12190*/  F2FP.BF16.F32.PACK_AB R58, R59, R58 ;  /* 0x0000003a3b3a723e */ /* 0x000fe200000010ff */
        /* <DEDUP_REMOVED lines=8> */
[----:B------:R-:W-:Y:S01]  /*12220*/  STS [R23], R36 ;  /* 0x0000002417007388 */ /* 0x000fe20000000800 */
[----:B------:R-:W-:Y:S01]  /*12230*/  F2FP.BF16.F32.PACK_AB R70, R71, R70 ;  /* 0x000000464746723e */ /* 0x000fe200000010ff */
[C---:B------:R-:W-:Y:S01]  /*12240*/  FMUL.FTZ R88, R17.reuse, R88 ;  /* 0x0000005811587220 */ /* 0x040fe20000410000 */
[----:B------:R-:W-:Y:S01]  /*12250*/  FMUL.FTZ R89, R17, R89 ;  /* 0x0000005911597220 */ /* 0x000fe20000410000 */
[----:B------:R-:W-:Y:S01]  /*12260*/  STS [R23+0x400], R38 ;  /* 0x0004002617007388 */ /* 0x000fe20000000800 */
[C---:B------:R-:W-:Y:S01]  /*12270*/  FMUL.FTZ R91, R18.reuse, R91 ;  /* 0x0000005b125b7220 */ /* 0x040fe20000410000 */
[----:B------:R-:W-:Y:S01]  /*12280*/  FMUL.FTZ R90, R18, R90 ;  /* 0x0000005a125a7220 */ /* 0x000fe20000410000 */
[----:B------:R-:W-:Y:S01]  /*12290*/  F2FP.BF16.F32.PACK_AB R81, R81, R80 ;  /* 0x000000505151723e */ /* 0x000fe200000010ff */
[----:B------:R-:W-:Y:S01]  /*122a0*/  STS [R25], R48 ;  /* 0x0000003019007388 */ /* 0x000fe20000000800 */
[----:B------:R-:W-:Y:S01]  /*122b0*/  F2FP.BF16.F32.PACK_AB R83, R83, R82 ;  /* 0x000000525353723e */ /* 0x000fe200000010ff */
[C---:B------:R-:W-:Y:S01]  /*122c0*/  FMUL.FTZ R102, R10.reuse, R102 ;  /* 0x000000660a667220 */ /* 0x040fe20000410000 */
[C---:B------:R-:W-:Y:S01]  /*122d0*/  FMUL.FTZ R103, R10.reuse, R103 ;  /* 0x000000670a677220 */ /* 0x040fe20000410000 */
[----:B------:R-:W-:Y:S01]  /*122e0*/  STS [R25+0x400], R50 ;  /* 0x0004003219007388 */ /* 0x000fe20000000800 */
[C---:B------:R-:W-:Y:S01]  /*122f0*/  FMUL.FTZ R114, R10.reuse, R114 ;  /* 0x000000720a727220 */ /* 0x040fe20000410000 */
[C---:B------:R-:W-:Y:S01]  /*12300*/  FMUL.FTZ R115, R10.reuse, R115 ;  /* 0x000000730a737220 */ /* 0x040fe20000410000 */
[C---:B------:R-:W-:Y:S01]  /*12310*/  FMUL.FTZ R118, R10.reuse, R118 ;  /* 0x000000760a767220 */ /* 0x040fe20000410000 */
[----:B------:R-:W-:Y:S01]  /*12320*/  STS [R23+0x2000], R40 ;  /* 0x0020002817007388 */ /* 0x000fe20000000800 */
[C---:B------:R-:W-:Y:S01]  /*12330*/  FMUL.FTZ R119, R10.reuse, R119 ;  /* 0x000000770a777220 */ /* 0x040fe20000410000 */
[C---:B------:R-:W-:Y:S01]  /*12340*/  FMUL.FTZ R130, R10.reuse, R130 ;  /* 0x000000820a827220 */ /* 0x040fe20000410000 */
[----:B------:R-:W-:Y:S01]  /*12350*/  FMUL.FTZ R131, R10, R131 ;  /* 0x000000830a837220 */ /* 0x000fe20000410000 */
[----:B------:R-:W-:Y:S01]  /*12360*/  STS [R23+0x2400], R42 ;  /* 0x0024002a17007388 */ /* 0x000fe20000000800 */
[C---:B------:R-:W-:Y:S01]  /*12370*/  FMUL.FTZ R92, R17.reuse, R92 ;  /* 0x0000005c115c7220 */ /* 0x040fe20000410000 */
[----:B------:R-:W-:Y:S01]  /*12380*/  FMUL.FTZ R93, R17, R93 ;  /* 0x0000005d115d7220 */ /* 0x000fe20000410000 */
[C---:B------:R-:W-:Y:S01]  /*12390*/  FMUL.FTZ R95, R18.reuse, R95 ;  /* 0x0000005f125f7220 */ /* 0x040fe20000410000 */
[----:B------:R-:W-:Y:S01]  /*123a0*/  STS [R25+0x2000], R44 ;  /* 0x0020002c19007388 */ /* 0x000fe20000000800 */
[C---:B------:R-:W-:Y:S01]  /*123b0*/  FMUL.FTZ R94, R18.reuse, R94 ;  /* 0x0000005e125e7220 */ /* 0x040fe20000410000 */
[----:B------:R-:W-:Y:S01]  /*123c0*/  F2FP.BF16.F32.PACK_AB R72, R73, R72 ;  /* 0x000000484948723e */ /* 0x000fe200000010ff */
[----:B------:R-:W-:Y:S01]  /*123d0*/  FMUL.FTZ R104, R17, R104 ;  /* 0x0000006811687220 */ /* 0x000fe20000410000 */
[----:B------:R-:W-:Y:S01]  /*123e0*/  STS [R25+0x2400], R46 ;  /* 0x0024002e19007388 */ /* 0x000fe20000000800 */
[----:B------:R-:W-:Y:S01]  /*123f0*/  F2FP.BF16.F32.PACK_AB R74, R75, R74 ;  /* 0x0000004a4b4a723e */ /* 0x000fe200000010ff */
[----:B------:R-:W-:Y:S01]  /*12400*/  FMUL.FTZ R105, R17, R105 ;  /* 0x0000006911697220 */ /* 0x000fe20000410000 */
        /* <DEDUP_REMOVED lines=25> */
[----:B------:R-:W2:Y:S01]  /*125a0*/  S2R R10, SR_CTAID.Y ;  /* 0x00000000000a7919 */ /* 0x000ea20000002600 */
[----:B------:R-:W-:Y:S01]  /*125b0*/  F2FP.BF16.F32.PACK_AB R102, R103, R102 ;  /* 0x000000666766723e */ /* 0x000fe200000010ff */
[----:B---3--:R-:W3:Y:S01]  /*125c0*/  @P1 LDC R7, c[0x0][0x2e4] ;  /* 0x0000b900ff071b82 */ /* 0x008ee20000000800 */
[C---:B------:R-:W-:Y:S01]  /*125d0*/  FMUL.FTZ R121, R17.reuse, R121 ;  /* 0x0000007911797220 */ /* 0x040fe20000410000 */
[----:B------:R-:W-:Y:S01]  /*125e0*/  STS [R29+0x2000], R60 ;  /* 0x0020003c1d007388 */ /* 0x000fe20000000800 */
[----:B------:R-:W-:Y:S01]  /*125f0*/  FMUL.FTZ R124, R17, R124 ;  /* 0x0000007c117c7220 */ /* 0x000fe20000410000 */
        /* <DEDUP_REMOVED lines=10> */
[----:B------:R-:W-:Y:S01]  /*126a0*/  STS [R13+0x4400], R70 ;  /* 0x004400460d007388 */ /* 0x000fe20000000800 */
[----:B------:R-:W-:Y:S01]  /*126b0*/  F2FP.BF16.F32.PACK_AB R106, R107, R106 ;  /* 0x0000006a6b6a723e */ /* 0x000fe200000010ff */
[----:B------:R-:W4:Y:S01]  /*126c0*/  @P2 LDC R24, c[0x0][0x2c0] ;  /* 0x0000b000ff182b82 */ /* 0x000f220000000800 */
[----:B------:R-:W-:Y:S01]  /*126d0*/  F2FP.BF16.F32.PACK_AB R108, R109, R108 ;  /* 0x0000006c6d6c723e */ /* 0x000fe200000010ff */
[----:B------:R-:W-:Y:S01]  /*126e0*/  STS [R16+0x4000], R81 ;  /* 0x0040005110007388 */ /* 0x000fe20000000800 */
[----:B------:R-:W-:Y:S01]  /*126f0*/  F2FP.BF16.F32.PACK_AB R110, R111, R110 ;  /* 0x0000006e6f6e723e */ /* 0x000fe200000010ff */
[----:B------:R-:W5:Y:S01]  /*12700*/  @P0 MUFU.LG2 R5, R5 ;  /* 0x0000000500050308 */ /* 0x000f620000000c00 */
[----:B------:R-:W-:Y:S01]  /*12710*/  F2FP.BF16.F32.PACK_AB R116, R117, R116 ;  /* 0x000000747574723e */ /* 0x000fe200000010ff */
[----:B------:R-:W-:Y:S01]  /*12720*/  STS [R16+0x4400], R83 ;  /* 0x0044005310007388 */ /* 0x000fe20000000800 */
[----:B------:R-:W-:Y:S01]  /*12730*/  F2FP.BF16.F32.PACK_AB R118, R119, R118 ;  /* 0x000000767776723e */ /* 0x000fe200000010ff */
[----:B------:R-:W4:Y:S01]  /*12740*/  S2UR UR6, SR_CTAID.X ;  /* 0x00000000000679c3 */ /* 0x000f220000002500 */
[----:B------:R-:W-:Y:S01]  /*12750*/  F2FP.BF16.F32.PACK_AB R9, R9, R128 ;  /* 0x000000800909723e */ /* 0x000fe200000010ff */
[----:B------:R-:W5:Y:S01]  /*12760*/  S2R R20, SR_TID.X ;  /* 0x0000000000147919 */ /* 0x000f620000002100 */
[----:B------:R-:W-:Y:S01]  /*12770*/  F2FP.BF16.F32.PACK_AB R130, R131, R130 ;  /* 0x000000828382723e */ /* 0x000fe200000010ff */
[----:B------:R-:W-:Y:S01]  /*12780*/  @P6 MUFU.LG2 R4, R4 ;  /* 0x0000000400046308 */ /* 0x000fe20000000c00 */
[----:B------:R-:W-:Y:S01]  /*12790*/  F2FP.BF16.F32.PACK_AB R120, R121, R120 ;  /* 0x000000787978723e */ /* 0x000fe200000010ff */
[----:B------:R-:W-:Y:S01]  /*127a0*/  STS [R13+0x6000], R72 ;  /* 0x006000480d007388 */ /* 0x000fe20000000800 */
[----:B------:R-:W-:Y:S01]  /*127b0*/  F2FP.BF16.F32.PACK_AB R122, R123, R122 ;  /* 0x0000007a7b7a723e */ /* 0x000fe200000010ff */
[----:B------:R-:W-:Y:S01]  /*127c0*/  BSSY B0, `(.L_x_1192) ;  /* 0x000008f000007945 */ /* 0x000fe20003800000 */
[----:B------:R-:W-:Y:S01]  /*127d0*/  F2FP.BF16.F32.PACK_AB R17, R17, R124 ;  /* 0x0000007c1111723e */ /* 0x000fe200000010ff */
[----:B------:R2:W-:Y:S01]  /*127e0*/  STS [R13+0x6400], R74 ;  /* 0x0064004a0d007388 */ /* 0x0005e20000000800 */
[----:B------:R-:W-:Y:S01]  /*127f0*/  F2FP.BF16.F32.PACK_AB R18, R127, R18 ;  /* 0x000000127f12723e */ /* 0x000fe200000010ff */
[----:B------:R-:W-:Y:S01]  /*12800*/  @P5 MUFU.LG2 R3, R3 ;  /* 0x0000000300035308 */ /* 0x000fe20000000c00 */
[----:B------:R-:W-:Y:S01]  /*12810*/  ISETP.NE.AND P4, PT, R11, RZ, PT ;  /* 0x000000ff0b00720c */ /* 0x000fe20003f85270 */
[----:B------:R-:W-:Y:S01]  /*12820*/  STS [R16+0x6000], R77 ;  /* 0x0060004d10007388 */ /* 0x000fe20000000800 */
[----:B------:R-:W-:-:S03]  /*12830*/  @!P2 IMAD.MOV.U32 R24, RZ, RZ, 0x1 ;  /* 0x00000001ff18a424 */ /* 0x000fc600078e00ff */
[----:B------:R1:W-:Y:S04]  /*12840*/  STS [R16+0x6400], R79 ;  /* 0x0064004f10007388 */ /* 0x0003e80000000800 */
[----:B------:R-:W-:Y:S04]  /*12850*/  STS [R19+0x4000], R84 ;  /* 0x0040005413007388 */ /* 0x000fe80000000800 */
[----:B------:R-:W-:Y:S01]  /*12860*/  STS [R19+0x4400], R86 ;  /* 0x0044005613007388 */ /* 0x000fe20000000800 */
[----:B------:R-:W4:Y:S03]  /*12870*/  @P4 MUFU.LG2 R6, R6 ;  /* 0x0000000600064308 */ /* 0x000f260000000c00 */
[----:B------:R-:W-:Y:S04]  /*12880*/  STS [R21+0x4000], R96 ;  /* 0x0040006015007388 */ /* 0x000fe80000000800 */
[----:B------:R-:W-:Y:S01]  /*12890*/  STS [R21+0x4400], R98 ;  /* 0x0044006215007388 */ /* 0x000fe20000000800 */
[----:B--2---:R-:W2:Y:S03]  /*128a0*/  @P2 LDC.64 R12, c[0x0][0x2c0] ;  /* 0x0000b000ff0c2b82 */ /* 0x004ea60000000a00 */
[----:B------:R-:W-:Y:S04]  /*128b0*/  STS [R19+0x6000], R88 ;  /* 0x0060005813007388 */ /* 0x000fe80000000800 */
[----:B------:R5:W-:Y:S04]  /*128c0*/  STS [R19+0x6400], R90 ;  /* 0x0064005a13007388 */ /* 0x000be80000000800 */
[----:B------:R-:W-:Y:S04]  /*128d0*/  STS [R21+0x6000], R92 ;  /* 0x0060005c15007388 */ /* 0x000fe80000000800 */
[----:B------:R4:W-:Y:S01]  /*128e0*/  STS [R21+0x6400], R94 ;  /* 0x0064005e15007388 */ /* 0x0009e20000000800 */
[----:B-1----:R-:W1:Y:S03]  /*128f0*/  S2R R16, SR_CTAID.Z ;  /* 0x0000000000107919 */ /* 0x002e660000002700 */
[----:B------:R-:W-:Y:S01]  /*12900*/  STS [R23+0x4000], R100 ;  /* 0x0040006417007388 */ /* 0x000fe20000000800 */
[----:B--2---:R-:W-:Y:S01]  /*12910*/  @P2 IMAD R13, R13, R12, RZ ;  /* 0x0000000c0d0d2224 */ /* 0x004fe200078e02ff */
[----:B---3--:R-:W-:Y:S01]  /*12920*/  @!P2 MOV R13, R7 ;  /* 0x00000007000da202 */ /* 0x008fe20000000f00 */
[----:B------:R-:W2:Y:S01]  /*12930*/  @P0 LDC R12, c[0x0][0x2e8] ;  /* 0x0000ba00ff0c0b82 */ /* 0x000ea20000000800 */
[----:B------:R-:W-:Y:S04]  /*12940*/  STS [R23+0x4400], R102 ;  /* 0x0044006617007388 */ /* 0x000fe80000000800 */
[----:B------:R-:W-:Y:S01]  /*12950*/  STS [R25+0x4000], R112 ;  /* 0x0040007019007388 */ /* 0x000fe20000000800 */
[----:B-----5:R-:W-:Y:S01]  /*12960*/  @P2 MOV R19, 0x1 ;  /* 0x0000000100132802 */ /* 0x020fe20000000f00 */
[----:B------:R-:W-:-:S02]  /*12970*/  @!P2 IMAD R19, R7, R22, RZ ;  /* 0x000000160713a224 */ /* 0x000fc400078e02ff */
[----:B------:R-:W-:Y:S02]  /*12980*/  STS [R25+0x4400], R114 ;  /* 0x0044007219007388 */ /* 0x000fe40000000800 */
[----:B------:R-:W-:Y:S02]  /*12990*/  IMAD R19, R10, R19, RZ ;  /* 0x000000130a137224 */ /* 0x000fe400078e02ff */
[----:B------:R-:W-:Y:S01]  /*129a0*/  STS [R23+0x6000], R104 ;  /* 0x0060006817007388 */ /* 0x000fe20000000800 */
[----:B----4-:R-:W-:Y:S01]  /*129b0*/  SHF.R.S32.HI R21, RZ, 0x1f, R20 ;  /* 0x0000001fff157819 */ /* 0x010fe20000011414 */
[----:B------:R-:W-:Y:S01]  /*129c0*/  IMAD R10, R24, UR6, RZ ;  /* 0x00000006180a7c24 */ /* 0x000fe2000f8e02ff */
[----:B------:R-:W-:Y:S01]  /*129d0*/  SEL R19, R19, RZ, !P3 ;  /* 0x000000ff13137207 */ /* 0x000fe20005800000 */
[----:B------:R-:W-:Y:S01]  /*129e0*/  STS [R23+0x6400], R106 ;  /* 0x0064006a17007388 */ /* 0x000fe20000000800 */
[----:B------:R-:W-:Y:S02]  /*129f0*/  LEA.HI R7, R21, R20, RZ, 0x3 ;  /* 0x0000001415077211 */ /* 0x000fe400078f18ff */
[----:B------:R-:W-:Y:S01]  /*12a00*/  SHF.L.U32 R10, R10, 0x7, RZ ;  /* 0x000000070a0a7819 */ /* 0x000fe200000006ff */
[----:B------:R-:W-:Y:S01]  /*12a10*/  STS [R25+0x6000], R108 ;  /* 0x0060006c19007388 */ /* 0x000fe20000000800 */
[----:B------:R-:W-:-:S02]  /*12a20*/  SHF.R.S32.HI R22, RZ, 0x3, R7 ;  /* 0x00000003ff167819 */ /* 0x000fc40000011407 */
[----:B------:R-:W-:Y:S01]  /*12a30*/  LOP3.LUT R7, R7, 0xfffffff8, RZ, 0xc0, !PT ;  /* 0xfffffff807077812 */ /* 0x000fe200078ec0ff */
[----:B------:R-:W-:Y:S01]  /*12a40*/  STS [R25+0x6400], R110 ;  /* 0x0064006e19007388 */ /* 0x000fe20000000800 */
[----:B-1----:R-:W-:Y:S02]  /*12a50*/  IMAD R19, R16, R13, R19 ;  /* 0x0000000d10137224 */ /* 0x002fe400078e0213 */
[----:B------:R-:W1:Y:S01]  /*12a60*/  @P6 LDC R13, c[0x0][0x2e8] ;  /* 0x0000ba00ff0d6b82 */ /* 0x000e620000000800 */
[----:B------:R-:W-:Y:S01]  /*12a70*/  STS [R27+0x4000], R116 ;  /* 0x004000741b007388 */ /* 0x000fe20000000800 */
[----:B------:R-:W-:Y:S01]  /*12a80*/  LOP3.LUT P6, RZ, R0, 0x3, RZ, 0xc0, !PT ;  /* 0x0000000300ff7812 */ /* 0x000fe200078cc0ff */
[----:B------:R-:W-:Y:S01]  /*12a90*/  VIADD R0, R22, 0x20 ;  /* 0x0000002016007836 */ /* 0x000fe20000000000 */
[----:B------:R-:W-:Y:S01]  /*12aa0*/  IADD3 R14, P2, P1, R10, R14, R19 ;  /* 0x0000000e0a0e7210 */ /* 0x000fe2000795e013 */
[----:B------:R-:W-:Y:S03]  /*12ab0*/  STS [R27+0x4400], R118 ;  /* 0x004400761b007388 */ /* 0x000fe60000000800 */
[----:B------:R-:W-:Y:S01]  /*12ac0*/  ISETP.GE.AND P3, PT, R0, UR5, PT ;  /* 0x0000000500007c0c */ /* 0x000fe2000bf66270 */
[----:B------:R3:W-:Y:S01]  /*12ad0*/  STS [R29+0x4000], R9 ;  /* 0x004000091d007388 */ /* 0x0007e20000000800 */
[----:B------:R-:W-:-:S03]  /*12ae0*/  MOV R0, 0x7f800000 ;  /* 0x7f80000000007802 */ /* 0x000fc60000000f00 */
[----:B------:R-:W-:Y:S04]  /*12af0*/  STS [R29+0x4400], R130 ;  /* 0x004400821d007388 */ /* 0x000fe80000000800 */
[----:B------:R-:W-:Y:S04]  /*12b00*/  STS [R27+0x6000], R120 ;  /* 0x006000781b007388 */ /* 0x000fe80000000800 */
[----:B------:R-:W-:Y:S04]  /*12b10*/  STS [R27+0x6400], R122 ;  /* 0x0064007a1b007388 */ /* 0x000fe80000000800 */
[----:B------:R4:W-:Y:S04]  /*12b20*/  STS [R29+0x6000], R17 ;  /* 0x006000111d007388 */ /* 0x0009e80000000800 */
[----:B------:R5:W-:Y:S01]  /*12b30*/  STS [R29+0x6400], R18 ;  /* 0x006400121d007388 */ /* 0x000be20000000800 */
[----:B------:R-:W-:Y:S08]  /*12b40*/  BAR.SYNC.DEFER_BLOCKING 0x0 ;  /* 0x0000000000007b1d */ /* 0x000ff00000010000 */
[----:B---3--:R-:W3:Y:S01]  /*12b50*/  @P4 LDC R9, c[0x0][0x2e8] ;  /* 0x0000ba00ff094b82 */ /* 0x008ee20000000800 */
[----:B----4-:R-:W-:Y:S01]  /*12b60*/  SHF.R.S32.HI R17, RZ, 0x1f, R10 ;  /* 0x0000001fff117819 */ /* 0x010fe2000001140a */
[----:B------:R-:W-:Y:S01]  /*12b70*/  VIADD R10, R22, 0x10 ;  /* 0x00000010160a7836 */ /* 0x000fe20000000000 */
[----:B-----5:R-:W-:-:S04]  /*12b80*/  SHF.R.S32.HI R18, RZ, 0x1f, R19 ;  /* 0x0000001fff127819 */ /* 0x020fc80000011413 */
[----:B------:R-:W-:Y:S01]  /*12b90*/  ISETP.GE.AND P4, PT, R10, UR5, PT ;  /* 0x000000050a007c0c */ /* 0x000fe2000bf86270 */
[----:B------:R4:W4:Y:S01]  /*12ba0*/  LDS.128 R32, [R223+0x3800] ;  /* 0x00380000df207984 */ /* 0x0009220000000c00 */
[----:B------:R-:W-:Y:S01]  /*12bb0*/  IADD3.X R17, R17, R15, R18, P2, P1 ;  /* 0x0000000f11117210 */ /* 0x000fe200017e2412 */
[----:B------:R-:W-:Y:S01]  /*12bc0*/  @P0 FMUL.FTZ R18, R5, 0.69314718246459960938 ;  /* 0x3f31721805120820 */ /* 0x000fe20000410000 */
[----:B------:R-:W-:Y:S01]  /*12bd0*/  ISETP.NE.AND P1, PT, R11, RZ, PT ;  /* 0x000000ff0b00720c */ /* 0x000fe20003f25270 */
[----:B------:R1:W4:Y:S01]  /*12be0*/  LDS.128 R28, [R223+0x7800] ;  /* 0x00780000df1c7984 */ /* 0x0003220000000c00 */
[----:B------:R-:W5:Y:S01]  /*12bf0*/  @P5 LDC R10, c[0x0][0x2e8] ;  /* 0x0000ba00ff0a5b82 */ /* 0x000f620000000800 */
[----:B------:R-:W-:Y:S01]  /*12c00*/  MOV R15, 0x7f800000 ;  /* 0x7f800000000f7802 */ /* 0x000fe20000000f00 */
[----:B--2---:R-:W-:Y:S01]  /*12c10*/  @P0 FFMA.FTZ R15, R167, R12, R18 ;  /* 0x0000000ca70f0223 */ /* 0x004fe20000010012 */
[----:B------:R-:W-:Y:S02]  /*12c20*/  ISETP.NE.AND P0, PT, R8, RZ, PT ;  /* 0x000000ff0800720c */ /* 0x000fe40003f05270 */
[----:B------:R-:W-:-:S02]  /*12c30*/  MOV R11, 0x7f800000 ;  /* 0x7f800000000b7802 */ /* 0x000fc40000000f00 */
[----:B------:R-:W-:-:S04]  /*12c40*/  IADD3 R5, R22, 0x40, RZ ;  /* 0x0000004016057810 */ /* 0x000fc80007ffe0ff */
[----:B------:R-:W-:Y:S01]  /*12c50*/  @P1 FMUL.FTZ R19, R6, 0.69314718246459960938 ;  /* 0x3f31721806131820 */ /* 0x000fe20000410000 */
[----:B------:R-:W-:-:S03]  /*12c60*/  IADD3 R6, R22, 0x30, RZ ;  /* 0x0000003016067810 */ /* 0x000fc60007ffe0ff */
[----:B---3--:R-:W-:Y:S01]  /*12c70*/  @P1 FFMA.FTZ R11, R168, R9, R19 ;  /* 0x00000009a80b1223 */ /* 0x008fe20000010013 */
[----:B------:R-:W-:Y:S01]  /*12c80*/  @P0 FMUL.FTZ R9, R4, 0.69314718246459960938 ;  /* 0x3f31721804090820 */ /* 0x000fe20000410000 */
[----:B------:R-:W-:Y:S01]  /*12c90*/  VIADD R4, R22, 0x50 ;  /* 0x0000005016047836 */ /* 0x000fe20000000000 */
[----:B------:R-:W-:Y:S01]  /*12ca0*/  ISETP.GE.AND P2, PT, R6, UR5, PT ;  /* 0x0000000506007c0c */ /* 0x000fe2000bf46270 */
[----:B------:R-:W-:Y:S01]  /*12cb0*/  @P5 FMUL.FTZ R6, R3, 0.69314718246459960938 ;  /* 0x3f31721803065820 */ /* 0x000fe20000410000 */
[----:B------:R-:W-:Y:S01]  /*12cc0*/  ISETP.GE.AND P1, PT, R5, UR5, PT ;  /* 0x0000000505007c0c */ /* 0x000fe2000bf26270 */
[----:B-1----:R-:W-:Y:S01]  /*12cd0*/  @P0 FFMA.FTZ R0, R166, R13, R9 ;  /* 0x0000000da6000223 */ /* 0x002fe20000010009 */
[----:B------:R-:W-:Y:S02]  /*12ce0*/  IADD3 R5, -R7, R20, RZ ;  /* 0x0000001407057210 */ /* 0x000fe40007ffe1ff */
[----:B------:R-:W-:Y:S02]  /*12cf0*/  ISETP.GE.AND P0, PT, R4, UR5, PT ;  /* 0x0000000504007c0c */ /* 0x000fe4000bf06270 */
[----:B------:R-:W-:Y:S01]  /*12d00*/  MOV R4, 0x7f800000 ;  /* 0x7f80000000047802 */ /* 0x000fe20000000f00 */
[----:B-----5:R-:W-:Y:S01]  /*12d10*/  @P5 FFMA.FTZ R4, R165, R10, R6 ;  /* 0x0000000aa5045223 */ /* 0x020fe20000010006 */
[----:B------:R-:W-:Y:S01]  /*12d20*/  SHF.L.U32 R5, R5, 0x3, RZ ;  /* 0x0000000305057819 */ /* 0x000fe200000006ff */
[----:B----4-:R-:W-:Y:S08]  /*12d30*/  @P6 BRA `(.L_x_1193) ;  /* 0x0000000000dc6947 */ /* 0x010ff00003800000 */
[----:B------:R-:W1:Y:S01]  /*12d40*/  S2R R10, SR_TID.X ;  /* 0x00000000000a7919 */ /* 0x000e620000002100 */
[----:B------:R-:W-:Y:S02]  /*12d50*/  SHF.R.S32.HI R9, RZ, 0x1f, R2 ;  /* 0x0000001fff097819 */ /* 0x000fe40000011402 */
[----:B------:R-:W-:Y:S02]  /*12d60*/  P2R R6, PR, RZ, 0x1 ;  /* 0x00000001ff067803 */ /* 0x000fe40000000000 */
[----:B------:R-:W-:Y:S02]  /*12d70*/  LEA.HI R9, R9, R2, RZ, 0x2 ;  /* 0x0000000209097211 */ /* 0x000fe400078f10ff */
[----:B------:R-:W-:Y:S02]  /*12d80*/  P2R R7, PR, RZ, 0x2 ;  /* 0x00000002ff077803 */ /* 0x000fe40000000000 */
[----:B------:R-:W-:Y:S02]  /*12d90*/  LOP3.LUT R9, R9, 0xffffffc, RZ, 0xc0, !PT ;  /* 0x0ffffffc09097812 */ /* 0x000fe400078ec0ff */
[----:B------:R-:W-:-:S02]  /*12da0*/  P2R R8, PR, RZ, 0x4 ;  /* 0x00000004ff087803 */ /* 0x000fc40000000000 */
        /* <DEDUP_REMOVED lines=10> */
[----:B------:R-:W-:-:S04]  /*12e50*/  ISETP.GE.AND P1, PT, R3, UR5, PT ;  /* 0x0000000503007c0c */ /* 0x000fc8000bf26270 */
[----:B------:R-:W-:-:S09]  /*12e60*/  ISETP.GE.AND P0, PT, R9, UR5, PT ;  /* 0x0000000509007c0c */ /* 0x000fd2000bf06270 */
[----:B------:R-:W-:-:S04]  /*12e70*/  @!P1 IMAD R18, R3, R24, RZ ;  /* 0x0000001803129224 */ /* 0x000fc800078e02ff */
[----:B------:R-:W-:Y:S01]  /*12e80*/  @!P0 IMAD R12, R9, R24, RZ ;  /* 0x00000018090c8224 */ /* 0x000fe200078e02ff */
[CC--:B------:R-:W-:Y:S01]  /*12e90*/  @!P1 IADD3 R21, P5, R18.reuse, R14.reuse, RZ ;  /* 0x0000000e12159210 */ /* 0x0c0fe20007fbe0ff */
[C---:B------:R-:W-:Y:S02]  /*12ea0*/  VIADD R9, R3.reuse, 0x40 ;  /* 0x0000004003097836 */ /* 0x040fe40000000000 */
[----:B------:R-:W-:Y:S01]  /*12eb0*/  VIADD R3, R3, 0x48 ;  /* 0x0000004803037836 */ /* 0x000fe20000000000 */
[----:B------:R-:W-:Y:S02]  /*12ec0*/  @!P1 LEA.HI.X.SX32 R18, R18, R17, 0x1, P5 ;  /* 0x0000001112129211 */ /* 0x000fe400028f0eff */
[----:B------:R-:W-:Y:S02]  /*12ed0*/  ISETP.GE.AND P2, PT, R9, UR5, PT ;  /* 0x0000000509007c0c */ /* 0x000fe4000bf46270 */
[----:B------:R-:W-:Y:S02]  /*12ee0*/  ISETP.GE.AND P6, PT, R3, UR5, PT ;  /* 0x0000000503007c0c */ /* 0x000fe4000bfc6270 */
[----:B------:R-:W-:-:S04]  /*12ef0*/  @!P0 IADD3 R19, P5, R12, R14, RZ ;  /* 0x0000000e0c138210 */ /* 0x000fc80007fbe0ff */
[----:B------:R-:W-:-:S05]  /*12f00*/  @!P0 LEA.HI.X.SX32 R12, R12, R17, 0x1, P5 ;  /* 0x000000110c0c8211 */ /* 0x000fca00028f0eff */
[-C--:B------:R-:W-:Y:S02]  /*12f10*/  @!P2 IMAD R10, R9, R24.reuse, RZ ;  /* 0x00000018090aa224 */ /* 0x080fe400078e02ff */
[----:B------:R-:W-:Y:S02]  /*12f20*/  @!P6 IMAD R24, R3, R24, RZ ;  /* 0x000000180318e224 */ /* 0x000fe400078e02ff */
[----:B------:R-:W1:Y:S01]  /*12f30*/  @!P1 LDC.64 R2, c[0x0][0x2b0] ;  /* 0x0000ac00ff029b82 */ /* 0x000e620000000a00 */
[----:B------:R-:W-:-:S04]  /*12f40*/  @!P2 IADD3 R13, P5, R10, R14, RZ ;  /* 0x0000000e0a0da210 */ /* 0x000fc80007fbe0ff */
[----:B------:R-:W-:Y:S02]  /*12f50*/  @!P2 LEA.HI.X.SX32 R10, R10, R17, 0x1, P5 ;  /* 0x000000110a0aa211 */ /* 0x000fe400028f0eff */
        /* <DEDUP_REMOVED lines=21> */
.L_x_1193:
[----:B------:R-:W-:Y:S05]  /*130b0*/  BSYNC B0 ;  /* 0x0000000000007941 */ /* 0x000fea0003800000 */
.L_x_1192:
[----:B--2---:R-:W-:Y:S01]  /*130c0*/  SHF.R.S32.HI R2, RZ, 0x1f, R5 ;  /* 0x0000001fff027819 */ /* 0x004fe20000011405 */
[----:B------:R1:W2:Y:S01]  /*130d0*/  LDS.128 R8, [R223] ;  /* 0x00000000df087984 */ /* 0x0002a20000000c00 */
[----:B------:R-:W-:Y:S01]  /*130e0*/  IADD3 R14, P5, R5, UR10, RZ ;  /* 0x0000000a050e7c10 */ /* 0x000fe2000ffbe0ff */
[----:B------:R-:W-:Y:S01]  /*130f0*/  VIADD R0, R22, 0x60 ;  /* 0x0000006016007836 */ /* 0x000fe20000000000 */
[----:B------:R-:W-:Y:S01]  /*13100*/  SHF.R.S32.HI R3, RZ, 0x1f, R16 ;  /* 0x0000001fff037819 */ /* 0x000fe20000011410 */
[----:B------:R1:W3:Y:S01]  /*13110*/  LDS.128 R4, [R223+0x4000] ;  /* 0x00400000df047984 */ /* 0x0002e20000000c00 */
[----:B------:R-:W-:Y:S01]  /*13120*/  IADD3.X R15, R2, UR4, RZ, P5, !PT ;  /* 0x00000004020f7c10 */ /* 0x000fe2000affe4ff */
[----:B------:R-:W-:Y:S01]  /*13130*/  ULDC.64 UR6, c[0x0][0x2a0] ;  /* 0x0000a80000067ab9 */ /* 0x000fe20000000a00 */
[----:B------:R-:W-:Y:S01]  /*13140*/  ISETP.GE.AND P5, PT, R22, UR5, PT ;  /* 0x0000000516007c0c */ /* 0x000fe2000bfa6270 */
[----:B------:R-:W-:Y:S01]  /*13150*/  IMAD R3, R3, UR6, RZ ;  /* 0x0000000603037c24 */ /* 0x000fe2000f8e02ff */
[----:B------:R-:W-:Y:S01]  /*13160*/  SHF.R.S32.HI R23, RZ, 0x1f, R22 ;  /* 0x0000001fff177819 */ /* 0x000fe20000011416 */
[----:B------:R-:W-:Y:S01]  /*13170*/  IMAD.U32 R13, RZ, RZ, UR15 ;  /* 0x0000000fff0d7e24 */ /* 0x000fe2000f8e00ff */
[----:B------:R-:W-:Y:S01]  /*13180*/  ISETP.GE.AND P6, PT, R0, UR5, PT ;  /* 0x0000000500007c0c */ /* 0x000fe2000bfc6270 */
[C---:B------:R-:W-:Y:S01]  /*13190*/  IMAD R0, R16.reuse, UR7, R3 ;  /* 0x0000000710007c24 */ /* 0x040fe2000f8e0203 */
[----:B------:R-:W-:Y:S01]  /*131a0*/  BSSY B0, `(.L_x_1194) ;  /* 0x0000011000007945 */ /* 0x000fe20003800000 */
[----:B------:R-:W-:-:S04]  /*131b0*/  IMAD.WIDE.U32 R14, R16, UR6, R14 ;  /* 0x00000006100e7c25 */ /* 0x000fc8000f8e000e */
[----:B------:R-:W-:Y:S01]  /*131c0*/  IMAD.WIDE R12, R13, 0x80, R22 ;  /* 0x000000800d0c7825 */ /* 0x000fe200078e0216 */
[----:B------:R-:W-:-:S03]  /*131d0*/  IADD3 R22, R22, 0x70, RZ ;  /* 0x0000007016167810 */ /* 0x000fc60007ffe0ff */
        /* <DEDUP_REMOVED lines=13> */
.L_x_1195:
[----:B------:R-:W-:Y:S05]  /*132b0*/  BSYNC B0 ;  /* 0x0000000000007941 */ /* 0x000fea0003800000 */
.L_x_1194:
[----:B--2-4-:R2:W4:Y:S01]  /*132c0*/  LDS.128 R8, [R223+0x800] ;  /* 0x00080000df087984 */ /* 0x0145220000000c00 */
[----:B------:R-:W-:Y:S01]  /*132d0*/  BSSY B0, `(.L_x_1196) ;  /* 0x0000012000007945 */ /* 0x000fe20003800000 */
[----:B------:R-:W-:Y:S02]  /*132e0*/  ISETP.GE.AND P5, PT, R22, UR5, PT ;  /* 0x0000000516007c0c */ /* 0x000fe4000bfa6270 */
[----:B---3--:R2:W3:Y:S01]  /*132f0*/  LDS.128 R4, [R223+0x4800] ;  /* 0x00480000df047984 */ /* 0x0084e20000000c00 */
        /* <DEDUP_REMOVED lines=14> */
[----:B---3--:R4:W-:Y:S02]  /*133e0*/  STG.E.128 desc[UR16][R2.64+0x80], R4 ;  /* 0x0000800402007986 */ /* 0x0089e4000c101d10 */
.L_x_1197:
[----:B------:R-:W-:Y:S05]  /*133f0*/  BSYNC B0 ;  /* 0x0000000000007941 */ /* 0x000fea0003800000 */
.L_x_1196:
[----:B----4-:R4:W1:Y:S01]  /*13400*/  LDS.128 R8, [R223+0x1000] ;  /* 0x00100000df087984 */ /* 0x0108620000000c00 */
[----:B------:R-:W-:Y:S03]  /*13410*/  BSSY B0, `(.L_x_1198) ;  /* 0x0000011000007945 */ /* 0x000fe60003800000 */
        /* <DEDUP_REMOVED lines=14> */
[----:B-1----:R1:W-:Y:S04]  /*13500*/  STG.E.128 desc[UR16][R2.64], R8 ;  /* 0x0000000802007986 */ /* 0x0023e8000c101d10 */
[----:B---3--:R1:W-:Y:S02]  /*13510*/  STG.E.128 desc[UR16][R2.64+0x80], R4 ;  /* 0x0000800402007986 */ /* 0x0083e4000c101d10 */
.L_x_1199:
[----:B------:R-:W-:Y:S05]  /*13520*/  BSYNC B0 ;  /* 0x0000000000007941 */ /* 0x000fea0003800000 */
.L_x_1198:
[----:B-1----:R1:W1:Y:S01]  /*13530*/  LDS.128 R8, [R223+0x1800] ;  /* 0x00180000df087984 */ /* 0x0022620000000c00 */
[----:B------:R-:W-:Y:S03]  /*13540*/  BSSY B0, `(.L_x_1200) ;  /* 0x0000011000007945 */ /* 0x000fe60003800000 */
[----:B---3--:R3:W1:Y:S01]  /*13550*/  LDS.128 R4, [R223+0x5800] ;  /* 0x00580000df047984 */ /* 0x0086620000000c00 */
        /* <DEDUP_REMOVED lines=14> */
[----:B------:R1:W-:Y:S02]  /*13640*/  STG.E.128 desc[UR16][R2.64+0x80], R4 ;  /* 0x0000800402007986 */ /* 0x0003e4000c101d10 */
.L_x_1201:
[----:B------:R-:W-:Y:S05]  /*13650*/  BSYNC B0 ;  /* 0x0000000000007941 */ /* 0x000fea0003800000 */
.L_x_1200:
[----:B-1----:R1:W1:Y:S01]  /*13660*/  LDS.128 R8, [R223+0x2000] ;  /* 0x00200000df087984 */ /* 0x0022620000000c00 */
        /* <DEDUP_REMOVED lines=17> */
.L_x_1203:
[----:B------:R-:W-:Y:S05]  /*13780*/  BSYNC B0 ;  /* 0x0000000000007941 */ /* 0x000fea0003800000 */
.L_x_1202:
        /* <DEDUP_REMOVED lines=18> */
.L_x_1205:
[----:B------:R-:W-:Y:S05]  /*138b0*/  BSYNC B0 ;  /* 0x0000000000007941 */ /* 0x000fea0003800000 */
.L_x_1204:
        /* <DEDUP_REMOVED lines=18> */
.L_x_1207:
[----:B------:R-:W-:Y:S05]  /*139e0*/  BSYNC B0 ;  /* 0x0000000000007941 */ /* 0x000fea0003800000 */
.L_x_1206:
[----:B------:R-:W-:Y:S05]  /*139f0*/  @P5 EXIT ;  /* 0x000000000000594d */ /* 0x000fea0003800000 */
        /* <DEDUP_REMOVED lines=15> */
.L_x_1176:
        /* <DEDUP_REMOVED lines=37> */
[C---:B------:R-:W-:Y:S01]  /*13d40*/  ISETP.GE.AND P0, PT, R12.reuse, UR28, PT ;  /* 0x0000001c0c007c0c */ /* 0x040fe2000bf06270 */
[----:B------:R-:W-:Y:S01]  /*13d50*/  @UP2 UIMAD UR20, UR5, UR4, URZ ;  /* 0x00000004051422a4 */ /* 0x000fe2000f8e023f */
[----:B------:R-:W-:Y:S01]  /*13d60*/  BSSY B0, `(.L_x_1208) ;  /* 0x000002f000007945 */ /* 0x000fe20003800000 */
[----:B------:R-:W-:Y:S01]  /*13d70*/  UISETP.NE.OR UP1, UPT, UR14, -0x1, UP3 ;  /* 0xffffffff0e00788c */ /* 0x000fe20009f25670 */
[----:B------:R-:W-:Y:S01]  /*13d80*/  ISETP.GE.OR P5, PT, R12, UR28, P6 ;  /* 0x0000001c0c007c0c */ /* 0x000fe2000b7a6670 */
        /* <DEDUP_REMOVED lines=10> */
[----:B------:R-:W-:Y:S01]  /*13e30*/  @!UP1 UIMAD UR14, UR12, UR10, URZ ;  /* 0x0000000a0c0e92a4 */ /* 0x000fe2000f8e023f */
[----:B------:R-:W-:Y:S01]  /*13e40*/  ISETP.GE.AND P2, PT, R9, UR28, PT ;  /* 0x0000001c09007c0c */ /* 0x000fe2000bf46270 */
[----:B------:R-:W-:Y:S01]  /*13e50*/  UIMAD UR6, UR12, UR6, URZ ;  /* 0x000000060c0672a4 */ /* 0x000fe2000f8e023f */
[----:B------:R-:W-:Y:S01]  /*13e60*/  ISETP.GE.AND P1, PT, R8, UR28, PT ;  /* 0x0000001c08007c0c */ /* 0x000fe2000bf26270 */
[----:B------:R-:W-:Y:S01]  /*13e70*/  @UP2 ULDC UR7, c[0x0][0x2c0] ;  /* 0x0000b00000072ab9 */ /* 0x000fe20000000800 */
[----:B------:R-:W-:Y:S01]  /*13e80*/  @!UP2 UMOV UR7, 0x1 ;  /* 0x000000010007a882 */ /* 0x000fe20000000000 */
[----:B------:R-:W-:Y:S01]  /*13e90*/  USEL UR6, UR6, URZ, UP3 ;  /* 0x0000003f06067287 */ /* 0x000fe20009800000 */
[----:B------:R-:W-:Y:S01]  /*13ea0*/  ISETP.GE.AND P4, PT, R7, UR28, PT ;  /* 0x0000001c07007c0c */ /* 0x000fe2000bf86270 */
[----:B------:R-:W-:Y:S01]  /*13eb0*/  @!UP2 UMOV UR20, UR4 ;  /* 0x000000040014ac82 */ /* 0x000fe20008000000 */
[----:B------:R-:W-:Y:S01]  /*13ec0*/  UIMAD UR27, UR27, UR7, URZ ;  /* 0x000000071b1b72a4 */ /* 0x000fe2000f8e023f */
[----:B------:R-:W-:Y:S01]  /*13ed0*/  ISETP.GE.AND P3, PT, R6, UR28, PT ;  /* 0x0000001c06007c0c */ /* 0x000fe2000bf66270 */
[----:B------:R-:W-:Y:S01]  /*13ee0*/  UIMAD UR20, UR9, UR20, UR6 ;  /* 0x00000014091472a4 */ /* 0x000fe2000f8e0206 */
[----:B------:R-:W-:Y:S01]  /*13ef0*/  IMAD.WIDE R10, R11, 0x80, R12 ;  /* 0x000000800b0a7825 */ /* 0x000fe200078e020c */
[----:B------:R-:W-:Y:S01]  /*13f00*/  UIMAD UR5, UR9, UR5, UR11 ;  /* 0x00000005090572a4 */ /* 0x000fe2000f8e020b */
[----:B------:R-:W-:Y:S01]  /*13f10*/  @!UP3 UMOV UR22, UR14 ;  /* 0x0000000e0016bc82 */ /* 0x000fe20008000000 */
[----:B------:R-:W-:Y:S01]  /*13f20*/  @!UP3 USHF.R.S32.HI UR23, URZ, 0x1f, UR14 ;  /* 0x0000001f3f17b899 */ /* 0x000fe2000801140e */
[----:B------:R-:W-:Y:S01]  /*13f30*/  VIADD R5, R12, 0x50 ;  /* 0x000000500c057836 */ /* 0x000fe20000000000 */
[----:B------:R-:W-:-:S02]  /*13f40*/  USHF.R.S32.HI UR4, URZ, 0x1f, UR27 ;  /* 0x0000001f3f047899 */ /* 0x000fc4000801141b */
[----:B------:R-:W-:Y:S01]  /*13f50*/  VIADD R17, R15, UR5 ;  /* 0x000000050f117c36 */ /* 0x000fe20008000000 */
        /* <DEDUP_REMOVED lines=15> */
.L_x_1209:
[----:B------:R-:W-:Y:S05]  /*14050*/  BSYNC B0 ;  /* 0x0000000000007941 */ /* 0x000fea0003800000 */
.L_x_1208:
[----:B------:R-:W-:Y:S01]  /*14060*/  BSSY B0, `(.L_x_1210) ;  /* 0x0000012000007945 */ /* 0x000fe20003800000 */
[----:B------:R-:W-:Y:S02]  /*14070*/  ISETP.GE.AND P0, PT, R5, UR28, PT ;  /* 0x0000001c05007c0c */ /* 0x000fe4000bf06270 */
[----:B------:R-:W-:Y:S01]  /*14080*/  IADD3 R4, R12, 0x60, RZ ;  /* 0x000000600c047810 */ /* 0x000fe20007ffe0ff */
[----:B------:R-:W-:Y:S05]  /*14090*/  @P2 BRA `(.L_x_1211) ;  /* 0x0000000000382947 */ /* 0x000fea0003800000 */
[----:B-1----:R-:W-:Y:S01]  /*140a0*/  IADD3 R3, P2, R10, 0x10, RZ ;  /* 0x000000100a037810 */ /* 0x002fe20007f5e0ff */
        /* <DEDUP_REMOVED lines=13> */
.L_x_1211:
[----:B------:R-:W-:Y:S05]  /*14180*/  BSYNC B0 ;  /* 0x0000000000007941 */ /* 0x000fea0003800000 */
.L_x_1210:
[----:B------:R-:W-:Y:S01]  /*14190*/  BSSY B0, `(.L_x_1212) ;  /* 0x0000012000007945 */ /* 0x000fe20003800000 */
[----:B------:R-:W-:Y:S02]  /*141a0*/  ISETP.GE.AND P2, PT, R4, UR28, PT ;  /* 0x0000001c04007c0c */ /* 0x000fe4000bf46270 */
[----:B------:R-:W-:Y:S01]  /*141b0*/  IADD3 R0, R12, 0x70, RZ ;  /* 0x000000700c007810 */ /* 0x000fe20007ffe0ff */
[----:B------:R-:W-:Y:S05]  /*141c0*/  @P1 BRA `(.L_x_1213) ;  /* 0x0000000000381947 */ /* 0x000fea0003800000 */
[----:B-12---:R-:W-:Y:S01]  /*141d0*/  IADD3 R3, P1, R10, 0x20, RZ ;  /* 0x000000200a037810 */ /* 0x006fe20007f3e0ff */
        /* <DEDUP_REMOVED lines=13> */
.L_x_1213:
[----:B------:R-:W-:Y:S05]  /*142b0*/  BSYNC B0 ;  /* 0x0000000000007941 */ /* 0x000fea0003800000 */
.L_x_1212:
[----:B------:R-:W-:Y:S01]  /*142c0*/  BSSY B0, `(.L_x_1214) ;  /* 0x0000011000007945 */ /* 0x000fe20003800000 */
[----:B------:R-:W-:-:S03]  /*142d0*/  ISETP.GE.AND P1, PT, R0, UR28, PT ;  /* 0x0000001c00007c0c */ /* 0x000fc6000bf26270 */
[----:B------:R-:W-:Y:S10]  /*142e0*/  @P4 BRA `(.L_x_1215) ;  /* 0x0000000000384947 */ /* 0x000ff40003800000 */
        /* <DEDUP_REMOVED lines=9> */
[----:B---3--:R-:W-:Y:S02]  /*14380*/  LEA R20, P4, R18, UR4, 0x1 ;  /* 0x0000000412147c11 */ /* 0x008fe4000f8808ff */
[----:B------:R-:W-:-:S04]  /*14390*/  IADD3 R2, R2, R19, RZ ;  /* 0x0000001302027210 */ /* 0x000fc80007ffe0ff */
[----:B------:R-:W-:-:S05]  /*143a0*/  LEA.HI.X R21, R18, UR5, R2, 0x1, P4 ;  /* 0x0000000512157c11 */ /* 0x000fca000a0f0c02 */
[----:B------:R4:W-:Y:S04]  /*143b0*/  STG.E.128 desc[UR16][R20.64], RZ ;  /* 0x000000ff14007986 */ /* 0x0009e8000c101d10 */
[----:B------:R4:W-:Y:S02]  /*143c0*/  STG.E.128 desc[UR16][R20.64+0x80], RZ ;  /* 0x000080ff14007986 */ /* 0x0009e4000c101d10 */
.L_x_1215:
[----:B------:R-:W-:Y:S05]  /*143d0*/  BSYNC B0 ;  /* 0x0000000000007941 */ /* 0x000fea0003800000 */
.L_x_1214:
[----:B------:R-:W-:Y:S01]  /*143e0*/  BSSY B0, `(.L_x_1216) ;  /* 0x0000011000007945 */ /* 0x000fe20003800000 */
[----:B------:R-:W-:-:S03]  /*143f0*/  ISETP.GE.OR P4, PT, R9, UR28, P6 ;  /* 0x0000001c09007c0c */ /* 0x000fc6000b786670 */
        /* <DEDUP_REMOVED lines=10> */
[----:B---34-:R-:W-:Y:S02]  /*144a0*/  LEA R20, P3, R18, UR4, 0x1 ;  /* 0x0000000412147c11 */ /* 0x018fe4000f8608ff */
[----:B------:R-:W-:-:S04]  /*144b0*/  IADD3 R2, R2, R19, RZ ;  /* 0x0000001302027210 */ /* 0x000fc80007ffe0ff */
[----:B------:R-:W-:-:S05]  /*144c0*/  LEA.HI.X R21, R18, UR5, R2, 0x1, P3 ;  /* 0x0000000512157c11 */ /* 0x000fca00098f0c02 */
[----:B------:R1:W-:Y:S04]  /*144d0*/  STG.E.128 desc[UR16][R20.64], RZ ;  /* 0x000000ff14007986 */ /* 0x0003e8000c101d10 */
[----:B------:R1:W-:Y:S02]  /*144e0*/  STG.E.128 desc[UR16][R20.64+0x80], RZ ;  /* 0x000080ff14007986 */ /* 0x0003e4000c101d10 */
.L_x_1217:
[----:B------:R-:W-:Y:S05]  /*144f0*/  BSYNC B0 ;  /* 0x0000000000007941 */ /* 0x000fea0003800000 */
.L_x_1216:
        /* <DEDUP_REMOVED lines=17> */
.L_x_1219:
[----:B------:R-:W-:Y:S05]  /*14610*/  BSYNC B0 ;  /* 0x0000000000007941 */ /* 0x000fea0003800000 */
.L_x_1218:
[----:B------:R-:W-:Y:S04]  /*14620*/  BSSY B0, `(.L_x_1220) ;  /* 0x0000010000007945 */ /* 0x000fe80003800000 */
        /* <DEDUP_REMOVED lines=15> */
.L_x_1221:
[----:B------:R-:W-:Y:S05]  /*14720*/  BSYNC B0 ;  /* 0x0000000000007941 */ /* 0x000fea0003800000 */
.L_x_1220:
[----:B------:R-:W-:Y:S04]  /*14730*/  BSSY B0, `(.L_x_1222) ;  /* 0x0000010000007945 */ /* 0x000fe80003800000 */
[----:B------:R-:W-:Y:S05]  /*14740*/  @P1 BRA `(.L_x_1223) ;  /* 0x0000000000381947 */ /* 0x000fea0003800000 */
[----:B-12---:R-:W-:Y:S01]  /*14750*/  IADD3 R2, P0, R10, 0x70, RZ ;  /* 0x000000700a027810 */ /* 0x006fe20007f1e0ff */
[----:B------:R-:W-:Y:S01]  /*14760*/  ULDC.64 UR4, c[0x0][0x298] ;  /* 0x0000a60000047ab9 */ /* 0x000fe20000000a00 */
[----:B------:R-:W-:-:S03]  /*14770*/  IMAD.MOV.U32 R10, RZ, RZ, R14 ;  /* 0x000000ffff0a7224 */ /* 0x000fc600078e000e */
[----:B------:R-:W-:Y:S01]  /*14780*/  IMAD.X R3, RZ, RZ, R11, P0 ;  /* 0x000000ffff037224 */ /* 0x000fe200000e060b */
[----:B------:R-:W-:-:S03]  /*14790*/  MOV R11, R17 ;  /* 0x00000011000b7202 */ /* 0x000fc60000000f00 */
[----:B------:R-:W-:Y:S02]  /*147a0*/  IMAD R3, R3, UR4, RZ ;  /* 0x0000000403037c24 */ /* 0x000fe4000f8e02ff */
        /* <DEDUP_REMOVED lines=8> */
.L_x_1223:
[----:B------:R-:W-:Y:S05]  /*14830*/  BSYNC B0 ;  /* 0x0000000000007941 */ /* 0x000fea0003800000 */
.L_x_1222:
[----:B------:R-:W-:Y:S04]  /*14840*/  BSSY B0, `(.L_x_1224) ;  /* 0x000000a000007945 */ /* 0x000fe80003800000 */
[----:B------:R-:W-:Y:S05]  /*14850*/  @P5 BRA `(.L_x_1225) ;  /* 0x0000000000205947 */ /* 0x000fea0003800000 */
[----:B-12---:R-:W-:Y:S01]  /*14860*/  IMAD R2, R12, UR7, RZ ;  /* 0x000000070c027c24 */ /* 0x006fe2000f8e02ff */
[----:B------:R-:W-:-:S04]  /*14870*/  ULDC.64 UR4, c[0x0][0x2b0] ;  /* 0x0000ac0000047ab9 */ /* 0x000fc80000000a00 */
[----:B------:R-:W-:-:S04]  /*14880*/  IADD3 R3, P0, R2, UR6, RZ ;  /* 0x0000000602037c10 */ /* 0x000fc8000ff1e0ff */
[----:B------:R-:W-:Y:S02]  /*14890*/  LEA.HI.X.SX32 R2, R2, UR22, 0x1, P0 ;  /* 0x0000001602027c11 */ /* 0x000fe400080f0eff */
[----:B------:R-:W-:-:S04]  /*148a0*/  LEA R10, P0, R3, UR4, 0x2 ;  /* 0x00000004030a7c11 */ /* 0x000fc8000f8010ff */
[----:B------:R-:W-:Y:S01]  /*148b0*/  LEA.HI.X R11, R3, UR5, R2, 0x2, P0 ;  /* 0x00000005030b7c11 */ /* 0x000fe200080f1402 */
[----:B------:R-:W-:-:S05]  /*148c0*/  IMAD.MOV.U32 R3, RZ, RZ, 0x7f800000 ;  /* 0x7f800000ff037424 */ /* 0x000fca00078e00ff */
[----:B------:R1:W-:Y:S03]  /*148d0*/  STG.E desc[UR16][R10.64], R3 ;  /* 0x000000030a007986 */ /* 0x0003e6000c101910 */
.L_x_1225:
[----:B------:R-:W-:Y:S05]  /*148e0*/  BSYNC B0 ;  /* 0x0000000000007941 */ /* 0x000fea0003800000 */
.L_x_1224:
[----:B------:R-:W-:Y:S01]  /*148f0*/  BSSY B0, `(.L_x_1226) ;  /* 0x000000f000007945 */ /* 0x000fe20003800000 */
[----:B------:R-:W-:Y:S02]  /*14900*/  ISETP.GE.OR P5, PT, R7, UR28, P6 ;  /* 0x0000001c07007c0c */ /* 0x000fe4000b7a6670 */
[----:B------:R-:W-:Y:S02]  /*14910*/  ISETP.GE.OR P2, PT, R6, UR28, P6 ;  /* 0x0000001c06007c0c */ /* 0x000fe4000b746670 */
[----:B------:R-:W-:Y:S02]  /*14920*/  ISETP.GE.OR P1, PT, R5, UR28, P6 ;  /* 0x0000001c05007c0c */ /* 0x000fe4000b726670 */
[----:B------:R-:W-:Y:S02]  /*14930*/  ISETP.GE.OR P0, PT, R4, UR28, P6 ;  /* 0x0000001c04007c0c */ /* 0x000fe4000b706670 */
[----:B------:R-:W-:Y:S01]  /*14940*/  ISETP.GE.OR P6, PT, R0, UR28, P6 ;  /* 0x0000001c00007c0c */ /* 0x000fe2000b7c6670 */
[----:B------:R-:W-:-:S12]  /*14950*/  @P4 BRA `(.L_x_1227) ;  /* 0x0000000000204947 */ /* 0x000fd80003800000 */
        /* <DEDUP_REMOVED lines=8> */
.L_x_1227:
[----:B------:R-:W-:Y:S05]  /*149e0*/  BSYNC B0 ;  /* 0x0000000000007941 */ /* 0x000fea0003800000 */
.L_x_1226:
        /* <DEDUP_REMOVED lines=10> */
.L_x_1229:
[----:B------:R-:W-:Y:S05]  /*14a90*/  BSYNC B0 ;  /* 0x0000000000007941 */ /* 0x000fea0003800000 */
.L_x_1228:
        /* <DEDUP_REMOVED lines=10> */
.L_x_1231:
[----:B------:R-:W-:Y:S05]  /*14b40*/  BSYNC B0 ;  /* 0x0000000000007941 */ /* 0x000fea0003800000 */
.L_x_1230:
        /* <DEDUP_REMOVED lines=10> */
.L_x_1233:
[----:B------:R-:W-:Y:S05]  /*14bf0*/  BSYNC B0 ;  /* 0x0000000000007941 */ /* 0x000fea0003800000 */
.L_x_1232:
        /* <DEDUP_REMOVED lines=10> */
.L_x_1235:
[----:B------:R-:W-:Y:S05]  /*14ca0*/  BSYNC B0 ;  /* 0x0000000000007941 */ /* 0x000fea0003800000 */
.L_x_1234:
        /* <DEDUP_REMOVED lines=10> */
.L_x_1237:
[----:B------:R-:W-:Y:S05]  /*14d50*/  BSYNC B0 ;  /* 0x0000000000007941 */ /* 0x000fea0003800000 */
.L_x_1236:
[----:B------:R-:W-:Y:S05]  /*14d60*/  @P6 EXIT ;  /* 0x000000000000694d */ /* 0x000fea0003800000 */
[----:B------:R-:W-:Y:S01]  /*14d70*/  IMAD R0, R0, UR7, RZ ;  /* 0x0000000700007c24 */ /* 0x000fe2000f8e02ff */
[----:B------:R-:W-:Y:S01]  /*14d80*/  ULDC.64 UR4, c[0x0][0x2b0] ;  /* 0x0000ac0000047ab9 */ /* 0x000fe20000000a00 */
[----:B-1----:R-:W-:-:S03]  /*14d90*/  IMAD.MOV.U32 R5, RZ, RZ, 0x7f800000 ;  /* 0x7f800000ff057424 */ /* 0x002fc600078e00ff */
[----:B--2---:R-:W-:-:S04]  /*14da0*/  IADD3 R3, P0, R0, UR6, RZ ;  /* 0x0000000600037c10 */ /* 0x004fc8000ff1e0ff */
[----:B------:R-:W-:Y:S02]  /*14db0*/  LEA.HI.X.SX32 R0, R0, UR22, 0x1, P0 ;  /* 0x0000001600007c11 */ /* 0x000fe400080f0eff */
[----:B------:R-:W-:-:S04]  /*14dc0*/  LEA R2, P0, R3, UR4, 0x2 ;  /* 0x0000000403027c11 */ /* 0x000fc8000f8010ff */
[----:B------:R-:W-:-:S05]  /*14dd0*/  LEA.HI.X R3, R3, UR5, R0, 0x2, P0 ;  /* 0x0000000503037c11 */ /* 0x000fca00080f1400 */
[----:B------:R-:W-:Y:S01]  /*14de0*/  STG.E desc[UR16][R2.64], R5 ;  /* 0x0000000502007986 */ /* 0x000fe2000c101910 */
[----:B------:R-:W-:Y:S05]  /*14df0*/  EXIT ;  /* 0x000000000000794d */ /* 0x000fea0003800000 */
.L_x_1238:
        /* <DEDUP_REMOVED lines=16> */
.L_x_1757:


//--------------------- .text._ZN5flash16flash_fwd_kernelI23Flash_fwd_kernel_traitsILi128ELi128ELi32ELi4ELb0ELb0EN7cutlass10bfloat16_tE19Flash_kernel_traitsILi128ELi128ELi32ELi4ES3_EELb1ELb1ELb0ELb1ELb0ELb0ELb0ELb0EEEvNS_16Flash_fwd_paramsE --------------------------
	.section	.text._ZN5flash16flash_fwd_kernelI23Flash_fwd_kernel_traitsILi128ELi128ELi32ELi4ELb0ELb0EN7cutlass10bfloat16_tE19Flash_kernel_traitsILi128ELi128ELi32ELi4ES3_EELb1ELb1ELb0ELb1ELb0ELb0ELb0ELb0EEEvNS_16Flash_fwd_paramsE,"ax",@progbits
	.align	128
        .global         _ZN5flash16flash_fwd_kernelI23Flash_fwd_kernel_traitsILi128ELi128ELi32ELi4ELb0ELb0EN7cutlass10bfloat16_tE19Flash_kernel_traitsILi128ELi128ELi32ELi4ES3_EELb1ELb1ELb0ELb1ELb0ELb0ELb0ELb0EEEvNS_16Flash_fwd_paramsE
        .type           _ZN5flash16flash_fwd_kernelI23Flash_fwd_kernel_traitsILi128ELi128ELi32ELi4ELb0ELb0EN7cutlass10bfloat16_tE19Flash_kernel_traitsILi128ELi128ELi32ELi4ES3_EELb1ELb1ELb0ELb1ELb0ELb0ELb0ELb0EEEvNS_16Flash_fwd_paramsE,@function
        .size           _ZN5flash16flash_fwd_kernelI23Flash_fwd_kernel_traitsILi128ELi128ELi32ELi4ELb0ELb0EN7cutlass10bfloat16_tE19Flash_kernel_traitsILi128ELi128ELi32ELi4ES3_EELb1ELb1ELb0ELb1ELb0ELb0ELb0ELb0EEEvNS_16Flash_fwd_paramsE,(.L_x_1758 - _ZN5flash16flash_fwd_kernelI23Flash_fwd_kernel_traitsILi128ELi128ELi32ELi4ELb0ELb0EN7cutlass10bfloat16_tE19Flash_kernel_traitsILi128ELi128ELi32ELi4ES3_EELb1ELb1ELb0ELb1ELb0ELb0ELb0ELb0EEEvNS_16Flash_fwd_paramsE)
        .other          _ZN5flash16flash_fwd_kernelI23Flash_fwd_kernel_traitsILi128ELi128ELi32ELi4ELb0ELb0EN7cutlass10bfloat16_tE19Flash_kernel_traitsILi128ELi128ELi32ELi4ES3_EELb1ELb1ELb0ELb1ELb0ELb0ELb0ELb0EEEvNS_16Flash_fwd_paramsE,@"STO_CUDA_ENTRY STV_DEFAULT"
_ZN5flash16flash_fwd_kernelI23Flash_fwd_kernel_traitsILi128ELi128ELi32ELi4ELb0ELb0EN7cutlass10bfloat16_tE19Flash_kernel_traitsILi128ELi128ELi32ELi4ES3_EELb1ELb1ELb0ELb1ELb0ELb0ELb0ELb0EEEvNS_16Flash_fwd_paramsE:
.text._ZN5flash16flash_fwd_kernelI23Flash_fwd_kernel_traitsILi128ELi128ELi32ELi4ELb0ELb0EN7cutlass10bfloat16_tE19Flash_kernel_traitsILi128ELi128ELi32ELi4ES3_EELb1ELb1ELb0ELb1ELb0ELb0ELb0ELb0EEEvNS_16Flash_fwd_paramsE:
        /* <DEDUP_REMOVED lines=93> */
.L_x_1239:
[----:B------:R-:W-:-:S05]  /*05d0*/  ULDC UR8, c[0x0][0x2c8] ;  /* 0x0000b20000087ab9 */ /* 0x000fca0000000800 */
.L_x_1240:
        /* <DEDUP_REMOVED lines=38> */
[CC--:B------:R-:W-:Y:S01]  /*0840*/  LEA.HI R5, R11.reuse, R101.reuse, RZ, 0x3 ;  /* 0x000000650b057211 */ /* 0x0c0fe200078f18ff */
[----:B------:R-:W-:Y:S01]  /*0850*/  UISETP.NE.AND UP1, UPT, UR15, -0x1, UPT ;  /* 0xffffffff0f00788c */ /* 0x000fe2000bf25270 */
[----:B------:R-:W-:Y:S01]  /*0860*/  LEA.HI R25, R11, R101, RZ, 0x4 ;  /* 0x000000650b197211 */ /* 0x000fe200078f20ff */
[----:B------:R-:W-:Y:S01]  /*0870*/  UISETP.NE.AND UP0, UPT, UR6, -0x1, UPT ;  /* 0xffffffff0600788c */ /* 0x000fe2000bf05270 */
[----:B------:R-:W-:Y:S01]  /*0880*/  SHF.R.S32.HI R6, RZ, 0x3, R5 ;  /* 0x00000003ff067819 */ /* 0x000fe20000011405 */
[----:B------:R-:W-:Y:S01]  /*0890*/  UIADD3 UR14, -UR19, UR23, URZ ;  /* 0x00000017130e7290 */ /* 0x000fe2000fffe13f */
[----:B------:R-:W-:Y:S01]  /*08a0*/  IMAD.U32 R8, RZ, RZ, UR16 ;  /* 0x00000010ff087e24 */ /* 0x000fe2000f8e00ff */
[----:B------:R-:W-:Y:S01]  /*08b0*/  USHF.R.S32.HI UR25, URZ, 0x1f, UR24 ;  /* 0x0000001f3f197899 */ /* 0x000fe20008011418 */
[----:B------:R-:W-:Y:S01]  /*08c0*/  IMAD.MOV.U32 R113, RZ, RZ, R13 ;  /* 0x000000ffff717224 */ /* 0x000fe200078e000d */
[----:B------:R-:W-:Y:S01]  /*08d0*/  PLOP3.LUT P1, PT, PT, PT, UP0, 0x80, 0x0 ;  /* 0x000000000000781c */ /* 0x000fe20003f2f008 */
[----:B------:R-:W-:-:S02]  /*08e0*/  VIADD R4, R6, 0x20 ;  /* 0x0000002006047836 */ /* 0x000fc40000000000 */
[----:B------:R-:W-:Y:S01]  /*08f0*/  @UP1 ULDC.64 UR4, c[0x0][0x240] ;  /* 0x0000900000041ab9 */ /* 0x000fe20000000a00 */
[----:B------:R-:W-:Y:S02]  /*0900*/  @!UP1 USHF.R.S32.HI UR7, URZ, 0x1f, UR26 ;  /* 0x0000001f3f079899 */ /* 0x000fe4000801141a */
[----:B------:R-:W-:Y:S01]  /*0910*/  @UP1 UIMAD.WIDE.U32 UR12, UR15, UR4, URZ ;  /* 0x000000040f0c12a5 */ /* 0x000fe2000f8e003f */
[----:B------:R-:W-:Y:S01]  /*0920*/  ISETP.GE.AND P4, PT, R4, UR14, PT ;  /* 0x0000000e04007c0c */ /* 0x000fe2000bf86270 */
[----:B------:R-:W-:Y:S01]  /*0930*/  @UP0 UIADD3 UR27, UR11, UR6, URZ ;  /* 0x000000060b1b0290 */ /* 0x000fe2000fffe03f */
[----:B------:R-:W-:Y:S01]  /*0940*/  LOP3.LUT R4, R25, 0xfffffff0, RZ, 0xc0, !PT ;  /* 0xfffffff019047812 */ /* 0x000fe200078ec0ff */
[----:B------:R-:W-:Y:S01]  /*0950*/  @UP1 UIMAD UR10, UR15, UR5, UR13 ;  /* 0x000000050f0a12a4 */ /* 0x000fe2000f8e020d */
[----:B------:R-:W-:Y:S01]  /*0960*/  @UP0 ULDC.64 UR8, c[0x0][0x248] ;  /* 0x0000920000080ab9 */ /* 0x000fe20000000a00 */
[----:B--2---:R-:W-:Y:S01]  /*0970*/  IABS R0, R14 ;  /* 0x0000000e00007213 */ /* 0x004fe20000000000 */
[----:B------:R-:W-:Y:S01]  /*0980*/  @!UP1 ULDC.64 UR4, c[0x0][0x228] ;  /* 0x00008a0000049ab9 */ /* 0x000fe20000000a00 */
[----:B------:R-:W-:Y:S01]  /*0990*/  @UP0 UIMAD.WIDE.U32 UR32, UR27, UR8, URZ ;  /* 0x000000081b2002a5 */ /* 0x000fe2000f8e003f */
[----:B------:R-:W-:Y:S01]  /*09a0*/  IMAD.IADD R4, R101, 0x1, -R4 ;  /* 0x0000000165047824 */ /* 0x000fe200078e0a04 */
[----:B------:R-:W-:Y:S01]  /*09b0*/  @!UP1 UIMAD UR7, UR7, UR4, URZ ;  /* 0x00000004070792a4 */ /* 0x000fe2000f8e023f */
[----:B------:R-:W-:Y:S01]  /*09c0*/  IMAD.MOV.U32 R10, RZ, RZ, R0 ;  /* 0x000000ffff0a7224 */ /* 0x000fe200078e0000 */
[----:B------:R-:W-:-:S02]  /*09d0*/  @!UP1 UIMAD.WIDE.U32 UR30, UR26, UR4, URZ ;  /* 0x000000041a1e92a5 */ /* 0x000fc4000f8e003f */
[----:B------:R-:W-:Y:S01]  /*09e0*/  @!UP1 UIMAD UR5, UR26, UR5, UR7 ;  /* 0x000000051a0592a4 */ /* 0x000fe2000f8e0207 */
[----:B------:R-:W2:Y:S01]  /*09f0*/  I2F.RP R2, R10 ;  /* 0x0000000a00027306 */ /* 0x000ea20000209400 */
[----:B---3--:R-:W-:Y:S01]  /*0a00*/  IABS R7, R7 ;  /* 0x0000000700077213 */ /* 0x008fe20000000000 */
[----:B------:R-:W-:Y:S02]  /*0a10*/  @UP0 UIMAD UR27, UR27, UR9, URZ ;  /* 0x000000091b1b02a4 */ /* 0x000fe4000f8e023f */
[----:B------:R-:W-:Y:S02]  /*0a20*/  @!UP1 UIADD3 UR10, UR31, UR5, URZ ;  /* 0x000000051f0a9290 */ /* 0x000fe4000fffe03f */
[----:B------:R-:W-:Y:S01]  /*0a30*/  @UP0 UIADD3 UR27, UR33, UR27, URZ ;  /* 0x0000001b211b0290 */ /* 0x000fe2000fffe03f */
[----:B------:R-:W-:Y:S01]  /*0a40*/  @!UP1 UMOV UR12, UR30 ;  /* 0x0000001e000c9c82 */ /* 0x000fe20008000000 */
[----:B--2---:R-:W2:Y:S02]  /*0a50*/  MUFU.RCP R2, R2 ;  /* 0x0000000200027308 */ /* 0x004ea40000001000 */
[----:B--2---:R-:W-:-:S06]  /*0a60*/  VIADD R2, R2, 0xffffffe ;  /* 0x0ffffffe02027836 */ /* 0x004fcc0000000000 */
[----:B------:R-:W2:Y:S02]  /*0a70*/  F2I.FTZ.U32.TRUNC.NTZ R3, R2 ;  /* 0x0000000200037305 */ /* 0x000ea4000021f000 */
[----:B--2---:R-:W-:Y:S02]  /*0a80*/  IMAD.MOV R0, RZ, RZ, -R3 ;  /* 0x000000ffff007224 */ /* 0x004fe400078e0a03 */
[----:B------:R-:W-:Y:S02]  /*0a90*/  IMAD.MOV.U32 R2, RZ, RZ, RZ ;  /* 0x000000ffff027224 */ /* 0x000fe400078e00ff */
[----:B------:R-:W-:-:S04]  /*0aa0*/  IMAD R0, R0, R10, RZ ;  /* 0x0000000a00007224 */ /* 0x000fc800078e02ff */
[----:B------:R-:W-:Y:S01]  /*0ab0*/  IMAD.HI.U32 R2, R3, R0, R2 ;  /* 0x0000000003027227 */ /* 0x000fe200078e0002 */
[----:B------:R-:W-:-:S04]  /*0ac0*/  IADD3 R3, R6, 0x30, RZ ;  /* 0x0000003006037810 */ /* 0x000fc80007ffe0ff */
[----:B------:R-:W-:Y:S01]  /*0ad0*/  ISETP.GE.AND P3, PT, R3, UR14, PT ;  /* 0x0000000e03007c0c */ /* 0x000fe2000bf66270 */
[----:B------:R-:W-:-:S04]  /*0ae0*/  IMAD.HI.U32 R0, R2, R7, RZ ;  /* 0x0000000702007227 */ /* 0x000fc800078e00ff */
[----:B------:R-:W-:Y:S02]  /*0af0*/  IMAD.MOV R2, RZ, RZ, -R0 ;  /* 0x000000ffff027224 */ /* 0x000fe400078e0a00 */
[----:B------:R-:W-:Y:S02]  /*0b00*/  VIADD R3, R6, 0x40 ;  /* 0x0000004006037836 */ /* 0x000fe40000000000 */
[C---:B------:R-:W-:Y:S01]  /*0b10*/  IMAD R2, R10.reuse, R2, R7 ;  /* 0x000000020a027224 */ /* 0x040fe200078e0207 */
[--C-:B------:R-:W-:Y:S02]  /*0b20*/  SHF.R.S32.HI R7, RZ, 0x1f, R6.reuse ;  /* 0x0000001fff077819 */ /* 0x100fe40000011406 */
[----:B------:R-:W-:Y:S02]  /*0b30*/  ISETP.GE.AND P0, PT, R3, UR14, PT ;  /* 0x0000000e03007c0c */ /* 0x000fe4000bf06270 */
[----:B------:R-:W-:Y:S01]  /*0b40*/  ISETP.GT.U32.AND P5, PT, R10, R2, PT ;  /* 0x000000020a00720c */ /* 0x000fe20003fa4070 */
[----:B------:R-:W-:Y:S01]  /*0b50*/  IMAD.WIDE R8, R8, 0x80, R6 ;  /* 0x0000008008087825 */ /* 0x000fe200078e0206 */
[----:B------:R-:W-:-:S04]  /*0b60*/  LOP3.LUT R3, R14, UR24, RZ, 0x3c, !PT ;  /* 0x000000180e037c12 */ /* 0x000fc8000f8e3cff */
[----:B------:R-:W-:-:S07]  /*0b70*/  ISETP.GE.AND P2, PT, R3, RZ, PT ;  /* 0x000000ff0300720c */ /* 0x000fce0003f46270 */
[----:B------:R-:W-:Y:S02]  /*0b80*/  @!P5 IMAD.IADD R2, R2, 0x1, -R10 ;  /* 0x000000010202d824 */ /* 0x000fe400078e0a0a */
[----:B------:R-:W-:Y:S01]  /*0b90*/  @!P5 VIADD R0, R0, 0x1 ;  /* 0x000000010000d836 */ /* 0x000fe20000000000 */
[----:B------:R-:W-:Y:S02]  /*0ba0*/  ISETP.NE.AND P5, PT, R14, RZ, PT ;  /* 0x000000ff0e00720c */ /* 0x000fe40003fa5270 */
[----:B------:R-:W-:Y:S02]  /*0bb0*/  ISETP.GE.U32.AND P6, PT, R2, R10, PT ;  /* 0x0000000a0200720c */ /* 0x000fe40003fc6070 */
[----:B------:R-:W-:Y:S02]  /*0bc0*/  LOP3.LUT R2, R5, 0xfffffff8, RZ, 0xc0, !PT ;  /* 0xfffffff805027812 */ /* 0x000fe400078ec0ff */
[----:B------:R-:W-:Y:S02]  /*0bd0*/  SHF.R.S32.HI R5, RZ, 0x1f, R4 ;  /* 0x0000001fff057819 */ /* 0x000fe40000011404 */
[----:B------:R-:W-:Y:S01]  /*0be0*/  IADD3 R20, -R2, R101, RZ ;  /* 0x0000006502147210 */ /* 0x000fe20007ffe1ff */
[----:B------:R-:W-:-:S04]  /*0bf0*/  IMAD.SHL.U32 R2, R6, 0x40, RZ ;  /* 0x0000004006027824 */ /* 0x000fc800078e00ff */
[----:B------:R-:W-:Y:S01]  /*0c00*/  IMAD.SHL.U32 R12, R20, 0x8, RZ ;  /* 0x00000008140c7824 */ /* 0x000fe200078e00ff */
[----:B------:R-:W-:-:S04]  /*0c10*/  LOP3.LUT R2, R2, 0x1c0, RZ, 0xc0, !PT ;  /* 0x000001c002027812 */ /* 0x000fc800078ec0ff */
[----:B------:R2:W-:Y:S01]  /*0c20*/  STL [R1+0x18], R12 ;  /* 0x0000180c01007387 */ /* 0x0005e20000100800 */
[----:B------:R-:W-:Y:S01]  /*0c30*/  MOV R112, R12 ;  /* 0x0000000c00707202 */ /* 0x000fe20000000f00 */
[----:B------:R-:W-:-:S05]  /*0c40*/  IMAD.MOV.U32 R112, RZ, RZ, R12 ;  /* 0x000000ffff707224 */ /* 0x000fca00078e000c */
        /* <DEDUP_REMOVED lines=14> */
.L_x_1242:
[----:B------:R-:W-:Y:S01]  /*0d30*/  SHF.R.S32.HI R113, RZ, 0x1f, R112 ;  /* 0x0000001fff717819 */ /* 0x000fe20000011470 */
[----:B------:R-:W-:Y:S01]  /*0d40*/  @UP0 UIADD3 UR4, UR11, UR6, URZ ;  /* 0x000000060b040290 */ /* 0x000fe2000fffe03f */
[----:B------:R-:W-:Y:S02]  /*0d50*/  SHF.R.U32.HI R2, RZ, 0x3, R2 ;  /* 0x00000003ff027819 */ /* 0x000fe40000011602 */
[----:B------:R-:W-:Y:S01]  /*0d60*/  @UP0 ULDC.64 UR6, c[0x0][0x250] ;  /* 0x0000940000060ab9 */ /* 0x000fe20000000a00 */
[----:B------:R3:W-:Y:S01]  /*0d70*/  STL [R1+0x1c], R113 ;  /* 0x00001c7101007387 */ /* 0x0007e20000100800 */
[----:B------:R-:W-:Y:S01]  /*0d80*/  @UP0 UIMAD.WIDE.U32 UR30, UR4, UR6, URZ ;  /* 0x00000006041e02a5 */ /* 0x000fe2000f8e003f */
[----:B--2---:R-:W-:Y:S01]  /*0d90*/  LOP3.LUT R12, R3, R2, RZ, 0x3c, !PT ;  /* 0x00000002030c7212 */ /* 0x004fe200078e3cff */
        /* <DEDUP_REMOVED lines=17> */
.L_x_1243:
[----:B------:R-:W-:Y:S01]  /*0eb0*/  IMAD R5, R7, UR8, RZ ;  /* 0x0000000807057c24 */ /* 0x000fe2000f8e02ff */
[----:B------:R-:W-:Y:S01]  /*0ec0*/  LOP3.LUT R11, R22, 0xfffffff8, RZ, 0xc0, !PT ;  /* 0xfffffff8160b7812 */ /* 0x000fe200078ec0ff */
[----:B------:R-:W-:Y:S01]  /*0ed0*/  IMAD.WIDE.U32 R2, R6, UR8, R112 ;  /* 0x0000000806027c25 */ /* 0x000fe2000f8e0070 */
[----:B------:R-:W-:Y:S01]  /*0ee0*/  ULDC.64 UR4, c[0x0][0x258] ;  /* 0x0000960000047ab9 */ /* 0x000fe20000000a00 */
[----:B------:R-:W-:Y:S02]  /*0ef0*/  BSSY B0, `(.L_x_1244) ;  /* 0x000004b000007945 */ /* 0x000fe40003800000 */
[----:B------:R-:W-:Y:S01]  /*0f00*/  IMAD.SHL.U32 R13, R10, 0x8, RZ ;  /* 0x000000080a0d7824 */ /* 0x000fe200078e00ff */
[----:B------:R-:W-:Y:S01]  /*0f10*/  IADD3 R10, P1, R2, UR32, RZ ;  /* 0x00000020020a7c10 */ /* 0x000fe2000ff3e0ff */
[----:B------:R-:W-:Y:S02]  /*0f20*/  IMAD R5, R6, UR9, R5 ;  /* 0x0000000906057c24 */ /* 0x000fe4000f8e0205 */
[----:B------:R-:W-:Y:S01]  /*0f30*/  IMAD.IADD R21, R4, 0x1, -R11 ;  /* 0x0000000104157824 */ /* 0x000fe200078e0a0b */
[----:B------:R-:W-:Y:S01]  /*0f40*/  LOP3.LUT R12, R12, 0xfffffe00, R13, 0xf8, !PT ;  /* 0xfffffe000c0c7812 */ /* 0x000fe200078ef80d */
[----:B------:R-:W-:Y:S01]  /*0f50*/  @P6 VIADD R0, R0, 0x1 ;  /* 0x0000000100006836 */ /* 0x000fe20000000000 */
[----:B------:R-:W-:Y:S01]  /*0f60*/  IADD3.X R11, R3, UR27, R5, P1, !PT ;  /* 0x0000001b030b7c10 */ /* 0x000fe20008ffe405 */
[----:B------:R-:W-:Y:S01]  /*0f70*/  IMAD.WIDE.U32 R2, R6, UR6, R112 ;  /* 0x0000000606027c25 */ /* 0x000fe2000f8e0070 */
[----:B------:R-:W2:Y:S01]  /*0f80*/  S2UR UR27, SR_CgaCtaId ;  /* 0x00000000001b79c3 */ /* 0x000ea20000008800 */
[----:B------:R-:W-:Y:S01]  /*0f90*/  MOV R13, UR4 ;  /* 0x00000004000d7c02 */ /* 0x000fe20008000f00 */
[----:B------:R-:W-:Y:S01]  /*0fa0*/  UIMAD UR4, UR25, UR4, URZ ;  /* 0x00000004190472a4 */ /* 0x000fe2000f8e023f */
        /* <DEDUP_REMOVED lines=8> */
[----:B------:R-:W-:Y:S01]  /*1030*/  UIMAD UR5, UR24, UR5, UR4 ;  /* 0x00000005180572a4 */ /* 0x000fe2000f8e0204 */
[----:B------:R-:W-:Y:S01]  /*1040*/  IADD3.X R3, R3, UR13, R5, P2, !PT ;  /* 0x0000000d03037c10 */ /* 0x000fe200097fe405 */
[----:B------:R-:W-:Y:S01]  /*1050*/  ULDC.64 UR12, c[0x0][0x260] ;  /* 0x00009800000c7ab9 */ /* 0x000fe20000000a00 */
[----:B------:R-:W-:Y:S01]  /*1060*/  IADD3.X R15, R113, UR10, RZ, P1, !PT ;  /* 0x0000000a710f7c10 */ /* 0x000fe20008ffe4ff */
[----:B------:R-:W-:Y:S01]  /*1070*/  ULDC.64 UR10, c[0x0][0x268] ;  /* 0x00009a00000a7ab9 */ /* 0x000fe20000000a00 */
[----:B------:R-:W-:Y:S01]  /*1080*/  IMAD.WIDE.U32 R30, R0, UR12, R10 ;  /* 0x0000000c001e7c25 */ /* 0x000fe2000f8e000a */
[----:B------:R-:W-:Y:S01]  /*1090*/  SHF.R.S32.HI R4, RZ, 0x1f, R0 ;  /* 0x0000001fff047819 */ /* 0x000fe20000011400 */
[----:B------:R-:W-:Y:S01]  /*10a0*/  UMOV UR4, 0x400 ;  /* 0x0000040000047882 */ /* 0x000fe20000000000 */
[----:B------:R-:W-:Y:S01]  /*10b0*/  ISETP.GE.AND P6, PT, R6, UR14, PT ;  /* 0x0000000e06007c0c */ /* 0x000fe2000bfc6270 */
[----:B------:R-:W-:Y:S01]  /*10c0*/  IMAD.WIDE.U32 R28, R0, UR10, R2 ;  /* 0x0000000a001c7c25 */ /* 0x000fe2000f8e0002 */
[----:B------:R4:W-:Y:S01]  /*10d0*/  STL.64 [R1+0x28], R30 ;  /* 0x0000281e01007387 */ /* 0x0009e20000100a00 */
[----:B------:R-:W-:-:S02]  /*10e0*/  ISETP.GE.AND P5, PT, R18, UR14, PT ;  /* 0x0000000e12007c0c */ /* 0x000fc4000bfa6270 */
[C---:B------:R-:W-:Y:S01]  /*10f0*/  IMAD R5, R4.reuse, UR12, RZ ;  /* 0x0000000c04057c24 */ /* 0x040fe2000f8e02ff */
[----:B------:R4:W-:Y:S01]  /*1100*/  STL.64 [R1+0x40], R28 ;  /* 0x0000401c01007387 */ /* 0x0009e20000100a00 */
[----:B------:R-:W-:Y:S01]  /*1110*/  IMAD R4, R4, UR10, RZ ;  /* 0x0000000a04047c24 */ /* 0x000fe2000f8e02ff */
[----:B--2---:R-:W-:Y:S01]  /*1120*/  ULEA UR4, UR27, UR4, 0x18 ;  /* 0x000000041b047291 */ /* 0x004fe2000f8ec03f */
[----:B------:R-:W-:Y:S01]  /*1130*/  IMAD.WIDE.U32 R14, R13, UR24, R14 ;  /* 0x000000180d0e7c25 */ /* 0x000fe2000f8e000e */
[----:B------:R4:W-:Y:S01]  /*1140*/  STL [R1+0x10], R110 ;  /* 0x0000106e01007387 */ /* 0x0009e20000100800 */
[----:B------:R-:W-:Y:S02]  /*1150*/  R2P PR, R21, 0x6 ;  /* 0x0000000615007804 */ /* 0x000fe40000000000 */
[C---:B------:R-:W-:Y:S01]  /*1160*/  IMAD R24, R0.reuse, UR11, R4 ;  /* 0x0000000b00187c24 */ /* 0x040fe2000f8e0204 */
[----:B------:R-:W-:Y:S01]  /*1170*/  MOV R4, 0x10 ;  /* 0x0000001000047802 */ /* 0x000fe20000000f00 */
[----:B------:R-:W-:Y:S01]  /*1180*/  IMAD.MOV.U32 R2, RZ, RZ, 0x20 ;  /* 0x00000020ff027424 */ /* 0x000fe200078e00ff */
[----:B------:R-:W-:Y:S01]  /*1190*/  IADD3 R11, R15, UR5, RZ ;  /* 0x000000050f0b7c10 */ /* 0x000fe2000fffe0ff */
[----:B------:R-:W-:Y:S01]  /*11a0*/  IMAD R23, R0, UR13, R5 ;  /* 0x0000000d00177c24 */ /* 0x000fe2000f8e0205 */
[----:B------:R-:W-:-:S02]  /*11b0*/  IADD3 R3, R6, 0x50, RZ ;  /* 0x0000005006037810 */ /* 0x000fc40007ffe0ff */
        /* <DEDUP_REMOVED lines=13> */
[----:B------:R-:W2:Y:S01]  /*1290*/  @!P6 LDC.64 R16, c[0x0][0x210] ;  /* 0x00008400ff10eb82 */ /* 0x000ea20000000a00 */
[----:B------:R1:W-:Y:S01]  /*12a0*/  @P6 STS.128 [R227], RZ ;  /* 0x000000ffe3006388 */ /* 0x0003e20000000c00 */
[----:B--2---:R-:W-:-:S04]  /*12b0*/  @!P6 LEA R16, P1, R12, R16, 0x1 ;  /* 0x000000100c10e211 */ /* 0x004fc800078208ff */
        /* <DEDUP_REMOVED lines=14> */
.L_x_1245:
[----:B------:R-:W-:Y:S05]  /*13a0*/  BSYNC B0 ;  /* 0x0000000000007941 */ /* 0x000fea0003800000 */
.L_x_1244:
        /* <DEDUP_REMOVED lines=33> */
.L_x_1247:
[----:B------:R-:W-:Y:S05]  /*15c0*/  BSYNC B0 ;  /* 0x0000000000007941 */ /* 0x000fea0003800000 */
.L_x_1246:
        /* <DEDUP_REMOVED lines=34> */
.L_x_1249:
[----:B------:R-:W-:Y:S05]  /*17f0*/  BSYNC B0 ;  /* 0x0000000000007941 */ /* 0x000fea0003800000 */
.L_x_1248:
        /* <DEDUP_REMOVED lines=33> */
.L_x_1251:
[----:B------:R-:W-:Y:S05]  /*1a10*/  BSYNC B0 ;  /* 0x0000000000007941 */ /* 0x000fea0003800000 */
.L_x_1250:
        /* <DEDUP_REMOVED lines=31> */
.L_x_1253:
[----:B------:R-:W-:Y:S05]  /*1c10*/  BSYNC B0 ;  /* 0x0000000000007941 */ /* 0x000fea0003800000 */
.L_x_1252:
        /* <DEDUP_REMOVED lines=31> */
.L_x_1255:
[----:B------:R-:W-:Y:S05]  /*1e10*/  BSYNC B0 ;  /* 0x0000000000007941 */ /* 0x000fea0003800000 */
.L_x_1254:
        /* <DEDUP_REMOVED lines=31> */
.L_x_1257:
[----:B------:R-:W-:Y:S05]  /*2010*/  BSYNC B0 ;  /* 0x0000000000007941 */ /* 0x000fea0003800000 */
.L_x_1256:
[----:B------:R-:W-:Y:S01]  /*2020*/  USHF.L.U64.HI UR31, UR8, 0x5, UR9 ;  /* 0x00000005081f7899 */ /* 0x000fe20008010209 */
[----:B------:R-:W-:Y:S01]  /*2030*/  BSSY B0, `(.L_x_1258) ;  /* 0x000001f000007945 */ /* 0x000fe20003800000 */
[----:B------:R-:W-:-:S03]  /*2040*/  USHF.L.U32 UR32, UR8, 0x5, URZ ;  /* 0x0000000508207899 */ /* 0x000fc6000800063f */
[----:B------:R-:W-:Y:S09]  /*2050*/  @P4 BRA `(.L_x_1259) ;  /* 0x0000000000704947 */ /* 0x000ff20003800000 */
        /* <DEDUP_REMOVED lines=28> */
.L_x_1259:
[----:B------:R-:W-:Y:S05]  /*2220*/  BSYNC B0 ;  /* 0x0000000000007941 */ /* 0x000fea0003800000 */
.L_x_1258:
[----:B------:R-:W-:Y:S01]  /*2230*/  IMAD.IADD R109, R31, 0x1, R23 ;  /* 0x000000011f6d7824 */ /* 0x000fe200078e0217 */
[----:B------:R-:W-:Y:S01]  /*2240*/  MOV R108, R30 ;  /* 0x0000001e006c7202 */ /* 0x000fe20000000f00 */
[----:B------:R-:W-:Y:S01]  /*2250*/  USHF.R.S32.HI UR35, URZ, 0x1f, UR30 ;  /* 0x0000001f3f237899 */ /* 0x000fe2000801141e */
[----:B------:R-:W-:Y:S01]  /*2260*/  ISETP.GE.AND P0, PT, R6, UR27, PT ;  /* 0x0000001b06007c0c */ /* 0x000fe2000bf06270 */
[----:B------:R-:W-:Y:S01]  /*2270*/  UIMAD UR5, UR31, UR30, URZ ;  /* 0x0000001e1f0572a4 */ /* 0x000fe2000f8e023f */
[----:B------:R-:W-:Y:S01]  /*2280*/  IMAD.U32 R99, RZ, RZ, UR32 ;  /* 0x00000020ff637e24 */ /* 0x000fe2000f8e00ff */
[----:B------:R2:W-:Y:S01]  /*2290*/  STL.64 [R1+0x20], R108 ;  /* 0x0000206c01007387 */ /* 0x0005e20000100a00 */
[----:B------:R-:W-:Y:S01]  /*22a0*/  BSSY B0, `(.L_x_1260) ;  /* 0x000001a000007945 */ /* 0x000fe20003800000 */
[----:B------:R-:W-:Y:S01]  /*22b0*/  UIMAD UR5, UR35, UR32, UR5 ;  /* 0x00000020230572a4 */ /* 0x000fe2000f8e0205 */
[----:B-1----:R-:W-:Y:S01]  /*22c0*/  IMAD.WIDE.U32 R8, R99, UR30, R108 ;  /* 0x0000001e63087c25 */ /* 0x002fe2000f8e006c */
[----:B------:R-:W-:-:S04]  /*22d0*/  ISETP.GE.AND P3, PT, R18, UR27, PT ;  /* 0x0000001b12007c0c */ /* 0x000fc8000bf66270 */
[----:B------:R-:W-:Y:S02]  /*22e0*/  IADD3 R3, R9, UR5, RZ ;  /* 0x0000000509037c10 */ /* 0x000fe4000fffe0ff */
[----:B------:R-:W-:Y:S07]  /*22f0*/  @P0 BRA `(.L_x_1261) ;  /* 0x0000000000500947 */ /* 0x000fee0003800000 */
        /* <DEDUP_REMOVED lines=20> */
.L_x_1261:
[----:B------:R-:W-:Y:S05]  /*2440*/  BSYNC B0 ;  /* 0x0000000000007941 */ /* 0x000fea0003800000 */
.L_x_1260:
        /* <DEDUP_REMOVED lines=26> */
.L_x_1263:
[----:B------:R-:W-:Y:S05]  /*25f0*/  BSYNC B0 ;  /* 0x0000000000007941 */ /* 0x000fea0003800000 */
.L_x_1262:
[----:B------:R-:W-:Y:S01]  /*2600*/  ULDC.64 UR12, c[0x0][0x3c8] ;  /* 0x0000f200000c7ab9 */ /* 0x000fe20000000a00 */
[----:B------:R-:W0:Y:S01]  /*2610*/  LDGDEPBAR ;  /* 0x00000000000079af */ /* 0x000e220000000000 */
[----:B------:R-:W-:-:S04]  /*2620*/  UISETP.NE.U32.AND UP1, UPT, UR12, URZ, UPT ;  /* 0x0000003f0c00728c */ /* 0x000fc8000bf25070 */
[----:B------:R-:W-:-:S06]  /*2630*/  UISETP.NE.AND.EX UP1, UPT, UR13, URZ, UPT, UP1 ;  /* 0x0000003f0d00728c */ /* 0x000fcc000bf25310 */
[----:B------:R-:W-:-:S05]  /*2640*/  PLOP3.LUT P0, PT, PT, PT, UP1, 0x80, 0x0 ;  /* 0x000000000000781c */ /* 0x000fca0003f0f018 */
[----:B------:R-:W-:Y:S01]  /*2650*/  @UP1 USHF.R.S32.HI UR5, URZ, 0x1f, UR26 ;  /* 0x0000001f3f051899 */ /* 0x000fe2000801141a */
[----:B------:R-:W-:-:S03]  /*2660*/  @UP1 ULDC.64 UR10, c[0x0][0x3d0] ;  /* 0x0000f400000a1ab9 */ /* 0x000fc60000000a00 */
[----:B------:R-:W-:Y:S02]  /*2670*/  @UP1 UIMAD UR5, UR5, UR10, URZ ;  /* 0x0000000a050512a4 */ /* 0x000fe4000f8e023f */
[----:B------:R-:W-:Y:S02]  /*2680*/  @UP1 UIMAD.WIDE.U32 UR24, UR26, UR10, UR24 ;  /* 0x0000000a1a1812a5 */ /* 0x000fe4000f8e0018 */
[----:B------:R-:W-:Y:S01]  /*2690*/  @UP1 UIMAD UR5, UR26, UR11, UR5 ;  /* 0x0000000b1a0512a4 */ /* 0x000fe2000f8e0205 */
[----:B------:R-:W-:-:S04]  /*26a0*/  DEPBAR.LE SB0, 0x0 ;  /* 0x000080000000791a */ /* 0x000fc80000000000 */
[----:B------:R-:W-:Y:S02]  /*26b0*/  @UP1 ULEA UR12, UP0, UR24, UR12, 0x2 ;  /* 0x0000000c180c1291 */ /* 0x000fe4000f80103f */
[----:B------:R-:W-:-:S04]  /*26c0*/  @UP1 UIADD3 UR5, UR25, UR5, URZ ;  /* 0x0000000519051290 */ /* 0x000fc8000fffe03f */
[----:B------:R-:W-:Y:S01]  /*26d0*/  @UP1 ULEA.HI.X UR13, UR24, UR13, UR5, 0x2, UP0 ;  /* 0x0000000d180d1291 */ /* 0x000fe200080f1405 */
[----:B-1----:R-:W-:Y:S01]  /*26e0*/  IMAD.U32 R8, RZ, RZ, UR12 ;  /* 0x0000000cff087e24 */ /* 0x002fe2000f8e00ff */
[----:B------:R-:W-:Y:S01]  /*26f0*/  SHF.R.S32.HI R5, RZ, 0x1f, R19 ;  /* 0x0000001fff057819 */ /* 0x000fe20000011413 */
[----:B------:R-:W-:Y:S01]  /*2700*/  IMAD.SHL.U32 R0, R20, 0x40, RZ ;  /* 0x0000004014007824 */ /* 0x000fe200078e00ff */
[----:B------:R-:W-:Y:S02]  /*2710*/  @UP1 ULDC UR5, c[0x0][0x2e8] ;  /* 0x0000ba0000051ab9 */ /* 0x000fe40000000800 */
[----:B------:R-:W-:-:S05]  /*2720*/  IMAD.U32 R9, RZ, RZ, UR13 ;  /* 0x0000000dff097e24 */ /* 0x000fca000f8e00ff */
[----:B------:R1:W5:Y:S01]  /*2730*/  @P0 LDG.E R12, desc[UR20][R8.64] ;  /* 0x00000014080c0981 */ /* 0x000362000c1e1900 */
[C---:B------:R-:W-:Y:S01]  /*2740*/  ISETP.GE.AND P1, PT, R6.reuse, UR27, PT ;  /* 0x0000001b06007c0c */ /* 0x040fe2000bf26270 */
[----:B------:R-:W5:Y:S01]  /*2750*/  @P0 MUFU.RCP R11, UR5 ;  /* 0x00000005000b0d08 */ /* 0x000f620008001000 */
[----:B------:R-:W-:Y:S01]  /*2760*/  IMAD.SHL.U32 R6, R6, 0x8, RZ ;  /* 0x0000000806067824 */ /* 0x000fe200078e00ff */
[----:B------:R-:W-:Y:S01]  /*2770*/  BAR.SYNC.DEFER_BLOCKING 0x0 ;  /* 0x0000000000007b1d */ /* 0x000fe20000010000 */
[----:B------:R-:W-:Y:S01]  /*2780*/  LEA.HI R5, R5, R19, RZ, 0x2 ;  /* 0x0000001305057211 */ /* 0x000fe200078f10ff */
[----:B------:R-:W-:Y:S01]  /*2790*/  IMAD.IADD R15, R29, 0x1, R24 ;  /* 0x000000011d0f7824 */ /* 0x000fe200078e0218 */
[----:B------:R-:W-:Y:S01]  /*27a0*/  SHF.R.S32.HI R100, RZ, 0x5, R26 ;  /* 0x00000005ff647819 */ /* 0x000fe2000001141a */
[----:B------:R-:W-:Y:S01]  /*27b0*/  IMAD.MOV.U32 R14, RZ, RZ, R28 ;  /* 0x000000ffff0e7224 */ /* 0x000fe200078e001c */
[----:B------:R-:W-:Y:S01]  /*27c0*/  LOP3.LUT R0, R0, 0x1c0, RZ, 0xc0, !PT ;  /* 0x000001c000007812 */ /* 0x000fe200078ec0ff */
[----:B------:R-:W-:Y:S01]  /*27d0*/  USHF.L.U64.HI UR12, UR6, 0x5, UR7 ;  /* 0x00000005060c7899 */ /* 0x000fe20008010207 */
[----:B------:R-:W-:Y:S01]  /*27e0*/  LEA R10, R100, UR19, 0x4 ;  /* 0x00000013640a7c11 */ /* 0x000fe2000f8e20ff */
[----:B------:R-:W-:Y:S01]  /*27f0*/  USHF.L.U32 UR13, UR6, 0x5, URZ ;  /* 0x00000005060d7899 */ /* 0x000fe2000800063f */
[----:B------:R-:W-:Y:S01]  /*2800*/  SHF.R.S32.HI R5, RZ, 0x2, R5 ;  /* 0x00000002ff057819 */ /* 0x000fe20000011405 */
[----:B------:R2:W-:Y:S01]  /*2810*/  STL.64 [R1+0x38], R14 ;  /* 0x0000380e01007387 */ /* 0x0005e20000100a00 */
[----:B------:R-:W-:Y:S01]  /*2820*/  LOP3.LUT R7, R0, 0x8, R6, 0xf8, !PT ;  /* 0x0000000800077812 */ /* 0x000fe200078ef806 */
[----:B------:R-:W-:Y:S01]  /*2830*/  IMAD.SHL.U32 R6, R21, 0x40, RZ ;  /* 0x0000004015067824 */ /* 0x000fe200078e00ff */
[----:B------:R-:W-:Y:S01]  /*2840*/  IADD3 R10, R10, 0x1, R5 ;  /* 0x000000010a0a7810 */ /* 0x000fe20007ffe005 */
[----:B------:R-:W-:Y:S01]  /*2850*/  UIMAD UR10, UR12, UR30, URZ ;  /* 0x0000001e0c0a72a4 */ /* 0x000fe2000f8e023f */
[----:B------:R-:W-:Y:S01]  /*2860*/  BSSY B0, `(.L_x_1264) ;  /* 0x0000035000007945 */ /* 0x000fe20003800000 */
[----:B------:R-:W-:Y:S01]  /*2870*/  UMOV UR5, URZ ;  /* 0x0000003f00057c82 */ /* 0x000fe20008000000 */
[----:B------:R-:W-:Y:S01]  /*2880*/  ISETP.GE.AND P3, PT, R18, UR27, PT ;  /* 0x0000001b12007c0c */ /* 0x000fe2000bf66270 */
[----:B------:R-:W-:Y:S01]  /*2890*/  UIMAD UR10, UR35, UR13, UR10 ;  /* 0x0000000d230a72a4 */ /* 0x000fe2000f8e020a */
[----:B-1----:R-:W-:Y:S01]  /*28a0*/  SHF.R.S32.HI R9, RZ, 0x4, R25 ;  /* 0x00000004ff097819 */ /* 0x002fe20000011419 */
[----:B------:R2:W-:Y:S03]  /*28b0*/  @P1 STS.128 [R227+0xa000], RZ ;  /* 0x00a000ffe3001388 */ /* 0x0005e60000000c00 */
[----:B------:R-:W-:Y:S01]  /*28c0*/  LEA.HI R3, R25, R9, RZ, 0x1 ;  /* 0x0000000919037211 */ /* 0x000fe200078f08ff */
[----:B------:R2:W-:Y:S03]  /*28d0*/  @P1 STS.128 [R227+0xb000], RZ ;  /* 0x00b000ffe3001388 */ /* 0x0005e60000000c00 */
[----:B------:R-:W-:-:S05]  /*28e0*/  LOP3.LUT R3, R3, 0xfffffffe, RZ, 0xc0, !PT ;  /* 0xfffffffe03037812 */ /* 0x000fca00078ec0ff */
[----:B------:R-:W-:Y:S01]  /*28f0*/  IMAD.IADD R9, R9, 0x1, -R3 ;  /* 0x0000000109097824 */ /* 0x000fe200078e0a03 */
[----:B------:R-:W-:Y:S02]  /*2900*/  SHF.R.U32.HI R3, RZ, 0x3, R0 ;  /* 0x00000003ff037819 */ /* 0x000fe40000011600 */
[----:B------:R-:W-:Y:S01]  /*2910*/  LOP3.LUT R0, R6, 0x1c0, RZ, 0xc0, !PT ;  /* 0x000001c006007812 */ /* 0x000fe200078ec0ff */
[----:B------:R-:W-:Y:S01]  /*2920*/  IMAD.SHL.U32 R5, R9, 0x8, RZ ;  /* 0x0000000809057824 */ /* 0x000fe200078e00ff */
[----:B------:R-:W-:Y:S01]  /*2930*/  LOP3.LUT R8, R7, R3, RZ, 0x3c, !PT ;  /* 0x0000000307087212 */ /* 0x000fe200078e3cff */
[----:B------:R-:W-:Y:S02]  /*2940*/  IMAD.SHL.U32 R6, R22, 0x40, RZ ;  /* 0x0000004016067824 */ /* 0x000fe400078e00ff */
[----:B------:R-:W-:Y:S01]  /*2950*/  IMAD.U32 R7, RZ, RZ, UR23 ;  /* 0x00000017ff077e24 */ /* 0x000fe2000f8e00ff */
[----:B------:R-:W-:Y:S02]  /*2960*/  LOP3.LUT R3, R0, 0x8, R5, 0xf8, !PT ;  /* 0x0000000800037812 */ /* 0x000fe400078ef805 */
[----:B------:R-:W-:-:S02]  /*2970*/  SHF.R.U32.HI R0, RZ, 0x3, R0 ;  /* 0x00000003ff007819 */ /* 0x000fc40000011600 */
[----:B------:R-:W-:Y:S01]  /*2980*/  LOP3.LUT R98, R6, 0xfffffe00, RZ, 0xc0, !PT ;  /* 0xfffffe0006627812 */ /* 0x000fe200078ec0ff */
[----:B------:R-:W-:Y:S01]  /*2990*/  IMAD.U32 R6, RZ, RZ, UR30 ;  /* 0x0000001eff067e24 */ /* 0x000fe2000f8e00ff */
[----:B------:R-:W-:Y:S01]  /*29a0*/  LOP3.LUT R97, R3, R0, RZ, 0x3c, !PT ;  /* 0x0000000003617212 */ /* 0x000fe200078e3cff */
[----:B------:R-:W-:Y:S01]  /*29b0*/  IMAD R0, R9, 0x200, R8 ;  /* 0x0000020009007824 */ /* 0x000fe200078e0208 */
[----:B------:R-:W-:Y:S01]  /*29c0*/  IADD3 R7, R10, UR22, -R7 ;  /* 0x000000160a077c10 */ /* 0x000fe2000fffe807 */
[----:B------:R-:W-:-:S04]  /*29d0*/  IMAD R3, R100, 0x400, R98 ;  /* 0x0000040064037824 */ /* 0x000fc800078e0262 */
[----:B------:R-:W-:Y:S02]  /*29e0*/  IMAD.IADD R3, R97, 0x1, R3 ;  /* 0x0000000161037824 */ /* 0x000fe400078e0203 */
[----:B------:R-:W-:Y:S02]  /*29f0*/  VIADD R96, R7, UR18 ;  /* 0x0000001207607c36 */ /* 0x000fe40008000000 */
[----:B------:R-:W-:Y:S01]  /*2a00*/  IMAD.WIDE.U32 R6, R6, UR13, R14 ;  /* 0x0000000d06067c25 */ /* 0x000fe2000f8e000e */
[----:B------:R-:W-:-:S03]  /*2a10*/  LEA R214, R3, UR4, 0x1 ;  /* 0x0000000403d67c11 */ /* 0x000fc6000f8e08ff */
[----:B------:R-:W-:Y:S02]  /*2a20*/  VIADD R3, R7, UR10 ;  /* 0x0000000a07037c36 */ /* 0x000fe40008000000 */
[----:B-----5:R-:W-:-:S05]  /*2a30*/  @P0 FMUL.FTZ R5, R12, R11 ;  /* 0x0000000b0c050220 */ /* 0x020fca0000410000 */
[----:B------:R-:W-:-:S13]  /*2a40*/  @P0 R2UR UR11, R5 ;  /* 0x00000000050b02ca */ /* 0x000fda00000e0000 */
        /* <DEDUP_REMOVED lines=22> */
.L_x_1265:
[----:B------:R-:W-:Y:S05]  /*2bb0*/  BSYNC B0 ;  /* 0x0000000000007941 */ /* 0x000fea0003800000 */
.L_x_1264:
        /* <DEDUP_REMOVED lines=29> */
.L_x_1267:
[----:B------:R-:W-:Y:S05]  /*2d90*/  BSYNC B0 ;  /* 0x0000000000007941 */ /* 0x000fea0003800000 */
.L_x_1266:
[----:B------:R-:W-:Y:S01]  /*2da0*/  LDSM.16.M88.4 R24, [R212+0x8000] ;  /* 0x00800000d418783b */ /* 0x000fe20000000200 */
[----:B------:R-:W-:Y:S01]  /*2db0*/  R2P PR, R20, 0x6 ;  /* 0x0000000614007804 */ /* 0x000fe20000000000 */
[C---:B------:R-:W-:Y:S01]  /*2dc0*/  VIADD R0, R212.reuse, 0x8000 ;  /* 0x00008000d4007836 */ /* 0x040fe20000000000 */
[----:B------:R-:W-:Y:S01]  /*2dd0*/  UISETP.GE.AND UP0, UPT, UR17, 0x2, UPT ;  /* 0x000000021100788c */ /* 0x000fe2000bf06270 */
[----:B-12---:R-:W1:Y:S01]  /*2de0*/  LDSM.16.M88.4 R8, [R214+0x2000] ;  /* 0x00200000d608783b */ /* 0x006e620000000200 */
[----:B------:R-:W-:Y:S01]  /*2df0*/  VIADD R223, R212, 0x8020 ;  /* 0x00008020d4df7836 */ /* 0x000fe20000000000 */
[----:B------:R-:W-:Y:S01]  /*2e00*/  UIADD3 UR36, UR29, 0x646e171e, URZ ;  /* 0x646e171e1d247890 */ /* 0x000fe2000fffe03f */
[--C-:B------:R-:W-:Y:S01]  /*2e10*/  IMAD R216, R4, 0x2, R214.reuse ;  /* 0x0000000204d87824 */ /* 0x100fe200078e02d6 */
[----:B------:R-:W2:Y:S01]  /*2e20*/  LDSM.16.M88.4 R32, [R212+0x8800] ;  /* 0x00880000d420783b */ /* 0x000ea20000000200 */
[C---:B------:R-:W-:Y:S01]  /*2e30*/  IMAD R222, R2.reuse, 0x2, R214 ;  /* 0x0000000202de7824 */ /* 0x040fe200078e02d6 */
[----:B------:R-:W-:Y:S01]  /*2e40*/  UIADD3 UR35, UR28, -0x4ab325aa, URZ ;  /* 0xb54cda561c237890 */ /* 0x000fe2000fffe03f */
[----:B------:R-:W-:Y:S01]  /*2e50*/  IMAD R221, R2, 0x2, R216 ;  /* 0x0000000202dd7824 */ /* 0x000fe200078e02d8 */
[----:B------:R-:W5:Y:S01]  /*2e60*/  LDSM.16.M88.4 R16, [R214] ;  /* 0x00000000d610783b */ /* 0x000f620000000200 */
[----:B------:R-:W-:Y:S01]  /*2e70*/  IMAD.SHL.U32 R101, R101, 0x2, RZ ;  /* 0x0000000265657824 */ /* 0x000fe200078e00ff */
[----:B------:R-:W-:Y:S01]  /*2e80*/  UMOV UR37, UR30 ;  /* 0x0000001e00257c82 */ /* 0x000fe20008000000 */
[----:B------:R-:W-:Y:S01]  /*2e90*/  @P1 VIADD R223, R0, 0xffffffe0 ;  /* 0xffffffe000df1836 */ /* 0x000fe20000000000 */
[----:B------:R-:W-:Y:S01]  /*2ea0*/  LDSM.16.M88.4 R12, [R216+0x2000] ;  /* 0x00200000d80c783b */ /* 0x000fe20000000200 */
[----:B------:R-:W-:Y:S01]  /*2eb0*/  IMAD.MOV.U32 R0, RZ, RZ, 0x40 ;  /* 0x00000040ff007424 */ /* 0x000fe200078e00ff */
[----:B------:R-:W-:Y:S01]  /*2ec0*/  LOP3.LUT R5, R101, 0x6, RZ, 0xc0, !PT ;  /* 0x0000000665057812 */ /* 0x000fe200078ec0ff */
[----:B------:R-:W-:Y:S01]  /*2ed0*/  IMAD.U32 R3, RZ, RZ, UR30 ;  /* 0x0000001eff037e24 */ /* 0x000fe2000f8e00ff */
[----:B------:R-:W3:Y:S01]  /*2ee0*/  LDSM.16.M88.4 R36, [R223] ;  /* 0x00000000df24783b */ /* 0x000ee20000000200 */
[----:B------:R-:W-:Y:S01]  /*2ef0*/  VIADD R226, R223, 0x800 ;  /* 0x00000800dfe27836 */ /* 0x000fe20000000000 */
[----:B------:R-:W-:Y:S01]  /*2f00*/  SEL R0, R0, 0xffffffc0, !P2 ;  /* 0xffffffc000007807 */ /* 0x000fe20005000000 */
[----:B------:R-:W-:Y:S01]  /*2f10*/  IMAD R3, R3, 0x20, R5 ;  /* 0x0000002003037824 */ /* 0x000fe200078e0205 */
[----:B------:R-:W3:Y:S01]  /*2f20*/  LDSM.16.M88.4 R40, [R223+0x800] ;  /* 0x00080000df28783b */ /* 0x000ee20000000200 */
[----:B------:R-:W-:-:S02]  /*2f30*/  IMAD.U32 R5, RZ, RZ, UR22 ;  /* 0x00000016ff057e24 */ /* 0x000fc4000f8e00ff */
[----:B------:R-:W-:Y:S01]  /*2f40*/  IMAD.IADD R220, R212, 0x1, R0 ;  /* 0x00000001d4dc7824 */ /* 0x000fe200078e0200 */
[----:B------:R-:W3:Y:S01]  /*2f50*/  LDSM.16.M88.4 R20, [R216] ;  /* 0x00000000d814783b */ /* 0x000ee20000000200 */
[----:B------:R-:W-:Y:S02]  /*2f60*/  IMAD.IADD R219, R0, 0x1, R223 ;  /* 0x0000000100db7824 */ /* 0x000fe400078e02df */
[----:B------:R-:W-:Y:S01]  /*2f70*/  IMAD.U32 R0, RZ, RZ, UR16 ;  /* 0x00000010ff007e24 */ /* 0x000fe2000f8e00ff */
[----:B------:R-:W-:Y:S01]  /*2f80*/  LDSM.16.M88.4 R52, [R220+0x8000] ;  /* 0x00800000dc34783b */ /* 0x000fe20000000200 */
[----:B------:R-:W-:Y:S02]  /*2f90*/  VIADD R6, R3, 0x8 ;  /* 0x0000000803067836 */ /* 0x000fe40000000000 */
[C---:B------:R-:W-:Y:S01]  /*2fa0*/  VIADD R225, R223.reuse, 0x1000 ;  /* 0x00001000dfe17836 */ /* 0x040fe20000000000 */
[----:B------:R-:W-:Y:S01]  /*2fb0*/  LDSM.16.M88.4 R68, [R220+0x8800] ;  /* 0x00880000dc44783b */ /* 0x000fe20000000200 */
[----:B------:R-:W-:-:S03]  /*2fc0*/  VIADD R224, R223, 0x1800 ;  /* 0x00001800dfe07836 */ /* 0x000fc60000000000 */
[----:B----4-:R-:W-:Y:S01]  /*2fd0*/  LDSM.16.M88.4 R28, [R222] ;  /* 0x00000000de1c783b */ /* 0x010fe20000000200 */
[C---:B-1----:R-:W-:Y:S03]  /*2fe0*/  HMMA.16816.F32.BF16 R64, R8.reuse, R24, RZ ;  /* 0x000000180840723c */ /* 0x042fe600000418ff */
[----:B------:R-:W0:Y:S03]  /*2ff0*/  LDGDEPBAR ;  /* 0x00000000000079af */ /* 0x000e260000000000 */
[C---:B--2---:R-:W-:Y:S06]  /*3000*/  HMMA.16816.F32.BF16 R56, R8.reuse, R32, RZ ;  /* 0x000000200838723c */ /* 0x044fec00000418ff */
[C---:B------:R-:W-:Y:S06]  /*3010*/  HMMA.16816.F32.BF16 R60, R8.reuse, R26, RZ ;  /* 0x0000001a083c723c */ /* 0x040fec00000418ff */
[----:B------:R-:W-:Y:S01]  /*3020*/  HMMA.16816.F32.BF16 R48, R8, R34, RZ ;  /* 0x000000220830723c */ /* 0x000fe200000418ff */
[----:B------:R-:W1:Y:S05]  /*3030*/  LDSM.16.M88.4 R8, [R222+0x2000] ;  /* 0x00200000de08783b */ /* 0x000e6a0000000200 */
[C---:B-----5:R-:W-:Y:S06]  /*3040*/  HMMA.16816.F32.BF16 R44, R16.reuse, R24, RZ ;  /* 0x00000018102c723c */ /* 0x060fec00000418ff */
[C---:B------:R-:W-:Y:S06]  /*3050*/  HMMA.16816.F32.BF16 R80, R16.reuse, R32, RZ ;  /* 0x000000201050723c */ /* 0x040fec00000418ff */
[C---:B------:R-:W-:Y:S06]  /*3060*/  HMMA.16816.F32.BF16 R84, R16.reuse, R26, RZ ;  /* 0x0000001a1054723c */ /* 0x040fec00000418ff */
[----:B------:R-:W-:Y:S01]  /*3070*/  HMMA.16816.F32.BF16 R76, R16, R34, RZ ;  /* 0x00000022104c723c */ /* 0x000fe200000418ff */
[----:B------:R-:W-:Y:S04]  /*3080*/  LDSM.16.M88.4 R32, [R219] ;  /* 0x00000000db20783b */ /* 0x000fe80000000200 */
[----:B------:R-:W-:Y:S01]  /*3090*/  LDSM.16.M88.4 R16, [R221] ;  /* 0x00000000dd10783b */ /* 0x000fe20000000200 */
[C---:B---3--:R-:W-:Y:S06]  /*30a0*/  HMMA.16816.F32.BF16 R64, R12.reuse, R36, R64 ;  /* 0x000000240c40723c */ /* 0x048fec0000041840 */
[C---:B------:R-:W-:Y:S06]  /*30b0*/  HMMA.16816.F32.BF16 R72, R12.reuse, R40, R56 ;  /* 0x000000280c48723c */ /* 0x040fec0000041838 */
[C---:B------:R-:W-:Y:S06]  /*30c0*/  HMMA.16816.F32.BF16 R60, R12.reuse, R38, R60 ;  /* 0x000000260c3c723c */ /* 0x040fec000004183c */
[----:B------:R-:W-:Y:S01]  /*30d0*/  HMMA.16816.F32.BF16 R48, R12, R42, R48 ;  /* 0x0000002a0c30723c */ /* 0x000fe20000041830 */
[----:B------:R-:W2:Y:S05]  /*30e0*/  LDSM.16.M88.4 R12, [R221+0x2000] ;  /* 0x00200000dd0c783b */ /* 0x000eaa0000000200 */
[C---:B------:R-:W-:Y:S01]  /*30f0*/  HMMA.16816.F32.BF16 R24, R20.reuse, R36, R44 ;  /* 0x000000241418723c */ /* 0x040fe2000004182c */
[----:B------:R-:W3:Y:S05]  /*3100*/  LDSM.16.M88.4 R44, [R219+0x800] ;  /* 0x00080000db2c783b */ /* 0x000eea0000000200 */
        /* <DEDUP_REMOVED lines=9> */
[----:B------:R-:W1:Y:S05]  /*31a0*/  LDSM.16.M88.4 R8, [R214+0x6000] ;  /* 0x00600000d608783b */ /* 0x000e6a0000000200 */
[C---:B------:R-:W-:Y:S01]  /*31b0*/  HMMA.16816.F32.BF16 R20, R28.reuse, R52, R24 ;  /* 0x000000341c14723c */ /* 0x040fe20000041818 */
[----:B------:R-:W4:Y:S05]  /*31c0*/  LDSM.16.M88.4 R24, [R214+0x4000] ;  /* 0x00400000d618783b */ /* 0x000f2a0000000200 */
[C---:B------:R-:W-:Y:S01]  /*31d0*/  HMMA.16816.F32.BF16 R88, R28.reuse, R54, R80 ;  /* 0x000000361c58723c */ /* 0x040fe20000041850 */
[----:B------:R-:W-:Y:S05]  /*31e0*/  LDSM.16.M88.4 R80, [R223+0x1800] ;  /* 0x00180000df50783b */ /* 0x000fea0000000200 */
[C---:B------:R-:W-:Y:S06]  /*31f0*/  HMMA.16816.F32.BF16 R84, R28.reuse, R68, R92 ;  /* 0x000000441c54723c */ /* 0x040fec000004185c */
[----:B------:R-:W-:Y:S01]  /*3200*/  HMMA.16816.F32.BF16 R52, R28, R70, R56 ;  /* 0x000000461c34723c */ /* 0x000fe20000041838 */
[----:B------:R-:W-:Y:S05]  /*3210*/  LDSM.16.M88.4 R28, [R216+0x4000] ;  /* 0x00400000d81c783b */ /* 0x000fea0000000200 */
[C---:B--2---:R-:W-:Y:S06]  /*3220*/  HMMA.16816.F32.BF16 R48, R12.reuse, R32, R64 ;  /* 0x000000200c30723c */ /* 0x044fec0000041840 */
[C---:B---3--:R-:W-:Y:S06]  /*3230*/  HMMA.16816.F32.BF16 R72, R12.reuse, R44, R72 ;  /* 0x0000002c0c48723c */ /* 0x048fec0000041848 */
[C---:B------:R-:W-:Y:S06]  /*3240*/  HMMA.16816.F32.BF16 R56, R12.reuse, R34, R60 ;  /* 0x000000220c38723c */ /* 0x040fec000004183c */
[----:B------:R-:W-:Y:S01]  /*3250*/  HMMA.16816.F32.BF16 R64, R12, R46, R40 ;  /* 0x0000002e0c40723c */ /* 0x000fe20000041828 */
[----:B------:R-:W-:Y:S05]  /*3260*/  LDSM.16.M88.4 R40, [R223+0x1000] ;  /* 0x00100000df28783b */ /* 0x000fea0000000200 */
[C---:B------:R-:W-:Y:S01]  /*3270*/  HMMA.16816.F32.BF16 R12, R16.reuse, R32, R20 ;  /* 0x00000020100c723c */ /* 0x040fe20000041814 */
[----:B------:R-:W2:Y:S05]  /*3280*/  LDSM.16.M88.4 R20, [R216+0x6000] ;  /* 0x00600000d814783b */ /* 0x000eaa0000000200 */
[C---:B------:R-:W-:Y:S01]  /*3290*/  HMMA.16816.F32.BF16 R88, R16.reuse, R34, R88 ;  /* 0x000000221058723c */ /* 0x040fe20000041858 */
[----:B------:R-:W-:Y:S05]  /*32a0*/  LDSM.16.M88.4 R32, [R220+0x9000] ;  /* 0x00900000dc20783b */ /* 0x000fea0000000200 */
[C---:B------:R-:W-:Y:S06]  /*32b0*/  HMMA.16816.F32.BF16 R84, R16.reuse, R44, R84 ;  /* 0x0000002c1054723c */ /* 0x040fec0000041854 */
[----:B------:R-:W-:Y:S01]  /*32c0*/  HMMA.16816.F32.BF16 R68, R16, R46, R52 ;  /* 0x0000002e1044723c */ /* 0x000fe20000041834 */
[----:B------:R-:W-:Y:S04]  /*32d0*/  LDSM.16.M88.4 R44, [R220+0x9800] ;  /* 0x00980000dc2c783b */ /* 0x000fe80000000200 */
[----:B------:R-:W-:Y:S01]  /*32e0*/  LDSM.16.M88.4 R16, [R222+0x4000] ;  /* 0x00400000de10783b */ /* 0x000fe20000000200 */
[C---:B-1----:R-:W-:Y:S06]  /*32f0*/  HMMA.16816.F32.BF16 R60, R8.reuse, R36, R48 ;  /* 0x00000024083c723c */ /* 0x042fec0000041830 */
[C---:B------:R-:W-:Y:S06]  /*3300*/  HMMA.16816.F32.BF16 R52, R8.reuse, R76, R72 ;  /* 0x0000004c0834723c */ /* 0x040fec0000041848 */
[C---:B------:R-:W-:Y:S06]  /*3310*/  HMMA.16816.F32.BF16 R56, R8.reuse, R38, R56 ;  /* 0x000000260838723c */ /* 0x040fec0000041838 */
[----:B------:R-:W-:Y:S06]  /*3320*/  HMMA.16816.F32.BF16 R48, R8, R78, R64 ;  /* 0x0000004e0830723c */ /* 0x000fec0000041840 */
[C---:B----4-:R-:W-:Y:S01]  /*3330*/  HMMA.16816.F32.BF16 R8, R24.reuse, R36, R12 ;  /* 0x000000241808723c */ /* 0x050fe2000004180c */
[----:B------:R-:W1:Y:S05]  /*3340*/  LDSM.16.M88.4 R12, [R222+0x6000] ;  /* 0x00600000de0c783b */ /* 0x000e6a0000000200 */
[C---:B------:R-:W-:Y:S01]  /*3350*/  HMMA.16816.F32.BF16 R88, R24.reuse, R38, R88 ;  /* 0x000000261858723c */ /* 0x040fe20000041858 */
[----:B------:R-:W-:Y:S05]  /*3360*/  LDSM.16.M88.4 R36, [R219+0x1800] ;  /* 0x00180000db24783b */ /* 0x000fea0000000200 */
[----:B------:R-:W-:Y:S06]  /*3370*/  HMMA.16816.F32.BF16 R64, R24, R76, R84 ;  /* 0x0000004c1840723c */ /* 0x000fec0000041854 */
[----:B--2---:R-:W-:Y:S06]  /*3380*/  HMMA.16816.F32.BF16 R72, R20, R40, R60 ;  /* 0x000000281448723c */ /* 0x004fec000004183c */
[----:B------:R-:W-:Y:S01]  /*3390*/  HMMA.16816.F32.BF16 R76, R24, R78, R68 ;  /* 0x0000004e184c723c */ /* 0x000fe20000041844 */
[----:B------:R-:W-:Y:S05]  /*33a0*/  LDSM.16.M88.4 R24, [R219+0x1000] ;  /* 0x00100000db18783b */ /* 0x000fea0000000200 */
[C---:B------:R-:W-:Y:S06]  /*33b0*/  HMMA.16816.F32.BF16 R60, R20.reuse, R80, R52 ;  /* 0x00000050143c723c */ /* 0x040fec0000041834 */
[C---:B------:R-:W-:Y:S06]  /*33c0*/  HMMA.16816.F32.BF16 R68, R20.reuse, R42, R56 ;  /* 0x0000002a1444723c */ /* 0x040fec0000041838 */
[----:B------:R-:W-:Y:S01]  /*33d0*/  HMMA.16816.F32.BF16 R52, R20, R82, R48 ;  /* 0x000000521434723c */ /* 0x000fe20000041830 */
[----:B------:R-:W-:Y:S05]  /*33e0*/  LDSM.16.M88.4 R20, [R221+0x4000] ;  /* 0x00400000dd14783b */ /* 0x000fea0000000200 */
[----:B------:R-:W-:Y:S01]  /*33f0*/  HMMA.16816.F32.BF16 R48, R28, R40, R8 ;  /* 0x000000281c30723c */ /* 0x000fe20000041808 */
[----:B------:R-:W2:Y:S01]  /*3400*/  LDSM.16.M88.4 R8, [R221+0x6000] ;  /* 0x00600000dd08783b */ /* 0x000ea20000000200 */
[----:B------:R-:W-:-:S04]  /*3410*/  DEPBAR.LE SB0, 0x0 ;  /* 0x000080000000791a */ /* 0x000fc80000000000 */
[C---:B------:R-:W-:Y:S06]  /*3420*/  HMMA.16816.F32.BF16 R40, R28.reuse, R42, R88 ;  /* 0x0000002a1c28723c */ /* 0x040fec0000041858 */
[C---:B------:R-:W-:Y:S06]  /*3430*/  HMMA.16816.F32.BF16 R64, R28.reuse, R80, R64 ;  /* 0x000000501c40723c */ /* 0x040fec0000041840 */
[----:B------:R-:W-:Y:S06]  /*3440*/  HMMA.16816.F32.BF16 R56, R28, R82, R76 ;  /* 0x000000521c38723c */ /* 0x000fec000004184c */
[C---:B-1----:R-:W-:Y:S06]  /*3450*/  HMMA.16816.F32.BF16 R72, R12.reuse, R32, R72 ;  /* 0x000000200c48723c */ /* 0x042fec0000041848 */
[C---:B------:R-:W-:Y:S06]  /*3460*/  HMMA.16816.F32.BF16 R68, R12.reuse, R34, R68 ;  /* 0x000000220c44723c */ /* 0x040fec0000041844 */
[C---:B------:R-:W-:Y:S06]  /*3470*/  HMMA.16816.F32.BF16 R60, R12.reuse, R44, R60 ;  /* 0x0000002c0c3c723c */ /* 0x040fec000004183c */
[----:B------:R-:W-:Y:S06]  /*3480*/  HMMA.16816.F32.BF16 R28, R12, R46, R52 ;  /* 0x0000002e0c1c723c */ /* 0x000fec0000041834 */
[C---:B------:R-:W-:Y:S06]  /*3490*/  HMMA.16816.F32.BF16 R12, R16.reuse, R32, R48 ;  /* 0x00000020100c723c */ /* 0x040fec0000041830 */
[----:B------:R-:W-:Y:S01]  /*34a0*/  HMMA.16816.F32.BF16 R32, R16, R34, R40 ;  /* 0x000000221020723c */ /* 0x000fe20000041828 */
[----:B------:R-:W-:-:S02]  /*34b0*/  IMAD R49, R0, 0x8, R100 ;  /* 0x0000000800317824 */ /* 0x000fc400078e0264 */
[----:B------:R-:W-:-:S03]  /*34c0*/  VIADD R0, R3, 0x1 ;  /* 0x0000000103007836 */ /* 0x000fc60000000000 */
[----:B------:R-:W-:Y:S01]  /*34d0*/  HMMA.16816.F32.BF16 R40, R16, R44, R64 ;  /* 0x0000002c1028723c */ /* 0x000fe20000041840 */
[----:B------:R1:W-:Y:S01]  /*34e0*/  STL [R1+0x14], R49 ;  /* 0x0000143101007387 */ /* 0x0003e20000100800 */
[----:B------:R-:W-:-:S04]  /*34f0*/  I2FP.F32.S32 R7, R0 ;  /* 0x0000000000077245 */ /* 0x000fc80000201400 */
[----:B------:R-:W-:Y:S06]  /*3500*/  HMMA.16816.F32.BF16 R16, R16, R46, R56 ;  /* 0x0000002e1010723c */ /* 0x000fec0000041838 */
[----:B--2---:R-:W-:Y:S06]  /*3510*/  HMMA.16816.F32.BF16 R44, R8, R38, R28 ;  /* 0x00000026082c723c */ /* 0x004fec000004181c */
[-C--:B------:R-:W-:Y:S06]  /*3520*/  HMMA.16816.F32.BF16 R28, R20, R24.reuse, R12 ;  /* 0x00000018141c723c */ /* 0x080fec000004180c */
[----:B------:R-:W-:Y:S01]  /*3530*/  HMMA.16816.F32.BF16 R72, R8, R24, R72 ;  /* 0x000000180848723c */ /* 0x000fe20000041848 */
[----:B------:R-:W-:Y:S01]  /*3540*/  VIADDMNMX R12, R96, 0x40, R5, PT ;  /* 0x00000040600c7846 */ /* 0x000fe20003800105 */
[----:B------:R-:W-:Y:S03]  /*3550*/  BAR.SYNC.DEFER_BLOCKING 0x0 ;  /* 0x0000000000007b1d */ /* 0x000fe60000010000 */
[-C--:B------:R-:W-:Y:S01]  /*3560*/  ISETP.GE.AND P2, PT, R6, R12.reuse, PT ;  /* 0x0000000c0600720c */ /* 0x080fe20003f46270 */
[----:B------:R-:W-:Y:S01]  /*3570*/  HMMA.16816.F32.BF16 R32, R20, R26, R32 ;  /* 0x0000001a1420723c */ /* 0x000fe20000041820 */
[----:B------:R-:W-:-:S05]  /*3580*/  ISETP.GE.AND P3, PT, R0, R12, PT ;  /* 0x0000000c0000720c */ /* 0x000fca0003f66270 */
[C---:B------:R-:W-:Y:S06]  /*3590*/  HMMA.16816.F32.BF16 R68, R8.reuse, R26, R68 ;  /* 0x0000001a0844723c */ /* 0x040fec0000041844 */
[----:B------:R-:W-:Y:S01]  /*35a0*/  HMMA.16816.F32.BF16 R60, R8, R36, R60 ;  /* 0x00000024083c723c */ /* 0x000fe2000004183c */
[----:B------:R-:W-:-:S05]  /*35b0*/  FFMA.FTZ R14, R7, UR5, R31 ;  /* 0x00000005070e7c23 */ /* 0x000fca000801001f */
[C---:B------:R-:W-:Y:S01]  /*35c0*/  HMMA.16816.F32.BF16 R24, R20.reuse, R36, R40 ;  /* 0x000000241418723c */ /* 0x040fe20000041828 */
[C---:B------:R-:W-:Y:S01]  /*35d0*/  VIMNMX R10, R96.reuse, UR22, PT ;  /* 0x00000016600a7c48 */ /* 0x040fe2000bfe0100 */
[C---:B------:R-:W-:Y:S01]  /*35e0*/  FFMA.FTZ R8, R7.reuse, UR5, R29 ;  /* 0x0000000507087c23 */ /* 0x040fe2000801001d */
[----:B------:R-:W-:Y:S01]  /*35f0*/  VIADDMNMX R9, R96, 0x8, R5, PT ;  /* 0x0000000860097846 */ /* 0x000fe20003800105 */
[C---:B------:R-:W-:Y:S01]  /*3600*/  FFMA.FTZ R13, R7.reuse, UR5, R73 ;  /* 0x00000005070d7c23 */ /* 0x040fe20008010049 */
[-C--:B------:R-:W-:Y:S01]  /*3610*/  ISETP.GE.AND P6, PT, R0, R10.reuse, PT ;  /* 0x0000000a0000720c */ /* 0x080fe20003fc6270 */
[----:B------:R-:W-:Y:S01]  /*3620*/  FFMA.FTZ R7, R7, UR5, R75 ;  /* 0x0000000507077c23 */ /* 0x000fe2000801004b */
[----:B------:R-:W-:Y:S01]  /*3630*/  VIADDMNMX R11, R96, 0x48, R5, PT ;  /* 0x00000048600b7846 */ /* 0x000fe20003800105 */
[----:B------:R-:W-:Y:S01]  /*3640*/  VIADD R5, R3, 0x9 ;  /* 0x0000000903057836 */ /* 0x000fe20000000000 */
[----:B------:R-:W-:Y:S01]  /*3650*/  FSEL R29, R8, -INF , !P6 ;  /* 0xff800000081d7808 */ /* 0x000fe20007000000 */
[----:B------:R-:W-:Y:S01]  /*3660*/  HMMA.16816.F32.BF16 R20, R20, R38, R16 ;  /* 0x000000261414723c */ /* 0x000fe20000041810 */
[C---:B------:R-:W-:Y:S01]  /*3670*/  ISETP.GE.AND P0, PT, R6.reuse, R10, PT ;  /* 0x0000000a0600720c */ /* 0x040fe20003f06270 */
[----:B------:R-:W-:Y:S01]  /*3680*/  ULDC.U8 UR22, c[0x0][0x388] ;  /* 0x0000e20000167ab9 */ /* 0x000fe20000000000 */
[----:B------:R-:W-:-:S02]  /*3690*/  ISETP.GE.AND P4, PT, R6, R9, PT ;  /* 0x000000090600720c */ /* 0x000fc40003f86270 */
[-C--:B------:R-:W-:Y:S02]  /*36a0*/  ISETP.GE.AND P6, PT, R6, R11.reuse, PT ;  /* 0x0000000b0600720c */ /* 0x080fe40003fc6270 */
[----:B------:R-:W-:Y:S02]  /*36b0*/  I2FP.F32.S32 R6, R6 ;  /* 0x0000000600067245 */ /* 0x000fe40000201400 */
[C---:B------:R-:W-:Y:S02]  /*36c0*/  ISETP.GE.AND P1, PT, R0.reuse, R11, PT ;  /* 0x0000000b0000720c */ /* 0x040fe40003f26270 */
[----:B------:R-:W-:Y:S01]  /*36d0*/  ISETP.GE.AND P5, PT, R0, R9, PT ;  /* 0x000000090000720c */ /* 0x000fe20003fa6270 */
[C---:B------:R-:W-:Y:S01]  /*36e0*/  FFMA.FTZ R8, R6.reuse, UR5, R32 ;  /* 0x0000000506087c23 */ /* 0x040fe20008010020 */
[----:B------:R-:W-:Y:S01]  /*36f0*/  FSEL R129, R7, -INF , !P1 ;  /* 0xff80000007817808 */ /* 0x000fe20004800000 */
[----:B------:R-:W-:Y:S01]  /*3700*/  FFMA.FTZ R15, R6, UR5, R34 ;  /* 0x00000005060f7c23 */ /* 0x000fe20008010022 */
[----:B------:R-:W-:-:S02]  /*3710*/  I2FP.F32.S32 R7, R5 ;  /* 0x0000000500077245 */ /* 0x000fc40000201400 */
[----:B------:R-:W-:Y:S01]  /*3720*/  FSEL R36, R14, -INF , !P5 ;  /* 0xff8000000e247808 */ /* 0x000fe20006800000 */
[----:B------:R-:W-:Y:S01]  /*3730*/  FFMA.FTZ R14, R6, UR5, R68 ;  /* 0x00000005060e7c23 */ /* 0x000fe20008010044 */
[----:B------:R-:W-:Y:S01]  /*3740*/  FSEL R104, R13, -INF , !P3 ;  /* 0xff8000000d687808 */ /* 0x000fe20005800000 */
[----:B------:R-:W-:Y:S01]  /*3750*/  FFMA.FTZ R13, R7, UR5, R33 ;  /* 0x00000005070d7c23 */ /* 0x000fe20008010021 */
[----:B------:R-:W-:Y:S01]  /*3760*/  FSEL R32, R8, -INF , !P0 ;  /* 0xff80000008207808 */ /* 0x000fe20004000000 */
[----:B------:R-:W-:Y:S01]  /*3770*/  FFMA.FTZ R8, R6, UR5, R70 ;  /* 0x0000000506087c23 */ /* 0x000fe20008010046 */
[----:B------:R-:W-:Y:S01]  /*3780*/  ISETP.GE.AND P5, PT, R5, R10, PT ;  /* 0x0000000a0500720c */ /* 0x000fe20003fa6270 */
[----:B------:R-:W-:Y:S01]  /*3790*/  VIADD R6, R3, 0x10 ;  /* 0x0000001003067836 */ /* 0x000fe20000000000 */
[----:B------:R-:W-:Y:S01]  /*37a0*/  FSEL R33, R15, -INF , !P4 ;  /* 0xff8000000f217808 */ /* 0x000fe20006000000 */
[----:B------:R-:W-:Y:S01]  /*37b0*/  FFMA.FTZ R16, R7, UR5, R35 ;  /* 0x0000000507107c23 */ /* 0x000fe20008010023 */
[----:B------:R-:W-:-:S02]  /*37c0*/  FSEL R105, R14, -INF , !P2 ;  /* 0xff8000000e697808 */ /* 0x000fc40005000000 */
[----:B------:R-:W-:Y:S02]  /*37d0*/  FSEL R128, R8, -INF , !P6 ;  /* 0xff80000008807808 */ /* 0x000fe40007000000 */
[----:B------:R-:W-:Y:S01]  /*37e0*/  FSEL R31, R13, -INF , !P5 ;  /* 0xff8000000d1f7808 */ /* 0x000fe20006800000 */
[C---:B------:R-:W-:Y:S01]  /*37f0*/  FFMA.FTZ R13, R7.reuse, UR5, R69 ;  /* 0x00000005070d7c23 */ /* 0x040fe20008010045 */
[C---:B------:R-:W-:Y:S01]  /*3800*/  ISETP.GE.AND P4, PT, R6.reuse, R10, PT ;  /* 0x0000000a0600720c */ /* 0x040fe20003f86270 */
[----:B------:R-:W-:Y:S01]  /*3810*/  FFMA.FTZ R7, R7, UR5, R71 ;  /* 0x0000000507077c23 */ /* 0x000fe20008010047 */
[C---:B------:R-:W-:Y:S02]  /*3820*/  ISETP.GE.AND P2, PT, R6.reuse, R9, PT ;  /* 0x000000090600720c */ /* 0x040fe40003f46270 */
[C---:B------:R-:W-:Y:S02]  /*3830*/  ISETP.GE.AND P6, PT, R6.reuse, R12, PT ;  /* 0x0000000c0600720c */ /* 0x040fe40003fc6270 */
[----:B------:R-:W-:-:S02]  /*3840*/  ISETP.GE.AND P5, PT, R6, R11, PT ;  /* 0x0000000b0600720c */ /* 0x000fc40003fa6270 */
[C---:B------:R-:W-:Y:S02]  /*3850*/  ISETP.GE.AND P3, PT, R5.reuse, R9, PT ;  /* 0x000000090500720c */ /* 0x040fe40003f66270 */
[C---:B------:R-:W-:Y:S02]  /*3860*/  ISETP.GE.AND P1, PT, R5.reuse, R12, PT ;  /* 0x0000000c0500720c */ /* 0x040fe40003f26270 */
[----:B------:R-:W-:Y:S01]  /*3870*/  ISETP.GE.AND P0, PT, R5, R11, PT ;  /* 0x0000000b0500720c */ /* 0x000fe20003f06270 */
[----:B------:R-:W-:Y:S01]  /*3880*/  VIADD R5, R3, 0x11 ;  /* 0x0000001103057836 */ /* 0x000fe20000000000 */
[----:B------:R-:W-:Y:S02]  /*3890*/  I2FP.F32.S32 R6, R6 ;  /* 0x0000000600067245 */ /* 0x000fe40000201400 */
[----:B------:R-:W-:Y:S02]  /*38a0*/  FSEL R107, R7, -INF , !P0 ;  /* 0xff800000076b7808 */ /* 0x000fe40004000000 */
[----:B------:R-:W-:Y:S01]  /*38b0*/  I2FP.F32.S32 R7, R5 ;  /* 0x0000000500077245 */ /* 0x000fe20000201400 */
[C---:B------:R-:W-:Y:S01]  /*38c0*/  FFMA.FTZ R8, R6.reuse, UR5, R24 ;  /* 0x0000000506087c23 */ /* 0x040fe20008010018 */
[----:B------:R-:W-:Y:S01]  /*38d0*/  FSEL R106, R13, -INF , !P1 ;  /* 0xff8000000d6a7808 */ /* 0x000fe20004800000 */
[----:B------:R-:W-:Y:S01]  /*38e0*/  FFMA.FTZ R14, R6, UR5, R26 ;  /* 0x00000005060e7c23 */ /* 0x000fe2000801001a */
[----:B------:R-:W-:Y:S01]  /*38f0*/  FSEL R34, R16, -INF , !P3 ;  /* 0xff80000010227808 */ /* 0x000fe20005800000 */
[----:B------:R-:W-:Y:S01]  /*3900*/  FFMA.FTZ R13, R6, UR5, R60 ;  /* 0x00000005060d7c23 */ /* 0x000fe2000801003c */
[----:B------:R-:W-:Y:S01]  /*3910*/  FSEL R37, R8, -INF , !P4 ;  /* 0xff80000008257808 */ /* 0x000fe20006000000 */
[----:B------:R-:W-:Y:S01]  /*3920*/  FFMA.FTZ R6, R6, UR5, R62 ;  /* 0x0000000506067c23 */ /* 0x000fe2000801003e */
[----:B------:R-:W-:Y:S01]  /*3930*/  ISETP.GE.AND P3, PT, R5, R10, PT ;  /* 0x0000000a0500720c */ /* 0x000fe20003f66270 */
[----:B------:R-:W-:Y:S01]  /*3940*/  FFMA.FTZ R8, R7, UR5, R25 ;  /* 0x0000000507087c23 */ /* 0x000fe20008010019 */
[----:B------:R-:W-:Y:S01]  /*3950*/  ISETP.GE.AND P1, PT, R5, R9, PT ;  /* 0x000000090500720c */ /* 0x000fe20003f26270 */
[----:B------:R-:W-:Y:S01]  /*3960*/  FFMA.FTZ R15, R7, UR5, R27 ;  /* 0x00000005070f7c23 */ /* 0x000fe2000801001b */
[----:B------:R-:W-:-:S02]  /*3970*/  ISETP.GE.AND P0, PT, R5, R12, PT ;  /* 0x0000000c0500720c */ /* 0x000fc40003f06270 */
[----:B------:R-:W-:Y:S01]  /*3980*/  ISETP.GE.AND P4, PT, R5, R11, PT ;  /* 0x0000000b0500720c */ /* 0x000fe20003f86270 */
[----:B------:R-:W-:Y:S01]  /*3990*/  VIADD R5, R3, 0x18 ;  /* 0x0000001803057836 */ /* 0x000fe20000000000 */
[----:B------:R-:W-:Y:S02]  /*39a0*/  FSEL R48, R14, -INF , !P2 ;  /* 0xff8000000e307808 */ /* 0x000fe40005000000 */
[----:B------:R-:W-:Y:S01]  /*39b0*/  FSEL R206, R13, -INF , !P6 ;  /* 0xff8000000dce7808 */ /* 0x000fe20007000000 */
[C---:B------:R-:W-:Y:S01]  /*39c0*/  FFMA.FTZ R13, R7.reuse, UR5, R61 ;  /* 0x00000005070d7c23 */ /* 0x040fe2000801003d */
[----:B------:R-:W-:Y:S01]  /*39d0*/  FSEL R207, R6, -INF , !P5 ;  /* 0xff80000006cf7808 */ /* 0x000fe20006800000 */
[----:B------:R-:W-:Y:S01]  /*39e0*/  FFMA.FTZ R7, R7, UR5, R63 ;  /* 0x0000000507077c23 */ /* 0x000fe2000801003f */
[----:B------:R-:W-:Y:S02]  /*39f0*/  FSEL R24, R8, -INF , !P3 ;  /* 0xff80000008187808 */ /* 0x000fe40005800000 */
[----:B------:R-:W-:-:S02]  /*3a00*/  ISETP.GE.AND P2, PT, R5, R10, PT ;  /* 0x0000000a0500720c */ /* 0x000fc40003f46270 */
[C---:B------:R-:W-:Y:S02]  /*3a10*/  ISETP.GE.AND P6, PT, R5.reuse, R9, PT ;  /* 0x000000090500720c */ /* 0x040fe40003fc6270 */
[C---:B------:R-:W-:Y:S02]  /*3a20*/  ISETP.GE.AND P5, PT, R5.reuse, R12, PT ;  /* 0x0000000c0500720c */ /* 0x040fe40003fa6270 */
[----:B------:R-:W-:Y:S02]  /*3a30*/  ISETP.GE.AND P3, PT, R5, R11, PT ;  /* 0x0000000b0500720c */ /* 0x000fe40003f66270 */
[----:B------:R-:W-:Y:S02]  /*3a40*/  I2FP.F32.S32 R5, R5 ;  /* 0x0000000500057245 */ /* 0x000fe40000201400 */
[----:B------:R-:W-:Y:S02]  /*3a50*/  FSEL R205, R7, -INF , !P4 ;  /* 0xff80000007cd7808 */ /* 0x000fe40006000000 */
[----:B------:R-:W-:Y:S01]  /*3a60*/  I2FP.F32.S32 R6, R3 ;  /* 0x0000000300067245 */ /* 0x000fe20000201400 */
[C---:B------:R-:W-:Y:S01]  /*3a70*/  FFMA.FTZ R8, R5.reuse, UR5, R20 ;  /* 0x0000000505087c23 */ /* 0x040fe20008010014 */
[----:B------:R-:W-:Y:S01]  /*3a80*/  FFMA.FTZ R7, R5, UR5, R22 ;  /* 0x0000000505077c23 */ /* 0x000fe20008010016 */
[----:B------:R-:W-:Y:S01]  /*3a90*/  FSEL R204, R13, -INF , !P0 ;  /* 0xff8000000dcc7808 */ /* 0x000fe20004000000 */
[----:B------:R-:W-:Y:S01]  /*3aa0*/  IMAD.U32 R13, RZ, RZ, UR22 ;  /* 0x00000016ff0d7e24 */ /* 0x000fe2000f8e00ff */
[----:B------:R-:W-:-:S02]  /*3ab0*/  ISETP.GE.AND P0, PT, R3, R9, PT ;  /* 0x000000090300720c */ /* 0x000fc40003f06270 */
[----:B------:R-:W-:Y:S01]  /*3ac0*/  FSEL R35, R8, -INF , !P2 ;  /* 0xff80000008237808 */ /* 0x000fe20005000000 */
[C---:B------:R-:W-:Y:S01]  /*3ad0*/  FFMA.FTZ R8, R5.reuse, UR5, R44 ;  /* 0x0000000505087c23 */ /* 0x040fe2000801002c */
[----:B------:R-:W-:Y:S01]  /*3ae0*/  FFMA.FTZ R5, R5, UR5, R46 ;  /* 0x0000000505057c23 */ /* 0x000fe2000801002e */
[----:B------:R-:W-:Y:S01]  /*3af0*/  FSEL R43, R15, -INF , !P1 ;  /* 0xff8000000f2b7808 */ /* 0x000fe20004800000 */
[C---:B------:R-:W-:Y:S01]  /*3b00*/  FFMA.FTZ R15, R6.reuse, UR5, R72 ;  /* 0x00000005060f7c23 */ /* 0x040fe20008010048 */
[----:B------:R-:W-:Y:S01]  /*3b10*/  FSEL R41, R7, -INF , !P6 ;  /* 0xff80000007297808 */ /* 0x000fe20007000000 */
[C---:B------:R-:W-:Y:S01]  /*3b20*/  FFMA.FTZ R7, R6.reuse, UR5, R28 ;  /* 0x0000000506077c23 */ /* 0x040fe2000801001c */
[----:B------:R-:W-:Y:S01]  /*3b30*/  FSEL R137, R5, -INF , !P3 ;  /* 0xff80000005897808 */ /* 0x000fe20005800000 */
[C---:B------:R-:W-:Y:S01]  /*3b40*/  FFMA.FTZ R5, R6.reuse, UR5, R30 ;  /* 0x0000000506057c23 */ /* 0x040fe2000801001e */
[C---:B------:R-:W-:Y:S01]  /*3b50*/  ISETP.GE.AND P1, PT, R3.reuse, R10, PT ;  /* 0x0000000a0300720c */ /* 0x040fe20003f26270 */
[----:B------:R-:W-:Y:S01]  /*3b60*/  FFMA.FTZ R6, R6, UR5, R74 ;  /* 0x0000000506067c23 */ /* 0x000fe2000801004a */
[----:B------:R-:W-:-:S02]  /*3b70*/  ISETP.GE.AND P4, PT, R3, R12, PT ;  /* 0x0000000c0300720c */ /* 0x000fc40003f86270 */
[C---:B------:R-:W-:Y:S01]  /*3b80*/  ISETP.GE.AND P2, PT, R3.reuse, R11, PT ;  /* 0x0000000b0300720c */ /* 0x040fe20003f46270 */
[----:B------:R-:W-:Y:S01]  /*3b90*/  VIADD R3, R3, 0x19 ;  /* 0x0000001903037836 */ /* 0x000fe20000000000 */
[----:B------:R-:W-:Y:S02]  /*3ba0*/  FSEL R22, R5, -INF , !P0 ;  /* 0xff80000005167808 */ /* 0x000fe40004000000 */
[----:B------:R-:W-:Y:S02]  /*3bb0*/  PLOP3.LUT P0, PT, PT, PT, UP0, 0x80, 0x0 ;  /* 0x000000000000781c */ /* 0x000fe40003f0f008 */
[----:B------:R-:W-:Y:S02]  /*3bc0*/  FSEL R132, R8, -INF , !P5 ;  /* 0xff80000008847808 */ /* 0x000fe40006800000 */
[----:B------:R-:W-:Y:S02]  /*3bd0*/  FSEL R20, R7, -INF , !P1 ;  /* 0xff80000007147808 */ /* 0x000fe40004800000 */
[----:B------:R-:W-:-:S02]  /*3be0*/  ISETP.GE.AND P6, PT, R3, R10, PT ;  /* 0x0000000a0300720c */ /* 0x000fc40003fc6270 */
[C---:B------:R-:W-:Y:S02]  /*3bf0*/  ISETP.GE.AND P5, PT, R3.reuse, R9, PT ;  /* 0x000000090300720c */ /* 0x040fe40003fa6270 */
[C---:B------:R-:W-:Y:S02]  /*3c00*/  ISETP.GE.AND P3, PT, R3.reuse, R12, PT ;  /* 0x0000000c0300720c */ /* 0x040fe40003f66270 */
[----:B------:R-:W-:Y:S02]  /*3c10*/  ISETP.GE.AND P1, PT, R3, R11, PT ;  /* 0x0000000b0300720c */ /* 0x000fe40003f26270 */
[----:B------:R-:W-:Y:S02]  /*3c20*/  I2FP.F32.S32 R3, R3 ;  /* 0x0000000300037245 */ /* 0x000fe40000201400 */
[----:B------:R-:W-:Y:S02]  /*3c30*/  LOP3.LUT R0, R97, R98, RZ, 0xfc, !PT ;  /* 0x0000006261007212 */ /* 0x000fe400078efcff */
[----:B------:R-:W-:Y:S01]  /*3c40*/  LEA R13, R13, UR22, 0x10 ;  /* 0x000000160d0d7c11 */ /* 0x000fe2000f8e80ff */
[C---:B------:R-:W-:Y:S01]  /*3c50*/  FFMA.FTZ R14, R3.reuse, UR5, R21 ;  /* 0x00000005030e7c23 */ /* 0x040fe20008010015 */
[C---:B------:R-:W-:Y:S01]  /*3c60*/  FFMA.FTZ R8, R3.reuse, UR5, R23 ;  /* 0x0000000503087c23 */ /* 0x040fe20008010017 */
[C---:B------:R-:W-:Y:S01]  /*3c70*/  FFMA.FTZ R7, R3.reuse, UR5, R45 ;  /* 0x0000000503077c23 */ /* 0x040fe2000801002d */
[----:B------:R-:W-:Y:S01]  /*3c80*/  FFMA.FTZ R3, R3, UR5, R47 ;  /* 0x0000000503037c23 */ /* 0x000fe2000801002f */
[----:B------:R-:W-:-:S02]  /*3c90*/  FSEL R42, R15, -INF , !P4 ;  /* 0xff8000000f2a7808 */ /* 0x000fc40006000000 */
[----:B------:R-:W-:Y:S02]  /*3ca0*/  FSEL R44, R6, -INF , !P2 ;  /* 0xff800000062c7808 */ /* 0x000fe40005000000 */
[----:B------:R-:W-:Y:S02]  /*3cb0*/  FSEL R30, R14, -INF , !P6 ;  /* 0xff8000000e1e7808 */ /* 0x000fe40007000000 */
[----:B------:R-:W-:Y:S02]  /*3cc0*/  FSEL R40, R8, -INF , !P5 ;  /* 0xff80000008287808 */ /* 0x000fe40006800000 */
[----:B------:R-:W-:Y:S02]  /*3cd0*/  FSEL R130, R7, -INF , !P3 ;  /* 0xff80000007827808 */ /* 0x000fe40005800000 */
[----:B------:R-:W-:Y:S01]  /*3ce0*/  FSEL R131, R3, -INF , !P1 ;  /* 0xff80000003837808 */ /* 0x000fe20004800000 */
[----:B-1----:R-:W-:Y:S06]  /*3cf0*/  @!P0 BRA `(.L_x_1268) ;  /* 0x0000000000bc8947 */ /* 0x002fec0003800000 */
        /* <DEDUP_REMOVED lines=45> */
.L_x_1270:
[----:B------:R-:W-:Y:S05]  /*3fd0*/  BSYNC B0 ;  /* 0x0000000000007941 */ /* 0x000fea0003800000 */
.L_x_1269:
[----:B------:R-:W0:Y:S02]  /*3fe0*/  LDGDEPBAR ;  /* 0x00000000000079af */ /* 0x000e240000000000 */
.L_x_1268:
        /* <DEDUP_REMOVED lines=9> */
[----:B------:R-:W-:Y:S01]  /*4080*/  IMAD.U32 R8, RZ, RZ, UR29 ;  /* 0x0000001dff087e24 */ /* 0x000fe2000f8e00ff */
        /* <DEDUP_REMOVED lines=18> */
[----:B------:R-:W-:Y:S01]  /*41b0*/  LOP3.LUT R23, R102, UR28, RZ, 0x3c, !PT ;  /* 0x0000001c66177c12 */ /* 0x000fe2000f8e3cff */
[----:B-1----:R-:W1:Y:S01]  /*41c0*/  SHFL.BFLY PT, R6, R3, 0x2, 0x1f ;  /* 0x0c401f0003067f89 */ /* 0x002e6200000e0000 */
[----:B------:R-:W-:Y:S01]  /*41d0*/  LOP3.LUT R8, R139, UR37, R8, 0x96, !PT ;  /* 0x000000258b087c12 */ /* 0x000fe2000f8e9608 */
[----:B------:R-:W-:Y:S01]  /*41e0*/  UIADD3 UR31, UR28, 0x1715609d, URZ ;  /* 0x1715609d1c1f7890 */ /* 0x000fe2000fffe03f */
[----:B------:R-:W-:Y:S01]  /*41f0*/  LEA R213, R0, UR4, 0x1 ;  /* 0x0000000400d57c11 */ /* 0x000fe2000f8e08ff */
[----:B------:R-:W2:Y:S02]  /*4200*/  SHFL.BFLY PT, R14, R5, 0x2, 0x1f ;  /* 0x0c401f00050e7f89 */ /* 0x000ea400000e0000 */
[----:B------:R-:W-:-:S02]  /*4210*/  IMAD.WIDE.U32 R46, R8, -0x326172a9, RZ ;  /* 0xcd9e8d57082e7825 */ /* 0x000fc400078e00ff */
[----:B------:R-:W-:Y:S02]  /*4220*/  STL [R1+0x30], R23 ;  /* 0x0000301701007387 */ /* 0x000fe40000100800 */
[--C-:B------:R-:W-:Y:S02]  /*4230*/  IMAD R215, R4, 0x2, R213.reuse ;  /* 0x0000000204d77824 */ /* 0x100fe400078e02d5 */
[C---:B------:R-:W-:Y:S01]  /*4240*/  IMAD R218, R2.reuse, 0x2, R213 ;  /* 0x0000000202da7824 */ /* 0x040fe200078e02d5 */
[----:B------:R-:W-:Y:S01]  /*4250*/  LDSM.16.MT88.4 R72, [R213+0xa000] ;  /* 0x00a00000d548783b */ /* 0x000fe20000004200 */
[----:B------:R-:W-:-:S03]  /*4260*/  IMAD R217, R2, 0x2, R215 ;  /* 0x0000000202d97824 */ /* 0x000fc600078e02d7 */
[----:B------:R-:W-:Y:S04]  /*4270*/  LDSM.16.MT88.4 R56, [R215+0xa000] ;  /* 0x00a00000d738783b */ /* 0x000fe80000004200 */
[----:B------:R-:W-:Y:S01]  /*4280*/  LDSM.16.MT88.4 R92, [R218+0xa000] ;  /* 0x00a00000da5c783b */ /* 0x000fe20000004200 */
[----:B-1----:R-:W-:-:S03]  /*4290*/  FMNMX.FTZ R3, R3, R6, !PT ;  /* 0x0000000603037209 */ /* 0x002fc60007810000 */
[----:B------:R-:W-:Y:S01]  /*42a0*/  LDSM.16.MT88.4 R88, [R217+0xa000] ;  /* 0x00a00000d958783b */ /* 0x000fe20000004200 */
[----:B------:R-:W-:Y:S02]  /*42b0*/  LOP3.LUT R6, R17, R23, RZ, 0x3c, !PT ;  /* 0x0000001711067212 */ /* 0x000fe400078e3cff */
[----:B--2---:R-:W-:Y:S01]  /*42c0*/  FMNMX.FTZ R5, R5, R14, !PT ;  /* 0x0000000e05057209 */ /* 0x004fe20007810000 */
[----:B------:R-:W1:Y:S02]  /*42d0*/  SHFL.BFLY PT, R135, R3, 0x1, 0x1f ;  /* 0x0c201f0003877f89 */ /* 0x000e6400000e0000 */
[----:B------:R-:W-:Y:S02]  /*42e0*/  IMAD.WIDE.U32 R6, R6, -0x2daee0ad, RZ ;  /* 0xd2511f5306067825 */ /* 0x000fe400078e00ff */
[----:B------:R-:W2:Y:S03]  /*42f0*/  SHFL.BFLY PT, R134, R5, 0x1, 0x1f ;  /* 0x0c201f0005867f89 */ /* 0x000ea600000e0000 */
[----:B------:R-:W-:Y:S01]  /*4300*/  LOP3.LUT R7, R7, UR39, R138, 0x96, !PT ;  /* 0x0000002707077c12 */ /* 0x000fe2000f8e968a */
[----:B------:R-:W-:Y:S04]  /*4310*/  LDSM.16.MT88.4 R76, [R213+0xb000] ;  /* 0x00b00000d54c783b */ /* 0x000fe80000004200 */
[----:B------:R-:W-:Y:S01]  /*4320*/  IMAD.WIDE.U32 R240, R7, -0x326172a9, RZ ;  /* 0xcd9e8d5707f07825 */ /* 0x000fe200078e00ff */
[----:B------:R-:W-:Y:S01]  /*4330*/  LOP3.LUT R7, R47, UR40, R16, 0x96, !PT ;  /* 0x000000282f077c12 */ /* 0x000fe2000f8e9610 */
[----:B------:R-:W-:Y:S03]  /*4340*/  LDSM.16.MT88.4 R116, [R215+0xb000] ;  /* 0x00b00000d774783b */ /* 0x000fe60000004200 */
[----:B------:R-:W-:Y:S01]  /*4350*/  LOP3.LUT R14, R241, UR38, R46, 0x96, !PT ;  /* 0x00000026f10e7c12 */ /* 0x000fe2000f8e962e */
[----:B------:R-:W-:Y:S01]  /*4360*/  IMAD.WIDE.U32 R16, R7, -0x2daee0ad, RZ ;  /* 0xd2511f5307107825 */ /* 0x000fe200078e00ff */
[----:B------:R-:W-:Y:S03]  /*4370*/  LDSM.16.MT88.4 R60, [R218+0xb000] ;  /* 0x00b00000da3c783b */ /* 0x000fe60000004200 */
[----:B------:R-:W-:Y:S01]  /*4380*/  IMAD.WIDE.U32 R14, R14, -0x2daee0ad, RZ ;  /* 0xd2511f530e0e7825 */ /* 0x000fe200078e00ff */
[----:B------:R-:W-:Y:S01]  /*4390*/  LOP3.LUT R7, R17, UR30, R6, 0x96, !PT ;  /* 0x0000001e11077c12 */ /* 0x000fe2000f8e9606 */
[----:B------:R-:W-:Y:S01]  /*43a0*/  LDSM.16.MT88.4 R108, [R217+0xb000] ;  /* 0x00b00000d96c783b */ /* 0x000fe20000004200 */
[----:B-1----:R-:W-:-:S02]  /*43b0*/  FMNMX.FTZ R135, R3, R135, !PT ;  /* 0x0000008703877209 */ /* 0x002fc40007810000 */
[----:B------:R-:W-:Y:S01]  /*43c0*/  LOP3.LUT R6, R15, UR26, R16, 0x96, !PT ;  /* 0x0000001a0f067c12 */ /* 0x000fe2000f8e9610 */
[----:B------:R-:W-:Y:S01]  /*43d0*/  IMAD.WIDE.U32 R16, R7, -0x326172a9, RZ ;  /* 0xcd9e8d5707107825 */ /* 0x000fe200078e00ff */
[----:B------:R-:W-:-:S03]  /*43e0*/  FSETP.NEU.FTZ.AND P1, PT, R135, -INF , PT ;  /* 0xff8000008700780b */ /* 0x000fc60003f3d000 */
[----:B------:R-:W-:Y:S01]  /*43f0*/  FMUL.FTZ R3, R135, UR32 ;  /* 0x0000002087037c20 */ /* 0x000fe20008410000 */
[----:B--2---:R-:W-:Y:S01]  /*4400*/  FMNMX.FTZ R134, R5, R134, !PT ;  /* 0x0000008605867209 */ /* 0x004fe20007810000 */
[----:B------:R-:W-:Y:S01]  /*4410*/  IMAD.WIDE.U32 R26, R6, -0x326172a9, RZ ;  /* 0xcd9e8d57061a7825 */ /* 0x000fe200078e00ff */
[----:B------:R-:W-:Y:S01]  /*4420*/  LOP3.LUT R6, R17, UR27, R240, 0x96, !PT ;  /* 0x0000001b11067c12 */ /* 0x000fe2000f8e96f0 */
[----:B------:R-:W-:Y:S01]  /*4430*/  LDSM.16.MT88.4 R184, [R213+0xa800] ;  /* 0x00a80000d5b8783b */ /* 0x000fe20000004200 */
[----:B------:R-:W-:Y:S02]  /*4440*/  FSEL R3, R3, RZ, P1 ;  /* 0x000000ff03037208 */ /* 0x000fe40000800000 */
[----:B------:R-:W-:Y:S01]  /*4450*/  LOP3.LUT R8, R27, UR25, R16, 0x96, !PT ;  /* 0x000000191b087c12 */ /* 0x000fe2000f8e9610 */
[----:B------:R-:W-:Y:S01]  /*4460*/  IMAD.WIDE.U32 R16, R6, -0x2daee0ad, RZ ;  /* 0xd2511f5306107825 */ /* 0x000fe200078e00ff */
[----:B------:R-:W-:-:S03]  /*4470*/  FSETP.NEU.FTZ.AND P1, PT, R134, -INF , PT ;  /* 0xff8000008600780b */ /* 0x000fc60003f3d000 */
[--C-:B------:R-:W-:Y:S01]  /*4480*/  FFMA.FTZ R6, R29, UR32, -R3.reuse ;  /* 0x000000201d067c23 */ /* 0x100fe20008010803 */
[----:B------:R-:W-:Y:S01]  /*4490*/  FFMA.FTZ R7, R20, UR32, -R3 ;  /* 0x0000002014077c23 */ /* 0x000fe20008010803 */
[----:B------:R-:W-:-:S04]  /*44a0*/  IMAD.WIDE.U32 R28, R8, -0x2daee0ad, RZ ;  /* 0xd2511f53081c7825 */ /* 0x000fc800078e00ff */
[--C-:B------:R-:W-:Y:S01]  /*44b0*/  FFMA.FTZ R5, R32, UR32, -R3.reuse ;  /* 0x0000002020057c23 */ /* 0x100fe20008010803 */
[----:B------:R1:W-:Y:S01]  /*44c0*/  MUFU.EX2 R245, R6 ;  /* 0x0000000600f57308 */ /* 0x0003e20000000800 */
[----:B------:R-:W-:Y:S01]  /*44d0*/  LOP3.LUT R14, R17, UR24, R14, 0x96, !PT ;  /* 0x00000018110e7c12 */ /* 0x000fe2000f8e960e */
[----:B------:R-:W-:Y:S01]  /*44e0*/  FMUL.FTZ R8, R134, UR32 ;  /* 0x0000002086087c20 */ /* 0x000fe20008410000 */
[----:B------:R-:W-:Y:S01]  /*44f0*/  FFMA.FTZ R15, R31, UR32, -R3 ;  /* 0x000000201f0f7c23 */ /* 0x000fe20008010803 */
[----:B------:R-:W-:Y:S01]  /*4500*/  FMNMX.FTZ R17, R42, R104, !PT ;  /* 0x000000682a117209 */ /* 0x000fe20007810000 */
[----:B------:R-:W-:Y:S01]  /*4510*/  LDSM.16.MT88.4 R172, [R218+0xa800] ;  /* 0x00a80000daac783b */ /* 0x000fe20000004200 */
[----:B------:R-:W-:Y:S01]  /*4520*/  IMAD.WIDE.U32 R20, R14, -0x326172a9, RZ ;  /* 0xcd9e8d570e147825 */ /* 0x000fe200078e00ff */
[----:B------:R-:W-:Y:S01]  /*4530*/  FSEL R8, R8, RZ, P1 ;  /* 0x000000ff08087208 */ /* 0x000fe20000800000 */
[----:B------:R2:W-:Y:S01]  /*4540*/  MUFU.EX2 R248, R7 ;  /* 0x0000000700f87308 */ /* 0x0005e20000000800 */
[----:B------:R-:W-:Y:S01]  /*4550*/  FMNMX.FTZ R17, R105, R17, !PT ;  /* 0x0000001169117209 */ /* 0x000fe20007810000 */
[----:B------:R-:W-:Y:S02]  /*4560*/  LDSM.16.MT88.4 R176, [R217+0xa800] ;  /* 0x00a80000d9b0783b */ /* 0x000fe40000004200 */
[----:B------:R-:W-:-:S02]  /*4570*/  FFMA.FTZ R0, R22, UR32, -R8 ;  /* 0x0000002016007c23 */ /* 0x000fc40008010808 */
[----:B------:R-:W-:Y:S02]  /*4580*/  LDSM.16.MT88.4 R180, [R213+0xb800] ;  /* 0x00b80000d5b4783b */ /* 0x000fe40000004200 */
[----:B------:R3:W-:Y:S01]  /*4590*/  MUFU.EX2 R247, R5 ;  /* 0x0000000500f77308 */ /* 0x0007e20000000800 */
[----:B-1----:R-:W-:Y:S01]  /*45a0*/  LOP3.LUT R6, R29, UR23, R16, 0x96, !PT ;  /* 0x000000171d067c12 */ /* 0x002fe2000f8e9610 */
[----:B------:R-:W-:Y:S04]  /*45b0*/  LDSM.16.MT88.4 R192, [R215+0xb800] ;  /* 0x00b80000d7c0783b */ /* 0x000fe80000004200 */
[----:B------:R-:W-:Y:S02]  /*45c0*/  LDSM.16.MT88.4 R188, [R218+0xb800] ;  /* 0x00b80000dabc783b */ /* 0x000fe40000004200 */
[----:B------:R1:W4:Y:S01]  /*45d0*/  MUFU.EX2 R246, R15 ;  /* 0x0000000f00f67308 */ /* 0x0003220000000800 */
[----:B--2---:R-:W-:Y:S01]  /*45e0*/  IMAD.WIDE.U32 R6, R6, -0x326172a9, RZ ;  /* 0xcd9e8d5706067825 */ /* 0x004fe200078e00ff */
[----:B------:R-:W-:Y:S02]  /*45f0*/  LDSM.16.MT88.4 R200, [R217+0xb800] ;  /* 0x00b80000d9c8783b */ /* 0x000fe40000004200 */
[----:B------:R-:W-:-:S02]  /*4600*/  LOP3.LUT R16, R6, 0xff, RZ, 0xc0, !PT ;  /* 0x000000ff06107812 */ /* 0x000fc400078ec0ff */
[----:B------:R-:W-:Y:S02]  /*4610*/  SHF.R.U32.HI R18, RZ, 0x18, R6 ;  /* 0x00000018ff127819 */ /* 0x000fe40000011606 */
[----:B------:R2:W-:Y:S01]  /*4620*/  MUFU.EX2 R239, R0 ;  /* 0x0000000000ef7308 */ /* 0x0005e20000000800 */
[----:B---3--:R-:W-:-:S04]  /*4630*/  LOP3.LUT R5, R6, 0xffff, RZ, 0xc0, !PT ;  /* 0x0000ffff06057812 */ /* 0x008fc800078ec0ff */
[----:B------:R-:W-:Y:S02]  /*4640*/  SHF.R.U32.HI R14, RZ, 0x8, R5 ;  /* 0x00000008ff0e7819 */ /* 0x000fe40000011605 */
[----:B------:R-:W-:Y:S01]  /*4650*/  LOP3.LUT R5, R7, UR35, R20, 0x96, !PT ;  /* 0x0000002307057c12 */ /* 0x000fe2000f8e9614 */
[----:B-1----:R-:W-:Y:S01]  /*4660*/  FFMA.FTZ R15, R33, UR32, -R8 ;  /* 0x00000020210f7c23 */ /* 0x002fe20008010808 */
[----:B------:R-:W-:Y:S02]  /*4670*/  SHF.R.U32.HI R7, RZ, 0x10, R6 ;  /* 0x00000010ff077819 */ /* 0x000fe40000011606 */
[----:B------:R-:W-:Y:S01]  /*4680*/  PRMT R20, R16, 0x5410, R14 ;  /* 0x0000541010147816 */ /* 0x000fe2000000000e */
[----:B------:R1:W-:Y:S01]  /*4690*/  MUFU.EX2 R244, R15 ;  /* 0x0000000f00f47308 */ /* 0x0003e20000000800 */
[----:B------:R-:W-:Y:S02]  /*46a0*/  LOP3.LUT R6, R5, 0xffff, RZ, 0xc0, !PT ;  /* 0x0000ffff05067812 */ /* 0x000fe400078ec0ff */
[----:B------:R-:W-:-:S02]  /*46b0*/  LOP3.LUT R14, R7, 0xff, RZ, 0xc0, !PT ;  /* 0x000000ff070e7812 */ /* 0x000fc400078ec0ff */
[--C-:B------:R-:W-:Y:S01]  /*46c0*/  SHF.R.U32.HI R7, RZ, 0x10, R5.reuse ;  /* 0x00000010ff077819 */ /* 0x100fe20000011605 */
[----:B--2---:R-:W-:Y:S01]  /*46d0*/  FFMA.FTZ R0, R36, UR32, -R8 ;  /* 0x0000002024007c23 */ /* 0x004fe20008010808 */
[----:B------:R-:W-:Y:S02]  /*46e0*/  LOP3.LUT R16, R5, 0xff, RZ, 0xc0, !PT ;  /* 0x000000ff05107812 */ /* 0x000fe400078ec0ff */
[----:B------:R-:W-:Y:S01]  /*46f0*/  PRMT R18, R14, 0x5410, R18 ;  /* 0x000054100e127816 */ /* 0x000fe20000000012 */
[----:B------:R-:W-:Y:S01]  /*4700*/  FFMA.FTZ R14, R34, UR32, -R8 ;  /* 0x00000020220e7c23 */ /* 0x000fe20008010808 */
[----:B------:R2:W-:Y:S01]  /*4710*/  MUFU.EX2 R238, R0 ;  /* 0x0000000000ee7308 */ /* 0x0005e20000000800 */
[----:B----4-:R-:W-:Y:S02]  /*4720*/  F2FP.BF16.F32.PACK_AB R2, R246, R247 ;  /* 0x000000f7f602723e */ /* 0x010fe400000010ff */
[----:B-1----:R-:W-:Y:S02]  /*4730*/  SHF.R.U32.HI R15, RZ, 0x8, R6 ;  /* 0x00000008ff0f7819 */ /* 0x002fe40000011606 */
[----:B------:R-:W-:-:S03]  /*4740*/  SHF.R.U32.HI R6, RZ, 0x18, R5 ;  /* 0x00000018ff067819 */ /* 0x000fc60000011605 */
[----:B------:R-:W1:Y:S01]  /*4750*/  MUFU.EX2 R242, R14 ;  /* 0x0000000e00f27308 */ /* 0x000e620000000800 */
[----:B------:R-:W-:Y:S02]  /*4760*/  LOP3.LUT R5, R7, 0xff, RZ, 0xc0, !PT ;  /* 0x000000ff07057812 */ /* 0x000fe400078ec0ff */
[----:B------:R-:W-:Y:S02]  /*4770*/  FMNMX.FTZ R7, R106, R17, !PT ;  /* 0x000000116a077209 */ /* 0x000fe40007810000 */
[----:B------:R-:W-:Y:S02]  /*4780*/  PRMT R16, R16, 0x5410, R15 ;  /* 0x0000541010107816 */ /* 0x000fe4000000000f */
[----:B------:R-:W-:Y:S02]  /*4790*/  PRMT R15, R5, 0x5410, R6 ;  /* 0x00005410050f7816 */ /* 0x000fe40000000006 */
[----:B------:R-:W-:Y:S02]  /*47a0*/  FMNMX.FTZ R5, R206, R7, !PT ;  /* 0x00000007ce057209 */ /* 0x000fe40007810000 */
[----:B------:R-:W-:-:S02]  /*47b0*/  FMNMX.FTZ R6, R44, R129, !PT ;  /* 0x000000812c067209 */ /* 0x000fc40007810000 */
[----:B------:R-:W-:Y:S02]  /*47c0*/  FMNMX.FTZ R5, R204, R5, !PT ;  /* 0x00000005cc057209 */ /* 0x000fe40007810000 */
[----:B--2---:R-:W-:Y:S01]  /*47d0*/  HSET2.LE.AND R0, R20, R13, PT ;  /* 0x0000000d14007233 */ /* 0x004fe20003803000 */
[----:B------:R-:W-:Y:S01]  /*47e0*/  FFMA.FTZ R20, R43, UR32, -R8 ;  /* 0x000000202b147c23 */ /* 0x000fe20008010808 */
[----:B------:R-:W-:Y:S02]  /*47f0*/  FMNMX.FTZ R4, R132, R5, !PT ;  /* 0x0000000584047209 */ /* 0x000fe40007810000 */
[----:B------:R-:W-:Y:S01]  /*4800*/  FMNMX.FTZ R5, R128, R6, !PT ;  /* 0x0000000680057209 */ /* 0x000fe20007810000 */
[----:B------:R-:W-:Y:S01]  /*4810*/  MUFU.EX2 R232, R20 ;  /* 0x0000001400e87308 */ /* 0x000fe20000000800 */
[----:B------:R-:W-:Y:S02]  /*4820*/  FMNMX.FTZ R17, R130, R4, !PT ;  /* 0x0000000482117209 */ /* 0x000fe40007810000 */
[----:B------:R-:W-:-:S02]  /*4830*/  FMNMX.FTZ R5, R107, R5, !PT ;  /* 0x000000056b057209 */ /* 0x000fc40007810000 */
[----:B------:R-:W-:Y:S01]  /*4840*/  HSET2.LE.AND R7, R18, R13, PT ;  /* 0x0000000d12077233 */ /* 0x000fe20003803000 */
[----:B------:R-:W2:Y:S01]  /*4850*/  SHFL.BFLY PT, R19, R17, 0x2, 0x1f ;  /* 0x0c401f0011137f89 */ /* 0x000ea200000e0000 */
[----:B-1----:R-:W-:Y:S02]  /*4860*/  F2FP.BF16.F32.PACK_AB R4, R242, R244 ;  /* 0x000000f4f204723e */ /* 0x002fe400000010ff */
[----:B------:R-:W-:Y:S02]  /*4870*/  LOP3.LUT R6, R0, R2, RZ, 0xc0, !PT ;  /* 0x0000000200067212 */ /* 0x000fe400078ec0ff */
[----:B------:R-:W-:Y:S02]  /*4880*/  FMNMX.FTZ R0, R207, R5, !PT ;  /* 0x00000005cf007209 */ /* 0x000fe40007810000 */
[----:B------:R-:W-:Y:S02]  /*4890*/  LOP3.LUT R7, R7, R4, RZ, 0xc0, !PT ;  /* 0x0000000407077212 */ /* 0x000fe400078ec0ff */
[----:B------:R-:W-:-:S02]  /*48a0*/  FMNMX.FTZ R4, R205, R0, !PT ;  /* 0x00000000cd047209 */ /* 0x000fc40007810000 */
[--C-:B------:R-:W-:Y:S02]  /*48b0*/  HSET2.LE.AND R0, R16, R13.reuse, PT ;  /* 0x0000000d10007233 */ /* 0x100fe40003803000 */
[----:B------:R-:W-:Y:S02]  /*48c0*/  F2FP.BF16.F32.PACK_AB R2, R245, R248 ;  /* 0x000000f8f502723e */ /* 0x000fe400000010ff */
[----:B------:R-:W-:Y:S02]  /*48d0*/  FMNMX.FTZ R18, R137, R4, !PT ;  /* 0x0000000489127209 */ /* 0x000fe40007810000 */
[----:B------:R-:W-:Y:S02]  /*48e0*/  LOP3.LUT R4, R0, R2, RZ, 0xc0, !PT ;  /* 0x0000000200047212 */ /* 0x000fe400078ec0ff */
[----:B------:R-:W-:Y:S02]  /*48f0*/  FMNMX.FTZ R2, R131, R18, !PT ;  /* 0x0000001283027209 */ /* 0x000fe40007810000 */
[----:B------:R-:W-:Y:S01]  /*4900*/  HSET2.LE.AND R5, R15, R13, PT ;  /* 0x0000000d0f057233 */ /* 0x000fe20003803000 */
[----:B------:R-:W-:Y:S01]  /*4910*/  IMAD.WIDE.U32 R14, R249, -0x326172a9, RZ ;  /* 0xcd9e8d57f90e7825 */ /* 0x000fe200078e00ff */
[----:B------:R-:W-:-:S02]  /*4920*/  F2FP.BF16.F32.PACK_AB R16, R238, R239 ;  /* 0x000000efee10723e */ /* 0x000fc400000010ff */
[----:B--2---:R-:W-:Y:S02]  /*4930*/  FMNMX.FTZ R0, R17, R19, !PT ;  /* 0x0000001311007209 */ /* 0x004fe40007810000 */
[----:B------:R-:W1:Y:S01]  /*4940*/  SHFL.BFLY PT, R17, R2, 0x2, 0x1f ;  /* 0x0c401f0002117f89 */ /* 0x000e6200000e0000 */
[----:B------:R-:W-:Y:S02]  /*4950*/  LOP3.LUT R15, R15, R23, RZ, 0x3c, !PT ;  /* 0x000000170f0f7212 */ /* 0x000fe400078e3cff */
[----:B------:R-:W-:Y:S01]  /*4960*/  LOP3.LUT R5, R5, R16, RZ, 0xc0, !PT ;  /* 0x0000001005057212 */ /* 0x000fe200078ec0ff */
[----:B------:R-:W2:Y:S01]  /*4970*/  SHFL.BFLY PT, R18, R0, 0x1, 0x1f ;  /* 0x0c201f0000127f89 */ /* 0x000ea200000e0000 */
[----:B------:R-:W-:Y:S01]  /*4980*/  FFMA.FTZ R16, R37, UR32, -R3 ;  /* 0x0000002025107c23 */ /* 0x000fe20008010803 */
[----:B------:R-:W-:-:S03]  /*4990*/  IMAD.WIDE.U32 R22, R15, -0x2daee0ad, RZ ;  /* 0xd2511f530f167825 */ /* 0x000fc600078e00ff */
[----:B------:R3:W-:Y:S01]  /*49a0*/  MUFU.EX2 R236, R16 ;  /* 0x0000001000ec7308 */ /* 0x0007e20000000800 */
[----:B------:R-:W-:Y:S01]  /*49b0*/  HMMA.16816.F32.BF16 R144, R4, R72, RZ ;  /* 0x000000480490723c */ /* 0x000fe200000418ff */
[----:B------:R-:W-:-:S05]  /*49c0*/  LOP3.LUT R15, R23, UR39, R138, 0x96, !PT ;  /* 0x00000027170f7c12 */ /* 0x000fca000f8e968a */
[C---:B------:R-:W-:Y:S06]  /*49d0*/  HMMA.16816.F32.BF16 R36, R4.reuse, R56, RZ ;  /* 0x000000380424723c */ /* 0x040fec00000418ff */
[C---:B------:R-:W-:Y:S01]  /*49e0*/  HMMA.16816.F32.BF16 R52, R4.reuse, R92, RZ ;  /* 0x0000005c0434723c */ /* 0x040fe200000418ff */
[----:B-1----:R-:W-:Y:S01]  /*49f0*/  FMNMX.FTZ R19, R2, R17, !PT ;  /* 0x0000001102137209 */ /* 0x002fe20007810000 */
[----:B------:R-:W-:Y:S01]  /*4a00*/  FFMA.FTZ R2, R41, UR32, -R8 ;  /* 0x0000002029027c23 */ /* 0x000fe20008010808 */
[----:B---3--:R-:W-:Y:S01]  /*4a10*/  FFMA.FTZ R16, R24, UR32, -R3 ;  /* 0x0000002018107c23 */ /* 0x008fe20008010803 */
[----:B------:R-:W-:Y:S01]  /*4a20*/  IMAD.WIDE.U32 R24, R15, -0x326172a9, RZ ;  /* 0xcd9e8d570f187825 */ /* 0x000fe200078e00ff */
[----:B------:R-:W-:Y:S01]  /*4a30*/  LOP3.LUT R15, R21, UR31, R26, 0x96, !PT ;  /* 0x0000001f150f7c12 */ /* 0x000fe2000f8e961a */
[----:B------:R1:W-:Y:S01]  /*4a40*/  MUFU.EX2 R234, R2 ;  /* 0x0000000200ea7308 */ /* 0x0003e20000000800 */
[----:B------:R-:W-:Y:S01]  /*4a50*/  LOP3.LUT R21, R47, UR40, R14, 0x96, !PT ;  /* 0x000000282f157c12 */ /* 0x000fe2000f8e960e */
[----:B------:R-:W-:Y:S01]  /*4a60*/  HMMA.16816.F32.BF16 R68, R4, R88, RZ ;  /* 0x000000580444723c */ /* 0x000fe200000418ff */
[----:B--2---:R-:W-:Y:S01]  /*4a70*/  FMNMX.FTZ R133, R0, R18, !PT ;  /* 0x0000001200857209 */ /* 0x004fe20007810000 */
[----:B------:R-:W-:-:S04]  /*4a80*/  IMAD.WIDE.U32 R14, R15, -0x2daee0ad, RZ ;  /* 0xd2511f530f0e7825 */ /* 0x000fc800078e00ff */
[----:B------:R-:W-:Y:S01]  /*4a90*/  FFMA.FTZ R18, R48, UR32, -R8 ;  /* 0x0000002030127c23 */ /* 0x000fe20008010808 */
[----:B------:R-:W-:Y:S01]  /*4aa0*/  LOP3.LUT R23, R25, UR38, R46, 0x96, !PT ;  /* 0x0000002619177c12 */ /* 0x000fe2000f8e962e */
[----:B------:R2:W-:Y:S01]  /*4ab0*/  MUFU.EX2 R237, R16 ;  /* 0x0000001000ed7308 */ /* 0x0005e20000000800 */
[----:B------:R-:W-:Y:S01]  /*4ac0*/  LOP3.LUT R0, R15, UR36, R28, 0x96, !PT ;  /* 0x000000240f007c12 */ /* 0x000fe2000f8e961c */
[----:B------:R-:W-:Y:S01]  /*4ad0*/  HMMA.16816.F32.BF16 R84, R4, R76, RZ ;  /* 0x0000004c0454723c */ /* 0x000fe200000418ff */
[----:B------:R-:W-:Y:S02]  /*4ae0*/  LOP3.LUT R17, R14, 0xff, RZ, 0xc0, !PT ;  /* 0x000000ff0e117812 */ /* 0x000fe400078ec0ff */
[----:B------:R-:W-:-:S03]  /*4af0*/  FSETP.NEU.FTZ.AND P1, PT, R133, -INF , PT ;  /* 0xff8000008500780b */ /* 0x000fc60003f3d000 */
[----:B------:R3:W-:Y:S01]  /*4b00*/  MUFU.EX2 R233, R18 ;  /* 0x0000001200e97308 */ /* 0x0007e20000000800 */
[----:B-1----:R-:W-:Y:S01]  /*4b10*/  FFMA.FTZ R2, R40, UR32, -R8 ;  /* 0x0000002028027c23 */ /* 0x002fe20008010808 */
[C---:B------:R-:W-:Y:S06]  /*4b20*/  HMMA.16816.F32.BF16 R100, R4.reuse, R116, RZ ;  /* 0x000000740464723c */ /* 0x040fec00000418ff */
[----:B------:R1:W-:Y:S01]  /*4b30*/  MUFU.EX2 R252, R2 ;  /* 0x0000000200fc7308 */ /* 0x0003e20000000800 */
[--C-:B--2---:R-:W-:Y:S01]  /*4b40*/  FFMA.FTZ R16, R35, UR32, -R3.reuse ;  /* 0x0000002023107c23 */ /* 0x104fe20008010803 */
[----:B------:R-:W-:Y:S01]  /*4b50*/  FFMA.FTZ R3, R30, UR32, -R3 ;  /* 0x000000201e037c23 */ /* 0x000fe20008010803 */
[C---:B------:R-:W-:Y:S01]  /*4b60*/  HMMA.16816.F32.BF16 R156, R4.reuse, R60, RZ ;  /* 0x0000003c049c723c */ /* 0x040fe200000418ff */
[----:B------:R-:W-:Y:S04]  /*4b70*/  LDSM.16.MT88.4 R32, [R215+0xa800] ;  /* 0x00a80000d720783b */ /* 0x000fe80000004200 */
[----:B------:R2:W-:Y:S01]  /*4b80*/  MUFU.EX2 R235, R16 ;  /* 0x0000001000eb7308 */ /* 0x0005e20000000800 */
[----:B---3--:R-:W3:Y:S01]  /*4b90*/  SHFL.BFLY PT, R18, R19, 0x1, 0x1f ;  /* 0x0c201f0013127f89 */ /* 0x008ee200000e0000 */
[C---:B------:R-:W-:Y:S06]  /*4ba0*/  HMMA.16816.F32.BF16 R124, R4.reuse, R108, RZ ;  /* 0x0000006c047c723c */ /* 0x040fec00000418ff */
[----:B------:R4:W5:Y:S01]  /*4bb0*/  MUFU.EX2 R243, R3 ;  /* 0x0000000300f37308 */ /* 0x0009620000000800 */
[----:B-1----:R-:W-:Y:S01]  /*4bc0*/  LOP3.LUT R2, R0, 0xffff, RZ, 0xc0, !PT ;  /* 0x0000ffff00027812 */ /* 0x002fe200078ec0ff */
[----:B------:R-:W-:Y:S03]  /*4bd0*/  HMMA.16816.F32.BF16 R152, R4, R74, RZ ;  /* 0x0000004a0498723c */ /* 0x000fe600000418ff */
[----:B------:R-:W-:-:S03]  /*4be0*/  SHF.R.U32.HI R8, RZ, 0x8, R2 ;  /* 0x00000008ff087819 */ /* 0x000fc60000011602 */
[----:B------:R-:W-:Y:S01]  /*4bf0*/  HMMA.16816.F32.BF16 R48, R4, R58, RZ ;  /* 0x0000003a0430723c */ /* 0x000fe200000418ff */
[----:B--2---:R-:W-:-:S05]  /*4c00*/  SHF.R.U32.HI R16, RZ, 0x18, R14 ;  /* 0x00000018ff107819 */ /* 0x004fca000001160e */
[----:B------:R-:W-:Y:S01]  /*4c10*/  HMMA.16816.F32.BF16 R64, R4, R94, RZ ;  /* 0x0000005e0440723c */ /* 0x000fe200000418ff */
[----:B----4-:R-:W-:Y:S02]  /*4c20*/  LOP3.LUT R3, R14, 0xffff, RZ, 0xc0, !PT ;  /* 0x0000ffff0e037812 */ /* 0x010fe400078ec0ff */
[----:B------:R-:W-:-:S03]  /*4c30*/  SHF.R.U32.HI R15, RZ, 0x10, R14 ;  /* 0x00000010ff0f7819 */ /* 0x000fc6000001160e */
[C---:B------:R-:W-:Y:S01]  /*4c40*/  HMMA.16816.F32.BF16 R80, R4.reuse, R90, RZ ;  /* 0x0000005a0450723c */ /* 0x040fe200000418ff */
[----:B------:R-:W-:Y:S02]  /*4c50*/  SHF.R.U32.HI R14, RZ, 0x8, R3 ;  /* 0x00000008ff0e7819 */ /* 0x000fe40000011603 */
[----:B------:R-:W-:Y:S02]  /*4c60*/  LOP3.LUT R3, R15, 0xff, RZ, 0xc0, !PT ;  /* 0x000000ff0f037812 */ /* 0x000fe400078ec0ff */
[----:B------:R-:W-:Y:S01]  /*4c70*/  PRMT R15, R17, 0x5410, R14 ;  /* 0x00005410110f7816 */ /* 0x000fe2000000000e */
[C---:B------:R-:W-:Y:S01]  /*4c80*/  HMMA.16816.F32.BF16 R96, R4.reuse, R78, RZ ;  /* 0x0000004e0460723c */ /* 0x040fe200000418ff */
[----:B------:R-:W-:Y:S02]  /*4c90*/  PRMT R17, R3, 0x5410, R16 ;  /* 0x0000541003117816 */ /* 0x000fe40000000010 */
[--C-:B------:R-:W-:Y:S02]  /*4ca0*/  SHF.R.U32.HI R3, RZ, 0x10, R0.reuse ;  /* 0x00000010ff037819 */ /* 0x100fe40000011600 */
[----:B------:R-:W-:Y:S01]  /*4cb0*/  LOP3.LUT R16, R0, 0xff, RZ, 0xc0, !PT ;  /* 0x000000ff00107812 */ /* 0x000fe200078ec0ff */
[----:B------:R-:W-:Y:S01]  /*4cc0*/  HMMA.16816.F32.BF16 R112, R4, R118, RZ ;  /* 0x000000760470723c */ /* 0x000fe200000418ff */
[----:B------:R-:W-:-:S02]  /*4cd0*/  SHF.R.U32.HI R14, RZ, 0x18, R0 ;  /* 0x00000018ff0e7819 */ /* 0x000fc40000011600 */
[--C-:B------:R-:W-:Y:S02]  /*4ce0*/  HSET2.LE.AND R0, R15, R13.reuse, PT ;  /* 0x0000000d0f007233 */ /* 0x100fe40003803000 */
[----:B-----5:R-:W-:Y:S01]  /*4cf0*/  F2FP.BF16.F32.PACK_AB R2, R243, R235 ;  /* 0x000000ebf302723e */ /* 0x020fe200000010ff */
[C---:B------:R-:W-:Y:S01]  /*4d00*/  HMMA.16816.F32.BF16 R120, R4.reuse, R62, RZ ;  /* 0x0000003e0478723c */ /* 0x040fe200000418ff */
[----:B------:R-:W-:Y:S02]  /*4d10*/  LOP3.LUT R3, R3, 0xff, RZ, 0xc0, !PT ;  /* 0x000000ff03037812 */ /* 0x000fe400078ec0ff */
[----:B------:R-:W-:Y:S02]  /*4d20*/  LOP3.LUT R170, R0, R2, RZ, 0xc0, !PT ;  /* 0x0000000200aa7212 */ /* 0x000fe400078ec0ff */
[----:B------:R-:W-:Y:S01]  /*4d30*/  PRMT R16, R16, 0x5410, R8 ;  /* 0x0000541010107816 */ /* 0x000fe20000000008 */
[----:B------:R-:W-:Y:S01]  /*4d40*/  HMMA.16816.F32.BF16 R28, R4, R110, RZ ;  /* 0x0000006e041c723c */ /* 0x000fe200000418ff */
[----:B------:R-:W-:-:S02]  /*4d50*/  HSET2.LE.AND R0, R17, R13, PT ;  /* 0x0000000d11007233 */ /* 0x000fc40003803000 */
[----:B------:R-:W-:Y:S01]  /*4d60*/  PRMT R8, R3, 0x5410, R14 ;  /* 0x0000541003087816 */ /* 0x000fe2000000000e */
[----:B------:R-:W-:Y:S01]  /*4d70*/  FMUL.FTZ R3, R133, UR32 ;  /* 0x0000002085037c20 */ /* 0x000fe20008410000 */
[----:B------:R-:W-:Y:S02]  /*4d80*/  F2FP.BF16.F32.PACK_AB R2, R252, R234 ;  /* 0x000000eafc02723e */ /* 0x000fe400000010ff */
[----:B------:R-:W-:Y:S01]  /*4d90*/  IMAD.WIDE.U32 R6, R21, -0x2daee0ad, RZ ;  /* 0xd2511f5315067825 */ /* 0x000fe200078e00ff */
[----:B---3--:R-:W-:Y:S02]  /*4da0*/  FMNMX.FTZ R136, R19, R18, !PT ;  /* 0x0000001213887209 */ /* 0x008fe40007810000 */
[----:B------:R-:W-:Y:S02]  /*4db0*/  LOP3.LUT R171, R0, R2, RZ, 0xc0, !PT ;  /* 0x0000000200ab7212 */ /* 0x000fe400078ec0ff */
[----:B------:R-:W-:Y:S02]  /*4dc0*/  HSET2.LE.AND R0, R16, R13, PT ;  /* 0x0000000d10007233 */ /* 0x000fe40003803000 */
[----:B------:R-:W-:-:S02]  /*4dd0*/  FSEL R14, R3, RZ, P1 ;  /* 0x000000ff030e7208 */ /* 0x000fc40000800000 */
[----:B------:R-:W-:Y:S02]  /*4de0*/  F2FP.BF16.F32.PACK_AB R2, R237, R236 ;  /* 0x000000eced02723e */ /* 0x000fe400000010ff */
[----:B------:R-:W-:Y:S01]  /*4df0*/  HSET2.LE.AND R3, R8, R13, PT ;  /* 0x0000000d08037233 */ /* 0x000fe20003803000 */
[--C-:B------:R-:W-:Y:S01]  /*4e00*/  FFMA.FTZ R15, R42, UR32, -R14.reuse ;  /* 0x000000202a0f7c23 */ /* 0x100fe2000801080e */
[----:B------:R-:W-:Y:S01]  /*4e10*/  LOP3.LUT R168, R0, R2, RZ, 0xc0, !PT ;  /* 0x0000000200a87212 */ /* 0x000fe200078ec0ff */
[----:B------:R-:W-:Y:S01]  /*4e20*/  FFMA.FTZ R0, R104, UR32, -R14 ;  /* 0x0000002068007c23 */ /* 0x000fe2000801080e */
[----:B------:R-:W-:Y:S01]  /*4e30*/  F2FP.BF16.F32.PACK_AB R8, R232, R233 ;  /* 0x000000e9e808723e */ /* 0x000fe200000010ff */
[----:B------:R-:W-:Y:S01]  /*4e40*/  MUFU.EX2 R231, R15 ;  /* 0x0000000f00e77308 */ /* 0x000fe20000000800 */
[----:B------:R-:W-:Y:S02]  /*4e50*/  LOP3.LUT R4, R7, UR30, R22, 0x96, !PT ;  /* 0x0000001e07047c12 */ /* 0x000fe4000f8e9616 */
[----:B------:R-:W-:Y:S01]  /*4e60*/  LOP3.LUT R169, R3, R8, RZ, 0xc0, !PT ;  /* 0x0000000803a97212 */ /* 0x000fe200078ec0ff */
[----:B------:R-:W-:Y:S01]  /*4e70*/  IMAD.WIDE.U32 R2, R23, -0x2daee0ad, RZ ;  /* 0xd2511f5317027825 */ /* 0x000fe200078e00ff */
[----:B------:R-:W-:-:S03]  /*4e80*/  FSETP.NEU.FTZ.AND P1, PT, R136, -INF , PT ;  /* 0xff8000008800780b */ /* 0x000fc60003f3d000 */
[----:B------:R1:W-:Y:S01]  /*4e90*/  MUFU.EX2 R230, R0 ;  /* 0x0000000000e67308 */ /* 0x0003e20000000800 */
[----:B------:R-:W-:Y:S01]  /*4ea0*/  LOP3.LUT R5, R3, UR26, R6, 0x96, !PT ;  /* 0x0000001a03057c12 */ /* 0x000fe2000f8e9606 */
[----:B------:R-:W-:Y:S01]  /*4eb0*/  FFMA.FTZ R3, R106, UR32, -R14 ;  /* 0x000000206a037c23 */ /* 0x000fe2000801080e */
[----:B------:R-:W-:Y:S01]  /*4ec0*/  IMAD.WIDE.U32 R6, R4, -0x326172a9, RZ ;  /* 0xcd9e8d5704067825 */ /* 0x000fe200078e00ff */
[C---:B------:R-:W-:Y:S03]  /*4ed0*/  HMMA.16816.F32.BF16 R144, R168.reuse, R184, R144 ;  /* 0x000000b8a890723c */ /* 0x040fe60000041890 */
[----:B------:R-:W-:Y:S01]  /*4ee0*/  IMAD.WIDE.U32 R18, R5, -0x326172a9, RZ ;  /* 0xcd9e8d5705127825 */ /* 0x000fe200078e00ff */
[----:B------:R2:W-:Y:S01]  /*4ef0*/  MUFU.EX2 R228, R3 ;  /* 0x0000000300e47308 */ /* 0x0005e20000000800 */
[----:B------:R-:W-:Y:S01]  /*4f00*/  LOP3.LUT R4, R7, UR27, R24, 0x96, !PT ;  /* 0x0000001b07047c12 */ /* 0x000fe2000f8e9618 */
[C---:B------:R-:W-:Y:S06]  /*4f10*/  HMMA.16816.F32.BF16 R36, R168.reuse, R32, R36 ;  /* 0x00000020a824723c */ /* 0x040fec0000041824 */
        /* <DEDUP_REMOVED lines=60> */
[----:B--2---:R-:W-:Y:S01]  /*52e0*/  F2FP.BF16.F32.PACK_AB R15, R208, R211 ;  /* 0x000000d3d00f723e */ /* 0x004fe200000010ff */
[----:B------:R1:W-:Y:S01]  /*52f0*/  MUFU.EX2 R19, R2 ;  /* 0x0000000200137308 */ /* 0x0003e20000000800 */
[----:B------:R-:W-:-:S02]  /*5300*/  LOP3.LUT R4, R4, R5, RZ, 0xc0, !PT ;  /* 0x0000000504047212 */ /* 0x000fc400078ec0ff */
[----:B------:R-:W-:Y:S01]  /*5310*/  LOP3.LUT R5, R8, R15, RZ, 0xc0, !PT ;  /* 0x0000000f08057212 */ /* 0x000fe200078ec0ff */
[----:B------:R-:W-:Y:S01]  /*5320*/  FFMA.FTZ R15, R205, UR32, -R0 ;  /* 0x00000020cd0f7c23 */ /* 0x000fe20008010800 */
[----:B------:R-:W-:Y:S01]  /*5330*/  LOP3.LUT R3, R21, UR31, R18, 0x96, !PT ;  /* 0x0000001f15037c12 */ /* 0x000fe2000f8e9612 */
[----:B------:R-:W-:-:S04]  /*5340*/  FFMA.FTZ R8, R131, UR32, -R0 ;  /* 0x0000002083087c23 */ /* 0x000fc80008010800 */
        /* <DEDUP_REMOVED lines=88> */
[----:B------:R-:W-:Y:S01]  /*58d0*/  FADD.FTZ R250, R8, R0 ;  /* 0x0000000008fa7221 */ /* 0x000fe20000010000 */
[C---:B------:R-:W-:Y:S04]  /*58e0*/  HMMA.16816.F32.BF16 R72, R128.reuse, R176, R72 ;  /* 0x000000b08048723c */ /* 0x040fe80000041848 */
[----:B------:R1:W-:Y:S02]  /*58f0*/  STL [R1+0x8], R250 ;  /* 0x000008fa01007387 */ /* 0x0003e40000100800 */
[C---:B------:R-:W-:Y:S02]  /*5900*/  HMMA.16816.F32.BF16 R88, R128.reuse, R180, R88 ;  /* 0x000000b48058723c */ /* 0x040fe40000041858 */
[----:B------:R1:W-:Y:S04]  /*5910*/  STL [R1+0xc], R251 ;  /* 0x00000cfb01007387 */ /* 0x0003e80000100800 */
        /* <DEDUP_REMOVED lines=12> */
[----:B-1----:R-:W-:-:S15]  /*59e0*/  @!P0 BRA `(.L_x_1271) ;  /* 0x000000e800108947 */ /* 0x002fde0003800000 */
[----:B------:R-:W2:Y:S01]  /*59f0*/  LDL.64 R6, [R1+0x18] ;  /* 0x0000180001067983 */ /* 0x000ea20000100a00 */
[----:B------:R-:W-:Y:S01]  /*5a00*/  ULDC UR4, c[0x0][0x2d0] ;  /* 0x0000b40000047ab9 */ /* 0x000fe20000000800 */
[----:B------:R-:W-:-:S04]  /*5a10*/  DEPBAR.LE SB0, 0x0 ;  /* 0x000080000000791a */ /* 0x000fc80000000000 */
[----:B------:R-:W3:Y:S04]  /*5a20*/  LDL R132, [R1+0x10] ;  /* 0x0000100001847983 */ /* 0x000ee80000100800 */
[----:B------:R-:W4:Y:S01]  /*5a30*/  LDL.64 R206, [R1+0x38] ;  /* 0x0000380001ce7983 */ /* 0x000f220000100a00 */
[----:B------:R-:W-:Y:S02]  /*5a40*/  UIADD3 UR37, UR17, -0x2, URZ ;  /* 0xfffffffe11257890 */ /* 0x000fe4000fffe03f */
[----:B------:R-:W-:Y:S02]  /*5a50*/  UISETP.GE.AND UP0, UPT, UR17, 0x3, UPT ;  /* 0x000000031100788c */ /* 0x000fe4000bf06270 */
[----:B------:R-:W-:Y:S02]  /*5a60*/  USHF.R.S32.HI UR10, URZ, 0x1f, UR37 ;  /* 0x0000001f3f0a7899 */ /* 0x000fe40008011425 */
[----:B------:R-:W-:Y:S01]  /*5a70*/  IMAD.U32 R2, RZ, RZ, UR37 ;  /* 0x00000025ff027e24 */ /* 0x000fe2000f8e00ff */
[----:B------:R-:W-:Y:S01]  /*5a80*/  BAR.SYNC.DEFER_BLOCKING 0x0 ;  /* 0x0000000000007b1d */ /* 0x000fe20000010000 */
[----:B--2---:R-:W-:-:S02]  /*5a90*/  ISETP.GE.AND P3, PT, R6, UR4, PT ;  /* 0x0000000406007c0c */ /* 0x004fc4000bf66270 */
[----:B---3--:R-:W-:Y:S01]  /*5aa0*/  ISETP.GE.AND P2, PT, R132, UR4, PT ;  /* 0x0000000484007c0c */ /* 0x008fe2000bf46270 */
[----:B------:R-:W-:Y:S02]  /*5ab0*/  UIMAD UR4, UR12, UR37, URZ ;  /* 0x000000250c0472a4 */ /* 0x000fe4000f8e023f */
[----:B------:R-:W1:Y:S01]  /*5ac0*/  S2R R132, SR_TID.X ;  /* 0x0000000000847919 */ /* 0x000e620000002100 */
[----:B----4-:R-:W-:Y:S01]  /*5ad0*/  IMAD.WIDE.U32 R2, R2, UR13, R206 ;  /* 0x0000000d02027c25 */ /* 0x010fe2000f8e00ce */
[----:B------:R-:W-:-:S06]  /*5ae0*/  UIMAD UR4, UR10, UR13, UR4 ;  /* 0x0000000d0a0472a4 */ /* 0x000fcc000f8e0204 */
[----:B------:R-:W2:Y:S01]  /*5af0*/  @!P3 LDC.64 R16, c[0x0][0x220] ;  /* 0x00008800ff10bb82 */ /* 0x000ea20000000a00 */
[----:B------:R-:W-:Y:S01]  /*5b00*/  @P3 STS.128 [R227+0xa000], RZ ;  /* 0x00a000ffe3003388 */ /* 0x000fe20000000c00 */
[----:B------:R-:W-:Y:S01]  /*5b10*/  IADD3 R0, P0, R2, UR19, RZ ;  /* 0x0000001302007c10 */ /* 0x000fe2000ff1e0ff */
[----:B------:R-:W-:-:S05]  /*5b20*/  VIADD R3, R3, UR4 ;  /* 0x0000000403037c36 */ /* 0x000fca0008000000 */
[----:B------:R-:W3:Y:S01]  /*5b30*/  @!P2 LDC.64 R6, c[0x0][0x220] ;  /* 0x00008800ff06ab82 */ /* 0x000ee20000000a00 */
[----:B------:R-:W-:-:S07]  /*5b40*/  IADD3.X R5, R3, UR18, RZ, P0, !PT ;  /* 0x0000001203057c10 */ /* 0x000fce00087fe4ff */
[----:B------:R-:W4:Y:S08]  /*5b50*/  @!P3 LDC.64 R14, c[0x0][0x220] ;  /* 0x00008800ff0ebb82 */ /* 0x000f300000000a00 */
[----:B------:R-:W5:Y:S01]  /*5b60*/  @!P2 LDC.64 R18, c[0x0][0x220] ;  /* 0x00008800ff12ab82 */ /* 0x000f620000000a00 */
[----:B--2---:R-:W-:Y:S01]  /*5b70*/  @!P3 LEA R16, P5, R2, R16, 0x1 ;  /* 0x000000100210b211 */ /* 0x004fe200078a08ff */
[----:B-1----:R-:W-:-:S03]  /*5b80*/  IMAD.SHL.U32 R132, R132, 0x2, RZ ;  /* 0x0000000284847824 */ /* 0x002fc600078e00ff */
[C---:B------:R-:W-:Y:S02]  /*5b90*/  @!P3 LEA.HI.X R17, R2.reuse, R17, R3, 0x1, P5 ;  /* 0x000000110211b211 */ /* 0x040fe400028f0c03 */
[----:B---3--:R-:W-:-:S03]  /*5ba0*/  @!P2 LEA R6, P1, R2, R6, 0x1 ;  /* 0x000000060206a211 */ /* 0x008fc600078208ff */
[----:B------:R-:W-:Y:S01]  /*5bb0*/  @!PT LDS RZ, [RZ] ;  /* 0x00000000fffff984 */ /* 0x000fe20000000800 */
[----:B------:R-:W-:Y:S01]  /*5bc0*/  @!PT LDS RZ, [RZ] ;  /* 0x00000000fffff984 */ /* 0x000fe20000000800 */
[----:B------:R-:W-:Y:S01]  /*5bd0*/  @!PT LDS RZ, [RZ] ;  /* 0x00000000fffff984 */ /* 0x000fe20000000800 */
[----:B------:R1:W-:Y:S01]  /*5be0*/  @!P3 LDGSTS.E.BYPASS.LTC128B.128 [R227+0xa000], desc[UR20][R16.64] ;  /* 0x0a00000010e3bfae */ /* 0x0003e2000b901d54 */
[----:B------:R-:W-:Y:S02]  /*5bf0*/  LOP3.LUT R132, R132, 0x6, RZ, 0xc0, !PT ;  /* 0x0000000684847812 */ /* 0x000fe400078ec0ff */
[----:B------:R-:W-:Y:S01]  /*5c00*/  @!P2 LEA.HI.X R7, R2, R7, R3, 0x1, P1 ;  /* 0x000000070207a211 */ /* 0x000fe200008f0c03 */
[----:B------:R-:W-:Y:S01]  /*5c10*/  @P2 STS.128 [R227+0xb000], RZ ;  /* 0x00b000ffe3002388 */ /* 0x000fe20000000c00 */
[----:B----4-:R-:W-:-:S03]  /*5c20*/  @!P3 LEA R14, P4, R0, R14, 0x1 ;  /* 0x0000000e000eb211 */ /* 0x010fc600078808ff */
[----:B------:R-:W-:Y:S01]  /*5c30*/  @!PT LDS RZ, [RZ] ;  /* 0x00000000fffff984 */ /* 0x000fe20000000800 */
[----:B------:R-:W-:Y:S01]  /*5c40*/  @!PT LDS RZ, [RZ] ;  /* 0x00000000fffff984 */ /* 0x000fe20000000800 */
[----:B------:R-:W-:Y:S01]  /*5c50*/  @!PT LDS RZ, [RZ] ;  /* 0x00000000fffff984 */ /* 0x000fe20000000800 */
[----:B------:R-:W-:Y:S01]  /*5c60*/  @!P2 LDGSTS.E.BYPASS.LTC128B.128 [R227+0xb000], desc[UR20][R6.64+0x80] ;  /* 0x0b00008006e3afae */ /* 0x000fe2000b901d54 */
[----:B------:R-:W-:-:S03]  /*5c70*/  @!P3 LEA.HI.X R15, R0, R15, R5, 0x1, P4 ;  /* 0x0000000f000fb211 */ /* 0x000fc600020f0c05 */
[----:B------:R-:W-:Y:S01]  /*5c80*/  @P3 STS.128 [R227+0xa800], RZ ;  /* 0x00a800ffe3003388 */ /* 0x000fe20000000c00 */
[----:B-----5:R-:W-:-:S03]  /*5c90*/  @!P2 LEA R4, P0, R0, R18, 0x1 ;  /* 0x000000120004a211 */ /* 0x020fc600078008ff */
[----:B------:R-:W-:Y:S01]  /*5ca0*/  @!PT LDS RZ, [RZ] ;  /* 0x00000000fffff984 */ /* 0x000fe20000000800 */
[----:B------:R-:W-:Y:S01]  /*5cb0*/  @!PT LDS RZ, [RZ] ;  /* 0x00000000fffff984 */ /* 0x000fe20000000800 */
[----:B------:R-:W-:Y:S01]  /*5cc0*/  @!PT LDS RZ, [RZ] ;  /* 0x00000000fffff984 */ /* 0x000fe20000000800 */
[----:B------:R-:W-:Y:S01]  /*5cd0*/  @!P3 LDGSTS.E.BYPASS.LTC128B.128 [R227+0xa800], desc[UR20][R14.64] ;  /* 0x0a8000000ee3bfae */ /* 0x000fe2000b901d54 */
[----:B------:R-:W-:Y:S01]  /*5ce0*/  @!P2 LEA.HI.X R5, R0, R19, R5, 0x1, P0 ;  /* 0x000000130005a211 */ /* 0x000fe200000f0c05 */
[----:B------:R-:W-:Y:S02]  /*5cf0*/  IMAD.U32 R0, RZ, RZ, UR37 ;  /* 0x00000025ff007e24 */ /* 0x000fe4000f8e00ff */
[----:B------:R-:W-:Y:S02]  /*5d00*/  @P2 STS.128 [R227+0xb800], RZ ;  /* 0x00b800ffe3002388 */ /* 0x000fe40000000c00 */
[----:B------:R-:W-:Y:S02]  /*5d10*/  IMAD R0, R0, 0x20, R132 ;  /* 0x0000002000007824 */ /* 0x000fe400078e0284 */
[----:B------:R-:W-:Y:S01]  /*5d20*/  @!PT LDS RZ, [RZ] ;  /* 0x00000000fffff984 */ /* 0x000fe20000000800 */
[----:B------:R-:W-:Y:S01]  /*5d30*/  @!PT LDS RZ, [RZ] ;  /* 0x00000000fffff984 */ /* 0x000fe20000000800 */
[----:B------:R-:W-:Y:S01]  /*5d40*/  @!PT LDS RZ, [RZ] ;  /* 0x00000000fffff984 */ /* 0x000fe20000000800 */
[----:B------:R2:W-:Y:S02]  /*5d50*/  @!P2 LDGSTS.E.BYPASS.LTC128B.128 [R227+0xb800], desc[UR20][R4.64+0x80] ;  /* 0x0b80008004e3afae */ /* 0x0005e4000b901d54 */
[----:B------:R-:W-:-:S02]  /*5d60*/  VIADD R3, R0, 0x1 ;  /* 0x0000000100037836 */ /* 0x000fc40000000000 */
[----:B------:R-:W-:Y:S01]  /*5d70*/  LDSM.16.M88.4 R172, [R212+0x8000] ;  /* 0x00800000d4ac783b */ /* 0x000fe20000000200 */
[----:B------:R-:W-:-:S03]  /*5d80*/  VIADD R2, R0, 0x8 ;  /* 0x0000000800027836 */ /* 0x000fc60000000000 */
[----:B-1----:R-:W1:Y:S01]  /*5d90*/  LDSM.16.M88.4 R16, [R214+0x2000] ;  /* 0x00200000d610783b */ /* 0x002e620000000200 */
[C---:B------:R-:W-:Y:S02]  /*5da0*/  ISETP.GE.AND P4, PT, R3.reuse, R10, PT ;  /* 0x0000000a0300720c */ /* 0x040fe40003f86270 */
[C---:B------:R-:W-:Y:S01]  /*5db0*/  ISETP.GE.AND P1, PT, R3.reuse, R9, PT ;  /* 0x000000090300720c */ /* 0x040fe20003f26270 */
[----:B------:R-:W3:Y:S01]  /*5dc0*/  LDSM.16.M88.4 R20, [R214] ;  /* 0x00000000d614783b */ /* 0x000ee20000000200 */
[C---:B------:R-:W-:Y:S02]  /*5dd0*/  ISETP.GE.AND P0, PT, R3.reuse, R12, PT ;  /* 0x0000000c0300720c */ /* 0x040fe40003f06270 */
[----:B------:R-:W-:Y:S01]  /*5de0*/  ISETP.GE.AND P6, PT, R3, R11, PT ;  /* 0x0000000b0300720c */ /* 0x000fe20003fc6270 */
[----:B------:R-:W4:Y:S01]  /*5df0*/  LDSM.16.M88.4 R32, [R212+0x8800] ;  /* 0x00880000d420783b */ /* 0x000f220000000200 */
[----:B------:R-:W-:-:S03]  /*5e00*/  ISETP.GE.AND P5, PT, R2, R10, PT ;  /* 0x0000000a0200720c */ /* 0x000fc60003fa6270 */
[----:B------:R-:W-:Y:S04]  /*5e10*/  LDSM.16.M88.4 R176, [R223] ;  /* 0x00000000dfb0783b */ /* 0x000fe80000000200 */
[----:B------:R-:W-:Y:S04]  /*5e20*/  LDSM.16.M88.4 R28, [R216] ;  /* 0x00000000d81c783b */ /* 0x000fe80000000200 */
[----:B--2---:R-:W2:Y:S04]  /*5e30*/  LDSM.16.M88.4 R4, [R216+0x2000] ;  /* 0x00200000d804783b */ /* 0x004ea80000000200 */
[----:B------:R-:W5:Y:S04]  /*5e40*/  LDSM.16.M88.4 R180, [R226] ;  /* 0x00000000e2b4783b */ /* 0x000f680000000200 */
[----:B------:R-:W-:Y:S04]  /*5e50*/  LDSM.16.M88.4 R184, [R220+0x8000] ;  /* 0x00800000dcb8783b */ /* 0x000fe80000000200 */
[----:B------:R-:W-:Y:S04]  /*5e60*/  LDSM.16.M88.4 R24, [R222+0x2000] ;  /* 0x00200000de18783b */ /* 0x000fe80000000200 */
[----:B------:R-:W0:Y:S01]  /*5e70*/  LDGDEPBAR ;  /* 0x00000000000079af */ /* 0x000e220000000000 */
[----:B-1----:R-:W-:Y:S06]  /*5e80*/  HMMA.16816.F32.BF16 R196, R16, R174, RZ ;  /* 0x000000ae10c4723c */ /* 0x002fec00000418ff */
[----:B---3--:R-:W-:Y:S06]  /*5e90*/  HMMA.16816.F32.BF16 R204, R20, R172, RZ ;  /* 0x000000ac14cc723c */ /* 0x008fec00000418ff */
[C---:B----4-:R-:W-:Y:S06]  /*5ea0*/  HMMA.16816.F32.BF16 R192, R16.reuse, R32, RZ ;  /* 0x0000002010c0723c */ /* 0x050fec00000418ff */
[----:B------:R-:W-:Y:S06]  /*5eb0*/  HMMA.16816.F32.BF16 R200, R16, R172, RZ ;  /* 0x000000ac10c8723c */ /* 0x000fec00000418ff */
[C---:B------:R-:W-:Y:S06]  /*5ec0*/  HMMA.16816.F32.BF16 R188, R20.reuse, R32, RZ ;  /* 0x0000002014bc723c */ /* 0x040fec00000418ff */
[----:B------:R-:W-:Y:S06]  /*5ed0*/  HMMA.16816.F32.BF16 R172, R20, R174, RZ ;  /* 0x000000ae14ac723c */ /* 0x000fec00000418ff */
[-C--:B------:R-:W-:Y:S06]  /*5ee0*/  HMMA.16816.F32.BF16 R16, R16, R34.reuse, RZ ;  /* 0x000000221010723c */ /* 0x080fec00000418ff */
[----:B------:R-:W-:Y:S01]  /*5ef0*/  HMMA.16816.F32.BF16 R208, R20, R34, RZ ;  /* 0x0000002214d0723c */ /* 0x000fe200000418ff */
[----:B------:R-:W1:Y:S04]  /*5f00*/  LDSM.16.M88.4 R20, [R222] ;  /* 0x00000000de14783b */ /* 0x000e680000000200 */
[----:B------:R-:W3:Y:S01]  /*5f10*/  LDSM.16.M88.4 R32, [R220+0x8800] ;  /* 0x00880000dc20783b */ /* 0x000ee20000000200 */
[----:B--2---:R-:W-:Y:S06]  /*5f20*/  HMMA.16816.F32.BF16 R228, R4, R178, R196 ;  /* 0x000000b204e4723c */ /* 0x004fec00000418c4 */
[----:B------:R-:W-:Y:S06]  /*5f30*/  HMMA.16816.F32.BF16 R196, R28, R176, R204 ;  /* 0x000000b01cc4723c */ /* 0x000fec00000418cc */
[-C--:B-----5:R-:W-:Y:S06]  /*5f40*/  HMMA.16816.F32.BF16 R236, R4, R180.reuse, R192 ;  /* 0x000000b404ec723c */ /* 0x0a0fec00000418c0 */
[----:B------:R-:W-:Y:S06]  /*5f50*/  HMMA.16816.F32.BF16 R192, R28, R180, R188 ;  /* 0x000000b41cc0723c */ /* 0x000fec00000418bc */
[----:B------:R-:W-:Y:S06]  /*5f60*/  HMMA.16816.F32.BF16 R232, R4, R176, R200 ;  /* 0x000000b004e8723c */ /* 0x000fec00000418c8 */
[----:B------:R-:W-:Y:S01]  /*5f70*/  HMMA.16816.F32.BF16 R188, R28, R178, R172 ;  /* 0x000000b21cbc723c */ /* 0x000fe200000418ac */
[----:B------:R-:W-:Y:S04]  /*5f80*/  LDSM.16.M88.4 R176, [R219] ;  /* 0x00000000dbb0783b */ /* 0x000fe80000000200 */
[----:B------:R-:W-:Y:S01]  /*5f90*/  LDSM.16.M88.4 R172, [R219+0x800] ;  /* 0x00080000dbac783b */ /* 0x000fe20000000200 */
[-C--:B------:R-:W-:Y:S03]  /*5fa0*/  HMMA.16816.F32.BF16 R200, R4, R182.reuse, R16 ;  /* 0x000000b604c8723c */ /* 0x080fe60000041810 */
[----:B------:R-:W2:Y:S03]  /*5fb0*/  LDSM.16.M88.4 R16, [R221] ;  /* 0x00000000dd10783b */ /* 0x000ea60000000200 */
[----:B------:R-:W-:Y:S01]  /*5fc0*/  HMMA.16816.F32.BF16 R28, R28, R182, R208 ;  /* 0x000000b61c1c723c */ /* 0x000fe200000418d0 */
[----:B------:R-:W4:Y:S04]  /*5fd0*/  LDSM.16.M88.4 R4, [R221+0x2000] ;  /* 0x00200000dd04783b */ /* 0x000f280000000200 */
[----:B------:R-:W-:Y:S01]  /*5fe0*/  LDSM.16.M88.4 R180, [R212+0x9800] ;  /* 0x00980000d4b4783b */ /* 0x000fe20000000200 */
[-C--:B-1----:R-:W-:Y:S06]  /*5ff0*/  HMMA.16816.F32.BF16 R196, R20, R184.reuse, R196 ;  /* 0x000000b814c4723c */ /* 0x082fec00000418c4 */
[C---:B------:R-:W-:Y:S06]  /*6000*/  HMMA.16816.F32.BF16 R204, R24.reuse, R184, R232 ;  /* 0x000000b818cc723c */ /* 0x040fec00000418e8 */
[-C--:B------:R-:W-:Y:S06]  /*6010*/  HMMA.16816.F32.BF16 R228, R24, R186.reuse, R228 ;  /* 0x000000ba18e4723c */ /* 0x080fec00000418e4 */
[----:B------:R-:W-:Y:S06]  /*6020*/  HMMA.16816.F32.BF16 R188, R20, R186, R188 ;  /* 0x000000ba14bc723c */ /* 0x000fec00000418bc */
[C---:B---3--:R-:W-:Y:S06]  /*6030*/  HMMA.16816.F32.BF16 R208, R24.reuse, R32, R236 ;  /* 0x0000002018d0723c */ /* 0x048fec00000418ec */
[----:B------:R-:W-:Y:S01]  /*6040*/  HMMA.16816.F32.BF16 R200, R24, R34, R200 ;  /* 0x0000002218c8723c */ /* 0x000fe200000418c8 */
[----:B------:R-:W-:Y:S05]  /*6050*/  LDSM.16.M88.4 R24, [R214+0x4000] ;  /* 0x00400000d618783b */ /* 0x000fea0000000200 */
[C---:B------:R-:W-:Y:S06]  /*6060*/  HMMA.16816.F32.BF16 R184, R20.reuse, R32, R192 ;  /* 0x0000002014b8723c */ /* 0x040fec00000418c0 */
[----:B------:R-:W-:Y:S01]  /*6070*/  HMMA.16816.F32.BF16 R32, R20, R34, R28 ;  /* 0x000000221420723c */ /* 0x000fe2000004181c */
[----:B------:R-:W1:Y:S04]  /*6080*/  LDSM.16.M88.4 R28, [R212+0x9000] ;  /* 0x00900000d41c783b */ /* 0x000e680000000200 */
[----:B------:R-:W3:Y:S01]  /*6090*/  LDSM.16.M88.4 R20, [R214+0x6000] ;  /* 0x00600000d614783b */ /* 0x000ee20000000200 */
[-C--:B--2---:R-:W-:Y:S06]  /*60a0*/  HMMA.16816.F32.BF16 R196, R16, R176.reuse, R196 ;  /* 0x000000b010c4723c */ /* 0x084fec00000418c4 */
[C---:B----4-:R-:W-:Y:S06]  /*60b0*/  HMMA.16816.F32.BF16 R204, R4.reuse, R176, R204 ;  /* 0x000000b004cc723c */ /* 0x050fec00000418cc */
        /* <DEDUP_REMOVED lines=8> */
[----:B------:R-:W-:Y:S04]  /*6140*/  LDSM.16.M88.4 R32, [R225] ;  /* 0x00000000e120783b */ /* 0x000fe80000000200 */
[----:B------:R-:W2:Y:S01]  /*6150*/  LDSM.16.M88.4 R16, [R216+0x4000] ;  /* 0x00400000d810783b */ /* 0x000ea20000000200 */
[-C--:B-1----:R-:W-:Y:S03]  /*6160*/  HMMA.16816.F32.BF16 R196, R24, R28.reuse, R196 ;  /* 0x0000001c18c4723c */ /* 0x082fe600000418c4 */
[----:B------:R-:W1:Y:S03]  /*6170*/  LDSM.16.M88.4 R172, [R224] ;  /* 0x00000000e0ac783b */ /* 0x000e660000000200 */
[C---:B---3--:R-:W-:Y:S06]  /*6180*/  HMMA.16816.F32.BF16 R204, R20.reuse, R28, R204 ;  /* 0x0000001c14cc723c */ /* 0x048fec00000418cc */
[C---:B------:R-:W-:Y:S06]  /*6190*/  HMMA.16816.F32.BF16 R228, R20.reuse, R30, R228 ;  /* 0x0000001e14e4723c */ /* 0x040fec00000418e4 */
[C---:B------:R-:W-:Y:S06]  /*61a0*/  HMMA.16816.F32.BF16 R208, R20.reuse, R180, R208 ;  /* 0x000000b414d0723c */ /* 0x040fec00000418d0 */
[----:B------:R-:W-:Y:S01]  /*61b0*/  HMMA.16816.F32.BF16 R200, R20, R182, R200 ;  /* 0x000000b614c8723c */ /* 0x000fe200000418c8 */
[----:B------:R-:W-:Y:S05]  /*61c0*/  LDSM.16.M88.4 R20, [R222+0x6000] ;  /* 0x00600000de14783b */ /* 0x000fea0000000200 */
[C---:B------:R-:W-:Y:S01]  /*61d0*/  HMMA.16816.F32.BF16 R192, R24.reuse, R30, R192 ;  /* 0x0000001e18c0723c */ /* 0x040fe200000418c0 */
[----:B------:R-:W3:Y:S05]  /*61e0*/  LDSM.16.M88.4 R28, [R222+0x4000] ;  /* 0x00400000de1c783b */ /* 0x000eea0000000200 */
[C---:B------:R-:W-:Y:S06]  /*61f0*/  HMMA.16816.F32.BF16 R184, R24.reuse, R180, R184 ;  /* 0x000000b418b8723c */ /* 0x040fec00000418b8 */
[----:B------:R-:W-:Y:S01]  /*6200*/  HMMA.16816.F32.BF16 R188, R24, R182, R188 ;  /* 0x000000b618bc723c */ /* 0x000fe200000418bc */
[----:B------:R-:W-:Y:S05]  /*6210*/  LDSM.16.M88.4 R24, [R221+0x4000] ;  /* 0x00400000dd18783b */ /* 0x000fea0000000200 */
[-C--:B--2---:R-:W-:Y:S06]  /*6220*/  HMMA.16816.F32.BF16 R180, R16, R32.reuse, R196 ;  /* 0x0000002010b4723c */ /* 0x084fec00000418c4 */
[C---:B------:R-:W-:Y:S06]  /*6230*/  HMMA.16816.F32.BF16 R204, R4.reuse, R32, R204 ;  /* 0x0000002004cc723c */ /* 0x040fec00000418cc */
[C---:B------:R-:W-:Y:S06]  /*6240*/  HMMA.16816.F32.BF16 R232, R4.reuse, R34, R228 ;  /* 0x0000002204e8723c */ /* 0x040fec00000418e4 */
[C---:B-1----:R-:W-:Y:S06]  /*6250*/  HMMA.16816.F32.BF16 R236, R4.reuse, R172, R208 ;  /* 0x000000ac04ec723c */ /* 0x042fec00000418d0 */
[----:B------:R-:W-:Y:S01]  /*6260*/  HMMA.16816.F32.BF16 R228, R4, R174, R200 ;  /* 0x000000ae04e4723c */ /* 0x000fe200000418c8 */
[----:B------:R-:W1:Y:S05]  /*6270*/  LDSM.16.M88.4 R4, [R219+0x1000] ;  /* 0x00100000db04783b */ /* 0x000e6a0000000200 */
[C---:B------:R-:W-:Y:S01]  /*6280*/  HMMA.16816.F32.BF16 R192, R16.reuse, R34, R192 ;  /* 0x0000002210c0723c */ /* 0x040fe200000418c0 */
[----:B------:R-:W2:Y:S05]  /*6290*/  LDSM.16.M88.4 R32, [R220+0x9800] ;  /* 0x00980000dc20783b */ /* 0x000eaa0000000200 */
[C---:B------:R-:W-:Y:S06]  /*62a0*/  HMMA.16816.F32.BF16 R196, R16.reuse, R172, R184 ;  /* 0x000000ac10c4723c */ /* 0x040fec00000418b8 */
[----:B------:R-:W-:Y:S01]  /*62b0*/  HMMA.16816.F32.BF16 R208, R16, R174, R188 ;  /* 0x000000ae10d0723c */ /* 0x000fe200000418bc */
[----:B------:R-:W4:Y:S04]  /*62c0*/  LDSM.16.M88.4 R16, [R221+0x6000] ;  /* 0x00600000dd10783b */ /* 0x000f280000000200 */
[----:B------:R-:W5:Y:S01]  /*62d0*/  LDSM.16.M88.4 R172, [R219+0x1800] ;  /* 0x00180000dbac783b */ /* 0x000f620000000200 */
[----:B---3--:R-:W-:Y:S01]  /*62e0*/  HMMA.16816.F32.BF16 R184, R28, R176, R180 ;  /* 0x000000b01cb8723c */ /* 0x008fe200000418b4 */
[----:B------:R-:W-:-:S05]  /*62f0*/  DEPBAR.LE SB0, 0x0 ;  /* 0x000080000000791a */ /* 0x000fca0000000000 */
[----:B------:R-:W-:Y:S06]  /*6300*/  HMMA.16816.F32.BF16 R180, R20, R176, R204 ;  /* 0x000000b014b4723c */ /* 0x000fec00000418cc */
[-C--:B------:R-:W-:Y:S06]  /*6310*/  HMMA.16816.F32.BF16 R188, R28, R178.reuse, R192 ;  /* 0x000000b21cbc723c */ /* 0x080fec00000418c0 */
[----:B------:R-:W-:Y:S06]  /*6320*/  HMMA.16816.F32.BF16 R176, R20, R178, R232 ;  /* 0x000000b214b0723c */ /* 0x000fec00000418e8 */
[----:B-1----:R-:W-:Y:S06]  /*6330*/  HMMA.16816.F32.BF16 R232, R24, R4, R184 ;  /* 0x0000000418e8723c */ /* 0x002fec00000418b8 */
[----:B--2---:R-:W-:Y:S06]  /*6340*/  HMMA.16816.F32.BF16 R204, R20, R34, R228 ;  /* 0x0000002214cc723c */ /* 0x004fec00000418e4 */
[----:B----4-:R-:W-:Y:S06]  /*6350*/  HMMA.16816.F32.BF16 R228, R16, R4, R180 ;  /* 0x0000000410e4723c */ /* 0x010fec00000418b4 */
[----:B------:R-:W-:Y:S01]  /*6360*/  HMMA.16816.F32.BF16 R200, R20, R32, R236 ;  /* 0x0000002014c8723c */ /* 0x000fe200000418ec */
[----:B------:R-:W-:-:S05]  /*6370*/  I2FP.F32.S32 R4, R3 ;  /* 0x0000000300047245 */ /* 0x000fca0000201400 */
[----:B------:R-:W-:Y:S01]  /*6380*/  HMMA.16816.F32.BF16 R188, R24, R6, R188 ;  /* 0x0000000618bc723c */ /* 0x000fe200000418bc */
[C---:B------:R-:W-:Y:S01]  /*6390*/  FFMA.FTZ R5, R4.reuse, UR5, R233 ;  /* 0x0000000504057c23 */ /* 0x040fe200080100e9 */
[----:B------:R-:W-:-:S04]  /*63a0*/  FFMA.FTZ R3, R4, UR5, R235 ;  /* 0x0000000504037c23 */ /* 0x000fc800080100eb */
[----:B------:R-:W-:Y:S01]  /*63b0*/  HMMA.16816.F32.BF16 R20, R28, R32, R196 ;  /* 0x000000201c14723c */ /* 0x000fe200000418c4 */
[----:B------:R-:W-:Y:S02]  /*63c0*/  FSEL R132, R3, -INF , !P1 ;  /* 0xff80000003847808 */ /* 0x000fe40004800000 */
[----:B------:R-:W-:Y:S01]  /*63d0*/  I2FP.F32.S32 R3, R2 ;  /* 0x0000000200037245 */ /* 0x000fe20000201400 */
[----:B------:R-:W-:Y:S01]  /*63e0*/  BAR.SYNC.DEFER_BLOCKING 0x0 ;  /* 0x0000000000007b1d */ /* 0x000fe20000010000 */
[----:B------:R-:W-:Y:S01]  /*63f0*/  ISETP.GE.AND P1, PT, R2, R12, PT ;  /* 0x0000000c0200720c */ /* 0x000fe20003f26270 */
[----:B------:R-:W-:Y:S01]  /*6400*/  HMMA.16816.F32.BF16 R180, R16, R6, R176 ;  /* 0x0000000610b4723c */ /* 0x000fe200000418b0 */
[----:B------:R-:W-:Y:S01]  /*6410*/  FSEL R33, R5, -INF , !P4 ;  /* 0xff80000005217808 */ /* 0x000fe20006000000 */
[----:B------:R-:W-:Y:S01]  /*6420*/  FFMA.FTZ R5, R4, UR5, R229 ;  /* 0x0000000504057c23 */ /* 0x000fe200080100e5 */
[----:B------:R-:W-:-:S03]  /*6430*/  ISETP.GE.AND P4, PT, R2, R9, PT ;  /* 0x000000090200720c */ /* 0x000fc60003f86270 */
[----:B------:R-:W-:Y:S01]  /*6440*/  HMMA.16816.F32.BF16 R28, R28, R34, R208 ;  /* 0x000000221c1c723c */ /* 0x000fe200000418d0 */
[----:B------:R-:W-:Y:S01]  /*6450*/  FFMA.FTZ R6, R4, UR5, R231 ;  /* 0x0000000504067c23 */ /* 0x000fe200080100e7 */
[----:B------:R-:W-:Y:S02]  /*6460*/  FSEL R196, R5, -INF , !P0 ;  /* 0xff80000005c47808 */ /* 0x000fe40004000000 */
[----:B------:R-:W-:Y:S01]  /*6470*/  ISETP.GE.AND P0, PT, R2, R11, PT ;  /* 0x0000000b0200720c */ /* 0x000fe20003f06270 */
[----:B------:R-:W-:Y:S02]  /*6480*/  VIADD R2, R0, 0x9 ;  /* 0x0000000900027836 */ /* 0x000fe40000000000 */
[C---:B------:R-:W-:Y:S01]  /*6490*/  FFMA.FTZ R5, R3.reuse, UR5, R188 ;  /* 0x0000000503057c23 */ /* 0x040fe200080100bc */
[----:B-----5:R-:W-:Y:S01]  /*64a0*/  HMMA.16816.F32.BF16 R176, R16, R172, R200 ;  /* 0x000000ac10b0723c */ /* 0x020fe200000418c8 */
[----:B------:R-:W-:Y:S01]  /*64b0*/  FSEL R188, R6, -INF , !P6 ;  /* 0xff80000006bc7808 */ /* 0x000fe20007000000 */
[----:B------:R-:W-:Y:S01]  /*64c0*/  FFMA.FTZ R4, R3, UR5, R190 ;  /* 0x0000000503047c23 */ /* 0x000fe200080100be */
[----:B------:R-:W-:-:S02]  /*64d0*/  ISETP.GE.AND P6, PT, R2, R10, PT ;  /* 0x0000000a0200720c */ /* 0x000fc40003fc6270 */
[----:B------:R-:W-:Y:S01]  /*64e0*/  FSEL R32, R5, -INF , !P5 ;  /* 0xff80000005207808 */ /* 0x000fe20006800000 */
[----:B------:R-:W-:Y:S01]  /*64f0*/  HMMA.16816.F32.BF16 R192, R24, R172, R20 ;  /* 0x000000ac18c0723c */ /* 0x000fe20000041814 */
[----:B------:R-:W-:Y:S02]  /*6500*/  FSEL R35, R4, -INF , !P4 ;  /* 0xff80000004237808 */ /* 0x000fe40006000000 */
[----:B------:R-:W-:Y:S01]  /*6510*/  I2FP.F32.S32 R4, R2 ;  /* 0x0000000200047245 */ /* 0x000fe20000201400 */
[C---:B------:R-:W-:Y:S01]  /*6520*/  FFMA.FTZ R6, R3.reuse, UR5, R180 ;  /* 0x0000000503067c23 */ /* 0x040fe200080100b4 */
[C---:B------:R-:W-:Y:S01]  /*6530*/  ISETP.GE.AND P5, PT, R2.reuse, R9, PT ;  /* 0x000000090200720c */ /* 0x040fe20003fa6270 */
[-C--:B------:R-:W-:Y:S01]  /*6540*/  HMMA.16816.F32.BF16 R184, R16, R174.reuse, R204 ;  /* 0x000000ae10b8723c */ /* 0x080fe200000418cc */
[----:B------:R-:W-:Y:S01]  /*6550*/  ISETP.GE.AND P4, PT, R2, R12, PT ;  /* 0x0000000c0200720c */ /* 0x000fe20003f86270 */
[----:B------:R-:W-:Y:S01]  /*6560*/  FFMA.FTZ R5, R4, UR5, R189 ;  /* 0x0000000504057c23 */ /* 0x000fe200080100bd */
[----:B------:R-:W-:Y:S01]  /*6570*/  FSEL R173, R6, -INF , !P1 ;  /* 0xff80000006ad7808 */ /* 0x000fe20004800000 */
[----:B------:R-:W-:Y:S01]  /*6580*/  FFMA.FTZ R6, R3, UR5, R182 ;  /* 0x0000000503067c23 */ /* 0x000fe200080100b6 */
[----:B------:R-:W-:Y:S01]  /*6590*/  ISETP.GE.AND P1, PT, R2, R11, PT ;  /* 0x0000000b0200720c */ /* 0x000fe20003f26270 */
[----:B------:R-:W-:Y:S01]  /*65a0*/  FFMA.FTZ R3, R4, UR5, R191 ;  /* 0x0000000504037c23 */ /* 0x000fe200080100bf */
[----:B------:R-:W-:Y:S01]  /*65b0*/  VIADD R2, R0, 0x10 ;  /* 0x0000001000027836 */ /* 0x000fe20000000000 */
[----:B------:R-:W-:Y:S01]  /*65c0*/  FSEL R23, R5, -INF , !P6 ;  /* 0xff80000005177808 */ /* 0x000fe20007000000 */
[----:B------:R-:W-:Y:S01]  /*65d0*/  HMMA.16816.F32.BF16 R24, R24, R174, R28 ;  /* 0x000000ae1818723c */ /* 0x000fe2000004181c */
[----:B------:R-:W-:Y:S01]  /*65e0*/  FSEL R180, R6, -INF , !P0 ;  /* 0xff80000006b47808 */ /* 0x000fe20004000000 */
[C---:B------:R-:W-:Y:S01]  /*65f0*/  FFMA.FTZ R6, R4.reuse, UR5, R181 ;  /* 0x0000000504067c23 */ /* 0x040fe200080100b5 */
[----:B------:R-:W-:Y:S01]  /*6600*/  FSEL R34, R3, -INF , !P5 ;  /* 0xff80000003227808 */ /* 0x000fe20006800000 */
[----:B------:R-:W-:Y:S01]  /*6610*/  FFMA.FTZ R4, R4, UR5, R183 ;  /* 0x0000000504047c23 */ /* 0x000fe200080100b7 */
[----:B------:R-:W-:-:S02]  /*6620*/  ISETP.GE.AND P0, PT, R2, R10, PT ;  /* 0x0000000a0200720c */ /* 0x000fc40003f06270 */
[----:B------:R-:W-:Y:S02]  /*6630*/  FSEL R137, R6, -INF , !P4 ;  /* 0xff80000006897808 */ /* 0x000fe40006000000 */
[C---:B------:R-:W-:Y:S02]  /*6640*/  ISETP.GE.AND P6, PT, R2.reuse, R9, PT ;  /* 0x000000090200720c */ /* 0x040fe40003fc6270 */
[C---:B------:R-:W-:Y:S02]  /*6650*/  ISETP.GE.AND P5, PT, R2.reuse, R12, PT ;  /* 0x0000000c0200720c */ /* 0x040fe40003fa6270 */
[----:B------:R-:W-:Y:S02]  /*6660*/  I2FP.F32.S32 R3, R2 ;  /* 0x0000000200037245 */ /* 0x000fe40000201400 */
[----:B------:R-:W-:Y:S01]  /*6670*/  ISETP.GE.AND P4, PT, R2, R11, PT ;  /* 0x0000000b0200720c */ /* 0x000fe20003f86270 */
[----:B------:R-:W-:Y:S01]  /*6680*/  VIADD R2, R0, 0x11 ;  /* 0x0000001100027836 */ /* 0x000fe20000000000 */
[----:B------:R-:W-:Y:S01]  /*6690*/  FSEL R172, R4, -INF , !P1 ;  /* 0xff80000004ac7808 */ /* 0x000fe20004800000 */
[C---:B------:R-:W-:Y:S01]  /*66a0*/  FFMA.FTZ R5, R3.reuse, UR5, R192 ;  /* 0x0000000503057c23 */ /* 0x040fe200080100c0 */
        /* <DEDUP_REMOVED lines=13> */
[C---:B------:R-:W-:Y:S02]  /*6780*/  ISETP.GE.AND P6, PT, R2.reuse, R12, PT ;  /* 0x0000000c0200720c */ /* 0x040fe40003fc6270 */
[----:B------:R-:W-:Y:S01]  /*6790*/  ISETP.GE.AND P5, PT, R2, R11, PT ;  /* 0x0000000b0200720c */ /* 0x000fe20003fa6270 */
[----:B------:R-:W-:Y:S01]  /*67a0*/  VIADD R2, R0, 0x18 ;  /* 0x0000001800027836 */ /* 0x000fe20000000000 */
[----:B------:R-:W-:-:S02]  /*67b0*/  FSEL R195, R3, -INF , !P0 ;  /* 0xff80000003c37808 */ /* 0x000fc40004000000 */
[----:B------:R-:W-:Y:S02]  /*67c0*/  FSEL R235, R8, -INF , !P4 ;  /* 0xff80000008eb7808 */ /* 0x000fe40006000000 */
[----:B------:R-:W-:Y:S02]  /*67d0*/  I2FP.F32.S32 R3, R2 ;  /* 0x0000000200037245 */ /* 0x000fe40000201400 */
[----:B------:R-:W-:Y:S02]  /*67e0*/  FSEL R192, R5, -INF , !P1 ;  /* 0xff80000005c07808 */ /* 0x000fe40004800000 */
[----:B------:R-:W-:Y:S01]  /*67f0*/  FSEL R231, R6, -INF , !P6 ;  /* 0xff80000006e77808 */ /* 0x000fe20007000000 */
[C---:B------:R-:W-:Y:S01]  /*6800*/  FFMA.FTZ R5, R3.reuse, UR5, R184 ;  /* 0x0000000503057c23 */ /* 0x040fe200080100b8 */
[C---:B------:R-:W-:Y:S01]  /*6810*/  ISETP.GE.AND P4, PT, R2.reuse, R10, PT ;  /* 0x0000000a0200720c */ /* 0x040fe20003f86270 */
[C---:B------:R-:W-:Y:S01]  /*6820*/  FFMA.FTZ R7, R3.reuse, UR5, R24 ;  /* 0x0000000503077c23 */ /* 0x040fe20008010018 */
[C---:B------:R-:W-:Y:S01]  /*6830*/  ISETP.GE.AND P1, PT, R2.reuse, R9, PT ;  /* 0x000000090200720c */ /* 0x040fe20003f26270 */
[C---:B------:R-:W-:Y:S01]  /*6840*/  FFMA.FTZ R6, R3.reuse, UR5, R26 ;  /* 0x0000000503067c23 */ /* 0x040fe2000801001a */
[C---:B------:R-:W-:Y:S01]  /*6850*/  ISETP.GE.AND P0, PT, R2.reuse, R12, PT ;  /* 0x0000000c0200720c */ /* 0x040fe20003f06270 */
[----:B------:R-:W-:Y:S01]  /*6860*/  FFMA.FTZ R8, R3, UR5, R186 ;  /* 0x0000000503087c23 */ /* 0x000fe200080100ba */
[----:B------:R-:W-:-:S02]  /*6870*/  ISETP.GE.AND P6, PT, R2, R11, PT ;  /* 0x0000000b0200720c */ /* 0x000fc40003fc6270 */
[----:B------:R-:W-:Y:S02]  /*6880*/  I2FP.F32.S32 R2, R0 ;  /* 0x0000000000027245 */ /* 0x000fe40000201400 */
[----:B------:R-:W-:Y:S02]  /*6890*/  FSEL R229, R5, -INF , !P0 ;  /* 0xff80000005e57808 */ /* 0x000fe40004000000 */
[----:B------:R-:W-:Y:S01]  /*68a0*/  ISETP.GE.AND P0, PT, R0, R11, PT ;  /* 0x0000000b0000720c */ /* 0x000fe20003f06270 */
[C---:B------:R-:W-:Y:S01]  /*68b0*/  FFMA.FTZ R3, R2.reuse, UR5, R230 ;  /* 0x0000000502037c23 */ /* 0x040fe200080100e6 */
[----:B------:R-:W-:Y:S01]  /*68c0*/  FFMA.FTZ R13, R2, UR5, R232 ;  /* 0x00000005020d7c23 */ /* 0x000fe200080100e8 */
[----:B------:R-:W-:Y:S01]  /*68d0*/  FSEL R232, R4, -INF , !P5 ;  /* 0xff80000004e87808 */ /* 0x000fe20006800000 */
[C---:B------:R-:W-:Y:S01]  /*68e0*/  FFMA.FTZ R14, R2.reuse, UR5, R234 ;  /* 0x00000005020e7c23 */ /* 0x040fe200080100ea */
[----:B------:R-:W-:Y:S01]  /*68f0*/  FSEL R186, R7, -INF , !P4 ;  /* 0xff80000007ba7808 */ /* 0x000fe20006000000 */
[----:B------:R-:W-:Y:S01]  /*6900*/  FFMA.FTZ R4, R2, UR5, R228 ;  /* 0x0000000502047c23 */ /* 0x000fe200080100e4 */
[----:B------:R-:W-:-:S02]  /*6910*/  FSEL R193, R6, -INF , !P1 ;  /* 0xff80000006c17808 */ /* 0x000fc40004800000 */
[C---:B------:R-:W-:Y:S02]  /*6920*/  ISETP.GE.AND P5, PT, R0.reuse, R10, PT ;  /* 0x0000000a0000720c */ /* 0x040fe40003fa6270 */
[C---:B------:R-:W-:Y:S02]  /*6930*/  ISETP.GE.AND P4, PT, R0.reuse, R9, PT ;  /* 0x000000090000720c */ /* 0x040fe40003f86270 */
[C---:B------:R-:W-:Y:S01]  /*6940*/  ISETP.GE.AND P1, PT, R0.reuse, R12, PT ;  /* 0x0000000c0000720c */ /* 0x040fe20003f26270 */
[----:B------:R-:W-:Y:S01]  /*6950*/  VIADD R0, R0, 0x19 ;  /* 0x0000001900007836 */ /* 0x000fe20000000000 */
[----:B------:R-:W-:Y:S02]  /*6960*/  FSEL R24, R3, -INF , !P0 ;  /* 0xff80000003187808 */ /* 0x000fe40004000000 */
[----:B------:R-:W-:Y:S02]  /*6970*/  PLOP3.LUT P0, PT, PT, PT, UP0, 0x80, 0x0 ;  /* 0x000000000000781c */ /* 0x000fe40003f0f008 */
[----:B------:R-:W-:-:S02]  /*6980*/  I2FP.F32.S32 R2, R0 ;  /* 0x0000000000027245 */ /* 0x000fc40000201400 */
[----:B------:R-:W-:Y:S02]  /*6990*/  FSEL R230, R8, -INF , !P6 ;  /* 0xff80000008e67808 */ /* 0x000fe40007000000 */
[----:B------:R-:W-:Y:S01]  /*69a0*/  FSEL R13, R13, -INF , !P5 ;  /* 0xff8000000d0d7808 */ /* 0x000fe20006800000 */
[----:B------:R-:W-:Y:S01]  /*69b0*/  FFMA.FTZ R5, R2, UR5, R25 ;  /* 0x0000000502057c23 */ /* 0x000fe20008010019 */
[----:B------:R-:W-:Y:S02]  /*69c0*/  FSEL R17, R14, -INF , !P4 ;  /* 0xff8000000e117808 */ /* 0x000fe40006000000 */
[----:B------:R-:W-:Y:S01]  /*69d0*/  FSEL R20, R4, -INF , !P1 ;  /* 0xff80000004147808 */ /* 0x000fe20004800000 */
[----:B------:R-:W-:Y:S01]  /*69e0*/  FFMA.FTZ R4, R2, UR5, R27 ;  /* 0x0000000502047c23 */ /* 0x000fe2000801001b */
[C---:B------:R-:W-:Y:S02]  /*69f0*/  ISETP.GE.AND P6, PT, R0.reuse, R10, PT ;  /* 0x0000000a0000720c */ /* 0x040fe40003fc6270 */
[----:B------:R-:W-:-:S02]  /*6a00*/  ISETP.GE.AND P5, PT, R0, R9, PT ;  /* 0x000000090000720c */ /* 0x000fc40003fa6270 */
[C---:B------:R-:W-:Y:S02]  /*6a10*/  ISETP.GE.AND P4, PT, R0.reuse, R12, PT ;  /* 0x0000000c0000720c */ /* 0x040fe40003f86270 */
[----:B------:R-:W-:Y:S01]  /*6a20*/  ISETP.GE.AND P1, PT, R0, R11, PT ;  /* 0x0000000b0000720c */ /* 0x000fe20003f26270 */
[C---:B------:R-:W-:Y:S01]  /*6a30*/  FFMA.FTZ R0, R2.reuse, UR5, R185 ;  /* 0x0000000502007c23 */ /* 0x040fe200080100b9 */
[----:B------:R-:W-:Y:S01]  /*6a40*/  FFMA.FTZ R2, R2, UR5, R187 ;  /* 0x0000000502027c23 */ /* 0x000fe200080100bb */
[----:B------:R-:W-:Y:S02]  /*6a50*/  FSEL R181, R5, -INF , !P6 ;  /* 0xff80000005b57808 */ /* 0x000fe40007000000 */
[----:B------:R-:W-:Y:S02]  /*6a60*/  FSEL R187, R4, -INF , !P5 ;  /* 0xff80000004bb7808 */ /* 0x000fe40006800000 */
        /* <DEDUP_REMOVED lines=52> */
.L_x_1274:
[----:B------:R-:W-:Y:S05]  /*6db0*/  BSYNC B0 ;  /* 0x0000000000007941 */ /* 0x000fea0003800000 */
.L_x_1273:
[----:B------:R-:W0:Y:S02]  /*6dc0*/  LDGDEPBAR ;  /* 0x00000000000079af */ /* 0x000e240000000000 */
.L_x_1272:
[----:B-1----:R-:W3:Y:S04]  /*6dd0*/  LDL R14, [R1+0x14] ;  /* 0x00001400010e7983 */ /* 0x002ee80000100800 */
[----:B------:R-:W4:Y:S01]  /*6de0*/  LDL R22, [R1+0x30] ;  /* 0x0000300001167983 */ /* 0x000f220000100800 */
[----:B------:R-:W-:-:S04]  /*6df0*/  FMNMX.FTZ R0, R135, R13, !PT ;  /* 0x0000000d87007209 */ /* 0x000fc80007810000 */
[----:B------:R-:W-:-:S04]  /*6e00*/  FMNMX.FTZ R0, R33, R0, !PT ;  /* 0x0000000021007209 */ /* 0x000fc80007810000 */
[----:B------:R-:W-:-:S04]  /*6e10*/  FMNMX.FTZ R0, R32, R0, !PT ;  /* 0x0000000020007209 */ /* 0x000fc80007810000 */
[----:B------:R-:W-:-:S04]  /*6e20*/  FMNMX.FTZ R0, R23, R0, !PT ;  /* 0x0000000017007209 */ /* 0x000fc80007810000 */
[----:B------:R-:W-:-:S04]  /*6e30*/  FMNMX.FTZ R0, R194, R0, !PT ;  /* 0x00000000c2007209 */ /* 0x000fc80007810000 */
[----:B------:R-:W-:-:S04]  /*6e40*/  FMNMX.FTZ R0, R192, R0, !PT ;  /* 0x00000000c0007209 */ /* 0x000fc80007810000 */
[----:B------:R-:W-:-:S04]  /*6e50*/  FMNMX.FTZ R0, R186, R0, !PT ;  /* 0x00000000ba007209 */ /* 0x000fc80007810000 */
[----:B------:R-:W-:Y:S02]  /*6e60*/  FMNMX.FTZ R0, R181, R0, !PT ;  /* 0x00000000b5007209 */ /* 0x000fe40007810000 */
[----:B------:R-:W-:-:S03]  /*6e70*/  FMNMX.FTZ R3, R134, R17, !PT ;  /* 0x0000001186037209 */ /* 0x000fc60007810000 */
[----:B------:R-:W1:Y:S01]  /*6e80*/  SHFL.BFLY PT, R2, R0, 0x2, 0x1f ;  /* 0x0c401f0000027f89 */ /* 0x000e6200000e0000 */
[----:B------:R-:W-:-:S04]  /*6e90*/  FMNMX.FTZ R3, R132, R3, !PT ;  /* 0x0000000384037209 */ /* 0x000fc80007810000 */
[----:B------:R-:W-:-:S04]  /*6ea0*/  FMNMX.FTZ R3, R35, R3, !PT ;  /* 0x0000000323037209 */ /* 0x000fc80007810000 */
[----:B------:R-:W-:-:S04]  /*6eb0*/  FMNMX.FTZ R3, R34, R3, !PT ;  /* 0x0000000322037209 */ /* 0x000fc80007810000 */
[----:B------:R-:W-:-:S04]  /*6ec0*/  FMNMX.FTZ R3, R204, R3, !PT ;  /* 0x00000003cc037209 */ /* 0x000fc80007810000 */
[----:B------:R-:W-:Y:S02]  /*6ed0*/  FMNMX.FTZ R3, R195, R3, !PT ;  /* 0x00000003c3037209 */ /* 0x000fe40007810000 */
[----:B--2---:R-:W-:Y:S02]  /*6ee0*/  FMNMX.FTZ R4, R133, R20, !PT ;  /* 0x0000001485047209 */ /* 0x004fe40007810000 */
[----:B------:R-:W-:Y:S02]  /*6ef0*/  FMNMX.FTZ R3, R193, R3, !PT ;  /* 0x00000003c1037209 */ /* 0x000fe40007810000 */
[----:B-1----:R-:W-:Y:S02]  /*6f00*/  FMNMX.FTZ R2, R0, R2, !PT ;  /* 0x0000000200027209 */ /* 0x002fe40007810000 */
[----:B------:R-:W-:Y:S02]  /*6f10*/  FMNMX.FTZ R0, R196, R4, !PT ;  /* 0x00000004c4007209 */ /* 0x000fe40007810000 */
[----:B------:R-:W-:Y:S01]  /*6f20*/  FMNMX.FTZ R3, R187, R3, !PT ;  /* 0x00000003bb037209 */ /* 0x000fe20007810000 */
[----:B------:R-:W1:Y:S01]  /*6f30*/  SHFL.BFLY PT, R8, R2, 0x1, 0x1f ;  /* 0x0c201f0002087f89 */ /* 0x000e6200000e0000 */
[----:B------:R-:W-:-:S03]  /*6f40*/  FMNMX.FTZ R0, R173, R0, !PT ;  /* 0x00000000ad007209 */ /* 0x000fc60007810000 */
[----:B------:R-:W2:Y:S01]  /*6f50*/  SHFL.BFLY PT, R7, R3, 0x2, 0x1f ;  /* 0x0c401f0003077f89 */ /* 0x000ea200000e0000 */
[----:B------:R-:W-:-:S04]  /*6f60*/  FMNMX.FTZ R0, R137, R0, !PT ;  /* 0x0000000089007209 */ /* 0x000fc80007810000 */
[----:B------:R-:W-:-:S04]  /*6f70*/  FMNMX.FTZ R0, R233, R0, !PT ;  /* 0x00000000e9007209 */ /* 0x000fc80007810000 */
[----:B------:R-:W-:Y:S02]  /*6f80*/  FMNMX.FTZ R4, R231, R0, !PT ;  /* 0x00000000e7047209 */ /* 0x000fe40007810000 */
[----:B------:R-:W-:Y:S02]  /*6f90*/  FMNMX.FTZ R0, R136, R24, !PT ;  /* 0x0000001888007209 */ /* 0x000fe40007810000 */
[----:B------:R-:W-:Y:S02]  /*6fa0*/  MOV R6, UR22 ;  /* 0x0000001600067c02 */ /* 0x000fe40008000f00 */
[----:B------:R-:W-:Y:S02]  /*6fb0*/  MOV R15, 0x7054 ;  /* 0x00007054000f7802 */ /* 0x000fe40000000f00 */
[----:B------:R-:W-:Y:S02]  /*6fc0*/  FMNMX.FTZ R4, R229, R4, !PT ;  /* 0x00000004e5047209 */ /* 0x000fe40007810000 */
[----:B------:R-:W-:-:S02]  /*6fd0*/  FMNMX.FTZ R5, R188, R0, !PT ;  /* 0x00000000bc057209 */ /* 0x000fc40007810000 */
[----:B------:R-:W-:Y:S02]  /*6fe0*/  PRMT R0, R6, R15, UR22 ;  /* 0x0000001606007e16 */ /* 0x000fe4000800000f */
[----:B------:R-:W-:Y:S02]  /*6ff0*/  FMNMX.FTZ R6, R205, R4, !PT ;  /* 0x00000004cd067209 */ /* 0x000fe40007810000 */
[----:B------:R-:W-:Y:S02]  /*7000*/  FMNMX.FTZ R4, R180, R5, !PT ;  /* 0x00000005b4047209 */ /* 0x000fe40007810000 */
[----:B-1----:R-:W-:Y:S02]  /*7010*/  FMNMX.FTZ R239, R2, R8, !PT ;  /* 0x0000000802ef7209 */ /* 0x002fe40007810000 */
[----:B------:R-:W-:Y:S01]  /*7020*/  FMNMX.FTZ R4, R172, R4, !PT ;  /* 0x00000004ac047209 */ /* 0x000fe20007810000 */
[----:B------:R-:W1:Y:S01]  /*7030*/  SHFL.BFLY PT, R16, R6, 0x2, 0x1f ;  /* 0x0c401f0006107f89 */ /* 0x000e6200000e0000 */
[----:B--2---:R-:W-:Y:S01]  /*7040*/  FMNMX.FTZ R3, R3, R7, !PT ;  /* 0x0000000703037209 */ /* 0x004fe20007810000 */
[----:B------:R-:W-:Y:S01]  /*7050*/  FMUL.FTZ R2, R239, UR32 ;  /* 0x00000020ef027c20 */ /* 0x000fe20008410000 */
[----:B------:R-:W-:-:S02]  /*7060*/  MOV R5, UR29 ;  /* 0x0000001d00057c02 */ /* 0x000fc40008000f00 */
[----:B------:R-:W-:Y:S02]  /*7070*/  FSETP.NEU.FTZ.AND P6, PT, R239, -INF , PT ;  /* 0xff800000ef00780b */ /* 0x000fe40003fdd000 */
[----:B------:R-:W-:Y:S01]  /*7080*/  FMNMX.FTZ R4, R235, R4, !PT ;  /* 0x00000004eb047209 */ /* 0x000fe20007810000 */
[----:B------:R-:W2:Y:S01]  /*7090*/  SHFL.BFLY PT, R21, R3, 0x1, 0x1f ;  /* 0x0c201f0003157f89 */ /* 0x000ea200000e0000 */
[----:B------:R-:W-:Y:S02]  /*70a0*/  LOP3.LUT R7, R139, UR37, R5, 0x96, !PT ;  /* 0x000000258b077c12 */ /* 0x000fe4000f8e9605 */
[----:B------:R-:W-:Y:S02]  /*70b0*/  FSEL R2, R2, RZ, P6 ;  /* 0x000000ff02027208 */ /* 0x000fe40003000000 */
[----:B------:R-:W-:Y:S01]  /*70c0*/  FMNMX.FTZ R5, R232, R4, !PT ;  /* 0x00000004e8057209 */ /* 0x000fe20007810000 */
[----:B------:R-:W-:-:S04]  /*70d0*/  IMAD.WIDE.U32 R28, R7, -0x326172a9, RZ ;  /* 0xcd9e8d57071c7825 */ /* 0x000fc800078e00ff */
[----:B------:R-:W-:Y:S01]  /*70e0*/  FFMA.FTZ R7, R13, UR32, -R2 ;  /* 0x000000200d077c23 */ /* 0x000fe20008010802 */
[----:B------:R-:W-:Y:S01]  /*70f0*/  FMNMX.FTZ R13, R230, R5, !PT ;  /* 0x00000005e60d7209 */ /* 0x000fe20007810000 */
[----:B------:R-:W-:-:S03]  /*7100*/  IMAD.WIDE.U32 R18, R249, -0x326172a9, RZ ;  /* 0xcd9e8d57f9127825 */ /* 0x000fc600078e00ff */
[----:B------:R-:W-:Y:S02]  /*7110*/  FMNMX.FTZ R13, R228, R13, !PT ;  /* 0x0000000de40d7209 */ /* 0x000fe40007810000 */
[----:B-1----:R-:W-:Y:S02]  /*7120*/  FMNMX.FTZ R16, R6, R16, !PT ;  /* 0x0000001006107209 */ /* 0x002fe40007810000 */
[----:B--2---:R-:W-:-:S03]  /*7130*/  FMNMX.FTZ R238, R3, R21, !PT ;  /* 0x0000001503ee7209 */ /* 0x004fc60007810000 */
[----:B------:R-:W1:Y:S01]  /*7140*/  SHFL.BFLY PT, R21, R16, 0x1, 0x1f ;  /* 0x0c201f0010157f89 */ /* 0x000e6200000e0000 */
[----:B------:R2:W-:Y:S01]  /*7150*/  MUFU.EX2 R198, R7 ;  /* 0x0000000700c67308 */ /* 0x0005e20000000800 */
[----:B------:R-:W-:Y:S02]  /*7160*/  LOP3.LUT R18, R29, UR40, R18, 0x96, !PT ;  /* 0x000000281d127c12 */ /* 0x000fe4000f8e9612 */
[----:B------:R-:W-:Y:S01]  /*7170*/  FSETP.NEU.FTZ.AND P5, PT, R238, -INF , PT ;  /* 0xff800000ee00780b */ /* 0x000fe20003fbd000 */
[----:B--2---:R-:W-:-:S04]  /*7180*/  FFMA.FTZ R7, R33, UR32, -R2 ;  /* 0x0000002021077c23 */ /* 0x004fc80008010802 */
[----:B------:R2:W-:Y:S01]  /*7190*/  MUFU.EX2 R190, R7 ;  /* 0x0000000700be7308 */ /* 0x0005e20000000800 */
[----:B-1----:R-:W-:-:S04]  /*71a0*/  FMNMX.FTZ R237, R16, R21, !PT ;  /* 0x0000001510ed7209 */ /* 0x002fc80007810000 */
[C---:B------:R-:W-:Y:S01]  /*71b0*/  FSETP.NEU.FTZ.AND P4, PT, R237.reuse, -INF , PT ;  /* 0xff800000ed00780b */ /* 0x040fe20003f9d000 */
[----:B------:R-:W-:-:S05]  /*71c0*/  FMUL.FTZ R21, R237, UR32 ;  /* 0x00000020ed157c20 */ /* 0x000fca0008410000 */
[----:B------:R-:W-:Y:S01]  /*71d0*/  FSEL R21, R21, RZ, P4 ;  /* 0x000000ff15157208 */ /* 0x000fe20002000000 */
[----:B---3--:R-:W-:Y:S01]  /*71e0*/  IMAD.WIDE.U32 R14, R14, -0x326172a9, RZ ;  /* 0xcd9e8d570e0e7825 */ /* 0x008fe200078e00ff */
[----:B----4-:R-:W-:-:S04]  /*71f0*/  LOP3.LUT R4, R19, R22, RZ, 0x3c, !PT ;  /* 0x0000001613047212 */ /* 0x010fc800078e3cff */
[----:B------:R-:W-:Y:S02]  /*7200*/  LOP3.LUT R15, R15, R22, RZ, 0x3c, !PT ;  /* 0x000000160f0f7212 */ /* 0x000fe400078e3cff */
[----:B------:R-:W1:Y:S01]  /*7210*/  SHFL.BFLY PT, R22, R13, 0x2, 0x1f ;  /* 0x0c401f000d167f89 */ /* 0x000e6200000e0000 */
[----:B------:R-:W-:Y:S01]  /*7220*/  IMAD.WIDE.U32 R4, R4, -0x2daee0ad, RZ ;  /* 0xd2511f5304047825 */ /* 0x000fe200078e00ff */
[----:B------:R-:W-:Y:S02]  /*7230*/  LOP3.LUT R8, R29, UR40, R14, 0x96, !PT ;  /* 0x000000281d087c12 */ /* 0x000fe4000f8e960e */
[----:B------:R-:W-:Y:S02]  /*7240*/  LOP3.LUT R14, R241, UR38, R28, 0x96, !PT ;  /* 0x00000026f10e7c12 */ /* 0x000fe4000f8e961c */
[----:B------:R-:W-:Y:S01]  /*7250*/  LOP3.LUT R19, R5, UR39, R138, 0x96, !PT ;  /* 0x0000002705137c12 */ /* 0x000fe2000f8e968a */
[----:B------:R-:W-:Y:S01]  /*7260*/  FFMA.FTZ R5, R32, UR32, -R2 ;  /* 0x0000002020057c23 */ /* 0x000fe20008010802 */
[----:B------:R-:W-:-:S02]  /*7270*/  IMAD R6, R15, -0x2daee0ad, RZ ;  /* 0xd2511f530f067824 */ /* 0x000fc400078e02ff */
[----:B------:R-:W-:Y:S01]  /*7280*/  IMAD.WIDE.U32 R26, R8, -0x2daee0ad, RZ ;  /* 0xd2511f53081a7825 */ /* 0x000fe200078e00ff */
[----:B------:R3:W4:Y:S03]  /*7290*/  MUFU.EX2 R177, R5 ;  /* 0x0000000500b17308 */ /* 0x0007260000000800 */
[----:B------:R-:W-:Y:S01]  /*72a0*/  IMAD.WIDE.U32 R14, R14, -0x2daee0ad, RZ ;  /* 0xd2511f530e0e7825 */ /* 0x000fe200078e00ff */
[----:B------:R-:W-:-:S03]  /*72b0*/  LOP3.LUT R3, R27, UR30, R6, 0x96, !PT ;  /* 0x0000001e1b037c12 */ /* 0x000fc6000f8e9606 */
[----:B------:R-:W-:Y:S01]  /*72c0*/  FMUL.FTZ R8, R238, UR32 ;  /* 0x00000020ee087c20 */ /* 0x000fe20008410000 */
[----:B------:R-:W-:-:S04]  /*72d0*/  IMAD.WIDE.U32 R32, R18, -0x2daee0ad, RZ ;  /* 0xd2511f5312207825 */ /* 0x000fc800078e00ff */
[----:B--2---:R-:W-:-:S04]  /*72e0*/  IMAD.WIDE.U32 R6, R19, -0x326172a9, RZ ;  /* 0xcd9e8d5713067825 */ /* 0x004fc800078e00ff */
[----:B---3--:R-:W-:Y:S01]  /*72f0*/  FFMA.FTZ R5, R23, UR32, -R2 ;  /* 0x0000002017057c23 */ /* 0x008fe20008010802 */
[----:B-1----:R-:W-:-:S03]  /*7300*/  FMNMX.FTZ R13, R13, R22, !PT ;  /* 0x000000160d0d7209 */ /* 0x002fc60007810000 */
[----:B------:R1:W2:Y:S01]  /*7310*/  MUFU.EX2 R178, R5 ;  /* 0x0000000500b27308 */ /* 0x0002a20000000800 */
[----:B------:R-:W-:Y:S01]  /*7320*/  FSEL R8, R8, RZ, P5 ;  /* 0x000000ff08087208 */ /* 0x000fe20002800000 */
[----:B------:R-:W3:Y:S01]  /*7330*/  SHFL.BFLY PT, R22, R13, 0x1, 0x1f ;  /* 0x0c201f000d167f89 */ /* 0x000ee200000e0000 */
[----:B-1----:R-:W-:Y:S02]  /*7340*/  LOP3.LUT R5, R15, UR26, R26, 0x96, !PT ;  /* 0x0000001a0f057c12 */ /* 0x002fe4000f8e961a */
[----:B------:R-:W-:Y:S01]  /*7350*/  LOP3.LUT R15, R33, UR30, R4, 0x96, !PT ;  /* 0x0000001e210f7c12 */ /* 0x000fe2000f8e9604 */
[----:B------:R-:W-:Y:S01]  /*7360*/  IMAD.WIDE.U32 R26, R3, -0x326172a9, RZ ;  /* 0xcd9e8d57031a7825 */ /* 0x000fe200078e00ff */
[----:B------:R-:W-:-:S03]  /*7370*/  LOP3.LUT R4, R7, UR38, R28, 0x96, !PT ;  /* 0x0000002607047c12 */ /* 0x000fc6000f8e961c */
[----:B------:R-:W-:Y:S01]  /*7380*/  IMAD.WIDE.U32 R28, R5, -0x326172a9, RZ ;  /* 0xcd9e8d57051c7825 */ /* 0x000fe200078e00ff */
[----:B------:R-:W-:-:S03]  /*7390*/  LOP3.LUT R18, R27, UR27, R240, 0x96, !PT ;  /* 0x0000001b1b127c12 */ /* 0x000fc6000f8e96f0 */
[----:B------:R-:W-:Y:S01]  /*73a0*/  FFMA.FTZ R3, R132, UR32, -R8 ;  /* 0x0000002084037c23 */ /* 0x000fe20008010808 */
[----:B------:R-:W-:Y:S01]  /*73b0*/  IMAD.WIDE.U32 R4, R4, -0x2daee0ad, RZ ;  /* 0xd2511f5304047825 */ /* 0x000fe200078e00ff */
[----:B------:R-:W-:-:S03]  /*73c0*/  LOP3.LUT R7, R29, UR25, R26, 0x96, !PT ;  /* 0x000000191d077c12 */ /* 0x000fc6000f8e961a */
[----:B------:R-:W-:-:S04]  /*73d0*/  IMAD.WIDE.U32 R30, R15, -0x326172a9, RZ ;  /* 0xcd9e8d570f1e7825 */ /* 0x000fc800078e00ff */
[----:B------:R-:W-:Y:S01]  /*73e0*/  FFMA.FTZ R17, R17, UR32, -R8 ;  /* 0x0000002011117c23 */ /* 0x000fe20008010808 */
[----:B------:R1:W-:Y:S01]  /*73f0*/  MUFU.EX2 R199, R3 ;  /* 0x0000000300c77308 */ /* 0x0003e20000000800 */
[----:B------:R-:W-:Y:S01]  /*7400*/  LOP3.LUT R5, R5, UR26, R32, 0x96, !PT ;  /* 0x0000001a05057c12 */ /* 0x000fe2000f8e9620 */
[----:B------:R-:W-:Y:S01]  /*7410*/  IMAD.WIDE.U32 R18, R18, -0x2daee0ad, RZ ;  /* 0xd2511f5312127825 */ /* 0x000fe200078e00ff */
[----:B------:R-:W-:-:S03]  /*7420*/  LOP3.LUT R6, R31, UR27, R6, 0x96, !PT ;  /* 0x0000001b1f067c12 */ /* 0x000fc6000f8e9606 */
[----:B------:R-:W-:Y:S02]  /*7430*/  IMAD.WIDE.U32 R174, R7, -0x2daee0ad, RZ ;  /* 0xd2511f5307ae7825 */ /* 0x000fe400078e00ff */
[----:B------:R5:W-:Y:S02]  /*7440*/  MUFU.EX2 R197, R17 ;  /* 0x0000001100c57308 */ /* 0x000be40000000800 */
[----:B------:R-:W-:Y:S01]  /*7450*/  IMAD.WIDE.U32 R184, R5, -0x326172a9, RZ ;  /* 0xcd9e8d5705b87825 */ /* 0x000fe200078e00ff */
[----:B------:R-:W-:-:S03]  /*7460*/  LOP3.LUT R5, R175, UR23, R18, 0x96, !PT ;  /* 0x00000017af057c12 */ /* 0x000fc6000f8e9612 */
[----:B-1----:R-:W-:-:S04]  /*7470*/  FFMA.FTZ R3, R35, UR32, -R8 ;  /* 0x0000002023037c23 */ /* 0x002fc80008010808 */
[----:B------:R1:W-:Y:S01]  /*7480*/  MUFU.EX2 R189, R3 ;  /* 0x0000000300bd7308 */ /* 0x0003e20000000800 */
[----:B-----5:R-:W-:Y:S01]  /*7490*/  IMAD.WIDE.U32 R16, R6, -0x2daee0ad, RZ ;  /* 0xd2511f5306107825 */ /* 0x020fe200078e00ff */
[----:B------:R-:W-:Y:S02]  /*74a0*/  LOP3.LUT R14, R19, UR24, R14, 0x96, !PT ;  /* 0x00000018130e7c12 */ /* 0x000fe4000f8e960e */
[----:B------:R-:W-:Y:S02]  /*74b0*/  LOP3.LUT R6, R185, UR25, R30, 0x96, !PT ;  /* 0x00000019b9067c12 */ /* 0x000fe4000f8e961e */
[----:B------:R-:W-:Y:S01]  /*74c0*/  LOP3.LUT R15, R17, UR24, R4, 0x96, !PT ;  /* 0x00000018110f7c12 */ /* 0x000fe2000f8e9604 */
[----:B------:R-:W-:-:S04]  /*74d0*/  IMAD.WIDE.U32 R4, R5, -0x326172a9, RZ ;  /* 0xcd9e8d5705047825 */ /* 0x000fc800078e00ff */
[----:B-1----:R-:W-:Y:S01]  /*74e0*/  FFMA.FTZ R3, R34, UR32, -R8 ;  /* 0x0000002022037c23 */ /* 0x002fe20008010808 */
[----:B---3--:R-:W-:Y:S01]  /*74f0*/  FMNMX.FTZ R236, R13, R22, !PT ;  /* 0x000000160dec7209 */ /* 0x008fe20007810000 */
[----:B------:R-:W-:Y:S01]  /*7500*/  IMAD.WIDE.U32 R138, R14, -0x326172a9, RZ ;  /* 0xcd9e8d570e8a7825 */ /* 0x000fe200078e00ff */
[----:B------:R-:W-:Y:S01]  /*7510*/  LDSM.16.MT88.4 R32, [R215+0xa000] ;  /* 0x00a00000d720783b */ /* 0x000fe20000004200 */
[----:B------:R1:W3:Y:S01]  /*7520*/  MUFU.EX2 R176, R3 ;  /* 0x0000000300b07308 */ /* 0x0002e20000000800 */
[----:B------:R-:W-:Y:S01]  /*7530*/  LOP3.LUT R14, R4, 0xff, RZ, 0xc0, !PT ;  /* 0x000000ff040e7812 */ /* 0x000fe200078ec0ff */
[----:B------:R-:W-:Y:S01]  /*7540*/  IMAD.WIDE.U32 R182, R6, -0x2daee0ad, RZ ;  /* 0xd2511f5306b67825 */ /* 0x000fe200078e00ff */
[----:B------:R-:W-:Y:S02]  /*7550*/  LOP3.LUT R6, R4, 0xffff, RZ, 0xc0, !PT ;  /* 0x0000ffff04067812 */ /* 0x000fe400078ec0ff */
[----:B------:R-:W-:Y:S01]  /*7560*/  SHF.R.U32.HI R13, RZ, 0x18, R4 ;  /* 0x00000018ff0d7819 */ /* 0x000fe20000011604 */
[----:B-1----:R-:W-:-:S04]  /*7570*/  FFMA.FTZ R3, R20, UR32, -R21 ;  /* 0x0000002014037c23 */ /* 0x002fc80008010815 */
[----:B------:R1:W-:Y:S01]  /*7580*/  MUFU.EX2 R175, R3 ;  /* 0x0000000300af7308 */ /* 0x0003e20000000800 */
[C---:B------:R-:W-:Y:S01]  /*7590*/  FMUL.FTZ R22, R236.reuse, UR32 ;  /* 0x00000020ec167c20 */ /* 0x040fe20008410000 */
[----:B------:R-:W-:Y:S02]  /*75a0*/  FSETP.NEU.FTZ.AND P1, PT, R236, -INF , PT ;  /* 0xff800000ec00780b */ /* 0x000fe40003f3d000 */
[----:B------:R-:W-:Y:S02]  /*75b0*/  SHF.R.U32.HI R7, RZ, 0x8, R6 ;  /* 0x00000008ff077819 */ /* 0x000fe40000011606 */
[----:B------:R-:W-:Y:S02]  /*75c0*/  LOP3.LUT R6, R5, UR35, R138, 0x96, !PT ;  /* 0x0000002305067c12 */ /* 0x000fe4000f8e968a */
[----:B-1----:R-:W-:Y:S01]  /*75d0*/  SHF.R.U32.HI R3, RZ, 0x10, R4 ;  /* 0x00000010ff037819 */ /* 0x002fe20000011604 */
[----:B------:R-:W-:-:S04]  /*75e0*/  FFMA.FTZ R4, R196, UR32, -R21 ;  /* 0x00000020c4047c23 */ /* 0x000fc80008010815 */
[----:B------:R1:W-:Y:S01]  /*75f0*/  MUFU.EX2 R185, R4 ;  /* 0x0000000400b97308 */ /* 0x0003e20000000800 */
[----:B------:R-:W-:Y:S02]  /*7600*/  LOP3.LUT R3, R3, 0xff, RZ, 0xc0, !PT ;  /* 0x000000ff03037812 */ /* 0x000fe400078ec0ff */
[----:B------:R-:W-:Y:S01]  /*7610*/  FSEL R22, R22, RZ, P1 ;  /* 0x000000ff16167208 */ /* 0x000fe20000800000 */
[----:B------:R-:W-:Y:S01]  /*7620*/  IMAD.WIDE.U32 R206, R15, -0x326172a9, RZ ;  /* 0xcd9e8d570fce7825 */ /* 0x000fe200078e00ff */
[----:B------:R-:W-:-:S03]  /*7630*/  PRMT R26, R3, 0x5410, R13 ;  /* 0x00005410031a7816 */ /* 0x000fc6000000000d */
[----:B------:R-:W-:Y:S01]  /*7640*/  FFMA.FTZ R3, R173, UR32, -R21 ;  /* 0x00000020ad037c23 */ /* 0x000fe20008010815 */
[----:B-1----:R-:W-:-:S05]  /*7650*/  LOP3.LUT R4, R183, UR23, R16, 0x96, !PT ;  /* 0x00000017b7047c12 */ /* 0x002fca000f8e9610 */
[----:B------:R-:W-:Y:S01]  /*7660*/  IMAD.WIDE.U32 R4, R4, -0x326172a9, RZ ;  /* 0xcd9e8d5704047825 */ /* 0x000fe200078e00ff */
[----:B------:R-:W-:Y:S02]  /*7670*/  FSEL R13, R238, RZ, P5 ;  /* 0x000000ffee0d7208 */ /* 0x000fe40002800000 */
[----:B------:R-:W-:Y:S02]  /*7680*/  PRMT R25, R14, 0x5410, R7 ;  /* 0x000054100e197816 */ /* 0x000fe40000000007 */
[C---:B------:R-:W-:Y:S02]  /*7690*/  LOP3.LUT R17, R4.reuse, 0xffff, RZ, 0xc0, !PT ;  /* 0x0000ffff04117812 */ /* 0x040fe400078ec0ff */
[----:B------:R-:W-:Y:S02]  /*76a0*/  LOP3.LUT R23, R4, 0xff, RZ, 0xc0, !PT ;  /* 0x000000ff04177812 */ /* 0x000fe400078ec0ff */
[--C-:B------:R-:W-:Y:S02]  /*76b0*/  SHF.R.U32.HI R18, RZ, 0x10, R4.reuse ;  /* 0x00000010ff127819 */ /* 0x100fe40000011604 */
[----:B------:R-:W-:Y:S01]  /*76c0*/  SHF.R.U32.HI R19, RZ, 0x18, R4 ;  /* 0x00000018ff137819 */ /* 0x000fe20000011604 */
[----:B------:R-:W-:Y:S01]  /*76d0*/  FFMA.FTZ R4, R24, UR32, -R22 ;  /* 0x0000002018047c23 */ /* 0x000fe20008010816 */
[----:B------:R-:W-:Y:S01]  /*76e0*/  FFMA.FTZ R7, R137, UR32, -R21 ;  /* 0x0000002089077c23 */ /* 0x000fe20008010815 */
[----:B------:R-:W-:Y:S01]  /*76f0*/  FSEL R14, R239, RZ, P6 ;  /* 0x000000ffef0e7208 */ /* 0x000fe20003000000 */
[----:B------:R1:W-:Y:S01]  /*7700*/  MUFU.EX2 R183, R3 ;  /* 0x0000000300b77308 */ /* 0x0003e20000000800 */
[----:B------:R-:W-:Y:S01]  /*7710*/  FADD.FTZ R24, R134, -R13 ;  /* 0x8000000d86187221 */ /* 0x000fe20000010000 */
[----:B------:R-:W-:-:S02]  /*7720*/  FSEL R13, R236, RZ, P1 ;  /* 0x000000ffec0d7208 */ /* 0x000fc40000800000 */
[----:B------:R-:W-:-:S04]  /*7730*/  FADD.FTZ R20, R135, -R14 ;  /* 0x8000000e87147221 */ /* 0x000fc80000010000 */
[----:B------:R5:W-:Y:S01]  /*7740*/  MUFU.EX2 R241, R4 ;  /* 0x0000000400f17308 */ /* 0x000be20000000800 */
[----:B------:R-:W-:Y:S02]  /*7750*/  LOP3.LUT R16, R6, 0xff, RZ, 0xc0, !PT ;  /* 0x000000ff06107812 */ /* 0x000fe400078ec0ff */
[----:B------:R-:W-:Y:S02]  /*7760*/  SHF.R.U32.HI R15, RZ, 0x18, R6 ;  /* 0x00000018ff0f7819 */ /* 0x000fe40000011606 */
[----:B------:R-:W-:-:S03]  /*7770*/  FSEL R14, R237, RZ, P4 ;  /* 0x000000ffed0e7208 */ /* 0x000fc60002000000 */
[----:B------:R4:W3:Y:S01]  /*7780*/  MUFU.EX2 R242, R7 ;  /* 0x0000000700f27308 */ /* 0x0008e20000000800 */
[----:B-1----:R-:W-:Y:S02]  /*7790*/  LOP3.LUT R3, R5, UR35, R206, 0x96, !PT ;  /* 0x0000002305037c12 */ /* 0x002fe4000f8e96ce */
[----:B------:R-:W-:Y:S01]  /*77a0*/  LOP3.LUT R5, R6, 0xffff, RZ, 0xc0, !PT ;  /* 0x0000ffff06057812 */ /* 0x000fe200078ec0ff */
[----:B-----5:R-:W-:Y:S01]  /*77b0*/  FFMA.FTZ R4, R188, UR32, -R22 ;  /* 0x00000020bc047c23 */ /* 0x020fe20008010816 */
[----:B------:R-:W-:-:S03]  /*77c0*/  FADD.FTZ R30, R136, -R13 ;  /* 0x8000000d881e7221 */ /* 0x000fc60000010000 */
[----:B------:R1:W-:Y:S01]  /*77d0*/  MUFU.EX2 R240, R4 ;  /* 0x0000000400f07308 */ /* 0x0003e20000000800 */
[----:B----4-:R-:W-:Y:S02]  /*77e0*/  SHF.R.U32.HI R7, RZ, 0x10, R6 ;  /* 0x00000010ff077819 */ /* 0x010fe40000011606 */
[----:B------:R-:W-:Y:S02]  /*77f0*/  SHF.R.U32.HI R6, RZ, 0x8, R5 ;  /* 0x00000008ff067819 */ /* 0x000fe40000011605 */
[----:B------:R-:W-:Y:S02]  /*7800*/  LOP3.LUT R5, R7, 0xff, RZ, 0xc0, !PT ;  /* 0x000000ff07057812 */ /* 0x000fe400078ec0ff */
[----:B------:R-:W-:Y:S01]  /*7810*/  SHF.R.U32.HI R13, RZ, 0x10, R3 ;  /* 0x00000010ff0d7819 */ /* 0x000fe20000011603 */
[----:B------:R-:W-:Y:S01]  /*7820*/  FADD.FTZ R31, R133, -R14 ;  /* 0x8000000e851f7221 */ /* 0x000fe20000010000 */
[----:B------:R-:W-:Y:S01]  /*7830*/  PRMT R16, R16, 0x5410, R6 ;  /* 0x0000541010107816 */ /* 0x000fe20000000006 */
[--C-:B-1----:R-:W-:Y:S01]  /*7840*/  FFMA.FTZ R4, R180, UR32, -R22.reuse ;  /* 0x00000020b4047c23 */ /* 0x102fe20008010816 */
[----:B------:R-:W-:Y:S01]  /*7850*/  PRMT R29, R5, 0x5410, R15 ;  /* 0x00005410051d7816 */ /* 0x000fe2000000000f */
[----:B------:R-:W-:Y:S01]  /*7860*/  FFMA.FTZ R15, R172, UR32, -R22 ;  /* 0x00000020ac0f7c23 */ /* 0x000fe20008010816 */
[----:B------:R-:W-:Y:S01]  /*7870*/  LOP3.LUT R14, R3, 0xff, RZ, 0xc0, !PT ;  /* 0x000000ff030e7812 */ /* 0x000fe200078ec0ff */
[----:B------:R1:W-:Y:S01]  /*7880*/  MUFU.EX2 R234, R4 ;  /* 0x0000000400ea7308 */ /* 0x0003e20000000800 */
[----:B------:R-:W-:-:S02]  /*7890*/  SHF.R.U32.HI R7, RZ, 0x18, R3 ;  /* 0x00000018ff077819 */ /* 0x000fc40000011603 */
[----:B------:R-:W-:-:S05]  /*78a0*/  SHF.R.U32.HI R6, RZ, 0x8, R17 ;  /* 0x00000008ff067819 */ /* 0x000fca0000011611 */
[----:B------:R4:W5:Y:S01]  /*78b0*/  MUFU.EX2 R206, R15 ;  /* 0x0000000f00ce7308 */ /* 0x0009620000000800 */
[----:B-1----:R-:W-:Y:S02]  /*78c0*/  LOP3.LUT R4, R3, 0xffff, RZ, 0xc0, !PT ;  /* 0x0000ffff03047812 */ /* 0x002fe400078ec0ff */
[----:B------:R-:W-:Y:S02]  /*78d0*/  LOP3.LUT R3, R13, 0xff, RZ, 0xc0, !PT ;  /* 0x000000ff0d037812 */ /* 0x000fe400078ec0ff */
[----:B------:R-:W-:Y:S02]  /*78e0*/  PRMT R13, R23, 0x5410, R6 ;  /* 0x00005410170d7816 */ /* 0x000fe40000000006 */
[----:B------:R-:W-:Y:S02]  /*78f0*/  PRMT R23, R3, 0x5410, R7 ;  /* 0x0000541003177816 */ /* 0x000fe40000000007 */
[--C-:B------:R-:W-:Y:S01]  /*7900*/  HSET2.LE.AND R6, R25, R0.reuse, PT ;  /* 0x0000000019067233 */ /* 0x100fe20003803000 */
[----:B----4-:R-:W-:Y:S01]  /*7910*/  FMUL.FTZ R15, R24, UR32 ;  /* 0x00000020180f7c20 */ /* 0x010fe20008410000 */
[----:B------:R-:W-:-:S02]  /*7920*/  HSET2.LE.AND R7, R26, R0, PT ;  /* 0x000000001a077233 */ /* 0x000fc40003803000 */
[----:B------:R-:W1:Y:S01]  /*7930*/  LDSM.16.MT88.4 R24, [R213+0xa000] ;  /* 0x00a00000d518783b */ /* 0x000e620000004200 */
[----:B------:R-:W-:Y:S02]  /*7940*/  MOV R180, R177 ;  /* 0x000000b100b47202 */ /* 0x000fe40000000f00 */
[----:B------:R-:W-:Y:S02]  /*7950*/  SHF.R.U32.HI R4, RZ, 0x8, R4 ;  /* 0x00000008ff047819 */ /* 0x000fe40000011604 */
[----:B--2---:R-:W-:Y:S02]  /*7960*/  F2FP.BF16.F32.PACK_AB R3, R178, R180 ;  /* 0x000000b4b203723e */ /* 0x004fe400000010ff */
[----:B------:R-:W-:Y:S02]  /*7970*/  PRMT R17, R14, 0x5410, R4 ;  /* 0x000054100e117816 */ /* 0x000fe40000000004 */
[----:B---3--:R-:W-:Y:S01]  /*7980*/  F2FP.BF16.F32.PACK_AB R4, R176, R189 ;  /* 0x000000bdb004723e */ /* 0x008fe200000010ff */
[----:B------:R-:W-:Y:S01]  /*7990*/  FMUL.FTZ R14, R31, UR32 ;  /* 0x000000201f0e7c20 */ /* 0x000fe20008410000 */
[----:B------:R-:W-:-:S02]  /*79a0*/  LOP3.LUT R5, R18, 0xff, RZ, 0xc0, !PT ;  /* 0x000000ff12057812 */ /* 0x000fc400078ec0ff */
[----:B------:R-:W-:Y:S02]  /*79b0*/  LOP3.LUT R6, R6, R3, RZ, 0xc0, !PT ;  /* 0x0000000306067212 */ /* 0x000fe400078ec0ff */
[--C-:B------:R-:W-:Y:S01]  /*79c0*/  HSET2.LE.AND R13, R13, R0.reuse, PT ;  /* 0x000000000d0d7233 */ /* 0x100fe20003803000 */
[----:B------:R-:W-:Y:S01]  /*79d0*/  FMUL.FTZ R30, R30, UR32 ;  /* 0x000000201e1e7c20 */ /* 0x000fe20008410000 */
[----:B------:R-:W-:Y:S02]  /*79e0*/  LOP3.LUT R7, R7, R4, RZ, 0xc0, !PT ;  /* 0x0000000407077212 */ /* 0x000fe400078ec0ff */
[----:B------:R-:W-:Y:S02]  /*79f0*/  HSET2.LE.AND R3, R16, R0, PT ;  /* 0x0000000010037233 */ /* 0x000fe40003803000 */
[----:B------:R-:W-:Y:S02]  /*7a00*/  F2FP.BF16.F32.PACK_AB R18, R242, R183 ;  /* 0x000000b7f212723e */ /* 0x000fe400000010ff */
[----:B------:R-:W-:Y:S01]  /*7a10*/  F2FP.BF16.F32.PACK_AB R4, R190, R198 ;  /* 0x000000c6be04723e */ /* 0x000fe200000010ff */
[----:B------:R-:W2:Y:S01]  /*7a20*/  MUFU.EX2 R14, R14 ;  /* 0x0000000e000e7308 */ /* 0x000ea20000000800 */
[----:B------:R-:W-:-:S02]  /*7a30*/  LOP3.LUT R18, R13, R18, RZ, 0xc0, !PT ;  /* 0x000000120d127212 */ /* 0x000fc400078ec0ff */
[----:B------:R-:W-:Y:S02]  /*7a40*/  LOP3.LUT R4, R3, R4, RZ, 0xc0, !PT ;  /* 0x0000000403047212 */ /* 0x000fe400078ec0ff */
[----:B------:R-:W-:Y:S02]  /*7a50*/  PRMT R19, R5, 0x5410, R19 ;  /* 0x0000541005137816 */ /* 0x000fe40000000013 */
[--C-:B------:R-:W-:Y:S01]  /*7a60*/  HSET2.LE.AND R3, R29, R0.reuse, PT ;  /* 0x000000001d037233 */ /* 0x100fe20003803000 */
[----:B------:R-:W3:Y:S01]  /*7a70*/  MUFU.EX2 R13, R30 ;  /* 0x0000001e000d7308 */ /* 0x000ee20000000800 */
[----:B------:R-:W-:Y:S01]  /*7a80*/  F2FP.BF16.F32.PACK_AB R5, R199, R197 ;  /* 0x000000c5c705723e */ /* 0x000fe200000010ff */
[----:B------:R-:W-:Y:S01]  /*7a90*/  FMUL.FTZ R20, R20, UR32 ;  /* 0x0000002014147c20 */ /* 0x000fe20008410000 */
[----:B------:R-:W-:Y:S02]  /*7aa0*/  HSET2.LE.AND R16, R17, R0, PT ;  /* 0x0000000011107233 */ /* 0x000fe40003803000 */
[----:B------:R-:W-:-:S02]  /*7ab0*/  LOP3.LUT R5, R3, R5, RZ, 0xc0, !PT ;  /* 0x0000000503057212 */ /* 0x000fc400078ec0ff */
[----:B------:R-:W-:Y:S02]  /*7ac0*/  HSET2.LE.AND R3, R19, R0, PT ;  /* 0x0000000013037233 */ /* 0x000fe40003803000 */
[----:B------:R-:W-:Y:S01]  /*7ad0*/  F2FP.BF16.F32.PACK_AB R17, R185, R175 ;  /* 0x000000afb911723e */ /* 0x000fe200000010ff */
[----:B------:R-:W4:Y:S01]  /*7ae0*/  MUFU.EX2 R20, R20 ;  /* 0x0000001400147308 */ /* 0x000f220000000800 */
[----:B-----5:R-:W-:Y:S02]  /*7af0*/  F2FP.BF16.F32.PACK_AB R19, R206, R234 ;  /* 0x000000eace13723e */ /* 0x020fe400000010ff */
[----:B------:R-:W-:Y:S02]  /*7b00*/  LOP3.LUT R16, R16, R17, RZ, 0xc0, !PT ;  /* 0x0000001110107212 */ /* 0x000fe400078ec0ff */
[----:B------:R-:W-:-:S03]  /*7b10*/  LOP3.LUT R19, R3, R19, RZ, 0xc0, !PT ;  /* 0x0000001303137212 */ /* 0x000fc600078ec0ff */
[----:B------:R-:W5:Y:S01]  /*7b20*/  MUFU.EX2 R15, R15 ;  /* 0x0000000f000f7308 */ /* 0x000f620000000800 */
[----:B------:R-:W-:Y:S02]  /*7b30*/  HSET2.LE.AND R17, R23, R0, PT ;  /* 0x0000000017117233 */ /* 0x000fe40003803000 */
[----:B------:R-:W-:Y:S01]  /*7b40*/  F2FP.BF16.F32.PACK_AB R3, R240, R241 ;  /* 0x000000f1f003723e */ /* 0x000fe200000010ff */
[-C--:B--2---:R-:W-:Y:S01]  /*7b50*/  FMUL.FTZ R140, R140, R14.reuse ;  /* 0x0000000e8c8c7220 */ /* 0x084fe20000410000 */
[----:B------:R-:W-:Y:S01]  /*7b60*/  FMUL.FTZ R141, R141, R14 ;  /* 0x0000000e8d8d7220 */ /* 0x000fe20000410000 */
[----:B---3--:R-:W-:Y:S01]  /*7b70*/  FMUL.FTZ R142, R142, R13 ;  /* 0x0000000d8e8e7220 */ /* 0x008fe20000410000 */
[----:B------:R-:W-:Y:S01]  /*7b80*/  LOP3.LUT R17, R17, R3, RZ, 0xc0, !PT ;  /* 0x0000000311117212 */ /* 0x000fe200078ec0ff */
[----:B------:R-:W-:Y:S01]  /*7b90*/  FMUL.FTZ R143, R143, R13 ;  /* 0x0000000d8f8f7220 */ /* 0x000fe20000410000 */
[-C--:B----4-:R-:W-:Y:S01]  /*7ba0*/  FMUL.FTZ R48, R48, R20.reuse ;  /* 0x0000001430307220 */ /* 0x090fe20000410000 */
[----:B------:R-:W-:-:S05]  /*7bb0*/  FMUL.FTZ R49, R49, R20 ;  /* 0x0000001431317220 */ /* 0x000fca0000410000 */
[----:B-1----:R-:W-:Y:S01]  /*7bc0*/  HMMA.16816.F32.BF16 R132, R16, R24, R140 ;  /* 0x000000181084723c */ /* 0x002fe2000004188c */
[-C--:B-----5:R-:W-:Y:S01]  /*7bd0*/  FMUL.FTZ R50, R50, R15.reuse ;  /* 0x0000000f32327220 */ /* 0x0a0fe20000410000 */
[----:B------:R-:W-:-:S07]  /*7be0*/  FMUL.FTZ R51, R51, R15 ;  /* 0x0000000f33337220 */ /* 0x000fce0000410000 */
[C---:B------:R-:W-:Y:S01]  /*7bf0*/  HMMA.16816.F32.BF16 R140, R4.reuse, R34, R48 ;  /* 0x00000022048c723c */ /* 0x040fe20000041830 */
[----:B------:R-:W1:Y:S01]  /*7c00*/  LDSM.16.MT88.4 R48, [R217+0xb000] ;  /* 0x00b00000d930783b */ /* 0x000e620000004200 */
        /* <DEDUP_REMOVED lines=21> */
[----:B------:R-:W-:Y:S01]  /*7d60*/  IMAD.MOV.U32 R191, RZ, RZ, R250 ;  /* 0x000000ffffbf7224 */ /* 0x000fe200078e00fa */
[----:B------:R-:W-:Y:S01]  /*7d70*/  HMMA.16816.F32.BF16 R144, R4, R24, R144 ;  /* 0x000000180490723c */ /* 0x000fe20000041890 */
[----:B------:R-:W-:-:S02]  /*7d80*/  MOV R179, R135 ;  /* 0x0000008700b37202 */ /* 0x000fc40000000f00 */
[----:B------:R-:W-:Y:S02]  /*7d90*/  MOV R172, R133 ;  /* 0x0000008500ac7202 */ /* 0x000fe40000000f00 */
[----:B------:R-:W-:Y:S01]  /*7da0*/  MOV R3, R134 ;  /* 0x0000008600037202 */ /* 0x000fe20000000f00 */
[-C--:B------:R-:W-:Y:S01]  /*7db0*/  HMMA.16816.F32.BF16 R152, R4, R26.reuse, R152 ;  /* 0x0000001a0498723c */ /* 0x080fe20000041898 */
[----:B------:R-:W-:Y:S02]  /*7dc0*/  MOV R173, R132 ;  /* 0x0000008400ad7202 */ /* 0x000fe40000000f00 */
[----:B------:R-:W-:Y:S01]  /*7dd0*/  LOP3.LUT R23, R139, UR31, R28, 0x96, !PT ;  /* 0x0000001f8b177c12 */ /* 0x000fe2000f8e961c */
[----:B------:R-:W2:Y:S02]  /*7de0*/  LDSM.16.MT88.4 R132, [R218+0xa000] ;  /* 0x00a00000da84783b */ /* 0x000ea40000004200 */
[----:B------:R-:W-:Y:S02]  /*7df0*/  HMMA.16816.F32.BF16 R248, R16, R26, R148 ;  /* 0x0000001a10f8723c */ /* 0x000fe40000041894 */
[----:B------:R-:W-:Y:S04]  /*7e00*/  LDSM.16.MT88.4 R24, [R213+0xb000] ;  /* 0x00b00000d518783b */ /* 0x000fe80000004200 */
[-C--:B------:R-:W-:Y:S01]  /*7e10*/  HMMA.16816.F32.BF16 R208, R4, R32.reuse, R36 ;  /* 0x0000002004d0723c */ /* 0x080fe20000041824 */
[----:B------:R-:W3:Y:S04]  /*7e20*/  LDSM.16.MT88.4 R36, [R217+0xa000] ;  /* 0x00a00000d924783b */ /* 0x000ee80000004200 */
[----:B------:R-:W4:Y:S01]  /*7e30*/  LDSM.16.MT88.4 R28, [R215+0xb000] ;  /* 0x00b00000d71c783b */ /* 0x000f220000004200 */
[----:B------:R-:W-:Y:S03]  /*7e40*/  HMMA.16816.F32.BF16 R244, R16, R32, R40 ;  /* 0x0000002010f4723c */ /* 0x000fe60000041828 */
[----:B------:R-:W5:Y:S01]  /*7e50*/  LDSM.16.MT88.4 R40, [R218+0xb000] ;  /* 0x00b00000da28783b */ /* 0x000f620000004200 */
[-C--:B------:R-:W-:Y:S01]  /*7e60*/  FMUL.FTZ R168, R168, R20.reuse ;  /* 0x00000014a8a87220 */ /* 0x080fe20000410000 */
[----:B------:R-:W-:Y:S01]  /*7e70*/  FMUL.FTZ R169, R169, R20 ;  /* 0x00000014a9a97220 */ /* 0x000fe20000410000 */
[-C--:B------:R-:W-:Y:S01]  /*7e80*/  FMUL.FTZ R170, R170, R15.reuse ;  /* 0x0000000faaaa7220 */ /* 0x080fe20000410000 */
[----:B------:R-:W-:Y:S01]  /*7e90*/  FMUL.FTZ R171, R171, R15 ;  /* 0x0000000fabab7220 */ /* 0x000fe20000410000 */
[----:B------:R-:W-:-:S06]  /*7ea0*/  MOV R33, R176 ;  /* 0x000000b000217202 */ /* 0x000fcc0000000f00 */
[----:B-1----:R-:W-:Y:S07]  /*7eb0*/  HMMA.16816.F32.BF16 R136, R4, R50, R168 ;  /* 0x000000320488723c */ /* 0x002fee00000418a8 */
[----:B------:R-:W-:Y:S01]  /*7ec0*/  MOV R169, R3 ;  /* 0x0000000300a97202 */ /* 0x000fe20000000f00 */
[----:B------:R-:W-:Y:S01]  /*7ed0*/  FFMA.FTZ R3, R194, UR32, -R2 ;  /* 0x00000020c2037c23 */ /* 0x000fe20008010802 */
[-C--:B------:R-:W-:Y:S01]  /*7ee0*/  FMUL.FTZ R52, R52, R20.reuse ;  /* 0x0000001434347220 */ /* 0x080fe20000410000 */
[----:B------:R-:W-:-:S02]  /*7ef0*/  FMUL.FTZ R53, R53, R20 ;  /* 0x0000001435357220 */ /* 0x000fc40000410000 */
        /* <DEDUP_REMOVED lines=44> */
[----:B------:R-:W-:Y:S01]  /*81c0*/  MOV R192, R33 ;  /* 0x0000002100c07202 */ /* 0x000fe20000000f00 */
[----:B------:R-:W-:-:S02]  /*81d0*/  IMAD.MOV.U32 R33, RZ, RZ, R183 ;  /* 0x000000ffff217224 */ /* 0x000fc400078e00b7 */
[----:B------:R1:W-:Y:S01]  /*81e0*/  MUFU.EX2 R183, R3 ;  /* 0x0000000300b77308 */ /* 0x0003e20000000800 */
[C---:B--2---:R-:W-:Y:S01]  /*81f0*/  HMMA.16816.F32.BF16 R52, R4.reuse, R132, R52 ;  /* 0x000000840434723c */ /* 0x044fe20000041834 */
[-C--:B------:R-:W-:Y:S01]  /*8200*/  FMUL.FTZ R44, R44, R14.reuse ;  /* 0x0000000e2c2c7220 */ /* 0x080fe20000410000 */
[-C--:B------:R-:W-:Y:S01]  /*8210*/  FMUL.FTZ R45, R45, R14.reuse ;  /* 0x0000000e2d2d7220 */ /* 0x080fe20000410000 */
[-C--:B------:R-:W-:Y:S01]  /*8220*/  FMUL.FTZ R46, R46, R13.reuse ;  /* 0x0000000d2e2e7220 */ /* 0x080fe20000410000 */
[----:B------:R-:W-:Y:S02]  /*8230*/  FMUL.FTZ R47, R47, R13 ;  /* 0x0000000d2f2f7220 */ /* 0x000fe40000410000 */
[----:B------:R-:W-:Y:S01]  /*8240*/  HMMA.16816.F32.BF16 R64, R4, R134, R64 ;  /* 0x000000860440723c */ /* 0x000fe20000041840 */
[-C--:B------:R-:W-:Y:S01]  /*8250*/  FMUL.FTZ R88, R88, R14.reuse ;  /* 0x0000000e58587220 */ /* 0x080fe20000410000 */
[----:B------:R-:W-:-:S04]  /*8260*/  FMUL.FTZ R89, R89, R14 ;  /* 0x0000000e59597220 */ /* 0x000fc80000410000 */
[----:B---3--:R-:W-:Y:S01]  /*8270*/  HMMA.16816.F32.BF16 R68, R4, R36, R68 ;  /* 0x000000240444723c */ /* 0x008fe20000041844 */
[--C-:B-1----:R-:W-:Y:S01]  /*8280*/  FFMA.FTZ R3, R186, UR32, -R2.reuse ;  /* 0x00000020ba037c23 */ /* 0x102fe20008010802 */
[----:B------:R-:W-:-:S04]  /*8290*/  FFMA.FTZ R2, R181, UR32, -R2 ;  /* 0x00000020b5027c23 */ /* 0x000fc80008010802 */
[C---:B------:R-:W-:Y:S01]  /*82a0*/  HMMA.16816.F32.BF16 R80, R4.reuse, R38, R80 ;  /* 0x000000260450723c */ /* 0x040fe20000041850 */
[-C--:B------:R-:W-:Y:S01]  /*82b0*/  FMUL.FTZ R90, R90, R13.reuse ;  /* 0x0000000d5a5a7220 */ /* 0x080fe20000410000 */
[----:B------:R-:W-:Y:S04]  /*82c0*/  MUFU.EX2 R181, R2 ;  /* 0x0000000200b57308 */ /* 0x000fe80000000800 */
[----:B------:R-:W-:Y:S01]  /*82d0*/  HMMA.16816.F32.BF16 R84, R4, R24, R84 ;  /* 0x000000180454723c */ /* 0x000fe20000041854 */
[----:B------:R-:W-:-:S05]  /*82e0*/  FMUL.FTZ R91, R91, R13 ;  /* 0x0000000d5b5b7220 */ /* 0x000fca0000410000 */
[C---:B------:R-:W-:Y:S06]  /*82f0*/  HMMA.16816.F32.BF16 R96, R4.reuse, R26, R96 ;  /* 0x0000001a0460723c */ /* 0x040fec0000041860 */
[C---:B----4-:R-:W-:Y:S06]  /*8300*/  HMMA.16816.F32.BF16 R100, R4.reuse, R28, R100 ;  /* 0x0000001c0464723c */ /* 0x050fec0000041864 */
[C---:B------:R-:W-:Y:S06]  /*8310*/  HMMA.16816.F32.BF16 R112, R4.reuse, R30, R112 ;  /* 0x0000001e0470723c */ /* 0x040fec0000041870 */
[C---:B-----5:R-:W-:Y:S06]  /*8320*/  HMMA.16816.F32.BF16 R156, R4.reuse, R40, R156 ;  /* 0x00000028049c723c */ /* 0x060fec000004189c */
[C---:B------:R-:W-:Y:S06]  /*8330*/  HMMA.16816.F32.BF16 R120, R4.reuse, R42, R120 ;  /* 0x0000002a0478723c */ /* 0x040fec0000041878 */
[----:B------:R-:W-:Y:S01]  /*8340*/  HMMA.16816.F32.BF16 R124, R4, R48, R124 ;  /* 0x00000030047c723c */ /* 0x000fe2000004187c */
[----:B------:R-:W-:-:S06]  /*8350*/  MOV R171, R189 ;  /* 0x000000bd00ab7202 */ /* 0x000fcc0000000f00 */
[----:B------:R-:W-:Y:S02]  /*8360*/  MOV R6, R185 ;  /* 0x000000b900067202 */ /* 0x000fe40000000f00 */
[----:B------:R1:W2:Y:S01]  /*8370*/  MUFU.EX2 R185, R3 ;  /* 0x0000000300b97308 */ /* 0x0002a20000000800 */
[----:B------:R-:W-:Y:S01]  /*8380*/  MOV R7, R178 ;  /* 0x000000b200077202 */ /* 0x000fe20000000f00 */
[----:B------:R-:W-:Y:S01]  /*8390*/  FFMA.FTZ R4, R204, UR32, -R8 ;  /* 0x00000020cc047c23 */ /* 0x000fe20008010808 */
[C---:B------:R-:W-:Y:S01]  /*83a0*/  HMMA.16816.F32.BF16 R200, R16.reuse, R34, R44 ;  /* 0x0000002210c8723c */ /* 0x040fe2000004182c */
[-C--:B------:R-:W-:Y:S01]  /*83b0*/  FMUL.FTZ R116, R116, R14.reuse ;  /* 0x0000000e74747220 */ /* 0x080fe20000410000 */
[----:B------:R-:W-:Y:S01]  /*83c0*/  MOV R186, R7 ;  /* 0x0000000700ba7202 */ /* 0x000fe20000000f00 */
[----:B------:R-:W-:Y:S01]  /*83d0*/  FMUL.FTZ R117, R117, R14 ;  /* 0x0000000e75757220 */ /* 0x000fe20000410000 */
[-C--:B------:R-:W-:Y:S01]  /*83e0*/  FMUL.FTZ R118, R118, R13.reuse ;  /* 0x0000000d76767220 */ /* 0x080fe20000410000 */
[----:B------:R-:W-:Y:S01]  /*83f0*/  FMUL.FTZ R119, R119, R13 ;  /* 0x0000000d77777220 */ /* 0x000fe20000410000 */
[----:B------:R-:W-:Y:S01]  /*8400*/  HMMA.16816.F32.BF16 R88, R16, R24, R88 ;  /* 0x000000181058723c */ /* 0x000fe20000041858 */
[----:B------:R-:W-:Y:S01]  /*8410*/  MOV R46, R171 ;  /* 0x000000ab002e7202 */ /* 0x000fe20000000f00 */
[----:B-1----:R-:W-:-:S04]  /*8420*/  IMAD.WIDE.U32 R2, R23, -0x2daee0ad, RZ ;  /* 0xd2511f5317027825 */ /* 0x002fc800078e00ff */
[-C--:B------:R-:W-:Y:S01]  /*8430*/  FMUL.FTZ R164, R164, R14.reuse ;  /* 0x0000000ea4a47220 */ /* 0x080fe20000410000 */
[C---:B------:R-:W-:Y:S01]  /*8440*/  LOP3.LUT R5, R2.reuse, 0xffff, RZ, 0xc0, !PT ;  /* 0x0000ffff02057812 */ /* 0x040fe200078ec0ff */
[----:B------:R-:W-:Y:S01]  /*8450*/  IMAD.MOV.U32 R171, RZ, RZ, R175 ;  /* 0x000000ffffab7224 */ /* 0x000fe200078e00af */
[--C-:B------:R-:W-:Y:S01]  /*8460*/  SHF.R.U32.HI R7, RZ, 0x10, R2.reuse ;  /* 0x00000010ff077819 */ /* 0x100fe20000011602 */
[----:B------:R1:W-:Y:S01]  /*8470*/  MUFU.EX2 R175, R4 ;  /* 0x0000000400af7308 */ /* 0x0003e20000000800 */
[----:B------:R-:W-:Y:S01]  /*8480*/  LOP3.LUT R24, R2, 0xff, RZ, 0xc0, !PT ;  /* 0x000000ff02187812 */ /* 0x000fe200078ec0ff */
[-C--:B------:R-:W-:Y:S01]  /*8490*/  FMUL.FTZ R165, R165, R14.reuse ;  /* 0x0000000ea5a57220 */ /* 0x080fe20000410000 */
[----:B------:R-:W-:Y:S01]  /*84a0*/  SHF.R.U32.HI R25, RZ, 0x18, R2 ;  /* 0x00000018ff197819 */ /* 0x000fe20000011602 */
[-C--:B------:R-:W-:Y:S01]  /*84b0*/  FMUL.FTZ R166, R166, R13.reuse ;  /* 0x0000000da6a67220 */ /* 0x080fe20000410000 */
[----:B------:R-:W-:Y:S01]  /*84c0*/  SHF.R.U32.HI R5, RZ, 0x8, R5 ;  /* 0x00000008ff057819 */ /* 0x000fe20000011605 */
[----:B------:R-:W-:Y:S01]  /*84d0*/  FMUL.FTZ R167, R167, R13 ;  /* 0x0000000da7a77220 */ /* 0x000fe20000410000 */
[----:B------:R-:W-:Y:S01]  /*84e0*/  LOP3.LUT R2, R3, UR36, R174, 0x96, !PT ;  /* 0x0000002403027c12 */ /* 0x000fe2000f8e96ae */
[----:B------:R-:W-:Y:S01]  /*84f0*/  IMAD.MOV.U32 R168, RZ, RZ, R172 ;  /* 0x000000ffffa87224 */ /* 0x000fe200078e00ac */
[----:B------:R-:W-:Y:S01]  /*8500*/  MOV R32, R199 ;  /* 0x000000c700207202 */ /* 0x000fe20000000f00 */
[--C-:B------:R-:W-:Y:S01]  /*8510*/  FFMA.FTZ R23, R187, UR32, -R8.reuse ;  /* 0x00000020bb177c23 */ /* 0x100fe20008010808 */
[----:B------:R-:W-:Y:S01]  /*8520*/  MOV R172, R177 ;  /* 0x000000b100ac7202 */ /* 0x000fe20000000f00 */
[-C--:B------:R-:W-:Y:S01]  /*8530*/  FMUL.FTZ R56, R56, R14.reuse ;  /* 0x0000000e38387220 */ /* 0x080fe20000410000 */
[----:B------:R-:W-:Y:S01]  /*8540*/  LOP3.LUT R7, R7, 0xff, RZ, 0xc0, !PT ;  /* 0x000000ff07077812 */ /* 0x000fe200078ec0ff */
[-C--:B------:R-:W-:Y:S01]  /*8550*/  FMUL.FTZ R57, R57, R14.reuse ;  /* 0x0000000e39397220 */ /* 0x080fe20000410000 */
[--C-:B-1----:R-:W-:Y:S01]  /*8560*/  FFMA.FTZ R4, R193, UR32, -R8.reuse ;  /* 0x00000020c1047c23 */ /* 0x102fe20008010808 */
[-C--:B------:R-:W-:Y:S01]  /*8570*/  FMUL.FTZ R58, R58, R13.reuse ;  /* 0x0000000d3a3a7220 */ /* 0x080fe20000410000 */
[-C--:B------:R-:W-:Y:S01]  /*8580*/  FMUL.FTZ R59, R59, R13.reuse ;  /* 0x0000000d3b3b7220 */ /* 0x080fe20000410000 */
[-C--:B------:R-:W-:Y:S01]  /*8590*/  FMUL.FTZ R60, R60, R14.reuse ;  /* 0x0000000e3c3c7220 */ /* 0x080fe20000410000 */
[----:B------:R-:W-:Y:S01]  /*85a0*/  FMUL.FTZ R61, R61, R14 ;  /* 0x0000000e3d3d7220 */ /* 0x000fe20000410000 */
[-C--:B------:R-:W-:Y:S01]  /*85b0*/  FMUL.FTZ R62, R62, R13.reuse ;  /* 0x0000000d3e3e7220 */ /* 0x080fe20000410000 */
[-C--:B------:R-:W-:Y:S01]  /*85c0*/  FMUL.FTZ R63, R63, R13.reuse ;  /* 0x0000000d3f3f7220 */ /* 0x080fe20000410000 */
[----:B------:R-:W-:Y:S01]  /*85d0*/  MOV R187, R180 ;  /* 0x000000b400bb7202 */ /* 0x000fe20000000f00 */
[----:B------:R-:W-:Y:S01]  /*85e0*/  FMUL.FTZ R104, R104, R14 ;  /* 0x0000000e68687220 */ /* 0x000fe20000410000 */
[----:B------:R-:W-:Y:S01]  /*85f0*/  MOV R174, R6 ;  /* 0x0000000600ae7202 */ /* 0x000fe20000000f00 */
[-C--:B------:R-:W-:Y:S01]  /*8600*/  FMUL.FTZ R105, R105, R14.reuse ;  /* 0x0000000e69697220 */ /* 0x080fe20000410000 */
[----:B------:R-:W-:Y:S01]  /*8610*/  PRMT R3, R24, 0x5410, R5 ;  /* 0x0000541018037816 */ /* 0x000fe20000000005 */
[-C--:B------:R-:W-:Y:S01]  /*8620*/  FMUL.FTZ R106, R106, R13.reuse ;  /* 0x0000000d6a6a7220 */ /* 0x080fe20000410000 */
[-C--:B------:R-:W-:Y:S01]  /*8630*/  FMUL.FTZ R107, R107, R13.reuse ;  /* 0x0000000d6b6b7220 */ /* 0x080fe20000410000 */
[-C--:B------:R-:W-:Y:S01]  /*8640*/  FMUL.FTZ R108, R108, R14.reuse ;  /* 0x0000000e6c6c7220 */ /* 0x080fe20000410000 */
[-C--:B------:R-:W-:Y:S01]  /*8650*/  FMUL.FTZ R109, R109, R14.reuse ;  /* 0x0000000e6d6d7220 */ /* 0x080fe20000410000 */
[-C--:B------:R-:W-:Y:S01]  /*8660*/  FMUL.FTZ R110, R110, R13.reuse ;  /* 0x0000000d6e6e7220 */ /* 0x080fe20000410000 */
[-C--:B------:R-:W-:Y:S01]  /*8670*/  FMUL.FTZ R111, R111, R13.reuse ;  /* 0x0000000d6f6f7220 */ /* 0x080fe20000410000 */
[----:B------:R1:W-:Y:S01]  /*8680*/  MUFU.EX2 R180, R4 ;  /* 0x0000000400b47308 */ /* 0x0003e20000000800 */
[----:B------:R-:W-:Y:S01]  /*8690*/  FFMA.FTZ R6, R195, UR32, -R8 ;  /* 0x00000020c3067c23 */ /* 0x000fe20008010808 */
[----:B------:R-:W-:Y:S01]  /*86a0*/  SHF.R.U32.HI R5, RZ, 0x10, R2 ;  /* 0x00000010ff057819 */ /* 0x000fe20000011602 */
[C---:B------:R-:W-:Y:S01]  /*86b0*/  HMMA.16816.F32.BF16 R116, R16.reuse, R40, R116 ;  /* 0x000000281074723c */ /* 0x040fe20000041874 */
        /* <DEDUP_REMOVED lines=12> */
[----:B------:R-:W-:Y:S01]  /*8780*/  MOV R47, R32 ;  /* 0x00000020002f7202 */ /* 0x000fe20000000f00 */
[-C--:B------:R-:W-:Y:S01]  /*8790*/  FMUL.FTZ R160, R160, R14.reuse ;  /* 0x0000000ea0a07220 */ /* 0x080fe20000410000 */
[----:B-1----:R-:W-:Y:S01]  /*87a0*/  LOP3.LUT R4, R2, 0xffff, RZ, 0xc0, !PT ;  /* 0x0000ffff02047812 */ /* 0x002fe200078ec0ff */
[----:B------:R-:W-:Y:S01]  /*87b0*/  FMUL.FTZ R161, R161, R14 ;  /* 0x0000000ea1a17220 */ /* 0x000fe20000410000 */
[-C--:B------:R-:W-:Y:S01]  /*87c0*/  FMUL.FTZ R162, R162, R13.reuse ;  /* 0x0000000da2a27220 */ /* 0x080fe20000410000 */
[----:B------:R-:W-:Y:S01]  /*87d0*/  FMUL.FTZ R163, R163, R13 ;  /* 0x0000000da3a37220 */ /* 0x000fe20000410000 */
[----:B------:R-:W-:Y:S01]  /*87e0*/  MOV R40, R173 ;  /* 0x000000ad00287202 */ /* 0x000fe20000000f00 */
[----:B------:R-:W-:Y:S01]  /*87f0*/  HMMA.16816.F32.BF16 R164, R16, R48, R164 ;  /* 0x0000003010a4723c */ /* 0x000fe200000418a4 */
[----:B------:R-:W-:Y:S01]  /*8800*/  PRMT R7, R7, 0x5410, R25 ;  /* 0x0000541007077816 */ /* 0x000fe20000000019 */
[----:B------:R1:W3:Y:S01]  /*8810*/  MUFU.EX2 R173, R23 ;  /* 0x0000001700ad7308 */ /* 0x0002e20000000800 */
[----:B------:R-:W-:Y:S01]  /*8820*/  IMAD.MOV.U32 R148, RZ, RZ, R198 ;  /* 0x000000ffff947224 */ /* 0x000fe200078e00c6 */
[----:B------:R-:W-:-:S02]  /*8830*/  MOV R149, R197 ;  /* 0x000000c500957202 */ /* 0x000fc40000000f00 */
[----:B------:R-:W-:Y:S02]  /*8840*/  MOV R151, R191 ;  /* 0x000000bf00977202 */ /* 0x000fe40000000f00 */
[----:B------:R-:W-:Y:S02]  /*8850*/  MOV R48, R172 ;  /* 0x000000ac00307202 */ /* 0x000fe40000000f00 */
[----:B------:R-:W-:Y:S01]  /*8860*/  MOV R150, R190 ;  /* 0x000000be00967202 */ /* 0x000fe20000000f00 */
[----:B------:R4:W5:Y:S01]  /*8870*/  MUFU.EX2 R172, R6 ;  /* 0x0000000600ac7308 */ /* 0x0009620000000800 */
[----:B------:R-:W-:Y:S02]  /*8880*/  LOP3.LUT R24, R2, 0xff, RZ, 0xc0, !PT ;  /* 0x000000ff02187812 */ /* 0x000fe400078ec0ff */
[----:B------:R-:W-:Y:S01]  /*8890*/  LOP3.LUT R8, R5, 0xff, RZ, 0xc0, !PT ;  /* 0x000000ff05087812 */ /* 0x000fe200078ec0ff */
[----:B------:R-:W-:Y:S01]  /*88a0*/  HMMA.16816.F32.BF16 R56, R16, R132, R56 ;  /* 0x000000841038723c */ /* 0x000fe20000041838 */
[----:B------:R-:W-:-:S02]  /*88b0*/  MOV R193, R46 ;  /* 0x0000002e00c17202 */ /* 0x000fc40000000f00 */
[----:B-1----:R-:W-:-:S03]  /*88c0*/  SHF.R.U32.HI R23, RZ, 0x18, R2 ;  /* 0x00000018ff177819 */ /* 0x002fc60000011602 */
[C---:B------:R-:W-:Y:S01]  /*88d0*/  HMMA.16816.F32.BF16 R196, R16.reuse, R134, R60 ;  /* 0x0000008610c4723c */ /* 0x040fe2000004183c */
[----:B------:R-:W-:Y:S01]  /*88e0*/  MOV R195, R47 ;  /* 0x0000002f00c37202 */ /* 0x000fe20000000f00 */
[----:B------:R-:W-:Y:S01]  /*88f0*/  LDSM.16.MT88.4 R60, [R218+0xa800] ;  /* 0x00a80000da3c783b */ /* 0x000fe20000004200 */
[----:B------:R-:W-:Y:S02]  /*8900*/  HSET2.LE.AND R5, R7, R0, PT ;  /* 0x0000000007057233 */ /* 0x000fe40003803000 */
[----:B----4-:R-:W-:Y:S01]  /*8910*/  SHF.R.U32.HI R6, RZ, 0x8, R4 ;  /* 0x00000008ff067819 */ /* 0x010fe20000011604 */
[C---:B------:R-:W-:Y:S01]  /*8920*/  HMMA.16816.F32.BF16 R104, R16.reuse, R28, R104 ;  /* 0x0000001c1068723c */ /* 0x040fe20000041868 */
[----:B------:R-:W-:Y:S01]  /*8930*/  MOV R170, R179 ;  /* 0x000000b300aa7202 */ /* 0x000fe20000000f00 */
[----:B------:R-:W1:Y:S01]  /*8940*/  LDSM.16.MT88.4 R44, [R215+0xa800] ;  /* 0x00a80000d72c783b */ /* 0x000e620000004200 */
[----:B------:R-:W-:Y:S02]  /*8950*/  MOV R204, R33 ;  /* 0x0000002100cc7202 */ /* 0x000fe40000000f00 */
[----:B------:R-:W-:Y:S01]  /*8960*/  PRMT R7, R8, 0x5410, R23 ;  /* 0x0000541008077816 */ /* 0x000fe20000000017 */
[C---:B------:R-:W-:Y:S01]  /*8970*/  HMMA.16816.F32.BF16 R132, R16.reuse, R30, R108 ;  /* 0x0000001e1084723c */ /* 0x040fe2000004186c */
[----:B------:R-:W-:Y:S01]  /*8980*/  PRMT R6, R24, 0x5410, R6 ;  /* 0x0000541018067816 */ /* 0x000fe20000000006 */
[----:B------:R-:W-:Y:S01]  /*8990*/  IMAD.MOV.U32 R8, RZ, RZ, R149 ;  /* 0x000000ffff087224 */ /* 0x000fe200078e0095 */
[----:B------:R-:W-:Y:S01]  /*89a0*/  MOV R23, R148 ;  /* 0x0000009400177202 */ /* 0x000fe20000000f00 */
[----:B------:R-:W-:Y:S02]  /*89b0*/  LDSM.16.MT88.4 R108, [R215+0xb800] ;  /* 0x00b80000d76c783b */ /* 0x000fe40000004200 */
[C---:B------:R-:W-:Y:S06]  /*89c0*/  HMMA.16816.F32.BF16 R28, R16.reuse, R50, R128 ;  /* 0x00000032101c723c */ /* 0x040fec0000041880 */
[----:B------:R-:W-:Y:S01]  /*89d0*/  HMMA.16816.F32.BF16 R188, R16, R38, R76 ;  /* 0x0000002610bc723c */ /* 0x000fe2000004184c */
[----:B------:R-:W-:Y:S01]  /*89e0*/  MOV R130, R150 ;  /* 0x0000009600827202 */ /* 0x000fe20000000f00 */
[----:B------:R-:W-:Y:S01]  /*89f0*/  LDSM.16.MT88.4 R76, [R217+0xa800] ;  /* 0x00a80000d94c783b */ /* 0x000fe20000004200 */
[----:B------:R-:W-:-:S03]  /*8a00*/  MOV R131, R151 ;  /* 0x0000009700837202 */ /* 0x000fc60000000f00 */
[C---:B------:R-:W-:Y:S01]  /*8a10*/  HMMA.16816.F32.BF16 R176, R16.reuse, R26, R92 ;  /* 0x0000001a10b0723c */ /* 0x040fe2000004185c */
[----:B------:R-:W4:Y:S04]  /*8a20*/  LDSM.16.MT88.4 R148, [R213+0xa800] ;  /* 0x00a80000d594783b */ /* 0x000f280000004200 */
[----:B------:R-:W4:Y:S01]  /*8a30*/  LDSM.16.MT88.4 R92, [R213+0xb800] ;  /* 0x00b80000d55c783b */ /* 0x000f220000004200 */
[----:B------:R-:W-:Y:S03]  /*8a40*/  HMMA.16816.F32.BF16 R32, R16, R42, R160 ;  /* 0x0000002a1020723c */ /* 0x000fe600000418a0 */
[----:B------:R-:W4:Y:S04]  /*8a50*/  LDSM.16.MT88.4 R160, [R218+0xb800] ;  /* 0x00b80000daa0783b */ /* 0x000f280000004200 */
[----:B------:R-:W4:Y:S01]  /*8a60*/  LDSM.16.MT88.4 R24, [R217+0xb800] ;  /* 0x00b80000d918783b */ /* 0x000f220000004200 */
[----:B------:R-:W-:-:S02]  /*8a70*/  HSET2.LE.AND R4, R3, R0, PT ;  /* 0x0000000003047233 */ /* 0x000fc40003803000 */
[----:B--2---:R-:W-:Y:S02]  /*8a80*/  F2FP.BF16.F32.PACK_AB R2, R181, R185 ;  /* 0x000000b9b502723e */ /* 0x004fe400000010ff */
[----:B---3--:R-:W-:Y:S02]  /*8a90*/  F2FP.BF16.F32.PACK_AB R3, R173, R180 ;  /* 0x000000b4ad03723e */ /* 0x008fe400000010ff */
[----:B------:R-:W-:Y:S02]  /*8aa0*/  MOV R43, R170 ;  /* 0x000000aa002b7202 */ /* 0x000fe40000000f00 */
[----:B------:R-:W-:Y:S02]  /*8ab0*/  MOV R49, R171 ;  /* 0x000000ab00317202 */ /* 0x000fe40000000f00 */
[----:B------:R-:W-:Y:S02]  /*8ac0*/  LOP3.LUT R170, R4, R2, RZ, 0xc0, !PT ;  /* 0x0000000204aa7212 */ /* 0x000fe400078ec0ff */
[----:B------:R-:W-:-:S02]  /*8ad0*/  LOP3.LUT R171, R5, R3, RZ, 0xc0, !PT ;  /* 0x0000000305ab7212 */ /* 0x000fc400078ec0ff */
[--C-:B------:R-:W-:Y:S02]  /*8ae0*/  HSET2.LE.AND R2, R6, R0.reuse, PT ;  /* 0x0000000006027233 */ /* 0x100fe40003803000 */
[----:B------:R-:W-:Y:S02]  /*8af0*/  HSET2.LE.AND R4, R7, R0, PT ;  /* 0x0000000007047233 */ /* 0x000fe40003803000 */
[----:B------:R-:W-:Y:S02]  /*8b00*/  F2FP.BF16.F32.PACK_AB R3, R183, R194 ;  /* 0x000000c2b703723e */ /* 0x000fe400000010ff */
[----:B-----5:R-:W-:Y:S01]  /*8b10*/  F2FP.BF16.F32.PACK_AB R5, R172, R175 ;  /* 0x000000afac05723e */ /* 0x020fe200000010ff */
        /* <DEDUP_REMOVED lines=9> */
[----:B------:R-:W-:Y:S06]  /*8bb0*/  HMMA.16816.F32.BF16 R72, R16, R36, R72 ;  /* 0x000000241048723c */ /* 0x000fec0000041848 */
[C---:B-1----:R-:W-:Y:S06]  /*8bc0*/  HMMA.16816.F32.BF16 R36, R168.reuse, R44, R208 ;  /* 0x0000002ca824723c */ /* 0x042fec00000418d0 */
[----:B----4-:R-:W-:Y:S01]  /*8bd0*/  HMMA.16816.F32.BF16 R144, R168, R148, R144 ;  /* 0x00000094a890723c */ /* 0x010fe20000041890 */
[----:B------:R-:W-:Y:S01]  /*8be0*/  MOV R209, R48 ;  /* 0x0000003000d17202 */ /* 0x000fe20000000f00 */
[----:B------:R-:W-:-:S04]  /*8bf0*/  IMAD.MOV.U32 R208, RZ, RZ, R49 ;  /* 0x000000ffffd07224 */ /* 0x000fc800078e0031 */
        /* <DEDUP_REMOVED lines=14> */
[----:B------:R1:W-:Y:S01]  /*8ce0*/  MUFU.EX2 R136, R2 ;  /* 0x0000000200887308 */ /* 0x0003e20000000800 */
[----:B------:R-:W-:Y:S01]  /*8cf0*/  LOP3.LUT R3, R207, UR31, R184, 0x96, !PT ;  /* 0x0000001fcf037c12 */ /* 0x000fe2000f8e96b8 */
[--C-:B------:R-:W-:Y:S01]  /*8d00*/  FFMA.FTZ R4, R205, UR32, -R21.reuse ;  /* 0x00000020cd047c23 */ /* 0x100fe20008010815 */
[----:B-1----:R-:W-:-:S05]  /*8d10*/  FFMA.FTZ R2, R231, UR32, -R21 ;  /* 0x00000020e7027c23 */ /* 0x002fca0008010815 */
[----:B------:R1:W-:Y:S01]  /*8d20*/  MUFU.EX2 R137, R2 ;  /* 0x0000000200897308 */ /* 0x0003e20000000800 */
[----:B------:R-:W-:Y:S01]  /*8d30*/  MOV R184, R8 ;  /* 0x0000000800b87202 */ /* 0x000fe20000000f00 */
[----:B------:R-:W-:-:S06]  /*8d40*/  FFMA.FTZ R5, R230, UR32, -R22 ;  /* 0x00000020e6057c23 */ /* 0x000fcc0008010816 */
[----:B------:R-:W-:Y:S01]  /*8d50*/  MUFU.EX2 R138, R4 ;  /* 0x00000004008a7308 */ /* 0x000fe20000000800 */
[----:B-1----:R-:W-:-:S07]  /*8d60*/  FFMA.FTZ R2, R229, UR32, -R21 ;  /* 0x00000020e5027c23 */ /* 0x002fce0008010815 */
[----:B------:R1:W2:Y:S01]  /*8d70*/  MUFU.EX2 R139, R2 ;  /* 0x00000002008b7308 */ /* 0x0002a20000000800 */
[----:B------:R-:W-:Y:S01]  /*8d80*/  MOV R207, R23 ;  /* 0x0000001700cf7202 */ /* 0x000fe20000000f00 */
[----:B-1----:R-:W-:-:S05]  /*8d90*/  IMAD.WIDE.U32 R2, R3, -0x2daee0ad, RZ ;  /* 0xd2511f5303027825 */ /* 0x002fca00078e00ff */
[----:B------:R-:W-:Y:S02]  /*8da0*/  LOP3.LUT R4, R3, UR36, R182, 0x96, !PT ;  /* 0x0000002403047c12 */ /* 0x000fe4000f8e96b6 */
[C---:B------:R-:W-:Y:S02]  /*8db0*/  LOP3.LUT R3, R2.reuse, 0xffff, RZ, 0xc0, !PT ;  /* 0x0000ffff02037812 */ /* 0x040fe400078ec0ff */
[----:B------:R-:W-:Y:S02]  /*8dc0*/  LOP3.LUT R6, R2, 0xff, RZ, 0xc0, !PT ;  /* 0x000000ff02067812 */ /* 0x000fe400078ec0ff */
[--C-:B------:R-:W-:Y:S02]  /*8dd0*/  SHF.R.U32.HI R8, RZ, 0x10, R2.reuse ;  /* 0x00000010ff087819 */ /* 0x100fe40000011602 */
[----:B------:R-:W-:Y:S01]  /*8de0*/  SHF.R.U32.HI R18, RZ, 0x18, R2 ;  /* 0x00000018ff127819 */ /* 0x000fe20000011602 */
[----:B------:R-:W-:Y:S01]  /*8df0*/  FFMA.FTZ R2, R228, UR32, -R22 ;  /* 0x00000020e4027c23 */ /* 0x000fe20008010816 */
[----:B------:R-:W-:Y:S01]  /*8e00*/  SHF.R.U32.HI R3, RZ, 0x8, R3 ;  /* 0x00000008ff037819 */ /* 0x000fe20000011603 */
[----:B------:R1:W-:Y:S03]  /*8e10*/  MUFU.EX2 R23, R5 ;  /* 0x0000000500177308 */ /* 0x0003e60000000800 */
[----:B------:R-:W-:-:S05]  /*8e20*/  PRMT R16, R6, 0x5410, R3 ;  /* 0x0000541006107816 */ /* 0x000fca0000000003 */
[----:B------:R3:W4:Y:S01]  /*8e30*/  MUFU.EX2 R21, R2 ;  /* 0x0000000200157308 */ /* 0x0007220000000800 */
[----:B------:R-:W-:Y:S02]  /*8e40*/  LOP3.LUT R6, R4, 0xff, RZ, 0xc0, !PT ;  /* 0x000000ff04067812 */ /* 0x000fe400078ec0ff */
[----:B------:R-:W-:Y:S02]  /*8e50*/  LOP3.LUT R8, R8, 0xff, RZ, 0xc0, !PT ;  /* 0x000000ff08087812 */ /* 0x000fe400078ec0ff */
[--C-:B-1----:R-:W-:Y:S02]  /*8e60*/  SHF.R.U32.HI R5, RZ, 0x10, R4.reuse ;  /* 0x00000010ff057819 */ /* 0x102fe40000011604 */
[----:B---3--:R-:W-:Y:S02]  /*8e70*/  LOP3.LUT R2, R4, 0xffff, RZ, 0xc0, !PT ;  /* 0x0000ffff04027812 */ /* 0x008fe400078ec0ff */
[----:B------:R-:W-:Y:S02]  /*8e80*/  SHF.R.U32.HI R4, RZ, 0x18, R4 ;  /* 0x00000018ff047819 */ /* 0x000fe40000011604 */
[----:B------:R-:W-:-:S02]  /*8e90*/  SHF.R.U32.HI R3, RZ, 0x8, R2 ;  /* 0x00000008ff037819 */ /* 0x000fc40000011602 */
[----:B------:R-:W-:Y:S01]  /*8ea0*/  LOP3.LUT R2, R5, 0xff, RZ, 0xc0, !PT ;  /* 0x000000ff05027812 */ /* 0x000fe200078ec0ff */
[--C-:B------:R-:W-:Y:S01]  /*8eb0*/  FFMA.FTZ R7, R235, UR32, -R22.reuse ;  /* 0x00000020eb077c23 */ /* 0x100fe20008010816 */
[----:B------:R-:W-:Y:S01]  /*8ec0*/  FFMA.FTZ R17, R232, UR32, -R22 ;  /* 0x00000020e8117c23 */ /* 0x000fe20008010816 */
[----:B------:R-:W-:Y:S02]  /*8ed0*/  PRMT R6, R6, 0x5410, R3 ;  /* 0x0000541006067816 */ /* 0x000fe40000000003 */
[----:B------:R-:W-:Y:S02]  /*8ee0*/  PRMT R4, R2, 0x5410, R4 ;  /* 0x0000541002047816 */ /* 0x000fe40000000004 */
[----:B------:R-:W-:Y:S01]  /*8ef0*/  HSET2.LE.AND R2, R16, R0, PT ;  /* 0x0000000010027233 */ /* 0x000fe20003803000 */
[----:B------:R-:W-:Y:S01]  /*8f00*/  MUFU.EX2 R19, R7 ;  /* 0x0000000700137308 */ /* 0x000fe20000000800 */
[----:B------:R-:W-:Y:S02]  /*8f10*/  PRMT R5, R8, 0x5410, R18 ;  /* 0x0000541008057816 */ /* 0x000fe40000000012 */
[----:B--2---:R-:W-:-:S02]  /*8f20*/  F2FP.BF16.F32.PACK_AB R3, R138, R139 ;  /* 0x0000008b8a03723e */ /* 0x004fc400000010ff */
[----:B------:R-:W-:-:S03]  /*8f30*/  MOV R211, R130 ;  /* 0x0000008200d37202 */ /* 0x000fc60000000f00 */
[----:B------:R-:W1:Y:S01]  /*8f40*/  MUFU.EX2 R8, R17 ;  /* 0x0000001100087308 */ /* 0x000e620000000800 */
[----:B------:R-:W-:Y:S02]  /*8f50*/  LOP3.LUT R130, R2, R3, RZ, 0xc0, !PT ;  /* 0x0000000302827212 */ /* 0x000fe400078ec0ff */
[--C-:B------:R-:W-:Y:S02]  /*8f60*/  HSET2.LE.AND R2, R5, R0.reuse, PT ;  /* 0x0000000005027233 */ /* 0x100fe40003803000 */
[----:B----4-:R-:W-:Y:S02]  /*8f70*/  F2FP.BF16.F32.PACK_AB R3, R21, R23 ;  /* 0x000000171503723e */ /* 0x010fe400000010ff */
[----:B------:R-:W-:Y:S02]  /*8f80*/  MOV R210, R131 ;  /* 0x0000008300d27202 */ /* 0x000fe40000000f00 */
[----:B------:R-:W-:Y:S02]  /*8f90*/  LOP3.LUT R131, R2, R3, RZ, 0xc0, !PT ;  /* 0x0000000302837212 */ /* 0x000fe400078ec0ff */
[----:B------:R-:W-:-:S02]  /*8fa0*/  HSET2.LE.AND R2, R6, R0, PT ;  /* 0x0000000006027233 */ /* 0x000fc40003803000 */
        /* <DEDUP_REMOVED lines=33> */
[C---:B------:R-:W-:Y:S06]  /*91c0*/  HMMA.16816.F32.BF16 R140, R128.reuse, R148, R40 ;  /* 0x00000094808c723c */ /* 0x040fec0000041828 */
[----:B------:R-:W-:Y:S07]  /*91d0*/  HMMA.16816.F32.BF16 R40, R128, R44, R244 ;  /* 0x0000002c8028723c */ /* 0x000fee00000418f4 */
[----:B------:R-:W-:Y:S01]  /*91e0*/  FADD.FTZ R245, R138, R3 ;  /* 0x000000038af57221 */ /* 0x000fe20000010000 */
[----:B------:R-:W-:-:S04]  /*91f0*/  FADD.FTZ R246, R21, R2 ;  /* 0x0000000215f67221 */ /* 0x000fc80000010000 */
[----:B------:R1:W-:Y:S04]  /*9200*/  STL [R1+0xc], R245 ;  /* 0x00000cf501007387 */ /* 0x0003e80000100800 */
[----:B------:R1:W-:Y:S01]  /*9210*/  STL [R1+0x8], R246 ;  /* 0x000008f601007387 */ /* 0x0003e20000100800 */
[----:B------:R-:W-:Y:S01]  /*9220*/  HMMA.16816.F32.BF16 R56, R128, R60, R56 ;  /* 0x0000003c8038723c */ /* 0x000fe20000041838 */
[----:B------:R-:W-:-:S05]  /*9230*/  FADD.FTZ R243, R181, R6 ;  /* 0x00000006b5f37221 */ /* 0x000fca0000010000 */
[----:B------:R-:W-:Y:S01]  /*9240*/  HMMA.16816.F32.BF16 R72, R128, R76, R72 ;  /* 0x0000004c8048723c */ /* 0x000fe20000041848 */
[----:B------:R-:W-:-:S05]  /*9250*/  FADD.FTZ R252, R173, R4 ;  /* 0x00000004adfc7221 */ /* 0x000fca0000010000 */
        /* <DEDUP_REMOVED lines=12> */
[----:B------:R-:W-:Y:S01]  /*9320*/  HMMA.16816.F32.BF16 R164, R128, R24, R164 ;  /* 0x0000001880a4723c */ /* 0x000fe200000418a4 */
[----:B------:R-:W-:Y:S02]  /*9330*/  MOV R135, R239 ;  /* 0x000000ef00877202 */ /* 0x000fe40000000f00 */
[----:B------:R-:W-:-:S03]  /*9340*/  MOV R133, R237 ;  /* 0x000000ed00857202 */ /* 0x000fc60000000f00 */
        /* <DEDUP_REMOVED lines=15> */
[----:B------:R-:W-:Y:S01]  /*9440*/  IMAD.U32 R2, RZ, RZ, UR10 ;  /* 0x0000000aff027e24 */ /* 0x000fe2000f8e00ff */
[----:B------:R-:W5:Y:S01]  /*9450*/  S2R R251, SR_TID.X ;  /* 0x0000000000fb7919 */ /* 0x000f620000002100 */
[----:B------:R-:W-:Y:S01]  /*9460*/  IMAD.U32 R5, RZ, RZ, UR10 ;  /* 0x0000000aff057e24 */ /* 0x000fe2000f8e00ff */
[----:B------:R-:W-:-:S03]  /*9470*/  UIADD3 UR4, UR11, UR4, URZ ;  /* 0x000000040b047290 */ /* 0x000fc6000fffe03f */
[----:B------:R-:W4:Y:S03]  /*9480*/  @!P3 LDC.64 R16, c[0x0][0x220] ;  /* 0x00008800ff10bb82 */ /* 0x000f260000000a00 */
[----:B------:R-:W-:-:S05]  /*9490*/  IMAD.U32 R4, RZ, RZ, UR4 ;  /* 0x00000004ff047e24 */ /* 0x000fca000f8e00ff */
[----:B------:R-:W4:Y:S01]  /*94a0*/  @!P2 LDC.64 R6, c[0x0][0x220] ;  /* 0x00008800ff06ab82 */ /* 0x000f220000000a00 */
[----:B------:R-:W-:Y:S01]  /*94b0*/  @P3 STS.128 [R227+0xa000], RZ ;  /* 0x00a000ffe3003388 */ /* 0x000fe20000000c00 */
[----:B-----5:R-:W-:-:S05]  /*94c0*/  IMAD.SHL.U32 R251, R251, 0x2, RZ ;  /* 0x00000002fbfb7824 */ /* 0x020fca00078e00ff */
[----:B------:R-:W-:Y:S02]  /*94d0*/  LOP3.LUT R251, R251, 0x6, RZ, 0xc0, !PT ;  /* 0x00000006fbfb7812 */ /* 0x000fe400078ec0ff */
[----:B--2---:R-:W-:-:S04]  /*94e0*/  LEA R2, P1, R2, R186, 0x5 ;  /* 0x000000ba02027211 */ /* 0x004fc800078228ff */
[C---:B------:R-:W-:Y:S02]  /*94f0*/  IADD3 R3, P0, R2.reuse, UR19, RZ ;  /* 0x0000001302037c10 */ /* 0x040fe4000ff1e0ff */
[----:B---3--:R-:W-:Y:S02]  /*9500*/  LEA.HI.X R4, R5, R193, R4, 0x5, P1 ;  /* 0x000000c105047211 */ /* 0x008fe400008f2c04 */
[C---:B-1----:R-:W-:Y:S02]  /*9510*/  @!P3 LEA R18, P5, R2.reuse, R18, 0x1 ;  /* 0x000000120212b211 */ /* 0x042fe400078a08ff */
[----:B----4-:R-:W-:Y:S02]  /*9520*/  @!P2 LEA R14, P1, R2, R14, 0x1 ;  /* 0x0000000e020ea211 */ /* 0x010fe400078208ff */
[----:B------:R-:W-:Y:S02]  /*9530*/  @!P3 LEA R16, P4, R3, R16, 0x1 ;  /* 0x000000100310b211 */ /* 0x000fe400078808ff */
[----:B------:R-:W-:-:S02]  /*9540*/  IADD3.X R5, R4, UR18, RZ, P0, !PT ;  /* 0x0000001204057c10 */ /* 0x000fc400087fe4ff */
[C-C-:B------:R-:W-:Y:S02]  /*9550*/  @!P3 LEA.HI.X R19, R2.reuse, R19, R4.reuse, 0x1, P5 ;  /* 0x000000130213b211 */ /* 0x140fe400028f0c04 */
[C---:B------:R-:W-:Y:S02]  /*9560*/  @!P2 LEA R6, P0, R3.reuse, R6, 0x1 ;  /* 0x000000060306a211 */ /* 0x040fe400078008ff */
[----:B------:R-:W-:Y:S01]  /*9570*/  @!P2 LEA.HI.X R15, R2, R15, R4, 0x1, P1 ;  /* 0x0000000f020fa211 */ /* 0x000fe200008f0c04 */
[----:B------:R-:W-:Y:S01]  /*9580*/  @!PT LDS RZ, [RZ] ;  /* 0x00000000fffff984 */ /* 0x000fe20000000800 */
[----:B------:R-:W-:Y:S01]  /*9590*/  @!PT LDS RZ, [RZ] ;  /* 0x00000000fffff984 */ /* 0x000fe20000000800 */
[----:B------:R-:W-:Y:S01]  /*95a0*/  @!PT LDS RZ, [RZ] ;  /* 0x00000000fffff984 */ /* 0x000fe20000000800 */
[----:B------:R-:W-:Y:S01]  /*95b0*/  @!P3 LDGSTS.E.BYPASS.LTC128B.128 [R227+0xa000], desc[UR20][R18.64] ;  /* 0x0a00000012e3bfae */ /* 0x000fe2000b901d54 */
        /* <DEDUP_REMOVED lines=9> */
[----:B------:R-:W-:Y:S02]  /*9650*/  VIADD R3, R2, 0x8 ;  /* 0x0000000802037836 */ /* 0x000fe40000000000 */
[----:B------:R-:W-:Y:S03]  /*9660*/  @P3 STS.128 [R227+0xa800], RZ ;  /* 0x00a800ffe3003388 */ /* 0x000fe60000000c00 */
[----:B------:R-:W-:Y:S01]  /*9670*/  ISETP.GE.AND P5, PT, R3, R10, PT ;  /* 0x0000000a0300720c */ /* 0x000fe20003fa6270 */
        /* <DEDUP_REMOVED lines=11> */
[----:B------:R-:W3:Y:S04]  /*9730*/  LDSM.16.M88.4 R20, [R214] ;  /* 0x00000000d614783b */ /* 0x000ee80000000200 */
[----:B------:R-:W-:Y:S04]  /*9740*/  LDSM.16.M88.4 R132, [R223] ;  /* 0x00000000df84783b */ /* 0x000fe80000000200 */
[----:B-1----:R-:W1:Y:S04]  /*9750*/  LDSM.16.M88.4 R16, [R214+0x2000] ;  /* 0x00200000d610783b */ /* 0x002e680000000200 */
[----:B------:R-:W-:Y:S04]  /*9760*/  LDSM.16.M88.4 R136, [R226] ;  /* 0x00000000e288783b */ /* 0x000fe80000000200 */
[----:B--2---:R-:W2:Y:S04]  /*9770*/  LDSM.16.M88.4 R4, [R216+0x2000] ;  /* 0x00200000d804783b */ /* 0x004ea80000000200 */
[----:B------:R-:W4:Y:S04]  /*9780*/  LDSM.16.M88.4 R32, [R216] ;  /* 0x00000000d820783b */ /* 0x000f280000000200 */
[----:B------:R-:W-:Y:S04]  /*9790*/  LDSM.16.M88.4 R172, [R220+0x8000] ;  /* 0x00800000dcac783b */ /* 0x000fe80000000200 */
[----:B------:R-:W-:Y:S04]  /*97a0*/  LDSM.16.M88.4 R176, [R220+0x8800] ;  /* 0x00880000dcb0783b */ /* 0x000fe80000000200 */
[----:B------:R-:W0:Y:S01]  /*97b0*/  LDGDEPBAR ;  /* 0x00000000000079af */ /* 0x000e220000000000 */
[C---:B---3--:R-:W-:Y:S06]  /*97c0*/  HMMA.16816.F32.BF16 R196, R20.reuse, R24, RZ ;  /* 0x0000001814c4723c */ /* 0x048fec00000418ff */
[----:B------:R-:W-:Y:S06]  /*97d0*/  HMMA.16816.F32.BF16 R204, R20, R26, RZ ;  /* 0x0000001a14cc723c */ /* 0x000fec00000418ff */
[C---:B-1----:R-:W-:Y:S06]  /*97e0*/  HMMA.16816.F32.BF16 R192, R16.reuse, R24, RZ ;  /* 0x0000001810c0723c */ /* 0x042fec00000418ff */
[C---:B------:R-:W-:Y:S01]  /*97f0*/  HMMA.16816.F32.BF16 R188, R16.reuse, R26, RZ ;  /* 0x0000001a10bc723c */ /* 0x040fe200000418ff */
[----:B------:R-:W1:Y:S05]  /*9800*/  LDSM.16.M88.4 R24, [R222+0x2000] ;  /* 0x00200000de18783b */ /* 0x000e6a0000000200 */
[C---:B------:R-:W-:Y:S06]  /*9810*/  HMMA.16816.F32.BF16 R184, R16.reuse, R28, RZ ;  /* 0x0000001c10b8723c */ /* 0x040fec00000418ff */
[----:B------:R-:W-:Y:S06]  /*9820*/  HMMA.16816.F32.BF16 R180, R16, R30, RZ ;  /* 0x0000001e10b4723c */ /* 0x000fec00000418ff */
[C---:B------:R-:W-:Y:S06]  /*9830*/  HMMA.16816.F32.BF16 R16, R20.reuse, R28, RZ ;  /* 0x0000001c1410723c */ /* 0x040fec00000418ff */
[----:B------:R-:W-:Y:S01]  /*9840*/  HMMA.16816.F32.BF16 R200, R20, R30, RZ ;  /* 0x0000001e14c8723c */ /* 0x000fe200000418ff */
[----:B------:R-:W3:Y:S05]  /*9850*/  LDSM.16.M88.4 R28, [R222] ;  /* 0x00000000de1c783b */ /* 0x000eea0000000200 */
[C---:B--2---:R-:W-:Y:S06]  /*9860*/  HMMA.16816.F32.BF16 R208, R4.reuse, R132, R192 ;  /* 0x0000008404d0723c */ /* 0x044fec00000418c0 */
[C---:B------:R-:W-:Y:S06]  /*9870*/  HMMA.16816.F32.BF16 R192, R4.reuse, R134, R188 ;  /* 0x0000008604c0723c */ /* 0x040fec00000418bc */
[C---:B------:R-:W-:Y:S06]  /*9880*/  HMMA.16816.F32.BF16 R228, R4.reuse, R136, R184 ;  /* 0x0000008804e4723c */ /* 0x040fec00000418b8 */
[----:B------:R-:W-:Y:S01]  /*9890*/  HMMA.16816.F32.BF16 R188, R4, R138, R180 ;  /* 0x0000008a04bc723c */ /* 0x000fe200000418b4 */
[----:B------:R-:W-:Y:S05]  /*98a0*/  LDSM.16.M88.4 R4, [R221+0x2000] ;  /* 0x00200000dd04783b */ /* 0x000fea0000000200 */
[C---:B----4-:R-:W-:Y:S06]  /*98b0*/  HMMA.16816.F32.BF16 R184, R32.reuse, R132, R196 ;  /* 0x0000008420b8723c */ /* 0x050fec00000418c4 */
[C---:B------:R-:W-:Y:S01]  /*98c0*/  HMMA.16816.F32.BF16 R180, R32.reuse, R136, R16 ;  /* 0x0000008820b4723c */ /* 0x040fe20000041810 */
[----:B------:R-:W-:Y:S05]  /*98d0*/  LDSM.16.M88.4 R16, [R221] ;  /* 0x00000000dd10783b */ /* 0x000fea0000000200 */
[C---:B------:R-:W-:Y:S01]  /*98e0*/  HMMA.16816.F32.BF16 R20, R32.reuse, R134, R204 ;  /* 0x000000862014723c */ /* 0x040fe200000418cc */
[----:B------:R-:W2:Y:S05]  /*98f0*/  LDSM.16.M88.4 R132, [R219] ;  /* 0x00000000db84783b */ /* 0x000eaa0000000200 */
[----:B------:R-:W-:Y:S01]  /*9900*/  HMMA.16816.F32.BF16 R136, R32, R138, R200 ;  /* 0x0000008a2088723c */ /* 0x000fe200000418c8 */
[----:B------:R-:W4:Y:S05]  /*9910*/  LDSM.16.M88.4 R32, [R219+0x800] ;  /* 0x00080000db20783b */ /* 0x000f2a0000000200 */
[C---:B-1----:R-:W-:Y:S06]  /*9920*/  HMMA.16816.F32.BF16 R208, R24.reuse, R172, R208 ;  /* 0x000000ac18d0723c */ /* 0x042fec00000418d0 */
[C---:B------:R-:W-:Y:S06]  /*9930*/  HMMA.16816.F32.BF16 R196, R24.reuse, R174, R192 ;  /* 0x000000ae18c4723c */ /* 0x040fec00000418c0 */
[C---:B------:R-:W-:Y:S06]  /*9940*/  HMMA.16816.F32.BF16 R228, R24.reuse, R176, R228 ;  /* 0x000000b018e4723c */ /* 0x040fec00000418e4 */
[----:B------:R-:W-:Y:S01]  /*9950*/  HMMA.16816.F32.BF16 R192, R24, R178, R188 ;  /* 0x000000b218c0723c */ /* 0x000fe200000418bc */
[----:B------:R-:W-:Y:S05]  /*9960*/  LDSM.16.M88.4 R24, [R214+0x4000] ;  /* 0x00400000d618783b */ /* 0x000fea0000000200 */
[C---:B---3--:R-:W-:Y:S06]  /*9970*/  HMMA.16816.F32.BF16 R188, R28.reuse, R172, R184 ;  /* 0x000000ac1cbc723c */ /* 0x048fec00000418b8 */
[C---:B------:R-:W-:Y:S01]  /*9980*/  HMMA.16816.F32.BF16 R184, R28.reuse, R174, R20 ;  /* 0x000000ae1cb8723c */ /* 0x040fe20000041814 */
[----:B------:R-:W-:Y:S04]  /*9990*/  LDSM.16.M88.4 R20, [R214+0x6000] ;  /* 0x00600000d614783b */ /* 0x000fe80000000200 */
[----:B------:R-:W1:Y:S01]  /*99a0*/  LDSM.16.M88.4 R172, [R212+0x9000] ;  /* 0x00900000d4ac783b */ /* 0x000e620000000200 */
[C---:B------:R-:W-:Y:S06]  /*99b0*/  HMMA.16816.F32.BF16 R180, R28.reuse, R176, R180 ;  /* 0x000000b01cb4723c */ /* 0x040fec00000418b4 */
[----:B------:R-:W-:Y:S01]  /*99c0*/  HMMA.16816.F32.BF16 R28, R28, R178, R136 ;  /* 0x000000b21c1c723c */ /* 0x000fe20000041888 */
[----:B------:R-:W3:Y:S04]  /*99d0*/  LDSM.16.M88.4 R136, [R212+0x9800] ;  /* 0x00980000d488783b */ /* 0x000ee80000000200 */
[----:B------:R-:W-:Y:S01]  /*99e0*/  LDSM.16.M88.4 R176, [R224] ;  /* 0x00000000e0b0783b */ /* 0x000fe20000000200 */
[C---:B--2---:R-:W-:Y:S06]  /*99f0*/  HMMA.16816.F32.BF16 R208, R4.reuse, R132, R208 ;  /* 0x0000008404d0723c */ /* 0x044fec00000418d0 */
[C---:B------:R-:W-:Y:S06]  /*9a00*/  HMMA.16816.F32.BF16 R204, R4.reuse, R134, R196 ;  /* 0x0000008604cc723c */ /* 0x040fec00000418c4 */
[C---:B----4-:R-:W-:Y:S06]  /*9a10*/  HMMA.16816.F32.BF16 R228, R4.reuse, R32, R228 ;  /* 0x0000002004e4723c */ /* 0x050fec00000418e4 */
[----:B------:R-:W-:Y:S06]  /*9a20*/  HMMA.16816.F32.BF16 R200, R4, R34, R192 ;  /* 0x0000002204c8723c */ /* 0x000fec00000418c0 */
[C---:B------:R-:W-:Y:S06]  /*9a30*/  HMMA.16816.F32.BF16 R196, R16.reuse, R132, R188 ;  /* 0x0000008410c4723c */ /* 0x040fec00000418bc */
[C---:B------:R-:W-:Y:S01]  /*9a40*/  HMMA.16816.F32.BF16 R192, R16.reuse, R134, R184 ;  /* 0x0000008610c0723c */ /* 0x040fe200000418b8 */
[----:B------:R-:W-:Y:S05]  /*9a50*/  LDSM.16.M88.4 R132, [R225] ;  /* 0x00000000e184783b */ /* 0x000fea0000000200 */
[C---:B------:R-:W-:Y:S06]  /*9a60*/  HMMA.16816.F32.BF16 R180, R16.reuse, R32, R180 ;  /* 0x0000002010b4723c */ /* 0x040fec00000418b4 */
[----:B------:R-:W-:Y:S01]  /*9a70*/  HMMA.16816.F32.BF16 R4, R16, R34, R28 ;  /* 0x000000221004723c */ /* 0x000fe2000004181c */
[----:B------:R-:W2:Y:S04]  /*9a80*/  LDSM.16.M88.4 R32, [R216+0x4000] ;  /* 0x00400000d820783b */ /* 0x000ea80000000200 */
[----:B------:R-:W4:Y:S01]  /*9a90*/  LDSM.16.M88.4 R16, [R216+0x6000] ;  /* 0x00600000d810783b */ /* 0x000f220000000200 */
[C---:B-1----:R-:W-:Y:S03]  /*9aa0*/  HMMA.16816.F32.BF16 R184, R20.reuse, R172, R208 ;  /* 0x000000ac14b8723c */ /* 0x042fe600000418d0 */
[----:B------:R-:W-:Y:S03]  /*9ab0*/  LDSM.16.M88.4 R28, [R222+0x4000] ;  /* 0x00400000de1c783b */ /* 0x000fe60000000200 */
[C---:B------:R-:W-:Y:S06]  /*9ac0*/  HMMA.16816.F32.BF16 R204, R20.reuse, R174, R204 ;  /* 0x000000ae14cc723c */ /* 0x040fec00000418cc */
[C---:B---3--:R-:W-:Y:S06]  /*9ad0*/  HMMA.16816.F32.BF16 R208, R20.reuse, R136, R228 ;  /* 0x0000008814d0723c */ /* 0x048fec00000418e4 */
[----:B------:R-:W-:Y:S06]  /*9ae0*/  HMMA.16816.F32.BF16 R188, R20, R138, R200 ;  /* 0x0000008a14bc723c */ /* 0x000fec00000418c8 */
[C---:B------:R-:W-:Y:S06]  /*9af0*/  HMMA.16816.F32.BF16 R20, R24.reuse, R172, R196 ;  /* 0x000000ac1814723c */ /* 0x040fec00000418c4 */
[C---:B------:R-:W-:Y:S01]  /*9b00*/  HMMA.16816.F32.BF16 R192, R24.reuse, R174, R192 ;  /* 0x000000ae18c0723c */ /* 0x040fe200000418c0 */
[----:B------:R-:W1:Y:S05]  /*9b10*/  LDSM.16.M88.4 R172, [R220+0x9000] ;  /* 0x00900000dcac783b */ /* 0x000e6a0000000200 */
[C---:B------:R-:W-:Y:S01]  /*9b20*/  HMMA.16816.F32.BF16 R228, R24.reuse, R138, R4 ;  /* 0x0000008a18e4723c */ /* 0x040fe20000041804 */
[----:B------:R-:W3:Y:S05]  /*9b30*/  LDSM.16.M88.4 R4, [R222+0x6000] ;  /* 0x00600000de04783b */ /* 0x000eea0000000200 */
[----:B------:R-:W-:Y:S01]  /*9b40*/  HMMA.16816.F32.BF16 R232, R24, R136, R180 ;  /* 0x0000008818e8723c */ /* 0x000fe200000418b4 */
[----:B------:R-:W-:Y:S04]  /*9b50*/  LDSM.16.M88.4 R24, [R219+0x1000] ;  /* 0x00100000db18783b */ /* 0x000fe80000000200 */
[----:B------:R-:W-:Y:S01]  /*9b60*/  LDSM.16.M88.4 R136, [R220+0x9800] ;  /* 0x00980000dc88783b */ /* 0x000fe20000000200 */
[-C--:B--2---:R-:W-:Y:S03]  /*9b70*/  HMMA.16816.F32.BF16 R180, R32, R132.reuse, R20 ;  /* 0x0000008420b4723c */ /* 0x084fe60000041814 */
[----:B------:R-:W2:Y:S03]  /*9b80*/  LDSM.16.M88.4 R20, [R221+0x4000] ;  /* 0x00400000dd14783b */ /* 0x000ea60000000200 */
[C---:B----4-:R-:W-:Y:S06]  /*9b90*/  HMMA.16816.F32.BF16 R184, R16.reuse, R132, R184 ;  /* 0x0000008410b8723c */ /* 0x050fec00000418b8 */
[-C--:B------:R-:W-:Y:S06]  /*9ba0*/  HMMA.16816.F32.BF16 R196, R16, R134.reuse, R204 ;  /* 0x0000008610c4723c */ /* 0x080fec00000418cc */
[----:B------:R-:W-:Y:S06]  /*9bb0*/  HMMA.16816.F32.BF16 R132, R32, R134, R192 ;  /* 0x000000862084723c */ /* 0x000fec00000418c0 */
[C---:B------:R-:W-:Y:S06]  /*9bc0*/  HMMA.16816.F32.BF16 R208, R16.reuse, R176, R208 ;  /* 0x000000b010d0723c */ /* 0x040fec00000418d0 */
[----:B------:R-:W-:Y:S01]  /*9bd0*/  HMMA.16816.F32.BF16 R200, R16, R178, R188 ;  /* 0x000000b210c8723c */ /* 0x000fe200000418bc */
[----:B------:R-:W4:Y:S05]  /*9be0*/  LDSM.16.M88.4 R16, [R221+0x6000] ;  /* 0x00600000dd10783b */ /* 0x000f2a0000000200 */
[-C--:B-1----:R-:W-:Y:S06]  /*9bf0*/  HMMA.16816.F32.BF16 R188, R28, R172.reuse, R180 ;  /* 0x000000ac1cbc723c */ /* 0x082fec00000418b4 */
[----:B---3--:R-:W-:Y:S06]  /*9c00*/  HMMA.16816.F32.BF16 R184, R4, R172, R184 ;  /* 0x000000ac04b8723c */ /* 0x008fec00000418b8 */
[C---:B------:R-:W-:Y:S06]  /*9c10*/  HMMA.16816.F32.BF16 R180, R32.reuse, R176, R232 ;  /* 0x000000b020b4723c */ /* 0x040fec00000418e8 */
[----:B------:R-:W-:Y:S01]  /*9c20*/  HMMA.16816.F32.BF16 R192, R32, R178, R228 ;  /* 0x000000b220c0723c */ /* 0x000fe200000418e4 */
[----:B------:R-:W1:Y:S01]  /*9c30*/  LDSM.16.M88.4 R32, [R219+0x1800] ;  /* 0x00180000db20783b */ /* 0x000e620000000200 */
[----:B------:R-:W-:-:S04]  /*9c40*/  DEPBAR.LE SB0, 0x0 ;  /* 0x000080000000791a */ /* 0x000fc80000000000 */
[-C--:B------:R-:W-:Y:S06]  /*9c50*/  HMMA.16816.F32.BF16 R176, R28, R174.reuse, R132 ;  /* 0x000000ae1cb0723c */ /* 0x080fec0000041884 */
[----:B------:R-:W-:Y:S06]  /*9c60*/  HMMA.16816.F32.BF16 R172, R4, R174, R196 ;  /* 0x000000ae04ac723c */ /* 0x000fec00000418c4 */
[-C--:B--2---:R-:W-:Y:S06]  /*9c70*/  HMMA.16816.F32.BF16 R188, R20, R24.reuse, R188 ;  /* 0x0000001814bc723c */ /* 0x084fec00000418bc */
[----:B----4-:R-:W-:Y:S06]  /*9c80*/  HMMA.16816.F32.BF16 R184, R16, R24, R184 ;  /* 0x0000001810b8723c */ /* 0x010fec00000418b8 */
[----:B------:R-:W-:Y:S06]  /*9c90*/  HMMA.16816.F32.BF16 R176, R20, R26, R176 ;  /* 0x0000001a14b0723c */ /* 0x000fec00000418b0 */
[C---:B------:R-:W-:Y:S06]  /*9ca0*/  HMMA.16816.F32.BF16 R196, R4.reuse, R136, R208 ;  /* 0x0000008804c4723c */ /* 0x040fec00000418d0 */
[----:B------:R-:W-:Y:S06]  /*9cb0*/  HMMA.16816.F32.BF16 R200, R4, R138, R200 ;  /* 0x0000008a04c8723c */ /* 0x000fec00000418c8 */
[----:B------:R-:W-:Y:S01]  /*9cc0*/  HMMA.16816.F32.BF16 R132, R28, R136, R180 ;  /* 0x000000881c84723c */ /* 0x000fe200000418b4 */
[----:B------:R-:W-:-:S05]  /*9cd0*/  VIADD R4, R2, 0x1 ;  /* 0x0000000102047836 */ /* 0x000fca0000000000 */
[----:B------:R-:W-:Y:S01]  /*9ce0*/  HMMA.16816.F32.BF16 R172, R16, R26, R172 ;  /* 0x0000001a10ac723c */ /* 0x000fe200000418ac */
[----:B------:R-:W-:Y:S02]  /*9cf0*/  I2FP.F32.S32 R5, R4 ;  /* 0x0000000400057245 */ /* 0x000fe40000201400 */
[C---:B------:R-:W-:Y:S02]  /*9d00*/  ISETP.GE.AND P4, PT, R4.reuse, R10, PT ;  /* 0x0000000a0400720c */ /* 0x040fe40003f86270 */
[C---:B------:R-:W-:Y:S01]  /*9d10*/  ISETP.GE.AND P1, PT, R4.reuse, R9, PT ;  /* 0x000000090400720c */ /* 0x040fe20003f26270 */
[C---:B------:R-:W-:Y:S01]  /*9d20*/  FFMA.FTZ R6, R5.reuse, UR5, R189 ;  /* 0x0000000505067c23 */ /* 0x040fe200080100bd */
[----:B------:R-:W-:Y:S01]  /*9d30*/  BAR.SYNC.DEFER_BLOCKING 0x0 ;  /* 0x0000000000007b1d */ /* 0x000fe20000010000 */
[C---:B------:R-:W-:Y:S01]  /*9d40*/  ISETP.GE.AND P0, PT, R4.reuse, R12, PT ;  /* 0x0000000c0400720c */ /* 0x040fe20003f06270 */
[----:B------:R-:W-:Y:S01]  /*9d50*/  HMMA.16816.F32.BF16 R28, R28, R138, R192 ;  /* 0x0000008a1c1c723c */ /* 0x000fe200000418c0 */
[----:B------:R-:W-:Y:S01]  /*9d60*/  ISETP.GE.AND P6, PT, R4, R11, PT ;  /* 0x0000000b0400720c */ /* 0x000fe20003fc6270 */
[C---:B------:R-:W-:Y:S01]  /*9d70*/  FFMA.FTZ R4, R5.reuse, UR5, R191 ;  /* 0x0000000505047c23 */ /* 0x040fe200080100bf */
[----:B------:R-:W-:Y:S01]  /*9d80*/  FSEL R136, R6, -INF , !P4 ;  /* 0xff80000006887808 */ /* 0x000fe20006000000 */
[C---:B------:R-:W-:Y:S01]  /*9d90*/  FFMA.FTZ R6, R5.reuse, UR5, R185 ;  /* 0x0000000505067c23 */ /* 0x040fe200080100b9 */
[----:B------:R-:W-:Y:S01]  /*9da0*/  FFMA.FTZ R7, R5, UR5, R187 ;  /* 0x0000000505077c23 */ /* 0x000fe200080100bb */
[----:B-1----:R-:W-:Y:S01]  /*9db0*/  HMMA.16816.F32.BF16 R24, R16, R32, R196 ;  /* 0x000000201018723c */ /* 0x002fe200000418c4 */
[----:B------:R-:W-:-:S02]  /*9dc0*/  FSEL R138, R4, -INF , !P1 ;  /* 0xff800000048a7808 */ /* 0x000fc40004800000 */
[----:B------:R-:W-:Y:S02]  /*9dd0*/  I2FP.F32.S32 R4, R3 ;  /* 0x0000000300047245 */ /* 0x000fe40000201400 */
[----:B------:R-:W-:Y:S01]  /*9de0*/  FSEL R185, R6, -INF , !P0 ;  /* 0xff80000006b97808 */ /* 0x000fe20004000000 */
[----:B------:R-:W-:Y:S01]  /*9df0*/  HMMA.16816.F32.BF16 R180, R20, R32, R132 ;  /* 0x0000002014b4723c */ /* 0x000fe20000041884 */
[----:B------:R-:W-:Y:S01]  /*9e00*/  ISETP.GE.AND P4, PT, R3, R9, PT ;  /* 0x000000090300720c */ /* 0x000fe20003f86270 */
[C---:B------:R-:W-:Y:S01]  /*9e10*/  FFMA.FTZ R6, R4.reuse, UR5, R176 ;  /* 0x0000000504067c23 */ /* 0x040fe200080100b0 */
[----:B------:R-:W-:Y:S01]  /*9e20*/  FSEL R176, R7, -INF , !P6 ;  /* 0xff80000007b07808 */ /* 0x000fe20007000000 */
[C---:B------:R-:W-:Y:S01]  /*9e30*/  FFMA.FTZ R7, R4.reuse, UR5, R172 ;  /* 0x0000000504077c23 */ /* 0x040fe200080100ac */
[C---:B------:R-:W-:Y:S01]  /*9e40*/  ISETP.GE.AND P1, PT, R3.reuse, R12, PT ;  /* 0x0000000c0300720c */ /* 0x040fe20003f26270 */
[----:B------:R-:W-:Y:S01]  /*9e50*/  FFMA.FTZ R5, R4, UR5, R178 ;  /* 0x0000000504057c23 */ /* 0x000fe200080100b2 */
[----:B------:R-:W-:Y:S01]  /*9e60*/  ISETP.GE.AND P0, PT, R3, R11, PT ;  /* 0x0000000b0300720c */ /* 0x000fe20003f06270 */
[----:B------:R-:W-:Y:S01]  /*9e70*/  VIADD R3, R2, 0x9 ;  /* 0x0000000902037836 */ /* 0x000fe20000000000 */
[----:B------:R-:W-:Y:S01]  /*9e80*/  FSEL R172, R7, -INF , !P1 ;  /* 0xff80000007ac7808 */ /* 0x000fe20004800000 */
[----:B------:R-:W-:Y:S01]  /*9e90*/  FFMA.FTZ R7, R4, UR5, R174 ;  /* 0x0000000504077c23 */ /* 0x000fe200080100ae */
[----:B------:R-:W-:Y:S01]  /*9ea0*/  FSEL R137, R5, -INF , !P4 ;  /* 0xff80000005897808 */ /* 0x000fe20006000000 */
[----:B------:R-:W-:Y:S01]  /*9eb0*/  HMMA.16816.F32.BF16 R132, R16, R34, R200 ;  /* 0x000000221084723c */ /* 0x000fe200000418c8 */
        /* <DEDUP_REMOVED lines=13> */
[----:B------:R-:W-:Y:S01]  /*9f90*/  HMMA.16816.F32.BF16 R20, R20, R34, R28 ;  /* 0x000000221414723c */ /* 0x000fe2000004181c */
[----:B------:R-:W-:-:S02]  /*9fa0*/  FSEL R33, R4, -INF , !P5 ;  /* 0xff80000004217808 */ /* 0x000fc40006800000 */
[----:B------:R-:W-:Y:S02]  /*9fb0*/  FSEL R139, R7, -INF , !P4 ;  /* 0xff800000078b7808 */ /* 0x000fe40006000000 */
[C---:B------:R-:W-:Y:S02]  /*9fc0*/  ISETP.GE.AND P0, PT, R3.reuse, R10, PT ;  /* 0x0000000a0300720c */ /* 0x040fe40003f06270 */
        /* <DEDUP_REMOVED lines=39> */
[----:B------:R-:W-:Y:S01]  /*a240*/  FFMA.FTZ R4, R3, UR5, R186 ;  /* 0x0000000503047c23 */ /* 0x000fe200080100ba */
[----:B------:R-:W-:Y:S01]  /*a250*/  FSEL R242, R5, -INF , !P5 ;  /* 0xff80000005f27808 */ /* 0x000fe20006800000 */
[C---:B------:R-:W-:Y:S01]  /*a260*/  FFMA.FTZ R14, R3.reuse, UR5, R188 ;  /* 0x00000005030e7c23 */ /* 0x040fe200080100bc */
[----:B------:R-:W-:Y:S01]  /*a270*/  FSEL R173, R8, -INF , !P4 ;  /* 0xff80000008ad7808 */ /* 0x000fe20006000000 */
[----:B------:R-:W-:Y:S01]  /*a280*/  FFMA.FTZ R15, R3, UR5, R190 ;  /* 0x00000005030f7c23 */ /* 0x000fe200080100be */
[----:B------:R-:W-:Y:S01]  /*a290*/  FSEL R201, R7, -INF , !P1 ;  /* 0xff80000007c97808 */ /* 0x000fe20004800000 */
[----:B------:R-:W-:Y:S01]  /*a2a0*/  FFMA.FTZ R5, R3, UR5, R184 ;  /* 0x0000000503057c23 */ /* 0x000fe200080100b8 */
[----:B------:R-:W-:-:S02]  /*a2b0*/  ISETP.GE.AND P5, PT, R2, R10, PT ;  /* 0x0000000a0200720c */ /* 0x000fc40003fa6270 */
[C---:B------:R-:W-:Y:S02]  /*a2c0*/  ISETP.GE.AND P4, PT, R2.reuse, R9, PT ;  /* 0x000000090200720c */ /* 0x040fe40003f86270 */
[C---:B------:R-:W-:Y:S01]  /*a2d0*/  ISETP.GE.AND P1, PT, R2.reuse, R12, PT ;  /* 0x0000000c0200720c */ /* 0x040fe20003f26270 */
[----:B------:R-:W-:Y:S01]  /*a2e0*/  VIADD R2, R2, 0x19 ;  /* 0x0000001902027836 */ /* 0x000fe20000000000 */
[----:B------:R-:W-:Y:S02]  /*a2f0*/  FSEL R28, R4, -INF , !P0 ;  /* 0xff800000041c7808 */ /* 0x000fe40004000000 */
[----:B------:R-:W-:Y:S02]  /*a300*/  PLOP3.LUT P0, PT, PT, PT, UP0, 0x80, 0x0 ;  /* 0x000000000000781c */ /* 0x000fe40003f0f008 */
[----:B------:R-:W-:Y:S02]  /*a310*/  I2FP.F32.S32 R3, R2 ;  /* 0x0000000200037245 */ /* 0x000fe40000201400 */
[----:B------:R-:W-:-:S02]  /*a320*/  FSEL R235, R13, -INF , !P6 ;  /* 0xff8000000deb7808 */ /* 0x000fc40007000000 */
[----:B------:R-:W-:Y:S01]  /*a330*/  FSEL R8, R14, -INF , !P5 ;  /* 0xff8000000e087808 */ /* 0x000fe20006800000 */
[----:B------:R-:W-:Y:S01]  /*a340*/  FFMA.FTZ R6, R3, UR5, R21 ;  /* 0x0000000503067c23 */ /* 0x000fe20008010015 */
[----:B------:R-:W-:Y:S02]  /*a350*/  FSEL R13, R15, -INF , !P4 ;  /* 0xff8000000f0d7808 */ /* 0x000fe40006000000 */
[----:B------:R-:W-:Y:S01]  /*a360*/  FSEL R26, R5, -INF , !P1 ;  /* 0xff800000051a7808 */ /* 0x000fe20004800000 */
[----:B------:R-:W-:Y:S01]  /*a370*/  FFMA.FTZ R5, R3, UR5, R23 ;  /* 0x0000000503057c23 */ /* 0x000fe20008010017 */
[C---:B------:R-:W-:Y:S02]  /*a380*/  ISETP.GE.AND P6, PT, R2.reuse, R10, PT ;  /* 0x0000000a0200720c */ /* 0x040fe40003fc6270 */
[C---:B------:R-:W-:Y:S02]  /*a390*/  ISETP.GE.AND P5, PT, R2.reuse, R9, PT ;  /* 0x000000090200720c */ /* 0x040fe40003fa6270 */
[----:B------:R-:W-:-:S02]  /*a3a0*/  ISETP.GE.AND P4, PT, R2, R12, PT ;  /* 0x0000000c0200720c */ /* 0x000fc40003f86270 */
        /* <DEDUP_REMOVED lines=25> */
[C---:B------:R-:W-:Y:S02]  /*a540*/  IADD3 R3, P5, R2.reuse, UR34, RZ ;  /* 0x0000002202037c10 */ /* 0x040fe4000ffbe0ff */
        /* <DEDUP_REMOVED lines=31> */
.L_x_1277:
[----:B------:R-:W-:Y:S05]  /*a740*/  BSYNC B0 ;  /* 0x0000000000007941 */ /* 0x000fea0003800000 */
.L_x_1276:
[----:B------:R-:W0:Y:S02]  /*a750*/  LDGDEPBAR ;  /* 0x00000000000079af */ /* 0x000e240000000000 */
.L_x_1275:
[----:B-1----:R-:W3:Y:S04]  /*a760*/  LDL R6, [R1+0x34] ;  /* 0x0000340001067983 */ /* 0x002ee80000100800 */
[----:B------:R-:W4:Y:S04]  /*a770*/  LDL R19, [R1+0x14] ;  /* 0x0000140001137983 */ /* 0x000f280000100800 */
[----:B------:R-:W5:Y:S01]  /*a780*/  LDL R15, [R1+0x30] ;  /* 0x00003000010f7983 */ /* 0x000f620000100800 */
[----:B------:R-:W-:Y:S01]  /*a790*/  FMNMX.FTZ R135, R239, R8, !PT ;  /* 0x00000008ef877209 */ /* 0x000fe20007810000 */
[----:B------:R-:W-:Y:S01]  /*a7a0*/  UIADD3 UR10, UR28, -0x61c88647, URZ ;  /* 0x9e3779b91c0a7890 */ /* 0x000fe2000fffe03f */
[----:B--2---:R-:W-:Y:S01]  /*a7b0*/  FMNMX.FTZ R2, R238, R13, !PT ;  /* 0x0000000dee027209 */ /* 0x004fe20007810000 */
[----:B------:R-:W-:Y:S01]  /*a7c0*/  UIADD3 UR11, UR29, -0x4498517b, URZ ;  /* 0xbb67ae851d0b7890 */ /* 0x000fe2000fffe03f */
[----:B------:R-:W-:Y:S01]  /*a7d0*/  FMNMX.FTZ R135, R136, R135, !PT ;  /* 0x0000008788877209 */ /* 0x000fe20007810000 */
[----:B------:R-:W-:Y:S01]  /*a7e0*/  UIADD3 UR4, UR28, 0x3c6ef372, URZ ;  /* 0x3c6ef3721c047890 */ /* 0x000fe2000fffe03f */
        /* <DEDUP_REMOVED lines=17> */
[----:B------:R-:W-:-:S03]  /*a900*/  FMNMX.FTZ R3, R139, R4, !PT ;  /* 0x000000048b037209 */ /* 0x000fc60007810000 */
[----:B------:R-:W2:Y:S01]  /*a910*/  SHFL.BFLY PT, R134, R2, 0x2, 0x1f ;  /* 0x0c401f0002867f89 */ /* 0x000ea200000e0000 */
[----:B------:R-:W-:-:S04]  /*a920*/  FMNMX.FTZ R3, R241, R3, !PT ;  /* 0x00000003f1037209 */ /* 0x000fc80007810000 */
[----:B------:R-:W-:-:S04]  /*a930*/  FMNMX.FTZ R3, R240, R3, !PT ;  /* 0x00000003f0037209 */ /* 0x000fc80007810000 */
[----:B------:R-:W-:-:S04]  /*a940*/  FMNMX.FTZ R3, R234, R3, !PT ;  /* 0x00000003ea037209 */ /* 0x000fc80007810000 */
[----:B------:R-:W-:Y:S02]  /*a950*/  FMNMX.FTZ R3, R232, R3, !PT ;  /* 0x00000003e8037209 */ /* 0x000fe40007810000 */
[----:B-1----:R-:W-:-:S03]  /*a960*/  FMNMX.FTZ R135, R135, R5, !PT ;  /* 0x0000000587877209 */ /* 0x002fc60007810000 */
[----:B------:R-:W1:Y:S04]  /*a970*/  SHFL.BFLY PT, R133, R3, 0x2, 0x1f ;  /* 0x0c401f0003857f89 */ /* 0x000e6800000e0000 */
[----:B------:R-:W1:Y:S01]  /*a980*/  SHFL.BFLY PT, R4, R135, 0x1, 0x1f ;  /* 0x0c201f0087047f89 */ /* 0x000e6200000e0000 */
[----:B--2---:R-:W-:Y:S02]  /*a990*/  FMNMX.FTZ R134, R2, R134, !PT ;  /* 0x0000008602867209 */ /* 0x004fe40007810000 */
[----:B------:R-:W-:-:S03]  /*a9a0*/  MOV R2, UR29 ;  /* 0x0000001d00027c02 */ /* 0x000fc60008000f00 */
[----:B------:R-:W2:Y:S01]  /*a9b0*/  SHFL.BFLY PT, R14, R134, 0x1, 0x1f ;  /* 0x0c201f00860e7f89 */ /* 0x000ea200000e0000 */
[----:B-1----:R-:W-:Y:S02]  /*a9c0*/  FMNMX.FTZ R133, R3, R133, !PT ;  /* 0x0000008503857209 */ /* 0x002fe40007810000 */
[----:B------:R-:W-:-:S03]  /*a9d0*/  FMNMX.FTZ R135, R135, R4, !PT ;  /* 0x0000000487877209 */ /* 0x000fc60007810000 */
[----:B------:R-:W1:Y:S01]  /*a9e0*/  SHFL.BFLY PT, R27, R133, 0x1, 0x1f ;  /* 0x0c201f00851b7f89 */ /* 0x000e6200000e0000 */
[----:B------:R-:W-:Y:S02]  /*a9f0*/  FMNMX.FTZ R4, R236, R28, !PT ;  /* 0x0000001cec047209 */ /* 0x000fe40007810000 */
[----:B------:R-:W-:Y:S02]  /*aa00*/  FSETP.NEU.FTZ.AND P6, PT, R135, -INF , PT ;  /* 0xff8000008700780b */ /* 0x000fe40003fdd000 */
[----:B------:R-:W-:Y:S02]  /*aa10*/  FMNMX.FTZ R4, R176, R4, !PT ;  /* 0x00000004b0047209 */ /* 0x000fe40007810000 */
[----:B--2---:R-:W-:Y:S02]  /*aa20*/  FMNMX.FTZ R134, R134, R14, !PT ;  /* 0x0000000e86867209 */ /* 0x004fe40007810000 */
[----:B------:R-:W-:Y:S02]  /*aa30*/  FMNMX.FTZ R7, R174, R4, !PT ;  /* 0x00000004ae077209 */ /* 0x000fe40007810000 */
[----:B------:R-:W-:-:S02]  /*aa40*/  FSETP.NEU.FTZ.AND P5, PT, R134, -INF , PT ;  /* 0xff8000008600780b */ /* 0x000fc40003fbd000 */
[----:B-1----:R-:W-:-:S04]  /*aa50*/  FMNMX.FTZ R133, R133, R27, !PT ;  /* 0x0000001b85857209 */ /* 0x002fc80007810000 */
[----:B------:R-:W-:Y:S01]  /*aa60*/  FSETP.NEU.FTZ.AND P4, PT, R133, -INF , PT ;  /* 0xff8000008500780b */ /* 0x000fe20003f9d000 */
[----:B---3--:R-:W-:-:S04]  /*aa70*/  IMAD.WIDE.U32 R16, R6, -0x2daee0ad, RZ ;  /* 0xd2511f5306107825 */ /* 0x008fc800078e00ff */
[----:B------:R-:W-:Y:S01]  /*aa80*/  FMUL.FTZ R6, R135, UR32 ;  /* 0x0000002087067c20 */ /* 0x000fe20008410000 */
[----:B----4-:R-:W-:Y:S01]  /*aa90*/  IMAD.WIDE.U32 R20, R19, -0x326172a9, RZ ;  /* 0xcd9e8d5713147825 */ /* 0x010fe200078e00ff */
[----:B------:R-:W-:-:S04]  /*aaa0*/  LOP3.LUT R2, R17, UR37, R2, 0x96, !PT ;  /* 0x0000002511027c12 */ /* 0x000fc8000f8e9602 */
[----:B-----5:R-:W-:Y:S01]  /*aab0*/  LOP3.LUT R24, R21, R15, RZ, 0x3c, !PT ;  /* 0x0000000f15187212 */ /* 0x020fe200078e3cff */
[----:B------:R-:W-:Y:S01]  /*aac0*/  IMAD.WIDE.U32 R4, R2, -0x326172a9, RZ ;  /* 0xcd9e8d5702047825 */ /* 0x000fe200078e00ff */
[----:B------:R-:W-:Y:S02]  /*aad0*/  FSEL R2, R6, RZ, P6 ;  /* 0x000000ff06027208 */ /* 0x000fe40003000000 */
[----:B------:R-:W-:Y:S01]  /*aae0*/  FMNMX.FTZ R6, R29, R7, !PT ;  /* 0x000000071d067209 */ /* 0x000fe20007810000 */
[----:B------:R-:W-:Y:S01]  /*aaf0*/  IMAD.WIDE.U32 R24, R24, -0x2daee0ad, RZ ;  /* 0xd2511f5318187825 */ /* 0x000fe200078e00ff */
[----:B------:R-:W-:-:S03]  /*ab00*/  IADD3 R7, R19, 0x4, RZ ;  /* 0x0000000413077810 */ /* 0x000fc60007ffe0ff */
[----:B------:R-:W-:Y:S01]  /*ab10*/  FFMA.FTZ R8, R8, UR32, -R2 ;  /* 0x0000002008087c23 */ /* 0x000fe20008010802 */
[----:B------:R-:W-:Y:S02]  /*ab20*/  FMNMX.FTZ R6, R244, R6, !PT ;  /* 0x00000006f4067209 */ /* 0x000fe40007810000 */
[----:B------:R-:W-:Y:S01]  /*ab30*/  LOP3.LUT R17, R5, UR10, R20, 0x96, !PT ;  /* 0x0000000a05117c12 */ /* 0x000fe2000f8e9614 */
[----:B------:R1:W-:Y:S01]  /*ab40*/  MUFU.EX2 R192, R8 ;  /* 0x0000000800c07308 */ /* 0x0003e20000000800 */
[----:B------:R-:W-:Y:S01]  /*ab50*/  FMNMX.FTZ R3, R242, R6, !PT ;  /* 0x00000006f2037209 */ /* 0x000fe20007810000 */
[----:B------:R-:W-:Y:S01]  /*ab60*/  IMAD.WIDE.U32 R6, R7, -0x326172a9, RZ ;  /* 0xcd9e8d5707067825 */ /* 0x000fe200078e00ff */
[----:B------:R-:W-:Y:S02]  /*ab70*/  LOP3.LUT R20, R25, UR11, R16, 0x96, !PT ;  /* 0x0000000b19147c12 */ /* 0x000fe4000f8e9610 */
[----:B------:R-:W-:Y:S02]  /*ab80*/  FMNMX.FTZ R3, R235, R3, !PT ;  /* 0x00000003eb037209 */ /* 0x000fe40007810000 */
[----:B------:R-:W-:Y:S01]  /*ab90*/  LOP3.LUT R14, R7, R15, RZ, 0x3c, !PT ;  /* 0x0000000f070e7212 */ /* 0x000fe200078e3cff */
[----:B------:R-:W-:Y:S01]  /*aba0*/  FFMA.FTZ R7, R32, UR32, -R2 ;  /* 0x0000002020077c23 */ /* 0x000fe20008010802 */
[----:B------:R-:W-:Y:S01]  /*abb0*/  FMNMX.FTZ R3, R233, R3, !PT ;  /* 0x00000003e9037209 */ /* 0x000fe20007810000 */
[----:B------:R-:W-:-:S02]  /*abc0*/  IMAD.WIDE.U32 R20, R20, -0x326172a9, RZ ;  /* 0xcd9e8d5714147825 */ /* 0x000fc400078e00ff */
[----:B------:R2:W3:Y:S02]  /*abd0*/  MUFU.EX2 R30, R7 ;  /* 0x00000007001e7308 */ /* 0x0004e40000000800 */
[----:B------:R-:W4:Y:S01]  /*abe0*/  SHFL.BFLY PT, R25, R3, 0x2, 0x1f ;  /* 0x0c401f0003197f89 */ /* 0x000f2200000e0000 */
[----:B------:R-:W-:Y:S01]  /*abf0*/  IMAD.WIDE.U32 R14, R14, -0x2daee0ad, RZ ;  /* 0xd2511f530e0e7825 */ /* 0x000fe200078e00ff */
[----:B------:R-:W-:-:S03]  /*ac00*/  LOP3.LUT R22, R21, UR4, R4, 0x96, !PT ;  /* 0x0000000415167c12 */ /* 0x000fc6000f8e9604 */
[----:B-1----:R-:W-:Y:S01]  /*ac10*/  FFMA.FTZ R8, R136, UR32, -R2 ;  /* 0x0000002088087c23 */ /* 0x002fe20008010802 */
[----:B------:R-:W-:Y:S01]  /*ac20*/  FMUL.FTZ R21, R133, UR32 ;  /* 0x0000002085157c20 */ /* 0x000fe20008410000 */
[----:B------:R-:W-:Y:S02]  /*ac30*/  LOP3.LUT R16, R15, UR11, R16, 0x96, !PT ;  /* 0x0000000b0f107c12 */ /* 0x000fe4000f8e9610 */
[----:B------:R1:W-:Y:S01]  /*ac40*/  MUFU.EX2 R194, R8 ;  /* 0x0000000800c27308 */ /* 0x0003e20000000800 */
[----:B------:R-:W-:Y:S01]  /*ac50*/  IMAD.WIDE.U32 R22, R22, -0x2daee0ad, RZ ;  /* 0xd2511f5316167825 */ /* 0x000fe200078e00ff */
[----:B------:R-:W-:-:S03]  /*ac60*/  FSEL R21, R21, RZ, P4 ;  /* 0x000000ff15157208 */ /* 0x000fc60002000000 */
[----:B--2---:R-:W-:Y:S01]  /*ac70*/  FFMA.FTZ R7, R18, UR32, -R2 ;  /* 0x0000002012077c23 */ /* 0x004fe20008010802 */
[----:B------:R-:W-:-:S03]  /*ac80*/  LOP3.LUT R18, R5, UR10, R6, 0x96, !PT ;  /* 0x0000000a05127c12 */ /* 0x000fc6000f8e9606 */
[----:B------:R2:W-:Y:S02]  /*ac90*/  MUFU.EX2 R187, R7 ;  /* 0x0000000700bb7308 */ /* 0x0005e40000000800 */
[----:B------:R-:W-:-:S04]  /*aca0*/  IMAD.WIDE.U32 R18, R18, -0x2daee0ad, RZ ;  /* 0xd2511f5312127825 */ /* 0x000fc800078e00ff */
[----:B-1----:R-:W-:Y:S01]  /*acb0*/  FMUL.FTZ R8, R134, UR32 ;  /* 0x0000002086087c20 */ /* 0x002fe20008410000 */
[----:B----4-:R-:W-:Y:S02]  /*acc0*/  FMNMX.FTZ R3, R3, R25, !PT ;  /* 0x0000001903037209 */ /* 0x010fe40007810000 */
[----:B------:R-:W-:Y:S02]  /*acd0*/  LOP3.LUT R5, R19, UR30, R14, 0x96, !PT ;  /* 0x0000001e13057c12 */ /* 0x000fe4000f8e960e */
[----:B------:R-:W-:Y:S01]  /*ace0*/  FSEL R8, R8, RZ, P5 ;  /* 0x000000ff08087208 */ /* 0x000fe20002800000 */
[----:B------:R-:W1:Y:S04]  /*acf0*/  SHFL.BFLY PT, R136, R3, 0x1, 0x1f ;  /* 0x0c201f0003887f89 */ /* 0x000e6800000e0000 */
[----:B------:R-:W-:Y:S01]  /*ad00*/  FFMA.FTZ R13, R13, UR32, -R8 ;  /* 0x000000200d0d7c23 */ /* 0x000fe20008010808 */
[----:B--2---:R-:W-:-:S03]  /*ad10*/  IMAD.WIDE.U32 R6, R17, -0x2daee0ad, RZ ;  /* 0xd2511f5311067825 */ /* 0x004fc600078e00ff */
[----:B------:R2:W-:Y:S01]  /*ad20*/  MUFU.EX2 R193, R13 ;  /* 0x0000000d00c17308 */ /* 0x0005e20000000800 */
[----:B------:R-:W-:Y:S01]  /*ad30*/  IMAD.WIDE.U32 R16, R16, -0x326172a9, RZ ;  /* 0xcd9e8d5710107825 */ /* 0x000fe200078e00ff */
[----:B------:R-:W-:Y:S02]  /*ad40*/  LOP3.LUT R7, R7, UR30, R24, 0x96, !PT ;  /* 0x0000001e07077c12 */ /* 0x000fe4000f8e9618 */
[----:B------:R-:W-:Y:S02]  /*ad50*/  LOP3.LUT R32, R23, UR26, R6, 0x96, !PT ;  /* 0x0000001a17207c12 */ /* 0x000fe4000f8e9606 */
[----:B------:R-:W-:Y:S01]  /*ad60*/  LOP3.LUT R14, R17, UR4, R4, 0x96, !PT ;  /* 0x00000004110e7c12 */ /* 0x000fe2000f8e9604 */
[----:B------:R-:W-:Y:S01]  /*ad70*/  FFMA.FTZ R4, R138, UR32, -R8 ;  /* 0x000000208a047c23 */ /* 0x000fe20008010808 */
[----:B------:R-:W-:Y:S01]  /*ad80*/  IMAD.WIDE.U32 R6, R7, -0x326172a9, RZ ;  /* 0xcd9e8d5707067825 */ /* 0x000fe200078e00ff */
[----:B------:R-:W-:Y:S02]  /*ad90*/  UIADD3 UR4, UR28, -0x4ab325aa, URZ ;  /* 0xb54cda561c047890 */ /* 0x000fe4000fffe03f */
[----:B------:R4:W-:Y:S01]  /*ada0*/  MUFU.EX2 R196, R4 ;  /* 0x0000000400c47308 */ /* 0x0009e20000000800 */
[----:B------:R-:W-:Y:S01]  /*adb0*/  IMAD.WIDE.U32 R14, R14, -0x2daee0ad, RZ ;  /* 0xd2511f530e0e7825 */ /* 0x000fe200078e00ff */
[----:B------:R-:W-:-:S03]  /*adc0*/  LOP3.LUT R17, R7, UR27, R20, 0x96, !PT ;  /* 0x0000001b07117c12 */ /* 0x000fc6000f8e9614 */
[--C-:B------:R-:W-:Y:S01]  /*add0*/  FFMA.FTZ R7, R26, UR32, -R21.reuse ;  /* 0x000000201a077c23 */ /* 0x100fe20008010815 */
[----:B-1----:R-:W-:Y:S01]  /*ade0*/  FMNMX.FTZ R136, R3, R136, !PT ;  /* 0x0000008803887209 */ /* 0x002fe20007810000 */
[----:B--2---:R-:W-:Y:S01]  /*adf0*/  FFMA.FTZ R13, R137, UR32, -R8 ;  /* 0x00000020890d7c23 */ /* 0x004fe20008010808 */
[----:B------:R-:W-:Y:S01]  /*ae00*/  LOP3.LUT R18, R15, UR26, R18, 0x96, !PT ;  /* 0x0000001a0f127c12 */ /* 0x000fe2000f8e9612 */
[----:B------:R-:W-:Y:S01]  /*ae10*/  FFMA.FTZ R3, R185, UR32, -R21 ;  /* 0x00000020b9037c23 */ /* 0x000fe20008010815 */
[----:B------:R-:W-:Y:S01]  /*ae20*/  FSETP.NEU.FTZ.AND P1, PT, R136, -INF , PT ;  /* 0xff8000008800780b */ /* 0x000fe20003f3d000 */
[----:B------:R1:W-:Y:S02]  /*ae30*/  MUFU.EX2 R35, R13 ;  /* 0x0000000d00237308 */ /* 0x0003e40000000800 */
[----:B------:R-:W-:-:S04]  /*ae40*/  IMAD.WIDE.U32 R190, R18, -0x326172a9, RZ ;  /* 0xcd9e8d5712be7825 */ /* 0x000fc800078e00ff */
[----:B----4-:R-:W-:Y:S02]  /*ae50*/  IMAD.WIDE.U32 R4, R5, -0x326172a9, RZ ;  /* 0xcd9e8d5705047825 */ /* 0x010fe400078e00ff */
[----:B------:R-:W-:Y:S03]  /*ae60*/  MUFU.EX2 R180, R3 ;  /* 0x0000000300b47308 */ /* 0x000fe60000000800 */
[----:B------:R-:W-:Y:S01]  /*ae70*/  LOP3.LUT R19, R5, UR27, R16, 0x96, !PT ;  /* 0x0000001b05137c12 */ /* 0x000fe2000f8e9610 */
[----:B------:R-:W-:Y:S01]  /*ae80*/  FFMA.FTZ R5, R33, UR32, -R8 ;  /* 0x0000002021057c23 */ /* 0x000fe20008010808 */
[----:B------:R-:W-:-:S03]  /*ae90*/  IMAD.WIDE.U32 R32, R32, -0x326172a9, RZ ;  /* 0xcd9e8d5720207825 */ /* 0x000fc600078e00ff */
[----:B------:R2:W-:Y:S01]  /*aea0*/  MUFU.EX2 R195, R7 ;  /* 0x0000000700c37308 */ /* 0x0005e20000000800 */
[----:B------:R-:W-:Y:S01]  /*aeb0*/  IMAD.WIDE.U32 R16, R17, -0x2daee0ad, RZ ;  /* 0xd2511f5311107825 */ /* 0x000fe200078e00ff */
[----:B-1----:R-:W-:Y:S02]  /*aec0*/  LOP3.LUT R13, R33, UR25, R6, 0x96, !PT ;  /* 0x00000019210d7c12 */ /* 0x002fe4000f8e9606 */
[----:B------:R-:W-:Y:S02]  /*aed0*/  LOP3.LUT R6, R191, UR25, R4, 0x96, !PT ;  /* 0x00000019bf067c12 */ /* 0x000fe4000f8e9604 */
[----:B------:R-:W-:Y:S02]  /*aee0*/  LOP3.LUT R22, R17, UR24, R22, 0x96, !PT ;  /* 0x0000001811167c12 */ /* 0x000fe4000f8e9616 */
[----:B------:R1:W-:Y:S01]  /*aef0*/  MUFU.EX2 R186, R5 ;  /* 0x0000000500ba7308 */ /* 0x0003e20000000800 */
[----:B------:R-:W-:Y:S01]  /*af00*/  IMAD.WIDE.U32 R178, R13, -0x2daee0ad, RZ ;  /* 0xd2511f530db27825 */ /* 0x000fe200078e00ff */
[----:B------:R-:W-:-:S03]  /*af10*/  FSEL R13, R135, RZ, P6 ;  /* 0x000000ff870d7208 */ /* 0x000fc60003000000 */
[----:B------:R-:W-:-:S04]  /*af20*/  IMAD.WIDE.U32 R188, R6, -0x2daee0ad, RZ ;  /* 0xd2511f5306bc7825 */ /* 0x000fc800078e00ff */
[----:B------:R-:W-:Y:S01]  /*af30*/  FMUL.FTZ R6, R136, UR32 ;  /* 0x0000002088067c20 */ /* 0x000fe20008410000 */
[----:B------:R-:W-:Y:S01]  /*af40*/  FADD.FTZ R26, R239, -R13 ;  /* 0x8000000def1a7221 */ /* 0x000fe20000010000 */
[----:B------:R-:W-:Y:S01]  /*af50*/  FSEL R13, R134, RZ, P5 ;  /* 0x000000ff860d7208 */ /* 0x000fe20002800000 */
[----:B------:R-:W-:-:S04]  /*af60*/  IMAD.WIDE.U32 R22, R22, -0x326172a9, RZ ;  /* 0xcd9e8d5716167825 */ /* 0x000fc800078e00ff */
[----:B--2---:R-:W-:Y:S01]  /*af70*/  FFMA.FTZ R7, R172, UR32, -R21 ;  /* 0x00000020ac077c23 */ /* 0x004fe20008010815 */
[----:B------:R-:W-:-:S03]  /*af80*/  FADD.FTZ R27, R238, -R13 ;  /* 0x8000000dee1b7221 */ /* 0x000fc60000010000 */
[----:B------:R2:W-:Y:S01]  /*af90*/  MUFU.EX2 R34, R7 ;  /* 0x0000000700227308 */ /* 0x0005e20000000800 */
[----:B------:R-:W-:Y:S01]  /*afa0*/  LOP3.LUT R23, R23, UR31, R32, 0x96, !PT ;  /* 0x0000001f17177c12 */ /* 0x000fe2000f8e9620 */
[----:B-1----:R-:W-:-:S05]  /*afb0*/  IMAD.WIDE.U32 R4, R19, -0x2daee0ad, RZ ;  /* 0xd2511f5313047825 */ /* 0x002fca00078e00ff */
[----:B------:R-:W-:Y:S02]  /*afc0*/  LOP3.LUT R18, R5, UR24, R14, 0x96, !PT ;  /* 0x0000001805127c12 */ /* 0x000fe4000f8e960e */
[----:B------:R-:W-:Y:S02]  /*afd0*/  LOP3.LUT R5, R179, UR23, R16, 0x96, !PT ;  /* 0x00000017b3057c12 */ /* 0x000fe4000f8e9610 */
[----:B------:R-:W-:-:S03]  /*afe0*/  LOP3.LUT R16, R189, UR23, R4, 0x96, !PT ;  /* 0x00000017bd107c12 */ /* 0x000fc6000f8e9604 */
[----:B------:R-:W-:Y:S01]  /*aff0*/  IMAD.WIDE.U32 R4, R5, -0x326172a9, RZ ;  /* 0xcd9e8d5705047825 */ /* 0x000fe200078e00ff */
[----:B--2---:R-:W-:-:S04]  /*b000*/  FSEL R7, R133, RZ, P4 ;  /* 0x000000ff85077208 */ /* 0x004fc80002000000 */
[----:B------:R-:W-:Y:S02]  /*b010*/  LOP3.LUT R3, R5, UR4, R22, 0x96, !PT ;  /* 0x0000000405037c12 */ /* 0x000fe4000f8e9616 */
[----:B------:R-:W-:Y:S01]  /*b020*/  LOP3.LUT R14, R4, 0xffff, RZ, 0xc0, !PT ;  /* 0x0000ffff040e7812 */ /* 0x000fe200078ec0ff */
[----:B------:R-:W-:Y:S01]  /*b030*/  FFMA.FTZ R5, R139, UR32, -R21 ;  /* 0x000000208b057c23 */ /* 0x000fe20008010815 */
[----:B------:R-:W-:Y:S01]  /*b040*/  FSEL R22, R6, RZ, P1 ;  /* 0x000000ff06167208 */ /* 0x000fe20000800000 */
[----:B------:R-:W-:Y:S01]  /*b050*/  IMAD.WIDE.U32 R138, R18, -0x326172a9, RZ ;  /* 0xcd9e8d57128a7825 */ /* 0x000fe200078e00ff */
[----:B------:R-:W-:Y:S01]  /*b060*/  FSEL R6, R136, RZ, P1 ;  /* 0x000000ff88067208 */ /* 0x000fe20000800000 */
[----:B------:R1:W-:Y:S01]  /*b070*/  MUFU.EX2 R184, R5 ;  /* 0x0000000500b87308 */ /* 0x0003e20000000800 */
[----:B------:R-:W-:Y:S01]  /*b080*/  LOP3.LUT R15, R4, 0xff, RZ, 0xc0, !PT ;  /* 0x000000ff040f7812 */ /* 0x000fe200078ec0ff */
[----:B------:R-:W-:Y:S01]  /*b090*/  FFMA.FTZ R13, R174, UR32, -R22 ;  /* 0x00000020ae0d7c23 */ /* 0x000fe20008010816 */
[----:B------:R-:W-:Y:S01]  /*b0a0*/  SHF.R.U32.HI R17, RZ, 0x10, R4 ;  /* 0x00000010ff117819 */ /* 0x000fe20000011604 */
[----:B------:R-:W-:Y:S01]  /*b0b0*/  FADD.FTZ R31, R236, -R6 ;  /* 0x80000006ec1f7221 */ /* 0x000fe20000010000 */
[----:B------:R-:W-:Y:S01]  /*b0c0*/  SHF.R.U32.HI R24, RZ, 0x18, R4 ;  /* 0x00000018ff187819 */ /* 0x000fe20000011604 */
[----:B------:R-:W-:Y:S01]  /*b0d0*/  FFMA.FTZ R6, R176, UR32, -R22 ;  /* 0x00000020b0067c23 */ /* 0x000fe20008010816 */
[----:B------:R-:W-:Y:S01]  /*b0e0*/  SHF.R.U32.HI R4, RZ, 0x8, R14 ;  /* 0x00000008ff047819 */ /* 0x000fe2000001160e */
[----:B------:R-:W-:Y:S01]  /*b0f0*/  FADD.FTZ R33, R237, -R7 ;  /* 0x80000007ed217221 */ /* 0x000fe20000010000 */
[--C-:B------:R-:W-:Y:S01]  /*b100*/  SHF.R.U32.HI R7, RZ, 0x10, R3.reuse ;  /* 0x00000010ff077819 */ /* 0x100fe20000011603 */
[----:B------:R2:W-:Y:S01]  /*b110*/  MUFU.EX2 R189, R6 ;  /* 0x0000000600bd7308 */ /* 0x0005e20000000800 */
[----:B------:R-:W-:Y:S01]  /*b120*/  PRMT R25, R15, 0x5410, R4 ;  /* 0x000054100f197816 */ /* 0x000fe20000000004 */
[----:B------:R-:W-:Y:S01]  /*b130*/  FMUL.FTZ R31, R31, UR32 ;  /* 0x000000201f1f7c20 */ /* 0x000fe20008410000 */
[----:B------:R-:W-:-:S02]  /*b140*/  SHF.R.U32.HI R15, RZ, 0x18, R3 ;  /* 0x00000018ff0f7819 */ /* 0x000fc40000011603 */
[----:B------:R-:W-:Y:S01]  /*b150*/  LOP3.LUT R17, R17, 0xff, RZ, 0xc0, !PT ;  /* 0x000000ff11117812 */ /* 0x000fe200078ec0ff */
[----:B-1----:R-:W-:Y:S02]  /*b160*/  FFMA.FTZ R5, R28, UR32, -R22 ;  /* 0x000000201c057c23 */ /* 0x002fe40008010816 */
[----:B------:R1:W-:Y:S01]  /*b170*/  MUFU.EX2 R172, R13 ;  /* 0x0000000d00ac7308 */ /* 0x0003e20000000800 */
[----:B------:R-:W-:Y:S02]  /*b180*/  PRMT R17, R17, 0x5410, R24 ;  /* 0x0000541011117816 */ /* 0x000fe40000000018 */
[----:B---3--:R-:W-:-:S05]  /*b190*/  MOV R176, R30 ;  /* 0x0000001e00b07202 */ /* 0x008fca0000000f00 */
[----:B------:R3:W-:Y:S01]  /*b1a0*/  MUFU.EX2 R197, R5 ;  /* 0x0000000500c57308 */ /* 0x0007e20000000800 */
[----:B--2---:R-:W-:-:S04]  /*b1b0*/  LOP3.LUT R6, R3, 0xffff, RZ, 0xc0, !PT ;  /* 0x0000ffff03067812 */ /* 0x004fc800078ec0ff */
[----:B-1----:R-:W-:Y:S02]  /*b1c0*/  SHF.R.U32.HI R13, RZ, 0x8, R6 ;  /* 0x00000008ff0d7819 */ /* 0x002fe40000011606 */
[----:B------:R-:W-:Y:S01]  /*b1d0*/  LOP3.LUT R6, R7, 0xff, RZ, 0xc0, !PT ;  /* 0x000000ff07067812 */ /* 0x000fe200078ec0ff */
[----:B---3--:R-:W-:Y:S01]  /*b1e0*/  IMAD.WIDE.U32 R4, R16, -0x326172a9, RZ ;  /* 0xcd9e8d5710047825 */ /* 0x008fe200078e00ff */
[----:B------:R-:W-:-:S03]  /*b1f0*/  LOP3.LUT R16, R3, 0xff, RZ, 0xc0, !PT ;  /* 0x000000ff03107812 */ /* 0x000fc600078ec0ff */
[----:B------:R-:W-:Y:S01]  /*b200*/  FFMA.FTZ R3, R29, UR32, -R22 ;  /* 0x000000201d037c23 */ /* 0x000fe20008010816 */
[----:B------:R-:W-:Y:S01]  /*b210*/  PRMT R29, R6, 0x5410, R15 ;  /* 0x00005410061d7816 */ /* 0x000fe2000000000f */
[----:B------:R-:W-:Y:S01]  /*b220*/  FMUL.FTZ R15, R27, UR32 ;  /* 0x000000201b0f7c20 */ /* 0x000fe20008410000 */
[C---:B------:R-:W-:Y:S01]  /*b230*/  LOP3.LUT R14, R4.reuse, 0xffff, RZ, 0xc0, !PT ;  /* 0x0000ffff040e7812 */ /* 0x040fe200078ec0ff */
[----:B------:R1:W-:Y:S01]  /*b240*/  MUFU.EX2 R185, R3 ;  /* 0x0000000300b97308 */ /* 0x0003e20000000800 */
[----:B------:R-:W-:Y:S02]  /*b250*/  LOP3.LUT R20, R4, 0xff, RZ, 0xc0, !PT ;  /* 0x000000ff04147812 */ /* 0x000fe400078ec0ff */
[--C-:B------:R-:W-:Y:S02]  /*b260*/  SHF.R.U32.HI R19, RZ, 0x10, R4.reuse ;  /* 0x00000010ff137819 */ /* 0x100fe40000011604 */
[----:B------:R-:W-:Y:S02]  /*b270*/  SHF.R.U32.HI R18, RZ, 0x18, R4 ;  /* 0x00000018ff127819 */ /* 0x000fe40000011604 */
[----:B------:R-:W-:Y:S01]  /*b280*/  LOP3.LUT R4, R5, UR4, R138, 0x96, !PT ;  /* 0x0000000405047c12 */ /* 0x000fe2000f8e968a */
[----:B------:R-:W2:Y:S01]  /*b290*/  MUFU.EX2 R15, R15 ;  /* 0x0000000f000f7308 */ /* 0x000ea20000000800 */
[----:B------:R-:W-:Y:S01]  /*b2a0*/  PRMT R28, R16, 0x5410, R13 ;  /* 0x00005410101c7816 */ /* 0x000fe2000000000d */
[----:B------:R-:W-:Y:S01]  /*b2b0*/  UIADD3 UR4, UR29, 0x646e171e, URZ ;  /* 0x646e171e1d047890 */ /* 0x000fe2000fffe03f */
[----:B------:R-:W-:-:S02]  /*b2c0*/  SHF.R.U32.HI R7, RZ, 0x10, R4 ;  /* 0x00000010ff077819 */ /* 0x000fc40000011604 */
[----:B------:R-:W-:Y:S02]  /*b2d0*/  SHF.R.U32.HI R13, RZ, 0x8, R14 ;  /* 0x00000008ff0d7819 */ /* 0x000fe4000001160e */
[C---:B------:R-:W-:Y:S02]  /*b2e0*/  LOP3.LUT R14, R4.reuse, 0xff, RZ, 0xc0, !PT ;  /* 0x000000ff040e7812 */ /* 0x040fe400078ec0ff */
[----:B-1----:R-:W-:Y:S02]  /*b2f0*/  LOP3.LUT R3, R4, 0xffff, RZ, 0xc0, !PT ;  /* 0x0000ffff04037812 */ /* 0x002fe400078ec0ff */
[----:B------:R-:W-:Y:S02]  /*b300*/  SHF.R.U32.HI R6, RZ, 0x18, R4 ;  /* 0x00000018ff067819 */ /* 0x000fe40000011604 */
[----:B------:R-:W-:Y:S02]  /*b310*/  SHF.R.U32.HI R4, RZ, 0x8, R3 ;  /* 0x00000008ff047819 */ /* 0x000fe40000011603 */
[----:B------:R-:W-:-:S02]  /*b320*/  LOP3.LUT R3, R7, 0xff, RZ, 0xc0, !PT ;  /* 0x000000ff07037812 */ /* 0x000fc400078ec0ff */
[----:B------:R-:W-:Y:S01]  /*b330*/  PRMT R13, R20, 0x5410, R13 ;  /* 0x00005410140d7816 */ /* 0x000fe2000000000d */
[----:B------:R-:W-:Y:S01]  /*b340*/  FMUL.FTZ R20, R26, UR32 ;  /* 0x000000201a147c20 */ /* 0x000fe20008410000 */
[----:B------:R-:W-:Y:S01]  /*b350*/  PRMT R30, R3, 0x5410, R6 ;  /* 0x00005410031e7816 */ /* 0x000fe20000000006 */
[-C--:B--2---:R-:W-:Y:S01]  /*b360*/  FMUL.FTZ R50, R50, R15.reuse ;  /* 0x0000000f32327220 */ /* 0x084fe20000410000 */
[--C-:B------:R-:W-:Y:S01]  /*b370*/  HSET2.LE.AND R6, R25, R0.reuse, PT ;  /* 0x0000000019067233 */ /* 0x100fe20003803000 */
[-C--:B------:R-:W-:Y:S01]  /*b380*/  FMUL.FTZ R51, R51, R15.reuse ;  /* 0x0000000f33337220 */ /* 0x080fe20000410000 */
[----:B------:R-:W1:Y:S01]  /*b390*/  LDSM.16.MT88.4 R24, [R213+0xa000] ;  /* 0x00a00000d518783b */ /* 0x000e620000004200 */
[----:B------:R-:W-:Y:S01]  /*b3a0*/  PRMT R16, R14, 0x5410, R4 ;  /* 0x000054100e107816 */ /* 0x000fe20000000004 */
[----:B------:R-:W-:Y:S01]  /*b3b0*/  FMUL.FTZ R14, R33, UR32 ;  /* 0x00000020210e7c20 */ /* 0x000fe20008410000 */
[----:B------:R-:W-:Y:S01]  /*b3c0*/  F2FP.BF16.F32.PACK_AB R3, R187, R176 ;  /* 0x000000b0bb03723e */ /* 0x000fe200000010ff */
[----:B------:R-:W2:Y:S01]  /*b3d0*/  MUFU.EX2 R20, R20 ;  /* 0x0000001400147308 */ /* 0x000ea20000000800 */
[--C-:B------:R-:W-:Y:S01]  /*b3e0*/  HSET2.LE.AND R7, R17, R0.reuse, PT ;  /* 0x0000000011077233 */ /* 0x100fe20003803000 */
[----:B------:R-:W-:Y:S01]  /*b3f0*/  FMUL.FTZ R146, R146, R15 ;  /* 0x0000000f92927220 */ /* 0x000fe20000410000 */
[----:B------:R-:W-:Y:S01]  /*b400*/  F2FP.BF16.F32.PACK_AB R4, R186, R35 ;  /* 0x00000023ba04723e */ /* 0x000fe200000010ff */
[----:B------:R-:W-:Y:S01]  /*b410*/  FMUL.FTZ R147, R147, R15 ;  /* 0x0000000f93937220 */ /* 0x000fe20000410000 */
[----:B------:R-:W-:Y:S01]  /*b420*/  LOP3.LUT R6, R6, R3, RZ, 0xc0, !PT ;  /* 0x0000000306067212 */ /* 0x000fe200078ec0ff */
[-C--:B------:R-:W-:Y:S01]  /*b430*/  FMUL.FTZ R154, R154, R15.reuse ;  /* 0x0000000f9a9a7220 */ /* 0x080fe20000410000 */
[----:B------:R-:W-:Y:S01]  /*b440*/  LOP3.LUT R5, R19, 0xff, RZ, 0xc0, !PT ;  /* 0x000000ff13057812 */ /* 0x000fe200078ec0ff */
[----:B------:R-:W3:Y:S01]  /*b450*/  MUFU.EX2 R14, R14 ;  /* 0x0000000e000e7308 */ /* 0x000ee20000000800 */
[----:B------:R-:W-:Y:S01]  /*b460*/  LOP3.LUT R7, R7, R4, RZ, 0xc0, !PT ;  /* 0x0000000407077212 */ /* 0x000fe200078ec0ff */
[-C--:B------:R-:W-:Y:S01]  /*b470*/  FMUL.FTZ R155, R155, R15.reuse ;  /* 0x0000000f9b9b7220 */ /* 0x080fe20000410000 */
[--C-:B------:R-:W-:Y:S01]  /*b480*/  HSET2.LE.AND R3, R28, R0.reuse, PT ;  /* 0x000000001c037233 */ /* 0x100fe20003803000 */
[-C--:B------:R-:W-:Y:S01]  /*b490*/  FMUL.FTZ R38, R38, R15.reuse ;  /* 0x0000000f26267220 */ /* 0x080fe20000410000 */
[----:B------:R-:W-:Y:S01]  /*b4a0*/  F2FP.BF16.F32.PACK_AB R4, R194, R192 ;  /* 0x000000c0c204723e */ /* 0x000fe200000010ff */
[-C--:B------:R-:W-:Y:S01]  /*b4b0*/  FMUL.FTZ R39, R39, R15.reuse ;  /* 0x0000000f27277220 */ /* 0x080fe20000410000 */
[----:B------:R-:W-:Y:S01]  /*b4c0*/  PRMT R19, R5, 0x5410, R18 ;  /* 0x0000541005137816 */ /* 0x000fe20000000012 */
[----:B------:R-:W-:Y:S01]  /*b4d0*/  FMUL.FTZ R170, R170, R15 ;  /* 0x0000000faaaa7220 */ /* 0x000fe20000410000 */
[--C-:B------:R-:W-:Y:S01]  /*b4e0*/  HSET2.LE.AND R13, R13, R0.reuse, PT ;  /* 0x000000000d0d7233 */ /* 0x100fe20003803000 */
[----:B--2---:R-:W-:Y:S01]  /*b4f0*/  FMUL.FTZ R48, R48, R20 ;  /* 0x0000001430307220 */ /* 0x004fe20000410000 */
[----:B------:R-:W-:Y:S01]  /*b500*/  LOP3.LUT R4, R3, R4, RZ, 0xc0, !PT ;  /* 0x0000000403047212 */ /* 0x000fe200078ec0ff */
[----:B------:R-:W-:Y:S01]  /*b510*/  FMUL.FTZ R49, R49, R20 ;  /* 0x0000001431317220 */ /* 0x000fe20000410000 */
[----:B------:R-:W-:Y:S01]  /*b520*/  F2FP.BF16.F32.PACK_AB R18, R184, R34 ;  /* 0x00000022b812723e */ /* 0x000fe200000010ff */
[-C--:B------:R-:W-:Y:S01]  /*b530*/  FMUL.FTZ R144, R144, R20.reuse ;  /* 0x0000001490907220 */ /* 0x080fe20000410000 */
[--C-:B------:R-:W-:Y:S01]  /*b540*/  HSET2.LE.AND R3, R29, R0.reuse, PT ;  /* 0x000000001d037233 */ /* 0x100fe20003803000 */
[----:B------:R-:W-:Y:S01]  /*b550*/  FMUL.FTZ R145, R145, R20 ;  /* 0x0000001491917220 */ /* 0x000fe20000410000 */
[----:B------:R-:W-:Y:S01]  /*b560*/  F2FP.BF16.F32.PACK_AB R5, R196, R193 ;  /* 0x000000c1c405723e */ /* 0x000fe200000010ff */
[----:B---3--:R-:W-:Y:S01]  /*b570*/  FMUL.FTZ R140, R140, R14 ;  /* 0x0000000e8c8c7220 */ /* 0x008fe20000410000 */
[----:B------:R-:W-:Y:S01]  /*b580*/  LOP3.LUT R18, R13, R18, RZ, 0xc0, !PT ;  /* 0x000000120d127212 */ /* 0x000fe200078ec0ff */
[-C--:B------:R-:W-:Y:S01]  /*b590*/  FMUL.FTZ R141, R141, R14.reuse ;  /* 0x0000000e8d8d7220 */ /* 0x080fe20000410000 */
[----:B------:R2:W3:Y:S01]  /*b5a0*/  MUFU.EX2 R13, R31 ;  /* 0x0000001f000d7308 */ /* 0x0004e20000000800 */
[----:B------:R-:W-:Y:S01]  /*b5b0*/  LOP3.LUT R5, R3, R5, RZ, 0xc0, !PT ;  /* 0x0000000503057212 */ /* 0x000fe200078ec0ff */
[-C--:B------:R-:W-:Y:S01]  /*b5c0*/  FMUL.FTZ R148, R148, R14.reuse ;  /* 0x0000000e94947220 */ /* 0x080fe20000410000 */
[--C-:B------:R-:W-:Y:S01]  /*b5d0*/  HSET2.LE.AND R3, R19, R0.reuse, PT ;  /* 0x0000000013037233 */ /* 0x100fe20003803000 */
[----:B------:R-:W-:Y:S01]  /*b5e0*/  FMUL.FTZ R149, R149, R14 ;  /* 0x0000000e95957220 */ /* 0x000fe20000410000 */
[----:B------:R-:W-:Y:S01]  /*b5f0*/  F2FP.BF16.F32.PACK_AB R19, R185, R172 ;  /* 0x000000acb913723e */ /* 0x000fe200000010ff */
[-C--:B------:R-:W-:Y:S01]  /*b600*/  FMUL.FTZ R152, R152, R20.reuse ;  /* 0x0000001498987220 */ /* 0x080fe20000410000 */
[--C-:B------:R-:W-:Y:S01]  /*b610*/  HSET2.LE.AND R16, R16, R0.reuse, PT ;  /* 0x0000000010107233 */ /* 0x100fe20003803000 */
[-C--:B------:R-:W-:Y:S01]  /*b620*/  FMUL.FTZ R153, R153, R20.reuse ;  /* 0x0000001499997220 */ /* 0x080fe20000410000 */
[----:B------:R-:W-:Y:S01]  /*b630*/  LOP3.LUT R19, R3, R19, RZ, 0xc0, !PT ;  /* 0x0000001303137212 */ /* 0x000fe200078ec0ff */
[-C--:B------:R-:W-:Y:S01]  /*b640*/  FMUL.FTZ R36, R36, R20.reuse ;  /* 0x0000001424247220 */ /* 0x080fe20000410000 */
[----:B------:R-:W-:Y:S01]  /*b650*/  F2FP.BF16.F32.PACK_AB R17, R180, R195 ;  /* 0x000000c3b411723e */ /* 0x000fe200000010ff */
[----:B------:R-:W-:Y:S01]  /*b660*/  FMUL.FTZ R37, R37, R20 ;  /* 0x0000001425257220 */ /* 0x000fe20000410000 */
[----:B------:R-:W-:Y:S01]  /*b670*/  HSET2.LE.AND R3, R30, R0, PT ;  /* 0x000000001e037233 */ /* 0x000fe20003803000 */
[-C--:B------:R-:W-:Y:S01]  /*b680*/  FMUL.FTZ R40, R40, R14.reuse ;  /* 0x0000000e28287220 */ /* 0x080fe20000410000 */
[----:B------:R-:W-:Y:S01]  /*b690*/  LOP3.LUT R16, R16, R17, RZ, 0xc0, !PT ;  /* 0x0000001110107212 */ /* 0x000fe200078ec0ff */
[-C--:B------:R-:W-:Y:S01]  /*b6a0*/  FMUL.FTZ R41, R41, R14.reuse ;  /* 0x0000000e29297220 */ /* 0x080fe20000410000 */
[----:B--2---:R-:W2:Y:S01]  /*b6b0*/  LDSM.16.MT88.4 R28, [R215+0xa000] ;  /* 0x00a00000d71c783b */ /* 0x004ea20000004200 */
[----:B------:R-:W-:Y:S01]  /*b6c0*/  F2FP.BF16.F32.PACK_AB R17, R189, R197 ;  /* 0x000000c5bd11723e */ /* 0x000fe200000010ff */
[-C--:B---3--:R-:W-:Y:S01]  /*b6d0*/  FMUL.FTZ R142, R142, R13.reuse ;  /* 0x0000000d8e8e7220 */ /* 0x088fe20000410000 */
[-C--:B------:R-:W-:Y:S01]  /*b6e0*/  FMUL.FTZ R143, R143, R13.reuse ;  /* 0x0000000d8f8f7220 */ /* 0x080fe20000410000 */
[----:B------:R-:W-:Y:S01]  /*b6f0*/  FMUL.FTZ R150, R150, R13 ;  /* 0x0000000d96967220 */ /* 0x000fe20000410000 */
[----:B------:R-:W-:Y:S01]  /*b700*/  LOP3.LUT R17, R3, R17, RZ, 0xc0, !PT ;  /* 0x0000001103117212 */ /* 0x000fe200078ec0ff */
[-C--:B------:R-:W-:Y:S01]  /*b710*/  FMUL.FTZ R151, R151, R13.reuse ;  /* 0x0000000d97977220 */ /* 0x080fe20000410000 */
[-C--:B------:R-:W-:Y:S01]  /*b720*/  FMUL.FTZ R42, R42, R13.reuse ;  /* 0x0000000d2a2a7220 */ /* 0x080fe20000410000 */
[-C--:B------:R-:W-:Y:S01]  /*b730*/  FMUL.FTZ R43, R43, R13.reuse ;  /* 0x0000000d2b2b7220 */ /* 0x080fe20000410000 */
[-C--:B-1----:R-:W-:Y:S01]  /*b740*/  HMMA.16816.F32.BF16 R144, R4, R24.reuse, R144 ;  /* 0x000000180490723c */ /* 0x082fe20000041890 */
[-C--:B------:R-:W-:Y:S01]  /*b750*/  FMUL.FTZ R44, R44, R14.reuse ;  /* 0x0000000e2c2c7220 */ /* 0x080fe20000410000 */
[----:B------:R-:W-:Y:S01]  /*b760*/  FMUL.FTZ R45, R45, R14 ;  /* 0x0000000e2d2d7220 */ /* 0x000fe20000410000 */
[-C--:B------:R-:W-:Y:S01]  /*b770*/  FMUL.FTZ R46, R46, R13.reuse ;  /* 0x0000000d2e2e7220 */ /* 0x080fe20000410000 */
[----:B------:R-:W-:Y:S01]  /*b780*/  FMUL.FTZ R47, R47, R13 ;  /* 0x0000000d2f2f7220 */ /* 0x000fe20000410000 */
[-C--:B------:R-:W-:Y:S01]  /*b790*/  FMUL.FTZ R168, R168, R20.reuse ;  /* 0x00000014a8a87220 */ /* 0x080fe20000410000 */
[C---:B------:R-:W-:Y:S01]  /*b7a0*/  HMMA.16816.F32.BF16 R204, R16.reuse, R24, R140 ;  /* 0x0000001810cc723c */ /* 0x040fe2000004188c */
[----:B------:R-:W1:Y:S01]  /*b7b0*/  LDSM.16.MT88.4 R140, [R218+0xa000] ;  /* 0x00a00000da8c783b */ /* 0x000e620000004200 */
        /* <DEDUP_REMOVED lines=10> */
[C---:B------:R-:W-:Y:S01]  /*b860*/  HMMA.16816.F32.BF16 R152, R4.reuse, R26, R152 ;  /* 0x0000001a0498723c */ /* 0x040fe20000041898 */
[----:B------:R-:W-:Y:S01]  /*b870*/  IMAD.MOV.U32 R150, RZ, RZ, R35 ;  /* 0x000000ffff967224 */ /* 0x000fe200078e0023 */
[----:B------:R-:W-:Y:S01]  /*b880*/  MOV R149, R34 ;  /* 0x0000002200957202 */ /* 0x000fe20000000f00 */
[----:B------:R-:W-:Y:S01]  /*b890*/  LDSM.16.MT88.4 R24, [R213+0xb000] ;  /* 0x00b00000d518783b */ /* 0x000fe20000004200 */
[----:B------:R-:W-:Y:S01]  /*b8a0*/  MOV R151, R180 ;  /* 0x000000b400977202 */ /* 0x000fe20000000f00 */
[-C--:B------:R-:W-:Y:S01]  /*b8b0*/  FMUL.FTZ R81, R81, R20.reuse ;  /* 0x0000001451517220 */ /* 0x080fe20000410000 */
[-C--:B------:R-:W-:Y:S01]  /*b8c0*/  FMUL.FTZ R54, R54, R15.reuse ;  /* 0x0000000f36367220 */ /* 0x080fe20000410000 */
        /* <DEDUP_REMOVED lines=8> */
[C---:B--2---:R-:W-:Y:S01]  /*b950*/  HMMA.16816.F32.BF16 R228, R4.reuse, R28, R36 ;  /* 0x0000001c04e4723c */ /* 0x044fe20000041824 */
[----:B------:R-:W-:Y:S01]  /*b960*/  MOV R137, R207 ;  /* 0x000000cf00897202 */ /* 0x000fe20000000f00 */
[----:B------:R-:W-:Y:S01]  /*b970*/  LDSM.16.MT88.4 R36, [R217+0xa000] ;  /* 0x00a00000d924783b */ /* 0x000fe20000004200 */
[-C--:B------:R-:W-:Y:S01]  /*b980*/  FMUL.FTZ R66, R66, R15.reuse ;  /* 0x0000000f42427220 */ /* 0x080fe20000410000 */
[-C--:B------:R-:W-:Y:S01]  /*b990*/  FMUL.FTZ R67, R67, R15.reuse ;  /* 0x0000000f43437220 */ /* 0x080fe20000410000 */
[-C--:B------:R-:W-:Y:S01]  /*b9a0*/  FMUL.FTZ R97, R97, R20.reuse ;  /* 0x0000001461617220 */ /* 0x080fe20000410000 */
[----:B------:R-:W-:Y:S01]  /*b9b0*/  HMMA.16816.F32.BF16 R204, R4, R30, R48 ;  /* 0x0000001e04cc723c */ /* 0x000fe20000041830 */
[----:B------:R-:W2:Y:S01]  /*b9c0*/  LDSM.16.MT88.4 R48, [R217+0xb000] ;  /* 0x00b00000d930783b */ /* 0x000ea20000004200 */
[-C--:B------:R-:W-:Y:S01]  /*b9d0*/  FMUL.FTZ R100, R100, R20.reuse ;  /* 0x0000001464647220 */ /* 0x080fe20000410000 */
[-C--:B------:R-:W-:Y:S01]  /*b9e0*/  FMUL.FTZ R101, R101, R20.reuse ;  /* 0x0000001465657220 */ /* 0x080fe20000410000 */
[-C--:B------:R-:W-:Y:S01]  /*b9f0*/  FMUL.FTZ R70, R70, R15.reuse ;  /* 0x0000000f46467220 */ /* 0x080fe20000410000 */
[-C--:B------:R-:W-:Y:S01]  /*ba00*/  FMUL.FTZ R71, R71, R15.reuse ;  /* 0x0000000f47477220 */ /* 0x080fe20000410000 */
[C---:B------:R-:W-:Y:S01]  /*ba10*/  HMMA.16816.F32.BF16 R236, R16.reuse, R28, R40 ;  /* 0x0000001c10ec723c */ /* 0x040fe20000041828 */
[----:B------:R-:W3:Y:S01]  /*ba20*/  LDSM.16.MT88.4 R40, [R218+0xb000] ;  /* 0x00b00000da28783b */ /* 0x000ee20000004200 */
[-C--:B------:R-:W-:Y:S01]  /*ba30*/  FMUL.FTZ R112, R112, R20.reuse ;  /* 0x0000001470707220 */ /* 0x080fe20000410000 */
[-C--:B------:R-:W-:Y:S01]  /*ba40*/  FMUL.FTZ R82, R82, R15.reuse ;  /* 0x0000000f52527220 */ /* 0x080fe20000410000 */
[-C--:B------:R-:W-:Y:S01]  /*ba50*/  FMUL.FTZ R83, R83, R15.reuse ;  /* 0x0000000f53537220 */ /* 0x080fe20000410000 */
[-C--:B------:R-:W-:Y:S01]  /*ba60*/  FMUL.FTZ R86, R86, R15.reuse ;  /* 0x0000000f56567220 */ /* 0x080fe20000410000 */
[----:B------:R-:W-:Y:S01]  /*ba70*/  HMMA.16816.F32.BF16 R208, R16, R30, R44 ;  /* 0x0000001e10d0723c */ /* 0x000fe2000004182c */
        /* <DEDUP_REMOVED lines=22> */
[C---:B-1----:R-:W-:Y:S01]  /*bbe0*/  HMMA.16816.F32.BF16 R52, R4.reuse, R140, R52 ;  /* 0x0000008c0434723c */ /* 0x042fe20000041834 */
[-C--:B------:R-:W-:Y:S01]  /*bbf0*/  FMUL.FTZ R88, R88, R14.reuse ;  /* 0x0000000e58587220 */ /* 0x080fe20000410000 */
[-C--:B------:R-:W-:Y:S01]  /*bc00*/  FMUL.FTZ R89, R89, R14.reuse ;  /* 0x0000000e59597220 */ /* 0x080fe20000410000 */
[-C--:B------:R-:W-:Y:S01]  /*bc10*/  FMUL.FTZ R90, R90, R13.reuse ;  /* 0x0000000d5a5a7220 */ /* 0x080fe20000410000 */
[----:B------:R-:W-:Y:S01]  /*bc20*/  FMUL.FTZ R91, R91, R13 ;  /* 0x0000000d5b5b7220 */ /* 0x000fe20000410000 */
[----:B------:R-:W-:Y:S01]  /*bc30*/  MOV R31, R179 ;  /* 0x000000b3001f7202 */ /* 0x000fe20000000f00 */
[C---:B--2---:R-:W-:Y:S01]  /*bc40*/  HMMA.16816.F32.BF16 R180, R4.reuse, R50, R168 ;  /* 0x0000003204b4723c */ /* 0x044fe200000418a8 */
[-C--:B------:R-:W-:Y:S01]  /*bc50*/  FMUL.FTZ R56, R56, R14.reuse ;  /* 0x0000000e38387220 */ /* 0x080fe20000410000 */
[----:B------:R-:W-:Y:S01]  /*bc60*/  FMUL.FTZ R57, R57, R14 ;  /* 0x0000000e39397220 */ /* 0x000fe20000410000 */
[-C--:B------:R-:W-:Y:S01]  /*bc70*/  FMUL.FTZ R58, R58, R13.reuse ;  /* 0x0000000d3a3a7220 */ /* 0x080fe20000410000 */
[-C--:B------:R-:W-:Y:S01]  /*bc80*/  FMUL.FTZ R59, R59, R13.reuse ;  /* 0x0000000d3b3b7220 */ /* 0x080fe20000410000 */
[----:B------:R-:W-:Y:S01]  /*bc90*/  MOV R28, R186 ;  /* 0x000000ba001c7202 */ /* 0x000fe20000000f00 */
[C---:B------:R-:W-:Y:S01]  /*bca0*/  HMMA.16816.F32.BF16 R64, R4.reuse, R142, R64 ;  /* 0x0000008e0440723c */ /* 0x040fe20000041840 */
[----:B------:R-:W-:Y:S01]  /*bcb0*/  MOV R171, R246 ;  /* 0x000000f600ab7202 */ /* 0x000fe20000000f00 */
[----:B------:R-:W-:Y:S01]  /*bcc0*/  IMAD.MOV.U32 R169, RZ, RZ, R245 ;  /* 0x000000ffffa97224 */ /* 0x000fe200078e00f5 */
        /* <DEDUP_REMOVED lines=17> */
[----:B-1----:R-:W-:Y:S01]  /*bde0*/  FFMA.FTZ R3, R175, UR32, -R2 ;  /* 0x00000020af037c23 */ /* 0x002fe20008010802 */
[-C--:B------:R-:W-:Y:S01]  /*bdf0*/  FMUL.FTZ R105, R105, R14.reuse ;  /* 0x0000000e69697220 */ /* 0x080fe20000410000 */
        /* <DEDUP_REMOVED lines=10> */
[----:B------:R-:W-:Y:S01]  /*bea0*/  FMUL.FTZ R129, R129, R14 ;  /* 0x0000000e81817220 */ /* 0x000fe20000410000 */
[-C--:B------:R-:W-:Y:S01]  /*beb0*/  FMUL.FTZ R130, R130, R13.reuse ;  /* 0x0000000d82827220 */ /* 0x080fe20000410000 */
[----:B------:R-:W-:Y:S01]  /*bec0*/  FMUL.FTZ R131, R131, R13 ;  /* 0x0000000d83837220 */ /* 0x000fe20000410000 */
[----:B------:R-:W-:Y:S01]  /*bed0*/  IMAD.MOV.U32 R47, RZ, RZ, R193 ;  /* 0x000000ffff2f7224 */ /* 0x000fe200078e00c1 */
[----:B------:R-:W-:Y:S01]  /*bee0*/  MOV R46, R192 ;  /* 0x000000c0002e7202 */ /* 0x000fe20000000f00 */
[----:B------:R-:W-:Y:S01]  /*bef0*/  HMMA.16816.F32.BF16 R112, R4, R34, R112 ;  /* 0x000000220470723c */ /* 0x000fe20000041870 */
[----:B------:R-:W-:Y:S01]  /*bf00*/  MOV R45, R185 ;  /* 0x000000b9002d7202 */ /* 0x000fe20000000f00 */
[----:B------:R-:W-:-:S02]  /*bf10*/  IMAD.MOV.U32 R44, RZ, RZ, R174 ;  /* 0x000000ffff2c7224 */ /* 0x000fc400078e00ae */
[-C--:B------:R-:W-:Y:S01]  /*bf20*/  FMUL.FTZ R76, R76, R14.reuse ;  /* 0x0000000e4c4c7220 */ /* 0x080fe20000410000 */
[--C-:B-1----:R-:W-:Y:S01]  /*bf30*/  FFMA.FTZ R3, R173, UR32, -R2.reuse ;  /* 0x00000020ad037c23 */ /* 0x102fe20008010802 */
[----:B------:R-:W-:Y:S01]  /*bf40*/  FFMA.FTZ R2, R132, UR32, -R2 ;  /* 0x0000002084027c23 */ /* 0x000fe20008010802 */
[C---:B---3--:R-:W-:Y:S01]  /*bf50*/  HMMA.16816.F32.BF16 R156, R4.reuse, R40, R156 ;  /* 0x00000028049c723c */ /* 0x048fe2000004189c */
[-C--:B------:R-:W-:Y:S01]  /*bf60*/  FMUL.FTZ R77, R77, R14.reuse ;  /* 0x0000000e4d4d7220 */ /* 0x080fe20000410000 */
[----:B------:R-:W-:Y:S01]  /*bf70*/  MUFU.EX2 R245, R3 ;  /* 0x0000000300f57308 */ /* 0x000fe20000000800 */
[-C--:B------:R-:W-:Y:S01]  /*bf80*/  FMUL.FTZ R78, R78, R13.reuse ;  /* 0x0000000d4e4e7220 */ /* 0x080fe20000410000 */
[-C--:B------:R-:W-:Y:S01]  /*bf90*/  FMUL.FTZ R79, R79, R13.reuse ;  /* 0x0000000d4f4f7220 */ /* 0x080fe20000410000 */
[-C--:B------:R-:W-:Y:S01]  /*bfa0*/  FMUL.FTZ R92, R92, R14.reuse ;  /* 0x0000000e5c5c7220 */ /* 0x080fe20000410000 */
[C---:B------:R-:W-:Y:S01]  /*bfb0*/  HMMA.16816.F32.BF16 R120, R4.reuse, R42, R120 ;  /* 0x0000002a0478723c */ /* 0x040fe20000041878 */
[-C--:B------:R-:W-:Y:S01]  /*bfc0*/  FMUL.FTZ R93, R93, R14.reuse ;  /* 0x0000000e5d5d7220 */ /* 0x080fe20000410000 */
[-C--:B------:R-:W-:Y:S01]  /*bfd0*/  FMUL.FTZ R94, R94, R13.reuse ;  /* 0x0000000d5e5e7220 */ /* 0x080fe20000410000 */
[-C--:B------:R-:W-:Y:S01]  /*bfe0*/  FMUL.FTZ R95, R95, R13.reuse ;  /* 0x0000000d5f5f7220 */ /* 0x080fe20000410000 */
[----:B------:R1:W2:Y:S01]  /*bff0*/  MUFU.EX2 R191, R2 ;  /* 0x0000000200bf7308 */ /* 0x0002a20000000800 */
[-C--:B------:R-:W-:Y:S01]  /*c000*/  FMUL.FTZ R160, R160, R14.reuse ;  /* 0x0000000ea0a07220 */ /* 0x080fe20000410000 */
[----:B------:R-:W-:Y:S01]  /*c010*/  HMMA.16816.F32.BF16 R124, R4, R48, R124 ;  /* 0x00000030047c723c */ /* 0x000fe2000004187c */
[----:B------:R-:W-:Y:S01]  /*c020*/  FMUL.FTZ R161, R161, R14 ;  /* 0x0000000ea1a17220 */ /* 0x000fe20000410000 */
[-C--:B------:R-:W-:Y:S01]  /*c030*/  FMUL.FTZ R162, R162, R13.reuse ;  /* 0x0000000da2a27220 */ /* 0x080fe20000410000 */
[----:B------:R-:W-:Y:S01]  /*c040*/  FMUL.FTZ R163, R163, R13 ;  /* 0x0000000da3a37220 */ /* 0x000fe20000410000 */
[----:B------:R-:W-:Y:S01]  /*c050*/  MOV R29, R194 ;  /* 0x000000c2001d7202 */ /* 0x000fe20000000f00 */
[----:B------:R-:W-:Y:S01]  /*c060*/  IMAD.MOV.U32 R132, RZ, RZ, R46 ;  /* 0x000000ffff847224 */ /* 0x000fe200078e002e */
[C---:B------:R-:W-:Y:S01]  /*c070*/  HMMA.16816.F32.BF16 R88, R16.reuse, R24, R88 ;  /* 0x000000181058723c */ /* 0x040fe20000041858 */
[--C-:B------:R-:W-:Y:S01]  /*c080*/  FFMA.FTZ R4, R202, UR32, -R8.reuse ;  /* 0x00000020ca047c23 */ /* 0x100fe20008010808 */
[----:B------:R-:W-:Y:S01]  /*c090*/  MOV R7, R187 ;  /* 0x000000bb00077202 */ /* 0x000fe20000000f00 */
[--C-:B------:R-:W-:Y:S01]  /*c0a0*/  FFMA.FTZ R5, R201, UR32, -R8.reuse ;  /* 0x00000020c9057c23 */ /* 0x100fe20008010808 */
[----:B------:R-:W-:Y:S01]  /*c0b0*/  MOV R148, R196 ;  /* 0x000000c400947202 */ /* 0x000fe20000000f00 */
[----:B------:R3:W-:Y:S01]  /*c0c0*/  MUFU.EX2 R179, R4 ;  /* 0x0000000400b37308 */ /* 0x0007e20000000800 */
[----:B------:R-:W-:Y:S01]  /*c0d0*/  HMMA.16816.F32.BF16 R56, R16, R140, R56 ;  /* 0x0000008c1038723c */ /* 0x000fe20000041838 */
[----:B------:R-:W-:Y:S01]  /*c0e0*/  FFMA.FTZ R24, R200, UR32, -R8 ;  /* 0x00000020c8187c23 */ /* 0x000fe20008010808 */
[----:B------:R-:W-:Y:S01]  /*c0f0*/  MOV R200, R28 ;  /* 0x0000001c00c87202 */ /* 0x000fe20000000f00 */
[----:B-1----:R-:W-:Y:S01]  /*c100*/  IMAD.WIDE.U32 R2, R23, -0x2daee0ad, RZ ;  /* 0xd2511f5317027825 */ /* 0x002fe200078e00ff */
[----:B------:R-:W-:-:S03]  /*c110*/  MOV R28, R189 ;  /* 0x000000bd001c7202 */ /* 0x000fc60000000f00 */
[-C--:B------:R-:W-:Y:S01]  /*c120*/  FMUL.FTZ R72, R72, R14.reuse ;  /* 0x0000000e48487220 */ /* 0x080fe20000410000 */
[C---:B------:R-:W-:Y:S01]  /*c130*/  HMMA.16816.F32.BF16 R164, R16.reuse, R48, R164 ;  /* 0x0000003010a4723c */ /* 0x040fe200000418a4 */
[----:B------:R1:W-:Y:S01]  /*c140*/  MUFU.EX2 R189, R5 ;  /* 0x0000000500bd7308 */ /* 0x0003e20000000800 */
[----:B------:R-:W-:Y:S01]  /*c150*/  SHF.R.U32.HI R6, RZ, 0x10, R2 ;  /* 0x00000010ff067819 */ /* 0x000fe20000011602 */
[----:B------:R-:W-:Y:S01]  /*c160*/  IMAD.MOV.U32 R140, RZ, RZ, R184 ;  /* 0x000000ffff8c7224 */ /* 0x000fe200078e00b8 */
[----:B------:R-:W-:Y:S01]  /*c170*/  LOP3.LUT R23, R2, 0xff, RZ, 0xc0, !PT ;  /* 0x000000ff02177812 */ /* 0x000fe200078ec0ff */
[----:B------:R-:W-:Y:S01]  /*c180*/  FMUL.FTZ R73, R73, R14 ;  /* 0x0000000e49497220 */ /* 0x000fe20000410000 */
[----:B------:R-:W-:Y:S01]  /*c190*/  SHF.R.U32.HI R25, RZ, 0x18, R2 ;  /* 0x00000018ff197819 */ /* 0x000fe20000011602 */
[C---:B------:R-:W-:Y:S01]  /*c1a0*/  HMMA.16816.F32.BF16 R116, R16.reuse, R40, R116 ;  /* 0x000000281074723c */ /* 0x040fe20000041874 */
[----:B------:R-:W-:Y:S01]  /*c1b0*/  LOP3.LUT R6, R6, 0xff, RZ, 0xc0, !PT ;  /* 0x000000ff06067812 */ /* 0x000fe200078ec0ff */
[----:B------:R4:W5:Y:S01]  /*c1c0*/  MUFU.EX2 R177, R24 ;  /* 0x0000001800b17308 */ /* 0x0009620000000800 */
[----:B---3--:R-:W-:Y:S01]  /*c1d0*/  LOP3.LUT R4, R2, 0xffff, RZ, 0xc0, !PT ;  /* 0x0000ffff02047812 */ /* 0x008fe200078ec0ff */
[-C--:B------:R-:W-:Y:S01]  /*c1e0*/  FMUL.FTZ R74, R74, R13.reuse ;  /* 0x0000000d4a4a7220 */ /* 0x080fe20000410000 */
[----:B------:R-:W-:Y:S01]  /*c1f0*/  LOP3.LUT R2, R3, UR4, R178, 0x96, !PT ;  /* 0x0000000403027c12 */ /* 0x000fe2000f8e96b2 */
[C---:B------:R-:W-:Y:S01]  /*c200*/  HMMA.16816.F32.BF16 R104, R16.reuse, R32, R104 ;  /* 0x000000201068723c */ /* 0x040fe20000041868 */
[----:B------:R-:W-:Y:S01]  /*c210*/  SHF.R.U32.HI R4, RZ, 0x8, R4 ;  /* 0x00000008ff047819 */ /* 0x000fe20000011604 */
[----:B------:R-:W-:Y:S01]  /*c220*/  FMUL.FTZ R75, R75, R13 ;  /* 0x0000000d4b4b7220 */ /* 0x000fe20000410000 */
[----:B------:R-:W-:Y:S01]  /*c230*/  MOV R178, R7 ;  /* 0x0000000700b27202 */ /* 0x000fe20000000f00 */
[----:B------:R-:W-:Y:S01]  /*c240*/  FFMA.FTZ R7, R203, UR32, -R8 ;  /* 0x00000020cb077c23 */ /* 0x000fe20008010808 */
[----:B------:R-:W-:Y:S01]  /*c250*/  PRMT R3, R23, 0x5410, R4 ;  /* 0x0000541017037816 */ /* 0x000fe20000000004 */
[----:B------:R-:W-:Y:S01]  /*c260*/  HMMA.16816.F32.BF16 R184, R16, R26, R92 ;  /* 0x0000001a10b8723c */ /* 0x000fe2000004185c */
[----:B------:R-:W-:Y:S01]  /*c270*/  LOP3.LUT R4, R2, 0xffff, RZ, 0xc0, !PT ;  /* 0x0000ffff02047812 */ /* 0x000fe200078ec0ff */
[----:B------:R-:W-:Y:S01]  /*c280*/  LDSM.16.MT88.4 R92, [R213+0xb800] ;  /* 0x00b80000d55c783b */ /* 0x000fe20000004200 */
[----:B------:R-:W-:-:S02]  /*c290*/  PRMT R6, R6, 0x5410, R25 ;  /* 0x0000541006067816 */ /* 0x000fc40000000019 */
[----:B-1----:R-:W-:Y:S01]  /*c2a0*/  SHF.R.U32.HI R5, RZ, 0x10, R2 ;  /* 0x00000010ff057819 */ /* 0x002fe20000011602 */
[C---:B------:R-:W-:Y:S01]  /*c2b0*/  HMMA.16816.F32.BF16 R72, R16.reuse, R36, R72 ;  /* 0x000000241048723c */ /* 0x040fe20000041848 */
[----:B------:R-:W-:Y:S02]  /*c2c0*/  MOV R141, R172 ;  /* 0x000000ac008d7202 */ /* 0x000fe40000000f00 */
[----:B------:R-:W-:Y:S02]  /*c2d0*/  MOV R48, R176 ;  /* 0x000000b000307202 */ /* 0x000fe40000000f00 */
[----:B----4-:R-:W-:Y:S01]  /*c2e0*/  LOP3.LUT R24, R2, 0xff, RZ, 0xc0, !PT ;  /* 0x000000ff02187812 */ /* 0x010fe200078ec0ff */
[----:B------:R1:W3:Y:S01]  /*c2f0*/  MUFU.EX2 R176, R7 ;  /* 0x0000000700b07308 */ /* 0x0002e20000000800 */
[----:B------:R-:W-:Y:S01]  /*c300*/  SHF.R.U32.HI R8, RZ, 0x8, R4 ;  /* 0x00000008ff087819 */ /* 0x000fe20000011604 */
[----:B------:R-:W-:Y:S01]  /*c310*/  IMAD.MOV.U32 R203, RZ, RZ, R141 ;  /* 0x000000ffffcb7224 */ /* 0x000fe200078e008d */
[----:B------:R-:W-:Y:S01]  /*c320*/  SHF.R.U32.HI R23, RZ, 0x18, R2 ;  /* 0x00000018ff177819 */ /* 0x000fe20000011602 */
[----:B------:R-:W-:Y:S01]  /*c330*/  HMMA.16816.F32.BF16 R172, R16, R34, R108 ;  /* 0x0000002210ac723c */ /* 0x000fe2000004186c */
[----:B------:R-:W-:Y:S01]  /*c340*/  MOV R170, R197 ;  /* 0x000000c500aa7202 */ /* 0x000fe20000000f00 */
[----:B------:R-:W-:Y:S01]  /*c350*/  LDSM.16.MT88.4 R108, [R215+0xb800] ;  /* 0x00b80000d76c783b */ /* 0x000fe20000004200 */
[----:B------:R-:W-:-:S02]  /*c360*/  MOV R201, R140 ;  /* 0x0000008c00c97202 */ /* 0x000fc40000000f00 */
[----:B------:R-:W-:Y:S01]  /*c370*/  MOV R141, R30 ;  /* 0x0000001e008d7202 */ /* 0x000fe20000000f00 */
[C---:B------:R-:W-:Y:S01]  /*c380*/  HMMA.16816.F32.BF16 R196, R16.reuse, R142, R60 ;  /* 0x0000008e10c4723c */ /* 0x040fe2000004183c */
[----:B------:R-:W-:Y:S01]  /*c390*/  MOV R140, R44 ;  /* 0x0000002c008c7202 */ /* 0x000fe20000000f00 */
[----:B------:R-:W-:Y:S01]  /*c3a0*/  LDSM.16.MT88.4 R60, [R218+0xa800] ;  /* 0x00a80000da3c783b */ /* 0x000fe20000004200 */
[----:B------:R-:W-:Y:S02]  /*c3b0*/  MOV R41, R47 ;  /* 0x0000002f00297202 */ /* 0x000fe40000000f00 */
[----:B------:R-:W-:Y:S01]  /*c3c0*/  MOV R49, R28 ;  /* 0x0000001c00317202 */ /* 0x000fe20000000f00 */
[----:B------:R-:W-:Y:S01]  /*c3d0*/  HMMA.16816.F32.BF16 R32, R16, R42, R160 ;  /* 0x0000002a1020723c */ /* 0x000fe200000418a0 */
[----:B-1----:R-:W-:Y:S01]  /*c3e0*/  LOP3.LUT R7, R5, 0xff, RZ, 0xc0, !PT ;  /* 0x000000ff05077812 */ /* 0x002fe200078ec0ff */
[----:B------:R-:W-:Y:S01]  /*c3f0*/  LDSM.16.MT88.4 R160, [R218+0xb800] ;  /* 0x00b80000daa0783b */ /* 0x000fe20000004200 */
[----:B------:R-:W-:-:S02]  /*c400*/  HSET2.LE.AND R5, R6, R0, PT ;  /* 0x0000000006057233 */ /* 0x000fc40003803000 */
[----:B------:R-:W-:Y:S02]  /*c410*/  PRMT R6, R24, 0x5410, R8 ;  /* 0x0000541018067816 */ /* 0x000fe40000000008 */
[----:B------:R-:W-:Y:S01]  /*c420*/  MOV R143, R31 ;  /* 0x0000001f008f7202 */ /* 0x000fe20000000f00 */
[----:B------:R-:W-:Y:S01]  /*c430*/  LDSM.16.MT88.4 R24, [R217+0xb800] ;  /* 0x00b80000d918783b */ /* 0x000fe20000004200 */
[----:B------:R-:W-:Y:S01]  /*c440*/  MOV R142, R45 ;  /* 0x0000002d008e7202 */ /* 0x000fe20000000f00 */
[----:B------:R-:W-:Y:S01]  /*c450*/  IMAD.MOV.U32 R42, RZ, RZ, R171 ;  /* 0x000000ffff2a7224 */ /* 0x000fe200078e00ab */
[----:B------:R-:W-:Y:S01]  /*c460*/  MOV R8, R29 ;  /* 0x0000001d00087202 */ /* 0x000fe20000000f00 */
[----:B------:R-:W1:Y:S01]  /*c470*/  LDSM.16.MT88.4 R44, [R215+0xa800] ;  /* 0x00a80000d72c783b */ /* 0x000e620000004200 */
[----:B------:R-:W-:Y:S01]  /*c480*/  MOV R168, R195 ;  /* 0x000000c300a87202 */ /* 0x000fe20000000f00 */
[----:B------:R-:W-:Y:S01]  /*c490*/  HMMA.16816.F32.BF16 R28, R16, R50, R128 ;  /* 0x00000032101c723c */ /* 0x000fe20000041880 */
[----:B------:R-:W-:-:S02]  /*c4a0*/  PRMT R7, R7, 0x5410, R23 ;  /* 0x0000541007077816 */ /* 0x000fc40000000017 */
[----:B------:R-:W-:Y:S02]  /*c4b0*/  MOV R23, R148 ;  /* 0x0000009400177202 */ /* 0x000fe40000000f00 */
[----:B------:R-:W-:Y:S01]  /*c4c0*/  HSET2.LE.AND R4, R3, R0, PT ;  /* 0x0000000003047233 */ /* 0x000fe20003803000 */
[----:B------:R-:W-:Y:S01]  /*c4d0*/  HMMA.16816.F32.BF16 R192, R16, R38, R76 ;  /* 0x0000002610c0723c */ /* 0x000fe2000004184c */
[----:B------:R-:W-:Y:S01]  /*c4e0*/  IMAD.MOV.U32 R129, RZ, RZ, R149 ;  /* 0x000000ffff817224 */ /* 0x000fe200078e0095 */
[----:B------:R-:W-:Y:S01]  /*c4f0*/  MOV R130, R150 ;  /* 0x0000009600827202 */ /* 0x000fe20000000f00 */
[----:B------:R-:W-:Y:S01]  /*c500*/  LDSM.16.MT88.4 R76, [R217+0xa800] ;  /* 0x00a80000d94c783b */ /* 0x000fe20000004200 */
[----:B------:R-:W-:Y:S02]  /*c510*/  MOV R131, R151 ;  /* 0x0000009700837202 */ /* 0x000fe40000000f00 */
[----:B--2---:R-:W-:Y:S01]  /*c520*/  F2FP.BF16.F32.PACK_AB R2, R191, R245 ;  /* 0x000000f5bf02723e */ /* 0x004fe200000010ff */
[----:B------:R-:W2:Y:S01]  /*c530*/  LDSM.16.MT88.4 R148, [R213+0xa800] ;  /* 0x00a80000d594783b */ /* 0x000ea20000004200 */
[----:B-----5:R-:W-:Y:S01]  /*c540*/  F2FP.BF16.F32.PACK_AB R3, R177, R189 ;  /* 0x000000bdb103723e */ /* 0x020fe200000010ff */
[----:B------:R-:W-:Y:S01]  /*c550*/  FFMA.FTZ R19, R242, UR32, -R22 ;  /* 0x00000020f2137c23 */ /* 0x000fe20008010816 */
[----:B------:R-:W-:-:S02]  /*c560*/  MOV R43, R170 ;  /* 0x000000aa002b7202 */ /* 0x000fc40000000f00 */
[----:B------:R-:W-:Y:S02]  /*c570*/  LOP3.LUT R170, R4, R2, RZ, 0xc0, !PT ;  /* 0x0000000204aa7212 */ /* 0x000fe400078ec0ff */
[----:B------:R-:W-:Y:S02]  /*c580*/  LOP3.LUT R171, R5, R3, RZ, 0xc0, !PT ;  /* 0x0000000305ab7212 */ /* 0x000fe400078ec0ff */
[--C-:B------:R-:W-:Y:S02]  /*c590*/  HSET2.LE.AND R2, R6, R0.reuse, PT ;  /* 0x0000000006027233 */ /* 0x100fe40003803000 */
[----:B------:R-:W-:Y:S02]  /*c5a0*/  HSET2.LE.AND R4, R7, R0, PT ;  /* 0x0000000007047233 */ /* 0x000fe40003803000 */
[----:B------:R-:W-:Y:S02]  /*c5b0*/  F2FP.BF16.F32.PACK_AB R3, R247, R246 ;  /* 0x000000f6f703723e */ /* 0x000fe400000010ff */
[----:B---3--:R-:W-:-:S02]  /*c5c0*/  F2FP.BF16.F32.PACK_AB R5, R176, R179 ;  /* 0x000000b3b005723e */ /* 0x008fc400000010ff */
[----:B------:R-:W-:Y:S02]  /*c5d0*/  MOV R40, R168 ;  /* 0x000000a800287202 */ /* 0x000fe40000000f00 */
[----:B------:R-:W-:Y:S02]  /*c5e0*/  MOV R202, R169 ;  /* 0x000000a900ca7202 */ /* 0x000fe40000000f00 */
[----:B------:R-:W-:Y:S01]  /*c5f0*/  LOP3.LUT R168, R2, R3, RZ, 0xc0, !PT ;  /* 0x0000000302a87212 */ /* 0x000fe200078ec0ff */
[--C-:B------:R-:W-:Y:S01]  /*c600*/  FFMA.FTZ R2, R241, UR32, -R21.reuse ;  /* 0x00000020f1027c23 */ /* 0x100fe20008010815 */
[----:B------:R-:W-:Y:S01]  /*c610*/  LOP3.LUT R169, R4, R5, RZ, 0xc0, !PT ;  /* 0x0000000504a97212 */ /* 0x000fe200078ec0ff */
[----:B------:R-:W-:Y:S01]  /*c620*/  FFMA.FTZ R4, R232, UR32, -R21 ;  /* 0x00000020e8047c23 */ /* 0x000fe20008010815 */
[----:B------:R-:W-:Y:S01]  /*c630*/  LOP3.LUT R3, R139, UR31, R190, 0x96, !PT ;  /* 0x0000001f8b037c12 */ /* 0x000fe2000f8e96be */
[----:B------:R-:W-:Y:S02]  /*c640*/  IMAD.MOV.U32 R190, RZ, RZ, R132 ;  /* 0x000000ffffbe7224 */ /* 0x000fe400078e0084 */
[----:B------:R-:W-:Y:S01]  /*c650*/  FFMA.FTZ R5, R235, UR32, -R22 ;  /* 0x00000020eb057c23 */ /* 0x000fe20008010816 */
[----:B------:R3:W-:Y:S01]  /*c660*/  MUFU.EX2 R132, R2 ;  /* 0x0000000200847308 */ /* 0x0007e20000000800 */
[C---:B-1----:R-:W-:Y:S06]  /*c670*/  HMMA.16816.F32.BF16 R36, R168.reuse, R44, R228 ;  /* 0x0000002ca824723c */ /* 0x042fec00000418e4 */
[----:B------:R-:W-:Y:S01]  /*c680*/  HMMA.16816.F32.BF16 R52, R168, R60, R52 ;  /* 0x0000003ca834723c */ /* 0x000fe20000041834 */
[----:B------:R-:W-:Y:S01]  /*c690*/  IMAD.MOV.U32 R229, RZ, RZ, R48 ;  /* 0x000000ffffe57224 */ /* 0x000fe200078e0030 */
[----:B------:R-:W-:Y:S01]  /*c6a0*/  MOV R228, R49 ;  /* 0x0000003100e47202 */ /* 0x000fe20000000f00 */
[----:B------:R-:W-:Y:S01]  /*c6b0*/  MUFU.EX2 R138, R4 ;  /* 0x00000004008a7308 */ /* 0x000fe20000000800 */
[----:B------:R-:W-:-:S02]  /*c6c0*/  MOV R230, R130 ;  /* 0x0000008200e67202 */ /* 0x000fc40000000f00 */
[----:B--2---:R-:W-:Y:S01]  /*c6d0*/  HMMA.16816.F32.BF16 R144, R168, R148, R144 ;  /* 0x00000094a890723c */ /* 0x004fe20000041890 */
[----:B------:R-:W-:Y:S01]  /*c6e0*/  MOV R231, R129 ;  /* 0x0000008100e77202 */ /* 0x000fe20000000f00 */
[----:B---3--:R-:W-:-:S04]  /*c6f0*/  FFMA.FTZ R2, R240, UR32, -R21 ;  /* 0x00000020f0027c23 */ /* 0x008fc80008010815 */
[C---:B------:R-:W-:Y:S06]  /*c700*/  HMMA.16816.F32.BF16 R152, R168.reuse, R150, R152 ;  /* 0x00000096a898723c */ /* 0x040fec0000041898 */
[C---:B------:R-:W-:Y:S06]  /*c710*/  HMMA.16816.F32.BF16 R48, R168.reuse, R46, R204 ;  /* 0x0000002ea830723c */ /* 0x040fec00000418cc */
[C---:B------:R-:W-:Y:S01]  /*c720*/  HMMA.16816.F32.BF16 R64, R168.reuse, R62, R64 ;  /* 0x0000003ea840723c */ /* 0x040fe20000041840 */
[----:B------:R-:W-:Y:S01]  /*c730*/  MOV R206, R23 ;  /* 0x0000001700ce7202 */ /* 0x000fe20000000f00 */
[----:B------:R-:W-:Y:S01]  /*c740*/  IMAD.MOV.U32 R204, RZ, RZ, R42 ;  /* 0x000000ffffcc7224 */ /* 0x000fe200078e002a */
[----:B------:R-:W-:Y:S01]  /*c750*/  MUFU.EX2 R23, R5 ;  /* 0x0000000500177308 */ /* 0x000fe20000000800 */
[----:B------:R-:W-:Y:S01]  /*c760*/  MOV R205, R8 ;  /* 0x0000000800cd7202 */ /* 0x000fe20000000f00 */
[----:B------:R-:W-:Y:S01]  /*c770*/  FFMA.FTZ R8, R244, UR32, -R22 ;  /* 0x00000020f4087c23 */ /* 0x000fe20008010816 */
        /* <DEDUP_REMOVED lines=13> */
[----:B------:R-:W-:Y:S02]  /*c850*/  MOV R142, R143 ;  /* 0x0000008f008e7202 */ /* 0x000fe40000000f00 */
[----:B------:R-:W-:Y:S02]  /*c860*/  MOV R143, R137 ;  /* 0x00000089008f7202 */ /* 0x000fe40000000f00 */
[----:B------:R1:W-:Y:S01]  /*c870*/  MUFU.EX2 R137, R2 ;  /* 0x0000000200897308 */ /* 0x0003e20000000800 */
[----:B------:R-:W-:Y:S02]  /*c880*/  MOV R182, R202 ;  /* 0x000000ca00b67202 */ /* 0x000fe40000000f00 */
[----:B------:R-:W-:Y:S02]  /*c890*/  MOV R181, R40 ;  /* 0x0000002800b57202 */ /* 0x000fe40000000f00 */
[----:B------:R-:W-:-:S02]  /*c8a0*/  MOV R183, R43 ;  /* 0x0000002b00b77202 */ /* 0x000fc40000000f00 */
[----:B------:R-:W-:Y:S01]  /*c8b0*/  MOV R202, R41 ;  /* 0x0000002900ca7202 */ /* 0x000fe20000000f00 */
[----:B-1----:R-:W-:-:S04]  /*c8c0*/  FFMA.FTZ R2, R234, UR32, -R21 ;  /* 0x00000020ea027c23 */ /* 0x002fc80008010815 */
[----:B------:R1:W2:Y:S02]  /*c8d0*/  MUFU.EX2 R139, R2 ;  /* 0x00000002008b7308 */ /* 0x0002a40000000800 */
[----:B-1----:R-:W-:-:S05]  /*c8e0*/  IMAD.WIDE.U32 R2, R3, -0x2daee0ad, RZ ;  /* 0xd2511f5303027825 */ /* 0x002fca00078e00ff */
[----:B------:R-:W-:Y:S02]  /*c8f0*/  LOP3.LUT R4, R3, UR4, R188, 0x96, !PT ;  /* 0x0000000403047c12 */ /* 0x000fe4000f8e96bc */
[C---:B------:R-:W-:Y:S02]  /*c900*/  LOP3.LUT R3, R2.reuse, 0xffff, RZ, 0xc0, !PT ;  /* 0x0000ffff02037812 */ /* 0x040fe400078ec0ff */
[----:B------:R-:W-:Y:S02]  /*c910*/  LOP3.LUT R6, R2, 0xff, RZ, 0xc0, !PT ;  /* 0x000000ff02067812 */ /* 0x000fe400078ec0ff */
[--C-:B------:R-:W-:Y:S02]  /*c920*/  SHF.R.U32.HI R17, RZ, 0x10, R2.reuse ;  /* 0x00000010ff117819 */ /* 0x100fe40000011602 */
[----:B------:R-:W-:Y:S02]  /*c930*/  SHF.R.U32.HI R18, RZ, 0x18, R2 ;  /* 0x00000018ff127819 */ /* 0x000fe40000011602 */
[----:B------:R-:W-:Y:S01]  /*c940*/  SHF.R.U32.HI R2, RZ, 0x8, R3 ;  /* 0x00000008ff027819 */ /* 0x000fe20000011603 */
[----:B------:R-:W-:Y:S01]  /*c950*/  FFMA.FTZ R3, R233, UR32, -R22 ;  /* 0x00000020e9037c23 */ /* 0x000fe20008010816 */
[----:B------:R-:W-:-:S02]  /*c960*/  SHF.R.U32.HI R5, RZ, 0x10, R4 ;  /* 0x00000010ff057819 */ /* 0x000fc40000011604 */
[----:B------:R-:W-:Y:S01]  /*c970*/  PRMT R16, R6, 0x5410, R2 ;  /* 0x0000541006107816 */ /* 0x000fe20000000002 */
[----:B------:R1:W3:Y:S01]  /*c980*/  MUFU.EX2 R21, R3 ;  /* 0x0000000300157308 */ /* 0x0002e20000000800 */
[C---:B------:R-:W-:Y:S02]  /*c990*/  LOP3.LUT R2, R4.reuse, 0xffff, RZ, 0xc0, !PT ;  /* 0x0000ffff04027812 */ /* 0x040fe400078ec0ff */
[----:B------:R-:W-:Y:S02]  /*c9a0*/  SHF.R.U32.HI R6, RZ, 0x18, R4 ;  /* 0x00000018ff067819 */ /* 0x000fe40000011604 */
[----:B------:R-:W-:Y:S02]  /*c9b0*/  LOP3.LUT R7, R4, 0xff, RZ, 0xc0, !PT ;  /* 0x000000ff04077812 */ /* 0x000fe400078ec0ff */
[----:B------:R-:W-:Y:S02]  /*c9c0*/  LOP3.LUT R4, R17, 0xff, RZ, 0xc0, !PT ;  /* 0x000000ff11047812 */ /* 0x000fe400078ec0ff */
[----:B------:R-:W-:Y:S02]  /*c9d0*/  MUFU.EX2 R17, R8 ;  /* 0x0000000800117308 */ /* 0x000fe40000000800 */
[----:B------:R-:W-:-:S02]  /*c9e0*/  PRMT R4, R4, 0x5410, R18 ;  /* 0x0000541004047816 */ /* 0x000fc40000000012 */
[----:B-1----:R-:W-:-:S04]  /*c9f0*/  SHF.R.U32.HI R3, RZ, 0x8, R2 ;  /* 0x00000008ff037819 */ /* 0x002fc80000011602 */
[----:B------:R-:W1:Y:S01]  /*ca00*/  MUFU.EX2 R8, R19 ;  /* 0x0000001300087308 */ /* 0x000e620000000800 */
[----:B------:R-:W-:Y:S01]  /*ca10*/  LOP3.LUT R2, R5, 0xff, RZ, 0xc0, !PT ;  /* 0x000000ff05027812 */ /* 0x000fe200078ec0ff */
[----:B------:R-:W-:Y:S01]  /*ca20*/  FFMA.FTZ R5, R252, R15, R180 ;  /* 0x0000000ffc057223 */ /* 0x000fe200000100b4 */
[----:B------:R-:W-:Y:S02]  /*ca30*/  PRMT R7, R7, 0x5410, R3 ;  /* 0x0000541007077816 */ /* 0x000fe40000000003 */
[----:B------:R-:W-:Y:S01]  /*ca40*/  PRMT R6, R2, 0x5410, R6 ;  /* 0x0000541002067816 */ /* 0x000fe20000000006 */
[----:B------:R-:W-:Y:S01]  /*ca50*/  FADD.FTZ R5, R206, R5 ;  /* 0x00000005ce057221 */ /* 0x000fe20000010000 */
[----:B------:R-:W-:Y:S02]  /*ca60*/  HSET2.LE.AND R2, R16, R0, PT ;  /* 0x0000000010027233 */ /* 0x000fe40003803000 */
[----:B--2---:R-:W-:-:S04]  /*ca70*/  F2FP.BF16.F32.PACK_AB R3, R138, R139 ;  /* 0x0000008b8a03723e */ /* 0x004fc800000010ff */
[----:B------:R-:W-:Y:S02]  /*ca80*/  LOP3.LUT R130, R2, R3, RZ, 0xc0, !PT ;  /* 0x0000000302827212 */ /* 0x000fe400078ec0ff */
[----:B------:R-:W-:Y:S01]  /*ca90*/  HSET2.LE.AND R2, R4, R0, PT ;  /* 0x0000000004027233 */ /* 0x000fe20003803000 */
[----:B------:R-:W-:Y:S01]  /*caa0*/  FFMA.FTZ R4, R182, R14, R181 ;  /* 0x0000000eb6047223 */ /* 0x000fe200000100b5 */
[----:B---3--:R-:W-:-:S04]  /*cab0*/  F2FP.BF16.F32.PACK_AB R3, R21, R23 ;  /* 0x000000171503723e */ /* 0x008fc800000010ff */
[----:B------:R-:W-:Y:S02]  /*cac0*/  LOP3.LUT R131, R2, R3, RZ, 0xc0, !PT ;  /* 0x0000000302837212 */ /* 0x000fe400078ec0ff */
[----:B------:R-:W-:Y:S02]  /*cad0*/  HSET2.LE.AND R2, R7, R0, PT ;  /* 0x0000000007027233 */ /* 0x000fe40003803000 */
[----:B------:R-:W-:-:S04]  /*cae0*/  F2FP.BF16.F32.PACK_AB R3, R137, R132 ;  /* 0x000000848903723e */ /* 0x000fc800000010ff */
[----:B------:R-:W-:Y:S02]  /*caf0*/  LOP3.LUT R128, R2, R3, RZ, 0xc0, !PT ;  /* 0x0000000302807212 */ /* 0x000fe400078ec0ff */
[----:B------:R-:W-:Y:S01]  /*cb00*/  HSET2.LE.AND R2, R6, R0, PT ;  /* 0x0000000006027233 */ /* 0x000fe20003803000 */
[----:B------:R-:W-:Y:S01]  /*cb10*/  FADD.FTZ R6, R207, R4 ;  /* 0x00000004cf067221 */ /* 0x000fe20000010000 */
        /* <DEDUP_REMOVED lines=34> */
[C---:B------:R-:W-:Y:S01]  /*cd40*/  HMMA.16816.F32.BF16 R72, R128.reuse, R76, R72 ;  /* 0x0000004c8048723c */ /* 0x040fe20000041848 */
[----:B------:R1:W-:Y:S04]  /*cd50*/  STL [R1+0x8], R248 ;  /* 0x000008f801007387 */ /* 0x0003e80000100800 */
[----:B------:R1:W-:Y:S01]  /*cd60*/  STL [R1+0xc], R249 ;  /* 0x00000cf901007387 */ /* 0x0003e20000100800 */
        /* <DEDUP_REMOVED lines=159> */
[----:B------:R-:W-:Y:S06]  /*d760*/  HMMA.16816.F32.BF16 R184, R20, R26, R184 ;  /* 0x0000001a14b8723c */ /* 0x000fec00000418b8 */
[C---:B------:R-:W-:Y:S06]  /*d770*/  HMMA.16816.F32.BF16 R204, R4.reuse, R176, R232 ;  /* 0x000000b004cc723c */ /* 0x040fec00000418e8 */
[----:B------:R-:W-:Y:S06]  /*d780*/  HMMA.16816.F32.BF16 R208, R4, R178, R208 ;  /* 0x000000b204d0723c */ /* 0x000fec00000418d0 */
[----:B------:R-:W-:Y:S01]  /*d790*/  HMMA.16816.F32.BF16 R180, R16, R26, R180 ;  /* 0x0000001a10b4723c */ /* 0x000fe200000418b4 */
[----:B------:R-:W-:-:S05]  /*d7a0*/  VIADD R4, R2, 0x1 ;  /* 0x0000000102047836 */ /* 0x000fca0000000000 */
[----:B------:R-:W-:Y:S01]  /*d7b0*/  I2FP.F32.S32 R5, R4 ;  /* 0x0000000400057245 */ /* 0x000fe20000201400 */
[----:B------:R-:W-:Y:S01]  /*d7c0*/  HMMA.16816.F32.BF16 R28, R28, R178, R200 ;  /* 0x000000b21c1c723c */ /* 0x000fe200000418c8 */
[C---:B------:R-:W-:Y:S01]  /*d7d0*/  ISETP.GE.AND P4, PT, R4.reuse, R10, PT ;  /* 0x0000000a0400720c */ /* 0x040fe20003f86270 */
[----:B------:R-:W-:Y:S01]  /*d7e0*/  BAR.SYNC.DEFER_BLOCKING 0x0 ;  /* 0x0000000000007b1d */ /* 0x000fe20000010000 */
[C---:B------:R-:W-:Y:S01]  /*d7f0*/  ISETP.GE.AND P1, PT, R4.reuse, R9, PT ;  /* 0x000000090400720c */ /* 0x040fe20003f26270 */
[C---:B------:R-:W-:Y:S01]  /*d800*/  FFMA.FTZ R6, R5.reuse, UR5, R197 ;  /* 0x0000000505067c23 */ /* 0x040fe200080100c5 */
[C---:B------:R-:W-:Y:S01]  /*d810*/  ISETP.GE.AND P0, PT, R4.reuse, R12, PT ;  /* 0x0000000c0400720c */ /* 0x040fe20003f06270 */
[C---:B------:R-:W-:Y:S01]  /*d820*/  FFMA.FTZ R7, R5.reuse, UR5, R195 ;  /* 0x0000000505077c23 */ /* 0x040fe200080100c3 */
[----:B------:R-:W-:Y:S01]  /*d830*/  ISETP.GE.AND P6, PT, R4, R11, PT ;  /* 0x0000000b0400720c */ /* 0x000fe20003fc6270 */
[C---:B------:R-:W-:Y:S01]  /*d840*/  FFMA.FTZ R4, R5.reuse, UR5, R199 ;  /* 0x0000000505047c23 */ /* 0x040fe200080100c7 */
[----:B------:R-:W-:Y:S01]  /*d850*/  FSEL R25, R6, -INF , !P4 ;  /* 0xff80000006197808 */ /* 0x000fe20006000000 */
[----:B------:R-:W-:Y:S01]  /*d860*/  FFMA.FTZ R6, R5, UR5, R193 ;  /* 0x0000000505067c23 */ /* 0x000fe200080100c1 */
[----:B-1----:R-:W-:Y:S01]  /*d870*/  HMMA.16816.F32.BF16 R188, R20, R32, R172 ;  /* 0x0000002014bc723c */ /* 0x002fe200000418ac */
[----:B------:R-:W-:-:S02]  /*d880*/  ISETP.GE.AND P4, PT, R3, R9, PT ;  /* 0x000000090300720c */ /* 0x000fc40003f86270 */
[----:B------:R-:W-:Y:S02]  /*d890*/  FSEL R137, R4, -INF , !P1 ;  /* 0xff80000004897808 */ /* 0x000fe40004800000 */
[----:B------:R-:W-:Y:S01]  /*d8a0*/  I2FP.F32.S32 R4, R3 ;  /* 0x0000000300047245 */ /* 0x000fe20000201400 */
[C---:B------:R-:W-:Y:S01]  /*d8b0*/  HMMA.16816.F32.BF16 R172, R16.reuse, R32, R204 ;  /* 0x0000002010ac723c */ /* 0x040fe200000418cc */
[----:B------:R-:W-:Y:S02]  /*d8c0*/  FSEL R193, R6, -INF , !P0 ;  /* 0xff80000006c17808 */ /* 0x000fe40004000000 */
[----:B------:R-:W-:Y:S01]  /*d8d0*/  ISETP.GE.AND P1, PT, R3, R12, PT ;  /* 0x0000000c0300720c */ /* 0x000fe20003f26270 */
[C---:B------:R-:W-:Y:S01]  /*d8e0*/  FFMA.FTZ R6, R4.reuse, UR5, R184 ;  /* 0x0000000504067c23 */ /* 0x040fe200080100b8 */
[----:B------:R-:W-:Y:S01]  /*d8f0*/  FSEL R184, R7, -INF , !P6 ;  /* 0xff80000007b87808 */ /* 0x000fe20007000000 */
[C---:B------:R-:W-:Y:S01]  /*d900*/  FFMA.FTZ R7, R4.reuse, UR5, R180 ;  /* 0x0000000504077c23 */ /* 0x040fe200080100b4 */
[----:B------:R-:W-:Y:S01]  /*d910*/  ISETP.GE.AND P0, PT, R3, R11, PT ;  /* 0x0000000b0300720c */ /* 0x000fe20003f06270 */
[----:B------:R-:W-:Y:S01]  /*d920*/  FFMA.FTZ R5, R4, UR5, R186 ;  /* 0x0000000504057c23 */ /* 0x000fe200080100ba */
[----:B------:R-:W-:Y:S01]  /*d930*/  VIADD R3, R2, 0x9 ;  /* 0x0000000902037836 */ /* 0x000fe20000000000 */
[----:B------:R-:W-:Y:S01]  /*d940*/  FSEL R24, R6, -INF , !P5 ;  /* 0xff80000006187808 */ /* 0x000fe20006800000 */
[----:B------:R-:W-:Y:S01]  /*d950*/  HMMA.16816.F32.BF16 R176, R16, R34, R208 ;  /* 0x0000002210b0723c */ /* 0x000fe200000418d0 */
[----:B------:R-:W-:Y:S01]  /*d960*/  FSEL R139, R7, -INF , !P1 ;  /* 0xff800000078b7808 */ /* 0x000fe20004800000 */
[----:B------:R-:W-:Y:S01]  /*d970*/  FFMA.FTZ R7, R4, UR5, R182 ;  /* 0x0000000504077c23 */ /* 0x000fe200080100b6 */
[----:B------:R-:W-:-:S02]  /*d980*/  FSEL R132, R5, -INF , !P4 ;  /* 0xff80000005847808 */ /* 0x000fc40006000000 */
[----:B------:R-:W-:Y:S01]  /*d990*/  I2FP.F32.S32 R5, R3 ;  /* 0x0000000300057245 */ /* 0x000fe20000201400 */
[----:B------:R-:W-:Y:S01]  /*d9a0*/  HMMA.16816.F32.BF16 R20, R20, R34, R28 ;  /* 0x000000221414723c */ /* 0x000fe2000004181c */
[----:B------:R-:W-:Y:S02]  /*d9b0*/  FSEL R180, R7, -INF , !P0 ;  /* 0xff80000007b47808 */ /* 0x000fe40004000000 */
        /* <DEDUP_REMOVED lines=132> */
.L_x_1280:
[----:B------:R-:W-:Y:S05]  /*e200*/  BSYNC B0 ;  /* 0x0000000000007941 */ /* 0x000fea0003800000 */
.L_x_1279:
[----:B------:R-:W0:Y:S02]  /*e210*/  LDGDEPBAR ;  /* 0x00000000000079af */ /* 0x000e240000000000 */
.L_x_1278:
[----:B-1----:R-:W3:Y:S04]  /*e220*/  LDL R7, [R1+0x34] ;  /* 0x0000340001077983 */ /* 0x002ee80000100800 */
[----:B------:R-:W4:Y:S04]  /*e230*/  LDL R23, [R1+0x14] ;  /* 0x0000140001177983 */ /* 0x000f280000100800 */
[----:B------:R-:W5:Y:S01]  /*e240*/  LDL R22, [R1+0x30] ;  /* 0x0000300001167983 */ /* 0x000f620000100800 */
[----:B--2---:R-:W-:Y:S01]  /*e250*/  FMNMX.FTZ R2, R135, R8, !PT ;  /* 0x0000000887027209 */ /* 0x004fe20007810000 */
[----:B------:R-:W-:Y:S01]  /*e260*/  UIADD3 UR11, UR28, -0x61c88647, URZ ;  /* 0x9e3779b91c0b7890 */ /* 0x000fe2000fffe03f */
[----:B------:R-:W-:Y:S01]  /*e270*/  FMNMX.FTZ R3, R134, R18, !PT ;  /* 0x0000001286037209 */ /* 0x000fe20007810000 */
        /* <DEDUP_REMOVED lines=27> */
[----:B------:R-:W-:Y:S04]  /*e430*/  SHFL.BFLY PT, R14, R6, 0x2, 0x1f ;  /* 0x0c401f00060e7f89 */ /* 0x000fe800000e0000 */
[----:B------:R-:W1:Y:S01]  /*e440*/  SHFL.BFLY PT, R5, R2, 0x1, 0x1f ;  /* 0x0c201f0002057f89 */ /* 0x000e6200000e0000 */
[----:B--2---:R-:W-:Y:S02]  /*e450*/  FMNMX.FTZ R3, R3, R4, !PT ;  /* 0x0000000403037209 */ /* 0x004fe40007810000 */
[----:B------:R-:W-:-:S03]  /*e460*/  FMNMX.FTZ R4, R136, R30, !PT ;  /* 0x0000001e88047209 */ /* 0x000fc60007810000 */
[----:B------:R-:W2:Y:S01]  /*e470*/  SHFL.BFLY PT, R15, R3, 0x1, 0x1f ;  /* 0x0c201f00030f7f89 */ /* 0x000ea200000e0000 */
[----:B------:R-:W-:-:S04]  /*e480*/  FMNMX.FTZ R4, R184, R4, !PT ;  /* 0x00000004b8047209 */ /* 0x000fc80007810000 */
[----:B------:R-:W-:Y:S02]  /*e490*/  FMNMX.FTZ R13, R180, R4, !PT ;  /* 0x00000004b40d7209 */ /* 0x000fe40007810000 */
[----:B-1----:R-:W-:Y:S02]  /*e4a0*/  FMNMX.FTZ R244, R2, R5, !PT ;  /* 0x0000000502f47209 */ /* 0x002fe40007810000 */
[----:B------:R-:W-:Y:S02]  /*e4b0*/  MOV R2, UR29 ;  /* 0x0000001d00027c02 */ /* 0x000fe40008000f00 */
[----:B------:R-:W-:Y:S02]  /*e4c0*/  FSETP.NEU.FTZ.AND P6, PT, R244, -INF , PT ;  /* 0xff800000f400780b */ /* 0x000fe40003fdd000 */
[----:B--2---:R-:W-:-:S04]  /*e4d0*/  FMNMX.FTZ R242, R3, R15, !PT ;  /* 0x0000000f03f27209 */ /* 0x004fc80007810000 */
        /* <DEDUP_REMOVED lines=10> */
[----:B------:R-:W-:-:S03]  /*e580*/  LOP3.LUT R17, R5, UR11, R20, 0x96, !PT ;  /* 0x0000000b05117c12 */ /* 0x000fc6000f8e9614 */
[--C-:B------:R-:W-:Y:S01]  /*e590*/  FFMA.FTZ R8, R8, UR32, -R2.reuse ;  /* 0x0000002008087c23 */ /* 0x100fe20008010802 */
[----:B------:R-:W-:Y:S02]  /*e5a0*/  FMNMX.FTZ R7, R234, R7, !PT ;  /* 0x00000007ea077209 */ /* 0x000fe40007810000 */
[----:B------:R-:W-:Y:S01]  /*e5b0*/  IADD3 R20, R23, 0x4, RZ ;  /* 0x0000000417147810 */ /* 0x000fe20007ffe0ff */
[----:B------:R1:W-:Y:S01]  /*e5c0*/  MUFU.EX2 R194, R8 ;  /* 0x0000000800c27308 */ /* 0x0003e20000000800 */
[----:B------:R-:W-:Y:S01]  /*e5d0*/  FMNMX.FTZ R13, R6, R14, !PT ;  /* 0x0000000e060d7209 */ /* 0x000fe20007810000 */
[----:B------:R-:W-:-:S04]  /*e5e0*/  FFMA.FTZ R14, R25, UR32, -R2 ;  /* 0x00000020190e7c23 */ /* 0x000fc80008010802 */
[----:B------:R-:W2:Y:S02]  /*e5f0*/  SHFL.BFLY PT, R29, R13, 0x1, 0x1f ;  /* 0x0c201f000d1d7f89 */ /* 0x000ea400000e0000 */
[----:B------:R3:W4:Y:S01]  /*e600*/  MUFU.EX2 R35, R14 ;  /* 0x0000000e00237308 */ /* 0x0007220000000800 */
[----:B-1----:R-:W-:Y:S01]  /*e610*/  FMNMX.FTZ R8, R233, R7, !PT ;  /* 0x00000007e9087209 */ /* 0x002fe20007810000 */
[----:B------:R-:W-:-:S03]  /*e620*/  IMAD.WIDE.U32 R6, R20, -0x326172a9, RZ ;  /* 0xcd9e8d5714067825 */ /* 0x000fc600078e00ff */
[----:B------:R-:W-:Y:S02]  /*e630*/  FMNMX.FTZ R8, R230, R8, !PT ;  /* 0x00000008e6087209 */ /* 0x000fe40007810000 */
[----:B------:R-:W-:Y:S02]  /*e640*/  LOP3.LUT R20, R5, UR11, R6, 0x96, !PT ;  /* 0x0000000b05147c12 */ /* 0x000fe4000f8e9606 */
[----:B------:R-:W-:Y:S01]  /*e650*/  FMNMX.FTZ R3, R228, R8, !PT ;  /* 0x00000008e4037209 */ /* 0x000fe20007810000 */
[----:B------:R-:W-:Y:S01]  /*e660*/  FMUL.FTZ R8, R242, UR32 ;  /* 0x00000020f2087c20 */ /* 0x000fe20008410000 */
[----:B---3--:R-:W-:Y:S01]  /*e670*/  LOP3.LUT R14, R7, R22, RZ, 0x3c, !PT ;  /* 0x00000016070e7212 */ /* 0x008fe200078e3cff */
[----:B------:R-:W-:Y:S01]  /*e680*/  FFMA.FTZ R7, R24, UR32, -R2 ;  /* 0x0000002018077c23 */ /* 0x000fe20008010802 */
[----:B------:R-:W-:Y:S01]  /*e690*/  LOP3.LUT R22, R27, UR10, R16, 0x96, !PT ;  /* 0x0000000a1b167c12 */ /* 0x000fe2000f8e9610 */
[----:B------:R-:W-:Y:S01]  /*e6a0*/  IMAD.WIDE.U32 R20, R20, -0x2daee0ad, RZ ;  /* 0xd2511f5314147825 */ /* 0x000fe200078e00ff */
[----:B------:R-:W1:Y:S01]  /*e6b0*/  SHFL.BFLY PT, R27, R3, 0x2, 0x1f ;  /* 0x0c401f00031b7f89 */ /* 0x000e6200000e0000 */
[----:B------:R3:W-:Y:S01]  /*e6c0*/  MUFU.EX2 R195, R7 ;  /* 0x0000000700c37308 */ /* 0x0007e20000000800 */
[----:B------:R-:W-:Y:S01]  /*e6d0*/  FSEL R8, R8, RZ, P5 ;  /* 0x000000ff08087208 */ /* 0x000fe20002800000 */
[----:B------:R-:W-:Y:S01]  /*e6e0*/  IMAD.WIDE.U32 R14, R14, -0x2daee0ad, RZ ;  /* 0xd2511f530e0e7825 */ /* 0x000fe200078e00ff */
[----:B--2---:R-:W-:-:S03]  /*e6f0*/  FMNMX.FTZ R241, R13, R29, !PT ;  /* 0x0000001d0df17209 */ /* 0x004fc60007810000 */
[----:B------:R-:W-:Y:S01]  /*e700*/  IMAD.WIDE.U32 R22, R22, -0x326172a9, RZ ;  /* 0xcd9e8d5716167825 */ /* 0x000fe200078e00ff */
[----:B------:R-:W-:-:S03]  /*e710*/  LOP3.LUT R16, R15, UR10, R16, 0x96, !PT ;  /* 0x0000000a0f107c12 */ /* 0x000fc6000f8e9610 */
[----:B------:R-:W-:Y:S01]  /*e720*/  FFMA.FTZ R18, R18, UR32, -R8 ;  /* 0x0000002012127c23 */ /* 0x000fe20008010808 */
[----:B------:R-:W-:Y:S01]  /*e730*/  LOP3.LUT R5, R21, UR30, R14, 0x96, !PT ;  /* 0x0000001e15057c12 */ /* 0x000fe2000f8e960e */
[----:B------:R-:W-:Y:S01]  /*e740*/  FFMA.FTZ R14, R132, UR32, -R8 ;  /* 0x00000020840e7c23 */ /* 0x000fe20008010808 */
[----:B------:R-:W-:Y:S01]  /*e750*/  LOP3.LUT R24, R23, UR4, R4, 0x96, !PT ;  /* 0x0000000417187c12 */ /* 0x000fe2000f8e9604 */
[----:B------:R-:W-:Y:S01]  /*e760*/  MUFU.EX2 R192, R18 ;  /* 0x0000001200c07308 */ /* 0x000fe20000000800 */
[C---:B------:R-:W-:Y:S01]  /*e770*/  FMUL.FTZ R21, R241.reuse, UR32 ;  /* 0x00000020f1157c20 */ /* 0x040fe20008410000 */
[----:B------:R-:W-:Y:S02]  /*e780*/  FSETP.NEU.FTZ.AND P4, PT, R241, -INF , PT ;  /* 0xff800000f100780b */ /* 0x000fe40003f9d000 */
[----:B------:R-:W-:-:S04]  /*e790*/  IMAD.WIDE.U32 R24, R24, -0x2daee0ad, RZ ;  /* 0xd2511f5318187825 */ /* 0x000fc800078e00ff */
[----:B---3--:R-:W-:Y:S01]  /*e7a0*/  FFMA.FTZ R7, R19, UR32, -R2 ;  /* 0x0000002013077c23 */ /* 0x008fe20008010802 */
[----:B------:R-:W-:Y:S01]  /*e7b0*/  FSEL R21, R21, RZ, P4 ;  /* 0x000000ff15157208 */ /* 0x000fe20002000000 */
[----:B------:R-:W-:Y:S01]  /*e7c0*/  MUFU.EX2 R186, R14 ;  /* 0x0000000e00ba7308 */ /* 0x000fe20000000800 */
[----:B-1----:R-:W-:-:S07]  /*e7d0*/  FMNMX.FTZ R3, R3, R27, !PT ;  /* 0x0000001b03037209 */ /* 0x002fce0007810000 */
[----:B------:R1:W-:Y:S02]  /*e7e0*/  MUFU.EX2 R177, R7 ;  /* 0x0000000700b17308 */ /* 0x0003e40000000800 */
[----:B-1----:R-:W-:-:S04]  /*e7f0*/  IMAD.WIDE.U32 R6, R17, -0x2daee0ad, RZ ;  /* 0xd2511f5311067825 */ /* 0x002fc800078e00ff */
[----:B------:R-:W-:Y:S01]  /*e800*/  IMAD.WIDE.U32 R16, R16, -0x326172a9, RZ ;  /* 0xcd9e8d5710107825 */ /* 0x000fe200078e00ff */
[----:B------:R-:W-:Y:S02]  /*e810*/  LOP3.LUT R7, R7, UR30, R26, 0x96, !PT ;  /* 0x0000001e07077c12 */ /* 0x000fe4000f8e961a */
[----:B------:R-:W-:Y:S02]  /*e820*/  LOP3.LUT R32, R25, UR26, R6, 0x96, !PT ;  /* 0x0000001a19207c12 */ /* 0x000fe4000f8e9606 */
[----:B------:R-:W-:Y:S01]  /*e830*/  LOP3.LUT R18, R17, UR4, R4, 0x96, !PT ;  /* 0x0000000411127c12 */ /* 0x000fe2000f8e9604 */
[----:B------:R-:W-:Y:S01]  /*e840*/  FFMA.FTZ R4, R137, UR32, -R8 ;  /* 0x0000002089047c23 */ /* 0x000fe20008010808 */
[----:B------:R-:W1:Y:S01]  /*e850*/  SHFL.BFLY PT, R17, R3, 0x1, 0x1f ;  /* 0x0c201f0003117f89 */ /* 0x000e6200000e0000 */
[----:B------:R-:W-:Y:S01]  /*e860*/  IMAD.WIDE.U32 R6, R7, -0x326172a9, RZ ;  /* 0xcd9e8d5707067825 */ /* 0x000fe200078e00ff */
[----:B------:R-:W-:Y:S01]  /*e870*/  UIADD3 UR4, UR28, -0x4ab325aa, URZ ;  /* 0xb54cda561c047890 */ /* 0x000fe2000fffe03f */
[----:B------:R2:W-:Y:S02]  /*e880*/  MUFU.EX2 R185, R4 ;  /* 0x0000000400b97308 */ /* 0x0005e40000000800 */
[----:B------:R-:W-:Y:S01]  /*e890*/  IMAD.WIDE.U32 R18, R18, -0x2daee0ad, RZ ;  /* 0xd2511f5312127825 */ /* 0x000fe200078e00ff */
[----:B------:R-:W-:-:S03]  /*e8a0*/  LOP3.LUT R15, R7, UR27, R22, 0x96, !PT ;  /* 0x0000001b070f7c12 */ /* 0x000fc6000f8e9616 */
[----:B------:R-:W-:Y:S01]  /*e8b0*/  FFMA.FTZ R7, R28, UR32, -R21 ;  /* 0x000000201c077c23 */ /* 0x000fe20008010815 */
[----:B------:R-:W-:Y:S01]  /*e8c0*/  LOP3.LUT R20, R19, UR26, R20, 0x96, !PT ;  /* 0x0000001a13147c12 */ /* 0x000fe2000f8e9614 */
[----:B------:R-:W-:Y:S02]  /*e8d0*/  IMAD.WIDE.U32 R14, R15, -0x2daee0ad, RZ ;  /* 0xd2511f530f0e7825 */ /* 0x000fe400078e00ff */
[----:B------:R3:W-:Y:S02]  /*e8e0*/  MUFU.EX2 R187, R7 ;  /* 0x0000000700bb7308 */ /* 0x0007e40000000800 */
[----:B------:R-:W-:Y:S01]  /*e8f0*/  IMAD.WIDE.U32 R182, R20, -0x326172a9, RZ ;  /* 0xcd9e8d5714b67825 */ /* 0x000fe200078e00ff */
[----:B------:R-:W-:-:S03]  /*e900*/  LOP3.LUT R22, R15, UR24, R24, 0x96, !PT ;  /* 0x000000180f167c12 */ /* 0x000fc6000f8e9618 */
[----:B--2---:R-:W-:Y:S01]  /*e910*/  IMAD.WIDE.U32 R4, R5, -0x326172a9, RZ ;  /* 0xcd9e8d5705047825 */ /* 0x004fe200078e00ff */
[----:B-1----:R-:W-:-:S03]  /*e920*/  FMNMX.FTZ R240, R3, R17, !PT ;  /* 0x0000001103f07209 */ /* 0x002fc60007810000 */
[----:B------:R-:W-:Y:S01]  /*e930*/  FFMA.FTZ R3, R193, UR32, -R21 ;  /* 0x00000020c1037c23 */ /* 0x000fe20008010815 */
[----:B------:R-:W-:Y:S01]  /*e940*/  LOP3.LUT R16, R5, UR27, R16, 0x96, !PT ;  /* 0x0000001b05107c12 */ /* 0x000fe2000f8e9610 */
[----:B------:R-:W-:Y:S01]  /*e950*/  FFMA.FTZ R5, R33, UR32, -R8 ;  /* 0x0000002021057c23 */ /* 0x000fe20008010808 */
[----:B------:R-:W-:Y:S01]  /*e960*/  IMAD.WIDE.U32 R32, R32, -0x326172a9, RZ ;  /* 0xcd9e8d5720207825 */ /* 0x000fe200078e00ff */
[----:B------:R-:W-:-:S03]  /*e970*/  FSETP.NEU.FTZ.AND P1, PT, R240, -INF , PT ;  /* 0xff800000f000780b */ /* 0x000fc60003f3d000 */
[----:B---3--:R-:W-:Y:S01]  /*e980*/  FFMA.FTZ R7, R139, UR32, -R21 ;  /* 0x000000208b077c23 */ /* 0x008fe20008010815 */
[----:B------:R1:W-:Y:S01]  /*e990*/  MUFU.EX2 R179, R5 ;  /* 0x0000000500b37308 */ /* 0x0003e20000000800 */
[----:B------:R-:W-:Y:S01]  /*e9a0*/  IMAD.WIDE.U32 R22, R22, -0x326172a9, RZ ;  /* 0xcd9e8d5716167825 */ /* 0x000fe200078e00ff */
[----:B------:R-:W-:Y:S02]  /*e9b0*/  LOP3.LUT R13, R33, UR25, R6, 0x96, !PT ;  /* 0x00000019210d7c12 */ /* 0x000fe4000f8e9606 */
[----:B------:R-:W-:Y:S02]  /*e9c0*/  LOP3.LUT R6, R183, UR25, R4, 0x96, !PT ;  /* 0x00000019b7067c12 */ /* 0x000fe4000f8e9604 */
[----:B------:R-:W-:Y:S01]  /*e9d0*/  LOP3.LUT R23, R23, UR31, R32, 0x96, !PT ;  /* 0x0000001f17177c12 */ /* 0x000fe2000f8e9620 */
[----:B------:R-:W-:Y:S01]  /*e9e0*/  IMAD.WIDE.U32 R172, R13, -0x2daee0ad, RZ ;  /* 0xd2511f530dac7825 */ /* 0x000fe200078e00ff */
[----:B------:R-:W-:Y:S01]  /*e9f0*/  MUFU.EX2 R183, R3 ;  /* 0x0000000300b77308 */ /* 0x000fe20000000800 */
[----:B------:R-:W-:-:S02]  /*ea00*/  FSEL R13, R244, RZ, P6 ;  /* 0x000000fff40d7208 */ /* 0x000fc40003000000 */
[----:B------:R-:W-:-:S04]  /*ea10*/  IMAD.WIDE.U32 R174, R6, -0x2daee0ad, RZ ;  /* 0xd2511f5306ae7825 */ /* 0x000fc800078e00ff */
[----:B------:R-:W-:Y:S01]  /*ea20*/  FMUL.FTZ R6, R240, UR32 ;  /* 0x00000020f0067c20 */ /* 0x000fe20008410000 */
[----:B------:R-:W-:Y:S01]  /*ea30*/  FADD.FTZ R26, R135, -R13 ;  /* 0x8000000d871a7221 */ /* 0x000fe20000010000 */
[----:B------:R-:W-:Y:S01]  /*ea40*/  FSEL R13, R242, RZ, P5 ;  /* 0x000000fff20d7208 */ /* 0x000fe20002800000 */
[----:B------:R2:W3:Y:S01]  /*ea50*/  MUFU.EX2 R178, R7 ;  /* 0x0000000700b27308 */ /* 0x0004e20000000800 */
[----:B-1----:R-:W-:-:S04]  /*ea60*/  IMAD.WIDE.U32 R4, R16, -0x2daee0ad, RZ ;  /* 0xd2511f5310047825 */ /* 0x002fc800078e00ff */
[----:B------:R-:W-:Y:S01]  /*ea70*/  FADD.FTZ R27, R134, -R13 ;  /* 0x8000000d861b7221 */ /* 0x000fe20000010000 */
[----:B------:R-:W-:Y:S02]  /*ea80*/  LOP3.LUT R18, R5, UR24, R18, 0x96, !PT ;  /* 0x0000001805127c12 */ /* 0x000fe4000f8e9612 */
[----:B------:R-:W-:Y:S02]  /*ea90*/  LOP3.LUT R5, R173, UR23, R14, 0x96, !PT ;  /* 0x00000017ad057c12 */ /* 0x000fe4000f8e960e */
[----:B------:R-:W-:Y:S01]  /*eaa0*/  LOP3.LUT R16, R175, UR23, R4, 0x96, !PT ;  /* 0x00000017af107c12 */ /* 0x000fe2000f8e9604 */
[----:B----4-:R-:W-:Y:S01]  /*eab0*/  IMAD.MOV.U32 R175, RZ, RZ, R35 ;  /* 0x000000ffffaf7224 */ /* 0x010fe200078e0023 */
[----:B------:R-:W-:Y:S01]  /*eac0*/  MOV R35, R249 ;  /* 0x000000f900237202 */ /* 0x000fe20000000f00 */
[----:B------:R-:W-:Y:S01]  /*ead0*/  IMAD.WIDE.U32 R4, R5, -0x326172a9, RZ ;  /* 0xcd9e8d5705047825 */ /* 0x000fe200078e00ff */
[----:B--2---:R-:W-:-:S04]  /*eae0*/  FSEL R7, R241, RZ, P4 ;  /* 0x000000fff1077208 */ /* 0x004fc80002000000 */
[----:B------:R-:W-:Y:S02]  /*eaf0*/  LOP3.LUT R3, R5, UR4, R22, 0x96, !PT ;  /* 0x0000000405037c12 */ /* 0x000fe4000f8e9616 */
[----:B------:R-:W-:Y:S01]  /*eb00*/  LOP3.LUT R14, R4, 0xffff, RZ, 0xc0, !PT ;  /* 0x0000ffff040e7812 */ /* 0x000fe200078ec0ff */
[----:B------:R-:W-:Y:S01]  /*eb10*/  FFMA.FTZ R5, R138, UR32, -R21 ;  /* 0x000000208a057c23 */ /* 0x000fe20008010815 */
[----:B------:R-:W-:Y:S01]  /*eb20*/  FSEL R22, R6, RZ, P1 ;  /* 0x000000ff06167208 */ /* 0x000fe20000800000 */
[----:B------:R-:W-:Y:S01]  /*eb30*/  FADD.FTZ R33, R133, -R7 ;  /* 0x8000000785217221 */ /* 0x000fe20000010000 */
        /* <DEDUP_REMOVED lines=9> */
[----:B------:R-:W-:Y:S01]  /*ebd0*/  IMAD.WIDE.U32 R136, R18, -0x326172a9, RZ ;  /* 0xcd9e8d5712887825 */ /* 0x000fe200078e00ff */
        /* <DEDUP_REMOVED lines=9> */
[----:B---3--:R-:W-:Y:S02]  /*ec70*/  MOV R180, R178 ;  /* 0x000000b200b47202 */ /* 0x008fe40000000f00 */
[----:B------:R-:W-:-:S03]  /*ec80*/  MOV R178, R248 ;  /* 0x000000f800b27202 */ /* 0x000fc60000000f00 */
[----:B------:R3:W-:Y:S01]  /*ec90*/  MUFU.EX2 R247, R5 ;  /* 0x0000000500f77308 */ /* 0x0007e20000000800 */
[----:B--2---:R-:W-:-:S04]  /*eca0*/  LOP3.LUT R6, R3, 0xffff, RZ, 0xc0, !PT ;  /* 0x0000ffff03067812 */ /* 0x004fc800078ec0ff */
[----:B-1----:R-:W-:Y:S02]  /*ecb0*/  SHF.R.U32.HI R13, RZ, 0x8, R6 ;  /* 0x00000008ff0d7819 */ /* 0x002fe40000011606 */
[----:B------:R-:W-:-:S04]  /*ecc0*/  LOP3.LUT R6, R7, 0xff, RZ, 0xc0, !PT ;  /* 0x000000ff07067812 */ /* 0x000fc800078ec0ff */
[----:B------:R-:W-:Y:S01]  /*ecd0*/  PRMT R29, R6, 0x5410, R15 ;  /* 0x00005410061d7816 */ /* 0x000fe2000000000f */
[----:B------:R-:W-:Y:S01]  /*ece0*/  FMUL.FTZ R15, R27, UR32 ;  /* 0x000000201b0f7c20 */ /* 0x000fe20008410000 */
[----:B---3--:R-:W-:Y:S01]  /*ecf0*/  IMAD.WIDE.U32 R4, R16, -0x326172a9, RZ ;  /* 0xcd9e8d5710047825 */ /* 0x008fe200078e00ff */
[----:B------:R-:W-:-:S03]  /*ed00*/  LOP3.LUT R16, R3, 0xff, RZ, 0xc0, !PT ;  /* 0x000000ff03107812 */ /* 0x000fc600078ec0ff */
[----:B------:R-:W-:Y:S01]  /*ed10*/  FFMA.FTZ R3, R34, UR32, -R22 ;  /* 0x0000002022037c23 */ /* 0x000fe20008010816 */
[----:B------:R-:W-:-:S03]  /*ed20*/  LOP3.LUT R14, R4, 0xffff, RZ, 0xc0, !PT ;  /* 0x0000ffff040e7812 */ /* 0x000fc600078ec0ff */
        /* <DEDUP_REMOVED lines=20> */
[----:B------:R-:W-:Y:S01]  /*ee70*/  FMUL.FTZ R51, R51, R15 ;  /* 0x0000000f33337220 */ /* 0x000fe20000410000 */
[----:B------:R-:W-:Y:S01]  /*ee80*/  F2FP.BF16.F32.PACK_AB R3, R177, R195 ;  /* 0x000000c3b103723e */ /* 0x000fe200000010ff */
[----:B------:R-:W1:Y:S01]  /*ee90*/  MUFU.EX2 R14, R14 ;  /* 0x0000000e000e7308 */ /* 0x000e620000000800 */
[--C-:B------:R-:W-:Y:S01]  /*eea0*/  HSET2.LE.AND R7, R17, R0.reuse, PT ;  /* 0x0000000011077233 */ /* 0x100fe20003803000 */
[-C--:B------:R-:W-:Y:S01]  /*eeb0*/  FMUL.FTZ R146, R146, R15.reuse ;  /* 0x0000000f92927220 */ /* 0x080fe20000410000 */
[----:B------:R-:W-:Y:S01]  /*eec0*/  F2FP.BF16.F32.PACK_AB R4, R179, R186 ;  /* 0x000000bab304723e */ /* 0x000fe200000010ff */
[----:B------:R-:W-:Y:S01]  /*eed0*/  FMUL.FTZ R147, R147, R15 ;  /* 0x0000000f93937220 */ /* 0x000fe20000410000 */
[----:B------:R-:W-:Y:S01]  /*eee0*/  LOP3.LUT R6, R6, R3, RZ, 0xc0, !PT ;  /* 0x0000000306067212 */ /* 0x000fe200078ec0ff */
[-C--:B------:R-:W-:Y:S01]  /*eef0*/  FMUL.FTZ R154, R154, R15.reuse ;  /* 0x0000000f9a9a7220 */ /* 0x080fe20000410000 */
[----:B------:R-:W-:Y:S01]  /*ef00*/  PRMT R13, R20, 0x5410, R13 ;  /* 0x00005410140d7816 */ /* 0x000fe2000000000d */
[----:B------:R-:W-:Y:S01]  /*ef10*/  FMUL.FTZ R20, R26, UR32 ;  /* 0x000000201a147c20 */ /* 0x000fe20008410000 */
[----:B------:R-:W-:Y:S01]  /*ef20*/  LOP3.LUT R7, R7, R4, RZ, 0xc0, !PT ;  /* 0x0000000407077212 */ /* 0x000fe200078ec0ff */
[----:B------:R-:W2:Y:S01]  /*ef30*/  LDSM.16.MT88.4 R24, [R213+0xa000] ;  /* 0x00a00000d518783b */ /* 0x000ea20000004200 */
[--C-:B------:R-:W-:Y:S01]  /*ef40*/  HSET2.LE.AND R3, R28, R0.reuse, PT ;  /* 0x000000001c037233 */ /* 0x100fe20003803000 */
[-C--:B------:R-:W-:Y:S01]  /*ef50*/  FMUL.FTZ R155, R155, R15.reuse ;  /* 0x0000000f9b9b7220 */ /* 0x080fe20000410000 */
[----:B------:R-:W-:Y:S01]  /*ef60*/  F2FP.BF16.F32.PACK_AB R4, R175, R194 ;  /* 0x000000c2af04723e */ /* 0x000fe200000010ff */
[----:B------:R-:W3:Y:S01]  /*ef70*/  MUFU.EX2 R20, R20 ;  /* 0x0000001400147308 */ /* 0x000ee20000000800 */
[----:B------:R-:W-:Y:S01]  /*ef80*/  LOP3.LUT R5, R19, 0xff, RZ, 0xc0, !PT ;  /* 0x000000ff13057812 */ /* 0x000fe200078ec0ff */
[-C--:B------:R-:W-:Y:S01]  /*ef90*/  FMUL.FTZ R38, R38, R15.reuse ;  /* 0x0000000f26267220 */ /* 0x080fe20000410000 */
[----:B------:R-:W-:Y:S01]  /*efa0*/  LOP3.LUT R4, R3, R4, RZ, 0xc0, !PT ;  /* 0x0000000403047212 */ /* 0x000fe200078ec0ff */
[-C--:B-1----:R-:W-:Y:S01]  /*efb0*/  FMUL.FTZ R140, R140, R14.reuse ;  /* 0x0000000e8c8c7220 */ /* 0x082fe20000410000 */
[----:B------:R-:W-:Y:S01]  /*efc0*/  PRMT R19, R5, 0x5410, R18 ;  /* 0x0000541005137816 */ /* 0x000fe20000000012 */
[-C--:B------:R-:W-:Y:S01]  /*efd0*/  FMUL.FTZ R141, R141, R14.reuse ;  /* 0x0000000e8d8d7220 */ /* 0x080fe20000410000 */
[--C-:B------:R-:W-:Y:S01]  /*efe0*/  HSET2.LE.AND R3, R29, R0.reuse, PT ;  /* 0x000000001d037233 */ /* 0x100fe20003803000 */
[----:B------:R-:W-:Y:S01]  /*eff0*/  FMUL.FTZ R148, R148, R14 ;  /* 0x0000000e94947220 */ /* 0x000fe20000410000 */
[----:B------:R-:W-:Y:S01]  /*f000*/  F2FP.BF16.F32.PACK_AB R5, R185, R192 ;  /* 0x000000c0b905723e */ /* 0x000fe200000010ff */
[-C--:B------:R-:W-:Y:S01]  /*f010*/  FMUL.FTZ R149, R149, R14.reuse ;  /* 0x0000000e95957220 */ /* 0x080fe20000410000 */
[--C-:B------:R-:W-:Y:S01]  /*f020*/  HSET2.LE.AND R13, R13, R0.reuse, PT ;  /* 0x000000000d0d7233 */ /* 0x100fe20003803000 */
[----:B------:R-:W-:Y:S01]  /*f030*/  FMUL.FTZ R39, R39, R15 ;  /* 0x0000000f27277220 */ /* 0x000fe20000410000 */
[----:B------:R-:W-:Y:S01]  /*f040*/  LOP3.LUT R5, R3, R5, RZ, 0xc0, !PT ;  /* 0x0000000503057212 */ /* 0x000fe200078ec0ff */
[-C--:B------:R-:W-:Y:S01]  /*f050*/  FMUL.FTZ R40, R40, R14.reuse ;  /* 0x0000000e28287220 */ /* 0x080fe20000410000 */
[--C-:B------:R-:W-:Y:S01]  /*f060*/  HSET2.LE.AND R3, R19, R0.reuse, PT ;  /* 0x0000000013037233 */ /* 0x100fe20003803000 */
[----:B------:R-:W-:Y:S01]  /*f070*/  FMUL.FTZ R41, R41, R14 ;  /* 0x0000000e29297220 */ /* 0x000fe20000410000 */
[----:B------:R-:W-:Y:S01]  /*f080*/  F2FP.BF16.F32.PACK_AB R18, R176, R180 ;  /* 0x000000b4b012723e */ /* 0x000fe200000010ff */
[----:B---3--:R-:W-:Y:S01]  /*f090*/  FMUL.FTZ R48, R48, R20 ;  /* 0x0000001430307220 */ /* 0x008fe20000410000 */
[----:B------:R-:W-:Y:S01]  /*f0a0*/  F2FP.BF16.F32.PACK_AB R19, R235, R246 ;  /* 0x000000f6eb13723e */ /* 0x000fe200000010ff */
[----:B------:R-:W-:Y:S01]  /*f0b0*/  FMUL.FTZ R49, R49, R20 ;  /* 0x0000001431317220 */ /* 0x000fe20000410000 */
[----:B------:R-:W-:Y:S01]  /*f0c0*/  LOP3.LUT R18, R13, R18, RZ, 0xc0, !PT ;  /* 0x000000120d127212 */ /* 0x000fe200078ec0ff */
[-C--:B------:R-:W-:Y:S01]  /*f0d0*/  FMUL.FTZ R144, R144, R20.reuse ;  /* 0x0000001490907220 */ /* 0x080fe20000410000 */
[----:B------:R-:W-:Y:S01]  /*f0e0*/  LOP3.LUT R19, R3, R19, RZ, 0xc0, !PT ;  /* 0x0000001303137212 */ /* 0x000fe200078ec0ff */
[----:B------:R1:W3:Y:S01]  /*f0f0*/  MUFU.EX2 R13, R31 ;  /* 0x0000001f000d7308 */ /* 0x0002e20000000800 */
[--C-:B------:R-:W-:Y:S01]  /*f100*/  HSET2.LE.AND R3, R30, R0.reuse, PT ;  /* 0x000000001e037233 */ /* 0x100fe20003803000 */
[-C--:B------:R-:W-:Y:S01]  /*f110*/  FMUL.FTZ R145, R145, R20.reuse ;  /* 0x0000001491917220 */ /* 0x080fe20000410000 */
[----:B------:R-:W-:Y:S01]  /*f120*/  HSET2.LE.AND R16, R16, R0, PT ;  /* 0x0000000010107233 */ /* 0x000fe20003803000 */
[-C--:B------:R-:W-:Y:S01]  /*f130*/  FMUL.FTZ R152, R152, R20.reuse ;  /* 0x0000001498987220 */ /* 0x080fe20000410000 */
[----:B------:R-:W-:Y:S01]  /*f140*/  F2FP.BF16.F32.PACK_AB R17, R183, R187 ;  /* 0x000000bbb711723e */ /* 0x000fe200000010ff */
[-C--:B------:R-:W-:Y:S01]  /*f150*/  FMUL.FTZ R153, R153, R20.reuse ;  /* 0x0000001499997220 */ /* 0x080fe20000410000 */
[-C--:B------:R-:W-:Y:S01]  /*f160*/  FMUL.FTZ R36, R36, R20.reuse ;  /* 0x0000001424247220 */ /* 0x080fe20000410000 */
[-C--:B------:R-:W-:Y:S01]  /*f170*/  FMUL.FTZ R37, R37, R20.reuse ;  /* 0x0000001425257220 */ /* 0x080fe20000410000 */
[----:B------:R-:W-:Y:S01]  /*f180*/  LOP3.LUT R16, R16, R17, RZ, 0xc0, !PT ;  /* 0x0000001110107212 */ /* 0x000fe200078ec0ff */
[-C--:B------:R-:W-:Y:S01]  /*f190*/  FMUL.FTZ R168, R168, R20.reuse ;  /* 0x00000014a8a87220 */ /* 0x080fe20000410000 */
[----:B------:R-:W-:Y:S01]  /*f1a0*/  F2FP.BF16.F32.PACK_AB R17, R245, R247 ;  /* 0x000000f7f511723e */ /* 0x000fe200000010ff */
[C---:B--2---:R-:W-:Y:S01]  /*f1b0*/  HMMA.16816.F32.BF16 R144, R4.reuse, R24, R144 ;  /* 0x000000180490723c */ /* 0x044fe20000041890 */
[-C--:B------:R-:W-:Y:S01]  /*f1c0*/  FMUL.FTZ R169, R169, R20.reuse ;  /* 0x00000014a9a97220 */ /* 0x080fe20000410000 */
[----:B------:R-:W-:Y:S01]  /*f1d0*/  FMUL.FTZ R170, R170, R15 ;  /* 0x0000000faaaa7220 */ /* 0x000fe20000410000 */
[----:B------:R-:W-:Y:S01]  /*f1e0*/  LOP3.LUT R17, R3, R17, RZ, 0xc0, !PT ;  /* 0x0000001103117212 */ /* 0x000fe200078ec0ff */
[----:B------:R-:W-:Y:S01]  /*f1f0*/  FMUL.FTZ R171, R171, R15 ;  /* 0x0000000fabab7220 */ /* 0x000fe20000410000 */
[----:B-1----:R-:W1:Y:S01]  /*f200*/  LDSM.16.MT88.4 R28, [R215+0xa000] ;  /* 0x00a00000d71c783b */ /* 0x002e620000004200 */
[-C--:B---3--:R-:W-:Y:S01]  /*f210*/  FMUL.FTZ R142, R142, R13.reuse ;  /* 0x0000000d8e8e7220 */ /* 0x088fe20000410000 */
[-C--:B------:R-:W-:Y:S01]  /*f220*/  FMUL.FTZ R143, R143, R13.reuse ;  /* 0x0000000d8f8f7220 */ /* 0x080fe20000410000 */
[-C--:B------:R-:W-:Y:S01]  /*f230*/  FMUL.FTZ R150, R150, R13.reuse ;  /* 0x0000000d96967220 */ /* 0x080fe20000410000 */
[-C--:B------:R-:W-:Y:S01]  /*f240*/  FMUL.FTZ R151, R151, R13.reuse ;  /* 0x0000000d97977220 */ /* 0x080fe20000410000 */
        /* <DEDUP_REMOVED lines=20> */
[----:B------:R-:W-:Y:S01]  /*f390*/  FMUL.FTZ R67, R67, R15 ;  /* 0x0000000f43437220 */ /* 0x000fe20000410000 */
[----:B------:R-:W-:Y:S01]  /*f3a0*/  IMAD.MOV.U32 R149, RZ, RZ, R192 ;  /* 0x000000ffff957224 */ /* 0x000fe200078e00c0 */
[----:B------:R-:W-:Y:S01]  /*f3b0*/  MOV R192, R35 ;  /* 0x0000002300c07202 */ /* 0x000fe20000000f00 */
[-C--:B------:R-:W-:Y:S01]  /*f3c0*/  FMUL.FTZ R97, R97, R20.reuse ;  /* 0x0000001461617220 */ /* 0x080fe20000410000 */
[----:B------:R-:W-:Y:S01]  /*f3d0*/  LDSM.16.MT88.4 R32, [R215+0xb000] ;  /* 0x00b00000d720783b */ /* 0x000fe20000004200 */
        /* <DEDUP_REMOVED lines=10> */
[C---:B-1----:R-:W-:Y:S01]  /*f480*/  HMMA.16816.F32.BF16 R196, R4.reuse, R30, R48 ;  /* 0x0000001e04c4723c */ /* 0x042fe20000041830 */
[----:B------:R-:W1:Y:S01]  /*f490*/  LDSM.16.MT88.4 R48, [R217+0xb000] ;  /* 0x00b00000d930783b */ /* 0x000e620000004200 */
[----:B------:R-:W-:Y:S01]  /*f4a0*/  MOV R138, R135 ;  /* 0x00000087008a7202 */ /* 0x000fe20000000f00 */
[-C--:B------:R-:W-:Y:S01]  /*f4b0*/  FMUL.FTZ R86, R86, R15.reuse ;  /* 0x0000000f56567220 */ /* 0x080fe20000410000 */
[-C--:B------:R-:W-:Y:S01]  /*f4c0*/  FMUL.FTZ R87, R87, R15.reuse ;  /* 0x0000000f57577220 */ /* 0x080fe20000410000 */
[----:B------:R-:W3:Y:S01]  /*f4d0*/  LDSM.16.MT88.4 R132, [R218+0xa000] ;  /* 0x00a00000da84783b */ /* 0x000ee20000004200 */
[-C--:B------:R-:W-:Y:S01]  /*f4e0*/  HMMA.16816.F32.BF16 R208, R4, R28.reuse, R36 ;  /* 0x0000001c04d0723c */ /* 0x080fe20000041824 */
[-C--:B------:R-:W-:Y:S01]  /*f4f0*/  FMUL.FTZ R98, R98, R15.reuse ;  /* 0x0000000f62627220 */ /* 0x080fe20000410000 */
[-C--:B------:R-:W-:Y:S01]  /*f500*/  FMUL.FTZ R99, R99, R15.reuse ;  /* 0x0000000f63637220 */ /* 0x080fe20000410000 */
[----:B------:R-:W4:Y:S01]  /*f510*/  LDSM.16.MT88.4 R36, [R217+0xa000] ;  /* 0x00a00000d924783b */ /* 0x000f220000004200 */
[-C--:B------:R-:W-:Y:S01]  /*f520*/  FMUL.FTZ R113, R113, R20.reuse ;  /* 0x0000001471717220 */ /* 0x080fe20000410000 */
[-C--:B------:R-:W-:Y:S01]  /*f530*/  FMUL.FTZ R156, R156, R20.reuse ;  /* 0x000000149c9c7220 */ /* 0x080fe20000410000 */
[----:B------:R-:W-:Y:S01]  /*f540*/  HMMA.16816.F32.BF16 R236, R16, R28, R40 ;  /* 0x0000001c10ec723c */ /* 0x000fe20000041828 */
        /* <DEDUP_REMOVED lines=20> */
[----:B------:R-:W-:Y:S01]  /*f690*/  FMUL.FTZ R47, R47, R13 ;  /* 0x0000000d2f2f7220 */ /* 0x000fe20000410000 */
[----:B------:R-:W-:Y:S01]  /*f6a0*/  MOV R150, R195 ;  /* 0x000000c300967202 */ /* 0x000fe20000000f00 */
        /* <DEDUP_REMOVED lines=12> */
[----:B---3--:R-:W-:Y:S01]  /*f770*/  HMMA.16816.F32.BF16 R52, R4, R132, R52 ;  /* 0x000000840434723c */ /* 0x008fe20000041834 */
[----:B------:R-:W-:-:S02]  /*f780*/  IMAD.MOV.U32 R169, RZ, RZ, R3 ;  /* 0x000000ffffa97224 */ /* 0x000fc400078e0003 */
[--C-:B------:R-:W-:Y:S01]  /*f790*/  FFMA.FTZ R3, R190, UR32, -R2.reuse ;  /* 0x00000020be037c23 */ /* 0x100fe20008010802 */
[----:B------:R-:W-:Y:S01]  /*f7a0*/  MOV R168, R186 ;  /* 0x000000ba00a87202 */ /* 0x000fe20000000f00 */
[-C--:B------:R-:W-:Y:S01]  /*f7b0*/  FMUL.FTZ R58, R58, R13.reuse ;  /* 0x0000000d3a3a7220 */ /* 0x080fe20000410000 */
[----:B------:R-:W-:Y:S01]  /*f7c0*/  MOV R170, R184 ;  /* 0x000000b800aa7202 */ /* 0x000fe20000000f00 */
[----:B------:R1:W-:Y:S01]  /*f7d0*/  MUFU.EX2 R190, R3 ;  /* 0x0000000300be7308 */ /* 0x0003e20000000800 */
[C---:B------:R-:W-:Y:S01]  /*f7e0*/  HMMA.16816.F32.BF16 R64, R4.reuse, R134, R64 ;  /* 0x000000860440723c */ /* 0x040fe20000041840 */
[----:B------:R-:W-:Y:S01]  /*f7f0*/  MOV R171, R194 ;  /* 0x000000c200ab7202 */ /* 0x000fe20000000f00 */
        /* <DEDUP_REMOVED lines=14> */
[----:B-1----:R-:W-:Y:S01]  /*f8e0*/  FFMA.FTZ R3, R189, UR32, -R2 ;  /* 0x00000020bd037c23 */ /* 0x002fe20008010802 */
        /* <DEDUP_REMOVED lines=9> */
[----:B------:R-:W-:Y:S01]  /*f980*/  FMUL.FTZ R165, R165, R14 ;  /* 0x0000000ea5a57220 */ /* 0x000fe20000410000 */
[-C--:B------:R-:W-:Y:S01]  /*f990*/  FMUL.FTZ R166, R166, R13.reuse ;  /* 0x0000000da6a67220 */ /* 0x080fe20000410000 */
[----:B------:R-:W-:Y:S01]  /*f9a0*/  FMUL.FTZ R167, R167, R13 ;  /* 0x0000000da7a77220 */ /* 0x000fe20000410000 */
[----:B------:R-:W-:Y:S01]  /*f9b0*/  MOV R148, R192 ;  /* 0x000000c000947202 */ /* 0x000fe20000000f00 */
[----:B-----5:R-:W-:Y:S01]  /*f9c0*/  HMMA.16816.F32.BF16 R156, R4, R40, R156 ;  /* 0x00000028049c723c */ /* 0x020fe2000004189c */
[----:B------:R-:W-:-:S02]  /*f9d0*/  IMAD.MOV.U32 R28, RZ, RZ, R185 ;  /* 0x000000ffff1c7224 */ /* 0x000fc400078e00b9 */
[-C--:B------:R-:W-:Y:S01]  /*f9e0*/  FMUL.FTZ R72, R72, R14.reuse ;  /* 0x0000000e48487220 */ /* 0x080fe20000410000 */
[-C--:B------:R-:W-:Y:S01]  /*f9f0*/  FMUL.FTZ R73, R73, R14.reuse ;  /* 0x0000000e49497220 */ /* 0x080fe20000410000 */
[-C--:B------:R-:W-:Y:S01]  /*fa00*/  FMUL.FTZ R74, R74, R13.reuse ;  /* 0x0000000d4a4a7220 */ /* 0x080fe20000410000 */
[-C--:B------:R-:W-:Y:S01]  /*fa10*/  FMUL.FTZ R75, R75, R13.reuse ;  /* 0x0000000d4b4b7220 */ /* 0x080fe20000410000 */
[C---:B------:R-:W-:Y:S01]  /*fa20*/  HMMA.16816.F32.BF16 R120, R4.reuse, R42, R120 ;  /* 0x0000002a0478723c */ /* 0x040fe20000041878 */
[--C-:B-1----:R-:W-:Y:S01]  /*fa30*/  FFMA.FTZ R3, R188, UR32, -R2.reuse ;  /* 0x00000020bc037c23 */ /* 0x102fe20008010802 */
[----:B------:R-:W-:Y:S01]  /*fa40*/  FFMA.FTZ R2, R181, UR32, -R2 ;  /* 0x00000020b5027c23 */ /* 0x000fe20008010802 */
[-C--:B------:R-:W-:Y:S01]  /*fa50*/  FMUL.FTZ R76, R76, R14.reuse ;  /* 0x0000000e4c4c7220 */ /* 0x080fe20000410000 */
[-C--:B------:R-:W-:Y:S01]  /*fa60*/  FMUL.FTZ R77, R77, R14.reuse ;  /* 0x0000000e4d4d7220 */ /* 0x080fe20000410000 */
[-C--:B------:R-:W-:Y:S01]  /*fa70*/  FMUL.FTZ R78, R78, R13.reuse ;  /* 0x0000000d4e4e7220 */ /* 0x080fe20000410000 */
[----:B------:R-:W-:Y:S01]  /*fa80*/  HMMA.16816.F32.BF16 R124, R4, R48, R124 ;  /* 0x00000030047c723c */ /* 0x000fe2000004187c */
[----:B------:R-:W-:Y:S01]  /*fa90*/  MUFU.EX2 R181, R2 ;  /* 0x0000000200b57308 */ /* 0x000fe20000000800 */
[-C--:B------:R-:W-:Y:S01]  /*faa0*/  FMUL.FTZ R79, R79, R13.reuse ;  /* 0x0000000d4f4f7220 */ /* 0x080fe20000410000 */
[-C--:B------:R-:W-:Y:S01]  /*fab0*/  FMUL.FTZ R128, R128, R14.reuse ;  /* 0x0000000e80807220 */ /* 0x080fe20000410000 */
[----:B------:R-:W-:Y:S01]  /*fac0*/  FMUL.FTZ R129, R129, R14 ;  /* 0x0000000e81817220 */ /* 0x000fe20000410000 */
[----:B------:R-:W-:Y:S01]  /*fad0*/  FMUL.FTZ R130, R130, R13 ;  /* 0x0000000d82827220 */ /* 0x000fe20000410000 */
[C---:B------:R-:W-:Y:S01]  /*fae0*/  HMMA.16816.F32.BF16 R204, R16.reuse, R30, R44 ;  /* 0x0000001e10cc723c */ /* 0x040fe2000004182c */
[----:B------:R-:W-:Y:S01]  /*faf0*/  IMAD.MOV.U32 R5, RZ, RZ, R176 ;  /* 0x000000ffff057224 */ /* 0x000fe200078e00b0 */
[----:B------:R-:W-:Y:S01]  /*fb00*/  MOV R6, R179 ;  /* 0x000000b300067202 */ /* 0x000fe20000000f00 */
[----:B------:R-:W-:Y:S01]  /*fb10*/  FFMA.FTZ R4, R201, UR32, -R8 ;  /* 0x00000020c9047c23 */ /* 0x000fe20008010808 */
        /* <DEDUP_REMOVED lines=17> */
[--C-:B------:R-:W-:Y:S01]  /*fc30*/  FFMA.FTZ R5, R200, UR32, -R8.reuse ;  /* 0x00000020c8057c23 */ /* 0x100fe20008010808 */
[----:B------:R-:W-:Y:S01]  /*fc40*/  MOV R150, R183 ;  /* 0x000000b700967202 */ /* 0x000fe20000000f00 */
[--C-:B------:R-:W-:Y:S01]  /*fc50*/  FFMA.FTZ R24, R191, UR32, -R8.reuse ;  /* 0x00000020bf187c23 */ /* 0x100fe20008010808 */
[----:B------:R1:W2:Y:S01]  /*fc60*/  MUFU.EX2 R183, R3 ;  /* 0x0000000300b77308 */ /* 0x0002a20000000800 */
[----:B------:R-:W-:Y:S01]  /*fc70*/  MOV R200, R7 ;  /* 0x0000000700c87202 */ /* 0x000fe20000000f00 */
[----:B------:R-:W-:Y:S01]  /*fc80*/  FFMA.FTZ R7, R202, UR32, -R8 ;  /* 0x00000020ca077c23 */ /* 0x000fe20008010808 */
[----:B------:R-:W-:Y:S01]  /*fc90*/  MOV R168, R169 ;  /* 0x000000a900a87202 */ /* 0x000fe20000000f00 */
[C---:B------:R-:W-:Y:S01]  /*fca0*/  HMMA.16816.F32.BF16 R192, R16.reuse, R134, R60 ;  /* 0x0000008610c0723c */ /* 0x040fe2000004183c */
[----:B------:R-:W-:Y:S01]  /*fcb0*/  MOV R169, R170 ;  /* 0x000000aa00a97202 */ /* 0x000fe20000000f00 */
[----:B------:R-:W-:Y:S01]  /*fcc0*/  FMUL.FTZ R93, R93, R14 ;  /* 0x0000000e5d5d7220 */ /* 0x000fe20000410000 */
[----:B------:R-:W-:Y:S01]  /*fcd0*/  MOV R202, R46 ;  /* 0x0000002e00ca7202 */ /* 0x000fe20000000f00 */
[----:B------:R-:W-:Y:S01]  /*fce0*/  MUFU.EX2 R173, R24 ;  /* 0x0000001800ad7308 */ /* 0x000fe20000000800 */
[----:B------:R-:W-:Y:S01]  /*fcf0*/  MOV R41, R47 ;  /* 0x0000002f00297202 */ /* 0x000fe20000000f00 */
[C---:B------:R-:W-:Y:S01]  /*fd00*/  HMMA.16816.F32.BF16 R104, R16.reuse, R32, R104 ;  /* 0x000000201068723c */ /* 0x040fe20000041868 */
[----:B------:R-:W-:Y:S01]  /*fd10*/  MOV R170, R171 ;  /* 0x000000ab00aa7202 */ /* 0x000fe20000000f00 */
[----:B------:R-:W3:Y:S01]  /*fd20*/  LDSM.16.MT88.4 R44, [R215+0xa800] ;  /* 0x00a80000d72c783b */ /* 0x000ee20000004200 */
[----:B------:R-:W-:Y:S01]  /*fd30*/  IMAD.MOV.U32 R171, RZ, RZ, R175 ;  /* 0x000000ffffab7224 */ /* 0x000fe200078e00af */
[----:B------:R-:W-:Y:S01]  /*fd40*/  MOV R191, R180 ;  /* 0x000000b400bf7202 */ /* 0x000fe20000000f00 */
[----:B------:R-:W-:Y:S01]  /*fd50*/  IMAD.MOV.U32 R40, RZ, RZ, R168 ;  /* 0x000000ffff287224 */ /* 0x000fe200078e00a8 */
[----:B------:R4:W-:Y:S01]  /*fd60*/  MUFU.EX2 R175, R4 ;  /* 0x0000000400af7308 */ /* 0x0009e20000000800 */
[----:B-1----:R-:W-:Y:S01]  /*fd70*/  IMAD.WIDE.U32 R2, R23, -0x2daee0ad, RZ ;  /* 0xd2511f5317027825 */ /* 0x002fe200078e00ff */
[----:B------:R-:W-:Y:S01]  /*fd80*/  HMMA.16816.F32.BF16 R132, R16, R34, R108 ;  /* 0x000000221084723c */ /* 0x000fe2000004186c */
[----:B------:R-:W-:-:S02]  /*fd90*/  MOV R29, R187 ;  /* 0x000000bb001d7202 */ /* 0x000fc40000000f00 */
[-C--:B------:R-:W-:Y:S01]  /*fda0*/  FMUL.FTZ R94, R94, R13.reuse ;  /* 0x0000000d5e5e7220 */ /* 0x080fe20000410000 */
[----:B------:R-:W-:Y:S01]  /*fdb0*/  FMUL.FTZ R95, R95, R13 ;  /* 0x0000000d5f5f7220 */ /* 0x000fe20000410000 */
[--C-:B------:R-:W-:Y:S01]  /*fdc0*/  SHF.R.U32.HI R6, RZ, 0x10, R2.reuse ;  /* 0x00000010ff067819 */ /* 0x100fe20000011602 */
[----:B------:R-:W1:Y:S01]  /*fdd0*/  LDSM.16.MT88.4 R60, [R218+0xa800] ;  /* 0x00a80000da3c783b */ /* 0x000e620000004200 */
[----:B------:R5:W2:Y:S01]  /*fde0*/  MUFU.EX2 R180, R5 ;  /* 0x0000000500b47308 */ /* 0x000aa20000000800 */
[----:B------:R-:W-:Y:S01]  /*fdf0*/  LOP3.LUT R23, R2, 0xff, RZ, 0xc0, !PT ;  /* 0x000000ff02177812 */ /* 0x000fe200078ec0ff */
[C---:B------:R-:W-:Y:S01]  /*fe00*/  HMMA.16816.F32.BF16 R32, R16.reuse, R42, R160 ;  /* 0x0000002a1020723c */ /* 0x040fe200000418a0 */
[----:B------:R-:W-:Y:S01]  /*fe10*/  SHF.R.U32.HI R25, RZ, 0x18, R2 ;  /* 0x00000018ff197819 */ /* 0x000fe20000011602 */
[----:B------:R-:W-:Y:S01]  /*fe20*/  LDSM.16.MT88.4 R108, [R215+0xb800] ;  /* 0x00b80000d76c783b */ /* 0x000fe20000004200 */
[----:B------:R-:W-:Y:S02]  /*fe30*/  LOP3.LUT R6, R6, 0xff, RZ, 0xc0, !PT ;  /* 0x000000ff06067812 */ /* 0x000fe400078ec0ff */
[----:B------:R-:W-:Y:S01]  /*fe40*/  MOV R151, R178 ;  /* 0x000000b200977202 */ /* 0x000fe20000000f00 */
[----:B------:R-:W-:Y:S01]  /*fe50*/  HMMA.16816.F32.BF16 R164, R16, R48, R164 ;  /* 0x0000003010a4723c */ /* 0x000fe200000418a4 */
[----:B----4-:R-:W-:Y:S01]  /*fe60*/  LOP3.LUT R4, R2, 0xffff, RZ, 0xc0, !PT ;  /* 0x0000ffff02047812 */ /* 0x010fe200078ec0ff */
[----:B------:R-:W-:Y:S01]  /*fe70*/  LDSM.16.MT88.4 R160, [R218+0xb800] ;  /* 0x00b80000daa0783b */ /* 0x000fe20000004200 */
[----:B------:R-:W-:-:S02]  /*fe80*/  LOP3.LUT R2, R3, UR4, R172, 0x96, !PT ;  /* 0x0000000403027c12 */ /* 0x000fc4000f8e96ac */
[----:B------:R-:W-:Y:S01]  /*fe90*/  SHF.R.U32.HI R4, RZ, 0x8, R4 ;  /* 0x00000008ff047819 */ /* 0x000fe20000011604 */
[----:B------:R4:W3:Y:S01]  /*fea0*/  MUFU.EX2 R172, R7 ;  /* 0x0000000700ac7308 */ /* 0x0008e20000000800 */
[----:B------:R-:W-:Y:S01]  /*feb0*/  PRMT R6, R6, 0x5410, R25 ;  /* 0x0000541006067816 */ /* 0x000fe20000000019 */
[C---:B------:R-:W-:Y:S01]  /*fec0*/  HMMA.16816.F32.BF16 R72, R16.reuse, R36, R72 ;  /* 0x000000241048723c */ /* 0x040fe20000041848 */
[----:B------:R-:W-:Y:S02]  /*fed0*/  PRMT R3, R23, 0x5410, R4 ;  /* 0x0000541017037816 */ /* 0x000fe40000000004 */
[C---:B------:R-:W-:Y:S02]  /*fee0*/  LOP3.LUT R4, R2.reuse, 0xffff, RZ, 0xc0, !PT ;  /* 0x0000ffff02047812 */ /* 0x040fe400078ec0ff */
[----:B-----5:R-:W-:Y:S01]  /*fef0*/  SHF.R.U32.HI R5, RZ, 0x10, R2 ;  /* 0x00000010ff057819 */ /* 0x020fe20000011602 */
[----:B------:R-:W-:Y:S01]  /*ff00*/  HMMA.16816.F32.BF16 R184, R16, R38, R76 ;  /* 0x0000002610b8723c */ /* 0x000fe2000004184c */
[----:B------:R-:W-:Y:S01]  /*ff10*/  LOP3.LUT R24, R2, 0xff, RZ, 0xc0, !PT ;  /* 0x000000ff02187812 */ /* 0x000fe200078ec0ff */
[----:B------:R-:W5:Y:S01]  /*ff20*/  LDSM.16.MT88.4 R76, [R217+0xa800] ;  /* 0x00a80000d94c783b */ /* 0x000f620000004200 */
[----:B------:R-:W-:-:S02]  /*ff30*/  SHF.R.U32.HI R8, RZ, 0x8, R4 ;  /* 0x00000008ff087819 */ /* 0x000fc40000011604 */
[----:B------:R-:W-:Y:S01]  /*ff40*/  SHF.R.U32.HI R23, RZ, 0x18, R2 ;  /* 0x00000018ff177819 */ /* 0x000fe20000011602 */
[----:B------:R-:W-:Y:S01]  /*ff50*/  HMMA.16816.F32.BF16 R176, R16, R26, R92 ;  /* 0x0000001a10b0723c */ /* 0x000fe2000004185c */
[--C-:B------:R-:W-:Y:S01]  /*ff60*/  HSET2.LE.AND R4, R3, R0.reuse, PT ;  /* 0x0000000003047233 */ /* 0x100fe20003803000 */
[----:B------:R-:W5:Y:S01]  /*ff70*/  LDSM.16.MT88.4 R92, [R213+0xb800] ;  /* 0x00b80000d55c783b */ /* 0x000f620000004200 */
[----:B----4-:R-:W-:Y:S02]  /*ff80*/  LOP3.LUT R7, R5, 0xff, RZ, 0xc0, !PT ;  /* 0x000000ff05077812 */ /* 0x010fe400078ec0ff */
[----:B------:R-:W-:Y:S02]  /*ff90*/  HSET2.LE.AND R5, R6, R0, PT ;  /* 0x0000000006057233 */ /* 0x000fe40003803000 */
[----:B--2---:R-:W-:Y:S02]  /*ffa0*/  F2FP.BF16.F32.PACK_AB R2, R181, R183 ;  /* 0x000000b7b502723e */ /* 0x004fe400000010ff */
[----:B------:R-:W-:Y:S01]  /*ffb0*/  PRMT R6, R24, 0x5410, R8 ;  /* 0x0000541018067816 */ /* 0x000fe20000000008 */
[----:B------:R-:W-:Y:S01]  /*ffc0*/  IMAD.MOV.U32 R8, RZ, RZ, R29 ;  /* 0x000000ffff087224 */ /* 0x000fe200078e001d */
[----:B------:R-:W-:Y:S01]  /*ffd0*/  F2FP.BF16.F32.PACK_AB R3, R173, R180 ;  /* 0x000000b4ad03723e */ /* 0x000fe200000010ff */
[----:B------:R-:W-:Y:S01]  /*ffe0*/  LDSM.16.MT88.4 R24, [R217+0xb800] ;  /* 0x00b80000d918783b */ /* 0x000fe20000004200 */
[----:B------:R-:W-:-:S02]  /*fff0*/  MOV R42, R170 ;  /* 0x000000aa002a7202 */ /* 0x000fc40000000f00 */
[----:B------:R-:W-:Y:S02]  /*10000*/  PRMT R7, R7, 0x5410, R23 ;  /* 0x0000541007077816 */ /* 0x000fe40000000017 */
[----:B------:R-:W-:Y:S02]  /*10010*/  MOV R49, R171 ;  /* 0x000000ab00317202 */ /* 0x000fe40000000f00 */
[----:B------:R-:W-:Y:S02]  /*10020*/  LOP3.LUT R170, R4, R2, RZ, 0xc0, !PT ;  /* 0x0000000204aa7212 */ /* 0x000fe400078ec0ff */
[----:B------:R-:W-:Y:S02]  /*10030*/  LOP3.LUT R171, R5, R3, RZ, 0xc0, !PT ;  /* 0x0000000305ab7212 */ /* 0x000fe400078ec0ff */
[----:B------:R-:W-:Y:S02]  /*10040*/  HSET2.LE.AND R2, R6, R0, PT ;  /* 0x0000000006027233 */ /* 0x000fe40003803000 */
[----:B------:R-:W-:-:S02]  /*10050*/  F2FP.BF16.F32.PACK_AB R3, R189, R190 ;  /* 0x000000bebd03723e */ /* 0x000fc400000010ff */
[----:B------:R-:W-:Y:S02]  /*10060*/  HSET2.LE.AND R4, R7, R0, PT ;  /* 0x0000000007047233 */ /* 0x000fe40003803000 */
[----:B---3--:R-:W-:Y:S02]  /*10070*/  F2FP.BF16.F32.PACK_AB R5, R172, R175 ;  /* 0x000000afac05723e */ /* 0x008fe400000010ff */
[----:B------:R-:W-:Y:S01]  /*10080*/  LOP3.LUT R168, R2, R3, RZ, 0xc0, !PT ;  /* 0x0000000302a87212 */ /* 0x000fe200078ec0ff */
[--C-:B------:R-:W-:Y:S01]  /*10090*/  FFMA.FTZ R2, R232, UR32, -R21.reuse ;  /* 0x00000020e8027c23 */ /* 0x100fe20008010815 */
[----:B------:R-:W-:Y:S02]  /*100a0*/  MOV R43, R169 ;  /* 0x000000a9002b7202 */ /* 0x000fe40000000f00 */
[----:B------:R-:W-:Y:S01]  /*100b0*/  LOP3.LUT R169, R4, R5, RZ, 0xc0, !PT ;  /* 0x0000000504a97212 */ /* 0x000fe200078ec0ff */
[----:B------:R2:W-:Y:S01]  /*100c0*/  MUFU.EX2 R136, R2 ;  /* 0x0000000200887308 */ /* 0x0005e20000000800 */
[----:B------:R-:W-:Y:S01]  /*100d0*/  MOV R48, R28 ;  /* 0x0000001c00307202 */ /* 0x000fe20000000f00 */
[----:B------:R-:W-:Y:S01]  /*100e0*/  FFMA.FTZ R4, R203, UR32, -R21 ;  /* 0x00000020cb047c23 */ /* 0x000fe20008010815 */
[----:B------:R-:W-:Y:S01]  /*100f0*/  LOP3.LUT R3, R137, UR31, R182, 0x96, !PT ;  /* 0x0000001f89037c12 */ /* 0x000fe2000f8e96b6 */
[----:B------:R-:W-:Y:S01]  /*10100*/  HMMA.16816.F32.BF16 R28, R16, R50, R128 ;  /* 0x00000032101c723c */ /* 0x000fe20000041880 */
[----:B------:R-:W-:Y:S01]  /*10110*/  MOV R182, R43 ;  /* 0x0000002b00b67202 */ /* 0x000fe20000000f00 */
[----:B------:R-:W-:Y:S01]  /*10120*/  IMAD.MOV.U32 R43, RZ, RZ, R138 ;  /* 0x000000ffff2b7224 */ /* 0x000fe200078e008a */
[----:B------:R-:W-:Y:S01]  /*10130*/  MOV R23, R148 ;  /* 0x0000009400177202 */ /* 0x000fe20000000f00 */
[----:B------:R-:W-:Y:S01]  /*10140*/  MUFU.EX2 R138, R4 ;  /* 0x00000004008a7308 */ /* 0x000fe20000000800 */
[--C-:B------:R-:W-:Y:S01]  /*10150*/  FFMA.FTZ R5, R230, UR32, -R22.reuse ;  /* 0x00000020e6057c23 */ /* 0x100fe20008010816 */
[----:B------:R-:W-:Y:S01]  /*10160*/  HMMA.16816.F32.BF16 R36, R168, R44, R208 ;  /* 0x0000002ca824723c */ /* 0x000fe200000418d0 */
[----:B------:R-:W-:Y:S01]  /*10170*/  FFMA.FTZ R19, R233, UR32, -R22 ;  /* 0x00000020e9137c23 */ /* 0x000fe20008010816 */
[----:B------:R-:W-:-:S02]  /*10180*/  MOV R130, R150 ;  /* 0x0000009600827202 */ /* 0x000fc40000000f00 */
[----:B------:R-:W-:Y:S02]  /*10190*/  MOV R131, R151 ;  /* 0x0000009700837202 */ /* 0x000fe40000000f00 */
[----:B------:R-:W-:Y:S01]  /*101a0*/  MOV R129, R149 ;  /* 0x0000009500817202 */ /* 0x000fe20000000f00 */
[----:B--2---:R-:W-:Y:S01]  /*101b0*/  FFMA.FTZ R2, R231, UR32, -R21 ;  /* 0x00000020e7027c23 */ /* 0x004fe20008010815 */
[----:B------:R-:W-:Y:S01]  /*101c0*/  MOV R209, R48 ;  /* 0x0000003000d17202 */ /* 0x000fe20000000f00 */
[----:B------:R-:W2:Y:S01]  /*101d0*/  LDSM.16.MT88.4 R148, [R213+0xa800] ;  /* 0x00a80000d594783b */ /* 0x000ea20000004200 */
[----:B------:R-:W-:Y:S01]  /*101e0*/  MOV R208, R49 ;  /* 0x0000003100d07202 */ /* 0x000fe20000000f00 */
[----:B------:R3:W-:Y:S01]  /*101f0*/  MUFU.EX2 R137, R2 ;  /* 0x0000000200897308 */ /* 0x0007e20000000800 */
[----:B------:R-:W-:Y:S01]  /*10200*/  HMMA.16816.F32.BF16 R48, R168, R46, R196 ;  /* 0x0000002ea830723c */ /* 0x000fe200000418c4 */
[----:B------:R-:W-:Y:S01]  /*10210*/  MOV R210, R130 ;  /* 0x0000008200d27202 */ /* 0x000fe20000000f00 */
[----:B------:R-:W-:-:S04]  /*10220*/  IMAD.MOV.U32 R211, RZ, RZ, R129 ;  /* 0x000000ffffd37224 */ /* 0x000fc800078e0081 */
[C---:B-1----:R-:W-:Y:S01]  /*10230*/  HMMA.16816.F32.BF16 R52, R168.reuse, R60, R52 ;  /* 0x0000003ca834723c */ /* 0x042fe20000041834 */
[----:B------:R-:W-:Y:S01]  /*10240*/  MOV R196, R42 ;  /* 0x0000002a00c47202 */ /* 0x000fe20000000f00 */
[----:B------:R-:W-:Y:S01]  /*10250*/  IMAD.MOV.U32 R198, RZ, RZ, R23 ;  /* 0x000000ffffc67224 */ /* 0x000fe200078e0017 */
[----:B------:R-:W-:Y:S01]  /*10260*/  MOV R42, R139 ;  /* 0x0000008b002a7202 */ /* 0x000fe20000000f00 */
[----:B------:R-:W-:Y:S01]  /*10270*/  MUFU.EX2 R23, R5 ;  /* 0x0000000500177308 */ /* 0x000fe20000000800 */
[----:B------:R-:W-:Y:S01]  /*10280*/  MOV R197, R8 ;  /* 0x0000000800c57202 */ /* 0x000fe20000000f00 */
[----:B------:R-:W-:Y:S01]  /*10290*/  FFMA.FTZ R8, R234, UR32, -R22 ;  /* 0x00000020ea087c23 */ /* 0x000fe20008010816 */
[----:B------:R-:W-:Y:S01]  /*102a0*/  MOV R199, R131 ;  /* 0x0000008300c77202 */ /* 0x000fe20000000f00 */
[----:B------:R-:W-:Y:S01]  /*102b0*/  HMMA.16816.F32.BF16 R64, R168, R62, R64 ;  /* 0x0000003ea840723c */ /* 0x000fe20000041840 */
[----:B---3--:R-:W-:-:S04]  /*102c0*/  FFMA.FTZ R2, R229, UR32, -R21 ;  /* 0x00000020e5027c23 */ /* 0x008fc80008010815 */
[----:B------:R1:W3:Y:S01]  /*102d0*/  MUFU.EX2 R139, R2 ;  /* 0x00000002008b7308 */ /* 0x0002e20000000800 */
[C---:B-----5:R-:W-:Y:S06]  /*102e0*/  HMMA.16816.F32.BF16 R68, R168.reuse, R76, R68 ;  /* 0x0000004ca844723c */ /* 0x060fec0000041844 */
[C---:B------:R-:W-:Y:S06]  /*102f0*/  HMMA.16816.F32.BF16 R80, R168.reuse, R78, R80 ;  /* 0x0000004ea850723c */ /* 0x040fec0000041850 */
[----:B------:R-:W-:Y:S01]  /*10300*/  HMMA.16816.F32.BF16 R84, R168, R92, R84 ;  /* 0x0000005ca854723c */ /* 0x000fe20000041854 */
[----:B-1----:R-:W-:-:S05]  /*10310*/  IMAD.WIDE.U32 R2, R3, -0x2daee0ad, RZ ;  /* 0xd2511f5303027825 */ /* 0x002fca00078e00ff */
[----:B--2---:R-:W-:Y:S01]  /*10320*/  HMMA.16816.F32.BF16 R144, R168, R148, R144 ;  /* 0x00000094a890723c */ /* 0x004fe20000041890 */
[----:B------:R-:W-:Y:S02]  /*10330*/  LOP3.LUT R4, R3, UR4, R174, 0x96, !PT ;  /* 0x0000000403047c12 */ /* 0x000fe4000f8e96ae */
[----:B------:R-:W-:-:S03]  /*10340*/  LOP3.LUT R3, R2, 0xffff, RZ, 0xc0, !PT ;  /* 0x0000ffff02037812 */ /* 0x000fc600078ec0ff */
[C---:B------:R-:W-:Y:S01]  /*10350*/  HMMA.16816.F32.BF16 R152, R168.reuse, R150, R152 ;  /* 0x00000096a898723c */ /* 0x040fe20000041898 */
[----:B------:R-:W-:Y:S02]  /*10360*/  LOP3.LUT R6, R2, 0xff, RZ, 0xc0, !PT ;  /* 0x000000ff02067812 */ /* 0x000fe400078ec0ff */
[--C-:B------:R-:W-:Y:S02]  /*10370*/  SHF.R.U32.HI R17, RZ, 0x10, R2.reuse ;  /* 0x00000010ff117819 */ /* 0x100fe40000011602 */
[----:B------:R-:W-:Y:S01]  /*10380*/  SHF.R.U32.HI R18, RZ, 0x18, R2 ;  /* 0x00000018ff127819 */ /* 0x000fe20000011602 */
[C---:B------:R-:W-:Y:S01]  /*10390*/  HMMA.16816.F32.BF16 R96, R168.reuse, R94, R96 ;  /* 0x0000005ea860723c */ /* 0x040fe20000041860 */
[----:B------:R-:W-:Y:S01]  /*103a0*/  SHF.R.U32.HI R2, RZ, 0x8, R3 ;  /* 0x00000008ff027819 */ /* 0x000fe20000011603 */
[----:B------:R-:W-:Y:S01]  /*103b0*/  FFMA.FTZ R3, R228, UR32, -R22 ;  /* 0x00000020e4037c23 */ /* 0x000fe20008010816 */
[----:B------:R-:W-:Y:S02]  /*103c0*/  SHF.R.U32.HI R5, RZ, 0x10, R4 ;  /* 0x00000010ff057819 */ /* 0x000fe40000011604 */
[----:B------:R-:W-:Y:S01]  /*103d0*/  PRMT R16, R6, 0x5410, R2 ;  /* 0x0000541006107816 */ /* 0x000fe20000000002 */
[----:B------:R1:W2:Y:S01]  /*103e0*/  MUFU.EX2 R21, R3 ;  /* 0x0000000300157308 */ /* 0x0002a20000000800 */
[----:B------:R-:W-:Y:S01]  /*103f0*/  LOP3.LUT R2, R4, 0xffff, RZ, 0xc0, !PT ;  /* 0x0000ffff04027812 */ /* 0x000fe200078ec0ff */
[----:B------:R-:W-:Y:S01]  /*10400*/  HMMA.16816.F32.BF16 R100, R168, R108, R100 ;  /* 0x0000006ca864723c */ /* 0x000fe20000041864 */
[----:B------:R-:W-:-:S02]  /*10410*/  SHF.R.U32.HI R6, RZ, 0x18, R4 ;  /* 0x00000018ff067819 */ /* 0x000fc40000011604 */
[----:B------:R-:W-:Y:S02]  /*10420*/  LOP3.LUT R7, R4, 0xff, RZ, 0xc0, !PT ;  /* 0x000000ff04077812 */ /* 0x000fe400078ec0ff */
[----:B------:R-:W-:Y:S01]  /*10430*/  LOP3.LUT R4, R17, 0xff, RZ, 0xc0, !PT ;  /* 0x000000ff11047812 */ /* 0x000fe200078ec0ff */
[----:B------:R-:W-:Y:S01]  /*10440*/  HMMA.16816.F32.BF16 R112, R168, R110, R112 ;  /* 0x0000006ea870723c */ /* 0x000fe20000041870 */
[----:B------:R-:W-:Y:S02]  /*10450*/  MUFU.EX2 R17, R8 ;  /* 0x0000000800117308 */ /* 0x000fe40000000800 */
[----:B------:R-:W-:-:S03]  /*10460*/  PRMT R4, R4, 0x5410, R18 ;  /* 0x0000541004047816 */ /* 0x000fc60000000012 */
[C---:B------:R-:W-:Y:S01]  /*10470*/  HMMA.16816.F32.BF16 R156, R168.reuse, R160, R156 ;  /* 0x000000a0a89c723c */ /* 0x040fe2000004189c */
[----:B-1----:R-:W-:Y:S02]  /*10480*/  SHF.R.U32.HI R3, RZ, 0x8, R2 ;  /* 0x00000008ff037819 */ /* 0x002fe40000011602 */
[----:B------:R-:W1:Y:S01]  /*10490*/  MUFU.EX2 R8, R19 ;  /* 0x0000001300087308 */ /* 0x000e620000000800 */
[----:B------:R-:W-:Y:S01]  /*104a0*/  LOP3.LUT R2, R5, 0xff, RZ, 0xc0, !PT ;  /* 0x000000ff05027812 */ /* 0x000fe200078ec0ff */
[----:B------:R-:W-:Y:S01]  /*104b0*/  FFMA.FTZ R5, R243, R20, R182 ;  /* 0x00000014f3057223 */ /* 0x000fe200000100b6 */
[----:B------:R-:W-:Y:S01]  /*104c0*/  PRMT R7, R7, 0x5410, R3 ;  /* 0x0000541007077816 */ /* 0x000fe20000000003 */
[----:B------:R-:W-:Y:S01]  /*104d0*/  HMMA.16816.F32.BF16 R120, R168, R162, R120 ;  /* 0x000000a2a878723c */ /* 0x000fe20000041878 */
[----:B------:R-:W-:Y:S02]  /*104e0*/  PRMT R6, R2, 0x5410, R6 ;  /* 0x0000541002067816 */ /* 0x000fe40000000006 */
[----:B------:R-:W-:-:S02]  /*104f0*/  HSET2.LE.AND R2, R16, R0, PT ;  /* 0x0000000010027233 */ /* 0x000fc40003803000 */
[----:B---3--:R-:W-:Y:S01]  /*10500*/  F2FP.BF16.F32.PACK_AB R3, R138, R139 ;  /* 0x0000008b8a03723e */ /* 0x008fe200000010ff */
[C---:B------:R-:W-:Y:S03]  /*10510*/  HMMA.16816.F32.BF16 R124, R168.reuse, R24, R124 ;  /* 0x00000018a87c723c */ /* 0x040fe6000004187c */
[----:B------:R-:W-:Y:S02]  /*10520*/  LOP3.LUT R130, R2, R3, RZ, 0xc0, !PT ;  /* 0x0000000302827212 */ /* 0x000fe400078ec0ff */
[----:B------:R-:W-:Y:S01]  /*10530*/  HSET2.LE.AND R2, R4, R0, PT ;  /* 0x0000000004027233 */ /* 0x000fe20003803000 */
[----:B------:R-:W-:Y:S01]  /*10540*/  FFMA.FTZ R4, R198, R14, R197 ;  /* 0x0000000ec6047223 */ /* 0x000fe200000100c5 */
[----:B--2---:R-:W-:Y:S01]  /*10550*/  F2FP.BF16.F32.PACK_AB R3, R21, R23 ;  /* 0x000000171503723e */ /* 0x004fe200000010ff */
[----:B------:R-:W-:Y:S02]  /*10560*/  HMMA.16816.F32.BF16 R168, R168, R26, R140 ;  /* 0x0000001aa8a8723c */ /* 0x000fe4000004188c */
[----:B------:R-:W-:Y:S01]  /*10570*/  FADD.FTZ R4, R210, R4 ;  /* 0x00000004d2047221 */ /* 0x000fe20000010000 */
[----:B------:R-:W-:-:S02]  /*10580*/  LOP3.LUT R131, R2, R3, RZ, 0xc0, !PT ;  /* 0x0000000302837212 */ /* 0x000fc400078ec0ff */
[----:B------:R-:W-:Y:S02]  /*10590*/  HSET2.LE.AND R2, R7, R0, PT ;  /* 0x0000000007027233 */ /* 0x000fe40003803000 */
[----:B------:R-:W-:-:S04]  /*105a0*/  F2FP.BF16.F32.PACK_AB R3, R137, R136 ;  /* 0x000000888903723e */ /* 0x000fc800000010ff */
[----:B------:R-:W-:Y:S02]  /*105b0*/  LOP3.LUT R128, R2, R3, RZ, 0xc0, !PT ;  /* 0x0000000302807212 */ /* 0x000fe400078ec0ff */
[----:B------:R-:W-:Y:S01]  /*105c0*/  HSET2.LE.AND R2, R6, R0, PT ;  /* 0x0000000006027233 */ /* 0x000fe20003803000 */
[----:B------:R-:W-:Y:S01]  /*105d0*/  FADD.FTZ R6, R208, R5 ;  /* 0x00000005d0067221 */ /* 0x000fe20000010000 */
[----:B-1----:R-:W-:-:S04]  /*105e0*/  F2FP.BF16.F32.PACK_AB R3, R8, R17 ;  /* 0x000000110803723e */ /* 0x002fc800000010ff */
[----:B------:R-:W-:Y:S01]  /*105f0*/  LOP3.LUT R129, R2, R3, RZ, 0xc0, !PT ;  /* 0x0000000302817212 */ /* 0x000fe200078ec0ff */
[----:B------:R-:W-:Y:S01]  /*10600*/  FFMA.FTZ R2, R252, R15, R196 ;  /* 0x0000000ffc027223 */ /* 0x000fe200000100c4 */
[----:B------:R-:W-:-:S03]  /*10610*/  FFMA.FTZ R3, R199, R13, R247 ;  /* 0x0000000dc7037223 */ /* 0x000fc600000100f7 */
        /* <DEDUP_REMOVED lines=28> */
[----:B------:R-:W-:Y:S01]  /*107e0*/  MOV R136, R240 ;  /* 0x000000f000887202 */ /* 0x000fe20000000f00 */
        /* <DEDUP_REMOVED lines=14> */
[----:B------:R-:W-:-:S02]  /*108d0*/  MOV R134, R242 ;  /* 0x000000f200867202 */ /* 0x000fc40000000f00 */
[----:B------:R-:W-:Y:S02]  /*108e0*/  MOV R135, R244 ;  /* 0x000000f400877202 */ /* 0x000fe40000000f00 */
[----:B------:R-:W-:Y:S01]  /*108f0*/  MOV R133, R241 ;  /* 0x000000f100857202 */ /* 0x000fe20000000f00 */
        /* <DEDUP_REMOVED lines=19> */
[----:B------:R-:W-:Y:S02]  /*10a30*/  UIADD3 UR10, UR37, UR10, URZ ;  /* 0x0000000a250a7290 */ /* 0x000fe4000fffe03f */
[----:B------:R-:W-:Y:S01]  /*10a40*/  UIADD3 UR37, UR17, -0x5, URZ ;  /* 0xfffffffb11257890 */ /* 0x000fe2000fffe03f */
        /* <DEDUP_REMOVED lines=32> */
[C---:B------:R-:W-:Y:S01]  /*10c50*/  VIADD R3, R2.reuse, 0x18 ;  /* 0x0000001802037836 */ /* 0x040fe20000000000 */
[----:B------:R-:W-:Y:S02]  /*10c60*/  ISETP.GE.AND P6, PT, R2, R9, PT ;  /* 0x000000090200720c */ /* 0x000fe40003fc6270 */
[----:B------:R-:W-:Y:S01]  /*10c70*/  @!PT LDS RZ, [RZ] ;  /* 0x00000000fffff984 */ /* 0x000fe20000000800 */
[----:B------:R-:W-:Y:S01]  /*10c80*/  @!PT LDS RZ, [RZ] ;  /* 0x00000000fffff984 */ /* 0x000fe20000000800 */
[----:B------:R-:W-:Y:S01]  /*10c90*/  @!PT LDS RZ, [RZ] ;  /* 0x00000000fffff984 */ /* 0x000fe20000000800 */
[----:B------:R1:W-:Y:S01]  /*10ca0*/  @!P3 LDGSTS.E.BYPASS.LTC128B.128 [R227+0xa800], desc[UR20][R16.64] ;  /* 0x0a80000010e3bfae */ /* 0x0003e2000b901d54 */
[----:B------:R-:W-:Y:S02]  /*10cb0*/  ISETP.GE.AND P5, PT, R8, R10, PT ;  /* 0x0000000a0800720c */ /* 0x000fe40003fa6270 */
[C---:B------:R-:W-:Y:S01]  /*10cc0*/  ISETP.GE.AND P1, PT, R2.reuse, R12, PT ;  /* 0x0000000c0200720c */ /* 0x040fe20003f26270 */
[----:B------:R-:W-:Y:S01]  /*10cd0*/  @P2 STS.128 [R227+0xb800], RZ ;  /* 0x00b800ffe3002388 */ /* 0x000fe20000000c00 */
[----:B------:R-:W-:-:S03]  /*10ce0*/  ISETP.GE.AND P0, PT, R2, R11, PT ;  /* 0x0000000b0200720c */ /* 0x000fc60003f06270 */
[----:B------:R-:W-:Y:S01]  /*10cf0*/  @!PT LDS RZ, [RZ] ;  /* 0x00000000fffff984 */ /* 0x000fe20000000800 */
[----:B------:R-:W-:Y:S01]  /*10d00*/  @!PT LDS RZ, [RZ] ;  /* 0x00000000fffff984 */ /* 0x000fe20000000800 */
[----:B------:R-:W-:Y:S01]  /*10d10*/  @!PT LDS RZ, [RZ] ;  /* 0x00000000fffff984 */ /* 0x000fe20000000800 */
[----:B------:R2:W-:Y:S04]  /*10d20*/  @!P2 LDGSTS.E.BYPASS.LTC128B.128 [R227+0xb800], desc[UR20][R6.64+0x80] ;  /* 0x0b80008006e3afae */ /* 0x0005e8000b901d54 */
[----:B------:R-:W-:Y:S04]  /*10d30*/  LDSM.16.M88.4 R20, [R212+0x8000] ;  /* 0x00800000d414783b */ /* 0x000fe80000000200 */
[----:B------:R-:W-:Y:S04]  /*10d40*/  LDSM.16.M88.4 R32, [R212+0x8800] ;  /* 0x00880000d420783b */ /* 0x000fe80000000200 */
[----:B------:R-:W-:Y:S04]  /*10d50*/  LDSM.16.M88.4 R24, [R216] ;  /* 0x00000000d818783b */ /* 0x000fe80000000200 */
[----:B------:R-:W-:Y:S04]  /*10d60*/  LDSM.16.M88.4 R136, [R223] ;  /* 0x00000000df88783b */ /* 0x000fe80000000200 */
[----:B-1----:R-:W1:Y:S04]  /*10d70*/  LDSM.16.M88.4 R16, [R214] ;  /* 0x00000000d610783b */ /* 0x002e680000000200 */
[----:B------:R-:W-:Y:S04]  /*10d80*/  LDSM.16.M88.4 R172, [R226] ;  /* 0x00000000e2ac783b */ /* 0x000fe80000000200 */
[----:B--2---:R-:W2:Y:S04]  /*10d90*/  LDSM.16.M88.4 R4, [R214+0x2000] ;  /* 0x00200000d604783b */ /* 0x004ea80000000200 */
[----:B------:R-:W3:Y:S04]  /*10da0*/  LDSM.16.M88.4 R28, [R216+0x2000] ;  /* 0x00200000d81c783b */ /* 0x000ee80000000200 */
[----:B------:R-:W-:Y:S04]  /*10db0*/  LDSM.16.M88.4 R132, [R220+0x8000] ;  /* 0x00800000dc84783b */ /* 0x000fe80000000200 */
[----:B------:R-:W-:Y:S04]  /*10dc0*/  LDSM.16.M88.4 R180, [R220+0x8800] ;  /* 0x00880000dcb4783b */ /* 0x000fe80000000200 */
[----:B------:R-:W0:Y:S01]  /*10dd0*/  LDGDEPBAR ;  /* 0x00000000000079af */ /* 0x000e220000000000 */
[C---:B-1----:R-:W-:Y:S06]  /*10de0*/  HMMA.16816.F32.BF16 R204, R16.reuse, R20, RZ ;  /* 0x0000001410cc723c */ /* 0x042fec00000418ff */
[C---:B------:R-:W-:Y:S06]  /*10df0*/  HMMA.16816.F32.BF16 R196, R16.reuse, R32, RZ ;  /* 0x0000002010c4723c */ /* 0x040fec00000418ff */
[C---:B------:R-:W-:Y:S06]  /*10e00*/  HMMA.16816.F32.BF16 R200, R16.reuse, R22, RZ ;  /* 0x0000001610c8723c */ /* 0x040fec00000418ff */
[----:B------:R-:W-:Y:S01]  /*10e10*/  HMMA.16816.F32.BF16 R192, R16, R34, RZ ;  /* 0x0000002210c0723c */ /* 0x000fe200000418ff */
[----:B------:R-:W-:Y:S05]  /*10e20*/  LDSM.16.M88.4 R16, [R222+0x2000] ;  /* 0x00200000de10783b */ /* 0x000fea0000000200 */
[C---:B--2---:R-:W-:Y:S06]  /*10e30*/  HMMA.16816.F32.BF16 R188, R4.reuse, R20, RZ ;  /* 0x0000001404bc723c */ /* 0x044fec00000418ff */
[C---:B------:R-:W-:Y:S01]  /*10e40*/  HMMA.16816.F32.BF16 R184, R4.reuse, R22, RZ ;  /* 0x0000001604b8723c */ /* 0x040fe200000418ff */
[----:B------:R-:W1:Y:S05]  /*10e50*/  LDSM.16.M88.4 R20, [R222] ;  /* 0x00000000de14783b */ /* 0x000e6a0000000200 */
[C---:B------:R-:W-:Y:S06]  /*10e60*/  HMMA.16816.F32.BF16 R176, R4.reuse, R32, RZ ;  /* 0x0000002004b0723c */ /* 0x040fec00000418ff */
[----:B------:R-:W-:Y:S01]  /*10e70*/  HMMA.16816.F32.BF16 R32, R4, R34, RZ ;  /* 0x000000220420723c */ /* 0x000fe200000418ff */
[----:B------:R-:W-:Y:S05]  /*10e80*/  LDSM.16.M88.4 R4, [R221] ;  /* 0x00000000dd04783b */ /* 0x000fea0000000200 */
[C---:B------:R-:W-:Y:S06]  /*10e90*/  HMMA.16816.F32.BF16 R208, R24.reuse, R136, R204 ;  /* 0x0000008818d0723c */ /* 0x040fec00000418cc */
[C---:B------:R-:W-:Y:S06]  /*10ea0*/  HMMA.16816.F32.BF16 R204, R24.reuse, R172, R196 ;  /* 0x000000ac18cc723c */ /* 0x040fec00000418c4 */
[C---:B------:R-:W-:Y:S06]  /*10eb0*/  HMMA.16816.F32.BF16 R200, R24.reuse, R138, R200 ;  /* 0x0000008a18c8723c */ /* 0x040fec00000418c8 */
[----:B------:R-:W-:Y:S06]  /*10ec0*/  HMMA.16816.F32.BF16 R196, R24, R174, R192 ;  /* 0x000000ae18c4723c */ /* 0x000fec00000418c0 */
[C---:B---3--:R-:W-:Y:S06]  /*10ed0*/  HMMA.16816.F32.BF16 R188, R28.reuse, R136, R188 ;  /* 0x000000881cbc723c */ /* 0x048fec00000418bc */
[C---:B------:R-:W-:Y:S01]  /*10ee0*/  HMMA.16816.F32.BF16 R184, R28.reuse, R138, R184 ;  /* 0x0000008a1cb8723c */ /* 0x040fe200000418b8 */
[----:B------:R-:W-:Y:S05]  /*10ef0*/  LDSM.16.M88.4 R136, [R212+0x9800] ;  /* 0x00980000d488783b */ /* 0x000fea0000000200 */
[C---:B------:R-:W-:Y:S01]  /*10f00*/  HMMA.16816.F32.BF16 R24, R28.reuse, R172, R176 ;  /* 0x000000ac1c18723c */ /* 0x040fe200000418b0 */
[----:B------:R-:W2:Y:S05]  /*10f10*/  LDSM.16.M88.4 R176, [R219] ;  /* 0x00000000dbb0783b */ /* 0x000eaa0000000200 */
[----:B------:R-:W-:Y:S01]  /*10f20*/  HMMA.16816.F32.BF16 R32, R28, R174, R32 ;  /* 0x000000ae1c20723c */ /* 0x000fe20000041820 */
[----:B------:R-:W3:Y:S04]  /*10f30*/  LDSM.16.M88.4 R172, [R219+0x800] ;  /* 0x00080000dbac783b */ /* 0x000ee80000000200 */
[----:B------:R-:W4:Y:S01]  /*10f40*/  LDSM.16.M88.4 R28, [R221+0x2000] ;  /* 0x00200000dd1c783b */ /* 0x000f220000000200 */
[C---:B-1----:R-:W-:Y:S06]  /*10f50*/  HMMA.16816.F32.BF16 R192, R20.reuse, R132, R208 ;  /* 0x0000008414c0723c */ /* 0x042fec00000418d0 */
[C---:B------:R-:W-:Y:S06]  /*10f60*/  HMMA.16816.F32.BF16 R236, R20.reuse, R180, R204 ;  /* 0x000000b414ec723c */ /* 0x040fec00000418cc */
[C---:B------:R-:W-:Y:S06]  /*10f70*/  HMMA.16816.F32.BF16 R208, R20.reuse, R134, R200 ;  /* 0x0000008614d0723c */ /* 0x040fec00000418c8 */
[----:B------:R-:W-:Y:S01]  /*10f80*/  HMMA.16816.F32.BF16 R204, R20, R182, R196 ;  /* 0x000000b614cc723c */ /* 0x000fe200000418c4 */
[----:B------:R-:W-:Y:S05]  /*10f90*/  LDSM.16.M88.4 R20, [R214+0x4000] ;  /* 0x00400000d614783b */ /* 0x000fea0000000200 */
[C---:B------:R-:W-:Y:S06]  /*10fa0*/  HMMA.16816.F32.BF16 R200, R16.reuse, R132, R188 ;  /* 0x0000008410c8723c */ /* 0x040fec00000418bc */
[C---:B------:R-:W-:Y:S01]  /*10fb0*/  HMMA.16816.F32.BF16 R232, R16.reuse, R134, R184 ;  /* 0x0000008610e8723c */ /* 0x040fe200000418b8 */
[----:B------:R-:W1:Y:S05]  /*10fc0*/  LDSM.16.M88.4 R132, [R212+0x9000] ;  /* 0x00900000d484783b */ /* 0x000e6a0000000200 */
[C---:B------:R-:W-:Y:S01]  /*10fd0*/  HMMA.16816.F32.BF16 R228, R16.reuse, R180, R24 ;  /* 0x000000b410e4723c */ /* 0x040fe20000041818 */
[----:B------:R-:W5:Y:S05]  /*10fe0*/  LDSM.16.M88.4 R24, [R214+0x6000] ;  /* 0x00600000d618783b */ /* 0x000f6a0000000200 */
[----:B------:R-:W-:Y:S01]  /*10ff0*/  HMMA.16816.F32.BF16 R188, R16, R182, R32 ;  /* 0x000000b610bc723c */ /* 0x000fe20000041820 */
[----:B------:R-:W-:Y:S05]  /*11000*/  LDSM.16.M88.4 R32, [R225] ;  /* 0x00000000e120783b */ /* 0x000fea0000000200 */
[C---:B--2---:R-:W-:Y:S06]  /*11010*/  HMMA.16816.F32.BF16 R184, R4.reuse, R176, R192 ;  /* 0x000000b004b8723c */ /* 0x044fec00000418c0 */
[C---:B------:R-:W-:Y:S06]  /*11020*/  HMMA.16816.F32.BF16 R180, R4.reuse, R178, R208 ;  /* 0x000000b204b4723c */ /* 0x040fec00000418d0 */
[C---:B---3--:R-:W-:Y:S06]  /*11030*/  HMMA.16816.F32.BF16 R196, R4.reuse, R172, R236 ;  /* 0x000000ac04c4723c */ /* 0x048fec00000418ec */
[----:B------:R-:W-:Y:S01]  /*11040*/  HMMA.16816.F32.BF16 R16, R4, R174, R204 ;  /* 0x000000ae0410723c */ /* 0x000fe200000418cc */
[----:B------:R-:W2:Y:S05]  /*11050*/  LDSM.16.M88.4 R4, [R216+0x4000] ;  /* 0x00400000d804783b */ /* 0x000eaa0000000200 */
[C---:B----4-:R-:W-:Y:S06]  /*11060*/  HMMA.16816.F32.BF16 R192, R28.reuse, R176, R200 ;  /* 0x000000b01cc0723c */ /* 0x050fec00000418c8 */
[C---:B------:R-:W-:Y:S01]  /*11070*/  HMMA.16816.F32.BF16 R204, R28.reuse, R178, R232 ;  /* 0x000000b21ccc723c */ /* 0x040fe200000418e8 */
[----:B------:R-:W-:Y:S05]  /*11080*/  LDSM.16.M88.4 R176, [R224] ;  /* 0x00000000e0b0783b */ /* 0x000fea0000000200 */
        /* <DEDUP_REMOVED lines=8> */
[----:B------:R-:W-:Y:S03]  /*11110*/  HMMA.16816.F32.BF16 R228, R28, R172, R228 ;  /* 0x000000ac1ce4723c */ /* 0x000fe600000418e4 */
[----:B------:R-:W3:Y:S03]  /*11120*/  LDSM.16.M88.4 R172, [R220+0x9000] ;  /* 0x00900000dcac783b */ /* 0x000ee60000000200 */
[C---:B-----5:R-:W-:Y:S06]  /*11130*/  HMMA.16816.F32.BF16 R28, R24.reuse, R132, R192 ;  /* 0x00000084181c723c */ /* 0x060fec00000418c0 */
[----:B------:R-:W-:Y:S06]  /*11140*/  HMMA.16816.F32.BF16 R132, R24, R134, R204 ;  /* 0x000000861884723c */ /* 0x000fec00000418cc */
[----:B--2---:R-:W-:Y:S06]  /*11150*/  HMMA.16816.F32.BF16 R184, R4, R32, R184 ;  /* 0x0000002004b8723c */ /* 0x004fec00000418b8 */
[----:B------:R-:W-:Y:S06]  /*11160*/  HMMA.16816.F32.BF16 R228, R24, R136, R228 ;  /* 0x0000008818e4723c */ /* 0x000fec00000418e4 */
[----:B------:R-:W-:Y:S06]  /*11170*/  HMMA.16816.F32.BF16 R192, R4, R34, R200 ;  /* 0x0000002204c0723c */ /* 0x000fec00000418c8 */
[----:B-1----:R-:W-:Y:S01]  /*11180*/  HMMA.16816.F32.BF16 R204, R20, R32, R28 ;  /* 0x0000002014cc723c */ /* 0x002fe2000004181c */
[----:B------:R-:W1:Y:S05]  /*11190*/  LDSM.16.M88.4 R28, [R222+0x6000] ;  /* 0x00600000de1c783b */ /* 0x000e6a0000000200 */
[C---:B------:R-:W-:Y:S06]  /*111a0*/  HMMA.16816.F32.BF16 R208, R4.reuse, R176, R196 ;  /* 0x000000b004d0723c */ /* 0x040fec00000418c4 */
[----:B------:R-:W-:Y:S01]  /*111b0*/  HMMA.16816.F32.BF16 R196, R4, R178, R188 ;  /* 0x000000b204c4723c */ /* 0x000fe200000418bc */
[----:B------:R-:W-:Y:S05]  /*111c0*/  LDSM.16.M88.4 R4, [R221+0x4000] ;  /* 0x00400000dd04783b */ /* 0x000fea0000000200 */
[----:B------:R-:W-:Y:S01]  /*111d0*/  HMMA.16816.F32.BF16 R200, R20, R34, R132 ;  /* 0x0000002214c8723c */ /* 0x000fe20000041884 */
[----:B------:R-:W2:Y:S04]  /*111e0*/  LDSM.16.M88.4 R32, [R219+0x1000] ;  /* 0x00100000db20783b */ /* 0x000ea80000000200 */
[----:B------:R-:W4:Y:S01]  /*111f0*/  LDSM.16.M88.4 R132, [R219+0x1800] ;  /* 0x00180000db84783b */ /* 0x000f220000000200 */
[----:B------:R-:W-:Y:S03]  /*11200*/  HMMA.16816.F32.BF16 R232, R24, R138, R232 ;  /* 0x0000008a18e8723c */ /* 0x000fe600000418e8 */
[----:B------:R-:W5:Y:S01]  /*11210*/  LDSM.16.M88.4 R24, [R221+0x6000] ;  /* 0x00600000dd18783b */ /* 0x000f620000000200 */
[----:B------:R-:W-:-:S04]  /*11220*/  DEPBAR.LE SB0, 0x0 ;  /* 0x000080000000791a */ /* 0x000fc80000000000 */
[----:B------:R-:W-:Y:S06]  /*11230*/  HMMA.16816.F32.BF16 R136, R20, R176, R228 ;  /* 0x000000b01488723c */ /* 0x000fec00000418e4 */
[C---:B---3--:R-:W-:Y:S06]  /*11240*/  HMMA.16816.F32.BF16 R184, R16.reuse, R172, R184 ;  /* 0x000000ac10b8723c */ /* 0x048fec00000418b8 */
[C---:B------:R-:W-:Y:S06]  /*11250*/  HMMA.16816.F32.BF16 R188, R16.reuse, R174, R192 ;  /* 0x000000ae10bc723c */ /* 0x040fec00000418c0 */
[C---:B------:R-:W-:Y:S06]  /*11260*/  HMMA.16816.F32.BF16 R192, R16.reuse, R180, R208 ;  /* 0x000000b410c0723c */ /* 0x040fec00000418d0 */
[----:B------:R-:W-:Y:S06]  /*11270*/  HMMA.16816.F32.BF16 R196, R16, R182, R196 ;  /* 0x000000b610c4723c */ /* 0x000fec00000418c4 */
[C---:B-1----:R-:W-:Y:S06]  /*11280*/  HMMA.16816.F32.BF16 R16, R28.reuse, R172, R204 ;  /* 0x000000ac1c10723c */ /* 0x042fec00000418cc */
[----:B------:R-:W-:Y:S06]  /*11290*/  HMMA.16816.F32.BF16 R204, R28, R180, R136 ;  /* 0x000000b41ccc723c */ /* 0x000fec0000041888 */
[----:B--2---:R-:W-:Y:S06]  /*112a0*/  HMMA.16816.F32.BF16 R136, R4, R32, R184 ;  /* 0x000000200488723c */ /* 0x004fec00000418b8 */
[----:B------:R-:W-:Y:S06]  /*112b0*/  HMMA.16816.F32.BF16 R200, R28, R174, R200 ;  /* 0x000000ae1cc8723c */ /* 0x000fec00000418c8 */
[----:B------:R-:W-:Y:S06]  /*112c0*/  HMMA.16816.F32.BF16 R172, R4, R34, R188 ;  /* 0x0000002204ac723c */ /* 0x000fec00000418bc */
[----:B------:R-:W-:Y:S06]  /*112d0*/  HMMA.16816.F32.BF16 R232, R20, R178, R232 ;  /* 0x000000b214e8723c */ /* 0x000fec00000418e8 */
[C---:B----4-:R-:W-:Y:S06]  /*112e0*/  HMMA.16816.F32.BF16 R176, R4.reuse, R132, R192 ;  /* 0x0000008404b0723c */ /* 0x050fec00000418c0 */
[----:B------:R-:W-:Y:S06]  /*112f0*/  HMMA.16816.F32.BF16 R196, R4, R134, R196 ;  /* 0x0000008604c4723c */ /* 0x000fec00000418c4 */
[----:B-----5:R-:W-:Y:S01]  /*11300*/  HMMA.16816.F32.BF16 R188, R24, R32, R16 ;  /* 0x0000002018bc723c */ /* 0x020fe20000041810 */
[----:B------:R-:W-:-:S02]  /*11310*/  VIADD R7, R2, 0x8 ;  /* 0x0000000802077836 */ /* 0x000fc40000000000 */
[C---:B------:R-:W-:Y:S02]  /*11320*/  VIADD R6, R2.reuse, 0x9 ;  /* 0x0000000902067836 */ /* 0x040fe40000000000 */
[C---:B------:R-:W-:Y:S01]  /*11330*/  VIADD R5, R2.reuse, 0x10 ;  /* 0x0000001002057836 */ /* 0x040fe20000000000 */
[----:B------:R-:W-:Y:S01]  /*11340*/  HMMA.16816.F32.BF16 R184, R24, R34, R200 ;  /* 0x0000002218b8723c */ /* 0x000fe200000418c8 */
[----:B------:R-:W-:Y:S01]  /*11350*/  I2FP.F32.S32 R19, R2 ;  /* 0x0000000200137245 */ /* 0x000fe20000201400 */
[C---:B------:R-:W-:Y:S01]  /*11360*/  VIADD R4, R2.reuse, 0x11 ;  /* 0x0000001102047836 */ /* 0x040fe20000000000 */
[----:B------:R-:W-:Y:S01]  /*11370*/  I2FP.F32.S32 R18, R8 ;  /* 0x0000000800127245 */ /* 0x000fe20000201400 */
[----:B------:R-:W-:Y:S01]  /*11380*/  VIADD R2, R2, 0x19 ;  /* 0x0000001902027836 */ /* 0x000fe20000000000 */
[----:B------:R-:W-:Y:S01]  /*11390*/  I2FP.F32.S32 R17, R7 ;  /* 0x0000000700117245 */ /* 0x000fe20000201400 */
[----:B------:R-:W-:Y:S01]  /*113a0*/  FFMA.FTZ R13, R19, UR5, R136 ;  /* 0x00000005130d7c23 */ /* 0x000fe20008010088 */
[----:B------:R-:W-:Y:S01]  /*113b0*/  I2FP.F32.S32 R16, R6 ;  /* 0x0000000600107245 */ /* 0x000fe20000201400 */
[----:B------:R-:W-:Y:S01]  /*113c0*/  FFMA.FTZ R14, R18, UR5, R137 ;  /* 0x00000005120e7c23 */ /* 0x000fe20008010089 */
[----:B------:R-:W-:Y:S01]  /*113d0*/  I2FP.F32.S32 R15, R5 ;  /* 0x00000005000f7245 */ /* 0x000fe20000201400 */
[----:B------:R-:W-:Y:S01]  /*113e0*/  FFMA.FTZ R32, R17, UR5, R174 ;  /* 0x0000000511207c23 */ /* 0x000fe200080100ae */
[----:B------:R-:W-:Y:S01]  /*113f0*/  FSEL R20, R13, -INF , !P4 ;  /* 0xff8000000d147808 */ /* 0x000fe20006000000 */
[----:B------:R-:W-:Y:S01]  /*11400*/  FFMA.FTZ R13, R17, UR5, R172 ;  /* 0x00000005110d7c23 */ /* 0x000fe200080100ac */
[----:B------:R-:W-:Y:S01]  /*11410*/  BAR.SYNC.DEFER_BLOCKING 0x0 ;  /* 0x0000000000007b1d */ /* 0x000fe20000010000 */
[----:B------:R-:W-:Y:S01]  /*11420*/  ISETP.GE.AND P4, PT, R7, R10, PT ;  /* 0x0000000a0700720c */ /* 0x000fe20003f86270 */
[----:B------:R-:W-:Y:S01]  /*11430*/  FFMA.FTZ R23, R16, UR5, R173 ;  /* 0x0000000510177c23 */ /* 0x000fe200080100ad */
[----:B------:R-:W-:Y:S01]  /*11440*/  FSEL R136, R14, -INF , !P5 ;  /* 0xff8000000e887808 */ /* 0x000fe20006800000 */
[----:B------:R-:W-:Y:S01]  /*11450*/  FFMA.FTZ R22, R15, UR5, R176 ;  /* 0x000000050f167c23 */ /* 0x000fe200080100b0 */
[----:B------:R-:W-:Y:S01]  /*11460*/  I2FP.F32.S32 R14, R4 ;  /* 0x00000004000e7245 */ /* 0x000fe20000201400 */
[----:B------:R-:W-:Y:S01]  /*11470*/  HMMA.16816.F32.BF16 R28, R28, R182, R232 ;  /* 0x000000b61c1c723c */ /* 0x000fe200000418e8 */
[----:B------:R-:W-:-:S02]  /*11480*/  ISETP.GE.AND P5, PT, R6, R10, PT ;  /* 0x0000000a0600720c */ /* 0x000fc40003fa6270 */
[----:B------:R-:W-:Y:S01]  /*11490*/  FSEL R172, R13, -INF , !P4 ;  /* 0xff8000000dac7808 */ /* 0x000fe20006000000 */
[----:B------:R-:W-:Y:S01]  /*114a0*/  FFMA.FTZ R21, R14, UR5, R177 ;  /* 0x000000050e157c23 */ /* 0x000fe200080100b1 */
[-C--:B------:R-:W-:Y:S02]  /*114b0*/  ISETP.GE.AND P4, PT, R5, R10.reuse, PT ;  /* 0x0000000a0500720c */ /* 0x080fe40003f86270 */
[----:B------:R-:W-:Y:S02]  /*114c0*/  I2FP.F32.S32 R13, R3 ;  /* 0x00000003000d7245 */ /* 0x000fe40000201400 */
[----:B------:R-:W-:Y:S01]  /*114d0*/  FSEL R173, R23, -INF , !P5 ;  /* 0xff80000017ad7808 */ /* 0x000fe20006800000 */
[----:B------:R-:W-:Y:S01]  /*114e0*/  FFMA.FTZ R23, R16, UR5, R175 ;  /* 0x0000000510177c23 */ /* 0x000fe200080100af */
[-C--:B------:R-:W-:Y:S02]  /*114f0*/  ISETP.GE.AND P5, PT, R4, R10.reuse, PT ;  /* 0x0000000a0400720c */ /* 0x080fe40003fa6270 */
[----:B------:R-:W-:Y:S01]  /*11500*/  FSEL R228, R22, -INF , !P4 ;  /* 0xff80000016e47808 */ /* 0x000fe20006000000 */
[----:B------:R-:W-:Y:S01]  /*11510*/  FFMA.FTZ R22, R13, UR5, R196 ;  /* 0x000000050d167c23 */ /* 0x000fe200080100c4 */
[----:B------:R-:W-:-:S02]  /*11520*/  ISETP.GE.AND P4, PT, R3, R10, PT ;  /* 0x0000000a0300720c */ /* 0x000fc40003f86270 */
[----:B------:R-:W-:Y:S01]  /*11530*/  FSEL R236, R21, -INF , !P5 ;  /* 0xff80000015ec7808 */ /* 0x000fe20006800000 */
[----:B------:R-:W-:Y:S01]  /*11540*/  FFMA.FTZ R21, R19, UR5, R138 ;  /* 0x0000000513157c23 */ /* 0x000fe2000801008a */
[----:B------:R-:W-:Y:S01]  /*11550*/  ISETP.GE.AND P5, PT, R2, R10, PT ;  /* 0x0000000a0200720c */ /* 0x000fe20003fa6270 */
[----:B------:R-:W-:Y:S01]  /*11560*/  FFMA.FTZ R10, R18, UR5, R139 ;  /* 0x00000005120a7c23 */ /* 0x000fe2000801008b */
[----:B------:R-:W-:Y:S01]  /*11570*/  FSEL R211, R22, -INF , !P4 ;  /* 0xff80000016d37808 */ /* 0x000fe20006000000 */
[----:B------:R-:W-:Y:S01]  /*11580*/  FFMA.FTZ R22, R15, UR5, R178 ;  /* 0x000000050f167c23 */ /* 0x000fe200080100b2 */
[----:B------:R-:W-:Y:S02]  /*11590*/  ISETP.GE.AND P4, PT, R8, R9, PT ;  /* 0x000000090800720c */ /* 0x000fe40003f86270 */
[----:B------:R-:W-:Y:S01]  /*115a0*/  FSEL R137, R21, -INF , !P6 ;  /* 0xff80000015897808 */ /* 0x000fe20007000000 */
[----:B------:R-:W-:Y:S01]  /*115b0*/  FFMA.FTZ R21, R14, UR5, R179 ;  /* 0x000000050e157c23 */ /* 0x000fe200080100b3 */
[----:B------:R-:W-:-:S02]  /*115c0*/  FSEL R138, R10, -INF , !P4 ;  /* 0xff8000000a8a7808 */ /* 0x000fc40006000000 */
[-C--:B------:R-:W-:Y:S02]  /*115d0*/  ISETP.GE.AND P6, PT, R7, R9.reuse, PT ;  /* 0x000000090700720c */ /* 0x080fe40003fc6270 */
[-C--:B------:R-:W-:Y:S02]  /*115e0*/  ISETP.GE.AND P4, PT, R6, R9.reuse, PT ;  /* 0x000000090600720c */ /* 0x080fe40003f86270 */
[----:B------:R-:W-:Y:S02]  /*115f0*/  FSEL R174, R32, -INF , !P6 ;  /* 0xff80000020ae7808 */ /* 0x000fe40007000000 */
[----:B------:R-:W-:Y:S01]  /*11600*/  FSEL R175, R23, -INF , !P4 ;  /* 0xff80000017af7808 */ /* 0x000fe20006000000 */
[----:B------:R-:W-:Y:S01]  /*11610*/  HMMA.16816.F32.BF16 R32, R24, R132, R204 ;  /* 0x000000841820723c */ /* 0x000fe200000418cc */
[-C--:B------:R-:W-:Y:S02]  /*11620*/  ISETP.GE.AND P6, PT, R5, R9.reuse, PT ;  /* 0x000000090500720c */ /* 0x080fe40003fc6270 */
[----:B------:R-:W-:-:S02]  /*11630*/  ISETP.GE.AND P4, PT, R4, R9, PT ;  /* 0x000000090400720c */ /* 0x000fc40003f86270 */
[----:B------:R-:W-:Y:S01]  /*11640*/  I2FP.F32.S32 R10, R2 ;  /* 0x00000002000a7245 */ /* 0x000fe20000201400 */
[----:B------:R-:W-:Y:S01]  /*11650*/  HMMA.16816.F32.BF16 R24, R24, R134, R28 ;  /* 0x000000861818723c */ /* 0x000fe2000004181c */
[----:B------:R-:W-:Y:S01]  /*11660*/  FSEL R230, R22, -INF , !P6 ;  /* 0xff80000016e67808 */ /* 0x000fe20007000000 */
[----:B------:R-:W-:Y:S01]  /*11670*/  FFMA.FTZ R22, R13, UR5, R198 ;  /* 0x000000050d167c23 */ /* 0x000fe200080100c6 */
[----:B------:R-:W-:Y:S01]  /*11680*/  FSEL R229, R21, -INF , !P4 ;  /* 0xff80000015e57808 */ /* 0x000fe20006000000 */
[----:B------:R-:W-:Y:S01]  /*11690*/  FFMA.FTZ R21, R10, UR5, R199 ;  /* 0x000000050a157c23 */ /* 0x000fe200080100c7 */
[-C--:B------:R-:W-:Y:S02]  /*116a0*/  ISETP.GE.AND P6, PT, R3, R9.reuse, PT ;  /* 0x000000090300720c */ /* 0x080fe40003fc6270 */
[----:B------:R-:W-:Y:S01]  /*116b0*/  ISETP.GE.AND P4, PT, R2, R9, PT ;  /* 0x000000090200720c */ /* 0x000fe20003f86270 */
[----:B------:R-:W-:Y:S01]  /*116c0*/  FFMA.FTZ R9, R10, UR5, R197 ;  /* 0x000000050a097c23 */ /* 0x000fe200080100c5 */
[----:B------:R-:W-:-:S02]  /*116d0*/  FSEL R210, R22, -INF , !P6 ;  /* 0xff80000016d27808 */ /* 0x000fc40007000000 */
[CC--:B------:R-:W-:Y:S02]  /*116e0*/  ISETP.GE.AND P6, PT, R8.reuse, R12.reuse, PT ;  /* 0x0000000c0800720c */ /* 0x0c0fe40003fc6270 */
[----:B------:R-:W-:Y:S01]  /*116f0*/  FSEL R208, R9, -INF , !P5 ;  /* 0xff80000009d07808 */ /* 0x000fe20006800000 */
[C---:B------:R-:W-:Y:S01]  /*11700*/  FFMA.FTZ R9, R19.reuse, UR5, R188 ;  /* 0x0000000513097c23 */ /* 0x040fe200080100bc */
[----:B------:R-:W-:Y:S01]  /*11710*/  ISETP.GE.AND P5, PT, R8, R11, PT ;  /* 0x0000000b0800720c */ /* 0x000fe20003fa6270 */
[----:B------:R-:W-:Y:S01]  /*11720*/  FFMA.FTZ R8, R19, UR5, R190 ;  /* 0x0000000513087c23 */ /* 0x000fe200080100be */
[----:B------:R-:W-:Y:S02]  /*11730*/  FSEL R209, R21, -INF , !P4 ;  /* 0xff80000015d17808 */ /* 0x000fe40006000000 */
[----:B------:R-:W-:Y:S01]  /*11740*/  FSEL R22, R9, -INF , !P1 ;  /* 0xff80000009167808 */ /* 0x000fe20004800000 */
[----:B------:R-:W-:Y:S01]  /*11750*/  FFMA.FTZ R9, R18, UR5, R189 ;  /* 0x0000000512097c23 */ /* 0x000fe200080100bd */
[----:B------:R-:W-:-:S02]  /*11760*/  ISETP.GE.AND P4, PT, R7, R12, PT ;  /* 0x0000000c0700720c */ /* 0x000fc40003f86270 */
[-C--:B------:R-:W-:Y:S01]  /*11770*/  ISETP.GE.AND P1, PT, R7, R11.reuse, PT ;  /* 0x0000000b0700720c */ /* 0x080fe20003f26270 */
[----:B------:R-:W-:Y:S01]  /*11780*/  FFMA.FTZ R7, R18, UR5, R191 ;  /* 0x0000000512077c23 */ /* 0x000fe200080100bf */
[----:B------:R-:W-:Y:S01]  /*11790*/  FSEL R176, R8, -INF , !P0 ;  /* 0xff80000008b07808 */ /* 0x000fe20004000000 */
[----:B------:R-:W-:Y:S01]  /*117a0*/  FFMA.FTZ R8, R17, UR5, R184 ;  /* 0x0000000511087c23 */ /* 0x000fe200080100b8 */
[----:B------:R-:W-:Y:S02]  /*117b0*/  FSEL R139, R9, -INF , !P6 ;  /* 0xff800000098b7808 */ /* 0x000fe40007000000 */
[C---:B------:R-:W-:Y:S02]  /*117c0*/  ISETP.GE.AND P0, PT, R6.reuse, R12, PT ;  /* 0x0000000c0600720c */ /* 0x040fe40003f06270 */
[----:B------:R-:W-:Y:S01]  /*117d0*/  ISETP.GE.AND P6, PT, R6, R11, PT ;  /* 0x0000000b0600720c */ /* 0x000fe20003fc6270 */
[----:B------:R-:W-:Y:S01]  /*117e0*/  FFMA.FTZ R6, R17, UR5, R186 ;  /* 0x0000000511067c23 */ /* 0x000fe200080100ba */
[----:B------:R-:W-:Y:S01]  /*117f0*/  FSEL R177, R7, -INF , !P5 ;  /* 0xff80000007b17808 */ /* 0x000fe20006800000 */
[----:B------:R-:W-:Y:S01]  /*11800*/  FFMA.FTZ R7, R16, UR5, R185 ;  /* 0x0000000510077c23 */ /* 0x000fe200080100b9 */
[----:B------:R-:W-:-:S02]  /*11810*/  FSEL R132, R8, -INF , !P4 ;  /* 0xff80000008847808 */ /* 0x000fc40006000000 */
[----:B------:R-:W-:Y:S01]  /*11820*/  FSEL R28, R6, -INF , !P1 ;  /* 0xff800000061c7808 */ /* 0x000fe20004800000 */
[----:B------:R-:W-:Y:S01]  /*11830*/  FFMA.FTZ R6, R15, UR5, R32 ;  /* 0x000000050f067c23 */ /* 0x000fe20008010020 */
[----:B------:R-:W-:Y:S02]  /*11840*/  FSEL R23, R7, -INF , !P0 ;  /* 0xff80000007177808 */ /* 0x000fe40004000000 */
[CC--:B------:R-:W-:Y:S02]  /*11850*/  ISETP.GE.AND P1, PT, R4.reuse, R12.reuse, PT ;  /* 0x0000000c0400720c */ /* 0x0c0fe40003f26270 */
[-C--:B------:R-:W-:Y:S01]  /*11860*/  ISETP.GE.AND P0, PT, R4, R11.reuse, PT ;  /* 0x0000000b0400720c */ /* 0x080fe20003f06270 */
[----:B------:R-:W-:Y:S01]  /*11870*/  FFMA.FTZ R4, R15, UR5, R34 ;  /* 0x000000050f047c23 */ /* 0x000fe20008010022 */
        /* <DEDUP_REMOVED lines=9> */
[----:B------:R-:W-:Y:S02]  /*11910*/  PLOP3.LUT P0, PT, PT, PT, UP0, 0x80, 0x0 ;  /* 0x000000000000781c */ /* 0x000fe40003f0f008 */
[----:B------:R-:W-:Y:S02]  /*11920*/  FSEL R233, R5, -INF , !P1 ;  /* 0xff80000005e97808 */ /* 0x000fe40004800000 */
[-C--:B------:R-:W-:Y:S02]  /*11930*/  ISETP.GE.AND P6, PT, R3, R12.reuse, PT ;  /* 0x0000000c0300720c */ /* 0x080fe40003fc6270 */
[----:B------:R-:W-:-:S02]  /*11940*/  ISETP.GE.AND P5, PT, R2, R12, PT ;  /* 0x0000000c0200720c */ /* 0x000fc40003fa6270 */
[-C--:B------:R-:W-:Y:S01]  /*11950*/  ISETP.GE.AND P4, PT, R3, R11.reuse, PT ;  /* 0x0000000b0300720c */ /* 0x080fe20003f86270 */
[C---:B------:R-:W-:Y:S01]  /*11960*/  FFMA.FTZ R3, R13.reuse, UR5, R24 ;  /* 0x000000050d037c23 */ /* 0x040fe20008010018 */
[----:B------:R-:W-:Y:S01]  /*11970*/  ISETP.GE.AND P1, PT, R2, R11, PT ;  /* 0x0000000b0200720c */ /* 0x000fe20003f26270 */
[C---:B------:R-:W-:Y:S01]  /*11980*/  FFMA.FTZ R2, R10.reuse, UR5, R25 ;  /* 0x000000050a027c23 */ /* 0x040fe20008010019 */
[----:B------:R-:W-:Y:S01]  /*11990*/  FFMA.FTZ R13, R13, UR5, R26 ;  /* 0x000000050d0d7c23 */ /* 0x000fe2000801001a */
[----:B------:R-:W-:Y:S01]  /*119a0*/  FFMA.FTZ R10, R10, UR5, R27 ;  /* 0x000000050a0a7c23 */ /* 0x000fe2000801001b */
        /* <DEDUP_REMOVED lines=54> */
.L_x_1283:
[----:B------:R-:W-:Y:S05]  /*11d10*/  BSYNC B0 ;  /* 0x0000000000007941 */ /* 0x000fea0003800000 */
.L_x_1282:
[----:B------:R-:W0:Y:S02]  /*11d20*/  LDGDEPBAR ;  /* 0x00000000000079af */ /* 0x000e240000000000 */
.L_x_1281:
[----:B-1----:R-:W3:Y:S04]  /*11d30*/  LDL R8, [R1+0x34] ;  /* 0x0000340001087983 */ /* 0x002ee80000100800 */
[----:B------:R-:W4:Y:S04]  /*11d40*/  LDL R7, [R1+0x14] ;  /* 0x0000140001077983 */ /* 0x000f280000100800 */
[----:B------:R-:W5:Y:S01]  /*11d50*/  LDL R12, [R1+0x30] ;  /* 0x00003000010c7983 */ /* 0x000f620000100800 */
[----:B--2---:R-:W-:Y:S01]  /*11d60*/  FMNMX.FTZ R2, R244, R20, !PT ;  /* 0x00000014f4027209 */ /* 0x004fe20007810000 */
[----:B------:R-:W-:Y:S01]  /*11d70*/  UIADD3 UR7, UR29, -0x4498517b, URZ ;  /* 0xbb67ae851d077890 */ /* 0x000fe2000fffe03f */
[----:B------:R-:W-:Y:S01]  /*11d80*/  MOV R195, R246 ;  /* 0x000000f600c37202 */ /* 0x000fe20000000f00 */
[----:B------:R-:W-:Y:S01]  /*11d90*/  UIADD3 UR6, UR28, -0x61c88647, URZ ;  /* 0x9e3779b91c067890 */ /* 0x000fe2000fffe03f */
[----:B------:R-:W-:Y:S01]  /*11da0*/  FMNMX.FTZ R2, R136, R2, !PT ;  /* 0x0000000288027209 */ /* 0x000fe20007810000 */
[----:B------:R-:W-:Y:S01]  /*11db0*/  UIADD3 UR4, UR28, 0x3c6ef372, URZ ;  /* 0x3c6ef3721c047890 */ /* 0x000fe2000fffe03f */
[----:B------:R-:W-:Y:S01]  /*11dc0*/  MOV R199, R245 ;  /* 0x000000f500c77202 */ /* 0x000fe20000000f00 */
[----:B------:R-:W-:Y:S01]  /*11dd0*/  LDSM.16.MT88.4 R32, [R215+0xb000] ;  /* 0x00b00000d720783b */ /* 0x000fe20000004200 */
        /* <DEDUP_REMOVED lines=24> */
[----:B-1----:R-:W-:Y:S02]  /*11f60*/  FMNMX.FTZ R135, R135, R5, !PT ;  /* 0x0000000587877209 */ /* 0x002fe40007810000 */
[----:B------:R-:W-:-:S03]  /*11f70*/  FMNMX.FTZ R3, R231, R3, !PT ;  /* 0x00000003e7037209 */ /* 0x000fc60007810000 */
[----:B------:R-:W1:Y:S04]  /*11f80*/  SHFL.BFLY PT, R4, R135, 0x1, 0x1f ;  /* 0x0c201f0087047f89 */ /* 0x000e6800000e0000 */
[----:B------:R-:W1:Y:S01]  /*11f90*/  SHFL.BFLY PT, R133, R3, 0x2, 0x1f ;  /* 0x0c401f0003857f89 */ /* 0x000e6200000e0000 */
[----:B--2---:R-:W-:-:S05]  /*11fa0*/  FMNMX.FTZ R2, R2, R6, !PT ;  /* 0x0000000602027209 */ /* 0x004fca0007810000 */
[----:B------:R-:W2:Y:S01]  /*11fb0*/  SHFL.BFLY PT, R134, R2, 0x1, 0x1f ;  /* 0x0c201f0002867f89 */ /* 0x000ea200000e0000 */
[----:B-1----:R-:W-:Y:S02]  /*11fc0*/  FMNMX.FTZ R135, R135, R4, !PT ;  /* 0x0000000487877209 */ /* 0x002fe40007810000 */
[----:B------:R-:W-:Y:S02]  /*11fd0*/  FMNMX.FTZ R4, R240, R176, !PT ;  /* 0x000000b0f0047209 */ /* 0x000fe40007810000 */
[----:B------:R-:W-:Y:S01]  /*11fe0*/  FMNMX.FTZ R133, R3, R133, !PT ;  /* 0x0000008503857209 */ /* 0x000fe20007810000 */
[----:B------:R-:W-:Y:S01]  /*11ff0*/  FMUL.FTZ R13, R135, UR32 ;  /* 0x00000020870d7c20 */ /* 0x000fe20008410000 */
[----:B------:R-:W-:Y:S02]  /*12000*/  FMNMX.FTZ R4, R177, R4, !PT ;  /* 0x00000004b1047209 */ /* 0x000fe40007810000 */
[----:B------:R-:W-:Y:S01]  /*12010*/  FSETP.NEU.FTZ.AND P4, PT, R135, -INF , PT ;  /* 0xff8000008700780b */ /* 0x000fe20003f9d000 */
[----:B------:R-:W1:Y:S01]  /*12020*/  SHFL.BFLY PT, R19, R133, 0x1, 0x1f ;  /* 0x0c201f0085137f89 */ /* 0x000e6200000e0000 */
[----:B------:R-:W-:-:S02]  /*12030*/  FMNMX.FTZ R3, R28, R4, !PT ;  /* 0x000000041c037209 */ /* 0x000fc40007810000 */
[----:B------:R-:W-:Y:S02]  /*12040*/  FSEL R13, R13, RZ, P4 ;  /* 0x000000ff0d0d7208 */ /* 0x000fe40002000000 */
[----:B------:R-:W-:Y:S02]  /*12050*/  FMNMX.FTZ R3, R30, R3, !PT ;  /* 0x000000031e037209 */ /* 0x000fe40007810000 */
[----:B--2---:R-:W-:Y:S01]  /*12060*/  FMNMX.FTZ R134, R2, R134, !PT ;  /* 0x0000008602867209 */ /* 0x004fe20007810000 */
[----:B------:R-:W-:Y:S01]  /*12070*/  FFMA.FTZ R2, R20, UR32, -R13 ;  /* 0x0000002014027c23 */ /* 0x000fe2000801080d */
[----:B------:R-:W-:Y:S02]  /*12080*/  FMNMX.FTZ R3, R239, R3, !PT ;  /* 0x00000003ef037209 */ /* 0x000fe40007810000 */
[----:B------:R-:W-:Y:S01]  /*12090*/  MOV R4, UR29 ;  /* 0x0000001d00047c02 */ /* 0x000fe20008000f00 */
[----:B------:R2:W-:Y:S01]  /*120a0*/  MUFU.EX2 R194, R2 ;  /* 0x0000000200c27308 */ /* 0x0005e20000000800 */
[----:B------:R-:W-:-:S02]  /*120b0*/  FMNMX.FTZ R3, R237, R3, !PT ;  /* 0x00000003ed037209 */ /* 0x000fc40007810000 */
[----:B------:R-:W-:Y:S02]  /*120c0*/  FSETP.NEU.FTZ.AND P3, PT, R134, -INF , PT ;  /* 0xff8000008600780b */ /* 0x000fe40003f7d000 */
[----:B------:R-:W-:-:S04]  /*120d0*/  FMNMX.FTZ R3, R235, R3, !PT ;  /* 0x00000003eb037209 */ /* 0x000fc80007810000 */
[----:B------:R-:W-:Y:S02]  /*120e0*/  FMNMX.FTZ R18, R234, R3, !PT ;  /* 0x00000003ea127209 */ /* 0x000fe40007810000 */
[----:B-1----:R-:W-:-:S04]  /*120f0*/  FMNMX.FTZ R133, R133, R19, !PT ;  /* 0x0000001385857209 */ /* 0x002fc80007810000 */
[C---:B------:R-:W-:Y:S01]  /*12100*/  FSETP.NEU.FTZ.AND P2, PT, R133.reuse, -INF , PT ;  /* 0xff8000008500780b */ /* 0x040fe20003f5d000 */
[----:B--2---:R-:W-:Y:S02]  /*12110*/  FFMA.FTZ R2, R136, UR32, -R13 ;  /* 0x0000002088027c23 */ /* 0x004fe4000801080d */
[----:B------:R-:W1:Y:S02]  /*12120*/  SHFL.BFLY PT, R136, R18, 0x2, 0x1f ;  /* 0x0c401f0012887f89 */ /* 0x000e6400000e0000 */
[----:B------:R2:W-:Y:S01]  /*12130*/  MUFU.EX2 R197, R2 ;  /* 0x0000000200c57308 */ /* 0x0005e20000000800 */
[----:B-1----:R-:W-:Y:S01]  /*12140*/  FMNMX.FTZ R136, R18, R136, !PT ;  /* 0x0000008812887209 */ /* 0x002fe20007810000 */
[----:B------:R-:W-:-:S05]  /*12150*/  FMUL.FTZ R18, R133, UR32 ;  /* 0x0000002085127c20 */ /* 0x000fca0008410000 */
[----:B------:R-:W-:Y:S01]  /*12160*/  FSEL R18, R18, RZ, P2 ;  /* 0x000000ff12127208 */ /* 0x000fe20001000000 */
[----:B---3--:R-:W-:Y:S01]  /*12170*/  IMAD.WIDE.U32 R10, R8, -0x2daee0ad, RZ ;  /* 0xd2511f53080a7825 */ /* 0x008fe200078e00ff */
[----:B----4-:R-:W-:-:S03]  /*12180*/  IADD3 R5, R7, 0x4, RZ ;  /* 0x0000000407057810 */ /* 0x010fc60007ffe0ff */
[----:B------:R-:W-:Y:S01]  /*12190*/  IMAD.WIDE.U32 R16, R7, -0x326172a9, RZ ;  /* 0xcd9e8d5707107825 */ /* 0x000fe200078e00ff */
[----:B------:R-:W-:-:S03]  /*121a0*/  LOP3.LUT R6, R11, UR37, R4, 0x96, !PT ;  /* 0x000000250b067c12 */ /* 0x000fc6000f8e9604 */
[----:B------:R-:W-:Y:S01]  /*121b0*/  FFMA.FTZ R7, R172, UR32, -R13 ;  /* 0x00000020ac077c23 */ /* 0x000fe2000801080d */
[----:B------:R-:W-:Y:S01]  /*121c0*/  IMAD.WIDE.U32 R4, R5, -0x326172a9, RZ ;  /* 0xcd9e8d5705047825 */ /* 0x000fe200078e00ff */
[-C--:B-----5:R-:W-:Y:S02]  /*121d0*/  LOP3.LUT R8, R17, R12.reuse, RZ, 0x3c, !PT ;  /* 0x0000000c11087212 */ /* 0x0a0fe400078e3cff */
[----:B------:R1:W-:Y:S01]  /*121e0*/  MUFU.EX2 R201, R7 ;  /* 0x0000000700c97308 */ /* 0x0003e20000000800 */
[----:B--2---:R-:W-:Y:S01]  /*121f0*/  IMAD.WIDE.U32 R2, R6, -0x326172a9, RZ ;  /* 0xcd9e8d5706027825 */ /* 0x004fe200078e00ff */
[----:B------:R-:W-:-:S03]  /*12200*/  LOP3.LUT R6, R5, R12, RZ, 0x3c, !PT ;  /* 0x0000000c05067212 */ /* 0x000fc600078e3cff */
[----:B------:R-:W-:Y:S01]  /*12210*/  FFMA.FTZ R5, R173, UR32, -R13 ;  /* 0x00000020ad057c23 */ /* 0x000fe2000801080d */
[----:B------:R-:W-:Y:S01]  /*12220*/  FMUL.FTZ R12, R134, UR32 ;  /* 0x00000020860c7c20 */ /* 0x000fe20008410000 */
[----:B------:R-:W-:Y:S01]  /*12230*/  IMAD.WIDE.U32 R8, R8, -0x2daee0ad, RZ ;  /* 0xd2511f5308087825 */ /* 0x000fe200078e00ff */
[----:B------:R-:W-:Y:S01]  /*12240*/  LOP3.LUT R11, R3, UR6, R4, 0x96, !PT ;  /* 0x00000006030b7c12 */ /* 0x000fe2000f8e9604 */
[----:B------:R2:W-:Y:S02]  /*12250*/  MUFU.EX2 R192, R5 ;  /* 0x0000000500c07308 */ /* 0x0005e40000000800 */
[----:B------:R-:W-:Y:S02]  /*12260*/  FSEL R12, R12, RZ, P3 ;  /* 0x000000ff0c0c7208 */ /* 0x000fe40001800000 */
[----:B------:R-:W-:Y:S01]  /*12270*/  LOP3.LUT R14, R9, UR7, R10, 0x96, !PT ;  /* 0x00000007090e7c12 */ /* 0x000fe2000f8e960a */
[----:B-1----:R-:W-:-:S04]  /*12280*/  IMAD.WIDE.U32 R6, R6, -0x2daee0ad, RZ ;  /* 0xd2511f5306067825 */ /* 0x002fc800078e00ff */
[----:B------:R-:W-:Y:S01]  /*12290*/  IMAD.WIDE.U32 R14, R14, -0x326172a9, RZ ;  /* 0xcd9e8d570e0e7825 */ /* 0x000fe200078e00ff */
[----:B--2---:R-:W-:-:S03]  /*122a0*/  LOP3.LUT R5, R3, UR6, R16, 0x96, !PT ;  /* 0x0000000603057c12 */ /* 0x004fc6000f8e9610 */
[----:B------:R-:W-:Y:S01]  /*122b0*/  FFMA.FTZ R3, R137, UR32, -R12 ;  /* 0x0000002089037c23 */ /* 0x000fe2000801080c */
[----:B------:R-:W-:Y:S01]  /*122c0*/  LOP3.LUT R16, R7, UR7, R10, 0x96, !PT ;  /* 0x0000000707107c12 */ /* 0x000fe2000f8e960a */
[----:B------:R-:W-:Y:S01]  /*122d0*/  IMAD.WIDE.U32 R10, R11, -0x2daee0ad, RZ ;  /* 0xd2511f530b0a7825 */ /* 0x000fe200078e00ff */
[----:B------:R-:W-:Y:S01]  /*122e0*/  LOP3.LUT R20, R15, UR4, R2, 0x96, !PT ;  /* 0x000000040f147c12 */ /* 0x000fe2000f8e9602 */
[----:B------:R1:W-:Y:S01]  /*122f0*/  MUFU.EX2 R193, R3 ;  /* 0x0000000300c17308 */ /* 0x0003e20000000800 */
[----:B------:R-:W2:Y:S01]  /*12300*/  SHFL.BFLY PT, R15, R136, 0x1, 0x1f ;  /* 0x0c201f00880f7f89 */ /* 0x000ea200000e0000 */
[----:B------:R-:W-:Y:S01]  /*12310*/  IMAD.WIDE.U32 R16, R16, -0x326172a9, RZ ;  /* 0xcd9e8d5710107825 */ /* 0x000fe200078e00ff */
[----:B------:R-:W-:Y:S02]  /*12320*/  LOP3.LUT R11, R11, UR30, R6, 0x96, !PT ;  /* 0x0000001e0b0b7c12 */ /* 0x000fe4000f8e9606 */
[----:B------:R-:W-:Y:S01]  /*12330*/  MOV R137, R199 ;  /* 0x000000c700897202 */ /* 0x000fe20000000f00 */
[----:B------:R-:W-:Y:S01]  /*12340*/  IMAD.WIDE.U32 R4, R5, -0x2daee0ad, RZ ;  /* 0xd2511f5305047825 */ /* 0x000fe200078e00ff */
[----:B------:R-:W-:-:S03]  /*12350*/  LOP3.LUT R6, R17, UR4, R2, 0x96, !PT ;  /* 0x0000000411067c12 */ /* 0x000fc6000f8e9602 */
[----:B------:R-:W-:Y:S01]  /*12360*/  FFMA.FTZ R2, R174, UR32, -R12 ;  /* 0x00000020ae027c23 */ /* 0x000fe2000801080c */
[----:B------:R-:W-:Y:S01]  /*12370*/  UIADD3 UR4, UR28, -0x4ab325aa, URZ ;  /* 0xb54cda561c047890 */ /* 0x000fe2000fffe03f */
[----:B------:R-:W-:Y:S01]  /*12380*/  IMAD.WIDE.U32 R20, R20, -0x2daee0ad, RZ ;  /* 0xd2511f5314147825 */ /* 0x000fe200078e00ff */
[----:B------:R-:W-:Y:S01]  /*12390*/  LOP3.LUT R5, R5, UR30, R8, 0x96, !PT ;  /* 0x0000001e05057c12 */ /* 0x000fe2000f8e9608 */
[----:B------:R-:W-:Y:S02]  /*123a0*/  MUFU.EX2 R200, R2 ;  /* 0x0000000200c87308 */ /* 0x000fe40000000800 */
[----:B------:R-:W-:Y:S01]  /*123b0*/  IMAD.WIDE.U32 R6, R6, -0x2daee0ad, RZ ;  /* 0xd2511f5306067825 */ /* 0x000fe200078e00ff */
[----:B------:R-:W-:-:S03]  /*123c0*/  LOP3.LUT R9, R21, UR26, R4, 0x96, !PT ;  /* 0x0000001a15097c12 */ /* 0x000fc6000f8e9604 */
[----:B-1----:R-:W-:Y:S01]  /*123d0*/  FFMA.FTZ R3, R138, UR32, -R12 ;  /* 0x000000208a037c23 */ /* 0x002fe2000801080c */
[----:B------:R-:W-:Y:S01]  /*123e0*/  IMAD.WIDE.U32 R4, R5, -0x326172a9, RZ ;  /* 0xcd9e8d5705047825 */ /* 0x000fe200078e00ff */
[----:B------:R-:W-:-:S03]  /*123f0*/  LOP3.LUT R10, R7, UR26, R10, 0x96, !PT ;  /* 0x0000001a070a7c12 */ /* 0x000fc6000f8e960a */
[----:B------:R-:W-:Y:S01]  /*12400*/  FFMA.FTZ R7, R22, UR32, -R18 ;  /* 0x0000002016077c23 */ /* 0x000fe20008010812 */
[----:B------:R1:W-:Y:S01]  /*12410*/  MUFU.EX2 R196, R3 ;  /* 0x0000000300c47308 */ /* 0x0003e20000000800 */
[----:B------:R-:W-:Y:S01]  /*12420*/  IMAD.WIDE.U32 R178, R9, -0x326172a9, RZ ;  /* 0xcd9e8d5709b27825 */ /* 0x000fe200078e00ff */
[----:B------:R-:W-:-:S03]  /*12430*/  LOP3.LUT R8, R5, UR27, R14, 0x96, !PT ;  /* 0x0000001b05087c12 */ /* 0x000fc6000f8e960e */
[----:B------:R-:W-:Y:S01]  /*12440*/  FFMA.FTZ R5, R175, UR32, -R12 ;  /* 0x00000020af057c23 */ /* 0x000fe2000801080c */
[----:B--2---:R-:W-:Y:S01]  /*12450*/  FMNMX.FTZ R136, R136, R15, !PT ;  /* 0x0000000f88887209 */ /* 0x004fe20007810000 */
[----:B------:R-:W-:Y:S01]  /*12460*/  IMAD.WIDE.U32 R190, R10, -0x326172a9, RZ ;  /* 0xcd9e8d570abe7825 */ /* 0x000fe200078e00ff */
[----:B------:R-:W-:Y:S01]  /*12470*/  LOP3.LUT R4, R179, UR25, R4, 0x96, !PT ;  /* 0x00000019b3047c12 */ /* 0x000fe2000f8e9604 */
[----:B------:R-:W2:Y:S01]  /*12480*/  LDSM.16.MT88.4 R172, [R215+0xa000] ;  /* 0x00a00000d7ac783b */ /* 0x000ea20000004200 */
[----:B------:R3:W-:Y:S01]  /*12490*/  MUFU.EX2 R26, R5 ;  /* 0x00000005001a7308 */ /* 0x0007e20000000800 */
[----:B------:R-:W-:-:S04]  /*124a0*/  IMAD.WIDE.U32 R8, R8, -0x2daee0ad, RZ ;  /* 0xd2511f5308087825 */ /* 0x000fc800078e00ff */
[C---:B------:R-:W-:Y:S01]  /*124b0*/  FMUL.FTZ R19, R136.reuse, UR32 ;  /* 0x0000002088137c20 */ /* 0x040fe20008410000 */
[----:B------:R-:W-:Y:S01]  /*124c0*/  FSETP.NEU.FTZ.AND P1, PT, R136, -INF , PT ;  /* 0xff8000008800780b */ /* 0x000fe20003f3d000 */
[----:B------:R-:W-:Y:S01]  /*124d0*/  IMAD.WIDE.U32 R180, R4, -0x2daee0ad, RZ ;  /* 0xd2511f5304b47825 */ /* 0x000fe200078e00ff */
[----:B------:R-:W-:-:S03]  /*124e0*/  LOP3.LUT R20, R9, UR24, R20, 0x96, !PT ;  /* 0x0000001809147c12 */ /* 0x000fc6000f8e9614 */
[----:B------:R-:W-:Y:S01]  /*124f0*/  FFMA.FTZ R4, R139, UR32, -R18 ;  /* 0x000000208b047c23 */ /* 0x000fe20008010812 */
[----:B------:R-:W-:Y:S01]  /*12500*/  FSEL R19, R19, RZ, P1 ;  /* 0x000000ff13137208 */ /* 0x000fe20000800000 */
[----:B-1----:R-:W-:Y:S01]  /*12510*/  IMAD.WIDE.U32 R2, R11, -0x326172a9, RZ ;  /* 0xcd9e8d570b027825 */ /* 0x002fe200078e00ff */
[----:B------:R1:W4:Y:S03]  /*12520*/  MUFU.EX2 R25, R7 ;  /* 0x0000000700197308 */ /* 0x0003260000000800 */
[----:B------:R-:W-:Y:S01]  /*12530*/  IMAD.WIDE.U32 R138, R20, -0x326172a9, RZ ;  /* 0xcd9e8d57148a7825 */ /* 0x000fe200078e00ff */
[----:B------:R-:W-:Y:S02]  /*12540*/  LOP3.LUT R3, R3, UR27, R16, 0x96, !PT ;  /* 0x0000001b03037c12 */ /* 0x000fe4000f8e9610 */
[----:B---3--:R-:W-:Y:S02]  /*12550*/  LOP3.LUT R5, R191, UR25, R2, 0x96, !PT ;  /* 0x00000019bf057c12 */ /* 0x008fe4000f8e9602 */
[----:B------:R3:W-:Y:S01]  /*12560*/  MUFU.EX2 R202, R4 ;  /* 0x0000000400ca7308 */ /* 0x0007e20000000800 */
[----:B------:R-:W-:-:S04]  /*12570*/  IMAD.WIDE.U32 R2, R3, -0x2daee0ad, RZ ;  /* 0xd2511f5303027825 */ /* 0x000fc800078e00ff */
[----:B------:R-:W-:Y:S01]  /*12580*/  IMAD.WIDE.U32 R188, R5, -0x2daee0ad, RZ ;  /* 0xd2511f5305bc7825 */ /* 0x000fe200078e00ff */
[----:B------:R-:W-:Y:S02]  /*12590*/  LOP3.LUT R10, R3, UR24, R6, 0x96, !PT ;  /* 0x00000018030a7c12 */ /* 0x000fe4000f8e9606 */
[----:B------:R-:W-:Y:S02]  /*125a0*/  LOP3.LUT R3, R181, UR23, R8, 0x96, !PT ;  /* 0x00000017b5037c12 */ /* 0x000fe4000f8e9608 */
[----:B------:R-:W-:Y:S01]  /*125b0*/  LOP3.LUT R9, R189, UR23, R2, 0x96, !PT ;  /* 0x00000017bd097c12 */ /* 0x000fe2000f8e9602 */
[--C-:B------:R-:W-:Y:S01]  /*125c0*/  FFMA.FTZ R2, R132, UR32, -R18.reuse ;  /* 0x0000002084027c23 */ /* 0x100fe20008010812 */
[----:B------:R-:W-:Y:S01]  /*125d0*/  FSEL R6, R134, RZ, P3 ;  /* 0x000000ff86067208 */ /* 0x000fe20001800000 */
[----:B------:R-:W-:Y:S01]  /*125e0*/  IMAD.WIDE.U32 R182, R10, -0x326172a9, RZ ;  /* 0xcd9e8d570ab67825 */ /* 0x000fe200078e00ff */
[----:B-1----:R-:W-:Y:S01]  /*125f0*/  FSEL R7, R135, RZ, P4 ;  /* 0x000000ff87077208 */ /* 0x002fe20002000000 */
[----:B------:R1:W-:Y:S01]  /*12600*/  MUFU.EX2 R198, R2 ;  /* 0x0000000200c67308 */ /* 0x0003e20000000800 */
[----:B----4-:R-:W-:Y:S01]  /*12610*/  MOV R132, R25 ;  /* 0x0000001900847202 */ /* 0x010fe20000000f00 */
[----:B---3--:R-:W-:Y:S01]  /*12620*/  FFMA.FTZ R4, R23, UR32, -R18 ;  /* 0x0000002017047c23 */ /* 0x008fe20008010812 */
[----:B------:R-:W-:Y:S01]  /*12630*/  FADD.FTZ R23, R242, -R6 ;  /* 0x80000006f2177221 */ /* 0x000fe20000010000 */
[----:B------:R-:W-:Y:S01]  /*12640*/  FADD.FTZ R21, R244, -R7 ;  /* 0x80000007f4157221 */ /* 0x000fe20000010000 */
[----:B------:R-:W-:Y:S01]  /*12650*/  FFMA.FTZ R7, R28, UR32, -R19 ;  /* 0x000000201c077c23 */ /* 0x000fe20008010813 */
[----:B------:R-:W-:-:S02]  /*12660*/  FSEL R6, R136, RZ, P1 ;  /* 0x000000ff88067208 */ /* 0x000fc40000800000 */
[----:B------:R3:W4:Y:S03]  /*12670*/  MUFU.EX2 R27, R4 ;  /* 0x00000004001b7308 */ /* 0x0007260000000800 */
[----:B------:R-:W-:Y:S01]  /*12680*/  FADD.FTZ R29, R240, -R6 ;  /* 0x80000006f01d7221 */ /* 0x000fe20000010000 */
[----:B------:R-:W-:-:S04]  /*12690*/  MOV R240, R26 ;  /* 0x0000001a00f07202 */ /* 0x000fc80000000f00 */
[----:B------:R5:W-:Y:S01]  /*126a0*/  MUFU.EX2 R189, R7 ;  /* 0x0000000700bd7308 */ /* 0x000be20000000800 */
[----:B-1----:R-:W-:-:S05]  /*126b0*/  IMAD.WIDE.U32 R2, R3, -0x326172a9, RZ ;  /* 0xcd9e8d5703027825 */ /* 0x002fca00078e00ff */
[----:B------:R-:W-:Y:S02]  /*126c0*/  LOP3.LUT R5, R3, UR4, R138, 0x96, !PT ;  /* 0x0000000403057c12 */ /* 0x000fe4000f8e968a */
[C---:B------:R-:W-:Y:S01]  /*126d0*/  LOP3.LUT R8, R2.reuse, 0xffff, RZ, 0xc0, !PT ;  /* 0x0000ffff02087812 */ /* 0x040fe200078ec0ff */
[--C-:B---3--:R-:W-:Y:S01]  /*126e0*/  FFMA.FTZ R4, R177, UR32, -R19.reuse ;  /* 0x00000020b1047c23 */ /* 0x108fe20008010813 */
[----:B------:R-:W-:Y:S02]  /*126f0*/  LOP3.LUT R15, R2, 0xff, RZ, 0xc0, !PT ;  /* 0x000000ff020f7812 */ /* 0x000fe400078ec0ff */
[--C-:B------:R-:W-:Y:S01]  /*12700*/  SHF.R.U32.HI R16, RZ, 0x10, R2.reuse ;  /* 0x00000010ff107819 */ /* 0x100fe20000011602 */
[----:B------:R-:W-:Y:S01]  /*12710*/  MUFU.EX2 R191, R4 ;  /* 0x0000000400bf7308 */ /* 0x000fe20000000800 */
[----:B------:R-:W-:Y:S01]  /*12720*/  SHF.R.U32.HI R17, RZ, 0x18, R2 ;  /* 0x00000018ff117819 */ /* 0x000fe20000011602 */
[----:B------:R-:W-:Y:S01]  /*12730*/  FFMA.FTZ R2, R176, UR32, -R19 ;  /* 0x00000020b0027c23 */ /* 0x000fe20008010813 */
[----:B------:R-:W-:-:S02]  /*12740*/  FSEL R3, R133, RZ, P2 ;  /* 0x000000ff85037208 */ /* 0x000fc40001000000 */
[----:B-----5:R-:W-:Y:S02]  /*12750*/  SHF.R.U32.HI R7, RZ, 0x18, R5 ;  /* 0x00000018ff077819 */ /* 0x020fe40000011605 */
[----:B------:R-:W-:Y:S01]  /*12760*/  SHF.R.U32.HI R6, RZ, 0x8, R8 ;  /* 0x00000008ff067819 */ /* 0x000fe20000011608 */
[----:B------:R1:W-:Y:S01]  /*12770*/  MUFU.EX2 R242, R2 ;  /* 0x0000000200f27308 */ /* 0x0003e20000000800 */
[----:B------:R-:W-:Y:S01]  /*12780*/  FADD.FTZ R24, R241, -R3 ;  /* 0x80000003f1187221 */ /* 0x000fe20000010000 */
[----:B----4-:R-:W-:Y:S02]  /*12790*/  MOV R241, R27 ;  /* 0x0000001b00f17202 */ /* 0x010fe40000000f00 */
[----:B------:R-:W-:Y:S01]  /*127a0*/  PRMT R15, R15, 0x5410, R6 ;  /* 0x000054100f0f7816 */ /* 0x000fe20000000006 */
[----:B------:R-:W-:Y:S01]  /*127b0*/  FFMA.FTZ R6, R30, UR32, -R19 ;  /* 0x000000201e067c23 */ /* 0x000fe20008010813 */
[----:B------:R-:W-:Y:S01]  /*127c0*/  LOP3.LUT R8, R16, 0xff, RZ, 0xc0, !PT ;  /* 0x000000ff10087812 */ /* 0x000fe200078ec0ff */
[----:B------:R-:W-:-:S03]  /*127d0*/  FMUL.FTZ R16, R23, UR32 ;  /* 0x0000002017107c20 */ /* 0x000fc60008410000 */
[----:B------:R-:W-:Y:S01]  /*127e0*/  PRMT R8, R8, 0x5410, R17 ;  /* 0x0000541008087816 */ /* 0x000fe20000000011 */
[----:B------:R-:W-:Y:S02]  /*127f0*/  FMUL.FTZ R17, R21, UR32 ;  /* 0x0000002015117c20 */ /* 0x000fe40008410000 */
[----:B------:R-:W3:Y:S01]  /*12800*/  MUFU.EX2 R16, R16 ;  /* 0x0000001000107308 */ /* 0x000ee20000000800 */
[----:B-1----:R-:W-:Y:S01]  /*12810*/  IMAD.WIDE.U32 R2, R9, -0x326172a9, RZ ;  /* 0xcd9e8d5709027825 */ /* 0x002fe200078e00ff */
[----:B------:R-:W-:-:S06]  /*12820*/  LOP3.LUT R9, R5, 0xff, RZ, 0xc0, !PT ;  /* 0x000000ff05097812 */ /* 0x000fcc00078ec0ff */
[----:B------:R-:W1:Y:S01]  /*12830*/  MUFU.EX2 R17, R17 ;  /* 0x0000001100117308 */ /* 0x000e620000000800 */
[C---:B------:R-:W-:Y:S02]  /*12840*/  LOP3.LUT R10, R2.reuse, 0xffff, RZ, 0xc0, !PT ;  /* 0x0000ffff020a7812 */ /* 0x040fe400078ec0ff */
[----:B------:R-:W-:Y:S02]  /*12850*/  LOP3.LUT R14, R2, 0xff, RZ, 0xc0, !PT ;  /* 0x000000ff020e7812 */ /* 0x000fe400078ec0ff */
[--C-:B------:R-:W-:Y:S02]  /*12860*/  SHF.R.U32.HI R11, RZ, 0x10, R2.reuse ;  /* 0x00000010ff0b7819 */ /* 0x100fe40000011602 */
[----:B------:R-:W-:Y:S02]  /*12870*/  SHF.R.U32.HI R20, RZ, 0x18, R2 ;  /* 0x00000018ff147819 */ /* 0x000fe40000011602 */
[----:B------:R-:W-:Y:S01]  /*12880*/  LOP3.LUT R2, R5, 0xffff, RZ, 0xc0, !PT ;  /* 0x0000ffff05027812 */ /* 0x000fe200078ec0ff */
[-C--:B---3--:R-:W-:Y:S01]  /*12890*/  FMUL.FTZ R146, R146, R16.reuse ;  /* 0x0000001092927220 */ /* 0x088fe20000410000 */
[----:B------:R-:W-:Y:S01]  /*128a0*/  LOP3.LUT R4, R3, UR4, R182, 0x96, !PT ;  /* 0x0000000403047c12 */ /* 0x000fe2000f8e96b6 */
[-C--:B------:R-:W-:Y:S01]  /*128b0*/  FMUL.FTZ R147, R147, R16.reuse ;  /* 0x0000001093937220 */ /* 0x080fe20000410000 */
[----:B------:R-:W-:Y:S01]  /*128c0*/  SHF.R.U32.HI R3, RZ, 0x10, R5 ;  /* 0x00000010ff037819 */ /* 0x000fe20000011605 */
[----:B------:R3:W-:Y:S01]  /*128d0*/  MUFU.EX2 R182, R6 ;  /* 0x0000000600b67308 */ /* 0x0007e20000000800 */
[----:B------:R-:W-:Y:S01]  /*128e0*/  SHF.R.U32.HI R5, RZ, 0x8, R2 ;  /* 0x00000008ff057819 */ /* 0x000fe20000011602 */
[-C--:B------:R-:W-:Y:S01]  /*128f0*/  FMUL.FTZ R154, R154, R16.reuse ;  /* 0x000000109a9a7220 */ /* 0x080fe20000410000 */
[----:B------:R-:W-:Y:S01]  /*12900*/  SHF.R.U32.HI R2, RZ, 0x8, R10 ;  /* 0x00000008ff027819 */ /* 0x000fe2000001160a */
[-C--:B-1----:R-:W-:Y:S01]  /*12910*/  FMUL.FTZ R144, R144, R17.reuse ;  /* 0x0000001190907220 */ /* 0x082fe20000410000 */
[----:B------:R-:W-:Y:S01]  /*12920*/  LOP3.LUT R3, R3, 0xff, RZ, 0xc0, !PT ;  /* 0x000000ff03037812 */ /* 0x000fe200078ec0ff */
[-C--:B------:R-:W-:Y:S01]  /*12930*/  FMUL.FTZ R145, R145, R17.reuse ;  /* 0x0000001191917220 */ /* 0x080fe20000410000 */
[----:B------:R-:W-:Y:S01]  /*12940*/  PRMT R28, R14, 0x5410, R2 ;  /* 0x000054100e1c7816 */ /* 0x000fe20000000002 */
[----:B------:R-:W-:Y:S01]  /*12950*/  FMUL.FTZ R14, R29, UR32 ;  /* 0x000000201d0e7c20 */ /* 0x000fe20008410000 */
[----:B------:R-:W-:Y:S01]  /*12960*/  LOP3.LUT R2, R4, 0xffff, RZ, 0xc0, !PT ;  /* 0x0000ffff04027812 */ /* 0x000fe200078ec0ff */
[-C--:B------:R-:W-:Y:S01]  /*12970*/  FMUL.FTZ R152, R152, R17.reuse ;  /* 0x0000001198987220 */ /* 0x080fe20000410000 */
[----:B------:R-:W-:Y:S01]  /*12980*/  PRMT R22, R9, 0x5410, R5 ;  /* 0x0000541009167816 */ /* 0x000fe20000000005 */
[-C--:B------:R-:W-:Y:S01]  /*12990*/  FMUL.FTZ R153, R153, R17.reuse ;  /* 0x0000001199997220 */ /* 0x080fe20000410000 */
[----:B------:R-:W-:Y:S01]  /*129a0*/  PRMT R9, R3, 0x5410, R7 ;  /* 0x0000541003097816 */ /* 0x000fe20000000007 */
[----:B------:R-:W1:Y:S01]  /*129b0*/  MUFU.EX2 R14, R14 ;  /* 0x0000000e000e7308 */ /* 0x000e620000000800 */
[----:B------:R-:W-:Y:S01]  /*129c0*/  LOP3.LUT R7, R4, 0xff, RZ, 0xc0, !PT ;  /* 0x000000ff04077812 */ /* 0x000fe200078ec0ff */
[-C--:B------:R-:W-:Y:S01]  /*129d0*/  FMUL.FTZ R155, R155, R16.reuse ;  /* 0x000000109b9b7220 */ /* 0x080fe20000410000 */
[----:B------:R-:W-:Y:S01]  /*129e0*/  SHF.R.U32.HI R2, RZ, 0x8, R2 ;  /* 0x00000008ff027819 */ /* 0x000fe20000011602 */
[-C--:B------:R-:W-:Y:S01]  /*129f0*/  FMUL.FTZ R36, R36, R17.reuse ;  /* 0x0000001124247220 */ /* 0x080fe20000410000 */
[----:B------:R-:W-:Y:S01]  /*12a00*/  LOP3.LUT R3, R11, 0xff, RZ, 0xc0, !PT ;  /* 0x000000ff0b037812 */ /* 0x000fe200078ec0ff */
[----:B------:R-:W-:Y:S01]  /*12a10*/  FMUL.FTZ R37, R37, R17 ;  /* 0x0000001125257220 */ /* 0x000fe20000410000 */
[----:B------:R-:W-:Y:S01]  /*12a20*/  PRMT R10, R7, 0x5410, R2 ;  /* 0x00005410070a7816 */ /* 0x000fe20000000002 */
[-C--:B------:R-:W-:Y:S01]  /*12a30*/  FMUL.FTZ R38, R38, R16.reuse ;  /* 0x0000001026267220 */ /* 0x080fe20000410000 */
[--C-:B------:R-:W-:Y:S01]  /*12a40*/  HSET2.LE.AND R2, R15, R0.reuse, PT ;  /* 0x000000000f027233 */ /* 0x100fe20003803000 */
[----:B------:R-:W-:Y:S01]  /*12a50*/  FMUL.FTZ R15, R24, UR32 ;  /* 0x00000020180f7c20 */ /* 0x000fe20008410000 */
[----:B---3--:R-:W-:Y:S01]  /*12a60*/  SHF.R.U32.HI R6, RZ, 0x10, R4 ;  /* 0x00000010ff067819 */ /* 0x008fe20000011604 */
[----:B------:R-:W3:Y:S01]  /*12a70*/  LDSM.16.MT88.4 R24, [R213+0xa000] ;  /* 0x00a00000d518783b */ /* 0x000ee20000004200 */
[----:B------:R-:W-:Y:S01]  /*12a80*/  PRMT R11, R3, 0x5410, R20 ;  /* 0x00005410030b7816 */ /* 0x000fe20000000014 */
[----:B------:R-:W-:Y:S01]  /*12a90*/  FMUL.FTZ R39, R39, R16 ;  /* 0x0000001027277220 */ /* 0x000fe20000410000 */
[----:B------:R-:W-:Y:S01]  /*12aa0*/  SHF.R.U32.HI R5, RZ, 0x18, R4 ;  /* 0x00000018ff057819 */ /* 0x000fe20000011604 */
[----:B------:R-:W4:Y:S01]  /*12ab0*/  MUFU.EX2 R15, R15 ;  /* 0x0000000f000f7308 */ /* 0x000f220000000800 */
[----:B------:R-:W-:Y:S01]  /*12ac0*/  LOP3.LUT R4, R6, 0xff, RZ, 0xc0, !PT ;  /* 0x000000ff06047812 */ /* 0x000fe200078ec0ff */
[-C--:B-1----:R-:W-:Y:S01]  /*12ad0*/  FMUL.FTZ R142, R142, R14.reuse ;  /* 0x0000000e8e8e7220 */ /* 0x082fe20000410000 */
[----:B------:R-:W-:Y:S01]  /*12ae0*/  F2FP.BF16.F32.PACK_AB R3, R192, R201 ;  /* 0x000000c9c003723e */ /* 0x000fe200000010ff */
[-C--:B------:R-:W-:Y:S01]  /*12af0*/  FMUL.FTZ R143, R143, R14.reuse ;  /* 0x0000000e8f8f7220 */ /* 0x080fe20000410000 */
[----:B------:R-:W-:Y:S01]  /*12b00*/  PRMT R21, R4, 0x5410, R5 ;  /* 0x0000541004157816 */ /* 0x000fe20000000005 */
[-C--:B------:R-:W-:Y:S01]  /*12b10*/  FMUL.FTZ R150, R150, R14.reuse ;  /* 0x0000000e96967220 */ /* 0x080fe20000410000 */
[----:B------:R-:W-:Y:S01]  /*12b20*/  LOP3.LUT R6, R2, R3, RZ, 0xc0, !PT ;  /* 0x0000000302067212 */ /* 0x000fe200078ec0ff */
[----:B------:R-:W-:Y:S01]  /*12b30*/  FMUL.FTZ R151, R151, R14 ;  /* 0x0000000e97977220 */ /* 0x000fe20000410000 */
[--C-:B------:R-:W-:Y:S01]  /*12b40*/  HSET2.LE.AND R2, R8, R0.reuse, PT ;  /* 0x0000000008027233 */ /* 0x100fe20003803000 */
[-C--:B------:R-:W-:Y:S01]  /*12b50*/  FMUL.FTZ R48, R48, R17.reuse ;  /* 0x0000001130307220 */ /* 0x080fe20000410000 */
[--C-:B------:R-:W-:Y:S01]  /*12b60*/  HSET2.LE.AND R4, R22, R0.reuse, PT ;  /* 0x0000000016047233 */ /* 0x100fe20003803000 */
[-C--:B------:R-:W-:Y:S01]  /*12b70*/  FMUL.FTZ R49, R49, R17.reuse ;  /* 0x0000001131317220 */ /* 0x080fe20000410000 */
[----:B------:R-:W-:Y:S01]  /*12b80*/  F2FP.BF16.F32.PACK_AB R5, R197, R194 ;  /* 0x000000c2c505723e */ /* 0x000fe200000010ff */
[-C--:B------:R-:W-:Y:S01]  /*12b90*/  FMUL.FTZ R52, R52, R17.reuse ;  /* 0x0000001134347220 */ /* 0x080fe20000410000 */
[--C-:B------:R-:W-:Y:S01]  /*12ba0*/  HSET2.LE.AND R8, R9, R0.reuse, PT ;  /* 0x0000000009087233 */ /* 0x100fe20003803000 */
[----:B------:R-:W-:Y:S01]  /*12bb0*/  FMUL.FTZ R53, R53, R17 ;  /* 0x0000001135357220 */ /* 0x000fe20000410000 */
[----:B------:R-:W-:Y:S01]  /*12bc0*/  F2FP.BF16.F32.PACK_AB R9, R196, R193 ;  /* 0x000000c1c409723e */ /* 0x000fe200000010ff */
[-C--:B----4-:R-:W-:Y:S01]  /*12bd0*/  FMUL.FTZ R140, R140, R15.reuse ;  /* 0x0000000f8c8c7220 */ /* 0x090fe20000410000 */
[----:B------:R-:W-:Y:S01]  /*12be0*/  F2FP.BF16.F32.PACK_AB R3, R240, R200 ;  /* 0x000000c8f003723e */ /* 0x000fe200000010ff */
[----:B------:R-:W-:Y:S01]  /*12bf0*/  FMUL.FTZ R141, R141, R15 ;  /* 0x0000000f8d8d7220 */ /* 0x000fe20000410000 */
[----:B------:R-:W-:Y:S01]  /*12c00*/  LOP3.LUT R4, R4, R5, RZ, 0xc0, !PT ;  /* 0x0000000504047212 */ /* 0x000fe200078ec0ff */
[----:B------:R-:W-:Y:S01]  /*12c10*/  FMUL.FTZ R148, R148, R15 ;  /* 0x0000000f94947220 */ /* 0x000fe20000410000 */
[----:B------:R-:W-:Y:S01]  /*12c20*/  LOP3.LUT R5, R8, R9, RZ, 0xc0, !PT ;  /* 0x0000000908057212 */ /* 0x000fe200078ec0ff */
[----:B------:R-:W-:Y:S01]  /*12c30*/  FMUL.FTZ R149, R149, R15 ;  /* 0x0000000f95957220 */ /* 0x000fe20000410000 */
[--C-:B------:R-:W-:Y:S01]  /*12c40*/  HSET2.LE.AND R11, R11, R0.reuse, PT ;  /* 0x000000000b0b7233 */ /* 0x100fe20003803000 */
[----:B------:R-:W-:Y:S01]  /*12c50*/  FMUL.FTZ R64, R64, R17 ;  /* 0x0000001140407220 */ /* 0x000fe20000410000 */
[----:B------:R-:W-:Y:S01]  /*12c60*/  LOP3.LUT R7, R2, R3, RZ, 0xc0, !PT ;  /* 0x0000000302077212 */ /* 0x000fe200078ec0ff */
[-C--:B------:R-:W-:Y:S01]  /*12c70*/  FMUL.FTZ R50, R50, R16.reuse ;  /* 0x0000001032327220 */ /* 0x080fe20000410000 */
[----:B------:R-:W-:Y:S01]  /*12c80*/  F2FP.BF16.F32.PACK_AB R8, R182, R189 ;  /* 0x000000bdb608723e */ /* 0x000fe200000010ff */
[----:B------:R-:W-:Y:S01]  /*12c90*/  FMUL.FTZ R51, R51, R16 ;  /* 0x0000001033337220 */ /* 0x000fe20000410000 */
[--C-:B------:R-:W-:Y:S01]  /*12ca0*/  HSET2.LE.AND R9, R10, R0.reuse, PT ;  /* 0x000000000a097233 */ /* 0x100fe20003803000 */
[-C--:B------:R-:W-:Y:S01]  /*12cb0*/  FMUL.FTZ R65, R65, R17.reuse ;  /* 0x0000001141417220 */ /* 0x080fe20000410000 */
[----:B------:R-:W-:Y:S01]  /*12cc0*/  F2FP.BF16.F32.PACK_AB R20, R202, R132 ;  /* 0x00000084ca14723e */ /* 0x000fe200000010ff */
[C---:B--2---:R-:W-:Y:S01]  /*12cd0*/  HMMA.16816.F32.BF16 R204, R4.reuse, R172, R36 ;  /* 0x000000ac04cc723c */ /* 0x044fe20000041824 */
[--C-:B------:R-:W-:Y:S01]  /*12ce0*/  HSET2.LE.AND R2, R28, R0.reuse, PT ;  /* 0x000000001c027233 */ /* 0x100fe20003803000 */
[----:B------:R-:W-:Y:S01]  /*12cf0*/  LDSM.16.MT88.4 R36, [R218+0xb000] ;  /* 0x00b00000da24783b */ /* 0x000fe20000004200 */
[----:B------:R-:W-:Y:S01]  /*12d00*/  HSET2.LE.AND R21, R21, R0, PT ;  /* 0x0000000015157233 */ /* 0x000fe20003803000 */
[----:B------:R-:W-:Y:S01]  /*12d10*/  FMUL.FTZ R68, R68, R17 ;  /* 0x0000001144447220 */ /* 0x000fe20000410000 */
[----:B------:R-:W-:Y:S01]  /*12d20*/  F2FP.BF16.F32.PACK_AB R3, R241, R198 ;  /* 0x000000c6f103723e */ /* 0x000fe200000010ff */
[C---:B---3--:R-:W-:Y:S01]  /*12d30*/  HMMA.16816.F32.BF16 R144, R4.reuse, R24, R144 ;  /* 0x000000180490723c */ /* 0x048fe20000041890 */
[----:B------:R-:W-:Y:S01]  /*12d40*/  F2FP.BF16.F32.PACK_AB R22, R191, R242 ;  /* 0x000000f2bf16723e */ /* 0x000fe200000010ff */
[----:B------:R-:W-:Y:S01]  /*12d50*/  LDSM.16.MT88.4 R28, [R217+0xb000] ;  /* 0x00b00000d91c783b */ /* 0x000fe20000004200 */
[----:B------:R-:W-:Y:S01]  /*12d60*/  LOP3.LUT R11, R11, R8, RZ, 0xc0, !PT ;  /* 0x000000080b0b7212 */ /* 0x000fe200078ec0ff */
[----:B------:R-:W-:Y:S01]  /*12d70*/  FMUL.FTZ R54, R54, R16 ;  /* 0x0000001036367220 */ /* 0x000fe20000410000 */
[----:B------:R-:W-:Y:S01]  /*12d80*/  LOP3.LUT R8, R9, R20, RZ, 0xc0, !PT ;  /* 0x0000001409087212 */ /* 0x000fe200078ec0ff */
[----:B------:R-:W-:Y:S01]  /*12d90*/  HMMA.16816.F32.BF16 R152, R4, R26, R152 ;  /* 0x0000001a0498723c */ /* 0x000fe20000041898 */
[----:B------:R-:W-:Y:S01]  /*12da0*/  LOP3.LUT R10, R2, R3, RZ, 0xc0, !PT ;  /* 0x00000003020a7212 */ /* 0x000fe200078ec0ff */
[----:B------:R-:W-:Y:S01]  /*12db0*/  FMUL.FTZ R55, R55, R16 ;  /* 0x0000001037377220 */ /* 0x000fe20000410000 */
[----:B------:R-:W-:Y:S01]  /*12dc0*/  LOP3.LUT R9, R21, R22, RZ, 0xc0, !PT ;  /* 0x0000001615097212 */ /* 0x000fe200078ec0ff */
[-C--:B------:R-:W-:Y:S01]  /*12dd0*/  FMUL.FTZ R69, R69, R17.reuse ;  /* 0x0000001145457220 */ /* 0x080fe20000410000 */
[----:B------:R-:W-:Y:S01]  /*12de0*/  LDSM.16.MT88.4 R20, [R213+0xb000] ;  /* 0x00b00000d514783b */ /* 0x000fe20000004200 */
[-C--:B------:R-:W-:Y:S01]  /*12df0*/  FMUL.FTZ R80, R80, R17.reuse ;  /* 0x0000001150507220 */ /* 0x080fe20000410000 */
[-C--:B------:R-:W-:Y:S01]  /*12e00*/  FMUL.FTZ R81, R81, R17.reuse ;  /* 0x0000001151517220 */ /* 0x080fe20000410000 */
[-C--:B------:R-:W-:Y:S01]  /*12e10*/  FMUL.FTZ R66, R66, R16.reuse ;  /* 0x0000001042427220 */ /* 0x080fe20000410000 */
[-C--:B------:R-:W-:Y:S01]  /*12e20*/  FMUL.FTZ R67, R67, R16.reuse ;  /* 0x0000001043437220 */ /* 0x080fe20000410000 */
[C---:B------:R-:W-:Y:S01]  /*12e30*/  HMMA.16816.F32.BF16 R248, R8.reuse, R24, R140 ;  /* 0x0000001808f8723c */ /* 0x040fe2000004188c */
[----:B------:R-:W1:Y:S01]  /*12e40*/  LDSM.16.MT88.4 R140, [R218+0xa000] ;  /* 0x00a00000da8c783b */ /* 0x000e620000004200 */
        /* <DEDUP_REMOVED lines=38> */
[----:B------:R-:W-:Y:S01]  /*130b0*/  LOP3.LUT R2, R139, UR31, R178, 0x96, !PT ;  /* 0x0000001f8b027c12 */ /* 0x000fe2000f8e96b2 */
[C---:B------:R-:W-:Y:S01]  /*130c0*/  HMMA.16816.F32.BF16 R48, R4.reuse, R174, R48 ;  /* 0x000000ae0430723c */ /* 0x040fe20000041830 */
[----:B------:R-:W-:Y:S01]  /*130d0*/  UIADD3 UR4, UR29, 0x646e171e, URZ ;  /* 0x646e171e1d047890 */ /* 0x000fe2000fffe03f */
        /* <DEDUP_REMOVED lines=9> */
[----:B------:R-:W-:Y:S01]  /*13170*/  IMAD.WIDE.U32 R2, R2, -0x2daee0ad, RZ ;  /* 0xd2511f5302027825 */ /* 0x000fe200078e00ff */
[C---:B------:R-:W-:Y:S03]  /*13180*/  HMMA.16816.F32.BF16 R64, R4.reuse, R142, R64 ;  /* 0x0000008e0440723c */ /* 0x040fe60000041840 */
[-C--:B------:R-:W-:Y:S01]  /*13190*/  FMUL.FTZ R60, R60, R15.reuse ;  /* 0x0000000f3c3c7220 */ /* 0x080fe20000410000 */
[-C--:B------:R-:W-:Y:S01]  /*131a0*/  FMUL.FTZ R61, R61, R15.reuse ;  /* 0x0000000f3d3d7220 */ /* 0x080fe20000410000 */
[-C--:B------:R-:W-:Y:S01]  /*131b0*/  FMUL.FTZ R62, R62, R14.reuse ;  /* 0x0000000e3e3e7220 */ /* 0x080fe20000410000 */
[-C--:B------:R-:W-:Y:S01]  /*131c0*/  FMUL.FTZ R63, R63, R14.reuse ;  /* 0x0000000e3f3f7220 */ /* 0x080fe20000410000 */
[-C--:B------:R-:W-:Y:S01]  /*131d0*/  FMUL.FTZ R72, R72, R15.reuse ;  /* 0x0000000f48487220 */ /* 0x080fe20000410000 */
[C---:B--2---:R-:W-:Y:S01]  /*131e0*/  HMMA.16816.F32.BF16 R68, R4.reuse, R24, R68 ;  /* 0x000000180444723c */ /* 0x044fe20000041844 */
[----:B------:R-:W-:Y:S01]  /*131f0*/  FMUL.FTZ R73, R73, R15 ;  /* 0x0000000f49497220 */ /* 0x000fe20000410000 */
[-C--:B------:R-:W-:Y:S01]  /*13200*/  FMUL.FTZ R74, R74, R14.reuse ;  /* 0x0000000e4a4a7220 */ /* 0x080fe20000410000 */
[-C--:B------:R-:W-:Y:S01]  /*13210*/  FMUL.FTZ R75, R75, R14.reuse ;  /* 0x0000000e4b4b7220 */ /* 0x080fe20000410000 */
[----:B------:R-:W-:Y:S01]  /*13220*/  MOV R148, R197 ;  /* 0x000000c500947202 */ /* 0x000fe20000000f00 */
[-C--:B------:R-:W-:Y:S01]  /*13230*/  FMUL.FTZ R76, R76, R15.reuse ;  /* 0x0000000f4c4c7220 */ /* 0x080fe20000410000 */
[C---:B------:R-:W-:Y:S01]  /*13240*/  HMMA.16816.F32.BF16 R80, R4.reuse, R26, R80 ;  /* 0x0000001a0450723c */ /* 0x040fe20000041850 */
[----:B------:R-:W-:Y:S01]  /*13250*/  FMUL.FTZ R77, R77, R15 ;  /* 0x0000000f4d4d7220 */ /* 0x000fe20000410000 */
[-C--:B------:R-:W-:Y:S01]  /*13260*/  FMUL.FTZ R78, R78, R14.reuse ;  /* 0x0000000e4e4e7220 */ /* 0x080fe20000410000 */
[----:B------:R-:W-:Y:S01]  /*13270*/  FMUL.FTZ R79, R79, R14 ;  /* 0x0000000e4f4f7220 */ /* 0x000fe20000410000 */
[----:B------:R-:W-:Y:S01]  /*13280*/  MOV R149, R195 ;  /* 0x000000c300957202 */ /* 0x000fe20000000f00 */
[-C--:B------:R-:W-:Y:S01]  /*13290*/  FMUL.FTZ R40, R40, R15.reuse ;  /* 0x0000000f28287220 */ /* 0x080fe20000410000 */
[C---:B------:R-:W-:Y:S01]  /*132a0*/  HMMA.16816.F32.BF16 R84, R4.reuse, R20, R84 ;  /* 0x000000140454723c */ /* 0x040fe20000041854 */
[----:B------:R-:W-:Y:S01]  /*132b0*/  MOV R150, R194 ;  /* 0x000000c200967202 */ /* 0x000fe20000000f00 */
[----:B------:R-:W-:Y:S01]  /*132c0*/  FMUL.FTZ R41, R41, R15 ;  /* 0x0000000f29297220 */ /* 0x000fe20000410000 */
[----:B------:R-:W-:Y:S01]  /*132d0*/  MOV R151, R193 ;  /* 0x000000c100977202 */ /* 0x000fe20000000f00 */
        /* <DEDUP_REMOVED lines=38> */
[----:B------:R-:W-:Y:S01]  /*13540*/  HMMA.16816.F32.BF16 R184, R4, R30, R168 ;  /* 0x0000001e04b8723c */ /* 0x000fe200000418a8 */
[-C--:B------:R-:W-:Y:S01]  /*13550*/  FMUL.FTZ R130, R130, R14.reuse ;  /* 0x0000000e82827220 */ /* 0x080fe20000410000 */
[----:B------:R-:W-:-:S04]  /*13560*/  FMUL.FTZ R131, R131, R14 ;  /* 0x0000000e83837220 */ /* 0x000fc80000410000 */
[C---:B------:R-:W-:Y:S01]  /*13570*/  HMMA.16816.F32.BF16 R88, R8.reuse, R20, R88 ;  /* 0x000000140858723c */ /* 0x040fe20000041858 */
[----:B------:R-:W-:Y:S01]  /*13580*/  MOV R6, R192 ;  /* 0x000000c000067202 */ /* 0x000fe20000000f00 */
[--C-:B------:R-:W-:Y:S01]  /*13590*/  FFMA.FTZ R5, R228, UR32, -R13.reuse ;  /* 0x00000020e4057c23 */ /* 0x100fe2000801080d */
[----:B------:R-:W-:Y:S02]  /*135a0*/  MOV R7, R198 ;  /* 0x000000c600077202 */ /* 0x000fe40000000f00 */
[----:B------:R-:W-:Y:S01]  /*135b0*/  MOV R228, R6 ;  /* 0x0000000600e47202 */ /* 0x000fe20000000f00 */
[C---:B------:R-:W-:Y:S01]  /*135c0*/  HMMA.16816.F32.BF16 R176, R8.reuse, R22, R92 ;  /* 0x0000001608b0723c */ /* 0x040fe2000004185c */
[----:B------:R-:W-:Y:S01]  /*135d0*/  LOP3.LUT R4, R3, UR4, R180, 0x96, !PT ;  /* 0x0000000403047c12 */ /* 0x000fe2000f8e96b4 */
[----:B------:R1:W-:Y:S01]  /*135e0*/  MUFU.EX2 R181, R5 ;  /* 0x0000000500b57308 */ /* 0x0003e20000000800 */
[C---:B------:R-:W-:Y:S01]  /*135f0*/  LOP3.LUT R6, R2.reuse, 0xffff, RZ, 0xc0, !PT ;  /* 0x0000ffff02067812 */ /* 0x040fe200078ec0ff */
[--C-:B------:R-:W-:Y:S01]  /*13600*/  FFMA.FTZ R3, R211, UR32, -R13.reuse ;  /* 0x00000020d3037c23 */ /* 0x100fe2000801080d */
[----:B------:R-:W-:Y:S01]  /*13610*/  MOV R211, R7 ;  /* 0x0000000700d37202 */ /* 0x000fe20000000f00 */
[C---:B------:R-:W-:Y:S01]  /*13620*/  HMMA.16816.F32.BF16 R72, R8.reuse, R24, R72 ;  /* 0x000000180848723c */ /* 0x040fe20000041848 */
[----:B------:R-:W-:Y:S01]  /*13630*/  LOP3.LUT R7, R2, 0xff, RZ, 0xc0, !PT ;  /* 0x000000ff02077812 */ /* 0x000fe200078ec0ff */
[----:B------:R-:W-:Y:S01]  /*13640*/  FFMA.FTZ R21, R230, UR32, -R12 ;  /* 0x00000020e6157c23 */ /* 0x000fe2000801080c */
[--C-:B------:R-:W-:Y:S01]  /*13650*/  SHF.R.U32.HI R20, RZ, 0x10, R2.reuse ;  /* 0x00000010ff147819 */ /* 0x100fe20000011602 */
[----:B------:R2:W-:Y:S01]  /*13660*/  MUFU.EX2 R180, R3 ;  /* 0x0000000300b47308 */ /* 0x0005e20000000800 */
[----:B------:R-:W-:Y:S01]  /*13670*/  SHF.R.U32.HI R22, RZ, 0x18, R2 ;  /* 0x00000018ff167819 */ /* 0x000fe20000011602 */
[--C-:B------:R-:W-:Y:S01]  /*13680*/  FFMA.FTZ R2, R208, UR32, -R13.reuse ;  /* 0x00000020d0027c23 */ /* 0x100fe2000801080d */
[----:B------:R-:W-:Y:S01]  /*13690*/  MOV R171, R196 ;  /* 0x000000c400ab7202 */ /* 0x000fe20000000f00 */
[----:B------:R-:W-:Y:S01]  /*136a0*/  FFMA.FTZ R24, R236, UR32, -R13 ;  /* 0x00000020ec187c23 */ /* 0x000fe2000801080d */
[C---:B------:R-:W-:Y:S01]  /*136b0*/  HMMA.16816.F32.BF16 R196, R8.reuse, R142, R60 ;  /* 0x0000008e08c4723c */ /* 0x040fe2000004183c */
[--C-:B------:R-:W-:Y:S01]  /*136c0*/  FFMA.FTZ R23, R229, UR32, -R12.reuse ;  /* 0x00000020e5177c23 */ /* 0x100fe2000801080c */
[----:B------:R-:W-:Y:S01]  /*136d0*/  MOV R170, R202 ;  /* 0x000000ca00aa7202 */ /* 0x000fe20000000f00 */
[----:B------:R3:W4:Y:S01]  /*136e0*/  MUFU.EX2 R139, R2 ;  /* 0x00000002008b7308 */ /* 0x0007220000000800 */
[----:B-1----:R-:W-:Y:S01]  /*136f0*/  FFMA.FTZ R5, R210, UR32, -R12 ;  /* 0x00000020d2057c23 */ /* 0x002fe2000801080c */
[----:B------:R-:W-:Y:S01]  /*13700*/  LOP3.LUT R13, R4, 0xff, RZ, 0xc0, !PT ;  /* 0x000000ff040d7812 */ /* 0x000fe200078ec0ff */
[----:B------:R-:W-:Y:S01]  /*13710*/  HMMA.16816.F32.BF16 R192, R8, R26, R76 ;  /* 0x0000001a08c0723c */ /* 0x000fe2000004184c */
[----:B------:R-:W-:Y:S01]  /*13720*/  MOV R142, R137 ;  /* 0x00000089008e7202 */ /* 0x000fe20000000f00 */
[----:B------:R-:W1:Y:S01]  /*13730*/  LDSM.16.MT88.4 R60, [R218+0xa800] ;  /* 0x00a80000da3c783b */ /* 0x000e620000004200 */
[----:B------:R-:W-:-:S02]  /*13740*/  MOV R143, R132 ;  /* 0x00000084008f7202 */ /* 0x000fc40000000f00 */
[----:B------:R5:W-:Y:S01]  /*13750*/  MUFU.EX2 R138, R5 ;  /* 0x00000005008a7308 */ /* 0x000be20000000800 */
[----:B--2---:R-:W-:Y:S01]  /*13760*/  SHF.R.U32.HI R3, RZ, 0x8, R6 ;  /* 0x00000008ff037819 */ /* 0x004fe20000011606 */
[----:B------:R-:W-:Y:S01]  /*13770*/  FFMA.FTZ R6, R209, UR32, -R12 ;  /* 0x00000020d1067c23 */ /* 0x000fe2000801080c */
[----:B------:R-:W-:Y:S01]  /*13780*/  SHF.R.U32.HI R12, RZ, 0x18, R4 ;  /* 0x00000018ff0c7819 */ /* 0x000fe20000011604 */
[C---:B------:R-:W-:Y:S01]  /*13790*/  HMMA.16816.F32.BF16 R40, R8.reuse, R172, R40 ;  /* 0x000000ac0828723c */ /* 0x040fe20000041828 */
[----:B------:R-:W-:Y:S01]  /*137a0*/  PRMT R3, R7, 0x5410, R3 ;  /* 0x0000541007037816 */ /* 0x000fe20000000003 */
[----:B------:R-:W2:Y:S01]  /*137b0*/  LDSM.16.MT88.4 R76, [R217+0xa800] ;  /* 0x00a80000d94c783b */ /* 0x000ea20000004200 */
[----:B------:R-:W-:Y:S01]  /*137c0*/  LOP3.LUT R7, R20, 0xff, RZ, 0xc0, !PT ;  /* 0x000000ff14077812 */ /* 0x000fe200078ec0ff */
[----:B------:R4:W4:Y:S01]  /*137d0*/  MUFU.EX2 R137, R6 ;  /* 0x0000000600897308 */ /* 0x0009220000000800 */
[----:B---3--:R-:W-:Y:S01]  /*137e0*/  LOP3.LUT R2, R4, 0xffff, RZ, 0xc0, !PT ;  /* 0x0000ffff04027812 */ /* 0x008fe200078ec0ff */
[----:B------:R-:W-:Y:S01]  /*137f0*/  HMMA.16816.F32.BF16 R104, R8, R32, R104 ;  /* 0x000000200868723c */ /* 0x000fe20000041868 */
[----:B------:R-:W-:Y:S01]  /*13800*/  HSET2.LE.AND R3, R3, R0, PT ;  /* 0x0000000003037233 */ /* 0x000fe20003803000 */
[----:B------:R-:W-:Y:S01]  /*13810*/  LDSM.16.MT88.4 R92, [R213+0xb800] ;  /* 0x00b80000d55c783b */ /* 0x000fe20000004200 */
[----:B------:R-:W-:-:S02]  /*13820*/  MOV R210, R170 ;  /* 0x000000aa00d27202 */ /* 0x000fc40000000f00 */
[----:B------:R-:W-:Y:S01]  /*13830*/  MOV R230, R171 ;  /* 0x000000ab00e67202 */ /* 0x000fe20000000f00 */
[----:B------:R-:W3:Y:S01]  /*13840*/  MUFU.EX2 R132, R24 ;  /* 0x0000001800847308 */ /* 0x000ee20000000800 */
[----:B-----5:R-:W-:Y:S01]  /*13850*/  SHF.R.U32.HI R5, RZ, 0x10, R4 ;  /* 0x00000010ff057819 */ /* 0x020fe20000011604 */
[C---:B------:R-:W-:Y:S01]  /*13860*/  HMMA.16816.F32.BF16 R164, R8.reuse, R28, R164 ;  /* 0x0000001c08a4723c */ /* 0x040fe200000418a4 */
[----:B------:R-:W-:Y:S01]  /*13870*/  PRMT R4, R7, 0x5410, R22 ;  /* 0x0000541007047816 */ /* 0x000fe20000000016 */
[----:B------:R-:W-:Y:S01]  /*13880*/  FFMA.FTZ R7, R235, UR32, -R19 ;  /* 0x00000020eb077c23 */ /* 0x000fe20008010813 */
[----:B------:R-:W-:Y:S02]  /*13890*/  LOP3.LUT R5, R5, 0xff, RZ, 0xc0, !PT ;  /* 0x000000ff05057812 */ /* 0x000fe400078ec0ff */
[----:B------:R-:W-:Y:S01]  /*138a0*/  MOV R168, R200 ;  /* 0x000000c800a87202 */ /* 0x000fe20000000f00 */
[----:B------:R-:W-:Y:S01]  /*138b0*/  MUFU.EX2 R27, R21 ;  /* 0x00000015001b7308 */ /* 0x000fe20000000800 */
[----:B----4-:R-:W-:Y:S01]  /*138c0*/  SHF.R.U32.HI R6, RZ, 0x8, R2 ;  /* 0x00000008ff067819 */ /* 0x010fe20000011602 */
[----:B------:R-:W-:Y:S01]  /*138d0*/  HMMA.16816.F32.BF16 R56, R8, R140, R56 ;  /* 0x0000008c0838723c */ /* 0x000fe20000041838 */
[----:B------:R-:W-:-:S02]  /*138e0*/  F2FP.BF16.F32.PACK_AB R2, R139, R180 ;  /* 0x000000b48b02723e */ /* 0x000fc400000010ff */
[----:B------:R-:W-:Y:S02]  /*138f0*/  PRMT R6, R13, 0x5410, R6 ;  /* 0x000054100d067816 */ /* 0x000fe40000000006 */
[----:B------:R-:W-:Y:S01]  /*13900*/  LOP3.LUT R170, R3, R2, RZ, 0xc0, !PT ;  /* 0x0000000203aa7212 */ /* 0x000fe200078ec0ff */
[----:B------:R4:W5:Y:S01]  /*13910*/  MUFU.EX2 R26, R23 ;  /* 0x00000017001a7308 */ /* 0x0009620000000800 */
[--C-:B------:R-:W-:Y:S01]  /*13920*/  HSET2.LE.AND R2, R4, R0.reuse, PT ;  /* 0x0000000004027233 */ /* 0x100fe20003803000 */
[----:B------:R-:W-:Y:S01]  /*13930*/  FFMA.FTZ R4, R232, UR32, -R18 ;  /* 0x00000020e8047c23 */ /* 0x000fe20008010812 */
[----:B------:R-:W-:Y:S01]  /*13940*/  F2FP.BF16.F32.PACK_AB R3, R137, R138 ;  /* 0x0000008a8903723e */ /* 0x000fe200000010ff */
[C---:B------:R-:W-:Y:S01]  /*13950*/  HMMA.16816.F32.BF16 R116, R8.reuse, R36, R116 ;  /* 0x000000240874723c */ /* 0x040fe20000041874 */
[----:B------:R-:W-:Y:S02]  /*13960*/  PRMT R5, R5, 0x5410, R12 ;  /* 0x0000541005057816 */ /* 0x000fe4000000000c */
[----:B------:R-:W-:Y:S01]  /*13970*/  LOP3.LUT R171, R2, R3, RZ, 0xc0, !PT ;  /* 0x0000000302ab7212 */ /* 0x000fe200078ec0ff */
[----:B------:R-:W-:Y:S01]  /*13980*/  MUFU.EX2 R25, R4 ;  /* 0x0000000400197308 */ /* 0x000fe20000000800 */
[----:B------:R-:W-:Y:S01]  /*13990*/  HSET2.LE.AND R2, R6, R0, PT ;  /* 0x0000000006027233 */ /* 0x000fe20003803000 */
[----:B------:R-:W-:Y:S01]  /*139a0*/  HMMA.16816.F32.BF16 R28, R8, R30, R128 ;  /* 0x0000001e081c723c */ /* 0x000fe20000041880 */
[----:B---3--:R-:W-:Y:S01]  /*139b0*/  F2FP.BF16.F32.PACK_AB R3, R132, R181 ;  /* 0x000000b58403723e */ /* 0x008fe200000010ff */
[----:B------:R-:W-:Y:S01]  /*139c0*/  FFMA.FTZ R6, R231, UR32, -R18 ;  /* 0x00000020e7067c23 */ /* 0x000fe20008010812 */
[----:B------:R-:W-:-:S02]  /*139d0*/  MOV R208, R168 ;  /* 0x000000a800d07202 */ /* 0x000fc40000000f00 */
[----:B------:R-:W-:Y:S01]  /*139e0*/  LOP3.LUT R168, R2, R3, RZ, 0xc0, !PT ;  /* 0x0000000302a87212 */ /* 0x000fe200078ec0ff */
[----:B------:R-:W-:Y:S01]  /*139f0*/  MUFU.EX2 R12, R7 ;  /* 0x00000007000c7308 */ /* 0x000fe20000000800 */
[----:B------:R-:W-:Y:S01]  /*13a00*/  MOV R169, R201 ;  /* 0x000000c900a97202 */ /* 0x000fe20000000f00 */
[----:B----4-:R-:W-:Y:S01]  /*13a10*/  LDSM.16.MT88.4 R20, [R217+0xb800] ;  /* 0x00b80000d914783b */ /* 0x010fe20000004200 */
[----:B------:R-:W-:Y:S01]  /*13a20*/  HSET2.LE.AND R2, R5, R0, PT ;  /* 0x0000000005027233 */ /* 0x000fe20003803000 */
[C---:B------:R-:W-:Y:S01]  /*13a30*/  HMMA.16816.F32.BF16 R200, R8.reuse, R174, R44 ;  /* 0x000000ae08c8723c */ /* 0x040fe2000004182c */
[----:B-----5:R-:W-:Y:S01]  /*13a40*/  F2FP.BF16.F32.PACK_AB R3, R26, R27 ;  /* 0x0000001b1a03723e */ /* 0x020fe200000010ff */
[----:B------:R-:W3:Y:S01]  /*13a50*/  LDSM.16.MT88.4 R44, [R215+0xa800] ;  /* 0x00a80000d72c783b */ /* 0x000ee20000004200 */
[----:B------:R-:W-:Y:S02]  /*13a60*/  MOV R236, R169 ;  /* 0x000000a900ec7202 */ /* 0x000fe40000000f00 */
[----:B------:R-:W-:Y:S01]  /*13a70*/  LOP3.LUT R169, R2, R3, RZ, 0xc0, !PT ;  /* 0x0000000302a97212 */ /* 0x000fe200078ec0ff */
[----:B------:R-:W-:Y:S01]  /*13a80*/  FFMA.FTZ R2, R238, UR32, -R18 ;  /* 0x00000020ee027c23 */ /* 0x000fe20008010812 */
[----:B------:R-:W-:Y:S01]  /*13a90*/  LOP3.LUT R3, R183, UR31, R190, 0x96, !PT ;  /* 0x0000001fb7037c12 */ /* 0x000fe2000f8e96be */
[C---:B------:R-:W-:Y:S01]  /*13aa0*/  HMMA.16816.F32.BF16 R172, R8.reuse, R34, R108 ;  /* 0x0000002208ac723c */ /* 0x040fe2000004186c */
[----:B------:R-:W-:Y:S01]  /*13ab0*/  MOV R141, R150 ;  /* 0x00000096008d7202 */ /* 0x000fe20000000f00 */
[----:B------:R4:W-:Y:S01]  /*13ac0*/  MUFU.EX2 R13, R2 ;  /* 0x00000002000d7308 */ /* 0x0009e20000000800 */
[----:B------:R-:W-:Y:S01]  /*13ad0*/  MOV R140, R151 ;  /* 0x00000097008c7202 */ /* 0x000fe20000000f00 */
[----:B------:R-:W-:Y:S01]  /*13ae0*/  LDSM.16.MT88.4 R108, [R215+0xb800] ;  /* 0x00b80000d76c783b */ /* 0x000fe20000004200 */
[----:B------:R-:W-:Y:S01]  /*13af0*/  MOV R209, R149 ;  /* 0x0000009500d17202 */ /* 0x000fe20000000f00 */
[----:B------:R-:W-:Y:S01]  /*13b00*/  HMMA.16816.F32.BF16 R32, R8, R38, R160 ;  /* 0x000000260820723c */ /* 0x000fe200000418a0 */
[----:B------:R-:W-:Y:S01]  /*13b10*/  MOV R229, R148 ;  /* 0x0000009400e57202 */ /* 0x000fe20000000f00 */
[----:B------:R-:W-:Y:S04]  /*13b20*/  LDSM.16.MT88.4 R160, [R218+0xb800] ;  /* 0x00b80000daa0783b */ /* 0x000fe80000004200 */
[----:B------:R-:W5:Y:S01]  /*13b30*/  LDSM.16.MT88.4 R148, [R213+0xa800] ;  /* 0x00a80000d594783b */ /* 0x000f620000004200 */
[--C-:B------:R-:W-:Y:S01]  /*13b40*/  FFMA.FTZ R10, R239, UR32, -R19.reuse ;  /* 0x00000020ef0a7c23 */ /* 0x100fe20008010813 */
[----:B------:R-:W-:Y:S01]  /*13b50*/  FFMA.FTZ R11, R237, UR32, -R19 ;  /* 0x00000020ed0b7c23 */ /* 0x000fe20008010813 */
[----:B-1----:R-:W-:Y:S01]  /*13b60*/  HMMA.16816.F32.BF16 R52, R168, R60, R52 ;  /* 0x0000003ca834723c */ /* 0x002fe20000041834 */
[----:B----4-:R-:W-:-:S03]  /*13b70*/  FFMA.FTZ R2, R233, UR32, -R18 ;  /* 0x00000020e9027c23 */ /* 0x010fc60008010812 */
[----:B------:R-:W-:Y:S02]  /*13b80*/  MUFU.EX2 R10, R10 ;  /* 0x0000000a000a7308 */ /* 0x000fe40000000800 */
[C---:B------:R-:W-:Y:S06]  /*13b90*/  HMMA.16816.F32.BF16 R64, R168.reuse, R62, R64 ;  /* 0x0000003ea840723c */ /* 0x040fec0000041840 */
[C---:B--2---:R-:W-:Y:S01]  /*13ba0*/  HMMA.16816.F32.BF16 R68, R168.reuse, R76, R68 ;  /* 0x0000004ca844723c */ /* 0x044fe20000041844 */
[----:B------:R1:W-:Y:S05]  /*13bb0*/  MUFU.EX2 R24, R2 ;  /* 0x0000000200187308 */ /* 0x0003ea0000000800 */
[C---:B------:R-:W-:Y:S03]  /*13bc0*/  HMMA.16816.F32.BF16 R80, R168.reuse, R78, R80 ;  /* 0x0000004ea850723c */ /* 0x040fe60000041850 */
[----:B------:R2:W4:Y:S03]  /*13bd0*/  MUFU.EX2 R18, R6 ;  /* 0x0000000600127308 */ /* 0x0005260000000800 */
[----:B---3--:R-:W-:Y:S01]  /*13be0*/  HMMA.16816.F32.BF16 R36, R168, R44, R204 ;  /* 0x0000002ca824723c */ /* 0x008fe200000418cc */
[----:B-1----:R-:W-:-:S06]  /*13bf0*/  IMAD.WIDE.U32 R2, R3, -0x2daee0ad, RZ ;  /* 0xd2511f5303027825 */ /* 0x002fcc00078e00ff */
[----:B------:R-:W-:Y:S01]  /*13c00*/  MOV R204, R141 ;  /* 0x0000008d00cc7202 */ /* 0x000fe20000000f00 */
[C---:B------:R-:W-:Y:S01]  /*13c10*/  HMMA.16816.F32.BF16 R48, R168.reuse, R46, R48 ;  /* 0x0000002ea830723c */ /* 0x040fe20000041830 */
[----:B------:R-:W-:Y:S02]  /*13c20*/  MOV R205, R140 ;  /* 0x0000008c00cd7202 */ /* 0x000fe40000000f00 */
[----:B------:R-:W-:Y:S02]  /*13c30*/  SHF.R.U32.HI R8, RZ, 0x10, R2 ;  /* 0x00000010ff087819 */ /* 0x000fe40000011602 */
[----:B------:R-:W-:Y:S01]  /*13c40*/  LOP3.LUT R4, R3, UR4, R188, 0x96, !PT ;  /* 0x0000000403047c12 */ /* 0x000fe2000f8e96bc */
[----:B--2---:R-:W-:Y:S01]  /*13c50*/  FFMA.FTZ R6, R234, UR32, -R19 ;  /* 0x00000020ea067c23 */ /* 0x004fe20008010813 */
[C---:B------:R-:W-:Y:S01]  /*13c60*/  LOP3.LUT R3, R2.reuse, 0xffff, RZ, 0xc0, !PT ;  /* 0x0000ffff02037812 */ /* 0x040fe200078ec0ff */
[----:B-----5:R-:W-:Y:S01]  /*13c70*/  HMMA.16816.F32.BF16 R144, R168, R148, R144 ;  /* 0x00000094a890723c */ /* 0x020fe20000041890 */
[----:B------:R-:W-:-:S02]  /*13c80*/  LOP3.LUT R9, R2, 0xff, RZ, 0xc0, !PT ;  /* 0x000000ff02097812 */ /* 0x000fc400078ec0ff */
[----:B------:R-:W-:Y:S02]  /*13c90*/  SHF.R.U32.HI R5, RZ, 0x18, R2 ;  /* 0x00000018ff057819 */ /* 0x000fe40000011602 */
[----:B------:R-:W-:Y:S01]  /*13ca0*/  LOP3.LUT R2, R8, 0xff, RZ, 0xc0, !PT ;  /* 0x000000ff08027812 */ /* 0x000fe200078ec0ff */
[C---:B------:R-:W-:Y:S01]  /*13cb0*/  HMMA.16816.F32.BF16 R152, R168.reuse, R150, R152 ;  /* 0x00000096a898723c */ /* 0x040fe20000041898 */
[----:B------:R1:W2:Y:S01]  /*13cc0*/  MUFU.EX2 R8, R6 ;  /* 0x0000000600087308 */ /* 0x0002a20000000800 */
[----:B------:R-:W-:Y:S02]  /*13cd0*/  SHF.R.U32.HI R3, RZ, 0x8, R3 ;  /* 0x00000008ff037819 */ /* 0x000fe40000011603 */
[----:B------:R-:W-:Y:S02]  /*13ce0*/  PRMT R7, R2, 0x5410, R5 ;  /* 0x0000541002077816 */ /* 0x000fe40000000005 */
[----:B------:R-:W-:Y:S01]  /*13cf0*/  LOP3.LUT R2, R4, 0xffff, RZ, 0xc0, !PT ;  /* 0x0000ffff04027812 */ /* 0x000fe200078ec0ff */
[----:B------:R-:W-:Y:S01]  /*13d00*/  HMMA.16816.F32.BF16 R84, R168, R92, R84 ;  /* 0x0000005ca854723c */ /* 0x000fe20000041854 */
[----:B------:R-:W-:-:S02]  /*13d10*/  PRMT R9, R9, 0x5410, R3 ;  /* 0x0000541009097816 */ /* 0x000fc40000000003 */
[----:B------:R-:W-:Y:S02]  /*13d20*/  LOP3.LUT R5, R4, 0xff, RZ, 0xc0, !PT ;  /* 0x000000ff04057812 */ /* 0x000fe400078ec0ff */
[----:B------:R-:W-:Y:S01]  /*13d30*/  SHF.R.U32.HI R3, RZ, 0x18, R4 ;  /* 0x00000018ff037819 */ /* 0x000fe20000011604 */
[C---:B------:R-:W-:Y:S01]  /*13d40*/  HMMA.16816.F32.BF16 R96, R168.reuse, R94, R96 ;  /* 0x0000005ea860723c */ /* 0x040fe20000041860 */
[----:B------:R-:W-:Y:S02]  /*13d50*/  MOV R207, R142 ;  /* 0x0000008e00cf7202 */ /* 0x000fe40000000f00 */
[----:B------:R-:W-:Y:S02]  /*13d60*/  MOV R206, R143 ;  /* 0x0000008f00ce7202 */ /* 0x000fe40000000f00 */
[----:B-1----:R-:W-:Y:S01]  /*13d70*/  SHF.R.U32.HI R6, RZ, 0x8, R2 ;  /* 0x00000008ff067819 */ /* 0x002fe20000011602 */
[----:B------:R-:W-:Y:S01]  /*13d80*/  HMMA.16816.F32.BF16 R100, R168, R108, R100 ;  /* 0x0000006ca864723c */ /* 0x000fe20000041864 */
[----:B------:R-:W-:-:S02]  /*13d90*/  SHF.R.U32.HI R2, RZ, 0x10, R4 ;  /* 0x00000010ff027819 */ /* 0x000fc40000011604 */
[----:B------:R-:W-:Y:S02]  /*13da0*/  PRMT R4, R5, 0x5410, R6 ;  /* 0x0000541005047816 */ /* 0x000fe40000000006 */
[----:B------:R-:W-:Y:S01]  /*13db0*/  LOP3.LUT R2, R2, 0xff, RZ, 0xc0, !PT ;  /* 0x000000ff02027812 */ /* 0x000fe200078ec0ff */
[C---:B------:R-:W-:Y:S02]  /*13dc0*/  HMMA.16816.F32.BF16 R112, R168.reuse, R110, R112 ;  /* 0x0000006ea870723c */ /* 0x040fe40000041870 */
[--C-:B------:R-:W-:Y:S02]  /*13dd0*/  HSET2.LE.AND R4, R4, R0.reuse, PT ;  /* 0x0000000004047233 */ /* 0x100fe40003803000 */
[----:B------:R-:W-:Y:S02]  /*13de0*/  PRMT R5, R2, 0x5410, R3 ;  /* 0x0000541002057816 */ /* 0x000fe40000000003 */
[--C-:B------:R-:W-:Y:S01]  /*13df0*/  HSET2.LE.AND R3, R7, R0.reuse, PT ;  /* 0x0000000007037233 */ /* 0x100fe20003803000 */
[----:B------:R-:W-:Y:S01]  /*13e00*/  HMMA.16816.F32.BF16 R156, R168, R160, R156 ;  /* 0x000000a0a89c723c */ /* 0x000fe2000004189c */
[----:B------:R-:W1:Y:S01]  /*13e10*/  MUFU.EX2 R7, R11 ;  /* 0x0000000b00077308 */ /* 0x000e620000000800 */
[----:B------:R-:W-:-:S02]  /*13e20*/  HSET2.LE.AND R2, R9, R0, PT ;  /* 0x0000000009027233 */ /* 0x000fc40003803000 */
[----:B------:R-:W-:Y:S02]  /*13e30*/  HSET2.LE.AND R5, R5, R0, PT ;  /* 0x0000000005057233 */ /* 0x000fe40003803000 */
[----:B----4-:R-:W-:Y:S01]  /*13e40*/  F2FP.BF16.F32.PACK_AB R0, R18, R25 ;  /* 0x000000191200723e */ /* 0x010fe200000010ff */
[C---:B------:R-:W-:Y:S03]  /*13e50*/  HMMA.16816.F32.BF16 R120, R168.reuse, R162, R120 ;  /* 0x000000a2a878723c */ /* 0x040fe60000041878 */
[----:B------:R-:W-:Y:S01]  /*13e60*/  LOP3.LUT R130, R2, R0, RZ, 0xc0, !PT ;  /* 0x0000000002827212 */ /* 0x000fe200078ec0ff */
[----:B------:R-:W-:Y:S01]  /*13e70*/  FFMA.FTZ R2, R209, R14, R242 ;  /* 0x0000000ed1027223 */ /* 0x000fe200000100f2 */
[----:B--2---:R-:W-:Y:S01]  /*13e80*/  F2FP.BF16.F32.PACK_AB R0, R8, R12 ;  /* 0x0000000c0800723e */ /* 0x004fe200000010ff */
[C---:B------:R-:W-:Y:S02]  /*13e90*/  HMMA.16816.F32.BF16 R124, R168.reuse, R20, R124 ;  /* 0x00000014a87c723c */ /* 0x040fe4000004187c */
[----:B------:R-:W-:Y:S01]  /*13ea0*/  FADD.FTZ R6, R191, R2 ;  /* 0x00000002bf067221 */ /* 0x000fe20000010000 */
[----:B------:R-:W-:Y:S01]  /*13eb0*/  LOP3.LUT R131, R3, R0, RZ, 0xc0, !PT ;  /* 0x0000000003837212 */ /* 0x000fe200078ec0ff */
[----:B------:R-:W-:Y:S01]  /*13ec0*/  FFMA.FTZ R3, R207, R15, R206 ;  /* 0x0000000fcf037223 */ /* 0x000fe200000100ce */
[----:B------:R-:W-:Y:S01]  /*13ed0*/  F2FP.BF16.F32.PACK_AB R0, R24, R13 ;  /* 0x0000000d1800723e */ /* 0x000fe200000010ff */
[----:B------:R-:W-:Y:S03]  /*13ee0*/  HMMA.16816.F32.BF16 R168, R168, R22, R184 ;  /* 0x00000016a8a8723c */ /* 0x000fe600000418b8 */
[----:B------:R-:W-:Y:S01]  /*13ef0*/  LOP3.LUT R128, R4, R0, RZ, 0xc0, !PT ;  /* 0x0000000004807212 */ /* 0x000fe200078ec0ff */
[----:B------:R-:W-:Y:S01]  /*13f00*/  FFMA.FTZ R4, R243, R17, R204 ;  /* 0x00000011f3047223 */ /* 0x000fe200000100cc */
[----:B-1----:R-:W-:-:S04]  /*13f10*/  F2FP.BF16.F32.PACK_AB R0, R7, R10 ;  /* 0x0000000a0700723e */ /* 0x002fc800000010ff */
[----:B------:R-:W-:Y:S01]  /*13f20*/  LOP3.LUT R129, R5, R0, RZ, 0xc0, !PT ;  /* 0x0000000005817212 */ /* 0x000fe200078ec0ff */
[----:B------:R-:W-:Y:S01]  /*13f30*/  FFMA.FTZ R0, R252, R16, R205 ;  /* 0x00000010fc007223 */ /* 0x000fe200000100cd */
[----:B------:R-:W-:-:S03]  /*13f40*/  FADD.FTZ R5, R229, R4 ;  /* 0x00000004e5057221 */ /* 0x000fc60000010000 */
        /* <DEDUP_REMOVED lines=45> */
[----:B-1----:R-:W-:-:S15]  /*14220*/  @P0 BRA `(.L_x_1284) ;  /* 0x0000000000040947 */ /* 0x002fde0003800000 */
.L_x_1271:
[----:B------:R-:W-:-:S12]  /*14230*/  UIADD3 UR17, UR37, -0x1, URZ ;  /* 0xffffffff25117890 */ /* 0x000fd8000fffe03f */
.L_x_1284:
[----:B------:R-:W-:-:S13]  /*14240*/  ISETP.LE.AND P0, PT, RZ, UR17, PT ;  /* 0x00000011ff007c0c */ /* 0x000fda000bf03270 */
[----:B------:R-:W-:Y:S05]  /*14250*/  @!P0 BRA `(.L_x_1285) ;  /* 0x0000003000f08947 */ /* 0x000fea0003800000 */
[----:B------:R-:W2:Y:S01]  /*14260*/  LDL.64 R6, [R1+0x18] ;  /* 0x0000180001067983 */ /* 0x000ea20000100a00 */
[----:B------:R-:W-:Y:S01]  /*14270*/  ULDC UR4, c[0x0][0x2d0] ;  /* 0x0000b40000047ab9 */ /* 0x000fe20000000800 */
[----:B------:R-:W-:Y:S02]  /*14280*/  MOV R228, UR22 ;  /* 0x0000001600e47c02 */ /* 0x000fe40008000f00 */
[----:B------:R-:W-:Y:S01]  /*14290*/  MOV R0, 0x7054 ;  /* 0x0000705400007802 */ /* 0x000fe20000000f00 */
[----:B------:R-:W3:Y:S01]  /*142a0*/  LDL.LU R2, [R1+0x14] ;  /* 0x0000140001027983 */ /* 0x000ee20000300800 */
[----:B------:R-:W-:Y:S01]  /*142b0*/  MOV R132, R134 ;  /* 0x0000008600847202 */ /* 0x000fe20000000f00 */
[----:B------:R-:W-:Y:S01]  /*142c0*/  IMAD.MOV.U32 R137, RZ, RZ, R133 ;  /* 0x000000ffff897224 */ /* 0x000fe200078e0085 */
[----:B------:R-:W-:Y:S01]  /*142d0*/  MOV R138, R136 ;  /* 0x00000088008a7202 */ /* 0x000fe20000000f00 */
[----:B------:R-:W4:Y:S01]  /*142e0*/  LDL.LU R4, [R1+0x30] ;  /* 0x0000300001047983 */ /* 0x000f220000300800 */
[----:B------:R-:W-:Y:S01]  /*142f0*/  ULDC UR11, c[0x0][0x2d0] ;  /* 0x0000b400000b7ab9 */ /* 0x000fe20000000800 */
[----:B------:R-:W-:-:S02]  /*14300*/  ULDC.64 UR6, c[0x0][0x248] ;  /* 0x0000920000067ab9 */ /* 0x000fc40000000a00 */
[----:B------:R-:W5:Y:S01]  /*14310*/  LDL.LU R3, [R1+0x34] ;  /* 0x0000340001037983 */ /* 0x000f620000300800 */
[----:B------:R-:W-:Y:S02]  /*14320*/  PRMT R228, R228, R0, UR22 ;  /* 0x00000016e4e47e16 */ /* 0x000fe40008000000 */
[----:B--2---:R-:W-:Y:S01]  /*14330*/  ISETP.GE.AND P3, PT, R6, UR4, PT ;  /* 0x0000000406007c0c */ /* 0x004fe2000bf66270 */
[----:B------:R-:W-:Y:S01]  /*14340*/  ULDC UR4, c[0x0][0x2ec] ;  /* 0x0000bb0000047ab9 */ /* 0x000fe20000000800 */
[C---:B---3--:R-:W-:Y:S02]  /*14350*/  VIADD R244, R2.reuse, 0x4 ;  /* 0x0000000402f47836 */ /* 0x048fe40000000000 */
[----:B------:R-:W-:-:S04]  /*14360*/  IMAD.WIDE.U32 R246, R2, -0x326172a9, RZ ;  /* 0xcd9e8d5702f67825 */ /* 0x000fc800078e00ff */
[----:B------:R-:W-:Y:S01]  /*14370*/  IMAD.WIDE.U32 R244, R244, -0x326172a9, RZ ;  /* 0xcd9e8d57f4f47825 */ /* 0x000fe200078e00ff */
[----:B----4-:R-:W-:-:S04]  /*14380*/  LOP3.LUT R240, R247, R4, RZ, 0x3c, !PT ;  /* 0x00000004f7f07212 */ /* 0x010fc800078e3cff */
[----:B------:R-:W1:Y:S01]  /*14390*/  @!P3 LDC.64 R6, c[0x0][0x220] ;  /* 0x00008800ff06bb82 */ /* 0x000e620000000a00 */
[----:B------:R-:W-:Y:S01]  /*143a0*/  IMAD.MOV.U32 R2, RZ, RZ, R135 ;  /* 0x000000ffff027224 */ /* 0x000fe200078e0087 */
[----:B------:R-:W-:Y:S01]  /*143b0*/  LOP3.LUT R238, R245, R4, RZ, 0x3c, !PT ;  /* 0x00000004f5ee7212 */ /* 0x000fe200078e3cff */
[----:B-----5:R-:W-:-:S05]  /*143c0*/  IMAD.WIDE.U32 R230, R3, -0x2daee0ad, RZ ;  /* 0xd2511f5303e67825 */ /* 0x020fca00078e00ff */
[----:B------:R-:W2:Y:S01]  /*143d0*/  @!P3 LDC.64 R250, c[0x0][0x220] ;  /* 0x00008800fffabb82 */ /* 0x000ea20000000a00 */
[----:B-1----:R1:W-:Y:S04]  /*143e0*/  @!P3 STL.64 [R1], R6 ;  /* 0x000000060100b387 */ /* 0x0023e80000100a00 */
[----:B-1----:R-:W3:Y:S04]  /*143f0*/  LDL.LU.64 R6, [R1+0x38] ;  /* 0x0000380001067983 */ /* 0x002ee80000300a00 */
[----:B------:R-:W4:Y:S01]  /*14400*/  LDL.LU.64 R4, [R1+0x40] ;  /* 0x0000400001047983 */ /* 0x000f220000300a00 */
[----:B------:R-:W-:-:S04]  /*14410*/  IMAD.WIDE.U32 R240, R240, -0x2daee0ad, RZ ;  /* 0xd2511f53f0f07825 */ /* 0x000fc800078e00ff */
[----:B------:R-:W-:-:S04]  /*14420*/  IMAD.WIDE.U32 R238, R238, -0x2daee0ad, RZ ;  /* 0xd2511f53eeee7825 */ /* 0x000fc800078e00ff */
[----:B---3--:R-:W-:Y:S01]  /*14430*/  IMAD.MOV.U32 R249, RZ, RZ, R7 ;  /* 0x000000fffff97224 */ /* 0x008fe200078e0007 */
[----:B----4-:R-:W-:Y:S01]  /*14440*/  MOV R248, R4 ;  /* 0x0000000400f87202 */ /* 0x010fe20000000f00 */
[----:B--2---:R-:W-:Y:S06]  /*14450*/  BRA `(.L_x_1286) ;  /* 0x0000000000c47947 */ /* 0x004fec0003800000 */
.L_x_1288:
        /* <DEDUP_REMOVED lines=17> */
[C---:B-1----:R-:W-:Y:S02]  /*14570*/  @!P3 LEA R182, P6, R3.reuse, R182, 0x1 ;  /* 0x000000b603b6b211 */ /* 0x042fe400078c08ff */
        /* <DEDUP_REMOVED lines=31> */
.L_x_1286:
[----:B--2---:R-:W2:Y:S01]  /*14770*/  LDL R0, [R1+0x10] ;  /* 0x0000100001007983 */ /* 0x004ea20000100800 */
[----:B------:R-:W-:Y:S04]  /*14780*/  DEPBAR.LE SB0, 0x0 ;  /* 0x000080000000791a */ /* 0x000fe80000000000 */
[----:B------:R-:W3:Y:S01]  /*14790*/  LDL R10, [R1] ;  /* 0x00000000010a7983 */ /* 0x000ee20000100800 */
[----:B------:R-:W-:Y:S01]  /*147a0*/  USHF.R.S32.HI UR9, URZ, 0x1f, UR17 ;  /* 0x0000001f3f097899 */ /* 0x000fe20008011411 */
[----:B------:R-:W-:Y:S01]  /*147b0*/  IMAD.U32 R4, RZ, RZ, UR17 ;  /* 0x00000011ff047e24 */ /* 0x000fe2000f8e00ff */
[----:B------:R-:W-:Y:S01]  /*147c0*/  UIMAD UR8, UR12, UR17, URZ ;  /* 0x000000110c0872a4 */ /* 0x000fe2000f8e023f */
[----:B------:R-:W4:Y:S02]  /*147d0*/  LDL R14, [R1+0x4] ;  /* 0x00000400010e7983 */ /* 0x000f240000100800 */
[----:B------:R-:W-:Y:S01]  /*147e0*/  IMAD.WIDE.U32 R4, R4, UR13, R248 ;  /* 0x0000000d04047c25 */ /* 0x000fe2000f8e00f8 */
[----:B------:R-:W-:Y:S01]  /*147f0*/  UIMAD UR8, UR9, UR13, UR8 ;  /* 0x0000000d090872a4 */ /* 0x000fe2000f8e0208 */
[----:B------:R-:W-:Y:S05]  /*14800*/  BAR.SYNC.DEFER_BLOCKING 0x0 ;  /* 0x0000000000007b1d */ /* 0x000fea0000010000 */
[----:B------:R-:W-:Y:S01]  /*14810*/  VIADD R3, R5, UR8 ;  /* 0x0000000805037c36 */ /* 0x000fe20008000000 */
[----:B------:R-:W-:Y:S01]  /*14820*/  @P3 STS.128 [R227+0xa000], RZ ;  /* 0x00a000ffe3003388 */ /* 0x000fe20000000c00 */
[----:B------:R-:W1:Y:S02]  /*14830*/  S2R R133, SR_TID.X ;  /* 0x0000000000857919 */ /* 0x000e640000002100 */
[----:B-1----:R-:W-:Y:S05]  /*14840*/  IMAD.SHL.U32 R133, R133, 0x2, RZ ;  /* 0x0000000285857824 */ /* 0x002fea00078e00ff */
[----:B------:R-:W-:Y:S02]  /*14850*/  LOP3.LUT R133, R133, 0x6, RZ, 0xc0, !PT ;  /* 0x0000000685857812 */ /* 0x000fe400078ec0ff */
[----:B--2---:R-:W-:Y:S02]  /*14860*/  ISETP.GE.AND P2, PT, R0, UR11, PT ;  /* 0x0000000b00007c0c */ /* 0x004fe4000bf46270 */
[C---:B------:R-:W-:Y:S02]  /*14870*/  IADD3 R0, P0, R4.reuse, UR19, RZ ;  /* 0x0000001304007c10 */ /* 0x040fe4000ff1e0ff */
[----:B---3--:R-:W-:Y:S02]  /*14880*/  @!P3 LEA R12, P5, R4, R10, 0x1 ;  /* 0x0000000a040cb211 */ /* 0x008fe400078a08ff */
[----:B------:R-:W-:Y:S02]  /*14890*/  @!P3 LEA R10, P4, R0, R250, 0x1 ;  /* 0x000000fa000ab211 */ /* 0x000fe400078808ff */
[----:B----4-:R-:W-:Y:S02]  /*148a0*/  @!P3 LEA.HI.X R13, R4, R14, R3, 0x1, P5 ;  /* 0x0000000e040db211 */ /* 0x010fe400028f0c03 */
[----:B------:R-:W-:Y:S03]  /*148b0*/  IADD3.X R5, R3, UR18, RZ, P0, !PT ;  /* 0x0000001203057c10 */ /* 0x000fe600087fe4ff */
[----:B------:R-:W1:Y:S01]  /*148c0*/  @!P2 LDC.64 R8, c[0x0][0x220] ;  /* 0x00008800ff08ab82 */ /* 0x000e620000000a00 */
[----:B------:R-:W-:Y:S01]  /*148d0*/  @!PT LDS RZ, [RZ] ;  /* 0x00000000fffff984 */ /* 0x000fe20000000800 */
[----:B------:R-:W-:Y:S01]  /*148e0*/  @!PT LDS RZ, [RZ] ;  /* 0x00000000fffff984 */ /* 0x000fe20000000800 */
[----:B------:R-:W-:Y:S01]  /*148f0*/  @!PT LDS RZ, [RZ] ;  /* 0x00000000fffff984 */ /* 0x000fe20000000800 */
[----:B------:R-:W-:Y:S01]  /*14900*/  @!P3 LDGSTS.E.BYPASS.LTC128B.128 [R227+0xa000], desc[UR20][R12.64] ;  /* 0x0a0000000ce3bfae */ /* 0x000fe2000b901d54 */
[----:B------:R-:W-:Y:S02]  /*14910*/  @!P3 LEA.HI.X R11, R0, R251, R5, 0x1, P4 ;  /* 0x000000fb000bb211 */ /* 0x000fe400020f0c05 */
[----:B------:R-:W-:Y:S01]  /*14920*/  ISETP.LT.AND P4, PT, RZ, UR17, PT ;  /* 0x00000011ff007c0c */ /* 0x000fe2000bf81270 */
[----:B------:R-:W-:Y:S03]  /*14930*/  @P2 STS.128 [R227+0xb000], RZ ;  /* 0x00b000ffe3002388 */ /* 0x000fe60000000c00 */
[----:B------:R-:W2:Y:S01]  /*14940*/  @!P2 LDC.64 R6, c[0x0][0x220] ;  /* 0x00008800ff06ab82 */ /* 0x000ea20000000a00 */
[C---:B-1----:R-:W-:Y:S04]  /*14950*/  @!P2 LEA R8, P1, R4.reuse, R8, 0x1 ;  /* 0x000000080408a211 */ /* 0x042fe800078208ff */
[----:B------:R-:W-:Y:S02]  /*14960*/  @!P2 LEA.HI.X R9, R4, R9, R3, 0x1, P1 ;  /* 0x000000090409a211 */ /* 0x000fe400008f0c03 */
[C---:B--2---:R-:W-:Y:S03]  /*14970*/  @!P2 LEA R6, P0, R0.reuse, R6, 0x1 ;  /* 0x000000060006a211 */ /* 0x044fe600078008ff */
[----:B------:R-:W-:Y:S01]  /*14980*/  @!PT LDS RZ, [RZ] ;  /* 0x00000000fffff984 */ /* 0x000fe20000000800 */
[----:B------:R-:W-:Y:S01]  /*14990*/  @!PT LDS RZ, [RZ] ;  /* 0x00000000fffff984 */ /* 0x000fe20000000800 */
[----:B------:R-:W-:Y:S01]  /*149a0*/  @!PT LDS RZ, [RZ] ;  /* 0x00000000fffff984 */ /* 0x000fe20000000800 */
[----:B------:R-:W-:Y:S01]  /*149b0*/  @!P2 LDGSTS.E.BYPASS.LTC128B.128 [R227+0xb000], desc[UR20][R8.64+0x80] ;  /* 0x0b00008008e3afae */ /* 0x000fe2000b901d54 */
[----:B------:R-:W-:Y:S03]  /*149c0*/  @!P2 LEA.HI.X R7, R0, R7, R5, 0x1, P0 ;  /* 0x000000070007a211 */ /* 0x000fe600000f0c05 */
[----:B------:R-:W-:Y:S01]  /*149d0*/  @P3 STS.128 [R227+0xa800], RZ ;  /* 0x00a800ffe3003388 */ /* 0x000fe20000000c00 */
[----:B------:R-:W-:Y:S03]  /*149e0*/  IMAD.U32 R0, RZ, RZ, UR17 ;  /* 0x00000011ff007e24 */ /* 0x000fe6000f8e00ff */
[----:B------:R-:W-:Y:S01]  /*149f0*/  @!PT LDS RZ, [RZ] ;  /* 0x00000000fffff984 */ /* 0x000fe20000000800 */
[----:B------:R-:W-:Y:S01]  /*14a00*/  @!PT LDS RZ, [RZ] ;  /* 0x00000000fffff984 */ /* 0x000fe20000000800 */
[----:B------:R-:W-:Y:S01]  /*14a10*/  @!PT LDS RZ, [RZ] ;  /* 0x00000000fffff984 */ /* 0x000fe20000000800 */
[----:B------:R-:W-:Y:S01]  /*14a20*/  @!P3 LDGSTS.E.BYPASS.LTC128B.128 [R227+0xa800], desc[UR20][R10.64] ;  /* 0x0a8000000ae3bfae */ /* 0x000fe2000b901d54 */
[----:B------:R-:W-:Y:S03]  /*14a30*/  IMAD R0, R0, 0x20, R133 ;  /* 0x0000002000007824 */ /* 0x000fe600078e0285 */
[----:B------:R-:W-:Y:S01]  /*14a40*/  @P2 STS.128 [R227+0xb800], RZ ;  /* 0x00b800ffe3002388 */ /* 0x000fe20000000c00 */
[C---:B------:R-:W-:Y:S02]  /*14a50*/  VIADD R139, R0.reuse, 0x9 ;  /* 0x00000009008b7836 */ /* 0x040fe40000000000 */
[C---:B------:R-:W-:Y:S01]  /*14a60*/  VIADD R136, R0.reuse, 0x10 ;  /* 0x0000001000887836 */ /* 0x040fe20000000000 */
[----:B------:R-:W-:Y:S01]  /*14a70*/  @!PT LDS RZ, [RZ] ;  /* 0x00000000fffff984 */ /* 0x000fe20000000800 */
[----:B------:R-:W-:Y:S01]  /*14a80*/  @!PT LDS RZ, [RZ] ;  /* 0x00000000fffff984 */ /* 0x000fe20000000800 */
[----:B------:R-:W-:Y:S01]  /*14a90*/  @!PT LDS RZ, [RZ] ;  /* 0x00000000fffff984 */ /* 0x000fe20000000800 */
[----:B------:R1:W-:Y:S01]  /*14aa0*/  @!P2 LDGSTS.E.BYPASS.LTC128B.128 [R227+0xb800], desc[UR20][R6.64+0x80] ;  /* 0x0b80008006e3afae */ /* 0x0003e2000b901d54 */
[C---:B------:R-:W-:Y:S01]  /*14ab0*/  VIADD R135, R0.reuse, 0x11 ;  /* 0x0000001100877836 */ /* 0x040fe20000000000 */
[----:B------:R-:W-:Y:S01]  /*14ac0*/  I2FP.F32.S32 R139, R139 ;  /* 0x0000008b008b7245 */ /* 0x000fe20000201400 */
[C---:B------:R-:W-:Y:S01]  /*14ad0*/  VIADD R134, R0.reuse, 0x18 ;  /* 0x0000001800867836 */ /* 0x040fe20000000000 */
[----:B------:R-:W-:Y:S01]  /*14ae0*/  LDSM.16.M88.4 R32, [R214] ;  /* 0x00000000d620783b */ /* 0x000fe20000000200 */
[----:B------:R-:W-:Y:S02]  /*14af0*/  I2FP.F32.S32 R136, R136 ;  /* 0x0000008800887245 */ /* 0x000fe40000201400 */
[----:B------:R-:W-:Y:S01]  /*14b00*/  I2FP.F32.S32 R135, R135 ;  /* 0x0000008700877245 */ /* 0x000fe20000201400 */
[----:B------:R-:W1:Y:S01]  /*14b10*/  LDSM.16.M88.4 R16, [R212+0x8000] ;  /* 0x00800000d410783b */ /* 0x000e620000000200 */
[----:B------:R-:W-:Y:S03]  /*14b20*/  I2FP.F32.S32 R134, R134 ;  /* 0x0000008600867245 */ /* 0x000fe60000201400 */
        /* <DEDUP_REMOVED lines=11> */
[----:B------:R-:W1:Y:S01]  /*14be0*/  LDSM.16.M88.4 R204, [R220+0x8800] ;  /* 0x00880000dccc783b */ /* 0x000e620000000200 */
        /* <DEDUP_REMOVED lines=8> */
[----:B------:R-:W-:Y:S05]  /*14c70*/  LDSM.16.M88.4 R172, [R221] ;  /* 0x00000000ddac783b */ /* 0x000fea0000000200 */
[-C--:B----4-:R-:W-:Y:S06]  /*14c80*/  HMMA.16816.F32.BF16 R4, R176, R180.reuse, R4 ;  /* 0x000000b4b004723c */ /* 0x090fec0000041804 */
[C---:B-----5:R-:W-:Y:S06]  /*14c90*/  HMMA.16816.F32.BF16 R8, R184.reuse, R180, R8 ;  /* 0x000000b4b808723c */ /* 0x060fec0000041808 */
[-C--:B------:R-:W-:Y:S06]  /*14ca0*/  HMMA.16816.F32.BF16 R12, R184, R182.reuse, R12 ;  /* 0x000000b6b80c723c */ /* 0x080fec000004180c */
[C---:B------:R-:W-:Y:S01]  /*14cb0*/  HMMA.16816.F32.BF16 R16, R176.reuse, R182, R16 ;  /* 0x000000b6b010723c */ /* 0x040fe20000041810 */
[----:B------:R-:W2:Y:S05]  /*14cc0*/  LDSM.16.M88.4 R180, [R219] ;  /* 0x00000000dbb4783b */ /* 0x000eaa0000000200 */
[-C--:B------:R-:W-:Y:S06]  /*14cd0*/  HMMA.16816.F32.BF16 R20, R176, R188.reuse, R20 ;  /* 0x000000bcb014723c */ /* 0x080fec0000041814 */
[C---:B------:R-:W-:Y:S06]  /*14ce0*/  HMMA.16816.F32.BF16 R24, R184.reuse, R188, R24 ;  /* 0x000000bcb818723c */ /* 0x040fec0000041818 */
[-C--:B------:R-:W-:Y:S01]  /*14cf0*/  HMMA.16816.F32.BF16 R28, R184, R190.reuse, R28 ;  /* 0x000000beb81c723c */ /* 0x080fe2000004181c */
[----:B------:R-:W3:Y:S05]  /*14d00*/  LDSM.16.M88.4 R184, [R219+0x800] ;  /* 0x00080000dbb8783b */ /* 0x000eea0000000200 */
[----:B------:R-:W-:Y:S01]  /*14d10*/  HMMA.16816.F32.BF16 R32, R176, R190, R32 ;  /* 0x000000beb020723c */ /* 0x000fe20000041820 */
[----:B------:R-:W-:Y:S04]  /*14d20*/  LDSM.16.M88.4 R176, [R214+0x4000] ;  /* 0x00400000d6b0783b */ /* 0x000fe80000000200 */
[----:B------:R-:W4:Y:S01]  /*14d30*/  LDSM.16.M88.4 R188, [R212+0x9000] ;  /* 0x00900000d4bc783b */ /* 0x000f220000000200 */
[-C--:B------:R-:W-:Y:S06]  /*14d40*/  HMMA.16816.F32.BF16 R4, R192, R196.reuse, R4 ;  /* 0x000000c4c004723c */ /* 0x080fec0000041804 */
[C---:B-1----:R-:W-:Y:S06]  /*14d50*/  HMMA.16816.F32.BF16 R8, R200.reuse, R196, R8 ;  /* 0x000000c4c808723c */ /* 0x042fec0000041808 */
[-C--:B------:R-:W-:Y:S06]  /*14d60*/  HMMA.16816.F32.BF16 R12, R200, R198.reuse, R12 ;  /* 0x000000c6c80c723c */ /* 0x080fec000004180c */
[C---:B------:R-:W-:Y:S01]  /*14d70*/  HMMA.16816.F32.BF16 R16, R192.reuse, R198, R16 ;  /* 0x000000c6c010723c */ /* 0x040fe20000041810 */
[----:B------:R-:W1:Y:S05]  /*14d80*/  LDSM.16.M88.4 R196, [R214+0x6000] ;  /* 0x00600000d6c4783b */ /* 0x000e6a0000000200 */
[-C--:B------:R-:W-:Y:S06]  /*14d90*/  HMMA.16816.F32.BF16 R20, R192, R204.reuse, R20 ;  /* 0x000000ccc014723c */ /* 0x080fec0000041814 */
[C---:B------:R-:W-:Y:S06]  /*14da0*/  HMMA.16816.F32.BF16 R24, R200.reuse, R204, R24 ;  /* 0x000000ccc818723c */ /* 0x040fec0000041818 */
[-C--:B------:R-:W-:Y:S01]  /*14db0*/  HMMA.16816.F32.BF16 R28, R200, R206.reuse, R28 ;  /* 0x000000cec81c723c */ /* 0x080fe2000004181c */
[----:B------:R-:W5:Y:S05]  /*14dc0*/  LDSM.16.M88.4 R200, [R212+0x9800] ;  /* 0x00980000d4c8783b */ /* 0x000f6a0000000200 */
[----:B------:R-:W-:Y:S01]  /*14dd0*/  HMMA.16816.F32.BF16 R32, R192, R206, R32 ;  /* 0x000000cec020723c */ /* 0x000fe20000041820 */
[----:B------:R-:W-:Y:S04]  /*14de0*/  LDSM.16.M88.4 R192, [R225] ;  /* 0x00000000e1c0783b */ /* 0x000fe80000000200 */
[----:B------:R-:W-:Y:S01]  /*14df0*/  LDSM.16.M88.4 R204, [R216+0x6000] ;  /* 0x00600000d8cc783b */ /* 0x000fe20000000200 */
[-C--:B--2---:R-:W-:Y:S06]  /*14e00*/  HMMA.16816.F32.BF16 R4, R172, R180.reuse, R4 ;  /* 0x000000b4ac04723c */ /* 0x084fec0000041804 */
[C---:B------:R-:W-:Y:S06]  /*14e10*/  HMMA.16816.F32.BF16 R8, R208.reuse, R180, R8 ;  /* 0x000000b4d008723c */ /* 0x040fec0000041808 */
[-C--:B------:R-:W-:Y:S06]  /*14e20*/  HMMA.16816.F32.BF16 R12, R208, R182.reuse, R12 ;  /* 0x000000b6d00c723c */ /* 0x080fec000004180c */
[C---:B------:R-:W-:Y:S01]  /*14e30*/  HMMA.16816.F32.BF16 R16, R172.reuse, R182, R16 ;  /* 0x000000b6ac10723c */ /* 0x040fe20000041810 */
[----:B------:R-:W2:Y:S05]  /*14e40*/  LDSM.16.M88.4 R180, [R216+0x4000] ;  /* 0x00400000d8b4783b */ /* 0x000eaa0000000200 */
[-C--:B---3--:R-:W-:Y:S06]  /*14e50*/  HMMA.16816.F32.BF16 R20, R172, R184.reuse, R20 ;  /* 0x000000b8ac14723c */ /* 0x088fec0000041814 */
[C---:B------:R-:W-:Y:S06]  /*14e60*/  HMMA.16816.F32.BF16 R24, R208.reuse, R184, R24 ;  /* 0x000000b8d018723c */ /* 0x040fec0000041818 */
[-C--:B------:R-:W-:Y:S01]  /*14e70*/  HMMA.16816.F32.BF16 R28, R208, R186.reuse, R28 ;  /* 0x000000bad01c723c */ /* 0x080fe2000004181c */
[----:B------:R-:W3:Y:S05]  /*14e80*/  LDSM.16.M88.4 R208, [R224] ;  /* 0x00000000e0d0783b */ /* 0x000eea0000000200 */
[----:B------:R-:W-:Y:S01]  /*14e90*/  HMMA.16816.F32.BF16 R32, R172, R186, R32 ;  /* 0x000000baac20723c */ /* 0x000fe20000041820 */
[----:B------:R-:W-:Y:S04]  /*14ea0*/  LDSM.16.M88.4 R172, [R222+0x4000] ;  /* 0x00400000deac783b */ /* 0x000fe80000000200 */
[----:B------:R-:W3:Y:S01]  /*14eb0*/  LDSM.16.M88.4 R184, [R220+0x9000] ;  /* 0x00900000dcb8783b */ /* 0x000ee20000000200 */
[-C--:B----4-:R-:W-:Y:S06]  /*14ec0*/  HMMA.16816.F32.BF16 R4, R176, R188.reuse, R4 ;  /* 0x000000bcb004723c */ /* 0x090fec0000041804 */
[C---:B-1----:R-:W-:Y:S06]  /*14ed0*/  HMMA.16816.F32.BF16 R8, R196.reuse, R188, R8 ;  /* 0x000000bcc408723c */ /* 0x042fec0000041808 */
[-C--:B------:R-:W-:Y:S06]  /*14ee0*/  HMMA.16816.F32.BF16 R12, R196, R190.reuse, R12 ;  /* 0x000000bec40c723c */ /* 0x080fec000004180c */
[C---:B------:R-:W-:Y:S01]  /*14ef0*/  HMMA.16816.F32.BF16 R16, R176.reuse, R190, R16 ;  /* 0x000000beb010723c */ /* 0x040fe20000041810 */
[----:B------:R-:W1:Y:S05]  /*14f00*/  LDSM.16.M88.4 R188, [R222+0x6000] ;  /* 0x00600000debc783b */ /* 0x000e6a0000000200 */
[-C--:B-----5:R-:W-:Y:S06]  /*14f10*/  HMMA.16816.F32.BF16 R20, R176, R200.reuse, R20 ;  /* 0x000000c8b014723c */ /* 0x0a0fec0000041814 */
[C---:B------:R-:W-:Y:S06]  /*14f20*/  HMMA.16816.F32.BF16 R24, R196.reuse, R200, R24 ;  /* 0x000000c8c418723c */ /* 0x040fec0000041818 */
[-C--:B------:R-:W-:Y:S01]  /*14f30*/  HMMA.16816.F32.BF16 R28, R196, R202.reuse, R28 ;  /* 0x000000cac41c723c */ /* 0x080fe2000004181c */
[----:B------:R-:W-:Y:S05]  /*14f40*/  LDSM.16.M88.4 R196, [R219+0x1000] ;  /* 0x00100000dbc4783b */ /* 0x000fea0000000200 */
[----:B------:R-:W-:Y:S01]  /*14f50*/  HMMA.16816.F32.BF16 R32, R176, R202, R32 ;  /* 0x000000cab020723c */ /* 0x000fe20000041820 */
[----:B------:R-:W4:Y:S04]  /*14f60*/  LDSM.16.M88.4 R176, [R220+0x9800] ;  /* 0x00980000dcb0783b */ /* 0x000f280000000200 */
        /* <DEDUP_REMOVED lines=8> */
[-C--:B------:R-:W-:Y:S06]  /*14ff0*/  HMMA.16816.F32.BF16 R28, R204, R210.reuse, R28 ;  /* 0x000000d2cc1c723c */ /* 0x080fec000004181c */
[----:B------:R-:W-:Y:S01]  /*15000*/  HMMA.16816.F32.BF16 R32, R180, R210, R32 ;  /* 0x000000d2b420723c */ /* 0x000fe20000041820 */
[----:B------:R-:W3:Y:S01]  /*15010*/  LDSM.16.M88.4 R180, [R219+0x1800] ;  /* 0x00180000dbb4783b */ /* 0x000ee20000000200 */
[----:B------:R-:W-:Y:S04]  /*15020*/  DEPBAR.LE SB0, 0x0 ;  /* 0x000080000000791a */ /* 0x000fe80000000000 */
[-C--:B------:R-:W-:Y:S01]  /*15030*/  HMMA.16816.F32.BF16 R4, R172, R184.reuse, R4 ;  /* 0x000000b8ac04723c */ /* 0x080fe20000041804 */
[----:B------:R-:W-:Y:S05]  /*15040*/  BAR.SYNC.DEFER_BLOCKING 0x0 ;  /* 0x0000000000007b1d */ /* 0x000fea0000010000 */
[C---:B-1----:R-:W-:Y:S06]  /*15050*/  HMMA.16816.F32.BF16 R8, R188.reuse, R184, R8 ;  /* 0x000000b8bc08723c */ /* 0x042fec0000041808 */
[-C--:B------:R-:W-:Y:S06]  /*15060*/  HMMA.16816.F32.BF16 R12, R188, R186.reuse, R12 ;  /* 0x000000babc0c723c */ /* 0x080fec000004180c */
[C---:B------:R-:W-:Y:S06]  /*15070*/  HMMA.16816.F32.BF16 R16, R172.reuse, R186, R16 ;  /* 0x000000baac10723c */ /* 0x040fec0000041810 */
[-C--:B----4-:R-:W-:Y:S06]  /*15080*/  HMMA.16816.F32.BF16 R20, R172, R176.reuse, R20 ;  /* 0x000000b0ac14723c */ /* 0x090fec0000041814 */
[C---:B------:R-:W-:Y:S06]  /*15090*/  HMMA.16816.F32.BF16 R24, R188.reuse, R176, R24 ;  /* 0x000000b0bc18723c */ /* 0x040fec0000041818 */
[-C--:B------:R-:W-:Y:S06]  /*150a0*/  HMMA.16816.F32.BF16 R28, R188, R178.reuse, R28 ;  /* 0x000000b2bc1c723c */ /* 0x080fec000004181c */
[----:B------:R-:W-:Y:S06]  /*150b0*/  HMMA.16816.F32.BF16 R32, R172, R178, R32 ;  /* 0x000000b2ac20723c */ /* 0x000fec0000041820 */
[-C--:B--2---:R-:W-:Y:S05]  /*150c0*/  HMMA.16816.F32.BF16 R4, R192, R196.reuse, R4 ;  /* 0x000000c4c004723c */ /* 0x084fea0000041804 */
[C---:B------:R-:W-:Y:S01]  /*150d0*/  VIADD R173, R0.reuse, 0x1 ;  /* 0x0000000100ad7836 */ /* 0x040fe20000000000 */
[C---:B------:R-:W-:Y:S05]  /*150e0*/  HMMA.16816.F32.BF16 R8, R200.reuse, R196, R8 ;  /* 0x000000c4c808723c */ /* 0x040fea0000041808 */
[----:B------:R-:W-:Y:S01]  /*150f0*/  I2FP.F32.S32 R174, R0 ;  /* 0x0000000000ae7245 */ /* 0x000fe20000201400 */
[-C--:B------:R-:W-:Y:S05]  /*15100*/  HMMA.16816.F32.BF16 R12, R200, R198.reuse, R12 ;  /* 0x000000c6c80c723c */ /* 0x080fea000004180c */
[----:B------:R-:W-:Y:S01]  /*15110*/  I2FP.F32.S32 R173, R173 ;  /* 0x000000ad00ad7245 */ /* 0x000fe20000201400 */
[C---:B------:R-:W-:Y:S05]  /*15120*/  HMMA.16816.F32.BF16 R16, R192.reuse, R198, R16 ;  /* 0x000000c6c010723c */ /* 0x040fea0000041810 */
[----:B------:R-:W-:Y:S01]  /*15130*/  VIADD R172, R0, 0x8 ;  /* 0x0000000800ac7836 */ /* 0x000fe20000000000 */
[-C--:B---3--:R-:W-:Y:S05]  /*15140*/  HMMA.16816.F32.BF16 R20, R192, R180.reuse, R20 ;  /* 0x000000b4c014723c */ /* 0x088fea0000041814 */
[----:B------:R-:W-:Y:S01]  /*15150*/  I2FP.F32.S32 R172, R172 ;  /* 0x000000ac00ac7245 */ /* 0x000fe20000201400 */
[C---:B------:R-:W-:Y:S05]  /*15160*/  HMMA.16816.F32.BF16 R24, R200.reuse, R180, R24 ;  /* 0x000000b4c818723c */ /* 0x040fea0000041818 */
[C---:B------:R-:W-:Y:S01]  /*15170*/  FFMA.FTZ R4, R174.reuse, UR5, R4 ;  /* 0x00000005ae047c23 */ /* 0x040fe20008010004 */
[-C--:B------:R-:W-:Y:S05]  /*15180*/  HMMA.16816.F32.BF16 R28, R200, R182.reuse, R28 ;  /* 0x000000b6c81c723c */ /* 0x080fea000004181c */
[----:B------:R-:W-:Y:S01]  /*15190*/  FFMA.FTZ R6, R174, UR5, R6 ;  /* 0x00000005ae067c23 */ /* 0x000fe20008010006 */
[----:B------:R-:W-:Y:S05]  /*151a0*/  HMMA.16816.F32.BF16 R32, R192, R182, R32 ;  /* 0x000000b6c020723c */ /* 0x000fea0000041820 */
[----:B------:R-:W-:Y:S01]  /*151b0*/  FMNMX.FTZ R133, R6, R132, !PT ;  /* 0x0000008406857209 */ /* 0x000fe20007810000 */
[C---:B------:R-:W-:Y:S01]  /*151c0*/  FFMA.FTZ R5, R173.reuse, UR5, R5 ;  /* 0x00000005ad057c23 */ /* 0x040fe20008010005 */
[----:B------:R-:W-:Y:S01]  /*151d0*/  VIADD R175, R0, 0x19 ;  /* 0x0000001900af7836 */ /* 0x000fe20000000000 */
[----:B------:R-:W-:Y:S03]  /*151e0*/  FMNMX.FTZ R0, R4, R2, !PT ;  /* 0x0000000204007209 */ /* 0x000fe60007810000 */
[----:B------:R-:W-:Y:S01]  /*151f0*/  FFMA.FTZ R7, R173, UR5, R7 ;  /* 0x00000005ad077c23 */ /* 0x000fe20008010007 */
[----:B------:R-:W-:Y:S01]  /*15200*/  FMNMX.FTZ R3, R5, R0, !PT ;  /* 0x0000000005037209 */ /* 0x000fe20007810000 */
[C---:B------:R-:W-:Y:S01]  /*15210*/  FFMA.FTZ R16, R172.reuse, UR5, R16 ;  /* 0x00000005ac107c23 */ /* 0x040fe20008010010 */
[----:B------:R-:W-:Y:S01]  /*15220*/  FFMA.FTZ R18, R172, UR5, R18 ;  /* 0x00000005ac127c23 */ /* 0x000fe20008010012 */
[----:B------:R-:W-:Y:S01]  /*15230*/  FFMA.FTZ R17, R139, UR5, R17 ;  /* 0x000000058b117c23 */ /* 0x000fe20008010011 */
[----:B------:R-:W-:Y:S01]  /*15240*/  FMNMX.FTZ R0, R7, R133, !PT ;  /* 0x0000008507007209 */ /* 0x000fe20007810000 */
        /* <DEDUP_REMOVED lines=21> */
[----:B------:R-:W-:Y:S01]  /*153a0*/  FMNMX.FTZ R185, R35, R185, !PT ;  /* 0x000000b923b97209 */ /* 0x000fe20007810000 */
[----:B------:R-:W-:Y:S06]  /*153b0*/  @P4 BRA `(.L_x_1288) ;  /* 0xfffffff000284947 */ /* 0x000fec000383ffff */
.L_x_1287:
[----:B------:R-:W2:Y:S01]  /*153c0*/  SHFL.BFLY PT, R3, R184, 0x2, 0x1f ;  /* 0x0c401f00b8037f89 */ /* 0x000ea200000e0000 */
[C---:B------:R-:W-:Y:S01]  /*153d0*/  FFMA.FTZ R8, R174.reuse, UR5, R8 ;  /* 0x00000005ae087c23 */ /* 0x040fe20008010008 */
[----:B------:R-:W-:Y:S01]  /*153e0*/  FFMA.FTZ R10, R174, UR5, R10 ;  /* 0x00000005ae0a7c23 */ /* 0x000fe2000801000a */
[----:B------:R-:W-:Y:S05]  /*153f0*/  FFMA.FTZ R27, R135, UR5, R27 ;  /* 0x00000005871b7c23 */ /* 0x000fea000801001b */
[----:B------:R-:W3:Y:S01]  /*15400*/  SHFL.BFLY PT, R133, R185, 0x2, 0x1f ;  /* 0x0c401f00b9857f89 */ /* 0x000ee200000e0000 */
[----:B------:R-:W-:Y:S01]  /*15410*/  FFMA.FTZ R11, R173, UR5, R11 ;  /* 0x00000005ad0b7c23 */ /* 0x000fe2000801000b */
[----:B------:R-:W-:Y:S01]  /*15420*/  FFMA.FTZ R25, R135, UR5, R25 ;  /* 0x0000000587197c23 */ /* 0x000fe20008010019 */
[C---:B------:R-:W-:Y:S01]  /*15430*/  FFMA.FTZ R26, R136.reuse, UR5, R26 ;  /* 0x00000005881a7c23 */ /* 0x040fe2000801001a */
[----:B------:R-:W-:Y:S01]  /*15440*/  FFMA.FTZ R24, R136, UR5, R24 ;  /* 0x0000000588187c23 */ /* 0x000fe20008010018 */
[----:B------:R-:W-:Y:S01]  /*15450*/  FMNMX.FTZ R135, R10, R138, !PT ;  /* 0x0000008a0a877209 */ /* 0x000fe20007810000 */
[----:B------:R-:W-:Y:S01]  /*15460*/  FFMA.FTZ R9, R173, UR5, R9 ;  /* 0x00000005ad097c23 */ /* 0x000fe20008010009 */
[----:B------:R-:W-:Y:S01]  /*15470*/  FMNMX.FTZ R136, R8, R137, !PT ;  /* 0x0000008908887209 */ /* 0x000fe20007810000 */
[----:B------:R-:W-:Y:S01]  /*15480*/  FFMA.FTZ R14, R172, UR5, R14 ;  /* 0x00000005ac0e7c23 */ /* 0x000fe2000801000e */
[C---:B------:R-:W-:Y:S01]  /*15490*/  FFMA.FTZ R31, R0.reuse, UR5, R31 ;  /* 0x00000005001f7c23 */ /* 0x040fe2000801001f */
[----:B------:R-:W-:Y:S01]  /*154a0*/  FFMA.FTZ R29, R0, UR5, R29 ;  /* 0x00000005001d7c23 */ /* 0x000fe2000801001d */
[----:B------:R-:W-:Y:S01]  /*154b0*/  FFMA.FTZ R12, R172, UR5, R12 ;  /* 0x00000005ac0c7c23 */ /* 0x000fe2000801000c */
[C---:B------:R-:W-:Y:S01]  /*154c0*/  FFMA.FTZ R28, R134.reuse, UR5, R28 ;  /* 0x00000005861c7c23 */ /* 0x040fe2000801001c */
[----:B------:R-:W-:Y:S01]  /*154d0*/  FMNMX.FTZ R0, R11, R135, !PT ;  /* 0x000000870b007209 */ /* 0x000fe20007810000 */
[----:B------:R-:W-:Y:S01]  /*154e0*/  FFMA.FTZ R30, R134, UR5, R30 ;  /* 0x00000005861e7c23 */ /* 0x000fe2000801001e */
[----:B------:R-:W-:Y:S01]  /*154f0*/  FMNMX.FTZ R134, R9, R136, !PT ;  /* 0x0000008809867209 */ /* 0x000fe20007810000 */
[C---:B------:R-:W-:Y:S01]  /*15500*/  FFMA.FTZ R15, R139.reuse, UR5, R15 ;  /* 0x000000058b0f7c23 */ /* 0x040fe2000801000f */
[----:B------:R-:W-:Y:S01]  /*15510*/  FFMA.FTZ R13, R139, UR5, R13 ;  /* 0x000000058b0d7c23 */ /* 0x000fe2000801000d */
[----:B------:R-:W-:Y:S01]  /*15520*/  UIADD3 UR10, UR29, -0x4498517b, URZ ;  /* 0xbb67ae851d0a7890 */ /* 0x000fe2000fffe03f */
[----:B------:R-:W-:Y:S01]  /*15530*/  FMNMX.FTZ R134, R12, R134, !PT ;  /* 0x000000860c867209 */ /* 0x000fe20007810000 */
[----:B------:R-:W-:Y:S02]  /*15540*/  UIADD3 UR8, UR28, -0x61c88647, URZ ;  /* 0x9e3779b91c087890 */ /* 0x000fe4000fffe03f */
[----:B------:R-:W-:Y:S01]  /*15550*/  UIADD3 UR9, UR28, 0x3c6ef372, URZ ;  /* 0x3c6ef3721c097890 */ /* 0x000fe2000fffe03f */
[----:B------:R-:W-:Y:S02]  /*15560*/  FMNMX.FTZ R136, R13, R134, !PT ;  /* 0x000000860d887209 */ /* 0x000fe40007810000 */
[----:B--2---:R-:W-:Y:S02]  /*15570*/  FMNMX.FTZ R3, R184, R3, !PT ;  /* 0x00000003b8037209 */ /* 0x004fe40007810000 */
[----:B---3--:R-:W-:Y:S02]  /*15580*/  FMNMX.FTZ R133, R185, R133, !PT ;  /* 0x00000085b9857209 */ /* 0x008fe40007810000 */
[----:B------:R-:W-:Y:S01]  /*15590*/  LOP3.LUT R139, R239, UR10, R230, 0x96, !PT ;  /* 0x0000000aef8b7c12 */ /* 0x000fe2000f8e96e6 */
[----:B------:R-:W2:Y:S08]  /*155a0*/  SHFL.BFLY PT, R175, R3, 0x1, 0x1f ;  /* 0x0c201f0003af7f89 */ /* 0x000eb000000e0000 */
[----:B------:R-:W3:Y:S01]  /*155b0*/  SHFL.BFLY PT, R174, R133, 0x1, 0x1f ;  /* 0x0c201f0085ae7f89 */ /* 0x000ee200000e0000 */
[----:B-1----:R-:W-:Y:S07]  /*155c0*/  IMAD.WIDE.U32 R180, R139, -0x326172a9, RZ ;  /* 0xcd9e8d578bb47825 */ /* 0x002fee00078e00ff */
[----:B------:R-:W-:Y:S01]  /*155d0*/  LDSM.16.MT88.4 R184, [R215+0xa000] ;  /* 0x00a00000d7b8783b */ /* 0x000fe20000004200 */
[----:B--2---:R-:W-:Y:S02]  /*155e0*/  FMNMX.FTZ R135, R3, R175, !PT ;  /* 0x000000af03877209 */ /* 0x004fe40007810000 */
[----:B------:R-:W-:Y:S02]  /*155f0*/  FMNMX.FTZ R3, R14, R0, !PT ;  /* 0x000000000e037209 */ /* 0x000fe40007810000 */
[----:B---3--:R-:W-:Y:S01]  /*15600*/  FMNMX.FTZ R134, R133, R174, !PT ;  /* 0x000000ae85867209 */ /* 0x008fe20007810000 */
[----:B------:R-:W-:Y:S01]  /*15610*/  FADD.FTZ R0, -R135, R2 ;  /* 0x0000000287007221 */ /* 0x000fe20000010100 */
[----:B------:R-:W-:Y:S01]  /*15620*/  FMNMX.FTZ R3, R15, R3, !PT ;  /* 0x000000030f037209 */ /* 0x000fe20007810000 */
[----:B------:R-:W-:Y:S01]  /*15630*/  FMUL.FTZ R188, R135, UR4 ;  /* 0x0000000487bc7c20 */ /* 0x000fe20008410000 */
[----:B------:R-:W-:Y:S01]  /*15640*/  FMNMX.FTZ R133, R24, R136, !PT ;  /* 0x0000008818857209 */ /* 0x000fe20007810000 */
[----:B------:R-:W-:Y:S01]  /*15650*/  FMUL.FTZ R189, R134, UR4 ;  /* 0x0000000486bd7c20 */ /* 0x000fe20008410000 */
[----:B------:R-:W-:Y:S01]  /*15660*/  FMNMX.FTZ R2, R26, R3, !PT ;  /* 0x000000031a027209 */ /* 0x000fe20007810000 */
[----:B------:R-:W-:Y:S01]  /*15670*/  FMUL.FTZ R3, R0, UR4 ;  /* 0x0000000400037c20 */ /* 0x000fe20008410000 */
[----:B------:R-:W-:Y:S01]  /*15680*/  FADD.FTZ R0, -R134, R132 ;  /* 0x0000008486007221 */ /* 0x000fe20000010100 */
[----:B------:R-:W-:Y:S02]  /*15690*/  FMNMX.FTZ R133, R25, R133, !PT ;  /* 0x0000008519857209 */ /* 0x000fe40007810000 */
[----:B------:R1:W2:Y:S01]  /*156a0*/  MUFU.EX2 R132, R3 ;  /* 0x0000000300847308 */ /* 0x0002a20000000800 */
[----:B------:R-:W-:Y:S02]  /*156b0*/  FSETP.NEU.FTZ.AND P0, PT, R135, -INF , PT ;  /* 0xff8000008700780b */ /* 0x000fe40003f1d000 */
[----:B------:R-:W-:Y:S02]  /*156c0*/  FMNMX.FTZ R133, R28, R133, !PT ;  /* 0x000000851c857209 */ /* 0x000fe40007810000 */
[----:B------:R-:W-:Y:S02]  /*156d0*/  FSEL R188, R188, RZ, P0 ;  /* 0x000000ffbcbc7208 */ /* 0x000fe40000000000 */
[----:B------:R-:W-:Y:S02]  /*156e0*/  FMNMX.FTZ R2, R27, R2, !PT ;  /* 0x000000021b027209 */ /* 0x000fe40007810000 */
[----:B------:R-:W-:Y:S01]  /*156f0*/  MOV R136, UR29 ;  /* 0x0000001d00887c02 */ /* 0x000fe20008000f00 */
[--C-:B------:R-:W-:Y:S01]  /*15700*/  FFMA.FTZ R16, R16, UR4, -R188.reuse ;  /* 0x0000000410107c23 */ /* 0x100fe200080108bc */
[----:B------:R-:W-:Y:S01]  /*15710*/  FMNMX.FTZ R133, R29, R133, !PT ;  /* 0x000000851d857209 */ /* 0x000fe20007810000 */
[--C-:B------:R-:W-:Y:S01]  /*15720*/  FFMA.FTZ R17, R17, UR4, -R188.reuse ;  /* 0x0000000411117c23 */ /* 0x100fe200080108bc */
[----:B------:R-:W-:Y:S01]  /*15730*/  FSETP.NEU.FTZ.AND P0, PT, R134, -INF , PT ;  /* 0xff8000008600780b */ /* 0x000fe20003f1d000 */
[----:B------:R3:W-:Y:S01]  /*15740*/  MUFU.EX2 R242, R16 ;  /* 0x0000001000f27308 */ /* 0x0007e20000000800 */
[--C-:B------:R-:W-:Y:S01]  /*15750*/  FFMA.FTZ R4, R4, UR4, -R188.reuse ;  /* 0x0000000404047c23 */ /* 0x100fe200080108bc */
[----:B------:R-:W4:Y:S01]  /*15760*/  SHFL.BFLY PT, R173, R133, 0x2, 0x1f ;  /* 0x0c401f0085ad7f89 */ /* 0x000f2200000e0000 */
[----:B-1----:R-:W-:Y:S01]  /*15770*/  FMUL.FTZ R3, R0, UR4 ;  /* 0x0000000400037c20 */ /* 0x002fe20008410000 */
[----:B------:R-:W-:Y:S01]  /*15780*/  FMNMX.FTZ R0, R30, R2, !PT ;  /* 0x000000021e007209 */ /* 0x000fe20007810000 */
[----:B------:R-:W-:Y:S01]  /*15790*/  FFMA.FTZ R5, R5, UR4, -R188 ;  /* 0x0000000405057c23 */ /* 0x000fe200080108bc */
[----:B------:R-:W-:Y:S01]  /*157a0*/  LOP3.LUT R2, R231, UR17, R136, 0x96, !PT ;  /* 0x00000011e7027c12 */ /* 0x000fe2000f8e9688 */
[----:B--2---:R-:W-:Y:S01]  /*157b0*/  FMUL.FTZ R36, R132, R36 ;  /* 0x0000002484247220 */ /* 0x004fe20000410000 */
[----:B------:R-:W-:Y:S02]  /*157c0*/  FMNMX.FTZ R0, R31, R0, !PT ;  /* 0x000000001f007209 */ /* 0x000fe40007810000 */
[----:B------:R1:W-:Y:S01]  /*157d0*/  MUFU.EX2 R237, R17 ;  /* 0x0000001100ed7308 */ /* 0x0003e20000000800 */
[----:B------:R-:W-:Y:S01]  /*157e0*/  LOP3.LUT R136, R241, UR10, R230, 0x96, !PT ;  /* 0x0000000af1887c12 */ /* 0x000fe2000f8e96e6 */
[----:B------:R-:W-:Y:S01]  /*157f0*/  IMAD.WIDE.U32 R176, R2, -0x326172a9, RZ ;  /* 0xcd9e8d5702b07825 */ /* 0x000fe200078e00ff */
[----:B------:R-:W-:Y:S01]  /*15800*/  FSEL R189, R189, RZ, P0 ;  /* 0x000000ffbdbd7208 */ /* 0x000fe20000000000 */
[----:B------:R-:W2:Y:S02]  /*15810*/  SHFL.BFLY PT, R2, R0, 0x2, 0x1f ;  /* 0x0c401f0000027f89 */ /* 0x000ea400000e0000 */
[----:B------:R-:W-:Y:S01]  /*15820*/  FMUL.FTZ R37, R132, R37 ;  /* 0x0000002584257220 */ /* 0x000fe20000410000 */
[----:B------:R-:W-:Y:S01]  /*15830*/  IMAD.WIDE.U32 R178, R136, -0x326172a9, RZ ;  /* 0xcd9e8d5788b27825 */ /* 0x000fe200078e00ff */
[C---:B------:R-:W-:Y:S02]  /*15840*/  LOP3.LUT R136, R177.reuse, UR8, R244, 0x96, !PT ;  /* 0x00000008b1887c12 */ /* 0x040fe4000f8e96f4 */
[----:B------:R-:W-:Y:S01]  /*15850*/  MUFU.EX2 R234, R4 ;  /* 0x0000000400ea7308 */ /* 0x000fe20000000800 */
[----:B---3--:R-:W-:Y:S01]  /*15860*/  LOP3.LUT R16, R177, UR8, R246, 0x96, !PT ;  /* 0x00000008b1107c12 */ /* 0x008fe2000f8e96f6 */
[--C-:B------:R-:W-:Y:S01]  /*15870*/  FFMA.FTZ R18, R18, UR4, -R189.reuse ;  /* 0x0000000412127c23 */ /* 0x100fe200080108bd */
[--C-:B------:R-:W-:Y:S01]  /*15880*/  LOP3.LUT R174, R179, UR9, R176.reuse, 0x96, !PT ;  /* 0x00000009b3ae7c12 */ /* 0x100fe2000f8e96b0 */
[--C-:B------:R-:W-:Y:S01]  /*15890*/  FFMA.FTZ R19, R19, UR4, -R189.reuse ;  /* 0x0000000413137c23 */ /* 0x100fe200080108bd */
[----:B------:R-:W-:Y:S01]  /*158a0*/  LOP3.LUT R172, R181, UR9, R176, 0x96, !PT ;  /* 0x00000009b5ac7c12 */ /* 0x000fe2000f8e96b0 */
[--C-:B------:R-:W-:Y:S01]  /*158b0*/  FFMA.FTZ R6, R6, UR4, -R189.reuse ;  /* 0x0000000406067c23 */ /* 0x100fe200080108bd */
[----:B------:R-:W-:Y:S01]  /*158c0*/  FFMA.FTZ R7, R7, UR4, -R189 ;  /* 0x0000000407077c23 */ /* 0x000fe200080108bd */
[----:B------:R-:W-:Y:S02]  /*158d0*/  IMAD.WIDE.U32 R174, R174, -0x2daee0ad, RZ ;  /* 0xd2511f53aeae7825 */ /* 0x000fe400078e00ff */
[----:B------:R3:W-:Y:S01]  /*158e0*/  MUFU.EX2 R236, R18 ;  /* 0x0000001200ec7308 */ /* 0x0007e20000000800 */
[----:B------:R-:W-:Y:S01]  /*158f0*/  UIADD3 UR8, UR28, -0x4ab325aa, URZ ;  /* 0xb54cda561c087890 */ /* 0x000fe2000fffe03f */
[----:B----4-:R-:W-:Y:S01]  /*15900*/  FMNMX.FTZ R133, R133, R173, !PT ;  /* 0x000000ad85857209 */ /* 0x010fe20007810000 */
[----:B-1----:R-:W-:Y:S04]  /*15910*/  IMAD.WIDE.U32 R16, R16, -0x2daee0ad, RZ ;  /* 0xd2511f5310107825 */ /* 0x002fe800078e00ff */
[C---:B------:R-:W-:Y:S01]  /*15920*/  FMUL.FTZ R48, R132.reuse, R48 ;  /* 0x0000003084307220 */ /* 0x040fe20000410000 */
[----:B------:R-:W-:Y:S01]  /*15930*/  UIADD3 UR17, UR17, -0x1, URZ ;  /* 0xffffffff11117890 */ /* 0x000fe2000fffe03f */
[----:B------:R-:W-:Y:S01]  /*15940*/  FMUL.FTZ R49, R132, R49 ;  /* 0x0000003184317220 */ /* 0x000fe20000410000 */
[----:B------:R-:W-:Y:S01]  /*15950*/  IMAD.WIDE.U32 R172, R172, -0x2daee0ad, RZ ;  /* 0xd2511f53acac7825 */ /* 0x000fe200078e00ff */
[----:B------:R-:W-:Y:S01]  /*15960*/  LOP3.LUT R139, R175, UR26, R16, 0x96, !PT ;  /* 0x0000001aaf8b7c12 */ /* 0x000fe2000f8e9610 */
[----:B------:R1:W-:Y:S01]  /*15970*/  MUFU.EX2 R235, R19 ;  /* 0x0000001300eb7308 */ /* 0x0003e20000000800 */
[----:B------:R-:W4:Y:S01]  /*15980*/  SHFL.BFLY PT, R175, R133, 0x1, 0x1f ;  /* 0x0c201f0085af7f89 */ /* 0x000f2200000e0000 */
[----:B--2---:R-:W-:Y:S01]  /*15990*/  FMNMX.FTZ R0, R0, R2, !PT ;  /* 0x0000000200007209 */ /* 0x004fe20007810000 */
[C---:B------:R-:W-:Y:S01]  /*159a0*/  FMUL.FTZ R52, R132.reuse, R52 ;  /* 0x0000003484347220 */ /* 0x040fe20000410000 */
[----:B------:R-:W-:Y:S04]  /*159b0*/  IMAD.WIDE.U32 R196, R139, -0x326172a9, RZ ;  /* 0xcd9e8d578bc47825 */ /* 0x000fe800078e00ff */
[----:B------:R-:W-:Y:S01]  /*159c0*/  FMUL.FTZ R53, R132, R53 ;  /* 0x0000003584357220 */ /* 0x000fe20000410000 */
[----:B------:R-:W2:Y:S01]  /*159d0*/  SHFL.BFLY PT, R2, R0, 0x1, 0x1f ;  /* 0x0c201f0000027f89 */ /* 0x000ea200000e0000 */
[----:B---3--:R-:W-:Y:S01]  /*159e0*/  LOP3.LUT R18, R17, UR30, R240, 0x96, !PT ;  /* 0x0000001e11127c12 */ /* 0x008fe2000f8e96f0 */
[----:B------:R-:W-:Y:S01]  /*159f0*/  IMAD.WIDE.U32 R16, R136, -0x2daee0ad, RZ ;  /* 0xd2511f5388107825 */ /* 0x000fe200078e00ff */
[----:B------:R3:W-:Y:S03]  /*15a00*/  MUFU.EX2 R233, R5 ;  /* 0x0000000500e97308 */ /* 0x0007e60000000800 */
[C---:B------:R-:W-:Y:S01]  /*15a10*/  FMUL.FTZ R64, R132.reuse, R64 ;  /* 0x0000004084407220 */ /* 0x040fe20000410000 */
[C---:B------:R-:W-:Y:S01]  /*15a20*/  FMUL.FTZ R65, R132.reuse, R65 ;  /* 0x0000004184417220 */ /* 0x040fe20000410000 */
[----:B------:R-:W-:Y:S01]  /*15a30*/  LOP3.LUT R136, R173, UR26, R16, 0x96, !PT ;  /* 0x0000001aad887c12 */ /* 0x000fe2000f8e9610 */
[----:B------:R-:W-:Y:S01]  /*15a40*/  FMUL.FTZ R68, R132, R68 ;  /* 0x0000004484447220 */ /* 0x000fe20000410000 */
[----:B------:R-:W-:Y:S01]  /*15a50*/  LOP3.LUT R17, R17, UR30, R238, 0x96, !PT ;  /* 0x0000001e11117c12 */ /* 0x000fe2000f8e96ee */
[----:B-1----:R-:W-:Y:S02]  /*15a60*/  IMAD.WIDE.U32 R18, R18, -0x326172a9, RZ ;  /* 0xcd9e8d5712127825 */ /* 0x002fe400078e00ff */
[----:B------:R-:W-:Y:S02]  /*15a70*/  MUFU.EX2 R232, R6 ;  /* 0x0000000600e87308 */ /* 0x000fe40000000800 */
[----:B------:R-:W-:Y:S01]  /*15a80*/  FMUL.FTZ R69, R132, R69 ;  /* 0x0000004584457220 */ /* 0x000fe20000410000 */
[----:B------:R-:W-:Y:S01]  /*15a90*/  IMAD.WIDE.U32 R200, R136, -0x326172a9, RZ ;  /* 0xcd9e8d5788c87825 */ /* 0x000fe200078e00ff */
[----:B------:R-:W-:Y:S02]  /*15aa0*/  LOP3.LUT R136, R197, UR25, R18, 0x96, !PT ;  /* 0x00000019c5887c12 */ /* 0x000fe4000f8e9612 */
[----:B------:R-:W-:Y:S01]  /*15ab0*/  LOP3.LUT R19, R19, UR27, R178, 0x96, !PT ;  /* 0x0000001b13137c12 */ /* 0x000fe2000f8e96b2 */
[----:B------:R-:W-:Y:S01]  /*15ac0*/  IMAD.WIDE.U32 R16, R17, -0x326172a9, RZ ;  /* 0xcd9e8d5711107825 */ /* 0x000fe200078e00ff */
[----:B----4-:R-:W-:Y:S02]  /*15ad0*/  FMNMX.FTZ R133, R133, R175, !PT ;  /* 0x000000af85857209 */ /* 0x010fe40007810000 */
[----:B------:R1:W-:Y:S01]  /*15ae0*/  MUFU.EX2 R229, R7 ;  /* 0x0000000700e57308 */ /* 0x0003e20000000800 */
[----:B------:R-:W4:Y:S01]  /*15af0*/  LDSM.16.MT88.4 R176, [R213+0xa000] ;  /* 0x00a00000d5b0783b */ /* 0x000f220000004200 */
[----:B------:R-:W-:Y:S01]  /*15b00*/  IMAD.WIDE.U32 R198, R136, -0x2daee0ad, RZ ;  /* 0xd2511f5388c67825 */ /* 0x000fe200078e00ff */
[C---:B------:R-:W-:Y:S03]  /*15b10*/  FSETP.NEU.FTZ.AND P0, PT, R133.reuse, -INF , PT ;  /* 0xff8000008500780b */ /* 0x040fe60003f1d000 */
[----:B------:R-:W-:Y:S01]  /*15b20*/  FMUL.FTZ R190, R133, UR4 ;  /* 0x0000000485be7c20 */ /* 0x000fe20008410000 */
[----:B--2---:R-:W-:Y:S01]  /*15b30*/  FMNMX.FTZ R136, R0, R2, !PT ;  /* 0x0000000200887209 */ /* 0x004fe20007810000 */
[----:B------:R-:W-:Y:S01]  /*15b40*/  IMAD.WIDE.U32 R18, R19, -0x2daee0ad, RZ ;  /* 0xd2511f5313127825 */ /* 0x000fe200078e00ff */
[----:B------:R-:W-:Y:S01]  /*15b50*/  LOP3.LUT R4, R17, UR27, R180, 0x96, !PT ;  /* 0x0000001b11047c12 */ /* 0x000fe2000f8e96b4 */
[----:B------:R-:W2:Y:S01]  /*15b60*/  MUFU.EX2 R3, R3 ;  /* 0x0000000300037308 */ /* 0x000ea20000000800 */
[----:B------:R-:W-:Y:S01]  /*15b70*/  FSEL R190, R190, RZ, P0 ;  /* 0x000000ffbebe7208 */ /* 0x000fe20000000000 */
[C---:B------:R-:W-:Y:S01]  /*15b80*/  FMUL.FTZ R191, R136.reuse, UR4 ;  /* 0x0000000488bf7c20 */ /* 0x040fe20008410000 */
[----:B------:R-:W-:Y:S01]  /*15b90*/  FSETP.NEU.FTZ.AND P0, PT, R136, -INF , PT ;  /* 0xff8000008800780b */ /* 0x000fe20003f1d000 */
[----:B---3--:R-:W-:Y:S01]  /*15ba0*/  IMAD.WIDE.U32 R4, R4, -0x2daee0ad, RZ ;  /* 0xd2511f5304047825 */ /* 0x008fe200078e00ff */
[----:B------:R-:W-:Y:S02]  /*15bb0*/  LOP3.LUT R16, R201, UR25, R16, 0x96, !PT ;  /* 0x00000019c9107c12 */ /* 0x000fe4000f8e9610 */
[----:B------:R-:W-:Y:S01]  /*15bc0*/  FSEL R191, R191, RZ, P0 ;  /* 0x000000ffbfbf7208 */ /* 0x000fe20000000000 */
[----:B------:R-:W-:Y:S01]  /*15bd0*/  FFMA.FTZ R8, R8, UR4, -R190 ;  /* 0x0000000408087c23 */ /* 0x000fe200080108be */
[----:B------:R-:W-:Y:S01]  /*15be0*/  LOP3.LUT R18, R199, UR23, R18, 0x96, !PT ;  /* 0x00000017c7127c12 */ /* 0x000fe2000f8e9612 */
[----:B------:R-:W-:Y:S01]  /*15bf0*/  FFMA.FTZ R9, R9, UR4, -R190 ;  /* 0x0000000409097c23 */ /* 0x000fe200080108be */
[----:B------:R-:W-:Y:S04]  /*15c00*/  IMAD.WIDE.U32 R202, R16, -0x2daee0ad, RZ ;  /* 0xd2511f5310ca7825 */ /* 0x000fe800078e00ff */
[--C-:B------:R-:W-:Y:S01]  /*15c10*/  FFMA.FTZ R10, R10, UR4, -R191.reuse ;  /* 0x000000040a0a7c23 */ /* 0x100fe200080108bf */
[----:B------:R3:W-:Y:S01]  /*15c20*/  MUFU.EX2 R207, R8 ;  /* 0x0000000800cf7308 */ /* 0x0007e20000000800 */
[----:B------:R-:W-:Y:S01]  /*15c30*/  LOP3.LUT R174, R19, UR24, R174, 0x96, !PT ;  /* 0x0000001813ae7c12 */ /* 0x000fe2000f8e96ae */
[----:B-1----:R-:W-:Y:S01]  /*15c40*/  IMAD.WIDE.U32 R6, R18, -0x326172a9, RZ ;  /* 0xcd9e8d5712067825 */ /* 0x002fe200078e00ff */
[----:B------:R-:W-:Y:S02]  /*15c50*/  LOP3.LUT R4, R203, UR23, R4, 0x96, !PT ;  /* 0x00000017cb047c12 */ /* 0x000fe4000f8e9604 */
[----:B------:R-:W-:Y:S01]  /*15c60*/  LOP3.LUT R172, R5, UR24, R172, 0x96, !PT ;  /* 0x0000001805ac7c12 */ /* 0x000fe2000f8e96ac */
[----:B------:R-:W-:Y:S01]  /*15c70*/  IMAD.WIDE.U32 R192, R174, -0x326172a9, RZ ;  /* 0xcd9e8d57aec07825 */ /* 0x000fe200078e00ff */
[----:B------:R-:W-:Y:S03]  /*15c80*/  LOP3.LUT R0, R6, 0xffff, RZ, 0xc0, !PT ;  /* 0x0000ffff06007812 */ /* 0x000fe600078ec0ff */
[----:B------:R1:W-:Y:S01]  /*15c90*/  MUFU.EX2 R205, R10 ;  /* 0x0000000a00cd7308 */ /* 0x0003e20000000800 */
[----:B------:R-:W-:Y:S01]  /*15ca0*/  SHF.R.U32.HI R16, RZ, 0x10, R6 ;  /* 0x00000010ff107819 */ /* 0x000fe20000011606 */
[----:B------:R-:W-:Y:S01]  /*15cb0*/  IMAD.WIDE.U32 R4, R4, -0x326172a9, RZ ;  /* 0xcd9e8d5704047825 */ /* 0x000fe200078e00ff */
[----:B------:R-:W-:Y:S02]  /*15cc0*/  LOP3.LUT R18, R6, 0xff, RZ, 0xc0, !PT ;  /* 0x000000ff06127812 */ /* 0x000fe400078ec0ff */
[----:B------:R-:W-:Y:S01]  /*15cd0*/  SHF.R.U32.HI R0, RZ, 0x8, R0 ;  /* 0x00000008ff007819 */ /* 0x000fe20000011600 */
[----:B------:R-:W-:Y:S01]  /*15ce0*/  IMAD.WIDE.U32 R194, R172, -0x326172a9, RZ ;  /* 0xcd9e8d57acc27825 */ /* 0x000fe200078e00ff */
[----:B------:R-:W-:Y:S03]  /*15cf0*/  SHF.R.U32.HI R17, RZ, 0x18, R6 ;  /* 0x00000018ff117819 */ /* 0x000fe60000011606 */
[----:B------:R5:W-:Y:S01]  /*15d00*/  MUFU.EX2 R206, R9 ;  /* 0x0000000900ce7308 */ /* 0x000be20000000800 */
[----:B------:R-:W-:Y:S01]  /*15d10*/  LOP3.LUT R6, R7, UR8, R192, 0x96, !PT ;  /* 0x0000000807067c12 */ /* 0x000fe2000f8e96c0 */
[--C-:B------:R-:W-:Y:S01]  /*15d20*/  FFMA.FTZ R11, R11, UR4, -R191.reuse ;  /* 0x000000040b0b7c23 */ /* 0x100fe200080108bf */
[----:B---3--:R-:W-:Y:S01]  /*15d30*/  LOP3.LUT R8, R16, 0xff, RZ, 0xc0, !PT ;  /* 0x000000ff10087812 */ /* 0x008fe200078ec0ff */
[----:B------:R-:W-:Y:S01]  /*15d40*/  FFMA.FTZ R12, R12, UR4, -R190 ;  /* 0x000000040c0c7c23 */ /* 0x000fe200080108be */
[----:B------:R-:W-:Y:S01]  /*15d50*/  PRMT R18, R18, 0x5410, R0 ;  /* 0x0000541012127816 */ /* 0x000fe20000000000 */
[----:B------:R-:W-:Y:S01]  /*15d60*/  FFMA.FTZ R13, R13, UR4, -R190 ;  /* 0x000000040d0d7c23 */ /* 0x000fe200080108be */
[----:B------:R-:W-:Y:S01]  /*15d70*/  LOP3.LUT R19, R4, 0xff, RZ, 0xc0, !PT ;  /* 0x000000ff04137812 */ /* 0x000fe200078ec0ff */
[--C-:B------:R-:W-:Y:S01]  /*15d80*/  FFMA.FTZ R14, R14, UR4, -R191.reuse ;  /* 0x000000040e0e7c23 */ /* 0x100fe200080108bf */
[--C-:B-1----:R-:W-:Y:S01]  /*15d90*/  SHF.R.U32.HI R10, RZ, 0x18, R4.reuse ;  /* 0x00000018ff0a7819 */ /* 0x102fe20000011604 */
[----:B------:R-:W-:Y:S01]  /*15da0*/  FFMA.FTZ R15, R15, UR4, -R191 ;  /* 0x000000040f0f7c23 */ /* 0x000fe200080108bf */
[----:B------:R-:W-:Y:S01]  /*15db0*/  LOP3.LUT R2, R4, 0xffff, RZ, 0xc0, !PT ;  /* 0x0000ffff04027812 */ /* 0x000fe200078ec0ff */
[----:B------:R-:W-:Y:S01]  /*15dc0*/  MUFU.EX2 R204, R11 ;  /* 0x0000000b00cc7308 */ /* 0x000fe20000000800 */
[----:B------:R-:W-:Y:S01]  /*15dd0*/  SHF.R.U32.HI R7, RZ, 0x10, R4 ;  /* 0x00000010ff077819 */ /* 0x000fe20000011604 */
[----:B------:R-:W-:Y:S01]  /*15de0*/  FMUL.FTZ R16, R132, R152 ;  /* 0x0000009884107220 */ /* 0x000fe20000410000 */
[----:B------:R-:W-:Y:S01]  /*15df0*/  LOP3.LUT R4, R5, UR8, R194, 0x96, !PT ;  /* 0x0000000805047c12 */ /* 0x000fe2000f8e96c2 */
[C---:B--2---:R-:W-:Y:S01]  /*15e00*/  FMUL.FTZ R38, R3.reuse, R38 ;  /* 0x0000002603267220 */ /* 0x044fe20000410000 */
[----:B------:R-:W-:Y:S01]  /*15e10*/  LOP3.LUT R0, R6, 0xffff, RZ, 0xc0, !PT ;  /* 0x0000ffff06007812 */ /* 0x000fe200078ec0ff */
[C---:B------:R-:W-:Y:S01]  /*15e20*/  FMUL.FTZ R39, R3.reuse, R39 ;  /* 0x0000002703277220 */ /* 0x040fe20000410000 */
[----:B------:R-:W-:Y:S03]  /*15e30*/  SHF.R.U32.HI R5, RZ, 0x10, R6 ;  /* 0x00000010ff057819 */ /* 0x000fe60000011606 */
[----:B------:R-:W-:Y:S01]  /*15e40*/  MUFU.EX2 R203, R12 ;  /* 0x0000000c00cb7308 */ /* 0x000fe20000000800 */
[----:B------:R-:W-:Y:S01]  /*15e50*/  PRMT R17, R8, 0x5410, R17 ;  /* 0x0000541008117816 */ /* 0x000fe20000000011 */
[C---:B------:R-:W-:Y:S01]  /*15e60*/  FMUL.FTZ R50, R3.reuse, R50 ;  /* 0x0000003203327220 */ /* 0x040fe20000410000 */
[----:B-----5:R-:W-:Y:S01]  /*15e70*/  SHF.R.U32.HI R9, RZ, 0x8, R2 ;  /* 0x00000008ff097819 */ /* 0x020fe20000011602 */
[----:B------:R-:W-:Y:S01]  /*15e80*/  FMUL.FTZ R51, R3, R51 ;  /* 0x0000003303337220 */ /* 0x000fe20000410000 */
[----:B------:R-:W-:Y:S01]  /*15e90*/  LOP3.LUT R8, R7, 0xff, RZ, 0xc0, !PT ;  /* 0x000000ff07087812 */ /* 0x000fe200078ec0ff */
[C---:B------:R-:W-:Y:S01]  /*15ea0*/  FMUL.FTZ R54, R3.reuse, R54 ;  /* 0x0000003603367220 */ /* 0x040fe20000410000 */
[----:B------:R-:W-:Y:S03]  /*15eb0*/  LOP3.LUT R7, R6, 0xff, RZ, 0xc0, !PT ;  /* 0x000000ff06077812 */ /* 0x000fe600078ec0ff */
[----:B------:R-:W-:Y:S01]  /*15ec0*/  MUFU.EX2 R201, R13 ;  /* 0x0000000d00c97308 */ /* 0x000fe20000000800 */
[----:B------:R-:W-:Y:S01]  /*15ed0*/  SHF.R.U32.HI R2, RZ, 0x8, R0 ;  /* 0x00000008ff027819 */ /* 0x000fe20000011600 */
[C---:B------:R-:W-:Y:S01]  /*15ee0*/  FMUL.FTZ R55, R3.reuse, R55 ;  /* 0x0000003703377220 */ /* 0x040fe20000410000 */
[----:B------:R-:W-:Y:S01]  /*15ef0*/  SHF.R.U32.HI R6, RZ, 0x18, R6 ;  /* 0x00000018ff067819 */ /* 0x000fe20000011606 */
[----:B------:R-:W-:Y:S01]  /*15f00*/  FMUL.FTZ R66, R3, R66 ;  /* 0x0000004203427220 */ /* 0x000fe20000410000 */
[----:B------:R-:W-:Y:S01]  /*15f10*/  LOP3.LUT R0, R5, 0xff, RZ, 0xc0, !PT ;  /* 0x000000ff05007812 */ /* 0x000fe200078ec0ff */
[----:B------:R-:W-:Y:S01]  /*15f20*/  FMUL.FTZ R67, R3, R67 ;  /* 0x0000004303437220 */ /* 0x000fe20000410000 */
[----:B------:R-:W-:Y:S03]  /*15f30*/  PRMT R10, R8, 0x5410, R10 ;  /* 0x00005410080a7816 */ /* 0x000fe6000000000a */
[----:B------:R-:W-:Y:S01]  /*15f40*/  MUFU.EX2 R199, R14 ;  /* 0x0000000e00c77308 */ /* 0x000fe20000000800 */
[----:B------:R-:W-:Y:S01]  /*15f50*/  PRMT R8, R7, 0x5410, R2 ;  /* 0x0000541007087816 */ /* 0x000fe20000000002 */
[C---:B------:R-:W-:Y:S01]  /*15f60*/  FMUL.FTZ R70, R3.reuse, R70 ;  /* 0x0000004603467220 */ /* 0x040fe20000410000 */
[----:B------:R-:W-:Y:S01]  /*15f70*/  PRMT R7, R0, 0x5410, R6 ;  /* 0x0000541000077816 */ /* 0x000fe20000000006 */
[C---:B------:R-:W-:Y:S01]  /*15f80*/  FMUL.FTZ R71, R3.reuse, R71 ;  /* 0x0000004703477220 */ /* 0x040fe20000410000 */
[----:B------:R-:W-:Y:S01]  /*15f90*/  LOP3.LUT R0, R4, 0xffff, RZ, 0xc0, !PT ;  /* 0x0000ffff04007812 */ /* 0x000fe200078ec0ff */
[----:B------:R-:W-:Y:S01]  /*15fa0*/  FMUL.FTZ R80, R132, R80 ;  /* 0x0000005084507220 */ /* 0x000fe20000410000 */
[--C-:B------:R-:W-:Y:S03]  /*15fb0*/  SHF.R.U32.HI R2, RZ, 0x10, R4.reuse ;  /* 0x00000010ff027819 */ /* 0x100fe60000011604 */
[----:B------:R-:W-:Y:S01]  /*15fc0*/  MUFU.EX2 R197, R15 ;  /* 0x0000000f00c57308 */ /* 0x000fe20000000800 */
[----:B------:R-:W-:Y:S01]  /*15fd0*/  LOP3.LUT R6, R4, 0xff, RZ, 0xc0, !PT ;  /* 0x000000ff04067812 */ /* 0x000fe200078ec0ff */
[C---:B------:R-:W-:Y:S01]  /*15fe0*/  FMUL.FTZ R81, R132.reuse, R81 ;  /* 0x0000005184517220 */ /* 0x040fe20000410000 */
[----:B------:R-:W-:Y:S01]  /*15ff0*/  SHF.R.U32.HI R5, RZ, 0x18, R4 ;  /* 0x00000018ff057819 */ /* 0x000fe20000011604 */
[C---:B------:R-:W-:Y:S01]  /*16000*/  FMUL.FTZ R82, R3.reuse, R82 ;  /* 0x0000005203527220 */ /* 0x040fe20000410000 */
[--C-:B------:R-:W-:Y:S01]  /*16010*/  HSET2.LE.AND R174, R18, R228.reuse, PT ;  /* 0x000000e412ae7233 */ /* 0x100fe20003803000 */
[C---:B------:R-:W-:Y:S01]  /*16020*/  FMUL.FTZ R18, R3.reuse, R154 ;  /* 0x0000009a03127220 */ /* 0x040fe20000410000 */
[----:B------:R-:W-:Y:S01]  /*16030*/  SHF.R.U32.HI R4, RZ, 0x8, R0 ;  /* 0x00000008ff047819 */ /* 0x000fe20000011600 */
[----:B------:R-:W-:Y:S01]  /*16040*/  FMUL.FTZ R83, R3, R83 ;  /* 0x0000005303537220 */ /* 0x000fe20000410000 */
[----:B------:R-:W-:Y:S01]  /*16050*/  F2FP.BF16.F32.PACK_AB R0, R237, R242 ;  /* 0x000000f2ed00723e */ /* 0x000fe200000010ff */
[----:B------:R-:W-:Y:S01]  /*16060*/  FMUL.FTZ R84, R132, R84 ;  /* 0x0000005484547220 */ /* 0x000fe20000410000 */
[----:B------:R-:W-:Y:S01]  /*16070*/  LOP3.LUT R2, R2, 0xff, RZ, 0xc0, !PT ;  /* 0x000000ff02027812 */ /* 0x000fe200078ec0ff */
[----:B------:R-:W-:Y:S01]  /*16080*/  FMUL.FTZ R85, R132, R85 ;  /* 0x0000005584557220 */ /* 0x000fe20000410000 */
[----:B------:R-:W-:Y:S01]  /*16090*/  LOP3.LUT R174, R174, R0, RZ, 0xc0, !PT ;  /* 0x00000000aeae7212 */ /* 0x000fe200078ec0ff */
[----:B------:R-:W-:Y:S01]  /*160a0*/  FADD.FTZ R0, -R136, R138 ;  /* 0x0000008a88007221 */ /* 0x000fe20000010100 */
[----:B------:R-:W-:Y:S01]  /*160b0*/  PRMT R181, R2, 0x5410, R5 ;  /* 0x0000541002b57816 */ /* 0x000fe20000000005 */
[----:B------:R-:W-:Y:S01]  /*160c0*/  FADD.FTZ R2, -R133, R137 ;  /* 0x0000008985027221 */ /* 0x000fe20000010100 */
[----:B------:R-:W-:Y:S01]  /*160d0*/  PRMT R19, R19, 0x5410, R9 ;  /* 0x0000541013137816 */ /* 0x000fe20000000009 */
[----:B------:R-:W-:Y:S01]  /*160e0*/  FMUL.FTZ R0, R0, UR4 ;  /* 0x0000000400007c20 */ /* 0x000fe20008410000 */
[----:B------:R-:W-:Y:S01]  /*160f0*/  PRMT R9, R6, 0x5410, R4 ;  /* 0x0000541006097816 */ /* 0x000fe20000000004 */
[----:B------:R-:W-:Y:S01]  /*16100*/  FMUL.FTZ R2, R2, UR4 ;  /* 0x0000000402027c20 */ /* 0x000fe20008410000 */
[--C-:B------:R-:W-:Y:S01]  /*16110*/  HSET2.LE.AND R4, R17, R228.reuse, PT ;  /* 0x000000e411047233 */ /* 0x100fe20003803000 */
[C---:B------:R-:W-:Y:S01]  /*16120*/  FMUL.FTZ R17, R132.reuse, R153 ;  /* 0x0000009984117220 */ /* 0x040fe20000410000 */
[--C-:B------:R-:W-:Y:S01]  /*16130*/  HSET2.LE.AND R6, R7, R228.reuse, PT ;  /* 0x000000e407067233 */ /* 0x100fe20003803000 */
[----:B------:R-:W1:Y:S01]  /*16140*/  MUFU.EX2 R0, R0 ;  /* 0x0000000000007308 */ /* 0x000e620000000800 */
[--C-:B------:R-:W-:Y:S01]  /*16150*/  HSET2.LE.AND R5, R8, R228.reuse, PT ;  /* 0x000000e408057233 */ /* 0x100fe20003803000 */
[----:B------:R-:W-:Y:S01]  /*16160*/  FMUL.FTZ R86, R3, R86 ;  /* 0x0000005603567220 */ /* 0x000fe20000410000 */
[----:B------:R-:W-:Y:S01]  /*16170*/  F2FP.BF16.F32.PACK_AB R175, R235, R236 ;  /* 0x000000ecebaf723e */ /* 0x000fe200000010ff */
[----:B------:R-:W-:Y:S01]  /*16180*/  FMUL.FTZ R87, R3, R87 ;  /* 0x0000005703577220 */ /* 0x000fe20000410000 */
[----:B------:R-:W-:Y:S01]  /*16190*/  F2FP.BF16.F32.PACK_AB R173, R229, R232 ;  /* 0x000000e8e5ad723e */ /* 0x000fe200000010ff */
[----:B------:R-:W-:Y:S01]  /*161a0*/  FMUL.FTZ R96, R132, R96 ;  /* 0x0000006084607220 */ /* 0x000fe20000410000 */
[----:B------:R-:W-:Y:S03]  /*161b0*/  F2FP.BF16.F32.PACK_AB R172, R233, R234 ;  /* 0x000000eae9ac723e */ /* 0x000fe600000010ff */
[----:B------:R-:W2:Y:S01]  /*161c0*/  MUFU.EX2 R2, R2 ;  /* 0x0000000200027308 */ /* 0x000ea20000000800 */
[----:B------:R-:W-:Y:S01]  /*161d0*/  LOP3.LUT R175, R4, R175, RZ, 0xc0, !PT ;  /* 0x000000af04af7212 */ /* 0x000fe200078ec0ff */
[----:B------:R-:W-:Y:S01]  /*161e0*/  FMUL.FTZ R97, R132, R97 ;  /* 0x0000006184617220 */ /* 0x000fe20000410000 */
[----:B------:R-:W-:Y:S01]  /*161f0*/  LOP3.LUT R173, R6, R173, RZ, 0xc0, !PT ;  /* 0x000000ad06ad7212 */ /* 0x000fe200078ec0ff */
[----:B------:R-:W-:Y:S01]  /*16200*/  FMUL.FTZ R98, R3, R98 ;  /* 0x0000006203627220 */ /* 0x000fe20000410000 */
[----:B------:R-:W-:Y:S01]  /*16210*/  LOP3.LUT R172, R5, R172, RZ, 0xc0, !PT ;  /* 0x000000ac05ac7212 */ /* 0x000fe200078ec0ff */
[C---:B------:R-:W-:Y:S01]  /*16220*/  FMUL.FTZ R99, R3.reuse, R99 ;  /* 0x0000006303637220 */ /* 0x040fe20000410000 */
[--C-:B------:R-:W-:Y:S01]  /*16230*/  HSET2.LE.AND R6, R19, R228.reuse, PT ;  /* 0x000000e413067233 */ /* 0x100fe20003803000 */
[----:B------:R-:W-:Y:S01]  /*16240*/  FMUL.FTZ R19, R3, R155 ;  /* 0x0000009b03137220 */ /* 0x000fe20000410000 */
[--C-:B------:R-:W-:Y:S01]  /*16250*/  HSET2.LE.AND R7, R10, R228.reuse, PT ;  /* 0x000000e40a077233 */ /* 0x100fe20003803000 */
[C---:B-1----:R-:W-:Y:S01]  /*16260*/  FMUL.FTZ R10, R0.reuse, R142 ;  /* 0x0000008e000a7220 */ /* 0x042fe20000410000 */
[--C-:B------:R-:W-:Y:S01]  /*16270*/  HSET2.LE.AND R4, R9, R228.reuse, PT ;  /* 0x000000e409047233 */ /* 0x100fe20003803000 */
[C---:B------:R-:W-:Y:S01]  /*16280*/  FMUL.FTZ R11, R0.reuse, R143 ;  /* 0x0000008f000b7220 */ /* 0x040fe20000410000 */
[--C-:B------:R-:W-:Y:S01]  /*16290*/  HSET2.LE.AND R181, R181, R228.reuse, PT ;  /* 0x000000e4b5b57233 */ /* 0x100fe20003803000 */
[----:B------:R-:W-:Y:S01]  /*162a0*/  FMUL.FTZ R14, R0, R150 ;  /* 0x00000096000e7220 */ /* 0x000fe20000410000 */
[----:B------:R-:W-:Y:S01]  /*162b0*/  F2FP.BF16.F32.PACK_AB R180, R206, R207 ;  /* 0x000000cfceb4723e */ /* 0x000fe200000010ff */
[----:B------:R-:W-:Y:S01]  /*162c0*/  FMUL.FTZ R15, R0, R151 ;  /* 0x00000097000f7220 */ /* 0x000fe20000410000 */
[----:B------:R-:W-:Y:S01]  /*162d0*/  F2FP.BF16.F32.PACK_AB R5, R204, R205 ;  /* 0x000000cdcc05723e */ /* 0x000fe200000010ff */
[C---:B--2---:R-:W-:Y:S01]  /*162e0*/  FMUL.FTZ R8, R2.reuse, R140 ;  /* 0x0000008c02087220 */ /* 0x044fe20000410000 */
[----:B------:R-:W-:Y:S01]  /*162f0*/  F2FP.BF16.F32.PACK_AB R182, R201, R203 ;  /* 0x000000cbc9b6723e */ /* 0x000fe200000010ff */
[C---:B------:R-:W-:Y:S01]  /*16300*/  FMUL.FTZ R9, R2.reuse, R141 ;  /* 0x0000008d02097220 */ /* 0x040fe20000410000 */
        /* <DEDUP_REMOVED lines=10> */
[----:B------:R-:W1:Y:S01]  /*163b0*/  LDSM.16.MT88.4 R140, [R218+0xa000] ;  /* 0x00a00000da8c783b */ /* 0x000e620000004200 */
[C---:B------:R-:W-:Y:S01]  /*163c0*/  FMUL.FTZ R13, R2.reuse, R149 ;  /* 0x00000095020d7220 */ /* 0x040fe20000410000 */
[C---:B------:R-:W-:Y:S01]  /*163d0*/  FMUL.FTZ R40, R2.reuse, R40 ;  /* 0x0000002802287220 */ /* 0x040fe20000410000 */
[----:B------:R-:W-:Y:S01]  /*163e0*/  FMUL.FTZ R41, R2, R41 ;  /* 0x0000002902297220 */ /* 0x000fe20000410000 */
[C---:B------:R-:W-:Y:S01]  /*163f0*/  FMUL.FTZ R42, R0.reuse, R42 ;  /* 0x0000002a002a7220 */ /* 0x040fe20000410000 */
[----:B------:R-:W-:Y:S01]  /*16400*/  FMUL.FTZ R43, R0, R43 ;  /* 0x0000002b002b7220 */ /* 0x000fe20000410000 */
[-C--:B----4-:R-:W-:Y:S01]  /*16410*/  HMMA.16816.F32.BF16 R4, R172, R176.reuse, R4 ;  /* 0x000000b0ac04723c */ /* 0x090fe20000041804 */
        /* <DEDUP_REMOVED lines=14> */
[-C--:B------:R-:W-:Y:S05]  /*16500*/  HMMA.16816.F32.BF16 R44, R180, R186.reuse, R44 ;  /* 0x000000bab42c723c */ /* 0x080fea000004182c */
[C---:B------:R-:W-:Y:S01]  /*16510*/  FMUL.FTZ R58, R0.reuse, R58 ;  /* 0x0000003a003a7220 */ /* 0x040fe20000410000 */
[C---:B------:R-:W-:Y:S01]  /*16520*/  HMMA.16816.F32.BF16 R48, R172.reuse, R186, R48 ;  /* 0x000000baac30723c */ /* 0x040fe20000041830 */
[----:B------:R-:W-:Y:S04]  /*16530*/  LDSM.16.MT88.4 R184, [R218+0xb800] ;  /* 0x00b80000dab8783b */ /* 0x000fe80000004200 */
        /* <DEDUP_REMOVED lines=22> */
[-C--:B------:R-:W-:Y:S05]  /*166a0*/  HMMA.16816.F32.BF16 R76, R180, R146.reuse, R76 ;  /* 0x00000092b44c723c */ /* 0x080fea000004184c */
[C---:B------:R-:W-:Y:S01]  /*166b0*/  FMUL.FTZ R90, R0.reuse, R90 ;  /* 0x0000005a005a7220 */ /* 0x040fe20000410000 */
[C---:B------:R-:W-:Y:S01]  /*166c0*/  HMMA.16816.F32.BF16 R80, R172.reuse, R146, R80 ;  /* 0x00000092ac50723c */ /* 0x040fe20000041850 */
[----:B------:R-:W2:Y:S04]  /*166d0*/  LDSM.16.MT88.4 R144, [R218+0xb000] ;  /* 0x00b00000da90783b */ /* 0x000ea80000004200 */
[----:B------:R-:W-:Y:S01]  /*166e0*/  FMUL.FTZ R91, R0, R91 ;  /* 0x0000005b005b7220 */ /* 0x000fe20000410000 */
[-C--:B---3--:R-:W-:Y:S05]  /*166f0*/  HMMA.16816.F32.BF16 R84, R172, R148.reuse, R84 ;  /* 0x00000094ac54723c */ /* 0x088fea0000041854 */
        /* <DEDUP_REMOVED lines=10> */
[--C-:B------:R-:W-:Y:S01]  /*167a0*/  FFMA.FTZ R32, R32, UR4, -R188.reuse ;  /* 0x0000000420207c23 */ /* 0x100fe200080108bc */
[----:B------:R-:W-:Y:S01]  /*167b0*/  FFMA.FTZ R33, R33, UR4, -R188 ;  /* 0x0000000421217c23 */ /* 0x000fe200080108bc */
[--C-:B------:R-:W-:Y:S01]  /*167c0*/  FFMA.FTZ R34, R34, UR4, -R189.reuse ;  /* 0x0000000422227c23 */ /* 0x100fe200080108bd */
[C---:B------:R-:W-:Y:S01]  /*167d0*/  HMMA.16816.F32.BF16 R96, R172.reuse, R150, R96 ;  /* 0x00000096ac60723c */ /* 0x040fe20000041860 */
[----:B------:R3:W-:Y:S04]  /*167e0*/  MUFU.EX2 R211, R32 ;  /* 0x0000002000d37308 */ /* 0x0007e80000000800 */
[--C-:B------:R-:W-:Y:S01]  /*167f0*/  FFMA.FTZ R35, R35, UR4, -R189.reuse ;  /* 0x0000000423237c23 */ /* 0x100fe200080108bd */
[-C--:B-1----:R-:W-:Y:S05]  /*16800*/  HMMA.16816.F32.BF16 R100, R172, R140.reuse, R100 ;  /* 0x0000008cac64723c */ /* 0x082fea0000041864 */
[----:B------:R1:W-:Y:S01]  /*16810*/  MUFU.EX2 R210, R33 ;  /* 0x0000002100d27308 */ /* 0x0003e20000000800 */
[C---:B------:R-:W-:Y:S01]  /*16820*/  FMUL.FTZ R104, R2.reuse, R104 ;  /* 0x0000006802687220 */ /* 0x040fe20000410000 */
[----:B------:R-:W-:Y:S01]  /*16830*/  FMUL.FTZ R105, R2, R105 ;  /* 0x0000006902697220 */ /* 0x000fe20000410000 */
[C---:B------:R-:W-:Y:S03]  /*16840*/  FMUL.FTZ R106, R0.reuse, R106 ;  /* 0x0000006a006a7220 */ /* 0x040fe60000410000 */
[----:B------:R-:W-:Y:S04]  /*16850*/  FMUL.FTZ R107, R0, R107 ;  /* 0x0000006b006b7220 */ /* 0x000fe80000410000 */
[----:B------:R4:W-:Y:S01]  /*16860*/  MUFU.EX2 R209, R34 ;  /* 0x0000002200d17308 */ /* 0x0009e20000000800 */
[C---:B------:R-:W-:Y:S01]  /*16870*/  FMUL.FTZ R108, R2.reuse, R108 ;  /* 0x0000006c026c7220 */ /* 0x040fe20000410000 */
[----:B------:R-:W-:Y:S01]  /*16880*/  FMUL.FTZ R109, R2, R109 ;  /* 0x0000006d026d7220 */ /* 0x000fe20000410000 */
[C---:B------:R-:W-:Y:S01]  /*16890*/  FMUL.FTZ R110, R0.reuse, R110 ;  /* 0x0000006e006e7220 */ /* 0x040fe20000410000 */
[C---:B------:R-:W-:Y:S06]  /*168a0*/  HMMA.16816.F32.BF16 R104, R180.reuse, R140, R104 ;  /* 0x0000008cb468723c */ /* 0x040fec0000041868 */
[----:B------:R5:W2:Y:S01]  /*168b0*/  MUFU.EX2 R208, R35 ;  /* 0x0000002300d07308 */ /* 0x000aa20000000800 */
[----:B------:R-:W-:Y:S01]  /*168c0*/  FMUL.FTZ R111, R0, R111 ;  /* 0x0000006f006f7220 */ /* 0x000fe20000410000 */
[----:B------:R-:W-:Y:S03]  /*168d0*/  LOP3.LUT R138, R193, UR31, R196, 0x96, !PT ;  /* 0x0000001fc18a7c12 */ /* 0x000fe6000f8e96c4 */
[--C-:B------:R-:W-:Y:S01]  /*168e0*/  FFMA.FTZ R22, R22, UR4, -R189.reuse ;  /* 0x0000000416167c23 */ /* 0x100fe200080108bd */
[C---:B------:R-:W-:Y:S01]  /*168f0*/  FMUL.FTZ R112, R132.reuse, R112 ;  /* 0x0000007084707220 */ /* 0x040fe20000410000 */
[----:B------:R-:W-:Y:S01]  /*16900*/  FMUL.FTZ R113, R132, R113 ;  /* 0x0000007184717220 */ /* 0x000fe20000410000 */
[-C--:B------:R-:W-:Y:S02]  /*16910*/  HMMA.16816.F32.BF16 R108, R180, R142.reuse, R108 ;  /* 0x0000008eb46c723c */ /* 0x080fe4000004186c */
[----:B------:R2:W-:Y:S01]  /*16920*/  MUFU.EX2 R196, R22 ;  /* 0x0000001600c47308 */ /* 0x0005e20000000800 */
[C---:B------:R-:W-:Y:S01]  /*16930*/  FMUL.FTZ R114, R3.reuse, R114 ;  /* 0x0000007203727220 */ /* 0x040fe20000410000 */
[----:B------:R-:W-:Y:S01]  /*16940*/  FMUL.FTZ R115, R3, R115 ;  /* 0x0000007303737220 */ /* 0x000fe20000410000 */
[----:B------:R-:W-:Y:S01]  /*16950*/  LOP3.LUT R148, R195, UR31, R200, 0x96, !PT ;  /* 0x0000001fc3947c12 */ /* 0x000fe2000f8e96c8 */
[----:B------:R-:W-:Y:S05]  /*16960*/  IMAD.WIDE.U32 R138, R138, -0x2daee0ad, RZ ;  /* 0xd2511f538a8a7825 */ /* 0x000fea00078e00ff */
[----:B---3--:R-:W-:Y:S01]  /*16970*/  FMUL.FTZ R32, R132, R156 ;  /* 0x0000009c84207220 */ /* 0x008fe20000410000 */
[C---:B------:R-:W-:Y:S04]  /*16980*/  HMMA.16816.F32.BF16 R112, R172.reuse, R142, R112 ;  /* 0x0000008eac70723c */ /* 0x040fe80000041870 */
[----:B------:R-:W-:Y:S04]  /*16990*/  IMAD.WIDE.U32 R148, R148, -0x2daee0ad, RZ ;  /* 0xd2511f5394947825 */ /* 0x000fe800078e00ff */
[----:B-1----:R-:W-:Y:S03]  /*169a0*/  FMUL.FTZ R33, R132, R157 ;  /* 0x0000009d84217220 */ /* 0x002fe60000410000 */
[C---:B----4-:R-:W-:Y:S01]  /*169b0*/  FMUL.FTZ R34, R3.reuse, R158 ;  /* 0x0000009e03227220 */ /* 0x050fe20000410000 */
[----:B-----5:R-:W-:Y:S02]  /*169c0*/  FMUL.FTZ R35, R3, R159 ;  /* 0x0000009f03237220 */ /* 0x020fe40000410000 */
[----:B------:R-:W-:Y:S01]  /*169d0*/  LDSM.16.MT88.4 R156, [R215+0xa800] ;  /* 0x00a80000d79c783b */ /* 0x000fe20000004200 */
[----:B------:R-:W-:Y:S01]  /*169e0*/  LOP3.LUT R152, R139, UR8, R198, 0x96, !PT ;  /* 0x000000088b987c12 */ /* 0x000fe2000f8e96c6 */
[----:B------:R-:W-:Y:S01]  /*169f0*/  FMUL.FTZ R116, R2, R116 ;  /* 0x0000007402747220 */ /* 0x000fe20000410000 */
[----:B------:R-:W-:Y:S01]  /*16a00*/  LOP3.LUT R150, R138, 0xffff, RZ, 0xc0, !PT ;  /* 0x0000ffff8a967812 */ /* 0x000fe200078ec0ff */
[----:B------:R-:W-:Y:S01]  /*16a10*/  FMUL.FTZ R117, R2, R117 ;  /* 0x0000007502757220 */ /* 0x000fe20000410000 */
[-C--:B--2---:R-:W-:Y:S03]  /*16a20*/  HMMA.16816.F32.BF16 R32, R172, R144.reuse, R32 ;  /* 0x00000090ac20723c */ /* 0x084fe60000041820 */
[--C-:B------:R-:W-:Y:S01]  /*16a30*/  SHF.R.U32.HI R139, RZ, 0x10, R138.reuse ;  /* 0x00000010ff8b7819 */ /* 0x100fe2000001168a */
[----:B------:R-:W-:Y:S01]  /*16a40*/  FMUL.FTZ R118, R0, R118 ;  /* 0x0000007600767220 */ /* 0x000fe20000410000 */
[----:B------:R-:W-:Y:S01]  /*16a50*/  LOP3.LUT R153, R138, 0xff, RZ, 0xc0, !PT ;  /* 0x000000ff8a997812 */ /* 0x000fe200078ec0ff */
[----:B------:R-:W-:Y:S01]  /*16a60*/  FMUL.FTZ R119, R0, R119 ;  /* 0x0000007700777220 */ /* 0x000fe20000410000 */
[----:B------:R-:W-:Y:S01]  /*16a70*/  SHF.R.U32.HI R151, RZ, 0x18, R138 ;  /* 0x00000018ff977819 */ /* 0x000fe2000001168a */
[----:B------:R-:W-:Y:S03]  /*16a80*/  FFMA.FTZ R138, R20, UR4, -R188 ;  /* 0x00000004148a7c23 */ /* 0x000fe600080108bc */
[----:B------:R-:W-:Y:S01]  /*16a90*/  LOP3.LUT R137, R149, UR8, R202, 0x96, !PT ;  /* 0x0000000895897c12 */ /* 0x000fe2000f8e96ca */
[----:B------:R-:W-:Y:S01]  /*16aa0*/  FFMA.FTZ R188, R21, UR4, -R188 ;  /* 0x0000000415bc7c23 */ /* 0x000fe200080108bc */
[C---:B------:R-:W-:Y:S01]  /*16ab0*/  HMMA.16816.F32.BF16 R116, R180.reuse, R144, R116 ;  /* 0x00000090b474723c */ /* 0x040fe20000041874 */
[----:B------:R1:W-:Y:S03]  /*16ac0*/  MUFU.EX2 R202, R138 ;  /* 0x0000008a00ca7308 */ /* 0x0003e60000000800 */
[----:B------:R-:W-:Y:S01]  /*16ad0*/  SHF.R.U32.HI R21, RZ, 0x8, R150 ;  /* 0x00000008ff157819 */ /* 0x000fe20000011696 */
[----:B------:R-:W-:Y:S01]  /*16ae0*/  FFMA.FTZ R189, R23, UR4, -R189 ;  /* 0x0000000417bd7c23 */ /* 0x000fe200080108bd */
[----:B------:R-:W-:Y:S01]  /*16af0*/  LOP3.LUT R20, R139, 0xff, RZ, 0xc0, !PT ;  /* 0x000000ff8b147812 */ /* 0x000fe200078ec0ff */
[----:B------:R-:W-:Y:S01]  /*16b00*/  FFMA.FTZ R24, R24, UR4, -R190 ;  /* 0x0000000418187c23 */ /* 0x000fe200080108be */
[----:B------:R-:W-:Y:S03]  /*16b10*/  PRMT R153, R153, 0x5410, R21 ;  /* 0x0000541099997816 */ /* 0x000fe60000000015 */
[----:B------:R-:W2:Y:S01]  /*16b20*/  MUFU.EX2 R200, R188 ;  /* 0x000000bc00c87308 */ /* 0x000ea20000000800 */
[----:B------:R-:W-:Y:S01]  /*16b30*/  PRMT R151, R20, 0x5410, R151 ;  /* 0x0000541014977816 */ /* 0x000fe20000000097 */
[C---:B------:R-:W-:Y:S01]  /*16b40*/  FMUL.FTZ R20, R2.reuse, R160 ;  /* 0x000000a002147220 */ /* 0x040fe20000410000 */
[----:B------:R-:W-:Y:S01]  /*16b50*/  FMUL.FTZ R21, R2, R161 ;  /* 0x000000a102157220 */ /* 0x000fe20000410000 */
[C---:B------:R-:W-:Y:S01]  /*16b60*/  FMUL.FTZ R22, R0.reuse, R162 ;  /* 0x000000a200167220 */ /* 0x040fe20000410000 */
[----:B------:R-:W-:Y:S01]  /*16b70*/  FMUL.FTZ R23, R0, R163 ;  /* 0x000000a300177220 */ /* 0x000fe20000410000 */
[C---:B------:R-:W-:Y:S04]  /*16b80*/  FMUL.FTZ R120, R132.reuse, R120 ;  /* 0x0000007884787220 */ /* 0x040fe80000410000 */
[----:B------:R3:W-:Y:S01]  /*16b90*/  MUFU.EX2 R195, R24 ;  /* 0x0000001800c37308 */ /* 0x0007e20000000800 */
[----:B------:R-:W-:Y:S01]  /*16ba0*/  FMUL.FTZ R121, R132, R121 ;  /* 0x0000007984797220 */ /* 0x000fe20000410000 */
[C---:B------:R-:W-:Y:S01]  /*16bb0*/  FMUL.FTZ R122, R3.reuse, R122 ;  /* 0x0000007a037a7220 */ /* 0x040fe20000410000 */
[----:B------:R-:W-:Y:S01]  /*16bc0*/  FMUL.FTZ R123, R3, R123 ;  /* 0x0000007b037b7220 */ /* 0x000fe20000410000 */
[----:B------:R-:W-:Y:S01]  /*16bd0*/  LDSM.16.MT88.4 R160, [R218+0xa800] ;  /* 0x00a80000daa0783b */ /* 0x000fe20000004200 */
[-C--:B------:R-:W-:Y:S03]  /*16be0*/  HMMA.16816.F32.BF16 R20, R180, R146.reuse, R20 ;  /* 0x00000092b414723c */ /* 0x080fe60000041814 */
[----:B------:R-:W-:Y:S01]  /*16bf0*/  SHF.R.U32.HI R141, RZ, 0x10, R148 ;  /* 0x00000010ff8d7819 */ /* 0x000fe20000011694 */
[--C-:B------:R-:W-:Y:S01]  /*16c00*/  FFMA.FTZ R26, R26, UR4, -R191.reuse ;  /* 0x000000041a1a7c23 */ /* 0x100fe200080108bf */
[----:B-1----:R-:W-:Y:S01]  /*16c10*/  LOP3.LUT R138, R152, 0xffff, RZ, 0xc0, !PT ;  /* 0x0000ffff988a7812 */ /* 0x002fe200078ec0ff */
[C---:B------:R-:W-:Y:S01]  /*16c20*/  HMMA.16816.F32.BF16 R120, R172.reuse, R146, R120 ;  /* 0x00000092ac78723c */ /* 0x040fe20000041878 */
[----:B------:R-:W1:Y:S04]  /*16c30*/  MUFU.EX2 R198, R189 ;  /* 0x000000bd00c67308 */ /* 0x000e680000000800 */
[C---:B------:R-:W-:Y:S01]  /*16c40*/  LOP3.LUT R140, R148.reuse, 0xffff, RZ, 0xc0, !PT ;  /* 0x0000ffff948c7812 */ /* 0x040fe200078ec0ff */
[--C-:B------:R-:W-:Y:S01]  /*16c50*/  FFMA.FTZ R25, R25, UR4, -R190.reuse ;  /* 0x0000000419197c23 */ /* 0x100fe200080108be */
[----:B------:R-:W-:Y:S01]  /*16c60*/  LOP3.LUT R149, R148, 0xff, RZ, 0xc0, !PT ;  /* 0x000000ff94957812 */ /* 0x000fe200078ec0ff */
[--C-:B------:R-:W-:Y:S03]  /*16c70*/  FFMA.FTZ R28, R28, UR4, -R190.reuse ;  /* 0x000000041c1c7c23 */ /* 0x100fe600080108be */
[----:B------:R4:W-:Y:S01]  /*16c80*/  MUFU.EX2 R192, R26 ;  /* 0x0000001a00c07308 */ /* 0x0009e20000000800 */
[----:B------:R-:W-:Y:S01]  /*16c90*/  LOP3.LUT R139, R141, 0xff, RZ, 0xc0, !PT ;  /* 0x000000ff8d8b7812 */ /* 0x000fe200078ec0ff */
[----:B------:R-:W-:Y:S01]  /*16ca0*/  FFMA.FTZ R190, R29, UR4, -R190 ;  /* 0x000000041dbe7c23 */ /* 0x000fe200080108be */
[----:B------:R-:W-:Y:S01]  /*16cb0*/  SHF.R.U32.HI R148, RZ, 0x18, R148 ;  /* 0x00000018ff947819 */ /* 0x000fe20000011694 */
[----:B------:R-:W-:Y:S01]  /*16cc0*/  FFMA.FTZ R30, R30, UR4, -R191 ;  /* 0x000000041e1e7c23 */ /* 0x000fe200080108bf */
[----:B------:R-:W-:Y:S01]  /*16cd0*/  LOP3.LUT R145, R152, 0xff, RZ, 0xc0, !PT ;  /* 0x000000ff98917812 */ /* 0x000fe200078ec0ff */
[C---:B------:R-:W-:Y:S01]  /*16ce0*/  FMUL.FTZ R124, R132.reuse, R124 ;  /* 0x0000007c847c7220 */ /* 0x040fe20000410000 */
[----:B------:R-:W-:Y:S03]  /*16cf0*/  SHF.R.U32.HI R138, RZ, 0x8, R138 ;  /* 0x00000008ff8a7819 */ /* 0x000fe6000001168a */
[----:B------:R5:W-:Y:S01]  /*16d00*/  MUFU.EX2 R188, R30 ;  /* 0x0000001e00bc7308 */ /* 0x000be20000000800 */
[----:B------:R-:W-:Y:S01]  /*16d10*/  PRMT R150, R139, 0x5410, R148 ;  /* 0x000054108b967816 */ /* 0x000fe20000000094 */
[----:B------:R-:W-:Y:S01]  /*16d20*/  FMUL.FTZ R125, R132, R125 ;  /* 0x0000007d847d7220 */ /* 0x000fe20000410000 */
[----:B------:R-:W-:Y:S01]  /*16d30*/  PRMT R148, R145, 0x5410, R138 ;  /* 0x0000541091947816 */ /* 0x000fe2000000008a */
[----:B------:R-:W-:Y:S01]  /*16d40*/  FMUL.FTZ R126, R3, R126 ;  /* 0x0000007e037e7220 */ /* 0x000fe20000410000 */
[----:B---3--:R-:W-:Y:S01]  /*16d50*/  LOP3.LUT R24, R137, 0xffff, RZ, 0xc0, !PT ;  /* 0x0000ffff89187812 */ /* 0x008fe200078ec0ff */
[----:B------:R-:W-:Y:S01]  /*16d60*/  FMUL.FTZ R127, R3, R127 ;  /* 0x0000007f037f7220 */ /* 0x000fe20000410000 */
[----:B------:R-:W-:Y:S03]  /*16d70*/  LOP3.LUT R146, R137, 0xff, RZ, 0xc0, !PT ;  /* 0x000000ff89927812 */ /* 0x000fe600078ec0ff */
[----:B------:R-:W-:Y:S01]  /*16d80*/  MUFU.EX2 R190, R190 ;  /* 0x000000be00be7308 */ /* 0x000fe20000000800 */
[--C-:B------:R-:W-:Y:S01]  /*16d90*/  SHF.R.U32.HI R138, RZ, 0x10, R137.reuse ;  /* 0x00000010ff8a7819 */ /* 0x100fe20000011689 */
[C---:B----4-:R-:W-:Y:S01]  /*16da0*/  FMUL.FTZ R26, R0.reuse, R166 ;  /* 0x000000a6001a7220 */ /* 0x050fe20000410000 */
[----:B------:R-:W-:Y:S01]  /*16db0*/  SHF.R.U32.HI R145, RZ, 0x18, R137 ;  /* 0x00000018ff917819 */ /* 0x000fe20000011689 */
[--C-:B------:R-:W-:Y:S01]  /*16dc0*/  FFMA.FTZ R137, R27, UR4, -R191.reuse ;  /* 0x000000041b897c23 */ /* 0x100fe200080108bf */
[----:B------:R-:W-:Y:S01]  /*16dd0*/  SHF.R.U32.HI R144, RZ, 0x8, R140 ;  /* 0x00000008ff907819 */ /* 0x000fe2000001168c */
[----:B------:R-:W-:Y:S01]  /*16de0*/  FFMA.FTZ R191, R31, UR4, -R191 ;  /* 0x000000041fbf7c23 */ /* 0x000fe200080108bf */
[----:B------:R-:W-:Y:S03]  /*16df0*/  SHF.R.U32.HI R139, RZ, 0x10, R152 ;  /* 0x00000010ff8b7819 */ /* 0x000fe60000011698 */
[----:B------:R3:W4:Y:S01]  /*16e00*/  MUFU.EX2 R193, R137 ;  /* 0x0000008900c17308 */ /* 0x0007220000000800 */
[----:B------:R-:W-:Y:S01]  /*16e10*/  PRMT R149, R149, 0x5410, R144 ;  /* 0x0000541095957816 */ /* 0x000fe20000000090 */
[----:B-----5:R-:W-:Y:S01]  /*16e20*/  FMUL.FTZ R30, R3, R170 ;  /* 0x000000aa031e7220 */ /* 0x020fe20000410000 */
[----:B------:R-:W-:Y:S01]  /*16e30*/  SHF.R.U32.HI R152, RZ, 0x18, R152 ;  /* 0x00000018ff987819 */ /* 0x000fe20000011698 */
[----:B------:R-:W5:Y:S01]  /*16e40*/  LDSM.16.MT88.4 R140, [R217+0xb000] ;  /* 0x00b00000d98c783b */ /* 0x000f620000004200 */
[----:B------:R-:W-:Y:S01]  /*16e50*/  LOP3.LUT R144, R139, 0xff, RZ, 0xc0, !PT ;  /* 0x000000ff8b907812 */ /* 0x000fe200078ec0ff */
[----:B------:R-:W-:Y:S01]  /*16e60*/  FMUL.FTZ R27, R0, R167 ;  /* 0x000000a7001b7220 */ /* 0x000fe20000410000 */
[----:B------:R-:W-:Y:S03]  /*16e70*/  LOP3.LUT R138, R138, 0xff, RZ, 0xc0, !PT ;  /* 0x000000ff8a8a7812 */ /* 0x000fe600078ec0ff */
[----:B------:R-:W4:Y:S01]  /*16e80*/  MUFU.EX2 R189, R28 ;  /* 0x0000001c00bd7308 */ /* 0x000f220000000800 */
[--C-:B------:R-:W-:Y:S01]  /*16e90*/  HSET2.LE.AND R29, R151, R228.reuse, PT ;  /* 0x000000e4971d7233 */ /* 0x100fe20003803000 */
[----:B------:R-:W-:Y:S01]  /*16ea0*/  FMUL.FTZ R128, R2, R128 ;  /* 0x0000008002807220 */ /* 0x000fe20000410000 */
[----:B------:R-:W-:Y:S01]  /*16eb0*/  PRMT R144, R144, 0x5410, R152 ;  /* 0x0000541090907816 */ /* 0x000fe20000000098 */
[----:B------:R-:W-:Y:S01]  /*16ec0*/  FMUL.FTZ R129, R2, R129 ;  /* 0x0000008102817220 */ /* 0x000fe20000410000 */
[----:B------:R-:W-:Y:S01]  /*16ed0*/  F2FP.BF16.F32.PACK_AB R179, R208, R209 ;  /* 0x000000d1d0b3723e */ /* 0x000fe200000010ff */
[----:B------:R-:W-:Y:S01]  /*16ee0*/  FMUL.FTZ R130, R0, R130 ;  /* 0x0000008200827220 */ /* 0x000fe20000410000 */
[----:B------:R-:W-:Y:S03]  /*16ef0*/  PRMT R145, R138, 0x5410, R145 ;  /* 0x000054108a917816 */ /* 0x000fe60000000091 */
[----:B------:R4:W5:Y:S01]  /*16f00*/  MUFU.EX2 R194, R25 ;  /* 0x0000001900c27308 */ /* 0x0009620000000800 */
[--C-:B---3--:R-:W-:Y:S01]  /*16f10*/  HSET2.LE.AND R137, R148, R228.reuse, PT ;  /* 0x000000e494897233 */ /* 0x108fe20003803000 */
[----:B------:R-:W-:Y:S01]  /*16f20*/  FMUL.FTZ R131, R0, R131 ;  /* 0x0000008300837220 */ /* 0x000fe20000410000 */
[----:B--2---:R-:W-:Y:S01]  /*16f30*/  F2FP.BF16.F32.PACK_AB R176, R200, R202 ;  /* 0x000000cac8b0723e */ /* 0x004fe200000010ff */
[----:B------:R-:W-:Y:S01]  /*16f40*/  FMUL.FTZ R31, R3, R171 ;  /* 0x000000ab031f7220 */ /* 0x000fe20000410000 */
[----:B------:R-:W-:Y:S01]  /*16f50*/  LOP3.LUT R179, R29, R179, RZ, 0xc0, !PT ;  /* 0x000000b31db37212 */ /* 0x000fe200078ec0ff */
[----:B------:R-:W-:Y:S01]  /*16f60*/  FMUL.FTZ R29, R132, R169 ;  /* 0x000000a9841d7220 */ /* 0x000fe20000410000 */
[--C-:B------:R-:W-:Y:S03]  /*16f70*/  HSET2.LE.AND R138, R144, R228.reuse, PT ;  /* 0x000000e4908a7233 */ /* 0x100fe60003803000 */
[----:B------:R-:W2:Y:S01]  /*16f80*/  MUFU.EX2 R191, R191 ;  /* 0x000000bf00bf7308 */ /* 0x000ea20000000800 */
[----:B------:R-:W-:Y:S01]  /*16f90*/  LOP3.LUT R176, R137, R176, RZ, 0xc0, !PT ;  /* 0x000000b089b07212 */ /* 0x000fe200078ec0ff */
[----:B------:R-:W-:Y:S01]  /*16fa0*/  FFMA.FTZ R3, R3, R252, R232 ;  /* 0x000000fc03037223 */ /* 0x000fe200000100e8 */
[--C-:B------:R-:W-:Y:S02]  /*16fb0*/  HSET2.LE.AND R169, R145, R228.reuse, PT ;  /* 0x000000e491a97233 */ /* 0x100fe40003803000 */
[----:B-1----:R-:W-:Y:S01]  /*16fc0*/  F2FP.BF16.F32.PACK_AB R177, R198, R196 ;  /* 0x000000c4c6b1723e */ /* 0x002fe200000010ff */
[----:B------:R-:W-:Y:S01]  /*16fd0*/  FADD.FTZ R3, R229, R3 ;  /* 0x00000003e5037221 */ /* 0x000fe20000010000 */
[----:B----4-:R-:W-:Y:S02]  /*16fe0*/  F2FP.BF16.F32.PACK_AB R137, R193, R192 ;  /* 0x000000c0c189723e */ /* 0x010fe400000010ff */
[----:B------:R-:W-:Y:S01]  /*16ff0*/  LOP3.LUT R177, R138, R177, RZ, 0xc0, !PT ;  /* 0x000000b18ab17212 */ /* 0x000fe200078ec0ff */
[----:B------:R-:W-:Y:S01]  /*17000*/  FMUL.FTZ R25, R2, R165 ;  /* 0x000000a502197220 */ /* 0x000fe20000410000 */
[--C-:B------:R-:W-:Y:S02]  /*17010*/  HSET2.LE.AND R170, R149, R228.reuse, PT ;  /* 0x000000e495aa7233 */ /* 0x100fe40003803000 */
[----:B------:R-:W-:Y:S02]  /*17020*/  F2FP.BF16.F32.PACK_AB R138, R190, R189 ;  /* 0x000000bdbe8a723e */ /* 0x000fe400000010ff */
[----:B------:R-:W-:Y:S02]  /*17030*/  LOP3.LUT R169, R169, R137, RZ, 0xc0, !PT ;  /* 0x00000089a9a97212 */ /* 0x000fe400078ec0ff */
[----:B------:R-:W3:Y:S01]  /*17040*/  LDL.LU R137, [R1+0x8] ;  /* 0x0000080001897983 */ /* 0x000ee20000300800 */
[----:B------:R-:W-:Y:S01]  /*17050*/  LOP3.LUT R170, R170, R138, RZ, 0xc0, !PT ;  /* 0x0000008aaaaa7212 */ /* 0x000fe200078ec0ff */
[-C--:B-----5:R-:W-:Y:S02]  /*17060*/  HMMA.16816.F32.BF16 R124, R172, R140.reuse, R124 ;  /* 0x0000008cac7c723c */ /* 0x0a0fe4000004187c */
[----:B------:R-:W4:Y:S01]  /*17070*/  LDL.LU R138, [R1+0xc] ;  /* 0x00000c00018a7983 */ /* 0x000f220000300800 */
[--C-:B------:R-:W-:Y:S03]  /*17080*/  HSET2.LE.AND R28, R153, R228.reuse, PT ;  /* 0x000000e4991c7233 */ /* 0x100fe60003803000 */
[----:B------:R-:W1:Y:S01]  /*17090*/  LDSM.16.MT88.4 R152, [R213+0xa800] ;  /* 0x00a80000d598783b */ /* 0x000e620000004200 */
[----:B------:R-:W-:Y:S01]  /*170a0*/  SHF.R.U32.HI R139, RZ, 0x8, R24 ;  /* 0x00000008ff8b7819 */ /* 0x000fe20000011618 */
[----:B------:R-:W-:Y:S03]  /*170b0*/  FMUL.FTZ R24, R2, R164 ;  /* 0x000000a402187220 */ /* 0x000fe60000410000 */
[----:B------:R-:W-:Y:S02]  /*170c0*/  F2FP.BF16.F32.PACK_AB R178, R210, R211 ;  /* 0x000000d3d2b2723e */ /* 0x000fe400000010ff */
[----:B------:R-:W-:Y:S01]  /*170d0*/  PRMT R139, R146, 0x5410, R139 ;  /* 0x00005410928b7816 */ /* 0x000fe2000000008b */
[----:B------:R-:W5:Y:S01]  /*170e0*/  LDSM.16.MT88.4 R164, [R217+0xa800] ;  /* 0x00a80000d9a4783b */ /* 0x000f620000004200 */
[C---:B------:R-:W-:Y:S04]  /*170f0*/  HMMA.16816.F32.BF16 R24, R180.reuse, R140, R24 ;  /* 0x0000008cb418723c */ /* 0x040fe80000041818 */
[----:B------:R-:W-:Y:S01]  /*17100*/  LOP3.LUT R178, R28, R178, RZ, 0xc0, !PT ;  /* 0x000000b21cb27212 */ /* 0x000fe200078ec0ff */
[----:B------:R-:W-:Y:S01]  /*17110*/  FMUL.FTZ R28, R132, R168 ;  /* 0x000000a8841c7220 */ /* 0x000fe20000410000 */
[-C--:B------:R-:W-:Y:S01]  /*17120*/  HMMA.16816.F32.BF16 R128, R180, R142.reuse, R128 ;  /* 0x0000008eb480723c */ /* 0x080fe20000041880 */
[----:B------:R-:W-:Y:S04]  /*17130*/  LDSM.16.MT88.4 R180, [R215+0xb800] ;  /* 0x00b80000d7b4783b */ /* 0x000fe80000004200 */
[--C-:B------:R-:W-:Y:S01]  /*17140*/  HSET2.LE.AND R139, R139, R228.reuse, PT ;  /* 0x000000e48b8b7233 */ /* 0x100fe20003803000 */
[----:B------:R-:W-:Y:S03]  /*17150*/  HMMA.16816.F32.BF16 R28, R172, R142, R28 ;  /* 0x0000008eac1c723c */ /* 0x000fe6000004181c */
[----:B------:R-:W5:Y:S02]  /*17160*/  LDSM.16.MT88.4 R172, [R213+0xb800] ;  /* 0x00b80000d5ac783b */ /* 0x000f640000004200 */
[----:B------:R-:W-:Y:S01]  /*17170*/  F2FP.BF16.F32.PACK_AB R168, R194, R195 ;  /* 0x000000c3c2a8723e */ /* 0x000fe200000010ff */
[----:B------:R-:W-:Y:S01]  /*17180*/  FFMA.FTZ R132, R132, R243, R234 ;  /* 0x000000f384847223 */ /* 0x000fe200000100ea */
[----:B------:R-:W-:Y:S04]  /*17190*/  HSET2.LE.AND R171, R150, R228, PT ;  /* 0x000000e496ab7233 */ /* 0x000fe80003803000 */
[----:B------:R-:W-:Y:S01]  /*171a0*/  LOP3.LUT R168, R139, R168, RZ, 0xc0, !PT ;  /* 0x000000a88ba87212 */ /* 0x000fe200078ec0ff */
[----:B------:R-:W-:Y:S01]  /*171b0*/  FADD.FTZ R132, R233, R132 ;  /* 0x00000084e9847221 */ /* 0x000fe20000010000 */
[----:B--2---:R-:W-:Y:S04]  /*171c0*/  F2FP.BF16.F32.PACK_AB R139, R191, R188 ;  /* 0x000000bcbf8b723e */ /* 0x004fe800000010ff */
[----:B------:R-:W-:Y:S01]  /*171d0*/  LOP3.LUT R171, R171, R139, RZ, 0xc0, !PT ;  /* 0x0000008babab7212 */ /* 0x000fe200078ec0ff */
[-C--:B-1----:R-:W-:Y:S01]  /*171e0*/  HMMA.16816.F32.BF16 R144, R176, R152.reuse, R4 ;  /* 0x00000098b090723c */ /* 0x082fe20000041804 */
[----:B------:R-:W1:Y:S05]  /*171f0*/  LDSM.16.MT88.4 R4, [R217+0xb800] ;  /* 0x00b80000d904783b */ /* 0x000e6a0000004200 */
[C---:B------:R-:W-:Y:S06]  /*17200*/  HMMA.16816.F32.BF16 R140, R168.reuse, R152, R8 ;  /* 0x00000098a88c723c */ /* 0x040fec0000041808 */
[-C--:B------:R-:W-:Y:S05]  /*17210*/  HMMA.16816.F32.BF16 R148, R168, R154.reuse, R12 ;  /* 0x0000009aa894723c */ /* 0x080fea000004180c */
[----:B------:R-:W-:Y:S01]  /*17220*/  FADD.FTZ R9, R236, R3 ;  /* 0x00000003ec097221 */ /* 0x000fe20000010000 */
        /* <DEDUP_REMOVED lines=9> */
[-C--:B-----5:R-:W-:Y:S06]  /*172c0*/  HMMA.16816.F32.BF16 R68, R176, R164.reuse, R68 ;  /* 0x000000a4b044723c */ /* 0x0a0fec0000041844 */
        /* <DEDUP_REMOVED lines=20> */
[----:B----4-:R-:W-:Y:S01]  /*17410*/  FFMA.FTZ R8, R2, R138, R207 ;  /* 0x0000008a02087223 */ /* 0x010fe200000100cf */
[----:B---3--:R-:W-:Y:S01]  /*17420*/  FFMA.FTZ R2, R0, R137, R205 ;  /* 0x0000008900027223 */ /* 0x008fe200000100cd */
[----:B------:R-:W-:Y:S04]  /*17430*/  MOV R138, R136 ;  /* 0x00000088008a7202 */ /* 0x000fe80000000f00 */
[----:B------:R-:W-:Y:S01]  /*17440*/  FADD.FTZ R0, R206, R8 ;  /* 0x00000008ce007221 */ /* 0x000fe20000010000 */
[----:B------:R-:W-:Y:S01]  /*17450*/  FADD.FTZ R2, R204, R2 ;  /* 0x00000002cc027221 */ /* 0x000fe20000010000 */
[----:B------:R-:W-:Y:S01]  /*17460*/  FADD.FTZ R8, R242, R132 ;  /* 0x00000084f2087221 */ /* 0x000fe20000010000 */
[----:B------:R-:W-:Y:S01]  /*17470*/  MOV R132, R134 ;  /* 0x0000008600847202 */ /* 0x000fe20000000f00 */
        /* <DEDUP_REMOVED lines=21> */
[----:B------:R-:W-:Y:S04]  /*175d0*/  FADD.FTZ R0, R191, R0 ;  /* 0x00000000bf007221 */ /* 0x000fe80000010000 */
[----:B------:R1:W-:Y:S04]  /*175e0*/  STL [R1+0xc], R2 ;  /* 0x00000c0201007387 */ /* 0x0003e80000100800 */
[----:B------:R2:W-:Y:S01]  /*175f0*/  STL [R1+0x8], R0 ;  /* 0x0000080001007387 */ /* 0x0005e20000100800 */
[----:B-1----:R-:W-:Y:S01]  /*17600*/  MOV R2, R135 ;  /* 0x0000008700027202 */ /* 0x002fe20000000f00 */
[----:B------:R-:W-:Y:S06]  /*17610*/  @P4 BRA `(.L_x_1286) ;  /* 0xffffffd000544947 */ /* 0x000fec000383ffff */
.L_x_1285:
[----:B------:R-:W3:Y:S01]  /*17620*/  LDL.LU R8, [R1+0xc] ;  /* 0x00000c0001087983 */ /* 0x000ee20000300800 */
[----:B------:R-:W-:-:S03]  /*17630*/  ULDC UR4, c[0x0][0x38c] ;  /* 0x0000e30000047ab9 */ /* 0x000fc60000000800 */
[----:B------:R-:W4:Y:S01]  /*17640*/  LDL.LU R7, [R1+0x8] ;  /* 0x0000080001077983 */ /* 0x000f220000300800 */
[----:B------:R-:W-:Y:S01]  /*17650*/  UMOV UR5, 0x400 ;  /* 0x0000040000057882 */ /* 0x000fe20000000000 */
[----:B------:R-:W-:Y:S02]  /*17660*/  UISETP.NE.AND UP0, UPT, UR15, -0x1, UPT ;  /* 0xffffffff0f00788c */ /* 0x000fe4000bf05270 */
[----:B------:R-:W1:Y:S04]  /*17670*/  SHFL.BFLY PT, R2, R243, 0x2, 0x1f ;  /* 0x0c401f00f3027f89 */ /* 0x000e6800000e0000 */
[----:B--2---:R-:W2:Y:S01]  /*17680*/  SHFL.BFLY PT, R0, R252, 0x2, 0x1f ;  /* 0x0c401f00fc007f89 */ /* 0x004ea200000e0000 */
[----:B------:R-:W5:Y:S01]  /*17690*/  S2R R174, SR_TID.X ;  /* 0x0000000000ae7919 */ /* 0x000f620000002100 */
[----:B-1----:R-:W-:Y:S01]  /*176a0*/  FADD.FTZ R2, R2, R243 ;  /* 0x000000f302027221 */ /* 0x002fe20000010000 */
[----:B--2---:R-:W-:-:S04]  /*176b0*/  FADD.FTZ R0, R0, R252 ;  /* 0x000000fc00007221 */ /* 0x004fc80000010000 */
[----:B------:R-:W1:Y:S04]  /*176c0*/  SHFL.BFLY PT, R6, R2, 0x1, 0x1f ;  /* 0x0c201f0002067f89 */ /* 0x000e6800000e0000 */
[----:B------:R-:W2:Y:S01]  /*176d0*/  SHFL.BFLY PT, R4, R0, 0x1, 0x1f ;  /* 0x0c201f0000047f89 */ /* 0x000ea200000e0000 */
[----:B-----5:R-:W-:-:S04]  /*176e0*/  SHF.R.S32.HI R175, RZ, 0x1f, R174 ;  /* 0x0000001fffaf7819 */ /* 0x020fc800000114ae */
[----:B------:R-:W-:-:S04]  /*176f0*/  LEA.HI R173, R175, R174, RZ, 0x2 ;  /* 0x000000aeafad7211 */ /* 0x000fc800078f10ff */
[----:B------:R-:W-:Y:S01]  /*17700*/  SHF.R.S32.HI R26, RZ, 0x2, R173 ;  /* 0x00000002ff1a7819 */ /* 0x000fe200000114ad */
[----:B-1----:R-:W-:Y:S01]  /*17710*/  FADD.FTZ R132, R2, R6 ;  /* 0x0000000602847221 */ /* 0x002fe20000010000 */
[----:B--2---:R-:W-:-:S04]  /*17720*/  FADD.FTZ R137, R0, R4 ;  /* 0x0000000400897221 */ /* 0x004fc80000010000 */
[----:B------:R-:W-:Y:S02]  /*17730*/  FSETP.NE.FTZ.AND P6, PT, R132, RZ, PT ;  /* 0x000000ff8400720b */ /* 0x000fe40003fd5000 */
[----:B------:R-:W-:Y:S02]  /*17740*/  MOV R0, 0x3f800000 ;  /* 0x3f80000000007802 */ /* 0x000fe40000000f00 */
[----:B------:R-:W-:Y:S02]  /*17750*/  FSETP.NE.FTZ.AND P0, PT, R137, RZ, PT ;  /* 0x000000ff8900720b */ /* 0x000fe40003f15000 */
[----:B------:R-:W-:-:S07]  /*17760*/  P2R R172, PR, RZ, 0x40 ;  /* 0x00000040ffac7803 */ /* 0x000fce0000000000 */
[----:B------:R-:W1:Y:S02]  /*17770*/  @P6 MUFU.RCP R0, R132 ;  /* 0x0000008400006308 */ /* 0x000e640000001000 */
[----:B-1----:R-:W-:-:S04]  /*17780*/  FMUL.FTZ R0, R0, UR4 ;  /* 0x0000000400007c20 */ /* 0x002fc80008410000 */
        /* <DEDUP_REMOVED lines=31> */
[----:B------:R-:W-:-:S02]  /*17980*/  F2FP.BF16.F32.PACK_AB R11, R11, R14 ;  /* 0x0000000e0b0b723e */ /* 0x000fc400000010ff */
[----:B------:R-:W-:Y:S02]  /*17990*/  F2FP.BF16.F32.PACK_AB R14, R18, R21 ;  /* 0x00000015120e723e */ /* 0x000fe400000010ff */
[----:B------:R-:W-:Y:S02]  /*179a0*/  F2FP.BF16.F32.PACK_AB R21, R25, R27 ;  /* 0x0000001b1915723e */ /* 0x000fe400000010ff */
[----:B------:R-:W-:Y:S02]  /*179b0*/  F2FP.BF16.F32.PACK_AB R18, R65, R64 ;  /* 0x000000404112723e */ /* 0x000fe400000010ff */
[----:B------:R-:W-:Y:S02]  /*179c0*/  F2FP.BF16.F32.PACK_AB R35, R35, R100 ;  /* 0x000000642323723e */ /* 0x000fe400000010ff */
[----:B------:R-:W-:Y:S02]  /*179d0*/  F2FP.BF16.F32.PACK_AB R31, R31, R112 ;  /* 0x000000701f1f723e */ /* 0x000fe400000010ff */
[----:B------:R-:W-:Y:S01]  /*179e0*/  F2FP.BF16.F32.PACK_AB R27, R157, R156 ;  /* 0x0000009c9d1b723e */ /* 0x000fe200000010ff */
[----:B---3--:R-:W1:Y:S04]  /*179f0*/  SHFL.BFLY PT, R3, R8, 0x2, 0x1f ;  /* 0x0c401f0008037f89 */ /* 0x008e6800000e0000 */
[----:B----4-:R-:W2:Y:S01]  /*17a00*/  SHFL.BFLY PT, R5, R7, 0x2, 0x1f ;  /* 0x0c401f0007057f89 */ /* 0x010ea200000e0000 */
[----:B-1----:R-:W-:Y:S01]  /*17a10*/  FADD.FTZ R2, R3, R8 ;  /* 0x0000000803027221 */ /* 0x002fe20000010000 */
[----:B------:R-:W-:Y:S01]  /*17a20*/  MOV R3, 0x3f800000 ;  /* 0x3f80000000037802 */ /* 0x000fe20000000f00 */
[----:B--2---:R-:W-:-:S03]  /*17a30*/  FADD.FTZ R4, R5, R7 ;  /* 0x0000000705047221 */ /* 0x004fc60000010000 */
[----:B------:R-:W1:Y:S01]  /*17a40*/  SHFL.BFLY PT, R6, R2, 0x1, 0x1f ;  /* 0x0c201f0002067f89 */ /* 0x000e6200000e0000 */
[----:B------:R-:W-:Y:S01]  /*17a50*/  SHF.R.S32.HI R5, RZ, 0x1f, R173 ;  /* 0x0000001fff057819 */ /* 0x000fe200000114ad */
[----:B------:R-:W2:Y:S02]  /*17a60*/  @P0 MUFU.RCP R3, R137 ;  /* 0x0000008900030308 */ /* 0x000ea40000001000 */
[----:B------:R-:W3:Y:S01]  /*17a70*/  SHFL.BFLY PT, R7, R4, 0x1, 0x1f ;  /* 0x0c201f0004077f89 */ /* 0x000ee200000e0000 */
[----:B------:R-:W-:-:S04]  /*17a80*/  LEA.HI R5, R5, R26, RZ, 0x3 ;  /* 0x0000001a05057211 */ /* 0x000fc800078f18ff */
[----:B------:R-:W-:-:S04]  /*17a90*/  LOP3.LUT R5, R5, 0xfffffff8, RZ, 0xc0, !PT ;  /* 0xfffffff805057812 */ /* 0x000fc800078ec0ff */
[----:B------:R-:W-:Y:S01]  /*17aa0*/  IADD3 R26, R26, -R5, RZ ;  /* 0x800000051a1a7210 */ /* 0x000fe20007ffe0ff */
[----:B------:R-:W-:Y:S01]  /*17ab0*/  FMUL.FTZ R5, R0, R145 ;  /* 0x0000009100057220 */ /* 0x000fe20000410000 */
[----:B------:R-:W-:Y:S01]  /*17ac0*/  MOV R0, 0x3f800000 ;  /* 0x3f80000000007802 */ /* 0x000fe20000000f00 */
[----:B--2---:R-:W-:-:S03]  /*17ad0*/  FMUL.FTZ R3, R3, UR4 ;  /* 0x0000000403037c20 */ /* 0x004fc60008410000 */
[----:B------:R-:W-:Y:S01]  /*17ae0*/  F2FP.BF16.F32.PACK_AB R5, R5, R144 ;  /* 0x000000900505723e */ /* 0x000fe200000010ff */
[C---:B------:R-:W-:Y:S01]  /*17af0*/  FMUL.FTZ R54, R3.reuse, R54 ;  /* 0x0000003603367220 */ /* 0x040fe20000410000 */
[----:B-1----:R-:W-:Y:S01]  /*17b00*/  FADD.FTZ R138, R2, R6 ;  /* 0x00000006028a7221 */ /* 0x002fe20000010000 */
[----:B------:R-:W-:Y:S01]  /*17b10*/  MOV R2, 0x3f800000 ;  /* 0x3f80000000027802 */ /* 0x000fe20000000f00 */
[----:B------:R-:W-:Y:S01]  /*17b20*/  FMUL.FTZ R20, R3, R55 ;  /* 0x0000003703147220 */ /* 0x000fe20000410000 */
[----:B------:R-:W-:Y:S01]  /*17b30*/  LEA.HI R55, R175, R174, RZ, 0x5 ;  /* 0x000000aeaf377211 */ /* 0x000fe200078f28ff */
[----:B---3--:R-:W-:Y:S01]  /*17b40*/  FADD.FTZ R139, R4, R7 ;  /* 0x00000007048b7221 */ /* 0x008fe20000010000 */
[----:B------:R-:W-:Y:S01]  /*17b50*/  FSETP.NE.FTZ.AND P5, PT, R138, RZ, PT ;  /* 0x000000ff8a00720b */ /* 0x000fe20003fb5000 */
[C---:B------:R-:W-:Y:S01]  /*17b60*/  FMUL.FTZ R146, R3.reuse, R146 ;  /* 0x0000009203927220 */ /* 0x040fe20000410000 */
[----:B------:R-:W-:Y:S01]  /*17b70*/  F2FP.BF16.F32.PACK_AB R20, R20, R54 ;  /* 0x000000361414723e */ /* 0x000fe200000010ff */
[----:B------:R-:W-:Y:S01]  /*17b80*/  FMUL.FTZ R4, R3, R147 ;  /* 0x0000009303047220 */ /* 0x000fe20000410000 */
[----:B------:R-:W-:Y:S01]  /*17b90*/  FSETP.NE.FTZ.AND P4, PT, R139, RZ, PT ;  /* 0x000000ff8b00720b */ /* 0x000fe20003f95000 */
[C---:B------:R-:W-:Y:S01]  /*17ba0*/  FMUL.FTZ R154, R3.reuse, R154 ;  /* 0x0000009a039a7220 */ /* 0x040fe20000410000 */
[----:B------:R-:W-:Y:S01]  /*17bb0*/  SHF.R.S32.HI R54, RZ, 0x5, R55 ;  /* 0x00000005ff367819 */ /* 0x000fe20000011437 */
[C---:B------:R-:W-:Y:S01]  /*17bc0*/  FMUL.FTZ R6, R3.reuse, R155 ;  /* 0x0000009b03067220 */ /* 0x040fe20000410000 */
[----:B------:R-:W-:Y:S01]  /*17bd0*/  R2P PR, R26, 0x6 ;  /* 0x000000061a007804 */ /* 0x000fe20000000000 */
        /* <DEDUP_REMOVED lines=22> */
[C---:B------:R-:W-:Y:S01]  /*17d40*/  FMUL.FTZ R159, R3.reuse, R159 ;  /* 0x0000009f039f7220 */ /* 0x040fe20000410000 */
[C---:B------:R-:W-:Y:S01]  /*17d50*/  FMUL.FTZ R122, R3.reuse, R122 ;  /* 0x0000007a037a7220 */ /* 0x040fe20000410000 */
[----:B------:R-:W-:Y:S01]  /*17d60*/  FMUL.FTZ R123, R3, R123 ;  /* 0x0000007b037b7220 */ /* 0x000fe20000410000 */
[C---:B------:R-:W-:Y:S01]  /*17d70*/  FMUL.FTZ R13, R2.reuse, R40 ;  /* 0x00000028020d7220 */ /* 0x040fe20000410000 */
[C---:B------:R-:W-:Y:S01]  /*17d80*/  FMUL.FTZ R17, R2.reuse, R44 ;  /* 0x0000002c02117220 */ /* 0x040fe20000410000 */
[C---:B------:R-:W-:Y:S01]  /*17d90*/  FMUL.FTZ R15, R2.reuse, R41 ;  /* 0x00000029020f7220 */ /* 0x040fe20000410000 */
[----:B------:R-:W-:Y:S01]  /*17da0*/  FMUL.FTZ R23, R2, R45 ;  /* 0x0000002d02177220 */ /* 0x000fe20000410000 */
[----:B--2---:R-:W-:Y:S01]  /*17db0*/  FMUL.FTZ R0, R0, UR4 ;  /* 0x0000000400007c20 */ /* 0x004fe20008410000 */
        /* <DEDUP_REMOVED lines=63> */
[----:B------:R-:W-:Y:S01]  /*181b0*/  SHF.L.U32 R2, R26, 0x6, RZ ;  /* 0x000000061a027819 */ /* 0x000fe200000006ff */
[C---:B------:R-:W-:Y:S01]  /*181c0*/  FMUL.FTZ R126, R3.reuse, R126 ;  /* 0x0000007e037e7220 */ /* 0x040fe20000410000 */
[----:B------:R-:W-:Y:S01]  /*181d0*/  IADD3 R0, -R0, R174, RZ ;  /* 0x000000ae00007210 */ /* 0x000fe20007ffe1ff */
[C---:B------:R-:W-:Y:S01]  /*181e0*/  FMUL.FTZ R127, R3.reuse, R127 ;  /* 0x0000007f037f7220 */ /* 0x040fe20000410000 */
[----:B------:R-:W-:Y:S01]  /*181f0*/  LOP3.LUT R2, R2, 0x1c0, RZ, 0xc0, !PT ;  /* 0x000001c002027812 */ /* 0x000fe200078ec0ff */
[C---:B------:R-:W-:Y:S01]  /*18200*/  FMUL.FTZ R170, R3.reuse, R170 ;  /* 0x000000aa03aa7220 */ /* 0x040fe20000410000 */
[----:B------:R-:W-:Y:S01]  /*18210*/  LOP3.LUT R26, R26, 0x1, RZ, 0xc0, !PT ;  /* 0x000000011a1a7812 */ /* 0x000fe200078ec0ff */
[----:B------:R-:W-:Y:S01]  /*18220*/  FMUL.FTZ R171, R3, R171 ;  /* 0x000000ab03ab7220 */ /* 0x000fe20000410000 */
[----:B------:R-:W-:-:S02]  /*18230*/  LEA R25, R54, R0, 0x9 ;  /* 0x0000000036197211 */ /* 0x000fc400078e48ff */
[----:B------:R-:W-:Y:S02]  /*18240*/  LEA.HI R0, R2, R2, RZ, 0x1d ;  /* 0x0000000202007211 */ /* 0x000fe400078fe8ff */
[----:B------:R-:W-:Y:S02]  /*18250*/  ISETP.NE.U32.AND P3, PT, R26, 0x1, PT ;  /* 0x000000011a00780c */ /* 0x000fe40003f65070 */
[----:B------:R-:W-:Y:S02]  /*18260*/  LEA R0, R25, R0, 0x1 ;  /* 0x0000000019007211 */ /* 0x000fe400078e08ff */
[----:B------:R-:W-:Y:S02]  /*18270*/  F2FP.BF16.F32.PACK_AB R4, R4, R146 ;  /* 0x000000920404723e */ /* 0x000fe400000010ff */
[----:B------:R-:W-:Y:S01]  /*18280*/  LEA R0, R0, UR4, 0x1 ;  /* 0x0000000400007c11 */ /* 0x000fe2000f8e08ff */
        /* <DEDUP_REMOVED lines=9> */
[----:B------:R-:W-:-:S02]  /*18320*/  MOV R56, 0x20 ;  /* 0x0000002000387802 */ /* 0x000fc40000000f00 */
[----:B------:R-:W-:Y:S01]  /*18330*/  F2FP.BF16.F32.PACK_AB R6, R6, R154 ;  /* 0x0000009a0606723e */ /* 0x000fe200000010ff */
[----:B------:R2:W-:Y:S01]  /*18340*/  STS [R2], R3 ;  /* 0x0000000302007388 */ /* 0x0005e20000000800 */
        /* <DEDUP_REMOVED lines=12> */
[----:B-1----:R-:W-:Y:S02]  /*18410*/  MOV R5, 0x40 ;  /* 0x0000004000057802 */ /* 0x002fe40000000f00 */
[----:B------:R-:W-:Y:S01]  /*18420*/  F2FP.BF16.F32.PACK_AB R23, R23, R17 ;  /* 0x000000111717723e */ /* 0x000fe200000010ff */
[----:B------:R-:W-:Y:S01]  /*18430*/  STS [R2+0x2400], R12 ;  /* 0x0024000c02007388 */ /* 0x000fe20000000800 */
[----:B------:R-:W-:-:S02]  /*18440*/  SEL R5, R5, 0xffffffc0, !P2 ;  /* 0xffffffc005057807 */ /* 0x000fc40005000000 */
[----:B------:R-:W-:Y:S02]  /*18450*/  F2FP.BF16.F32.PACK_AB R22, R22, R46 ;  /* 0x0000002e1616723e */ /* 0x000fe400000010ff */
[----:B--2---:R-:W-:Y:S02]  /*18460*/  SEL R3, R56, 0xffffffe0, !P1 ;  /* 0xffffffe038037807 */ /* 0x004fe40004800000 */
[----:B------:R-:W-:Y:S02]  /*18470*/  F2FP.BF16.F32.PACK_AB R17, R67, R66 ;  /* 0x000000424311723e */ /* 0x000fe400000010ff */
[C---:B------:R-:W-:Y:S02]  /*18480*/  IADD3 R4, R0.reuse, R3, RZ ;  /* 0x0000000300047210 */ /* 0x040fe40007ffe0ff */
[----:B------:R-:W-:Y:S02]  /*18490*/  IADD3 R3, R3, R2, RZ ;  /* 0x0000000203037210 */ /* 0x000fe40007ffe0ff */
[----:B---3--:R-:W-:Y:S01]  /*184a0*/  IADD3 R8, R0, R5, RZ ;  /* 0x0000000500087210 */ /* 0x008fe20007ffe0ff */
[----:B------:R-:W-:Y:S01]  /*184b0*/  STS [R4], R11 ;  /* 0x0000000b04007388 */ /* 0x000fe20000000800 */
[----:B------:R-:W-:-:S02]  /*184c0*/  F2FP.BF16.F32.PACK_AB R24, R24, R58 ;  /* 0x0000003a1818723e */ /* 0x000fc400000010ff */
[----:B----4-:R-:W-:Y:S01]  /*184d0*/  IADD3 R7, R5, R2, RZ ;  /* 0x0000000205077210 */ /* 0x010fe20007ffe0ff */
[----:B------:R-:W-:Y:S01]  /*184e0*/  STS [R4+0x400], R10 ;  /* 0x0004000a04007388 */ /* 0x000fe20000000800 */
[----:B------:R-:W-:Y:S02]  /*184f0*/  F2FP.BF16.F32.PACK_AB R53, R53, R60 ;  /* 0x0000003c3535723e */ /* 0x000fe400000010ff */
[----:B------:R-:W-:Y:S01]  /*18500*/  F2FP.BF16.F32.PACK_AB R52, R52, R62 ;  /* 0x0000003e3434723e */ /* 0x000fe200000010ff */
[----:B------:R-:W-:Y:S01]  /*18510*/  STS [R3], R14 ;  /* 0x0000000e03007388 */ /* 0x000fe20000000800 */
[----:B------:R-:W-:Y:S02]  /*18520*/  F2FP.BF16.F32.PACK_AB R51, R69, R68 ;  /* 0x000000444533723e */ /* 0x000fe400000010ff */
[----:B------:R-:W-:Y:S01]  /*18530*/  F2FP.BF16.F32.PACK_AB R50, R71, R70 ;  /* 0x000000464732723e */ /* 0x000fe200000010ff */
[----:B------:R-:W-:Y:S01]  /*18540*/  STS [R3+0x400], R13 ;  /* 0x0004000d03007388 */ /* 0x000fe20000000800 */
[----:B------:R-:W-:-:S02]  /*18550*/  IADD3 R6, R4, R5, RZ ;  /* 0x0000000504067210 */ /* 0x000fc40007ffe0ff */
[----:B------:R-:W-:Y:S01]  /*18560*/  F2FP.BF16.F32.PACK_AB R47, R81, R80 ;  /* 0x00000050512f723e */ /* 0x000fe200000010ff */
[----:B------:R1:W-:Y:S01]  /*18570*/  STS [R4+0x2000], R15 ;  /* 0x0020000f04007388 */ /* 0x0003e20000000800 */
[----:B------:R-:W-:Y:S02]  /*18580*/  F2FP.BF16.F32.PACK_AB R46, R83, R82 ;  /* 0x00000052532e723e */ /* 0x000fe400000010ff */
[----:B------:R-:W-:Y:S01]  /*18590*/  IADD3 R5, R3, R5, RZ ;  /* 0x0000000503057210 */ /* 0x000fe20007ffe0ff */
        /* <DEDUP_REMOVED lines=31> */
[----:B------:R-:W-:-:S02]  /*18790*/  PLOP3.LUT P1, PT, PT, PT, UP0, 0x80, 0x0 ;  /* 0x000000000000781c */ /* 0x000fc40003f2f008 */
[----:B-1----:R-:W-:Y:S01]  /*187a0*/  F2FP.BF16.F32.PACK_AB R15, R117, R116 ;  /* 0x00000074750f723e */ /* 0x002fe200000010ff */
        /* <DEDUP_REMOVED lines=10> */
[----:B--2---:R-:W-:Y:S02]  /*18850*/  F2FP.BF16.F32.PACK_AB R17, R129, R128 ;  /* 0x000000808111723e */ /* 0x004fe400000010ff */
[----:B------:R-:W-:Y:S01]  /*18860*/  F2FP.BF16.F32.PACK_AB R16, R131, R130 ;  /* 0x000000828310723e */ /* 0x000fe200000010ff */
        /* <DEDUP_REMOVED lines=36> */
.L_x_1289:
        /* <DEDUP_REMOVED lines=19> */
[----:B--2---:R-:W2:Y:S01]  /*18be0*/  @P0 LDC R11, c[0x0][0x2e8] ;  /* 0x0000ba00ff0b0b82 */ /* 0x004ea20000000800 */
[----:B------:R-:W1:Y:S01]  /*18bf0*/  S2R R7, SR_CTAID.Y ;  /* 0x0000000000077919 */ /* 0x000e620000002600 */
[----:B----4-:R-:W-:Y:S01]  /*18c00*/  SHF.R.S32.HI R10, RZ, 0x1f, R18 ;  /* 0x0000001fff0a7819 */ /* 0x010fe20000011412 */
[----:B------:R-:W4:Y:S03]  /*18c10*/  S2R R28, SR_CTAID.Z ;  /* 0x00000000001c7919 */ /* 0x000f260000002700 */
[----:B------:R-:W-:Y:S01]  /*18c20*/  LEA.HI R10, R10, R18, RZ, 0x3 ;  /* 0x000000120a0a7211 */ /* 0x000fe200078f18ff */
[----:B-----5:R1:W1:Y:S01]  /*18c30*/  @P6 MUFU.LG2 R9, R132 ;  /* 0x0000008400096308 */ /* 0x0202620000000c00 */
[----:B------:R-:W1:Y:S02]  /*18c40*/  S2R R20, SR_CTAID.X ;  /* 0x0000000000147919 */ /* 0x000e640000002500 */
[----:B------:R-:W-:Y:S01]  /*18c50*/  SHF.R.S32.HI R10, RZ, 0x3, R10 ;  /* 0x00000003ff0a7819 */ /* 0x000fe2000001140a */
[----:B------:R5:W-:Y:S01]  /*18c60*/  STS [R5+0x6400], R16 ;  /* 0x0064001005007388 */ /* 0x000be20000000800 */
[----:B------:R-:W-:-:S03]  /*18c70*/  LOP3.LUT R0, R55, 0xffffffe0, RZ, 0xc0, !PT ;  /* 0xffffffe037007812 */ /* 0x000fc600078ec0ff */
[----:B------:R4:W-:Y:S01]  /*18c80*/  STS [R5+0x6000], R17 ;  /* 0x0060001105007388 */ /* 0x0009e20000000800 */
[----:B---3--:R-:W3:Y:S01]  /*18c90*/  @P2 LDC.64 R2, c[0x0][0x2c0] ;  /* 0x0000b000ff022b82 */ /* 0x008ee20000000a00 */
[----:B------:R-:W-:Y:S02]  /*18ca0*/  IMAD.IADD R0, R174, 0x1, -R0 ;  /* 0x00000001ae007824 */ /* 0x000fe400078e0a00 */
[----:B------:R-:W-:-:S03]  /*18cb0*/  VIADD R6, R10, 0x10 ;  /* 0x000000100a067836 */ /* 0x000fc60000000000 */
[----:B------:R-:W-:Y:S02]  /*18cc0*/  LOP3.LUT P6, RZ, R0, 0x3, RZ, 0xc0, !PT ;  /* 0x0000000300ff7812 */ /* 0x000fe400078cc0ff */
[----:B------:R-:W1:Y:S01]  /*18cd0*/  @P2 LDC R4, c[0x0][0x2c0] ;  /* 0x0000b000ff042b82 */ /* 0x000e620000000800 */
[----:B-----5:R1:W1:Y:S01]  /*18ce0*/  @P5 MUFU.LG2 R16, R138 ;  /* 0x0000008a00105308 */ /* 0x0202620000000c00 */
[----:B---3--:R-:W-:Y:S01]  /*18cf0*/  @P2 IMAD R0, R3, R2, RZ ;  /* 0x0000000203002224 */ /* 0x008fe200078e02ff */
[----:B------:R-:W-:Y:S01]  /*18d00*/  @!P3 CS2R R2, SRZ ;  /* 0x000000000002b805 */ /* 0x000fe2000001ff00 */
[----:B----4-:R-:W-:Y:S01]  /*18d10*/  @P2 IMAD.MOV.U32 R5, RZ, RZ, 0x1 ;  /* 0x00000001ff052424 */ /* 0x010fe200078e00ff */
[----:B--2---:R-:W-:Y:S06]  /*18d20*/  @!P3 BRA `(.L_x_1290) ;  /* 0x000000000020b947 */ /* 0x004fec0003800000 */
[----:B------:R-:W2:Y:S01]  /*18d30*/  S2UR UR4, SR_CTAID.Y ;  /* 0x00000000000479c3 */ /* 0x000ea20000002600 */
[----:B------:R-:W-:Y:S01]  /*18d40*/  ULDC UR5, c[0x0][0x2c4] ;  /* 0x0000b10000057ab9 */ /* 0x000fe20000000800 */
[----:B------:R-:W-:Y:S01]  /*18d50*/  PLOP3.LUT P1, PT, PT, PT, PT, 0x80, 0x0 ;  /* 0x000000000000781c */ /* 0x000fe20003f2f070 */
[----:B--2---:R-:W-:-:S04]  /*18d60*/  UIMAD UR4, UR4, UR5, URZ ;  /* 0x00000005040472a4 */ /* 0x004fc8000f8e023f */
[----:B------:R-:W-:-:S04]  /*18d70*/  USEL UR15, UR4, UR15, !UP0 ;  /* 0x0000000f040f7287 */ /* 0x000fc8000c000000 */
[----:B------:R-:W-:Y:S02]  /*18d80*/  USHF.R.S32.HI UR4, URZ, 0x1f, UR15 ;  /* 0x0000001f3f047899 */ /* 0x000fe4000801140f */
[----:B------:R-:W-:-:S04]  /*18d90*/  IMAD.U32 R2, RZ, RZ, UR15 ;  /* 0x0000000fff027e24 */ /* 0x000fc8000f8e00ff */
[----:B------:R-:W-:Y:S02]  /*18da0*/  MOV R3, UR4 ;  /* 0x0000000400037c02 */ /* 0x000fe40008000f00 */
.L_x_1290:
[----:B------:R-:W-:Y:S05]  /*18db0*/  @P2 BRA `(.L_x_1291) ;  /* 0x0000000000182947 */ /* 0x000fea0003800000 */
[----:B------:R-:W2:Y:S01]  /*18dc0*/  LDC R0, c[0x0][0x2c4] ;  /* 0x0000b100ff007b82 */ /* 0x000ea20000000800 */
[----:B------:R-:W-:Y:S02]  /*18dd0*/  ISETP.NE.AND P2, PT, RZ, UR7, PT ;  /* 0x00000007ff007c0c */ /* 0x000fe4000bf45270 */
[----:B-1----:R-:W-:-:S05]  /*18de0*/  MOV R4, 0x1 ;  /* 0x0000000100047802 */ /* 0x002fca0000000f00 */
[----:B------:R-:W1:Y:S08]  /*18df0*/  LDC R5, c[0x0][0x270] ;  /* 0x00009c00ff057b82 */ /* 0x000e700000000800 */
[----:B--2---:R-:W1:Y:S02]  /*18e00*/  @P2 LDC R0, c[0x0][0x2e4] ;  /* 0x0000b900ff002b82 */ /* 0x004e640000000800 */
[----:B-1----:R-:W-:-:S07]  /*18e10*/  IMAD R5, R0, R5, RZ ;  /* 0x0000000500057224 */ /* 0x002fce00078e02ff */
.L_x_1291:
[----:B------:R-:W-:Y:S01]  /*18e20*/  BAR.SYNC.DEFER_BLOCKING 0x0 ;  /* 0x0000000000007b1d */ /* 0x000fe20000010000 */
[----:B------:R-:W-:Y:S01]  /*18e30*/  ISETP.NE.AND P2, PT, R172, RZ, PT ;  /* 0x000000ffac00720c */ /* 0x000fe20003f45270 */
[----:B-1----:R-:W-:Y:S01]  /*18e40*/  IMAD R5, R7, R5, RZ ;  /* 0x0000000507057224 */ /* 0x002fe200078e02ff */
        /* <DEDUP_REMOVED lines=8> */
[----:B------:R-:W-:Y:S01]  /*18ed0*/  IMAD R6, R20, R4, RZ ;  /* 0x0000000414067224 */ /* 0x000fe200078e02ff */
        /* <DEDUP_REMOVED lines=77> */
.L_x_1293:
[----:B------:R-:W-:Y:S05]  /*193b0*/  BSYNC B0 ;  /* 0x0000000000007941 */ /* 0x000fea0003800000 */
.L_x_1292:
[----:B------:R-:W3:Y:S04]  /*193c0*/  LDL.64 R30, [R1+0x18] ;  /* 0x00001800011e7983 */ /* 0x000ee80000100a00 */
[----:B------:R-:W4:Y:S01]  /*193d0*/  LDL R0, [R1+0x10] ;  /* 0x0000100001007983 */ /* 0x000f220000100800 */
[----:B--2---:R-:W-:Y:S01]  /*193e0*/  SHF.R.S32.HI R4, RZ, 0x1f, R28 ;  /* 0x0000001fff047819 */ /* 0x004fe2000001141c */
[----:B------:R-:W-:Y:S02]  /*193f0*/  ULDC.64 UR4, c[0x0][0x2a0] ;  /* 0x0000a80000047ab9 */ /* 0x000fe40000000a00 */
[----:B------:R1:W2:Y:S04]  /*19400*/  LDS.128 R20, [R227] ;  /* 0x00000000e3147984 */ /* 0x0002a80000000c00 */
[----:B------:R1:W1:Y:S01]  /*19410*/  LDS.128 R16, [R227+0x4000] ;  /* 0x00400000e3107984 */ /* 0x0002620000000c00 */
[----:B------:R-:W-:-:S02]  /*19420*/  MOV R6, UR16 ;  /* 0x0000001000067c02 */ /* 0x000fc40008000f00 */
[--C-:B------:R-:W-:Y:S01]  /*19430*/  SHF.R.S32.HI R11, RZ, 0x1f, R10.reuse ;  /* 0x0000001fff0b7819 */ /* 0x100fe2000001140a */
[----:B------:R-:W-:Y:S01]  /*19440*/  BSSY B0, `(.L_x_1294) ;  /* 0x000001d000007945 */ /* 0x000fe20003800000 */
[----:B------:R-:W-:Y:S02]  /*19450*/  VIADD R14, R10, 0x60 ;  /* 0x000000600a0e7836 */ /* 0x000fe40000000000 */
[----:B------:R-:W-:Y:S01]  /*19460*/  IMAD.WIDE R6, R6, 0x80, R10 ;  /* 0x0000008006067825 */ /* 0x000fe200078e020a */
[----:B---3--:R-:W-:Y:S02]  /*19470*/  SHF.R.S32.HI R3, RZ, 0x1f, R30 ;  /* 0x0000001fff037819 */ /* 0x008fe4000001141e */
[----:B------:R-:W-:Y:S01]  /*19480*/  IADD3 R2, P4, R30, UR8, RZ ;  /* 0x000000081e027c10 */ /* 0x000fe2000ff9e0ff */
[----:B----4-:R-:W-:-:S03]  /*19490*/  IMAD.MOV.U32 R15, RZ, RZ, R0 ;  /* 0x000000ffff0f7224 */ /* 0x010fc600078e0000 */
[----:B------:R-:W-:Y:S01]  /*194a0*/  IADD3.X R3, R3, UR6, RZ, P4, !PT ;  /* 0x0000000603037c10 */ /* 0x000fe2000a7fe4ff */
[C---:B------:R-:W-:Y:S01]  /*194b0*/  VIADD R0, R10.reuse, 0x50 ;  /* 0x000000500a007836 */ /* 0x040fe20000000000 */
[----:B------:R-:W-:-:S04]  /*194c0*/  ISETP.GE.AND P4, PT, R10, UR14, PT ;  /* 0x0000000e0a007c0c */ /* 0x000fc8000bf86270 */
[----:B------:R-:W-:Y:S01]  /*194d0*/  ISETP.GE.AND P5, PT, R0, UR14, PT ;  /* 0x0000000e00007c0c */ /* 0x000fe2000bfa6270 */
[----:B------:R-:W-:Y:S02]  /*194e0*/  IMAD R0, R4, UR4, RZ ;  /* 0x0000000404007c24 */ /* 0x000fe4000f8e02ff */
[----:B------:R-:W-:-:S04]  /*194f0*/  IMAD.WIDE.U32 R12, R28, UR4, R2 ;  /* 0x000000041c0c7c25 */ /* 0x000fc8000f8e0002 */
[----:B------:R-:W-:-:S05]  /*19500*/  IMAD R0, R28, UR5, R0 ;  /* 0x000000051c007c24 */ /* 0x000fca000f8e0200 */
[----:B------:R-:W-:Y:S01]  /*19510*/  IADD3 R9, R13, R0, RZ ;  /* 0x000000000d097210 */ /* 0x000fe20007ffe0ff */
[----:B-12---:R-:W-:Y:S06]  /*19520*/  @P4 BRA `(.L_x_1295) ;  /* 0x0000000000384947 */ /* 0x006fec0003800000 */
        /* <DEDUP_REMOVED lines=14> */
.L_x_1295:
[----:B------:R-:W-:Y:S05]  /*19610*/  BSYNC B0 ;  /* 0x0000000000007941 */ /* 0x000fea0003800000 */
.L_x_1294:
        /* <DEDUP_REMOVED lines=23> */
.L_x_1297:
[----:B------:R-:W-:Y:S05]  /*19790*/  BSYNC B0 ;  /* 0x0000000000007941 */ /* 0x000fea0003800000 */
.L_x_1296:
        /* <DEDUP_REMOVED lines=22> */
.L_x_1299:
[----:B------:R-:W-:Y:S05]  /*19900*/  BSYNC B0 ;  /* 0x0000000000007941 */ /* 0x000fea0003800000 */
.L_x_1298:
        /* <DEDUP_REMOVED lines=21> */
.L_x_1301:
[----:B------:R-:W-:Y:S05]  /*19a60*/  BSYNC B0 ;  /* 0x0000000000007941 */ /* 0x000fea0003800000 */
.L_x_1300:
        /* <DEDUP_REMOVED lines=21> */
.L_x_1303:
[----:B------:R-:W-:Y:S05]  /*19bc0*/  BSYNC B0 ;  /* 0x0000000000007941 */ /* 0x000fea0003800000 */
.L_x_1302:
        /* <DEDUP_REMOVED lines=21> */
.L_x_1305:
[----:B------:R-:W-:Y:S05]  /*19d20*/  BSYNC B0 ;  /* 0x0000000000007941 */ /* 0x000fea0003800000 */
.L_x_1304:
        /* <DEDUP_REMOVED lines=21> */
.L_x_1307:
[----:B------:R-:W-:Y:S05]  /*19e80*/  BSYNC B0 ;  /* 0x0000000000007941 */ /* 0x000fea0003800000 */
.L_x_1306:
        /* <DEDUP_REMOVED lines=21> */
.L_x_1241:
        /* <DEDUP_REMOVED lines=19> */
[C---:B------:R-:W-:Y:S01]  /*1a110*/  VIADD R17, R8.reuse, 0x10 ;  /* 0x0000001008117836 */ /* 0x040fe20000000000 */
[----:B------:R-:W-:Y:S01]  /*1a120*/  @!UP0 UIMAD UR8, UR11, UR4, URZ ;  /* 0x000000040b0882a4 */ /* 0x000fe2000f8e023f */
[C---:B------:R-:W-:Y:S01]  /*1a130*/  VIADD R20, R8.reuse, 0x30 ;  /* 0x0000003008147836 */ /* 0x040fe20000000000 */
[----:B------:R-:W-:Y:S01]  /*1a140*/  @!UP0 UIMAD.WIDE.U32 UR28, UR26, UR4, URZ ;  /* 0x000000041a1c82a5 */ /* 0x000fe2000f8e003f */
[----:B------:R-:W-:Y:S01]  /*1a150*/  IADD3 R18, R8, 0x20, RZ ;  /* 0x0000002008127810 */ /* 0x000fe20007ffe0ff */
[----:B------:R-:W-:Y:S01]  /*1a160*/  @UP0 UIMAD UR9, UR15, UR9, UR13 ;  /* 0x000000090f0902a4 */ /* 0x000fe2000f8e020d */
[----:B------:R-:W-:Y:S01]  /*1a170*/  ISETP.NE.AND P1, PT, R0, RZ, PT ;  /* 0x000000ff0000720c */ /* 0x000fe20003f25270 */
        /* <DEDUP_REMOVED lines=8> */
[----:B------:R-:W-:Y:S01]  /*1a200*/  UISETP.NE.AND UP2, UPT, UR11, URZ, UPT ;  /* 0x0000003f0b00728c */ /* 0x000fe2000bf45270 */
[----:B------:R-:W-:Y:S01]  /*1a210*/  IMAD.WIDE R6, R6, 0x80, R8 ;  /* 0x0000008006067825 */ /* 0x000fe200078e0208 */
[----:B------:R-:W-:Y:S01]  /*1a220*/  USHF.R.S32.HI UR8, URZ, 0x1f, UR24 ;  /* 0x0000001f3f087899 */ /* 0x000fe20008011418 */
[----:B------:R-:W-:Y:S01]  /*1a230*/  LEA.HI.X.SX32 R3, R14, UR9, 0x1, P0 ;  /* 0x000000090e037c11 */ /* 0x000fe200080f0eff */
[----:B------:R-:W-:Y:S01]  /*1a240*/  UISETP.EQ.AND UP2, UPT, UR6, URZ, UP2 ;  /* 0x0000003f0600728c */ /* 0x000fe20009742270 */
[----:B------:R-:W-:Y:S01]  /*1a250*/  ISETP.GE.AND P0, PT, R17, UR23, PT ;  /* 0x0000001711007c0c */ /* 0x000fe2000bf06270 */
[----:B------:R-:W-:Y:S01]  /*1a260*/  ULDC.64 UR4, c[0x0][0x2a0] ;  /* 0x0000a80000047ab9 */ /* 0x000fe20000000a00 */
[----:B------:R-:W-:Y:S01]  /*1a270*/  @UP3 UMOV UR9, 0x1 ;  /* 0x0000000100093882 */ /* 0x000fe20000000000 */
[----:B------:R-:W-:Y:S01]  /*1a280*/  UIMAD UR8, UR8, UR4, URZ ;  /* 0x00000004080872a4 */ /* 0x000fe2000f8e023f */
[----:B------:R-:W-:Y:S01]  /*1a290*/  IMAD.U32 R12, RZ, RZ, UR4 ;  /* 0x00000004ff0c7e24 */ /* 0x000fe2000f8e00ff */
[----:B------:R-:W-:Y:S01]  /*1a2a0*/  UISETP.NE.OR UP1, UPT, UR15, -0x1, !UP2 ;  /* 0xffffffff0f00788c */ /* 0x000fe2000d725670 */
[----:B------:R-:W-:Y:S01]  /*1a2b0*/  VIADD R22, R8, 0x40 ;  /* 0x0000004008167836 */ /* 0x000fe20000000000 */
[----:B------:R-:W-:Y:S01]  /*1a2c0*/  @!UP3 ULDC UR4, c[0x0][0x2c4] ;  /* 0x0000b1000004bab9 */ /* 0x000fe20000000800 */
[----:B------:R-:W-:Y:S01]  /*1a2d0*/  @UP0 ULDC UR4, c[0x0][0x2e4] ;  /* 0x0000b90000040ab9 */ /* 0x000fe20000000800 */
[----:B------:R-:W-:Y:S01]  /*1a2e0*/  UIMAD UR5, UR24, UR5, UR8 ;  /* 0x00000005180572a4 */ /* 0x000fe2000f8e0208 */
[----:B------:R-:W-:Y:S01]  /*1a2f0*/  IMAD.WIDE.U32 R12, R12, UR24, R2 ;  /* 0x000000180c0c7c25 */ /* 0x000fe2000f8e0002 */
[----:B------:R-:W-:Y:S01]  /*1a300*/  @!UP3 UIMAD UR9, UR4, UR7, URZ ;  /* 0x000000070409b2a4 */ /* 0x000fe2000f8e023f */
[----:B------:R-:W-:Y:S01]  /*1a310*/  IADD3 R15, R14, 0x40, RZ ;  /* 0x000000400e0f7810 */ /* 0x000fe20007ffe0ff */
[----:B------:R-:W-:Y:S01]  /*1a320*/  @UP2 ULDC UR8, c[0x0][0x2c4] ;  /* 0x0000b10000082ab9 */ /* 0x000fe20000000800 */
[----:B------:R-:W-:Y:S01]  /*1a330*/  @UP3 ULDC UR6, c[0x0][0x2c0] ;  /* 0x0000b00000063ab9 */ /* 0x000fe20000000800 */
[----:B------:R-:W-:Y:S01]  /*1a340*/  UIMAD UR9, UR26, UR9, URZ ;  /* 0x000000091a0972a4 */ /* 0x000fe2000f8e023f */
[----:B------:R-:W-:Y:S01]  /*1a350*/  VIADD R11, R13, UR5 ;  /* 0x000000050d0b7c36 */ /* 0x000fe20008000000 */
[----:B------:R-:W-:-:S02]  /*1a360*/  @!UP1 UIMAD UR15, UR26, UR8, URZ ;  /* 0x000000081a0f92a4 */ /* 0x000fc4000f8e023f */
[----:B------:R-:W-:Y:S01]  /*1a370*/  USEL UR9, UR9, URZ, !UP2 ;  /* 0x0000003f09097287 */ /* 0x000fe2000d000000 */
[----:B------:R-:W-:Y:S01]  /*1a380*/  @!UP3 UMOV UR6, 0x1 ;  /* 0x000000010006b882 */ /* 0x000fe20000000000 */
[----:B------:R-:W-:Y:S01]  /*1a390*/  @!UP3 UMOV UR10, UR4 ;  /* 0x00000004000abc82 */ /* 0x000fe20008000000 */
[----:B------:R-:W-:Y:S02]  /*1a3a0*/  UIMAD UR8, UR19, UR6, URZ ;  /* 0x00000006130872a4 */ /* 0x000fe4000f8e023f */
[----:B------:R-:W-:Y:S01]  /*1a3b0*/  UIMAD UR10, UR24, UR10, UR9 ;  /* 0x0000000a180a72a4 */ /* 0x000fe2000f8e0209 */
[----:B------:R-:W-:Y:S01]  /*1a3c0*/  @!UP2 UMOV UR12, URZ ;  /* 0x0000003f000cac82 */ /* 0x000fe20008000000 */
[----:B------:R-:W-:Y:S01]  /*1a3d0*/  @UP2 UMOV UR12, UR15 ;  /* 0x0000000f000c2c82 */ /* 0x000fe20008000000 */
[----:B------:R-:W-:Y:S01]  /*1a3e0*/  @!UP2 UMOV UR13, URZ ;  /* 0x0000003f000dac82 */ /* 0x000fe20008000000 */
[----:B------:R-:W-:Y:S02]  /*1a3f0*/  USHF.R.S32.HI UR7, URZ, 0x1f, UR8 ;  /* 0x0000001f3f077899 */ /* 0x000fe40008011408 */
[----:B------:R-:W-:-:S02]  /*1a400*/  @UP2 USHF.R.S32.HI UR13, URZ, 0x1f, UR15 ;  /* 0x0000001f3f0d2899 */ /* 0x000fc4000801140f */
        /* <DEDUP_REMOVED lines=18> */
.L_x_1309:
[----:B------:R-:W-:Y:S05]  /*1a530*/  BSYNC B0 ;  /* 0x0000000000007941 */ /* 0x000fea0003800000 */
.L_x_1308:
        /* <DEDUP_REMOVED lines=21> */
.L_x_1311:
[----:B------:R-:W-:Y:S05]  /*1a690*/  BSYNC B0 ;  /* 0x0000000000007941 */ /* 0x000fea0003800000 */
.L_x_1310:
        /* <DEDUP_REMOVED lines=21> */
.L_x_1313:
[----:B------:R-:W-:Y:S05]  /*1a7f0*/  BSYNC B0 ;  /* 0x0000000000007941 */ /* 0x000fea0003800000 */
.L_x_1312:
        /* <DEDUP_REMOVED lines=21> */
.L_x_1315:
[----:B------:R-:W-:Y:S05]  /*1a950*/  BSYNC B0 ;  /* 0x0000000000007941 */ /* 0x000fea0003800000 */
.L_x_1314:
        /* <DEDUP_REMOVED lines=20> */
.L_x_1317:
[----:B------:R-:W-:Y:S05]  /*1aaa0*/  BSYNC B0 ;  /* 0x0000000000007941 */ /* 0x000fea0003800000 */
.L_x_1316:
        /* <DEDUP_REMOVED lines=20> */
.L_x_1319:
[----:B------:R-:W-:Y:S05]  /*1abf0*/  BSYNC B0 ;  /* 0x0000000000007941 */ /* 0x000fea0003800000 */
.L_x_1318:
        /* <DEDUP_REMOVED lines=20> */
.L_x_1321:
[----:B------:R-:W-:Y:S05]  /*1ad40*/  BSYNC B0 ;  /* 0x0000000000007941 */ /* 0x000fea0003800000 */
.L_x_1320:
        /* <DEDUP_REMOVED lines=20> */
.L_x_1323:
[----:B------:R-:W-:Y:S05]  /*1ae90*/  BSYNC B0 ;  /* 0x0000000000007941 */ /* 0x000fea0003800000 */
.L_x_1322:
        /* <DEDUP_REMOVED lines=10> */
.L_x_1325:
[----:B------:R-:W-:Y:S05]  /*1af40*/  BSYNC B0 ;  /* 0x0000000000007941 */ /* 0x000fea0003800000 */
.L_x_1324:
        /* <DEDUP_REMOVED lines=15> */
.L_x_1327:
[----:B------:R-:W-:Y:S05]  /*1b040*/  BSYNC B0 ;  /* 0x0000000000007941 */ /* 0x000fea0003800000 */
.L_x_1326:
        /* <DEDUP_REMOVED lines=10> */
.L_x_1329:
[----:B------:R-:W-:Y:S05]  /*1b0f0*/  BSYNC B0 ;  /* 0x0000000000007941 */ /* 0x000fea0003800000 */
.L_x_1328:
        /* <DEDUP_REMOVED lines=10> */
.L_x_1331:
[----:B------:R-:W-:Y:S05]  /*1b1a0*/  BSYNC B0 ;  /* 0x0000000000007941 */ /* 0x000fea0003800000 */
.L_x_1330:
        /* <DEDUP_REMOVED lines=10> */
.L_x_1333:
[----:B------:R-:W-:Y:S05]  /*1b250*/  BSYNC B0 ;  /* 0x0000000000007941 */ /* 0x000fea0003800000 */
.L_x_1332:
        /* <DEDUP_REMOVED lines=10> */
.L_x_1335:
[----:B------:R-:W-:Y:S05]  /*1b300*/  BSYNC B0 ;  /* 0x0000000000007941 */ /* 0x000fea0003800000 */
.L_x_1334:
        /* <DEDUP_REMOVED lines=10> */
.L_x_1337:
[----:B------:R-:W-:Y:S05]  /*1b3b0*/  BSYNC B0 ;  /* 0x0000000000007941 */ /* 0x000fea0003800000 */
.L_x_1336:
        /* <DEDUP_REMOVED lines=10> */
.L_x_1338:
        /* <DEDUP_REMOVED lines=10> */
.L_x_1758:


//--------------------- .text._ZN5flash16flash_fwd_kernelI23Flash_fwd_kernel_traitsILi128ELi128ELi32ELi4ELb0ELb0EN7cutlass10bfloat16_tE19Flash_kernel_traitsILi128ELi128ELi32ELi4ES3_EELb1ELb1ELb0ELb0ELb0ELb0ELb0ELb1EEEvNS_16Flash_fwd_paramsE --------------------------
	.section	.text._ZN5flash16flash_fwd_kernelI23Flash_fwd_kernel_traitsILi128ELi128ELi32ELi4ELb0ELb0EN7cutlass10bfloat16_tE19Flash_kernel_traitsILi128ELi128ELi32ELi4ES3_EELb1ELb1ELb0ELb0ELb0ELb0ELb0ELb1EEEvNS_16Flash_fwd_paramsE,"ax",@progbits
	.align	128
        .global         _ZN5flash16flash_fwd_kernelI23Flash_fwd_kernel_traitsILi128ELi128ELi32ELi4ELb0ELb0EN7cutlass10bfloat16_tE19Flash_kernel_traitsILi128ELi128ELi32ELi4ES3_EELb1ELb1ELb0ELb0ELb0ELb0ELb0ELb1EEEvNS_16Flash_fwd_paramsE
        .type           _ZN5flash16flash_fwd_kernelI23Flash_fwd_kernel_traitsILi128ELi128ELi32ELi4ELb0ELb0EN7cutlass10bfloat16_tE19Flash_kernel_traitsILi128ELi128ELi32ELi4ES3_EELb1ELb1ELb0ELb0ELb0ELb0ELb0ELb1EEEvNS_16Flash_fwd_paramsE,@function
        .size           _ZN5flash16flash_fwd_kernelI23Flash_fwd_kernel_traitsILi128ELi128ELi32ELi4ELb0ELb0EN7cutlass10bfloat16_tE19Flash_kernel_traitsILi128ELi128ELi32ELi4ES3_EELb1ELb1ELb0ELb0ELb0ELb0ELb0ELb1EEEvNS_16Flash_fwd_paramsE,(.L_x_1759 - _ZN5flash16flash_fwd_kernelI23Flash_fwd_kernel_traitsILi128ELi128ELi32ELi4ELb0ELb0EN7cutlass10bfloat16_tE19Flash_kernel_traitsILi128ELi128ELi32ELi4ES3_EELb1ELb1ELb0ELb0ELb0ELb0ELb0ELb1EEEvNS_16Flash_fwd_paramsE)
        .other          _ZN5flash16flash_fwd_kernelI23Flash_fwd_kernel_traitsILi128ELi128ELi32ELi4ELb0ELb0EN7cutlass10bfloat16_tE19Flash_kernel_traitsILi128ELi128ELi32ELi4ES3_EELb1ELb1ELb0ELb0ELb0ELb0ELb0ELb1EEEvNS_16Flash_fwd_paramsE,@"STO_CUDA_ENTRY STV_DEFAULT"
_ZN5flash16flash_fwd_kernelI23Flash_fwd_kernel_traitsILi128ELi128ELi32ELi4ELb0ELb0EN7cutlass10bfloat16_tE19Flash_kernel_traitsILi128ELi128ELi32ELi4ES3_EELb1ELb1ELb0ELb0ELb0ELb0ELb0ELb1EEEvNS_16Flash_fwd_paramsE:
.text._ZN5flash16flash_fwd_kernelI23Flash_fwd_kernel_traitsILi128ELi128ELi32ELi4ELb0ELb0EN7cutlass10bfloat16_tE19Flash_kernel_traitsILi128ELi128ELi32ELi4ES3_EELb1ELb1ELb0ELb0ELb0ELb0ELb0ELb1EEEvNS_16Flash_fwd_paramsE:
        /* <DEDUP_REMOVED lines=13> */
[----:B------:R-:W-:Y:S01]  /*00d0*/  S2UR UR21, SR_CTAID.X ;  /* 0x00000000001579c3 */ /* 0x000fe20000002500 */
[----:B------:R2:W5:Y:S07]  /*00e0*/  @P2 LDG.E.64 R4, desc[UR24][R2.64] ;  /* 0x0000001802042981 */ /* 0x00056e000c1e1b00 */
[----:B------:R-:W-:Y:S01]  /*00f0*/  S2UR UR15, SR_CTAID.Y ;  /* 0x00000000000f79c3 */ /* 0x000fe20000002600 */
[----:B------:R-:W-:Y:S01]  /*0100*/  UMOV UR20, 0xffffffff ;  /* 0xffffffff00147882 */ /* 0x000fe20000000000 */
[----:B------:R-:W-:Y:S01]  /*0110*/  UMOV UR16, URZ ;  /* 0x0000003f00107c82 */ /* 0x000fe20008000000 */
[----:B------:R-:W-:-:S05]  /*0120*/  ULDC.U8 UR13, c[0x0][0x388] ;  /* 0x0000e200000d7ab9 */ /* 0x000fca0000000000 */
[----:B------:R-:W1:Y:S08]  /*0130*/  S2UR UR4, SR_CTAID.Z ;  /* 0x00000000000479c3 */ /* 0x000e700000002700 */
[----:B------:R-:W5:Y:S01]  /*0140*/  @P2 LDC R0, c[0x0][0x3b0] ;  /* 0x0000ec00ff002b82 */ /* 0x000f620000000800 */
[----:B--2---:R-:W-:Y:S02]  /*0150*/  @P2 IMAD.MOV.U32 R2, RZ, RZ, R9 ;  /* 0x000000ffff022224 */ /* 0x004fe400078e0009 */
[----:B---3--:R-:W-:-:S06]  /*0160*/  @P2 IMAD.MOV.U32 R3, RZ, RZ, R8 ;  /* 0x000000ffff032224 */ /* 0x008fcc00078e0008 */
[----:B------:R-:W2:Y:S01]  /*0170*/  @P2 LDG.E.64 R2, desc[UR24][R2.64] ;  /* 0x0000001802022981 */ /* 0x000ea2000c1e1b00 */
[----:B------:R-:W-:Y:S02]  /*0180*/  UISETP.NE.U32.AND UP2, UPT, UR8, URZ, UPT ;  /* 0x0000003f0800728c */ /* 0x000fe4000bf45070 */
[----:B------:R-:W-:Y:S02]  /*0190*/  UISETP.NE.U32.AND UP1, UPT, UR6, URZ, UPT ;  /* 0x0000003f0600728c */ /* 0x000fe4000bf25070 */
[----:B------:R-:W-:Y:S02]  /*01a0*/  UISETP.NE.AND.EX UP2, UPT, UR9, URZ, UPT, UP2 ;  /* 0x0000003f0900728c */ /* 0x000fe4000bf45320 */
[----:B-1----:R-:W-:Y:S01]  /*01b0*/  ULOP3.LUT UR5, UR4, UR21, UR15, 0xfe, !UPT ;  /* 0x0000001504057292 */ /* 0x002fe2000f8efe0f */
[----:B------:R-:W-:Y:S01]  /*01c0*/  ULDC.64 UR8, c[0x0][0x2f0] ;  /* 0x0000bc0000087ab9 */ /* 0x000fe20000000a00 */
[----:B------:R-:W-:Y:S02]  /*01d0*/  UISETP.NE.AND.EX UP1, UPT, UR7, URZ, UPT, UP1 ;  /* 0x0000003f0700728c */ /* 0x000fe4000bf25310 */
[----:B------:R-:W-:Y:S01]  /*01e0*/  PLOP3.LUT P0, PT, PT, PT, UP2, 0x80, 0x0 ;  /* 0x000000000000781c */ /* 0x000fe20003f0f028 */
[----:B------:R-:W-:Y:S01]  /*01f0*/  UIMAD.WIDE UR8, UR15, 0x4, UR8 ;  /* 0x000000040f0878a5 */ /* 0x000fe2000f8e0208 */
[----:B----4-:R-:W-:Y:S01]  /*0200*/  LOP3.LUT P3, RZ, R104, UR5, RZ, 0xfc, !PT ;  /* 0x0000000568ff7c12 */ /* 0x010fe2000f86fcff */
[----:B------:R-:W-:Y:S01]  /*0210*/  ULDC.U8 UR5, c[0x0][0x3c2] ;  /* 0x0000f08000057ab9 */ /* 0x000fe20000000000 */
[----:B------:R-:W-:Y:S01]  /*0220*/  ULDC.64 UR6, c[0x0][0x2f8] ;  /* 0x0000be0000067ab9 */ /* 0x000fe20000000a00 */
[----:B------:R-:W-:-:S02]  /*0230*/  UISETP.NE.AND UP3, UPT, UR5, URZ, UPT ;  /* 0x0000003f0500728c */ /* 0x000fc4000bf65270 */
[----:B------:R-:W-:Y:S02]  /*0240*/  UISETP.EQ.U32.AND UP0, UPT, UR6, URZ, UPT ;  /* 0x0000003f0600728c */ /* 0x000fe4000bf02070 */
[----:B------:R-:W-:Y:S02]  /*0250*/  @UP1 ULDC.64 UR10, c[0x0][0x300] ;  /* 0x0000c000000a1ab9 */ /* 0x000fe40000000a00 */
[----:B------:R-:W-:Y:S02]  /*0260*/  UISETP.EQ.OR.EX UP0, UPT, UR7, URZ, !UP3, UP0 ;  /* 0x0000003f0700728c */ /* 0x000fe4000df02700 */
[----:B------:R-:W-:Y:S02]  /*0270*/  @UP1 UIMAD.WIDE UR10, UR15, 0x4, UR10 ;  /* 0x000000040f0a18a5 */ /* 0x000fe4000f8e020a */
[----:B------:R-:W1:Y:S01]  /*0280*/  @!P3 LDC.64 R6, c[0x0][0x3b8] ;  /* 0x0000ee00ff06bb82 */ /* 0x000e620000000a00 */
        /* <DEDUP_REMOVED lines=10> */
[----:B------:R-:W-:Y:S01]  /*0330*/  ULDC.64 UR8, c[0x0][0x2f8] ;  /* 0x0000be0000087ab9 */ /* 0x000fe20000000a00 */
[----:B-1----:R-:W-:Y:S02]  /*0340*/  @!P3 IMAD.MOV.U32 R4, RZ, RZ, R9 ;  /* 0x000000ffff04b224 */ /* 0x002fe400078e0009 */
[----:B------:R-:W-:-:S05]  /*0350*/  @!P3 IMAD.MOV.U32 R5, RZ, RZ, R8 ;  /* 0x000000ffff05b224 */ /* 0x000fca00078e0008 */
[----:B------:R1:W-:Y:S01]  /*0360*/  @!P3 STG.E.64 desc[UR24][R6.64+0x8], R4 ;  /* 0x000008040600b986 */ /* 0x0003e2000c101b18 */
[----:B------:R-:W-:Y:S01]  /*0370*/  PLOP3.LUT P2, PT, PT, PT, UP0, 0x80, 0x0 ;  /* 0x000000000000781c */ /* 0x000fe20003f4f008 */
[----:B------:R-:W-:Y:S02]  /*0380*/  UIMAD.WIDE UR8, UR15, 0x4, UR8 ;  /* 0x000000040f0878a5 */ /* 0x000fe4000f8e0208 */
[----:B-1----:R-:W2:Y:S04]  /*0390*/  @P0 LDG.E R6, desc[UR24][R2.64] ;  /* 0x0000001802060981 */ /* 0x002ea8000c1e1900 */
[----:B------:R1:W3:Y:S02]  /*03a0*/  @P0 LDG.E R5, desc[UR24][R2.64+0x4] ;  /* 0x0000041802050981 */ /* 0x0002e4000c1e1900 */
[----:B-1----:R-:W-:-:S02]  /*03b0*/  IMAD.U32 R2, RZ, RZ, UR10 ;  /* 0x0000000aff027e24 */ /* 0x002fc4000f8e00ff */
[----:B------:R-:W-:-:S05]  /*03c0*/  IMAD.U32 R3, RZ, RZ, UR11 ;  /* 0x0000000bff037e24 */ /* 0x000fca000f8e00ff */
[----:B------:R1:W4:Y:S02]  /*03d0*/  @P1 LDG.E R0, desc[UR24][R2.64] ;  /* 0x0000001802001981 */ /* 0x000324000c1e1900 */
[----:B-1----:R-:W-:Y:S02]  /*03e0*/  IMAD.U32 R2, RZ, RZ, UR8 ;  /* 0x00000008ff027e24 */ /* 0x002fe4000f8e00ff */
[----:B------:R-:W-:-:S05]  /*03f0*/  IMAD.U32 R3, RZ, RZ, UR9 ;  /* 0x00000009ff037e24 */ /* 0x000fca000f8e00ff */
[----:B------:R-:W5:Y:S01]  /*0400*/  @!P2 LDG.E R4, desc[UR24][R2.64] ;  /* 0x000000180204a981 */ /* 0x000f62000c1e1900 */
[----:B------:R-:W-:Y:S01]  /*0410*/  SHF.R.S32.HI R13, RZ, 0x1f, R104 ;  /* 0x0000001fff0d7819 */ /* 0x000fe20000011468 */
[----:B------:R-:W-:-:S03]  /*0420*/  UMOV UR8, 0xffffffff ;  /* 0xffffffff00087882 */ /* 0x000fc60000000000 */
[----:B------:R-:W-:Y:S02]  /*0430*/  LEA.HI R101, R13, R104, RZ, 0x5 ;  /* 0x000000680d657211 */ /* 0x000fe400078f28ff */
[----:B--2---:R-:W-:Y:S02]  /*0440*/  @P0 R2UR UR20, R6 ;  /* 0x00000000061402ca */ /* 0x004fe400000e0000 */
[----:B---3--:R-:W-:Y:S02]  /*0450*/  @P0 R2UR UR22, R5 ;  /* 0x00000000051602ca */ /* 0x008fe400000e0000 */
[----:B------:R-:W-:-:S04]  /*0460*/  ISETP.NE.U32.AND P0, PT, RZ, UR6, PT ;  /* 0x00000006ff007c0c */ /* 0x000fc8000bf05070 */
[----:B------:R-:W-:-:S07]  /*0470*/  ISETP.NE.AND.EX P0, PT, RZ, UR7, PT, P0 ;  /* 0x00000007ff007c0c */ /* 0x000fce000bf05300 */
[----:B------:R-:W-:-:S07]  /*0480*/  @UP2 UIADD3 UR22, UR22, -UR20, URZ ;  /* 0x8000001416162290 */ /* 0x000fce000fffe03f */
[----:B------:R-:W-:Y:S01]  /*0490*/  @!UP2 ULDC UR22, c[0x0][0x2c4] ;  /* 0x0000b1000016aab9 */ /* 0x000fe20000000800 */
[----:B----4-:R-:W-:Y:S02]  /*04a0*/  @P1 R2UR UR16, R0 ;  /* 0x00000000001012ca */ /* 0x010fe400000e0000 */
[----:B------:R-:W-:-:S05]  /*04b0*/  LOP3.LUT R0, R101, 0xffffffe0, RZ, 0xc0, !PT ;  /* 0xffffffe065007812 */ /* 0x000fca00078ec0ff */
[----:B------:R-:W-:Y:S01]  /*04c0*/  IMAD.IADD R96, R104, 0x1, -R0 ;  /* 0x0000000168607824 */ /* 0x000fe200078e0a00 */
[----:B-----5:R-:W-:Y:S01]  /*04d0*/  @!P2 R2UR UR8, R4 ;  /* 0x000000000408a2ca */ /* 0x020fe200000e0000 */
[----:B------:R-:W-:-:S14]  /*04e0*/  @!P0 BRA `(.L_x_1339) ;  /* 0x00000000001c8947 */ /* 0x000fdc0003800000 */
[----:B------:R-:W-:-:S13]  /*04f0*/  PLOP3.LUT P0, PT, PT, PT, UP3, 0x80, 0x0 ;  /* 0x000000000000781c */ /* 0x000fda0003f0f038 */
[----:B------:R-:W2:Y:S04]  /*0500*/  @P0 LDG.E R0, desc[UR24][R2.64+0x4] ;  /* 0x0000041802000981 */ /* 0x000ea8000c1e1900 */
[----:B------:R-:W3:Y:S01]  /*0510*/  @!P0 LDG.E R2, desc[UR24][R2.64] ;  /* 0x0000001802028981 */ /* 0x000ee2000c1e1900 */
[----:B--2---:R-:W-:-:S13]  /*0520*/  @P0 R2UR UR5, R0 ;  /* 0x00000000000502ca */ /* 0x004fda00000e0000 */
[----:B------:R-:W-:-:S07]  /*0530*/  @UP3 UIADD3 UR5, UR5, -UR8, URZ ;  /* 0x8000000805053290 */ /* 0x000fce000fffe03f */
[----:B---3--:R-:W-:Y:S01]  /*0540*/  @!P0 R2UR UR5, R2 ;  /* 0x00000000020582ca */ /* 0x008fe200000e0000 */
[----:B------:R-:W-:-:S14]  /*0550*/  BRA `(.L_x_1340) ;  /* 0x0000000000047947 */ /* 0x000fdc0003800000 */
.L_x_1339:
[----:B------:R-:W-:-:S05]  /*0560*/  ULDC UR5, c[0x0][0x2c8] ;  /* 0x0000b20000057ab9 */ /* 0x000fca0000000800 */
.L_x_1340:
        /* <DEDUP_REMOVED lines=36> */
[----:B------:R-:W1:Y:S01]  /*07b0*/  LDC R14, c[0x0][0x278] ;  /* 0x00009e00ff0e7b82 */ /* 0x000e620000000800 */
[----:B------:R-:W2:Y:S01]  /*07c0*/  S2R R7, SR_CTAID.Z ;  /* 0x0000000000077919 */ /* 0x000ea20000002700 */
[CC--:B------:R-:W-:Y:S01]  /*07d0*/  LEA.HI R5, R13.reuse, R104.reuse, RZ, 0x3 ;  /* 0x000000680d057211 */ /* 0x0c0fe200078f18ff */
[----:B------:R-:W-:Y:S01]  /*07e0*/  UIADD3 UR12, -UR19, UR22, URZ ;  /* 0x00000016130c7290 */ /* 0x000fe2000fffe13f */
[----:B------:R-:W-:Y:S01]  /*07f0*/  LEA.HI R18, R13, R104, RZ, 0x4 ;  /* 0x000000680d127211 */ /* 0x000fe200078f20ff */
[----:B------:R-:W-:Y:S01]  /*0800*/  ULDC UR5, c[0x0][0x270] ;  /* 0x00009c0000057ab9 */ /* 0x000fe20000000800 */
[----:B------:R-:W-:Y:S01]  /*0810*/  SHF.R.S32.HI R6, RZ, 0x3, R5 ;  /* 0x00000003ff067819 */ /* 0x000fe20000011405 */
[----:B------:R-:W-:Y:S02]  /*0820*/  UIMAD UR5, UR15, UR5, UR4 ;  /* 0x000000050f0572a4 */ /* 0x000fe4000f8e0204 */
[----:B------:R-:W-:Y:S02]  /*0830*/  UISETP.NE.AND UP1, UPT, UR20, -0x1, UPT ;  /* 0xffffffff1400788c */ /* 0x000fe4000bf25270 */
[----:B------:R-:W-:Y:S01]  /*0840*/  VIADD R4, R6, 0x20 ;  /* 0x0000002006047836 */ /* 0x000fe20000000000 */
[----:B------:R-:W-:-:S02]  /*0850*/  USHF.L.U32 UR11, UR5, 0x5, URZ ;  /* 0x00000005050b7899 */ /* 0x000fc4000800063f */
[----:B------:R-:W-:Y:S02]  /*0860*/  UISETP.NE.AND UP0, UPT, UR8, -0x1, UPT ;  /* 0xffffffff0800788c */ /* 0x000fe4000bf05270 */
[----:B------:R-:W-:Y:S01]  /*0870*/  ISETP.GE.AND P4, PT, R4, UR12, PT ;  /* 0x0000000c04007c0c */ /* 0x000fe2000bf86270 */
[----:B------:R-:W-:Y:S01]  /*0880*/  USHF.R.S32.HI UR10, URZ, 0x1f, UR11 ;  /* 0x0000001f3f0a7899 */ /* 0x000fe2000801140b */
[----:B------:R-:W-:Y:S01]  /*0890*/  IADD3 R106, P2, P1, R9, UR11, R96 ;  /* 0x0000000b096a7c10 */ /* 0x000fe2000f95e060 */
[----:B------:R-:W-:Y:S01]  /*08a0*/  ULDC UR39, c[0x0][0x2d8] ;  /* 0x0000b60000277ab9 */ /* 0x000fe20000000800 */
[----:B------:R-:W-:Y:S01]  /*08b0*/  @UP1 ULDC.64 UR6, c[0x0][0x240] ;  /* 0x0000900000061ab9 */ /* 0x000fe20000000a00 */
[----:B------:R-:W-:Y:S02]  /*08c0*/  @!UP1 USHF.R.S32.HI UR9, URZ, 0x1f, UR15 ;  /* 0x0000001f3f099899 */ /* 0x000fe4000801140f */
[----:B------:R3:W-:Y:S01]  /*08d0*/  STL [R1+0xd4], R106 ;  /* 0x0000d46a01007387 */ /* 0x0007e20000100800 */
[----:B-1----:R-:W-:Y:S01]  /*08e0*/  IABS R11, R14 ;  /* 0x0000000e000b7213 */ /* 0x002fe20000000000 */
[----:B------:R-:W-:-:S02]  /*08f0*/  @UP1 UIMAD.WIDE.U32 UR34, UR20, UR6, URZ ;  /* 0x00000006142212a5 */ /* 0x000fc4000f8e003f */
[----:B------:R-:W-:Y:S01]  /*0900*/  @UP0 UIADD3 UR31, UR16, UR8, URZ ;  /* 0x00000008101f0290 */ /* 0x000fe2000fffe03f */
[----:B------:R-:W1:Y:S01]  /*0910*/  I2F.RP R2, R11 ;  /* 0x0000000b00027306 */ /* 0x000e620000209400 */
[----:B------:R-:W-:-:S03]  /*0920*/  @UP1 UIMAD UR14, UR20, UR7, UR35 ;  /* 0x00000007140e12a4 */ /* 0x000fc6000f8e0223 */
[----:B------:R-:W-:Y:S01]  /*0930*/  @!UP1 ULDC.64 UR6, c[0x0][0x228] ;  /* 0x00008a0000069ab9 */ /* 0x000fe20000000a00 */
[----:B--2---:R-:W-:Y:S01]  /*0940*/  IABS R4, R7 ;  /* 0x0000000700047213 */ /* 0x004fe20000000000 */
[----:B------:R-:W-:Y:S01]  /*0950*/  @!UP1 UIMAD UR9, UR9, UR6, URZ ;  /* 0x00000006090992a4 */ /* 0x000fe2000f8e023f */
[----:B------:R-:W-:Y:S01]  /*0960*/  SHF.R.S32.HI R7, RZ, 0x1f, R6 ;  /* 0x0000001fff077819 */ /* 0x000fe20000011406 */
[----:B------:R-:W-:Y:S02]  /*0970*/  @!UP1 UIMAD.WIDE.U32 UR32, UR15, UR6, URZ ;  /* 0x000000060f2092a5 */ /* 0x000fe4000f8e003f */
[----:B------:R-:W-:Y:S01]  /*0980*/  @!UP1 UIMAD UR7, UR15, UR7, UR9 ;  /* 0x000000070f0792a4 */ /* 0x000fe2000f8e0209 */
[----:B------:R-:W-:Y:S01]  /*0990*/  ULDC UR6, c[0x0][0x2d4] ;  /* 0x0000b50000067ab9 */ /* 0x000fe20000000800 */
[----:B------:R-:W-:Y:S01]  /*09a0*/  @UP1 UMOV UR26, UR34 ;  /* 0x00000022001a1c82 */ /* 0x000fe20008000000 */
[----:B------:R-:W-:Y:S01]  /*09b0*/  UIMAD UR5, UR5, UR6, UR19 ;  /* 0x00000006050572a4 */ /* 0x000fe2000f8e0213 */
[----:B-1----:R-:W1:Y:S01]  /*09c0*/  MUFU.RCP R2, R2 ;  /* 0x0000000200027308 */ /* 0x002e620000001000 */
[----:B------:R-:W-:-:S02]  /*09d0*/  @!UP1 UIADD3 UR14, UR33, UR7, URZ ;  /* 0x00000007210e9290 */ /* 0x000fc4000fffe03f */
[----:B------:R-:W-:Y:S01]  /*09e0*/  UIMAD UR5, UR5, UR39, URZ ;  /* 0x00000027050572a4 */ /* 0x000fe2000f8e023f */
[----:B------:R-:W-:Y:S01]  /*09f0*/  @!UP1 UMOV UR26, UR32 ;  /* 0x00000020001a9c82 */ /* 0x000fe20008000000 */
[----:B-1----:R-:W-:-:S04]  /*0a00*/  VIADD R2, R2, 0xffffffe ;  /* 0x0ffffffe02027836 */ /* 0x002fc80000000000 */
[----:B------:R1:W2:Y:S02]  /*0a10*/  F2I.FTZ.U32.TRUNC.NTZ R3, R2 ;  /* 0x0000000200037305 */ /* 0x0002a4000021f000 */
[----:B-1----:R-:W-:Y:S02]  /*0a20*/  VIADD R2, R6, 0x30 ;  /* 0x0000003006027836 */ /* 0x002fe40000000000 */
[----:B--2---:R-:W-:-:S03]  /*0a30*/  IMAD.MOV R0, RZ, RZ, -R3 ;  /* 0x000000ffff007224 */ /* 0x004fc600078e0a03 */
[----:B------:R-:W-:Y:S01]  /*0a40*/  ISETP.GE.AND P3, PT, R2, UR12, PT ;  /* 0x0000000c02007c0c */ /* 0x000fe2000bf66270 */
[----:B------:R-:W-:Y:S02]  /*0a50*/  IMAD R0, R0, R11, RZ ;  /* 0x0000000b00007224 */ /* 0x000fe400078e02ff */
[----:B------:R-:W-:-:S04]  /*0a60*/  IMAD.MOV.U32 R2, RZ, RZ, RZ ;  /* 0x000000ffff027224 */ /* 0x000fc800078e00ff */
[----:B------:R-:W-:Y:S01]  /*0a70*/  IMAD.HI.U32 R2, R3, R0, R2 ;  /* 0x0000000003027227 */ /* 0x000fe200078e0002 */
[----:B------:R-:W-:-:S03]  /*0a80*/  SHF.R.S32.HI R3, RZ, 0x1f, R96 ;  /* 0x0000001fff037819 */ /* 0x000fc60000011460 */
[----:B------:R-:W-:Y:S01]  /*0a90*/  VIADD R0, R6, 0x40 ;  /* 0x0000004006007836 */ /* 0x000fe20000000000 */
[----:B------:R-:W-:Y:S01]  /*0aa0*/  IADD3.X R103, R8, UR10, R3, P2, P1 ;  /* 0x0000000a08677c10 */ /* 0x000fe200097e2403 */
[----:B------:R-:W-:Y:S01]  /*0ab0*/  @UP0 ULDC.64 UR10, c[0x0][0x248] ;  /* 0x00009200000a0ab9 */ /* 0x000fe20000000a00 */
[----:B------:R-:W-:Y:S01]  /*0ac0*/  PLOP3.LUT P1, PT, PT, PT, UP0, 0x80, 0x0 ;  /* 0x000000000000781c */ /* 0x000fe20003f2f008 */
[----:B------:R-:W-:Y:S01]  /*0ad0*/  @UP0 UIMAD.WIDE.U32 UR36, UR31, UR10, URZ ;  /* 0x0000000a1f2402a5 */ /* 0x000fe2000f8e003f */
[----:B------:R-:W-:Y:S01]  /*0ae0*/  ISETP.GE.AND P0, PT, R0, UR12, PT ;  /* 0x0000000c00007c0c */ /* 0x000fe2000bf06270 */
[----:B------:R-:W-:Y:S01]  /*0af0*/  IMAD.HI.U32 R0, R2, R4, RZ ;  /* 0x0000000402007227 */ /* 0x000fe200078e00ff */
[----:B------:R-:W-:-:S03]  /*0b00*/  @UP0 UIMAD UR31, UR31, UR11, URZ ;  /* 0x0000000b1f1f02a4 */ /* 0x000fc6000f8e023f */
[----:B------:R-:W-:Y:S01]  /*0b10*/  IMAD.MOV R2, RZ, RZ, -R0 ;  /* 0x000000ffff027224 */ /* 0x000fe200078e0a00 */
[----:B------:R-:W-:Y:S01]  /*0b20*/  @UP0 UIADD3 UR31, UR37, UR31, URZ ;  /* 0x0000001f251f0290 */ /* 0x000fe2000fffe03f */
[----:B------:R-:W-:Y:S01]  /*0b30*/  IMAD.SHL.U32 R3, R6, 0x40, RZ ;  /* 0x0000004006037824 */ /* 0x000fe200078e00ff */
[----:B------:R-:W-:Y:S01]  /*0b40*/  @UP0 UMOV UR34, UR36 ;  /* 0x0000002400220c82 */ /* 0x000fe20008000000 */
[----:B------:R-:W-:Y:S01]  /*0b50*/  IMAD R2, R11, R2, R4 ;  /* 0x000000020b027224 */ /* 0x000fe200078e0204 */
[----:B------:R-:W-:Y:S01]  /*0b60*/  LOP3.LUT R4, R5, 0xfffffff8, RZ, 0xc0, !PT ;  /* 0xfffffff805047812 */ /* 0x000fe200078ec0ff */
[----:B------:R-:W-:Y:S01]  /*0b70*/  IMAD.U32 R8, RZ, RZ, UR21 ;  /* 0x00000015ff087e24 */ /* 0x000fe2000f8e00ff */
[----:B------:R-:W-:Y:S02]  /*0b80*/  LOP3.LUT R3, R3, 0x1c0, RZ, 0xc0, !PT ;  /* 0x000001c003037812 */ /* 0x000fe400078ec0ff */
[----:B------:R-:W-:Y:S01]  /*0b90*/  ISETP.GT.U32.AND P5, PT, R11, R2, PT ;  /* 0x000000020b00720c */ /* 0x000fe20003fa4070 */
[----:B------:R-:W-:-:S02]  /*0ba0*/  IMAD.IADD R22, R104, 0x1, -R4 ;  /* 0x0000000168167824 */ /* 0x000fc400078e0a04 */
[----:B------:R-:W-:-:S04]  /*0bb0*/  IMAD.WIDE R8, R8, 0x80, R6 ;  /* 0x0000008008087825 */ /* 0x000fc800078e0206 */
[----:B------:R-:W-:-:S05]  /*0bc0*/  IMAD.SHL.U32 R136, R22, 0x8, RZ ;  /* 0x0000000816887824 */ /* 0x000fca00078e00ff */
[----:B------:R-:W-:Y:S02]  /*0bd0*/  LOP3.LUT R4, R3, 0x38, R136, 0xf8, !PT ;  /* 0x0000003803047812 */ /* 0x000fe400078ef888 */
[----:B------:R-:W-:Y:S01]  /*0be0*/  SHF.R.U32.HI R3, RZ, 0x3, R3 ;  /* 0x00000003ff037819 */ /* 0x000fe20000011603 */
[----:B---3--:R-:W-:Y:S06]  /*0bf0*/  @P1 BRA `(.L_x_1342) ;  /* 0x0000000000301947 */ /* 0x008fec0003800000 */
        /* <DEDUP_REMOVED lines=12> */
.L_x_1342:
        /* <DEDUP_REMOVED lines=32> */
.L_x_1343:
        /* <DEDUP_REMOVED lines=10> */
[----:B------:R-:W-:Y:S01]  /*0f60*/  IMAD.IADD R21, R4, 0x1, -R11 ;  /* 0x0000000104157824 */ /* 0x000fe200078e0a0b */
[----:B------:R-:W-:Y:S01]  /*0f70*/  LOP3.LUT R212, R12, 0xfffffe00, R212, 0xf8, !PT ;  /* 0xfffffe000cd47812 */ /* 0x000fe200078ef8d4 */
[----:B------:R-:W-:Y:S01]  /*0f80*/  @P6 VIADD R0, R0, 0x1 ;  /* 0x0000000100006836 */ /* 0x000fe20000000000 */
[----:B------:R-:W-:Y:S01]  /*0f90*/  IADD3.X R11, R3, UR31, R5, P1, !PT ;  /* 0x0000001f030b7c10 */ /* 0x000fe20008ffe405 */
[----:B------:R-:W-:Y:S01]  /*0fa0*/  IMAD.WIDE.U32 R2, R6, UR8, R136 ;  /* 0x0000000806027c25 */ /* 0x000fe2000f8e0088 */
[----:B------:R-:W-:Y:S01]  /*0fb0*/  IADD3 R4, P1, R136, UR26, RZ ;  /* 0x0000001a88047c10 */ /* 0x000fe2000ff3e0ff */
[----:B------:R-:W1:Y:S01]  /*0fc0*/  S2UR UR31, SR_CgaCtaId ;  /* 0x00000000001f79c3 */ /* 0x000e620000008800 */
[----:B------:R-:W-:Y:S01]  /*0fd0*/  @!P2 IADD3 R0, -R0, RZ, RZ ;  /* 0x000000ff0000a210 */ /* 0x000fe20007ffe1ff */
[----:B------:R-:W-:Y:S01]  /*0fe0*/  IMAD R5, R7, UR8, RZ ;  /* 0x0000000807057c24 */ /* 0x000fe2000f8e02ff */
[----:B------:R-:W-:Y:S01]  /*0ff0*/  IADD3 R2, P2, R2, UR32, RZ ;  /* 0x0000002002027c10 */ /* 0x000fe2000ff5e0ff */
[----:B------:R-:W-:Y:S01]  /*1000*/  VIADD R107, R136, 0x40 ;  /* 0x00000040886b7836 */ /* 0x000fe20000000000 */
[----:B------:R-:W-:Y:S01]  /*1010*/  @!P5 LOP3.LUT R0, RZ, R14, RZ, 0x33, !PT ;  /* 0x0000000eff00d212 */ /* 0x000fe200078e33ff */
[C---:B------:R-:W-:Y:S01]  /*1020*/  IMAD R13, R6.reuse, UR9, R5 ;  /* 0x00000009060d7c24 */ /* 0x040fe2000f8e0205 */
[----:B------:R-:W-:Y:S01]  /*1030*/  IADD3.X R5, R137, UR14, RZ, P1, !PT ;  /* 0x0000000e89057c10 */ /* 0x000fe20008ffe4ff */
[----:B------:R-:W-:Y:S01]  /*1040*/  ULDC.64 UR14, c[0x0][0x268] ;  /* 0x00009a00000e7ab9 */ /* 0x000fe20000000a00 */
[----:B------:R-:W-:Y:S01]  /*1050*/  SHF.R.S32.HI R12, RZ, 0x1f, R0 ;  /* 0x0000001fff0c7819 */ /* 0x000fe20000011400 */
[----:B------:R-:W-:Y:S01]  /*1060*/  VIADD R20, R6, 0x10 ;  /* 0x0000001006147836 */ /* 0x000fe20000000000 */
[----:B------:R-:W-:Y:S01]  /*1070*/  IADD3.X R3, R3, UR17, R13, P2, !PT ;  /* 0x0000001103037c10 */ /* 0x000fe200097fe40d */
[----:B------:R-:W-:Y:S01]  /*1080*/  ULDC.64 UR16, c[0x0][0x260] ;  /* 0x0000980000107ab9 */ /* 0x000fe20000000a00 */
[----:B------:R-:W-:Y:S01]  /*1090*/  IMAD.WIDE.U32 R16, R16, UR4, R4 ;  /* 0x0000000410107c25 */ /* 0x000fe2000f8e0004 */
[----:B------:R-:W-:Y:S01]  /*10a0*/  ISETP.GE.AND P6, PT, R6, UR12, PT ;  /* 0x0000000c06007c0c */ /* 0x000fe2000bfc6270 */
[----:B------:R-:W-:Y:S01]  /*10b0*/  UIMAD UR7, UR4, UR7, UR23 ;  /* 0x00000007040772a4 */ /* 0x000fe2000f8e0217 */
[----:B------:R-:W-:Y:S01]  /*10c0*/  ISETP.GE.AND P5, PT, R20, UR12, PT ;  /* 0x0000000c14007c0c */ /* 0x000fe2000bfa6270 */
[----:B------:R-:W-:Y:S01]  /*10d0*/  IMAD.WIDE.U32 R28, R0, UR16, R10 ;  /* 0x00000010001c7c25 */ /* 0x000fe2000f8e000a */
[----:B------:R-:W-:-:S02]  /*10e0*/  UMOV UR4, 0x400 ;  /* 0x0000040000047882 */ /* 0x000fc40000000000 */
[----:B------:R-:W-:Y:S01]  /*10f0*/  R2P PR, R21, 0x6 ;  /* 0x0000000615007804 */ /* 0x000fe20000000000 */
[----:B------:R-:W-:Y:S01]  /*1100*/  IMAD.WIDE.U32 R26, R0, UR14, R2 ;  /* 0x0000000e001a7c25 */ /* 0x000fe2000f8e0002 */
[----:B------:R2:W-:Y:S01]  /*1110*/  STL.64 [R1+0xc8], R28 ;  /* 0x0000c81c01007387 */ /* 0x0005e20000100a00 */
[----:B------:R-:W-:Y:S01]  /*1120*/  IADD3 R11, R17, UR7, RZ ;  /* 0x00000007110b7c10 */ /* 0x000fe2000fffe0ff */
[----:B-1----:R-:W-:Y:S01]  /*1130*/  ULEA UR4, UR31, UR4, 0x18 ;  /* 0x000000041f047291 */ /* 0x002fe2000f8ec03f */
[----:B------:R-:W-:Y:S01]  /*1140*/  IMAD R4, R12, UR16, RZ ;  /* 0x000000100c047c24 */ /* 0x000fe2000f8e02ff */
[----:B------:R2:W-:Y:S01]  /*1150*/  STL.64 [R1+0xe0], R26 ;  /* 0x0000e01a01007387 */ /* 0x0005e20000100a00 */
[----:B------:R-:W-:Y:S01]  /*1160*/  IMAD.MOV.U32 R3, RZ, RZ, 0x20 ;  /* 0x00000020ff037424 */ /* 0x000fe200078e00ff */
[----:B------:R-:W-:Y:S01]  /*1170*/  IADD3 R2, R6, 0x50, RZ ;  /* 0x0000005006027810 */ /* 0x000fe20007ffe0ff */
[----:B------:R-:W-:Y:S01]  /*1180*/  IMAD R24, R0, UR17, R4 ;  /* 0x0000001100187c24 */ /* 0x000fe2000f8e0204 */
[----:B------:R2:W-:Y:S01]  /*1190*/  STL [R1+0xb8], R107 ;  /* 0x0000b86b01007387 */ /* 0x0005e20000100800 */
[----:B------:R-:W-:Y:S01]  /*11a0*/  IMAD R4, R12, UR14, RZ ;  /* 0x0000000e0c047c24 */ /* 0x000fe2000f8e02ff */
[----:B------:R-:W-:-:S02]  /*11b0*/  SEL R3, R3, 0xffffffe0, !P2 ;  /* 0xffffffe003037807 */ /* 0x000fc40005000000 */
[----:B------:R-:W-:Y:S01]  /*11c0*/  LEA R212, R212, UR4, 0x1 ;  /* 0x00000004d4d47c11 */ /* 0x000fe2000f8e08ff */
[----:B------:R-:W-:Y:S01]  /*11d0*/  IMAD R25, R0, UR15, R4 ;  /* 0x0000000f00197c24 */ /* 0x000fe2000f8e0204 */
[----:B------:R-:W-:-:S04]  /*11e0*/  MOV R4, 0x10 ;  /* 0x0000001000047802 */ /* 0x000fc80000000f00 */
        /* <DEDUP_REMOVED lines=28> */
.L_x_1345:
[----:B------:R-:W-:Y:S05]  /*13b0*/  BSYNC B0 ;  /* 0x0000000000007941 */ /* 0x000fea0003800000 */
.L_x_1344:
        /* <DEDUP_REMOVED lines=33> */
.L_x_1347:
[----:B------:R-:W-:Y:S05]  /*15d0*/  BSYNC B0 ;  /* 0x0000000000007941 */ /* 0x000fea0003800000 */
.L_x_1346:
[----:B------:R-:W-:Y:S01]  /*15e0*/  SHF.R.S32.HI R19, RZ, 0x4, R18 ;  /* 0x00000004ff137819 */ /* 0x000fe20000011412 */
[----:B------:R-:W-:Y:S01]  /*15f0*/  UIADD3 UR31, UR27, -0x1, URZ ;  /* 0xffffffff1b1f7890 */ /* 0x000fe2000fffe03f */
[----:B------:R-:W-:Y:S01]  /*1600*/  BSSY B0, `(.L_x_1348) ;  /* 0x0000022000007945 */ /* 0x000fe20003800000 */
[----:B------:R-:W-:Y:S02]  /*1610*/  ISETP.GE.AND P5, PT, R5, UR12, PT ;  /* 0x0000000c05007c0c */ /* 0x000fe4000bfa6270 */
[----:B------:R-:W-:Y:S01]  /*1620*/  LEA.HI R5, R18, R19, RZ, 0x1 ;  /* 0x0000001312057211 */ /* 0x000fe200078f08ff */
[----:B------:R-:W-:Y:S01]  /*1630*/  VIADD R18, R6, 0x70 ;  /* 0x0000007006127836 */ /* 0x000fe20000000000 */
        /* <DEDUP_REMOVED lines=30> */
.L_x_1349:
[----:B------:R-:W-:Y:S05]  /*1820*/  BSYNC B0 ;  /* 0x0000000000007941 */ /* 0x000fea0003800000 */
.L_x_1348:
[----:B------:R-:W-:Y:S01]  /*1830*/  LOP3.LUT R5, R5, 0xfffffffe, RZ, 0xc0, !PT ;  /* 0xfffffffe05057812 */ /* 0x000fe200078ec0ff */
[----:B------:R-:W-:Y:S01]  /*1840*/  UIMAD UR23, UR31, -0x20, UR30 ;  /* 0xffffffe01f1778a4 */ /* 0x000fe2000f8e021e */
[----:B------:R-:W-:Y:S01]  /*1850*/  BSSY B0, `(.L_x_1350) ;  /* 0x0000021000007945 */ /* 0x000fe20003800000 */
[----:B------:R-:W-:Y:S02]  /*1860*/  ISETP.GE.AND P4, PT, R18, UR12, PT ;  /* 0x0000000c12007c0c */ /* 0x000fe4000bf86270 */
[----:B------:R-:W-:Y:S01]  /*1870*/  IMAD.IADD R19, R19, 0x1, -R5 ;  /* 0x0000000113137824 */ /* 0x000fe200078e0a05 */
        /* <DEDUP_REMOVED lines=30> */
.L_x_1351:
[----:B------:R-:W-:Y:S05]  /*1a60*/  BSYNC B0 ;  /* 0x0000000000007941 */ /* 0x000fea0003800000 */
.L_x_1350:
        /* <DEDUP_REMOVED lines=31> */
.L_x_1353:
[----:B------:R-:W-:Y:S05]  /*1c60*/  BSYNC B0 ;  /* 0x0000000000007941 */ /* 0x000fea0003800000 */
.L_x_1352:
        /* <DEDUP_REMOVED lines=31> */
.L_x_1355:
[----:B------:R-:W-:Y:S05]  /*1e60*/  BSYNC B0 ;  /* 0x0000000000007941 */ /* 0x000fea0003800000 */
.L_x_1354:
        /* <DEDUP_REMOVED lines=31> */
.L_x_1357:
[----:B------:R-:W-:Y:S05]  /*2060*/  BSYNC B0 ;  /* 0x0000000000007941 */ /* 0x000fea0003800000 */
.L_x_1356:
        /* <DEDUP_REMOVED lines=30> */
.L_x_1359:
[----:B------:R-:W-:Y:S05]  /*2250*/  BSYNC B0 ;  /* 0x0000000000007941 */ /* 0x000fea0003800000 */
.L_x_1358:
[----:B------:R-:W-:Y:S01]  /*2260*/  IMAD.IADD R111, R29, 0x1, R24 ;  /* 0x000000011d6f7824 */ /* 0x000fe200078e0218 */
[----:B------:R-:W-:Y:S01]  /*2270*/  USHF.L.U64.HI UR40, UR10, 0x5, UR11 ;  /* 0x000000050a287899 */ /* 0x000fe2000801020b */
[----:B------:R-:W-:Y:S01]  /*2280*/  IMAD.MOV.U32 R110, RZ, RZ, R28 ;  /* 0x000000ffff6e7224 */ /* 0x000fe200078e001c */
[----:B------:R-:W-:Y:S01]  /*2290*/  ISETP.GE.AND P0, PT, R6, UR23, PT ;  /* 0x0000001706007c0c */ /* 0x000fe2000bf06270 */
[----:B------:R-:W-:Y:S01]  /*22a0*/  IMAD.SHL.U32 R0, R21, 0x40, RZ ;  /* 0x0000004015007824 */ /* 0x000fe200078e00ff */
[----:B------:R-:W-:Y:S01]  /*22b0*/  USHF.R.S32.HI UR26, URZ, 0x1f, UR31 ;  /* 0x0000001f3f1a7899 */ /* 0x000fe2000801141f */
[----:B------:R-:W-:Y:S01]  /*22c0*/  IMAD.SHL.U32 R2, R19, 0x8, RZ ;  /* 0x0000000813027824 */ /* 0x000fe200078e00ff */
[----:B------:R2:W-:Y:S01]  /*22d0*/  STL.64 [R1+0xc0], R110 ;  /* 0x0000c06e01007387 */ /* 0x0005e20000100a00 */
[----:B------:R-:W-:Y:S01]  /*22e0*/  USHF.L.U32 UR41, UR10, 0x5, URZ ;  /* 0x000000050a297899 */ /* 0x000fe2000800063f */
[----:B------:R-:W-:Y:S01]  /*22f0*/  LOP3.LUT R0, R0, 0x1c0, RZ, 0xc0, !PT ;  /* 0x000001c000007812 */ /* 0x000fe200078ec0ff */
[----:B------:R-:W-:Y:S01]  /*2300*/  UIMAD UR6, UR40, UR31, URZ ;  /* 0x0000001f280672a4 */ /* 0x000fe2000f8e023f */
[----:B------:R-:W-:Y:S01]  /*2310*/  IMAD.U32 R12, RZ, RZ, UR31 ;  /* 0x0000001fff0c7e24 */ /* 0x000fe2000f8e00ff */
[----:B------:R-:W-:Y:S01]  /*2320*/  BSSY B0, `(.L_x_1360) ;  /* 0x000001e000007945 */ /* 0x000fe20003800000 */
[----:B------:R-:W-:Y:S01]  /*2330*/  LOP3.LUT R2, R0, 0x8, R2, 0xf8, !PT ;  /* 0x0000000800027812 */ /* 0x000fe200078ef802 */
[----:B------:R-:W-:Y:S01]  /*2340*/  UIMAD UR6, UR26, UR41, UR6 ;  /* 0x000000291a0672a4 */ /* 0x000fe2000f8e0206 */
[----:B------:R-:W-:Y:S01]  /*2350*/  SHF.R.U32.HI R0, RZ, 0x3, R0 ;  /* 0x00000003ff007819 */ /* 0x000fe20000011600 */
[----:B-1----:R-:W-:Y:S01]  /*2360*/  IMAD.WIDE.U32 R8, R12, UR41, R110 ;  /* 0x000000290c087c25 */ /* 0x002fe2000f8e006e */
[----:B------:R-:W-:-:S02]  /*2370*/  ISETP.GE.AND P3, PT, R20, UR23, PT ;  /* 0x0000001714007c0c */ /* 0x000fc4000bf66270 */
[----:B------:R-:W-:Y:S01]  /*2380*/  LOP3.LUT R100, R2, R0, RZ, 0x3c, !PT ;  /* 0x0000000002647212 */ /* 0x000fe200078e3cff */
[----:B------:R-:W-:Y:S01]  /*2390*/  VIADD R2, R9, UR6 ;  /* 0x0000000609027c36 */ /* 0x000fe20008000000 */
[----:B------:R-:W-:Y:S01]  /*23a0*/  SHF.R.S32.HI R102, RZ, 0x5, R101 ;  /* 0x00000005ff667819 */ /* 0x000fe20000011465 */
[----:B------:R-:W-:Y:S08]  /*23b0*/  @P0 BRA `(.L_x_1361) ;  /* 0x0000000000500947 */ /* 0x000ff00003800000 */
        /* <DEDUP_REMOVED lines=20> */
.L_x_1361:
[----:B------:R-:W-:Y:S05]  /*2500*/  BSYNC B0 ;  /* 0x0000000000007941 */ /* 0x000fea0003800000 */
.L_x_1360:
        /* <DEDUP_REMOVED lines=27> */
.L_x_1363:
[----:B------:R-:W-:Y:S05]  /*26c0*/  BSYNC B0 ;  /* 0x0000000000007941 */ /* 0x000fea0003800000 */
.L_x_1362:
[----:B------:R-:W0:Y:S01]  /*26d0*/  LDGDEPBAR ;  /* 0x00000000000079af */ /* 0x000e220000000000 */
[----:B------:R-:W-:Y:S01]  /*26e0*/  ISETP.GE.AND P0, PT, R6, UR23, PT ;  /* 0x0000001706007c0c */ /* 0x000fe2000bf06270 */
[----:B-1----:R-:W-:Y:S01]  /*26f0*/  IMAD.IADD R9, R27, 0x1, R25 ;  /* 0x000000011b097824 */ /* 0x002fe200078e0219 */
[----:B------:R-:W-:Y:S01]  /*2700*/  LEA.HI R99, R5, R96, RZ, 0x2 ;  /* 0x0000006005637211 */ /* 0x000fe200078f10ff */
[----:B------:R-:W-:Y:S01]  /*2710*/  IMAD.MOV.U32 R8, RZ, RZ, R26 ;  /* 0x000000ffff087224 */ /* 0x000fe200078e001a */
[----:B------:R-:W-:Y:S01]  /*2720*/  USHF.L.U64.HI UR14, UR8, 0x5, UR9 ;  /* 0x00000005080e7899 */ /* 0x000fe20008010209 */
[----:B------:R-:W-:Y:S01]  /*2730*/  IMAD.SHL.U32 R2, R23, 0x40, RZ ;  /* 0x0000004017027824 */ /* 0x000fe200078e00ff */
[----:B------:R-:W-:Y:S01]  /*2740*/  LEA R5, R102, UR19, 0x4 ;  /* 0x0000001366057c11 */ /* 0x000fe2000f8e20ff */
[----:B------:R-:W-:Y:S01]  /*2750*/  IMAD.SHL.U32 R0, R22, 0x40, RZ ;  /* 0x0000004016007824 */ /* 0x000fe200078e00ff */
[----:B------:R1:W-:Y:S01]  /*2760*/  STL.64 [R1+0xd8], R8 ;  /* 0x0000d80801007387 */ /* 0x0003e20000100a00 */
[----:B------:R-:W-:Y:S01]  /*2770*/  IMAD.SHL.U32 R6, R6, 0x8, RZ ;  /* 0x0000000806067824 */ /* 0x000fe200078e00ff */
[----:B------:R-:W-:Y:S01]  /*2780*/  LOP3.LUT R98, R2, 0xfffffe00, RZ, 0xc0, !PT ;  /* 0xfffffe0002627812 */ /* 0x000fe200078ec0ff */
[----:B------:R-:W-:Y:S01]  /*2790*/  IMAD.U32 R7, RZ, RZ, UR30 ;  /* 0x0000001eff077e24 */ /* 0x000fe2000f8e00ff */
[----:B------:R-:W-:Y:S01]  /*27a0*/  LOP3.LUT R0, R0, 0x1c0, RZ, 0xc0, !PT ;  /* 0x000001c000007812 */ /* 0x000fe200078ec0ff */
[----:B------:R-:W-:Y:S01]  /*27b0*/  USHF.L.U32 UR15, UR8, 0x5, URZ ;  /* 0x00000005080f7899 */ /* 0x000fe2000800063f */
[----:B------:R-:W-:Y:S01]  /*27c0*/  SHF.R.S32.HI R97, RZ, 0x2, R99 ;  /* 0x00000002ff617819 */ /* 0x000fe20000011463 */
[----:B------:R-:W-:Y:S01]  /*27d0*/  IMAD R2, R102, 0x400, R98 ;  /* 0x0000040066027824 */ /* 0x000fe200078e0262 */
[----:B------:R-:W-:Y:S01]  /*27e0*/  LOP3.LUT R6, R0, 0x8, R6, 0xf8, !PT ;  /* 0x0000000800067812 */ /* 0x000fe200078ef806 */
[----:B------:R-:W-:Y:S01]  /*27f0*/  UIMAD UR6, UR14, UR31, URZ ;  /* 0x0000001f0e0672a4 */ /* 0x000fe2000f8e023f */
[----:B------:R-:W-:Y:S01]  /*2800*/  IADD3 R5, R5, 0x1, R97 ;  /* 0x0000000105057810 */ /* 0x000fe20007ffe061 */
[----:B------:R-:W-:Y:S01]  /*2810*/  IMAD.IADD R2, R100, 0x1, R2 ;  /* 0x0000000164027824 */ /* 0x000fe200078e0202 */
[----:B------:R-:W-:Y:S01]  /*2820*/  SHF.R.U32.HI R0, RZ, 0x3, R0 ;  /* 0x00000003ff007819 */ /* 0x000fe20000011600 */
[----:B------:R-:W-:Y:S01]  /*2830*/  UIMAD UR6, UR26, UR15, UR6 ;  /* 0x0000000f1a0672a4 */ /* 0x000fe2000f8e0206 */
[----:B------:R-:W-:Y:S01]  /*2840*/  IADD3 R5, R7, -UR22, R5 ;  /* 0x8000001607057c10 */ /* 0x000fe2000fffe005 */
[----:B------:R-:W-:-:S04]  /*2850*/  DEPBAR.LE SB0, 0x0 ;  /* 0x000080000000791a */ /* 0x000fc80000000000 */
[----:B------:R-:W-:Y:S01]  /*2860*/  BAR.SYNC.DEFER_BLOCKING 0x0 ;  /* 0x0000000000007b1d */ /* 0x000fe20000010000 */
[----:B------:R-:W-:Y:S01]  /*2870*/  LOP3.LUT R0, R6, R0, RZ, 0x3c, !PT ;  /* 0x0000000006007212 */ /* 0x000fe200078e3cff */
[----:B------:R-:W-:Y:S01]  /*2880*/  IMAD.WIDE.U32 R6, R12, UR15, R8 ;  /* 0x0000000f0c067c25 */ /* 0x000fe2000f8e0008 */
[----:B------:R-:W-:Y:S02]  /*2890*/  LEA R198, R2, UR4, 0x1 ;  /* 0x0000000402c67c11 */ /* 0x000fe4000f8e08ff */
[----:B------:R-:W-:Y:S01]  /*28a0*/  ISETP.GE.AND P3, PT, R20, UR23, PT ;  /* 0x0000001714007c0c */ /* 0x000fe2000bf66270 */
        /* <DEDUP_REMOVED lines=27> */
.L_x_1365:
[----:B------:R-:W-:Y:S05]  /*2a60*/  BSYNC B0 ;  /* 0x0000000000007941 */ /* 0x000fea0003800000 */
.L_x_1364:
        /* <DEDUP_REMOVED lines=29> */
.L_x_1367:
[----:B------:R-:W-:Y:S05]  /*2c40*/  BSYNC B0 ;  /* 0x0000000000007941 */ /* 0x000fea0003800000 */
.L_x_1366:
[----:B--2---:R-:W-:Y:S01]  /*2c50*/  LDSM.16.M88.4 R28, [R196+0x8000] ;  /* 0x00800000c41c783b */ /* 0x004fe20000000200 */
[----:B------:R-:W-:Y:S01]  /*2c60*/  R2P PR, R22, 0x6 ;  /* 0x0000000616007804 */ /* 0x000fe20000000000 */
[C---:B------:R-:W-:Y:S01]  /*2c70*/  VIADD R0, R196.reuse, 0x8000 ;  /* 0x00008000c4007836 */ /* 0x040fe20000000000 */
[----:B------:R-:W-:Y:S01]  /*2c80*/  UISETP.GE.AND UP0, UPT, UR27, 0x2, UPT ;  /* 0x000000021b00788c */ /* 0x000fe2000bf06270 */
[----:B-1----:R-:W1:Y:S01]  /*2c90*/  LDSM.16.M88.4 R8, [R198+0x2000] ;  /* 0x00200000c608783b */ /* 0x002e620000000200 */
[----:B------:R-:W-:Y:S01]  /*2ca0*/  VIADD R207, R196, 0x8020 ;  /* 0x00008020c4cf7836 */ /* 0x000fe20000000000 */
[----:B------:R-:W-:Y:S01]  /*2cb0*/  SHF.L.U32 R104, R104, 0x1, RZ ;  /* 0x0000000168687819 */ /* 0x000fe200000006ff */
[--C-:B------:R-:W-:Y:S01]  /*2cc0*/  IMAD R200, R4, 0x2, R198.reuse ;  /* 0x0000000204c87824 */ /* 0x100fe200078e02c6 */
[----:B------:R-:W2:Y:S01]  /*2cd0*/  LDSM.16.M88.4 R36, [R196+0x8800] ;  /* 0x00880000c424783b */ /* 0x000ea20000000200 */
[C---:B------:R-:W-:Y:S01]  /*2ce0*/  IMAD R206, R3.reuse, 0x2, R198 ;  /* 0x0000000203ce7824 */ /* 0x040fe200078e02c6 */
[----:B------:R-:W-:Y:S01]  /*2cf0*/  PLOP3.LUT P0, PT, PT, PT, UP0, 0x80, 0x0 ;  /* 0x000000000000781c */ /* 0x000fe20003f0f008 */
[----:B------:R-:W-:Y:S01]  /*2d00*/  IMAD.U32 R2, RZ, RZ, UR21 ;  /* 0x00000015ff027e24 */ /* 0x000fe2000f8e00ff */
[----:B------:R-:W5:Y:S01]  /*2d10*/  LDSM.16.M88.4 R16, [R198] ;  /* 0x00000000c610783b */ /* 0x000f620000000200 */
[----:B------:R-:W-:Y:S01]  /*2d20*/  LEA R205, R3, R200, 0x1 ;  /* 0x000000c803cd7211 */ /* 0x000fe200078e08ff */
[----:B------:R-:W-:Y:S01]  /*2d30*/  UIADD3 UR26, UR29, 0x646e171e, URZ ;  /* 0x646e171e1d1a7890 */ /* 0x000fe2000fffe03f */
[----:B------:R-:W-:Y:S01]  /*2d40*/  @P1 IADD3 R207, R0, -0x20, RZ ;  /* 0xffffffe000cf1810 */ /* 0x000fe20007ffe0ff */
[----:B---34-:R-:W-:Y:S01]  /*2d50*/  LDSM.16.M88.4 R12, [R200+0x2000] ;  /* 0x00200000c80c783b */ /* 0x018fe20000000200 */
[----:B------:R-:W-:Y:S01]  /*2d60*/  IMAD.MOV.U32 R0, RZ, RZ, 0x40 ;  /* 0x00000040ff007424 */ /* 0x000fe200078e00ff */
[----:B------:R-:W-:Y:S01]  /*2d70*/  UIADD3 UR23, UR28, -0x4ab325aa, URZ ;  /* 0xb54cda561c177890 */ /* 0x000fe2000fffe03f */
[----:B------:R-:W-:Y:S01]  /*2d80*/  IMAD R105, R2, 0x8, R102 ;  /* 0x0000000802697824 */ /* 0x000fe200078e0266 */
[----:B------:R-:W3:Y:S01]  /*2d90*/  LDSM.16.M88.4 R40, [R207] ;  /* 0x00000000cf28783b */ /* 0x000ee20000000200 */
[----:B------:R-:W-:Y:S01]  /*2da0*/  UMOV UR42, UR31 ;  /* 0x0000001f002a7c82 */ /* 0x000fe20008000000 */
[----:B------:R-:W-:Y:S01]  /*2db0*/  SEL R0, R0, 0xffffffc0, !P2 ;  /* 0xffffffc000007807 */ /* 0x000fe20005000000 */
[C---:B------:R-:W-:Y:S01]  /*2dc0*/  VIADD R210, R207.reuse, 0x800 ;  /* 0x00000800cfd27836 */ /* 0x040fe20000000000 */
[----:B------:R-:W4:Y:S01]  /*2dd0*/  LDSM.16.M88.4 R48, [R207+0x800] ;  /* 0x00080000cf30783b */ /* 0x000f220000000200 */
[----:B------:R-:W-:Y:S01]  /*2de0*/  LOP3.LUT R108, R104, 0x6, RZ, 0xc0, !PT ;  /* 0x00000006686c7812 */ /* 0x000fe200078ec0ff */
[----:B------:R-:W-:Y:S01]  /*2df0*/  VIADD R208, R207, 0x1800 ;  /* 0x00001800cfd07836 */ /* 0x000fe20000000000 */
[----:B------:R-:W-:Y:S01]  /*2e00*/  VIMNMX R138, R5, UR30, PT ;  /* 0x0000001e058a7c48 */ /* 0x000fe2000bfe0100 */
[----:B------:R-:W4:Y:S01]  /*2e10*/  LDSM.16.M88.4 R24, [R200] ;  /* 0x00000000c818783b */ /* 0x000f220000000200 */
[----:B------:R-:W-:Y:S01]  /*2e20*/  IMAD.IADD R204, R196, 0x1, R0 ;  /* 0x00000001c4cc7824 */ /* 0x000fe200078e0200 */
[----:B------:R-:W-:Y:S01]  /*2e30*/  IADD3 R209, R207, 0x1000, RZ ;  /* 0x00001000cfd17810 */ /* 0x000fe20007ffe0ff */
[----:B------:R-:W-:Y:S01]  /*2e40*/  IMAD.IADD R203, R0, 0x1, R207 ;  /* 0x0000000100cb7824 */ /* 0x000fe200078e02cf */
[----:B------:R-:W-:Y:S01]  /*2e50*/  LDSM.16.M88.4 R20, [R206+0x2000] ;  /* 0x00200000ce14783b */ /* 0x000fe20000000200 */
[----:B------:R-:W-:-:S03]  /*2e60*/  SHF.R.S32.HI R0, RZ, 0x1f, R101 ;  /* 0x0000001fff007819 */ /* 0x000fc60000011465 */
[----:B------:R-:W4:Y:S01]  /*2e70*/  LDSM.16.M88.4 R44, [R204+0x8000] ;  /* 0x00800000cc2c783b */ /* 0x000f220000000200 */
[----:B------:R-:W-:-:S03]  /*2e80*/  LEA.HI R0, R0, R102, RZ, 0x2 ;  /* 0x0000006600007211 */ /* 0x000fc600078f10ff */
[----:B------:R-:W4:Y:S01]  /*2e90*/  LDSM.16.M88.4 R68, [R204+0x8800] ;  /* 0x00880000cc44783b */ /* 0x000f220000000200 */
[----:B------:R-:W-:Y:S01]  /*2ea0*/  LOP3.LUT R0, R0, 0xffffffc, RZ, 0xc0, !PT ;  /* 0x0ffffffc00007812 */ /* 0x000fe200078ec0ff */
[----:B-1----:R-:W-:Y:S02]  /*2eb0*/  HMMA.16816.F32.BF16 R60, R8, R28, RZ ;  /* 0x0000001c083c723c */ /* 0x002fe400000418ff */
[----:B------:R-:W1:Y:S01]  /*2ec0*/  LDSM.16.M88.4 R32, [R206] ;  /* 0x00000000ce20783b */ /* 0x000e620000000200 */
[----:B------:R-:W-:-:S03]  /*2ed0*/  IADD3 R0, R102, -R0, RZ ;  /* 0x8000000066007210 */ /* 0x000fc60007ffe0ff */
[----:B------:R-:W0:Y:S01]  /*2ee0*/  LDGDEPBAR ;  /* 0x00000000000079af */ /* 0x000e220000000000 */
[C---:B--2---:R-:W-:Y:S03]  /*2ef0*/  HMMA.16816.F32.BF16 R52, R8.reuse, R36, RZ ;  /* 0x000000240834723c */ /* 0x044fe600000418ff */
[----:B------:R-:W-:Y:S03]  /*2f00*/  STL [R1+0xbc], R105 ;  /* 0x0000bc6901007387 */ /* 0x000fe60000100800 */
[C---:B------:R-:W-:Y:S06]  /*2f10*/  HMMA.16816.F32.BF16 R56, R8.reuse, R30, RZ ;  /* 0x0000001e0838723c */ /* 0x040fec00000418ff */
[----:B------:R-:W-:Y:S06]  /*2f20*/  HMMA.16816.F32.BF16 R8, R8, R38, RZ ;  /* 0x000000260808723c */ /* 0x000fec00000418ff */
[C---:B-----5:R-:W-:Y:S06]  /*2f30*/  HMMA.16816.F32.BF16 R64, R16.reuse, R28, RZ ;  /* 0x0000001c1040723c */ /* 0x060fec00000418ff */
[C---:B------:R-:W-:Y:S06]  /*2f40*/  HMMA.16816.F32.BF16 R28, R16.reuse, R30, RZ ;  /* 0x0000001e101c723c */ /* 0x040fec00000418ff */
[C---:B------:R-:W-:Y:S06]  /*2f50*/  HMMA.16816.F32.BF16 R72, R16.reuse, R36, RZ ;  /* 0x000000241048723c */ /* 0x040fec00000418ff */
[----:B------:R-:W-:Y:S01]  /*2f60*/  HMMA.16816.F32.BF16 R80, R16, R38, RZ ;  /* 0x000000261050723c */ /* 0x000fe200000418ff */
[----:B------:R-:W-:Y:S05]  /*2f70*/  LDSM.16.M88.4 R36, [R203] ;  /* 0x00000000cb24783b */ /* 0x000fea0000000200 */
[C---:B---3--:R-:W-:Y:S01]  /*2f80*/  HMMA.16816.F32.BF16 R76, R12.reuse, R40, R60 ;  /* 0x000000280c4c723c */ /* 0x048fe2000004183c */
[----:B------:R-:W-:Y:S05]  /*2f90*/  LDSM.16.M88.4 R60, [R203+0x800] ;  /* 0x00080000cb3c783b */ /* 0x000fea0000000200 */
[C---:B------:R-:W-:Y:S06]  /*2fa0*/  HMMA.16816.F32.BF16 R56, R12.reuse, R42, R56 ;  /* 0x0000002a0c38723c */ /* 0x040fec0000041838 */
[C---:B----4-:R-:W-:Y:S06]  /*2fb0*/  HMMA.16816.F32.BF16 R52, R12.reuse, R48, R52 ;  /* 0x000000300c34723c */ /* 0x050fec0000041834 */
[----:B------:R-:W-:Y:S01]  /*2fc0*/  HMMA.16816.F32.BF16 R16, R12, R50, R8 ;  /* 0x000000320c10723c */ /* 0x000fe20000041808 */
[----:B------:R-:W2:Y:S05]  /*2fd0*/  LDSM.16.M88.4 R8, [R205+0x2000] ;  /* 0x00200000cd08783b */ /* 0x000eaa0000000200 */
[C---:B------:R-:W-:Y:S06]  /*2fe0*/  HMMA.16816.F32.BF16 R12, R24.reuse, R40, R64 ;  /* 0x00000028180c723c */ /* 0x040fec0000041840 */
[C---:B------:R-:W-:Y:S01]  /*2ff0*/  HMMA.16816.F32.BF16 R40, R24.reuse, R42, R28 ;  /* 0x0000002a1828723c */ /* 0x040fe2000004181c */
[----:B------:R-:W3:Y:S05]  /*3000*/  LDSM.16.M88.4 R28, [R205] ;  /* 0x00000000cd1c783b */ /* 0x000eea0000000200 */
[C---:B------:R-:W-:Y:S06]  /*3010*/  HMMA.16816.F32.BF16 R72, R24.reuse, R48, R72 ;  /* 0x000000301848723c */ /* 0x040fec0000041848 */
[----:B------:R-:W-:Y:S06]  /*3020*/  HMMA.16816.F32.BF16 R64, R24, R50, R80 ;  /* 0x000000321840723c */ /* 0x000fec0000041850 */
[C---:B------:R-:W-:Y:S06]  /*3030*/  HMMA.16816.F32.BF16 R48, R20.reuse, R44, R76 ;  /* 0x0000002c1430723c */ /* 0x040fec000004184c */
[C---:B------:R-:W-:Y:S06]  /*3040*/  HMMA.16816.F32.BF16 R24, R20.reuse, R46, R56 ;  /* 0x0000002e1418723c */ /* 0x040fec0000041838 */
[C---:B------:R-:W-:Y:S01]  /*3050*/  HMMA.16816.F32.BF16 R76, R20.reuse, R68, R52 ;  /* 0x00000044144c723c */ /* 0x040fe20000041834 */
[----:B------:R-:W-:Y:S05]  /*3060*/  LDSM.16.M88.4 R52, [R196+0x9800] ;  /* 0x00980000c434783b */ /* 0x000fea0000000200 */
[----:B------:R-:W-:Y:S01]  /*3070*/  HMMA.16816.F32.BF16 R56, R20, R70, R16 ;  /* 0x000000461438723c */ /* 0x000fe20000041810 */
[----:B------:R-:W-:Y:S05]  /*3080*/  LDSM.16.M88.4 R16, [R198+0x4000] ;  /* 0x00400000c610783b */ /* 0x000fea0000000200 */
[C---:B-1----:R-:W-:Y:S01]  /*3090*/  HMMA.16816.F32.BF16 R20, R32.reuse, R44, R12 ;  /* 0x0000002c2014723c */ /* 0x042fe2000004180c */
[----:B------:R-:W-:Y:S05]  /*30a0*/  LDSM.16.M88.4 R12, [R198+0x6000] ;  /* 0x00600000c60c783b */ /* 0x000fea0000000200 */
[C---:B------:R-:W-:Y:S01]  /*30b0*/  HMMA.16816.F32.BF16 R44, R32.reuse, R46, R40 ;  /* 0x0000002e202c723c */ /* 0x040fe20000041828 */
[----:B------:R-:W1:Y:S05]  /*30c0*/  LDSM.16.M88.4 R40, [R196+0x9000] ;  /* 0x00900000c428783b */ /* 0x000e6a0000000200 */
[C---:B------:R-:W-:Y:S06]  /*30d0*/  HMMA.16816.F32.BF16 R80, R32.reuse, R68, R72 ;  /* 0x000000442050723c */ /* 0x040fec0000041848 */
[----:B------:R-:W-:Y:S01]  /*30e0*/  HMMA.16816.F32.BF16 R64, R32, R70, R64 ;  /* 0x000000462040723c */ /* 0x000fe20000041840 */
[----:B------:R-:W-:Y:S05]  /*30f0*/  LDSM.16.M88.4 R32, [R207+0x1000] ;  /* 0x00100000cf20783b */ /* 0x000fea0000000200 */
[C---:B--2---:R-:W-:Y:S01]  /*3100*/  HMMA.16816.F32.BF16 R72, R8.reuse, R36, R48 ;  /* 0x000000240848723c */ /* 0x044fe20000041830 */
[----:B------:R-:W-:Y:S05]  /*3110*/  LDSM.16.M88.4 R48, [R207+0x1800] ;  /* 0x00180000cf30783b */ /* 0x000fea0000000200 */
[C---:B------:R-:W-:Y:S01]  /*3120*/  HMMA.16816.F32.BF16 R68, R8.reuse, R38, R24 ;  /* 0x000000260844723c */ /* 0x040fe20000041818 */
[----:B------:R-:W-:Y:S05]  /*3130*/  LDSM.16.M88.4 R24, [R200+0x4000] ;  /* 0x00400000c818783b */ /* 0x000fea0000000200 */
[C---:B------:R-:W-:Y:S06]  /*3140*/  HMMA.16816.F32.BF16 R76, R8.reuse, R60, R76 ;  /* 0x0000003c084c723c */ /* 0x040fec000004184c */
[----:B------:R-:W-:Y:S01]  /*3150*/  HMMA.16816.F32.BF16 R56, R8, R62, R56 ;  /* 0x0000003e0838723c */ /* 0x000fe20000041838 */
[----:B------:R-:W2:Y:S05]  /*3160*/  LDSM.16.M88.4 R8, [R200+0x6000] ;  /* 0x00600000c808783b */ /* 0x000eaa0000000200 */
[C---:B---3--:R-:W-:Y:S06]  /*3170*/  HMMA.16816.F32.BF16 R20, R28.reuse, R36, R20 ;  /* 0x000000241c14723c */ /* 0x048fec0000041814 */
[C---:B------:R-:W-:Y:S01]  /*3180*/  HMMA.16816.F32.BF16 R36, R28.reuse, R38, R44 ;  /* 0x000000261c24723c */ /* 0x040fe2000004182c */
[----:B------:R-:W-:Y:S05]  /*3190*/  LDSM.16.M88.4 R44, [R204+0x9000] ;  /* 0x00900000cc2c783b */ /* 0x000fea0000000200 */
[C---:B------:R-:W-:Y:S06]  /*31a0*/  HMMA.16816.F32.BF16 R80, R28.reuse, R60, R80 ;  /* 0x0000003c1c50723c */ /* 0x040fec0000041850 */
[----:B------:R-:W-:Y:S06]  /*31b0*/  HMMA.16816.F32.BF16 R28, R28, R62, R64 ;  /* 0x0000003e1c1c723c */ /* 0x000fec0000041840 */
[C---:B-1----:R-:W-:Y:S06]  /*31c0*/  HMMA.16816.F32.BF16 R72, R12.reuse, R40, R72 ;  /* 0x000000280c48723c */ /* 0x042fec0000041848 */
[C---:B------:R-:W-:Y:S06]  /*31d0*/  HMMA.16816.F32.BF16 R68, R12.reuse, R42, R68 ;  /* 0x0000002a0c44723c */ /* 0x040fec0000041844 */
[C---:B------:R-:W-:Y:S06]  /*31e0*/  HMMA.16816.F32.BF16 R60, R12.reuse, R52, R76 ;  /* 0x000000340c3c723c */ /* 0x040fec000004184c */
[----:B------:R-:W-:Y:S06]  /*31f0*/  HMMA.16816.F32.BF16 R56, R12, R54, R56 ;  /* 0x000000360c38723c */ /* 0x000fec0000041838 */
[C---:B------:R-:W-:Y:S01]  /*3200*/  HMMA.16816.F32.BF16 R12, R16.reuse, R40, R20 ;  /* 0x00000028100c723c */ /* 0x040fe20000041814 */
[----:B------:R-:W1:Y:S05]  /*3210*/  LDSM.16.M88.4 R20, [R206+0x6000] ;  /* 0x00600000ce14783b */ /* 0x000e6a0000000200 */
[C---:B------:R-:W-:Y:S01]  /*3220*/  HMMA.16816.F32.BF16 R40, R16.reuse, R42, R36 ;  /* 0x0000002a1028723c */ /* 0x040fe20000041824 */
[----:B------:R-:W3:Y:S05]  /*3230*/  LDSM.16.M88.4 R36, [R204+0x9800] ;  /* 0x00980000cc24783b */ /* 0x000eea0000000200 */
[C---:B------:R-:W-:Y:S06]  /*3240*/  HMMA.16816.F32.BF16 R92, R16.reuse, R52, R80 ;  /* 0x00000034105c723c */ /* 0x040fec0000041850 */
[----:B------:R-:W-:Y:S01]  /*3250*/  HMMA.16816.F32.BF16 R52, R16, R54, R28 ;  /* 0x000000361034723c */ /* 0x000fe2000004181c */
[----:B------:R-:W4:Y:S04]  /*3260*/  LDSM.16.M88.4 R16, [R206+0x4000] ;  /* 0x00400000ce10783b */ /* 0x000f280000000200 */
[----:B------:R-:W-:Y:S01]  /*3270*/  LDSM.16.M88.4 R28, [R203+0x1000] ;  /* 0x00100000cb1c783b */ /* 0x000fe20000000200 */
[C---:B--2---:R-:W-:Y:S06]  /*3280*/  HMMA.16816.F32.BF16 R88, R8.reuse, R32, R72 ;  /* 0x000000200858723c */ /* 0x044fec0000041848 */
[C---:B------:R-:W-:Y:S06]  /*3290*/  HMMA.16816.F32.BF16 R84, R8.reuse, R34, R68 ;  /* 0x000000220854723c */ /* 0x040fec0000041844 */
[C---:B------:R-:W-:Y:S06]  /*32a0*/  HMMA.16816.F32.BF16 R80, R8.reuse, R48, R60 ;  /* 0x000000300850723c */ /* 0x040fec000004183c */
[----:B------:R-:W-:Y:S01]  /*32b0*/  HMMA.16816.F32.BF16 R76, R8, R50, R56 ;  /* 0x00000032084c723c */ /* 0x000fe20000041838 */
[----:B------:R-:W-:Y:S05]  /*32c0*/  LDSM.16.M88.4 R8, [R205+0x6000] ;  /* 0x00600000cd08783b */ /* 0x000fea0000000200 */
[C---:B------:R-:W-:Y:S01]  /*32d0*/  HMMA.16816.F32.BF16 R72, R24.reuse, R32, R12 ;  /* 0x000000201848723c */ /* 0x040fe2000004180c */
[----:B------:R-:W-:Y:S05]  /*32e0*/  LDSM.16.M88.4 R12, [R205+0x4000] ;  /* 0x00400000cd0c783b */ /* 0x000fea0000000200 */
[----:B------:R-:W-:Y:S01]  /*32f0*/  HMMA.16816.F32.BF16 R64, R24, R34, R40 ;  /* 0x000000221840723c */ /* 0x000fe20000041828 */
[----:B------:R-:W2:Y:S01]  /*3300*/  LDSM.16.M88.4 R32, [R203+0x1800] ;  /* 0x00180000cb20783b */ /* 0x000ea20000000200 */
[----:B------:R-:W-:-:S04]  /*3310*/  DEPBAR.LE SB0, 0x0 ;  /* 0x000080000000791a */ /* 0x000fc80000000000 */
[C---:B------:R-:W-:Y:S06]  /*3320*/  HMMA.16816.F32.BF16 R68, R24.reuse, R48, R92 ;  /* 0x000000301844723c */ /* 0x040fec000004185c */
[----:B------:R-:W-:Y:S06]  /*3330*/  HMMA.16816.F32.BF16 R48, R24, R50, R52 ;  /* 0x000000321830723c */ /* 0x000fec0000041834 */
[C---:B-1----:R-:W-:Y:S06]  /*3340*/  HMMA.16816.F32.BF16 R60, R20.reuse, R44, R88 ;  /* 0x0000002c143c723c */ /* 0x042fec0000041858 */
[C---:B------:R-:W-:Y:S06]  /*3350*/  HMMA.16816.F32.BF16 R56, R20.reuse, R46, R84 ;  /* 0x0000002e1438723c */ /* 0x040fec0000041854 */
[C---:B---3--:R-:W-:Y:S06]  /*3360*/  HMMA.16816.F32.BF16 R52, R20.reuse, R36, R80 ;  /* 0x000000241434723c */ /* 0x048fec0000041850 */
[----:B------:R-:W-:Y:S06]  /*3370*/  HMMA.16816.F32.BF16 R40, R20, R38, R76 ;  /* 0x000000261428723c */ /* 0x000fec000004184c */
[C---:B----4-:R-:W-:Y:S06]  /*3380*/  HMMA.16816.F32.BF16 R24, R16.reuse, R44, R72 ;  /* 0x0000002c1018723c */ /* 0x050fec0000041848 */
[C---:B------:R-:W-:Y:S06]  /*3390*/  HMMA.16816.F32.BF16 R44, R16.reuse, R46, R64 ;  /* 0x0000002e102c723c */ /* 0x040fec0000041840 */
[C---:B------:R-:W-:Y:S06]  /*33a0*/  HMMA.16816.F32.BF16 R20, R16.reuse, R36, R68 ;  /* 0x000000241014723c */ /* 0x040fec0000041844 */
[----:B------:R-:W-:Y:S06]  /*33b0*/  HMMA.16816.F32.BF16 R16, R16, R38, R48 ;  /* 0x000000261010723c */ /* 0x000fec0000041830 */
[C---:B--2---:R-:W-:Y:S06]  /*33c0*/  HMMA.16816.F32.BF16 R52, R8.reuse, R32, R52 ;  /* 0x000000200834723c */ /* 0x044fec0000041834 */
[----:B------:R-:W-:Y:S06]  /*33d0*/  HMMA.16816.F32.BF16 R36, R8, R34, R40 ;  /* 0x000000220824723c */ /* 0x000fec0000041828 */
[C---:B------:R-:W-:Y:S06]  /*33e0*/  HMMA.16816.F32.BF16 R20, R12.reuse, R32, R20 ;  /* 0x000000200c14723c */ /* 0x040fec0000041814 */
[----:B------:R-:W-:Y:S06]  /*33f0*/  HMMA.16816.F32.BF16 R32, R12, R34, R16 ;  /* 0x000000220c20723c */ /* 0x000fec0000041810 */
[----:B------:R-:W-:Y:S01]  /*3400*/  HMMA.16816.F32.BF16 R60, R8, R28, R60 ;  /* 0x0000001c083c723c */ /* 0x000fe2000004183c */
[----:B------:R-:W-:-:S02]  /*3410*/  IMAD R16, R0, 0x10, R97 ;  /* 0x0000001000107824 */ /* 0x000fc400078e0261 */
[----:B------:R-:W-:-:S03]  /*3420*/  IMAD.U32 R0, RZ, RZ, UR30 ;  /* 0x0000001eff007e24 */ /* 0x000fc6000f8e00ff */
[----:B------:R-:W-:Y:S02]  /*3430*/  HMMA.16816.F32.BF16 R56, R8, R30, R56 ;  /* 0x0000001e0838723c */ /* 0x000fe40000041838 */
[C-C-:B------:R-:W-:Y:S02]  /*3440*/  VIADDMNMX R139, R5.reuse, 0x8, R0.reuse, PT ;  /* 0x00000008058b7846 */ /* 0x140fe40003800100 */
[C-C-:B------:R-:W-:Y:S02]  /*3450*/  VIADDMNMX R173, R5.reuse, 0x40, R0.reuse, PT ;  /* 0x0000004005ad7846 */ /* 0x140fe40003800100 */
[----:B------:R-:W-:Y:S01]  /*3460*/  HMMA.16816.F32.BF16 R24, R12, R28, R24 ;  /* 0x0000001c0c18723c */ /* 0x000fe20000041818 */
[----:B------:R-:W-:-:S05]  /*3470*/  VIADDMNMX R172, R5, 0x48, R0, PT ;  /* 0x0000004805ac7846 */ /* 0x000fca0003800100 */
[----:B------:R-:W-:Y:S01]  /*3480*/  HMMA.16816.F32.BF16 R44, R12, R30, R44 ;  /* 0x0000001e0c2c723c */ /* 0x000fe2000004182c */
[----:B------:R-:W-:Y:S06]  /*3490*/  BAR.SYNC.DEFER_BLOCKING 0x0 ;  /* 0x0000000000007b1d */ /* 0x000fec0000010000 */
[----:B------:R-:W-:-:S02]  /*34a0*/  NOP ;  /* 0x0000000000007918 */ /* 0x000fc40000000000 */
[----:B------:R-:W-:-:S15]  /*34b0*/  @!P0 BRA `(.L_x_1368) ;  /* 0x0000000000c08947 */ /* 0x000fde0003800000 */
[----:B------:R-:W-:Y:S01]  /*34c0*/  ULDC UR6, c[0x0][0x2d0] ;  /* 0x0000b40000067ab9 */ /* 0x000fe20000000800 */
[----:B------:R-:W-:Y:S01]  /*34d0*/  UIADD3 UR30, UR27, -0x2, URZ ;  /* 0xfffffffe1b1e7890 */ /* 0x000fe2000fffe03f */
[----:B------:R-:W-:Y:S01]  /*34e0*/  ISETP.GE.AND P3, PT, R136, UR6, PT ;  /* 0x0000000688007c0c */ /* 0x000fe2000bf66270 */
[----:B------:R-:W-:Y:S01]  /*34f0*/  BSSY B0, `(.L_x_1369) ;  /* 0x000002b000007945 */ /* 0x000fe20003800000 */
[----:B------:R-:W-:Y:S01]  /*3500*/  ISETP.GE.AND P2, PT, R107, UR6, PT ;  /* 0x000000066b007c0c */ /* 0x000fe2000bf46270 */
[----:B------:R-:W-:Y:S02]  /*3510*/  USHF.R.S32.HI UR7, URZ, 0x1f, UR30 ;  /* 0x0000001f3f077899 */ /* 0x000fe4000801141e */
[----:B------:R-:W-:Y:S01]  /*3520*/  UIMAD UR6, UR40, UR30, URZ ;  /* 0x0000001e280672a4 */ /* 0x000fe2000f8e023f */
[----:B------:R-:W-:-:S03]  /*3530*/  IMAD.U32 R0, RZ, RZ, UR30 ;  /* 0x0000001eff007e24 */ /* 0x000fc6000f8e00ff */
[----:B------:R-:W-:Y:S01]  /*3540*/  UIMAD UR6, UR7, UR41, UR6 ;  /* 0x00000029070672a4 */ /* 0x000fe2000f8e0206 */
[----:B------:R-:W-:-:S03]  /*3550*/  IMAD.WIDE.U32 R6, R0, UR41, R110 ;  /* 0x0000002900067c25 */ /* 0x000fc6000f8e006e */
[----:B------:R-:W1:Y:S01]  /*3560*/  @!P3 LDC.64 R8, c[0x0][0x218] ;  /* 0x00008600ff08bb82 */ /* 0x000e620000000a00 */
[----:B------:R2:W-:Y:S01]  /*3570*/  @P3 STS.128 [R212+0x8000], RZ ;  /* 0x008000ffd4003388 */ /* 0x0005e20000000c00 */
[----:B------:R-:W-:Y:S01]  /*3580*/  VIADD R2, R7, UR6 ;  /* 0x0000000607027c36 */ /* 0x000fe20008000000 */
[----:B------:R-:W-:-:S04]  /*3590*/  IADD3 R0, P4, R6, UR17, RZ ;  /* 0x0000001106007c10 */ /* 0x000fc8000ff9e0ff */
        /* <DEDUP_REMOVED lines=32> */
.L_x_1370:
[----:B------:R-:W-:Y:S05]  /*37a0*/  BSYNC B0 ;  /* 0x0000000000007941 */ /* 0x000fea0003800000 */
.L_x_1369:
[----:B------:R-:W0:Y:S02]  /*37b0*/  LDGDEPBAR ;  /* 0x00000000000079af */ /* 0x000e240000000000 */
.L_x_1368:
[----:B------:R-:W-:Y:S01]  /*37c0*/  IMAD.U32 R2, RZ, RZ, UR31 ;  /* 0x0000001fff027e24 */ /* 0x000fe2000f8e00ff */
[----:B-1----:R-:W-:Y:S01]  /*37d0*/  LOP3.LUT R6, R99, 0x7ffffffc, RZ, 0xc0, !PT ;  /* 0x7ffffffc63067812 */ /* 0x002fe200078ec0ff */
[----:B--2---:R-:W-:Y:S01]  /*37e0*/  IMAD.WIDE.U32 R10, R105, -0x326172a9, RZ ;  /* 0xcd9e8d57690a7825 */ /* 0x004fe200078e00ff */
[----:B------:R-:W-:Y:S01]  /*37f0*/  LOP3.LUT R17, R103, UR28, RZ, 0x3c, !PT ;  /* 0x0000001c67117c12 */ /* 0x000fe2000f8e3cff */
[----:B------:R-:W-:Y:S02]  /*3800*/  ULOP3.LUT UR6, UR42, UR29, URZ, 0x3c, !UPT ;  /* 0x0000001d2a067292 */ /* 0x000fe4000f8e3c3f */
[----:B------:R-:W-:Y:S01]  /*3810*/  IMAD R2, R2, 0x20, R108 ;  /* 0x0000002002027824 */ /* 0x000fe200078e026c */
[----:B------:R-:W-:Y:S01]  /*3820*/  UIADD3 UR7, UR29, -0x4498517b, URZ ;  /* 0xbb67ae851d077890 */ /* 0x000fe2000fffe03f */
[----:B------:R-:W-:Y:S01]  /*3830*/  IMAD.IADD R7, R96, 0x1, -R6 ;  /* 0x0000000160077824 */ /* 0x000fe200078e0a06 */
[----:B------:R-:W-:Y:S01]  /*3840*/  UIADD3 UR38, UR28, -0x61c88647, URZ ;  /* 0x9e3779b91c267890 */ /* 0x000fe2000fffe03f */
[C---:B------:R-:W-:Y:S01]  /*3850*/  VIADD R5, R2.reuse, 0x1 ;  /* 0x0000000102057836 */ /* 0x040fe20000000000 */
[CC--:B------:R-:W-:Y:S01]  /*3860*/  ISETP.GE.AND P3, PT, R2.reuse, R139.reuse, PT ;  /* 0x0000008b0200720c */ /* 0x0c0fe20003f66270 */
[C---:B------:R-:W-:Y:S01]  /*3870*/  VIADD R6, R2.reuse, 0x8 ;  /* 0x0000000802067836 */ /* 0x040fe20000000000 */
[-C--:B------:R-:W-:Y:S01]  /*3880*/  ISETP.GE.AND P6, PT, R2, R138.reuse, PT ;  /* 0x0000008a0200720c */ /* 0x080fe20003fc6270 */
[----:B------:R-:W-:Y:S01]  /*3890*/  IMAD.WIDE.U32 R28, R106, -0x2daee0ad, RZ ;  /* 0xd2511f536a1c7825 */ /* 0x000fe200078e00ff */
[C---:B------:R-:W-:Y:S01]  /*38a0*/  ISETP.GE.AND P5, PT, R5.reuse, R138, PT ;  /* 0x0000008a0500720c */ /* 0x040fe20003fa6270 */
[----:B------:R-:W-:Y:S01]  /*38b0*/  UIADD3 UR36, UR29, 0x76cf5d0a, URZ ;  /* 0x76cf5d0a1d247890 */ /* 0x000fe2000fffe03f */
[----:B------:R-:W-:Y:S01]  /*38c0*/  ISETP.GE.AND P1, PT, R5, R139, PT ;  /* 0x0000008b0500720c */ /* 0x000fe20003f26270 */
[----:B------:R-:W-:Y:S01]  /*38d0*/  VIADD R252, R105, 0x4 ;  /* 0x0000000469fc7836 */ /* 0x000fe20000000000 */
[CC--:B------:R-:W-:Y:S01]  /*38e0*/  ISETP.GE.AND P2, PT, R5.reuse, R173.reuse, PT ;  /* 0x000000ad0500720c */ /* 0x0c0fe20003f46270 */
[----:B------:R-:W-:Y:S01]  /*38f0*/  UIADD3 UR37, UR28, 0x3c6ef372, URZ ;  /* 0x3c6ef3721c257890 */ /* 0x000fe2000fffe03f */
[-C--:B------:R-:W-:Y:S01]  /*3900*/  ISETP.GE.AND P4, PT, R5, R172.reuse, PT ;  /* 0x000000ac0500720c */ /* 0x080fe20003f86270 */
[----:B------:R-:W-:Y:S01]  /*3910*/  VIADD R5, R2, 0x9 ;  /* 0x0000000902057836 */ /* 0x000fe20000000000 */
[----:B------:R-:W-:Y:S01]  /*3920*/  FSEL R50, R26, -INF , !P3 ;  /* 0xff8000001a327808 */ /* 0x000fe20005800000 */
[C---:B------:R-:W-:Y:S01]  /*3930*/  IMAD.WIDE.U32 R8, R252.reuse, -0x326172a9, RZ ;  /* 0xcd9e8d57fc087825 */ /* 0x040fe200078e00ff */
[----:B------:R-:W-:Y:S01]  /*3940*/  FSEL R48, R25, -INF , !P5 ;  /* 0xff80000019307808 */ /* 0x000fe20006800000 */
[----:B------:R-:W-:Y:S01]  /*3950*/  STL.64 [R1+0x30], R28 ;  /* 0x0000301c01007387 */ /* 0x000fe20000100a00 */
[----:B------:R-:W-:Y:S01]  /*3960*/  FSEL R64, R27, -INF , !P1 ;  /* 0xff8000001b407808 */ /* 0x000fe20004800000 */
[----:B------:R-:W-:Y:S01]  /*3970*/  IMAD.WIDE.U32 R14, R252, -0x326172a9, RZ ;  /* 0xcd9e8d57fc0e7825 */ /* 0x000fe200078e00ff */
[----:B------:R-:W-:Y:S01]  /*3980*/  FSEL R61, R61, -INF , !P2 ;  /* 0xff8000003d3d7808 */ /* 0x000fe20005000000 */
[----:B------:R-:W-:Y:S01]  /*3990*/  STL [R1+0xd0], R17 ;  /* 0x0000d01101007387 */ /* 0x000fe20000100800 */
[C---:B------:R-:W-:Y:S01]  /*39a0*/  ISETP.GE.AND P3, PT, R2.reuse, R173, PT ;  /* 0x000000ad0200720c */ /* 0x040fe20003f66270 */
[----:B------:R-:W-:Y:S01]  /*39b0*/  UIADD3 UR35, UR28, -0x255992d5, URZ ;  /* 0xdaa66d2b1c237890 */ /* 0x000fe2000fffe03f */
[----:B------:R-:W-:Y:S01]  /*39c0*/  ISETP.GE.AND P1, PT, R2, R172, PT ;  /* 0x000000ac0200720c */ /* 0x000fe20003f26270 */
[----:B------:R1:W-:Y:S01]  /*39d0*/  STL.64 [R1+0xe8], R10 ;  /* 0x0000e80a01007387 */ /* 0x0003e20000100a00 */
[-C--:B------:R-:W-:Y:S01]  /*39e0*/  ISETP.GE.AND P5, PT, R6, R138.reuse, PT ;  /* 0x0000008a0600720c */ /* 0x080fe20003fa6270 */
[----:B------:R-:W-:Y:S01]  /*39f0*/  UIADD3 UR34, UR29, 0x32370b8f, URZ ;  /* 0x32370b8f1d227890 */ /* 0x000fe2000fffe03f */
[----:B------:R-:W-:Y:S01]  /*3a00*/  ISETP.GE.AND P2, PT, R5, R138, PT ;  /* 0x0000008a0500720c */ /* 0x000fe20003f46270 */
[----:B------:R-:W-:Y:S01]  /*3a10*/  UIADD3 UR32, UR29, -0x126145ec, URZ ;  /* 0xed9eba141d207890 */ /* 0x000fe2000fffe03f */
[----:B------:R-:W-:Y:S01]  /*3a20*/  FSEL R40, R24, -INF , !P6 ;  /* 0xff80000018287808 */ /* 0x000fe20007000000 */
[----:B------:R-:W-:Y:S01]  /*3a30*/  UIADD3 UR33, UR28, 0x78dde6e4, URZ ;  /* 0x78dde6e41c217890 */ /* 0x000fe2000fffe03f */
[----:B------:R-:W-:Y:S01]  /*3a40*/  FSEL R60, R60, -INF , !P3 ;  /* 0xff8000003c3c7808 */ /* 0x000fe20005800000 */
[----:B------:R-:W-:Y:S01]  /*3a50*/  UIADD3 UR31, UR28, 0x1715609d, URZ ;  /* 0x1715609d1c1f7890 */ /* 0x000fe2000fffe03f */
[----:B------:R-:W-:Y:S01]  /*3a60*/  FSEL R65, R62, -INF , !P1 ;  /* 0xff8000003e417808 */ /* 0x000fe20004800000 */
[----:B------:R-:W-:Y:S01]  /*3a70*/  UIADD3 UR30, UR29, -0x56f99767, URZ ;  /* 0xa90668991d1e7890 */ /* 0x000fe2000fffe03f */
[----:B------:R-:W-:Y:S01]  /*3a80*/  FSEL R66, R63, -INF , !P4 ;  /* 0xff8000003f427808 */ /* 0x000fe20006000000 */
[----:B------:R-:W-:Y:S01]  /*3a90*/  IMAD.IADD R0, R98, 0x1, R100 ;  /* 0x0000000162007824 */ /* 0x000fe200078e0264 */
[----:B------:R-:W-:-:S02]  /*3aa0*/  FSEL R43, R44, -INF , !P5 ;  /* 0xff8000002c2b7808 */ /* 0x000fc40006800000 */
[----:B------:R-:W-:Y:S02]  /*3ab0*/  FSEL R49, R45, -INF , !P2 ;  /* 0xff8000002d317808 */ /* 0x000fe40005000000 */
[C---:B------:R-:W-:Y:S02]  /*3ac0*/  ISETP.GE.AND P6, PT, R6.reuse, R139, PT ;  /* 0x0000008b0600720c */ /* 0x040fe40003fc6270 */
[C---:B------:R-:W-:Y:S02]  /*3ad0*/  ISETP.GE.AND P3, PT, R6.reuse, R173, PT ;  /* 0x000000ad0600720c */ /* 0x040fe40003f66270 */
[----:B------:R-:W-:Y:S01]  /*3ae0*/  ISETP.GE.AND P1, PT, R6, R172, PT ;  /* 0x000000ac0600720c */ /* 0x000fe20003f26270 */
[----:B------:R-:W-:Y:S01]  /*3af0*/  VIADD R6, R2, 0x11 ;  /* 0x0000001102067836 */ /* 0x000fe20000000000 */
[C---:B------:R-:W-:Y:S02]  /*3b00*/  ISETP.GE.AND P5, PT, R5.reuse, R139, PT ;  /* 0x0000008b0500720c */ /* 0x040fe40003fa6270 */
[----:B------:R-:W-:-:S02]  /*3b10*/  ISETP.GE.AND P4, PT, R5, R173, PT ;  /* 0x000000ad0500720c */ /* 0x000fc40003f86270 */
[----:B------:R-:W-:Y:S01]  /*3b20*/  ISETP.GE.AND P2, PT, R5, R172, PT ;  /* 0x000000ac0500720c */ /* 0x000fe20003f46270 */
[----:B------:R-:W-:Y:S01]  /*3b30*/  VIADD R5, R2, 0x10 ;  /* 0x0000001002057836 */ /* 0x000fe20000000000 */
[----:B------:R-:W-:Y:S02]  /*3b40*/  FSEL R51, R46, -INF , !P6 ;  /* 0xff8000002e337808 */ /* 0x000fe40007000000 */
[----:B------:R-:W-:Y:S02]  /*3b50*/  FSEL R71, R59, -INF , !P2 ;  /* 0xff8000003b477808 */ /* 0x000fe40005000000 */
[-C--:B------:R-:W-:Y:S02]  /*3b60*/  ISETP.GE.AND P6, PT, R5, R138.reuse, PT ;  /* 0x0000008a0500720c */ /* 0x080fe40003fc6270 */
[----:B------:R-:W-:Y:S02]  /*3b70*/  ISETP.GE.AND P2, PT, R6, R138, PT ;  /* 0x0000008a0600720c */ /* 0x000fe40003f46270 */
[----:B------:R-:W-:-:S02]  /*3b80*/  FSEL R62, R47, -INF , !P5 ;  /* 0xff8000002f3e7808 */ /* 0x000fc40006800000 */
[----:B------:R-:W-:Y:S02]  /*3b90*/  FSEL R56, R56, -INF , !P3 ;  /* 0xff80000038387808 */ /* 0x000fe40005800000 */
[----:B------:R-:W-:Y:S02]  /*3ba0*/  FSEL R69, R58, -INF , !P1 ;  /* 0xff8000003a457808 */ /* 0x000fe40004800000 */
[C---:B------:R-:W-:Y:S02]  /*3bb0*/  ISETP.GE.AND P5, PT, R5.reuse, R139, PT ;  /* 0x0000008b0500720c */ /* 0x040fe40003fa6270 */
[C---:B------:R-:W-:Y:S02]  /*3bc0*/  ISETP.GE.AND P3, PT, R5.reuse, R173, PT ;  /* 0x000000ad0500720c */ /* 0x040fe40003f66270 */
[----:B------:R-:W-:Y:S01]  /*3bd0*/  ISETP.GE.AND P1, PT, R5, R172, PT ;  /* 0x000000ac0500720c */ /* 0x000fe20003f26270 */
[----:B------:R-:W-:Y:S01]  /*3be0*/  VIADD R5, R2, 0x18 ;  /* 0x0000001802057836 */ /* 0x000fe20000000000 */
[----:B------:R-:W-:Y:S01]  /*3bf0*/  FSEL R41, R20, -INF , !P6 ;  /* 0xff80000014297808 */ /* 0x000fe20007000000 */
[----:B------:R-:W-:Y:S01]  /*3c00*/  VIADD R2, R2, 0x19 ;  /* 0x0000001902027836 */ /* 0x000fe20000000000 */
[----:B------:R-:W-:-:S02]  /*3c10*/  FSEL R44, R21, -INF , !P2 ;  /* 0xff800000152c7808 */ /* 0x000fc40005000000 */
[C---:B------:R-:W-:Y:S02]  /*3c20*/  ISETP.GE.AND P6, PT, R6.reuse, R139, PT ;  /* 0x0000008b0600720c */ /* 0x040fe40003fc6270 */
[C---:B------:R-:W-:Y:S02]  /*3c30*/  ISETP.GE.AND P2, PT, R6.reuse, R172, PT ;  /* 0x000000ac0600720c */ /* 0x040fe40003f46270 */
        /* <DEDUP_REMOVED lines=9> */
[----:B------:R-:W-:-:S02]  /*3cd0*/  FSEL R45, R33, -INF , !P2 ;  /* 0xff800000212d7808 */ /* 0x000fc40005000000 */
[C---:B------:R-:W-:Y:S02]  /*3ce0*/  ISETP.GE.AND P6, PT, R2.reuse, R139, PT ;  /* 0x0000008b0200720c */ /* 0x040fe40003fc6270 */
[C---:B------:R-:W-:Y:S02]  /*3cf0*/  ISETP.GE.AND P4, PT, R2.reuse, R173, PT ;  /* 0x000000ad0200720c */ /* 0x040fe40003f86270 */
[----:B------:R-:W-:Y:S02]  /*3d00*/  ISETP.GE.AND P2, PT, R2, R172, PT ;  /* 0x000000ac0200720c */ /* 0x000fe40003f46270 */
[----:B------:R-:W-:Y:S02]  /*3d10*/  LOP3.LUT R2, R11, R17, RZ, 0x3c, !PT ;  /* 0x000000110b027212 */ /* 0x000fe400078e3cff */
[----:B------:R-:W-:Y:S02]  /*3d20*/  FSEL R47, R22, -INF , !P5 ;  /* 0xff800000162f7808 */ /* 0x000fe40006800000 */
[----:B------:R-:W-:Y:S01]  /*3d30*/  FSEL R58, R52, -INF , !P3 ;  /* 0xff800000343a7808 */ /* 0x000fe20005800000 */
[----:B------:R-:W-:Y:S01]  /*3d40*/  IMAD.WIDE.U32 R30, R2, -0x2daee0ad, RZ ;  /* 0xd2511f53021e7825 */ /* 0x000fe200078e00ff */
[----:B------:R-:W-:-:S02]  /*3d50*/  ISETP.GE.AND P5, PT, R5, R139, PT ;  /* 0x0000008b0500720c */ /* 0x000fc40003fa6270 */
[C---:B------:R-:W-:Y:S02]  /*3d60*/  ISETP.GE.AND P3, PT, R5.reuse, R173, PT ;  /* 0x000000ad0500720c */ /* 0x040fe40003f66270 */
[----:B------:R-:W-:Y:S01]  /*3d70*/  ISETP.GE.AND P1, PT, R5, R172, PT ;  /* 0x000000ac0500720c */ /* 0x000fe20003f26270 */
[----:B------:R-:W-:Y:S01]  /*3d80*/  IMAD.SHL.U32 R5, R7, 0x2, RZ ;  /* 0x0000000207057824 */ /* 0x000fe200078e00ff */
[----:B------:R-:W-:Y:S01]  /*3d90*/  LOP3.LUT R6, R29, UR6, RZ, 0x3c, !PT ;  /* 0x000000061d067c12 */ /* 0x000fe2000f8e3cff */
[----:B------:R-:W-:Y:S01]  /*3da0*/  STL.64 [R1+0x38], R30 ;  /* 0x0000381e01007387 */ /* 0x000fe20000100a00 */
[----:B------:R-:W-:Y:S01]  /*3db0*/  LOP3.LUT R2, R31, UR7, R28, 0x96, !PT ;  /* 0x000000071f027c12 */ /* 0x000fe2000f8e961c */
[----:B------:R-:W-:Y:S01]  /*3dc0*/  IMAD R116, R16, UR39, R5 ;  /* 0x0000002710747c24 */ /* 0x000fe2000f8e0205 */
[----:B------:R-:W-:Y:S01]  /*3dd0*/  FMNMX.FTZ R5, R40, R48, !PT ;  /* 0x0000003028057209 */ /* 0x000fe20007810000 */
[----:B------:R-:W-:Y:S01]  /*3de0*/  IMAD.WIDE.U32 R12, R6, -0x326172a9, RZ ;  /* 0xcd9e8d57060c7825 */ /* 0x000fe200078e00ff */
[----:B------:R-:W-:Y:S01]  /*3df0*/  LOP3.LUT R6, R9, R17, RZ, 0x3c, !PT ;  /* 0x0000001109067212 */ /* 0x000fe200078e3cff */
[----:B------:R-:W-:Y:S01]  /*3e00*/  ULDC UR6, c[0x0][0x2ec] ;  /* 0x0000bb0000067ab9 */ /* 0x000fe20000000800 */
[----:B------:R-:W-:Y:S01]  /*3e10*/  FSEL R52, R36, -INF , !P3 ;  /* 0xff80000024347808 */ /* 0x000fe20005800000 */
[----:B------:R-:W-:Y:S01]  /*3e20*/  IMAD.WIDE.U32 R248, R2, -0x326172a9, RZ ;  /* 0xcd9e8d5702f87825 */ /* 0x000fe200078e00ff */
[----:B------:R-:W-:-:S02]  /*3e30*/  FMNMX.FTZ R2, R43, R5, !PT ;  /* 0x000000052b027209 */ /* 0x000fc40007810000 */
[----:B------:R-:W-:Y:S01]  /*3e40*/  LOP3.LUT R8, R13, UR38, R8, 0x96, !PT ;  /* 0x000000260d087c12 */ /* 0x000fe2000f8e9608 */
[----:B------:R-:W-:Y:S01]  /*3e50*/  IMAD.WIDE.U32 R6, R6, -0x2daee0ad, RZ ;  /* 0xd2511f5306067825 */ /* 0x000fe200078e00ff */
[----:B------:R-:W-:Y:S02]  /*3e60*/  FMNMX.FTZ R2, R49, R2, !PT ;  /* 0x0000000231027209 */ /* 0x000fe40007810000 */
[----:B------:R-:W-:Y:S01]  /*3e70*/  LOP3.LUT R9, R13, UR38, R10, 0x96, !PT ;  /* 0x000000260d097c12 */ /* 0x000fe2000f8e960a */
[----:B------:R-:W-:Y:S01]  /*3e80*/  IMAD.WIDE.U32 R20, R8, -0x2daee0ad, RZ ;  /* 0xd2511f5308147825 */ /* 0x000fe200078e00ff */
[----:B------:R-:W-:Y:S02]  /*3e90*/  FMNMX.FTZ R2, R41, R2, !PT ;  /* 0x0000000229027209 */ /* 0x000fe40007810000 */
[----:B------:R-:W-:Y:S02]  /*3ea0*/  LOP3.LUT R7, R7, UR7, R28, 0x96, !PT ;  /* 0x0000000707077c12 */ /* 0x000fe4000f8e961c */
[----:B------:R-:W-:-:S02]  /*3eb0*/  FMNMX.FTZ R2, R44, R2, !PT ;  /* 0x000000022c027209 */ /* 0x000fc40007810000 */
[----:B------:R-:W-:Y:S01]  /*3ec0*/  LOP3.LUT R8, R21, UR36, R6, 0x96, !PT ;  /* 0x0000002415087c12 */ /* 0x000fe2000f8e9606 */
[----:B------:R-:W-:Y:S01]  /*3ed0*/  IMAD.WIDE.U32 R6, R7, -0x326172a9, RZ ;  /* 0xcd9e8d5707067825 */ /* 0x000fe200078e00ff */
[----:B------:R-:W-:Y:S02]  /*3ee0*/  FMNMX.FTZ R2, R42, R2, !PT ;  /* 0x000000022a027209 */ /* 0x000fe40007810000 */
[----:B-1----:R-:W-:Y:S01]  /*3ef0*/  LOP3.LUT R11, R13, UR38, R14, 0x96, !PT ;  /* 0x000000260d0b7c12 */ /* 0x002fe2000f8e960e */
[----:B------:R-:W-:Y:S01]  /*3f00*/  IMAD.WIDE.U32 R26, R8, -0x326172a9, RZ ;  /* 0xcd9e8d57081a7825 */ /* 0x000fe200078e00ff */
[----:B------:R-:W-:Y:S02]  /*3f10*/  LOP3.LUT R7, R7, UR37, R12, 0x96, !PT ;  /* 0x0000002507077c12 */ /* 0x000fe4000f8e960c */
[----:B------:R-:W-:Y:S01]  /*3f20*/  FMNMX.FTZ R2, R45, R2, !PT ;  /* 0x000000022d027209 */ /* 0x000fe20007810000 */
[----:B------:R-:W-:Y:S01]  /*3f30*/  IMAD.WIDE.U32 R8, R9, -0x2daee0ad, RZ ;  /* 0xd2511f5309087825 */ /* 0x000fe200078e00ff */
[----:B------:R-:W-:-:S02]  /*3f40*/  LOP3.LUT R5, R15, R17, RZ, 0x3c, !PT ;  /* 0x000000110f057212 */ /* 0x000fc400078e3cff */
[----:B------:R-:W-:Y:S01]  /*3f50*/  LOP3.LUT R10, R249, UR37, R12, 0x96, !PT ;  /* 0x00000025f90a7c12 */ /* 0x000fe2000f8e960c */
[----:B------:R-:W-:Y:S01]  /*3f60*/  IMAD.WIDE.U32 R14, R11, -0x2daee0ad, RZ ;  /* 0xd2511f530b0e7825 */ /* 0x000fe200078e00ff */
[----:B------:R-:W-:Y:S01]  /*3f70*/  LOP3.LUT R18, R27, UR35, R6, 0x96, !PT ;  /* 0x000000231b127c12 */ /* 0x000fe2000f8e9606 */
[----:B------:R-:W1:Y:S01]  /*3f80*/  SHFL.BFLY PT, R133, R2, 0x2, 0x1f ;  /* 0x0c401f0002857f89 */ /* 0x000e6200000e0000 */
[----:B------:R-:W-:Y:S01]  /*3f90*/  LOP3.LUT R12, R9, UR36, R30, 0x96, !PT ;  /* 0x00000024090c7c12 */ /* 0x000fe2000f8e961e */
[----:B------:R-:W-:Y:S01]  /*3fa0*/  IMAD.WIDE.U32 R6, R7, -0x2daee0ad, RZ ;  /* 0xd2511f5307067825 */ /* 0x000fe200078e00ff */
[----:B------:R-:W-:Y:S02]  /*3fb0*/  FSEL R53, R37, -INF , !P4 ;  /* 0xff80000025357808 */ /* 0x000fe40006000000 */
[----:B------:R-:W-:Y:S01]  /*3fc0*/  FSEL R59, R38, -INF , !P1 ;  /* 0xff800000263b7808 */ /* 0x000fe20004800000 */
[----:B------:R-:W-:Y:S01]  /*3fd0*/  IMAD.WIDE.U32 R24, R5, -0x2daee0ad, RZ ;  /* 0xd2511f5305187825 */ /* 0x000fe200078e00ff */
[----:B------:R-:W-:-:S02]  /*3fe0*/  LOP3.LUT R17, R7, UR34, R20, 0x96, !PT ;  /* 0x0000002207117c12 */ /* 0x000fc4000f8e9614 */
[----:B------:R-:W-:Y:S01]  /*3ff0*/  LOP3.LUT R19, R7, UR34, R14, 0x96, !PT ;  /* 0x0000002207137c12 */ /* 0x000fe2000f8e960e */
[----:B------:R-:W-:Y:S01]  /*4000*/  IMAD.WIDE.U32 R22, R10, -0x2daee0ad, RZ ;  /* 0xd2511f530a167825 */ /* 0x000fe200078e00ff */
[----:B------:R-:W-:Y:S01]  /*4010*/  LOP3.LUT R10, R9, UR36, R30, 0x96, !PT ;  /* 0x00000024090a7c12 */ /* 0x000fe2000f8e961e */
[----:B------:R2:W-:Y:S01]  /*4020*/  STL.64 [R1+0x8], R24 ;  /* 0x0000081801007387 */ /* 0x0005e20000100a00 */
[----:B------:R-:W-:Y:S01]  /*4030*/  LOP3.LUT R5, R15, UR36, R24, 0x96, !PT ;  /* 0x000000240f057c12 */ /* 0x000fe2000f8e9618 */
[----:B------:R-:W-:Y:S01]  /*4040*/  IMAD.WIDE.U32 R12, R12, -0x326172a9, RZ ;  /* 0xcd9e8d570c0c7825 */ /* 0x000fe200078e00ff */
[----:B------:R-:W-:Y:S02]  /*4050*/  LOP3.LUT R7, R25, UR7, R28, 0x96, !PT ;  /* 0x0000000719077c12 */ /* 0x000fe4000f8e961c */
[C-C-:B------:R-:W-:Y:S01]  /*4060*/  LOP3.LUT R9, R23.reuse, UR34, R8.reuse, 0x96, !PT ;  /* 0x0000002217097c12 */ /* 0x140fe2000f8e9608 */
[----:B------:R-:W-:Y:S01]  /*4070*/  IMAD.WIDE.U32 R10, R10, -0x326172a9, RZ ;  /* 0xcd9e8d570a0a7825 */ /* 0x000fe200078e00ff */
[----:B------:R-:W-:-:S02]  /*4080*/  LOP3.LUT R16, R23, UR34, R8, 0x96, !PT ;  /* 0x0000002217107c12 */ /* 0x000fc4000f8e9608 */
[----:B------:R-:W-:Y:S01]  /*4090*/  FSEL R55, R39, -INF , !P2 ;  /* 0xff80000027377808 */ /* 0x000fe20005000000 */
[----:B------:R-:W-:Y:S01]  /*40a0*/  IMAD.WIDE.U32 R14, R7, -0x326172a9, RZ ;  /* 0xcd9e8d57070e7825 */ /* 0x000fe200078e00ff */
[--C-:B------:R-:W-:Y:S02]  /*40b0*/  LOP3.LUT R8, R11, UR35, R248.reuse, 0x96, !PT ;  /* 0x000000230b087c12 */ /* 0x100fe4000f8e96f8 */
[----:B------:R-:W-:Y:S01]  /*40c0*/  LOP3.LUT R7, R13, UR35, R248, 0x96, !PT ;  /* 0x000000230d077c12 */ /* 0x000fe2000f8e96f8 */
[----:B------:R-:W-:Y:S01]  /*40d0*/  IMAD.WIDE.U32 R32, R18, -0x2daee0ad, RZ ;  /* 0xd2511f5312207825 */ /* 0x000fe200078e00ff */
[----:B------:R3:W-:Y:S01]  /*40e0*/  STL.64 [R1], R14 ;  /* 0x0000000e01007387 */ /* 0x0007e20000100a00 */
[----:B-1----:R-:W-:Y:S02]  /*40f0*/  FMNMX.FTZ R133, R2, R133, !PT ;  /* 0x0000008502857209 */ /* 0x002fe40007810000 */
[----:B------:R-:W-:Y:S01]  /*4100*/  IMAD.WIDE.U32 R30, R8, -0x2daee0ad, RZ ;  /* 0xd2511f53081e7825 */ /* 0x000fe200078e00ff */
[----:B------:R-:W-:-:S02]  /*4110*/  LOP3.LUT R11, R33, UR32, R6, 0x96, !PT ;  /* 0x00000020210b7c12 */ /* 0x000fc4000f8e9606 */
[----:B------:R-:W1:Y:S01]  /*4120*/  SHFL.BFLY PT, R13, R133, 0x1, 0x1f ;  /* 0x0c201f00850d7f89 */ /* 0x000e6200000e0000 */
[----:B------:R-:W-:Y:S01]  /*4130*/  IMAD.WIDE.U32 R36, R9, -0x326172a9, RZ ;  /* 0xcd9e8d5709247825 */ /* 0x000fe200078e00ff */
[----:B------:R-:W-:Y:S02]  /*4140*/  LOP3.LUT R18, R31, UR32, R22, 0x96, !PT ;  /* 0x000000201f127c12 */ /* 0x000fe4000f8e9616 */
[----:B------:R-:W-:Y:S01]  /*4150*/  FSEL R68, R34, -INF , !P5 ;  /* 0xff80000022447808 */ /* 0x000fe20006800000 */
[----:B------:R-:W-:Y:S01]  /*4160*/  IMAD.WIDE.U32 R38, R16, -0x326172a9, RZ ;  /* 0xcd9e8d5710267825 */ /* 0x000fe200078e00ff */
[----:B------:R-:W-:Y:S02]  /*4170*/  FMNMX.FTZ R2, R60, R61, !PT ;  /* 0x0000003d3c027209 */ /* 0x000fe40007810000 */
[----:B------:R-:W-:Y:S01]  /*4180*/  FMNMX.FTZ R8, R65, R66, !PT ;  /* 0x0000004241087209 */ /* 0x000fe20007810000 */
[----:B--2---:R-:W-:Y:S01]  /*4190*/  IMAD.WIDE.U32 R24, R5, -0x326172a9, RZ ;  /* 0xcd9e8d5705187825 */ /* 0x004fe200078e00ff */
[----:B------:R-:W-:-:S02]  /*41a0*/  LOP3.LUT R28, R39, UR33, R12, 0x96, !PT ;  /* 0x00000021271c7c12 */ /* 0x000fc4000f8e960c */
[----:B------:R-:W-:Y:S01]  /*41b0*/  FSEL R67, R35, -INF , !P6 ;  /* 0xff80000023437808 */ /* 0x000fe20007000000 */
[----:B------:R-:W-:Y:S01]  /*41c0*/  IMAD.WIDE.U32 R34, R11, -0x326172a9, RZ ;  /* 0xcd9e8d570b227825 */ /* 0x000fe200078e00ff */
[----:B------:R-:W-:Y:S02]  /*41d0*/  LOP3.LUT R5, R25, UR35, R14, 0x96, !PT ;  /* 0x0000002319057c12 */ /* 0x000fe4000f8e960e */
[----:B------:R-:W-:Y:S01]  /*41e0*/  FMNMX.FTZ R2, R56, R2, !PT ;  /* 0x0000000238027209 */ /* 0x000fe20007810000 */
[----:B------:R-:W-:Y:S01]  /*41f0*/  IMAD.WIDE.U32 R28, R28, -0x2daee0ad, RZ ;  /* 0xd2511f531c1c7825 */ /* 0x000fe200078e00ff */
[----:B------:R-:W-:Y:S02]  /*4200*/  LOP3.LUT R27, R37, UR33, R10, 0x96, !PT ;  /* 0x00000021251b7c12 */ /* 0x000fe4000f8e960a */
[----:B------:R-:W-:Y:S01]  /*4210*/  FMNMX.FTZ R2, R57, R2, !PT ;  /* 0x0000000239027209 */ /* 0x000fe20007810000 */
[----:B---3--:R-:W-:Y:S01]  /*4220*/  IMAD.WIDE.U32 R14, R7, -0x2daee0ad, RZ ;  /* 0xd2511f53070e7825 */ /* 0x008fe200078e00ff */
[----:B------:R-:W-:Y:S01]  /*4230*/  LEA R197, R0, UR4, 0x1 ;  /* 0x0000000400c57c11 */ /* 0x000fe2000f8e08ff */
[----:B------:R-:W-:Y:S01]  /*4240*/  ULEA UR4, UR27, UR5, 0x5 ;  /* 0x000000051b047291 */ /* 0x000fe2000f8e283f */
[----:B-1----:R-:W-:Y:S01]  /*4250*/  FMNMX.FTZ R133, R133, R13, !PT ;  /* 0x0000000d85857209 */ /* 0x002fe20007810000 */
[----:B------:R-:W-:Y:S01]  /*4260*/  IMAD.WIDE.U32 R20, R5, -0x2daee0ad, RZ ;  /* 0xd2511f5305147825 */ /* 0x000fe200078e00ff */
[----:B------:R-:W-:Y:S01]  /*4270*/  LOP3.LUT R15, R15, UR32, R22, 0x96, !PT ;  /* 0x000000200f0f7c12 */ /* 0x000fe2000f8e9616 */
[----:B------:R-:W-:Y:S01]  /*4280*/  LDSM.16.MT88.4 R148, [R197+0xa000] ;  /* 0x00a00000c594783b */ /* 0x000fe20000004200 */
[----:B------:R-:W-:Y:S01]  /*4290*/  FMNMX.FTZ R5, R50, R64, !PT ;  /* 0x0000004032057209 */ /* 0x000fe20007810000 */
[----:B------:R-:W-:Y:S01]  /*42a0*/  IMAD R199, R4, 0x2, R197 ;  /* 0x0000000204c77824 */ /* 0x000fe200078e02c5 */
[----:B------:R-:W-:Y:S01]  /*42b0*/  LOP3.LUT R22, R21, UR32, R6, 0x96, !PT ;  /* 0x0000002015167c12 */ /* 0x000fe2000f8e9606 */
[----:B------:R-:W-:Y:S01]  /*42c0*/  IMAD.WIDE.U32 R6, R17, -0x326172a9, RZ ;  /* 0xcd9e8d5711067825 */ /* 0x000fe200078e00ff */
[----:B------:R-:W-:Y:S01]  /*42d0*/  FMNMX.FTZ R9, R51, R5, !PT ;  /* 0x0000000533097209 */ /* 0x000fe20007810000 */
[----:B------:R-:W-:Y:S01]  /*42e0*/  LDSM.16.MT88.4 R224, [R197+0xa800] ;  /* 0x00a80000c5e0783b */ /* 0x000fe20000004200 */
[----:B------:R-:W-:Y:S01]  /*42f0*/  FMNMX.FTZ R5, R69, R8, !PT ;  /* 0x0000000845057209 */ /* 0x000fe20007810000 */
[----:B------:R-:W-:Y:S01]  /*4300*/  IMAD.WIDE.U32 R22, R22, -0x326172a9, RZ ;  /* 0xcd9e8d5716167825 */ /* 0x000fe200078e00ff */
[----:B------:R-:W-:Y:S01]  /*4310*/  LOP3.LUT R17, R7, UR33, R26, 0x96, !PT ;  /* 0x0000002107117c12 */ /* 0x000fe2000f8e961a */
[----:B------:R-:W-:Y:S01]  /*4320*/  LDSM.16.MT88.4 R232, [R199+0xa000] ;  /* 0x00a00000c7e8783b */ /* 0x000fe20000004200 */
[----:B------:R-:W-:Y:S01]  /*4330*/  FMNMX.FTZ R7, R62, R9, !PT ;  /* 0x000000093e077209 */ /* 0x000fe20007810000 */
[----:B------:R-:W-:Y:S01]  /*4340*/  IMAD.WIDE.U32 R8, R19, -0x326172a9, RZ ;  /* 0xcd9e8d5713087825 */ /* 0x000fe200078e00ff */
[----:B------:R-:W-:Y:S01]  /*4350*/  FMNMX.FTZ R10, R71, R5, !PT ;  /* 0x00000005470a7209 */ /* 0x000fe20007810000 */
[----:B------:R-:W-:Y:S01]  /*4360*/  LDSM.16.MT88.4 R192, [R199+0xb000] ;  /* 0x00b00000c7c0783b */ /* 0x000fe20000004200 */
[----:B------:R-:W-:Y:S01]  /*4370*/  FMNMX.FTZ R7, R47, R7, !PT ;  /* 0x000000072f077209 */ /* 0x000fe20007810000 */
[----:B------:R-:W-:Y:S01]  /*4380*/  IMAD.WIDE.U32 R18, R18, -0x326172a9, RZ ;  /* 0xcd9e8d5712127825 */ /* 0x000fe200078e00ff */
[----:B------:R-:W-:Y:S01]  /*4390*/  FMNMX.FTZ R5, R58, R2, !PT ;  /* 0x000000023a057209 */ /* 0x000fe20007810000 */
[----:B------:R-:W-:Y:S01]  /*43a0*/  UIADD3 UR4, UR4, -0x20, URZ ;  /* 0xffffffe004047890 */ /* 0x000fe2000fffe03f */
[----:B------:R-:W-:Y:S01]  /*43b0*/  FMNMX.FTZ R12, R73, R7, !PT ;  /* 0x00000007490c7209 */ /* 0x000fe20007810000 */
[----:B------:R-:W-:Y:S01]  /*43c0*/  IMAD.WIDE.U32 R26, R27, -0x2daee0ad, RZ ;  /* 0xd2511f531b1a7825 */ /* 0x000fe200078e00ff */
[----:B------:R-:W-:Y:S01]  /*43d0*/  FMNMX.FTZ R2, R70, R10, !PT ;  /* 0x0000000a46027209 */ /* 0x000fe20007810000 */
[----:B------:R-:W-:Y:S01]  /*43e0*/  LDSM.16.MT88.4 R140, [R199+0xa800] ;  /* 0x00a80000c78c783b */ /* 0x000fe20000004200 */
[----:B------:R-:W-:Y:S01]  /*43f0*/  FMNMX.FTZ R12, R68, R12, !PT ;  /* 0x0000000c440c7209 */ /* 0x000fe20007810000 */
[----:B------:R-:W-:Y:S01]  /*4400*/  IMAD.WIDE.U32 R10, R17, -0x2daee0ad, RZ ;  /* 0xd2511f53110a7825 */ /* 0x000fe200078e00ff */
[----:B------:R-:W-:-:S02]  /*4410*/  FMNMX.FTZ R5, R54, R5, !PT ;  /* 0x0000000536057209 */ /* 0x000fc40007810000 */
[----:B------:R-:W-:Y:S01]  /*4420*/  FMNMX.FTZ R12, R67, R12, !PT ;  /* 0x0000000c430c7209 */ /* 0x000fe20007810000 */
[C---:B------:R-:W-:Y:S01]  /*4430*/  IMAD R202, R3.reuse, 0x2, R197 ;  /* 0x0000000203ca7824 */ /* 0x040fe200078e02c5 */
[----:B------:R-:W-:Y:S01]  /*4440*/  FMNMX.FTZ R2, R72, R2, !PT ;  /* 0x0000000248027209 */ /* 0x000fe20007810000 */
[----:B------:R-:W-:Y:S01]  /*4450*/  IMAD R201, R3, 0x2, R199 ;  /* 0x0000000203c97824 */ /* 0x000fe200078e02c7 */
[----:B------:R-:W-:Y:S01]  /*4460*/  FMNMX.FTZ R5, R52, R5, !PT ;  /* 0x0000000534057209 */ /* 0x000fe20007810000 */
[----:B------:R-:W1:Y:S01]  /*4470*/  SHFL.BFLY PT, R13, R12, 0x2, 0x1f ;  /* 0x0c401f000c0d7f89 */ /* 0x000e6200000e0000 */
[----:B------:R-:W-:Y:S02]  /*4480*/  FMNMX.FTZ R2, R59, R2, !PT ;  /* 0x000000023b027209 */ /* 0x000fe40007810000 */
[----:B------:R-:W-:Y:S01]  /*4490*/  LOP3.LUT R16, R9, UR33, R24, 0x96, !PT ;  /* 0x0000002109107c12 */ /* 0x000fe2000f8e9618 */
[----:B------:R-:W-:Y:S01]  /*44a0*/  LDSM.16.MT88.4 R188, [R202+0xa000] ;  /* 0x00a00000cabc783b */ /* 0x000fe20000004200 */
[----:B------:R-:W-:-:S02]  /*44b0*/  FMNMX.FTZ R9, R53, R5, !PT ;  /* 0x0000000535097209 */ /* 0x000fc40007810000 */
[----:B------:R-:W-:Y:S01]  /*44c0*/  FMNMX.FTZ R5, R55, R2, !PT ;  /* 0x0000000237057209 */ /* 0x000fe20007810000 */
[C---:B------:R-:W-:Y:S01]  /*44d0*/  FMUL.FTZ R2, R133.reuse, UR6 ;  /* 0x0000000685027c20 */ /* 0x040fe20008410000 */
[----:B------:R-:W-:Y:S01]  /*44e0*/  FSETP.NEU.FTZ.AND P1, PT, R133, -INF , PT ;  /* 0xff8000008500780b */ /* 0x000fe20003f3d000 */
[----:B------:R-:W2:Y:S01]  /*44f0*/  SHFL.BFLY PT, R21, R9, 0x2, 0x1f ;  /* 0x0c401f0009157f89 */ /* 0x000ea200000e0000 */
[----:B------:R-:W-:Y:S01]  /*4500*/  LOP3.LUT R7, R35, UR31, R6, 0x96, !PT ;  /* 0x0000001f23077c12 */ /* 0x000fe2000f8e9606 */
[----:B------:R-:W-:Y:S01]  /*4510*/  IMAD.WIDE.U32 R16, R16, -0x2daee0ad, RZ ;  /* 0xd2511f5310107825 */ /* 0x000fe200078e00ff */
[----:B------:R-:W-:Y:S01]  /*4520*/  FSEL R2, R2, RZ, P1 ;  /* 0x000000ff02027208 */ /* 0x000fe20000800000 */
[----:B------:R-:W3:Y:S01]  /*4530*/  SHFL.BFLY PT, R24, R5, 0x2, 0x1f ;  /* 0x0c401f0005187f89 */ /* 0x000ee200000e0000 */
[----:B------:R-:W-:Y:S02]  /*4540*/  LOP3.LUT R25, R19, UR31, R36, 0x96, !PT ;  /* 0x0000001f13197c12 */ /* 0x000fe4000f8e9624 */
[----:B------:R-:W-:Y:S01]  /*4550*/  LOP3.LUT R19, R27, UR30, R30, 0x96, !PT ;  /* 0x0000001e1b137c12 */ /* 0x000fe2000f8e961e */
[----:B------:R-:W-:Y:S01]  /*4560*/  FFMA.FTZ R6, R40, UR6, -R2 ;  /* 0x0000000628067c23 */ /* 0x000fe20008010802 */
[----:B------:R-:W-:Y:S01]  /*4570*/  LOP3.LUT R27, R29, UR30, R14, 0x96, !PT ;  /* 0x0000001e1d1b7c12 */ /* 0x000fe2000f8e960e */
[----:B------:R-:W-:Y:S01]  /*4580*/  IMAD.WIDE.U32 R14, R15, -0x326172a9, RZ ;  /* 0xcd9e8d570f0e7825 */ /* 0x000fe200078e00ff */
[----:B------:R-:W-:Y:S01]  /*4590*/  LOP3.LUT R23, R23, UR31, R8, 0x96, !PT ;  /* 0x0000001f17177c12 */ /* 0x000fe2000f8e9608 */
[----:B------:R4:W-:Y:S01]  /*45a0*/  MUFU.EX2 R106, R6 ;  /* 0x00000006006a7308 */ /* 0x0009e20000000800 */
[----:B------:R-:W-:Y:S01]  /*45b0*/  LOP3.LUT R31, R17, UR30, R20, 0x96, !PT ;  /* 0x0000001e111f7c12 */ /* 0x000fe2000f8e9614 */
[----:B------:R-:W-:Y:S01]  /*45c0*/  LDSM.16.MT88.4 R220, [R201+0xa000] ;  /* 0x00a00000c9dc783b */ /* 0x000fe20000004200 */
[----:B-1----:R-:W-:-:S02]  /*45d0*/  FMNMX.FTZ R12, R12, R13, !PT ;  /* 0x0000000d0c0c7209 */ /* 0x002fc40007810000 */
[----:B------:R-:W-:Y:S02]  /*45e0*/  LOP3.LUT R29, R15, UR31, R38, 0x96, !PT ;  /* 0x0000001f0f1d7c12 */ /* 0x000fe4000f8e9626 */
[----:B------:R-:W-:Y:S01]  /*45f0*/  LOP3.LUT R32, R11, UR30, R32, 0x96, !PT ;  /* 0x0000001e0b207c12 */ /* 0x000fe2000f8e9620 */
[----:B------:R-:W1:Y:S01]  /*4600*/  SHFL.BFLY PT, R132, R12, 0x1, 0x1f ;  /* 0x0c201f000c847f89 */ /* 0x000e6200000e0000 */
[----:B------:R-:W-:Y:S01]  /*4610*/  FFMA.FTZ R11, R48, UR6, -R2 ;  /* 0x00000006300b7c23 */ /* 0x000fe20008010802 */
[----:B--2---:R-:W-:Y:S01]  /*4620*/  FMNMX.FTZ R15, R9, R21, !PT ;  /* 0x00000015090f7209 */ /* 0x004fe20007810000 */
[----:B------:R-:W-:Y:S02]  /*4630*/  IMAD.WIDE.U32 R8, R19, -0x326172a9, RZ ;  /* 0xcd9e8d5713087825 */ /* 0x000fe400078e00ff */
[----:B------:R2:W-:Y:S01]  /*4640*/  MUFU.EX2 R105, R11 ;  /* 0x0000000b00697308 */ /* 0x0005e20000000800 */
[----:B---3--:R-:W-:Y:S01]  /*4650*/  FMNMX.FTZ R24, R5, R24, !PT ;  /* 0x0000001805187209 */ /* 0x008fe20007810000 */
[----:B----4-:R-:W-:-:S04]  /*4660*/  IMAD.WIDE.U32 R6, R7, -0x2daee0ad, RZ ;  /* 0xd2511f5307067825 */ /* 0x010fc800078e00ff */
[----:B------:R-:W-:Y:S01]  /*4670*/  FFMA.FTZ R5, R43, UR6, -R2 ;  /* 0x000000062b057c23 */ /* 0x000fe20008010802 */
[----:B------:R-:W3:Y:S01]  /*4680*/  SHFL.BFLY PT, R135, R15, 0x1, 0x1f ;  /* 0x0c201f000f877f89 */ /* 0x000ee200000e0000 */
[----:B------:R-:W-:Y:S02]  /*4690*/  LOP3.LUT R46, R9, UR23, R18, 0x96, !PT ;  /* 0x00000017092e7c12 */ /* 0x000fe4000f8e9612 */
[----:B------:R-:W-:Y:S01]  /*46a0*/  LOP3.LUT R37, R7, UR26, R10, 0x96, !PT ;  /* 0x0000001a07257c12 */ /* 0x000fe2000f8e960a */
[----:B------:R4:W-:Y:S01]  /*46b0*/  MUFU.EX2 R109, R5 ;  /* 0x00000005006d7308 */ /* 0x0009e20000000800 */
[C---:B------:R-:W-:Y:S01]  /*46c0*/  LOP3.LUT R30, R6.reuse, 0xff, RZ, 0xc0, !PT ;  /* 0x000000ff061e7812 */ /* 0x040fe200078ec0ff */
[----:B------:R-:W5:Y:S01]  /*46d0*/  SHFL.BFLY PT, R134, R24, 0x1, 0x1f ;  /* 0x0c201f0018867f89 */ /* 0x000f6200000e0000 */
[----:B------:R-:W-:Y:S02]  /*46e0*/  LOP3.LUT R82, R6, 0xffff, RZ, 0xc0, !PT ;  /* 0x0000ffff06527812 */ /* 0x000fe400078ec0ff */
[----:B------:R-:W-:-:S02]  /*46f0*/  SHF.R.U32.HI R86, RZ, 0x10, R6 ;  /* 0x00000010ff567819 */ /* 0x000fc40000011606 */
[----:B------:R-:W-:Y:S01]  /*4700*/  SHF.R.U32.HI R40, RZ, 0x18, R6 ;  /* 0x00000018ff287819 */ /* 0x000fe20000011606 */
[----:B------:R-:W-:Y:S01]  /*4710*/  IMAD.WIDE.U32 R6, R25, -0x2daee0ad, RZ ;  /* 0xd2511f5319067825 */ /* 0x000fe200078e00ff */
[----:B-1----:R-:W-:Y:S02]  /*4720*/  FMNMX.FTZ R132, R12, R132, !PT ;  /* 0x000000840c847209 */ /* 0x002fe40007810000 */
[----:B------:R-:W-:Y:S01]  /*4730*/  LOP3.LUT R43, R8, 0xff, RZ, 0xc0, !PT ;  /* 0x000000ff082b7812 */ /* 0x000fe200078ec0ff */
[----:B--2---:R-:W-:Y:S01]  /*4740*/  IMAD.WIDE.U32 R10, R23, -0x2daee0ad, RZ ;  /* 0xd2511f53170a7825 */ /* 0x004fe200078e00ff */
[----:B------:R-:W-:Y:S02]  /*4750*/  LOP3.LUT R63, R7, UR26, R26, 0x96, !PT ;  /* 0x0000001a073f7c12 */ /* 0x000fe4000f8e961a */
[C---:B------:R-:W-:Y:S01]  /*4760*/  LOP3.LUT R103, R6.reuse, 0xff, RZ, 0xc0, !PT ;  /* 0x000000ff06677812 */ /* 0x040fe200078ec0ff */
[----:B----4-:R-:W-:Y:S01]  /*4770*/  FFMA.FTZ R5, R49, UR6, -R2 ;  /* 0x0000000631057c23 */ /* 0x010fe20008010802 */
[----:B------:R-:W-:-:S02]  /*4780*/  LOP3.LUT R121, R6, 0xffff, RZ, 0xc0, !PT ;  /* 0x0000ffff06797812 */ /* 0x000fc400078ec0ff */
[--C-:B------:R-:W-:Y:S01]  /*4790*/  SHF.R.U32.HI R119, RZ, 0x10, R6.reuse ;  /* 0x00000010ff777819 */ /* 0x100fe20000011606 */
[----:B------:R1:W2:Y:S01]  /*47a0*/  MUFU.EX2 R110, R5 ;  /* 0x00000005006e7308 */ /* 0x0002a20000000800 */
[----:B------:R-:W-:Y:S01]  /*47b0*/  SHF.R.U32.HI R102, RZ, 0x18, R6 ;  /* 0x00000018ff667819 */ /* 0x000fe20000011606 */
[----:B------:R-:W-:Y:S01]  /*47c0*/  IMAD.WIDE.U32 R6, R29, -0x2daee0ad, RZ ;  /* 0xd2511f531d067825 */ /* 0x000fe200078e00ff */
[----:B------:R-:W-:Y:S02]  /*47d0*/  FSETP.NEU.FTZ.AND P1, PT, R132, -INF , PT ;  /* 0xff8000008400780b */ /* 0x000fe40003f3d000 */
[----:B------:R-:W-:Y:S02]  /*47e0*/  LOP3.LUT R99, R8, 0xffff, RZ, 0xc0, !PT ;  /* 0x0000ffff08637812 */ /* 0x000fe400078ec0ff */
[C---:B------:R-:W-:Y:S02]  /*47f0*/  LOP3.LUT R17, R6.reuse, 0xffff, RZ, 0xc0, !PT ;  /* 0x0000ffff06117812 */ /* 0x040fe400078ec0ff */
[----:B------:R-:W-:-:S02]  /*4800*/  LOP3.LUT R18, R6, 0xff, RZ, 0xc0, !PT ;  /* 0x000000ff06127812 */ /* 0x000fc400078ec0ff */
[--C-:B------:R-:W-:Y:S02]  /*4810*/  SHF.R.U32.HI R25, RZ, 0x10, R6.reuse ;  /* 0x00000010ff197819 */ /* 0x100fe40000011606 */
[----:B------:R-:W-:Y:S01]  /*4820*/  SHF.R.U32.HI R26, RZ, 0x18, R6 ;  /* 0x00000018ff1a7819 */ /* 0x000fe20000011606 */
[----:B------:R-:W-:Y:S01]  /*4830*/  FMUL.FTZ R6, R132, UR6 ;  /* 0x0000000684067c20 */ /* 0x000fe20008410000 */
[----:B------:R-:W-:Y:S01]  /*4840*/  SHF.R.U32.HI R122, RZ, 0x10, R8 ;  /* 0x00000010ff7a7819 */ /* 0x000fe20000011608 */
[----:B-1----:R-:W-:Y:S01]  /*4850*/  FFMA.FTZ R5, R41, UR6, -R2 ;  /* 0x0000000629057c23 */ /* 0x002fe20008010802 */
[----:B------:R-:W-:Y:S01]  /*4860*/  SHF.R.U32.HI R98, RZ, 0x18, R8 ;  /* 0x00000018ff627819 */ /* 0x000fe20000011608 */
[----:B------:R-:W-:Y:S01]  /*4870*/  IMAD.WIDE.U32 R8, R27, -0x326172a9, RZ ;  /* 0xcd9e8d571b087825 */ /* 0x000fe200078e00ff */
[----:B------:R-:W-:Y:S01]  /*4880*/  FSEL R6, R6, RZ, P1 ;  /* 0x000000ff06067208 */ /* 0x000fe20000800000 */
[----:B------:R1:W-:Y:S01]  /*4890*/  MUFU.EX2 R111, R5 ;  /* 0x00000005006f7308 */ /* 0x0003e20000000800 */
[----:B---3--:R-:W-:-:S02]  /*48a0*/  FMNMX.FTZ R135, R15, R135, !PT ;  /* 0x000000870f877209 */ /* 0x008fc40007810000 */
[----:B------:R-:W-:Y:S02]  /*48b0*/  LOP3.LUT R14, R9, UR23, R14, 0x96, !PT ;  /* 0x00000017090e7c12 */ /* 0x000fe4000f8e960e */
[C---:B------:R-:W-:Y:S02]  /*48c0*/  LOP3.LUT R29, R8.reuse, 0xffff, RZ, 0xc0, !PT ;  /* 0x0000ffff081d7812 */ /* 0x040fe400078ec0ff */
[----:B------:R-:W-:Y:S02]  /*48d0*/  LOP3.LUT R36, R8, 0xff, RZ, 0xc0, !PT ;  /* 0x000000ff08247812 */ /* 0x000fe400078ec0ff */
[--C-:B------:R-:W-:Y:S02]  /*48e0*/  SHF.R.U32.HI R33, RZ, 0x10, R8.reuse ;  /* 0x00000010ff217819 */ /* 0x100fe40000011608 */
[----:B------:R-:W-:Y:S01]  /*48f0*/  SHF.R.U32.HI R35, RZ, 0x18, R8 ;  /* 0x00000018ff237819 */ /* 0x000fe20000011608 */
[----:B------:R-:W-:Y:S01]  /*4900*/  IMAD.WIDE.U32 R8, R32, -0x326172a9, RZ ;  /* 0xcd9e8d5720087825 */ /* 0x000fe200078e00ff */
[----:B------:R-:W-:-:S02]  /*4910*/  FSETP.NEU.FTZ.AND P1, PT, R135, -INF , PT ;  /* 0xff8000008700780b */ /* 0x000fc40003f3d000 */
[----:B------:R-:W-:Y:S01]  /*4920*/  LOP3.LUT R13, R7, UR26, R28, 0x96, !PT ;  /* 0x0000001a070d7c12 */ /* 0x000fe2000f8e961c */
[----:B-1----:R-:W-:Y:S01]  /*4930*/  FFMA.FTZ R5, R44, UR6, -R2 ;  /* 0x000000062c057c23 */ /* 0x002fe20008010802 */
[----:B------:R-:W-:Y:S02]  /*4940*/  LOP3.LUT R12, R11, UR26, R16, 0x96, !PT ;  /* 0x0000001a0b0c7c12 */ /* 0x000fe4000f8e9610 */
[C---:B------:R-:W-:Y:S01]  /*4950*/  LOP3.LUT R16, R10.reuse, 0xffff, RZ, 0xc0, !PT ;  /* 0x0000ffff0a107812 */ /* 0x040fe200078ec0ff */
[----:B------:R1:W3:Y:S01]  /*4960*/  MUFU.EX2 R251, R5 ;  /* 0x0000000500fb7308 */ /* 0x0002e20000000800 */
[----:B------:R-:W-:Y:S02]  /*4970*/  LOP3.LUT R23, R10, 0xff, RZ, 0xc0, !PT ;  /* 0x000000ff0a177812 */ /* 0x000fe400078ec0ff */
[--C-:B------:R-:W-:Y:S02]  /*4980*/  SHF.R.U32.HI R21, RZ, 0x10, R10.reuse ;  /* 0x00000010ff157819 */ /* 0x100fe4000001160a */
[----:B------:R-:W-:-:S02]  /*4990*/  SHF.R.U32.HI R20, RZ, 0x18, R10 ;  /* 0x00000018ff147819 */ /* 0x000fc4000001160a */
[----:B------:R-:W-:Y:S02]  /*49a0*/  LOP3.LUT R7, R9, UR23, R34, 0x96, !PT ;  /* 0x0000001709077c12 */ /* 0x000fe4000f8e9622 */
[C---:B------:R-:W-:Y:S02]  /*49b0*/  LOP3.LUT R11, R8.reuse, 0xff, RZ, 0xc0, !PT ;  /* 0x000000ff080b7812 */ /* 0x040fe400078ec0ff */
[----:B------:R-:W-:Y:S02]  /*49c0*/  LOP3.LUT R34, R8, 0xffff, RZ, 0xc0, !PT ;  /* 0x0000ffff08227812 */ /* 0x000fe400078ec0ff */
[--C-:B------:R-:W-:Y:S02]  /*49d0*/  SHF.R.U32.HI R19, RZ, 0x10, R8.reuse ;  /* 0x00000010ff137819 */ /* 0x100fe40000011608 */
[----:B------:R-:W-:Y:S01]  /*49e0*/  SHF.R.U32.HI R10, RZ, 0x18, R8 ;  /* 0x00000018ff0a7819 */ /* 0x000fe20000011608 */
[----:B------:R-:W-:-:S04]  /*49f0*/  IMAD.WIDE.U32 R8, R31, -0x326172a9, RZ ;  /* 0xcd9e8d571f087825 */ /* 0x000fc800078e00ff */
[--C-:B-1----:R-:W-:Y:S01]  /*4a00*/  FFMA.FTZ R5, R42, UR6, -R2.reuse ;  /* 0x000000062a057c23 */ /* 0x102fe20008010802 */
[----:B------:R-:W-:Y:S01]  /*4a10*/  FFMA.FTZ R2, R45, UR6, -R2 ;  /* 0x000000062d027c23 */ /* 0x000fe20008010802 */
[----:B-----5:R-:W-:Y:S02]  /*4a20*/  FMNMX.FTZ R134, R24, R134, !PT ;  /* 0x0000008618867209 */ /* 0x020fe40007810000 */
[----:B------:R1:W-:Y:S01]  /*4a30*/  MUFU.EX2 R250, R5 ;  /* 0x0000000500fa7308 */ /* 0x0003e20000000800 */
[----:B------:R-:W-:Y:S02]  /*4a40*/  LOP3.LUT R15, R9, UR23, R22, 0x96, !PT ;  /* 0x00000017090f7c12 */ /* 0x000fe4000f8e9616 */
[C---:B------:R-:W-:Y:S02]  /*4a50*/  LOP3.LUT R22, R8.reuse, 0xffff, RZ, 0xc0, !PT ;  /* 0x0000ffff08167812 */ /* 0x040fe400078ec0ff */
[----:B------:R-:W-:Y:S02]  /*4a60*/  LOP3.LUT R27, R8, 0xff, RZ, 0xc0, !PT ;  /* 0x000000ff081b7812 */ /* 0x000fe400078ec0ff */
[--C-:B------:R-:W-:Y:S01]  /*4a70*/  SHF.R.U32.HI R28, RZ, 0x10, R8.reuse ;  /* 0x00000010ff1c7819 */ /* 0x100fe20000011608 */
[----:B------:R4:W-:Y:S01]  /*4a80*/  MUFU.EX2 R247, R2 ;  /* 0x0000000200f77308 */ /* 0x0009e20000000800 */
[----:B------:R-:W-:-:S02]  /*4a90*/  SHF.R.U32.HI R31, RZ, 0x18, R8 ;  /* 0x00000018ff1f7819 */ /* 0x000fc40000011608 */
[----:B------:R-:W-:Y:S02]  /*4aa0*/  SHF.R.U32.HI R9, RZ, 0x8, R29 ;  /* 0x00000008ff097819 */ /* 0x000fe4000001161d */
[----:B------:R-:W-:Y:S02]  /*4ab0*/  FSETP.NEU.FTZ.AND P4, PT, R134, -INF , PT ;  /* 0xff8000008600780b */ /* 0x000fe40003f9d000 */
[----:B------:R-:W-:Y:S01]  /*4ac0*/  PRMT R36, R36, 0x5410, R9 ;  /* 0x0000541024247816 */ /* 0x000fe20000000009 */
[----:B-1----:R-:W-:Y:S01]  /*4ad0*/  FFMA.FTZ R5, R51, UR6, -R6 ;  /* 0x0000000633057c23 */ /* 0x002fe20008010806 */
[----:B------:R-:W-:Y:S02]  /*4ae0*/  SHF.R.U32.HI R9, RZ, 0x8, R17 ;  /* 0x00000008ff097819 */ /* 0x000fe40000011611 */
[----:B------:R-:W-:Y:S01]  /*4af0*/  ISETP.LE.U32.AND P2, PT, R11, UR13, PT ;  /* 0x0000000d0b007c0c */ /* 0x000fe2000bf43070 */
[----:B------:R-:W-:Y:S01]  /*4b00*/  MUFU.EX2 R108, R5 ;  /* 0x00000005006c7308 */ /* 0x000fe20000000800 */
[----:B------:R-:W-:-:S02]  /*4b10*/  LOP3.LUT R11, R25, 0xff, RZ, 0xc0, !PT ;  /* 0x000000ff190b7812 */ /* 0x000fc400078ec0ff */
[----:B------:R-:W-:Y:S01]  /*4b20*/  ISETP.LE.U32.AND P5, PT, R30, UR13, PT ;  /* 0x0000000d1e007c0c */ /* 0x000fe2000bfa3070 */
[----:B----4-:R-:W-:Y:S01]  /*4b30*/  FFMA.FTZ R2, R50, UR6, -R6 ;  /* 0x0000000632027c23 */ /* 0x010fe20008010806 */
[----:B------:R-:W-:Y:S01]  /*4b40*/  PRMT R32, R11, 0x5410, R26 ;  /* 0x000054100b207816 */ /* 0x000fe2000000001a */
[----:B------:R-:W-:Y:S01]  /*4b50*/  LDSM.16.MT88.4 R48, [R202+0xa800] ;  /* 0x00a80000ca30783b */ /* 0x000fe20000004200 */
[----:B------:R-:W-:Y:S01]  /*4b60*/  SHF.R.U32.HI R17, RZ, 0x18, R14 ;  /* 0x00000018ff117819 */ /* 0x000fe2000001160e */
[----:B------:R1:W-:Y:S01]  /*4b70*/  MUFU.EX2 R104, R2 ;  /* 0x0000000200687308 */ /* 0x0003e20000000800 */
[----:B--2---:R-:W-:-:S04]  /*4b80*/  F2FP.BF16.F32.PACK_AB R0, R110, R109 ;  /* 0x0000006d6e00723e */ /* 0x004fc800000010ff */
[C---:B------:R-:W-:Y:S02]  /*4b90*/  PRMT R185, R0.reuse, 0x7610, R185 ;  /* 0x0000761000b97816 */ /* 0x040fe400000000b9 */
[----:B------:R-:W-:Y:S02]  /*4ba0*/  PRMT R184, R0, 0x7632, R184 ;  /* 0x0000763200b87816 */ /* 0x000fe400000000b8 */
[----:B---3--:R-:W-:-:S04]  /*4bb0*/  F2FP.BF16.F32.PACK_AB R0, R251, R111 ;  /* 0x0000006ffb00723e */ /* 0x008fc800000010ff */
[C---:B------:R-:W-:Y:S02]  /*4bc0*/  PRMT R181, R0.reuse, 0x7610, R181 ;  /* 0x0000761000b57816 */ /* 0x040fe400000000b5 */
[----:B------:R-:W-:Y:S01]  /*4bd0*/  PRMT R180, R0, 0x7632, R180 ;  /* 0x0000763200b47816 */ /* 0x000fe200000000b4 */
[----:B-1----:R-:W-:-:S04]  /*4be0*/  FFMA.FTZ R2, R64, UR6, -R6 ;  /* 0x0000000640027c23 */ /* 0x002fc80008010806 */
[----:B------:R1:W-:Y:S02]  /*4bf0*/  MUFU.EX2 R95, R2 ;  /* 0x00000002005f7308 */ /* 0x0003e40000000800 */
[----:B-1----:R-:W-:-:S05]  /*4c00*/  FMUL.FTZ R2, R135, UR6 ;  /* 0x0000000687027c20 */ /* 0x002fca0008410000 */
[----:B------:R-:W-:Y:S02]  /*4c10*/  FSEL R2, R2, RZ, P1 ;  /* 0x000000ff02027208 */ /* 0x000fe40000800000 */
[----:B------:R-:W-:Y:S02]  /*4c20*/  ISETP.LE.U32.AND P1, PT, R10, UR13, PT ;  /* 0x0000000d0a007c0c */ /* 0x000fe4000bf23070 */
[----:B------:R-:W-:Y:S01]  /*4c30*/  LOP3.LUT R10, R33, 0xff, RZ, 0xc0, !PT ;  /* 0x000000ff210a7812 */ /* 0x000fe200078ec0ff */
[--C-:B------:R-:W-:Y:S01]  /*4c40*/  FFMA.FTZ R5, R60, UR6, -R2.reuse ;  /* 0x000000063c057c23 */ /* 0x100fe20008010802 */
[----:B------:R-:W-:Y:S01]  /*4c50*/  FFMA.FTZ R8, R61, UR6, -R2 ;  /* 0x000000063d087c23 */ /* 0x000fe20008010802 */
[----:B------:R-:W-:Y:S01]  /*4c60*/  PRMT R33, R18, 0x5410, R9 ;  /* 0x0000541012217816 */ /* 0x000fe20000000009 */
[----:B------:R-:W-:Y:S01]  /*4c70*/  FMUL.FTZ R9, R134, UR6 ;  /* 0x0000000686097c20 */ /* 0x000fe20008410000 */
[----:B------:R1:W-:Y:S01]  /*4c80*/  MUFU.EX2 R93, R5 ;  /* 0x00000005005d7308 */ /* 0x0003e20000000800 */
[----:B------:R-:W-:Y:S01]  /*4c90*/  PRMT R35, R10, 0x5410, R35 ;  /* 0x000054100a237816 */ /* 0x000fe20000000023 */
[----:B------:R-:W-:Y:S01]  /*4ca0*/  FFMA.FTZ R10, R62, UR6, -R6 ;  /* 0x000000063e0a7c23 */ /* 0x000fe20008010806 */
[----:B------:R-:W-:-:S05]  /*4cb0*/  LOP3.LUT R18, R14, 0xff, RZ, 0xc0, !PT ;  /* 0x000000ff0e127812 */ /* 0x000fca00078ec0ff */
[----:B------:R2:W3:Y:S08]  /*4cc0*/  MUFU.EX2 R92, R8 ;  /* 0x00000008005c7308 */ /* 0x0004f00000000800 */
[----:B------:R4:W-:Y:S01]  /*4cd0*/  MUFU.EX2 R94, R10 ;  /* 0x0000000a005e7308 */ /* 0x0009e20000000800 */
[----:B-1----:R-:W-:-:S04]  /*4ce0*/  LOP3.LUT R5, R37, 0xff, RZ, 0xc0, !PT ;  /* 0x000000ff25057812 */ /* 0x002fc800078ec0ff */
[----:B------:R-:W-:Y:S02]  /*4cf0*/  ISETP.LE.U32.AND P3, PT, R5, UR13, PT ;  /* 0x0000000d05007c0c */ /* 0x000fe4000bf63070 */
[C---:B------:R-:W-:Y:S02]  /*4d00*/  LOP3.LUT R5, R7.reuse, 0xffff, RZ, 0xc0, !PT ;  /* 0x0000ffff07057812 */ /* 0x040fe400078ec0ff */
[----:B--2---:R-:W-:Y:S02]  /*4d10*/  LOP3.LUT R8, R7, 0xff, RZ, 0xc0, !PT ;  /* 0x000000ff07087812 */ /* 0x004fe400078ec0ff */
[----:B------:R-:W-:Y:S02]  /*4d20*/  SHF.R.U32.HI R5, RZ, 0x8, R5 ;  /* 0x00000008ff057819 */ /* 0x000fe40000011605 */
[----:B------:R-:W-:Y:S02]  /*4d30*/  ISETP.LE.U32.AND P6, PT, R8, UR13, PT ;  /* 0x0000000d08007c0c */ /* 0x000fe4000bfc3070 */
[----:B------:R-:W-:-:S02]  /*4d40*/  LOP3.LUT R8, R5, 0xffff, RZ, 0xc0, !PT ;  /* 0x0000ffff05087812 */ /* 0x000fc400078ec0ff */
[----:B------:R-:W-:Y:S01]  /*4d50*/  FSEL R5, R9, RZ, P4 ;  /* 0x000000ff09057208 */ /* 0x000fe20002000000 */
[----:B----4-:R-:W-:Y:S01]  /*4d60*/  FFMA.FTZ R10, R47, UR6, -R6 ;  /* 0x000000062f0a7c23 */ /* 0x010fe20008010806 */
[----:B------:R-:W-:Y:S02]  /*4d70*/  ISETP.LE.U32.AND P4, PT, R8, UR13, PT ;  /* 0x0000000d08007c0c */ /* 0x000fe4000bf83070 */
[----:B------:R-:W-:Y:S01]  /*4d80*/  LOP3.LUT R8, R21, 0xff, RZ, 0xc0, !PT ;  /* 0x000000ff15087812 */ /* 0x000fe200078ec0ff */
[--C-:B------:R-:W-:Y:S01]  /*4d90*/  FFMA.FTZ R11, R65, UR6, -R5.reuse ;  /* 0x00000006410b7c23 */ /* 0x100fe20008010805 */
[----:B---3--:R-:W-:Y:S01]  /*4da0*/  F2FP.BF16.F32.PACK_AB R9, R92, R93 ;  /* 0x0000005d5c09723e */ /* 0x008fe200000010ff */
[----:B------:R1:W-:Y:S01]  /*4db0*/  MUFU.EX2 R246, R10 ;  /* 0x0000000a00f67308 */ /* 0x0003e20000000800 */
[----:B------:R-:W-:Y:S01]  /*4dc0*/  PRMT R30, R8, 0x5410, R20 ;  /* 0x00005410081e7816 */ /* 0x000fe20000000014 */
[----:B------:R-:W-:Y:S01]  /*4dd0*/  FFMA.FTZ R8, R66, UR6, -R5 ;  /* 0x0000000642087c23 */ /* 0x000fe20008010805 */
[----:B------:R-:W-:Y:S01]  /*4de0*/  PRMT R47, R9, 0x7632, R47 ;  /* 0x00007632092f7816 */ /* 0x000fe2000000002f */
[----:B------:R-:W-:Y:S01]  /*4df0*/  FFMA.FTZ R20, R67, UR6, -R6 ;  /* 0x0000000643147c23 */ /* 0x000fe20008010806 */
[----:B------:R-:W-:Y:S01]  /*4e00*/  PRMT R45, R9, 0x7610, R45 ;  /* 0x00007610092d7816 */ /* 0x000fe2000000002d */
[----:B------:R-:W-:Y:S01]  /*4e10*/  LDSM.16.MT88.4 R64, [R201+0xa800] ;  /* 0x00a80000c940783b */ /* 0x000fe20000004200 */
[----:B------:R-:W-:Y:S01]  /*4e20*/  SHF.R.U32.HI R9, RZ, 0x18, R7 ;  /* 0x00000018ff097819 */ /* 0x000fe20000011607 */
[----:B------:R2:W-:Y:S01]  /*4e30*/  MUFU.EX2 R78, R11 ;  /* 0x0000000b004e7308 */ /* 0x0005e20000000800 */
[----:B------:R-:W-:Y:S01]  /*4e40*/  @!P4 HFMA2.BF16_V2 R74, -RZ.H0_H0, RZ.H0_H0, -R47.H0_H0 ;  /* 0x200000ffff4ac231 */ /* 0x000fe2000034092f */
[----:B------:R-:W-:Y:S01]  /*4e50*/  PRMT R39, R45, 0x5410, R47 ;  /* 0x000054102d277816 */ /* 0x000fe2000000002f */
[----:B------:R-:W-:Y:S01]  /*4e60*/  @!P6 HFMA2.BF16_V2 R75, -RZ.H0_H0, RZ.H0_H0, -R45.H0_H0 ;  /* 0x200000ffff4be231 */ /* 0x000fe2000034092d */
[----:B------:R-:W-:-:S02]  /*4e70*/  SHF.R.U32.HI R7, RZ, 0x10, R7 ;  /* 0x00000010ff077819 */ /* 0x000fc40000011607 */
[----:B------:R-:W-:Y:S02]  /*4e80*/  @!P4 PRMT R47, R74, 0x5410, RZ ;  /* 0x000054104a2fc816 */ /* 0x000fe400000000ff */
[----:B------:R3:W4:Y:S01]  /*4e90*/  MUFU.EX2 R61, R8 ;  /* 0x00000008003d7308 */ /* 0x0007220000000800 */
[----:B------:R-:W-:Y:S02]  /*4ea0*/  @!P6 PRMT R45, R75, 0x5410, RZ ;  /* 0x000054104b2de816 */ /* 0x000fe400000000ff */
[----:B------:R-:W-:Y:S01]  /*4eb0*/  ISETP.LE.U32.AND P6, PT, R9, UR13, PT ;  /* 0x0000000d09007c0c */ /* 0x000fe2000bfc3070 */
[----:B------:R-:W-:Y:S01]  /*4ec0*/  FFMA.FTZ R9, R56, UR6, -R2 ;  /* 0x0000000638097c23 */ /* 0x000fe20008010802 */
[----:B-1----:R-:W-:Y:S02]  /*4ed0*/  SHF.R.U32.HI R10, RZ, 0x8, R16 ;  /* 0x00000008ff0a7819 */ /* 0x002fe40000011610 */
[----:B------:R-:W-:Y:S01]  /*4ee0*/  LOP3.LUT R16, R13, 0xff, RZ, 0xc0, !PT ;  /* 0x000000ff0d107812 */ /* 0x000fe200078ec0ff */
[----:B------:R1:W-:Y:S01]  /*4ef0*/  MUFU.EX2 R62, R9 ;  /* 0x00000009003e7308 */ /* 0x0003e20000000800 */
[----:B--2---:R-:W-:-:S02]  /*4f00*/  LOP3.LUT R11, R14, 0xffff, RZ, 0xc0, !PT ;  /* 0x0000ffff0e0b7812 */ /* 0x004fc400078ec0ff */
[----:B------:R-:W-:Y:S02]  /*4f10*/  PRMT R29, R23, 0x5410, R10 ;  /* 0x00005410171d7816 */ /* 0x000fe4000000000a */
[----:B------:R-:W-:Y:S02]  /*4f20*/  LOP3.LUT R10, R13, 0xffff, RZ, 0xc0, !PT ;  /* 0x0000ffff0d0a7812 */ /* 0x000fe400078ec0ff */
[----:B------:R-:W-:Y:S01]  /*4f30*/  LOP3.LUT R7, R7, 0xff, RZ, 0xc0, !PT ;  /* 0x000000ff07077812 */ /* 0x000fe200078ec0ff */
[----:B------:R-:W-:Y:S01]  /*4f40*/  MUFU.EX2 R236, R20 ;  /* 0x0000001400ec7308 */ /* 0x000fe20000000800 */
[----:B---3--:R-:W-:-:S04]  /*4f50*/  LOP3.LUT R8, R19, 0xff, RZ, 0xc0, !PT ;  /* 0x000000ff13087812 */ /* 0x008fc800078ec0ff */
[----:B------:R-:W-:Y:S01]  /*4f60*/  ISETP.LE.U32.AND P4, PT, R8, UR13, PT ;  /* 0x0000000d08007c0c */ /* 0x000fe2000bf83070 */
[----:B------:R-:W-:Y:S01]  /*4f70*/  FFMA.FTZ R8, R57, UR6, -R2 ;  /* 0x0000000639087c23 */ /* 0x000fe20008010802 */
[----:B-1----:R-:W-:-:S03]  /*4f80*/  SHF.R.U32.HI R9, RZ, 0x10, R14 ;  /* 0x00000010ff097819 */ /* 0x002fc6000001160e */
[----:B------:R4:W-:Y:S01]  /*4f90*/  MUFU.EX2 R79, R8 ;  /* 0x00000008004f7308 */ /* 0x0009e20000000800 */
[----:B------:R-:W-:Y:S02]  /*4fa0*/  SHF.R.U32.HI R14, RZ, 0x8, R11 ;  /* 0x00000008ff0e7819 */ /* 0x000fe4000001160b */
[----:B------:R-:W-:Y:S02]  /*4fb0*/  LOP3.LUT R11, R9, 0xff, RZ, 0xc0, !PT ;  /* 0x000000ff090b7812 */ /* 0x000fe400078ec0ff */
[----:B------:R-:W-:Y:S01]  /*4fc0*/  SHF.R.U32.HI R9, RZ, 0x8, R10 ;  /* 0x00000008ff097819 */ /* 0x000fe2000001160a */
[----:B------:R-:W-:Y:S01]  /*4fd0*/  FFMA.FTZ R10, R58, UR6, -R2 ;  /* 0x000000063a0a7c23 */ /* 0x000fe20008010802 */
[----:B------:R-:W-:Y:S02]  /*4fe0*/  PRMT R26, R18, 0x5410, R14 ;  /* 0x00005410121a7816 */ /* 0x000fe4000000000e */
[----:B------:R-:W-:Y:S01]  /*4ff0*/  PRMT R24, R16, 0x5410, R9 ;  /* 0x0000541010187816 */ /* 0x000fe20000000009 */
[----:B------:R1:W-:Y:S01]  /*5000*/  MUFU.EX2 R245, R10 ;  /* 0x0000000a00f57308 */ /* 0x0003e20000000800 */
[----:B------:R-:W-:Y:S01]  /*5010*/  FFMA.FTZ R9, R54, UR6, -R2 ;  /* 0x0000000636097c23 */ /* 0x000fe20008010802 */
[----:B------:R-:W-:-:S02]  /*5020*/  PRMT R25, R11, 0x5410, R17 ;  /* 0x000054100b197816 */ /* 0x000fc40000000011 */
[----:B------:R-:W-:Y:S02]  /*5030*/  SHF.R.U32.HI R11, RZ, 0x18, R15 ;  /* 0x00000018ff0b7819 */ /* 0x000fe4000001160f */
[----:B----4-:R-:W-:Y:S02]  /*5040*/  F2FP.BF16.F32.PACK_AB R8, R61, R78 ;  /* 0x0000004e3d08723e */ /* 0x010fe400000010ff */
[----:B------:R2:W-:Y:S02]  /*5050*/  MUFU.EX2 R244, R9 ;  /* 0x0000000900f47308 */ /* 0x0005e40000000800 */
[C---:B------:R-:W-:Y:S02]  /*5060*/  PRMT R230, R8.reuse, 0x7632, R230 ;  /* 0x0000763208e67816 */ /* 0x040fe400000000e6 */
[----:B------:R-:W-:Y:S02]  /*5070*/  PRMT R44, R8, 0x7610, R44 ;  /* 0x00007610082c7816 */ /* 0x000fe4000000002c */
[----:B------:R-:W-:Y:S01]  /*5080*/  SHF.R.U32.HI R8, RZ, 0x10, R13 ;  /* 0x00000010ff087819 */ /* 0x000fe2000001160d */
[----:B------:R-:W-:Y:S01]  /*5090*/  @!P6 HFMA2.BF16_V2 R76, -RZ.H0_H0, RZ.H0_H0, -R230.H0_H0 ;  /* 0x200000ffff4ce231 */ /* 0x000fe200003409e6 */
[----:B------:R-:W-:-:S02]  /*50a0*/  PRMT R38, R44, 0x5410, R230 ;  /* 0x000054102c267816 */ /* 0x000fc400000000e6 */
[----:B-1----:R-:W-:Y:S01]  /*50b0*/  LOP3.LUT R10, R8, 0xff, RZ, 0xc0, !PT ;  /* 0x000000ff080a7812 */ /* 0x002fe200078ec0ff */
[--C-:B------:R-:W-:Y:S01]  /*50c0*/  FFMA.FTZ R8, R52, UR6, -R2.reuse ;  /* 0x0000000634087c23 */ /* 0x100fe20008010802 */
[----:B------:R-:W-:Y:S02]  /*50d0*/  @!P6 PRMT R230, R76, 0x5410, RZ ;  /* 0x000054104ce6e816 */ /* 0x000fe400000000ff */
[----:B------:R-:W-:Y:S01]  /*50e0*/  ISETP.LE.U32.AND P6, PT, R7, UR13, PT ;  /* 0x0000000d07007c0c */ /* 0x000fe2000bfc3070 */
[----:B------:R-:W-:Y:S01]  /*50f0*/  FFMA.FTZ R7, R53, UR6, -R2 ;  /* 0x0000000635077c23 */ /* 0x000fe20008010802 */
[----:B------:R-:W-:Y:S01]  /*5100*/  SHF.R.U32.HI R13, RZ, 0x18, R13 ;  /* 0x00000018ff0d7819 */ /* 0x000fe2000001160d */
[----:B------:R1:W-:Y:S01]  /*5110*/  MUFU.EX2 R243, R8 ;  /* 0x0000000800f37308 */ /* 0x0003e20000000800 */
[----:B------:R-:W-:Y:S02]  /*5120*/  LOP3.LUT R2, R12, 0xffff, RZ, 0xc0, !PT ;  /* 0x0000ffff0c027812 */ /* 0x000fe400078ec0ff */
[----:B--2---:R-:W-:-:S02]  /*5130*/  SHF.R.U32.HI R9, RZ, 0x8, R22 ;  /* 0x00000008ff097819 */ /* 0x004fc40000011616 */
[----:B------:R-:W-:Y:S02]  /*5140*/  PRMT R21, R10, 0x5410, R13 ;  /* 0x000054100a157816 */ /* 0x000fe4000000000d */
[----:B------:R-:W-:Y:S01]  /*5150*/  LOP3.LUT R10, R12, 0xff, RZ, 0xc0, !PT ;  /* 0x000000ff0c0a7812 */ /* 0x000fe200078ec0ff */
[----:B------:R2:W-:Y:S01]  /*5160*/  MUFU.EX2 R242, R7 ;  /* 0x0000000700f27308 */ /* 0x0005e20000000800 */
[----:B------:R-:W-:Y:S01]  /*5170*/  PRMT R16, R27, 0x5410, R9 ;  /* 0x000054101b107816 */ /* 0x000fe20000000009 */
[----:B------:R-:W-:Y:S01]  /*5180*/  @!P6 HFMA2.BF16_V2 R77, -RZ.H0_H0, RZ.H0_H0, -R44.H0_H0 ;  /* 0x200000ffff4de231 */ /* 0x000fe2000034092c */
[----:B------:R-:W-:-:S04]  /*5190*/  LOP3.LUT R9, R28, 0xff, RZ, 0xc0, !PT ;  /* 0x000000ff1c097812 */ /* 0x000fc800078ec0ff */
[----:B------:R-:W-:Y:S02]  /*51a0*/  PRMT R19, R9, 0x5410, R31 ;  /* 0x0000541009137816 */ /* 0x000fe4000000001f */
[--C-:B-1----:R-:W-:Y:S02]  /*51b0*/  SHF.R.U32.HI R8, RZ, 0x10, R12.reuse ;  /* 0x00000010ff087819 */ /* 0x102fe4000001160c */
[----:B------:R-:W-:Y:S02]  /*51c0*/  SHF.R.U32.HI R12, RZ, 0x18, R12 ;  /* 0x00000018ff0c7819 */ /* 0x000fe4000001160c */
[----:B------:R-:W-:Y:S02]  /*51d0*/  @!P6 PRMT R44, R77, 0x5410, RZ ;  /* 0x000054104d2ce816 */ /* 0x000fe400000000ff */
[----:B--2---:R-:W-:Y:S02]  /*51e0*/  SHF.R.U32.HI R7, RZ, 0x8, R2 ;  /* 0x00000008ff077819 */ /* 0x004fe40000011602 */
[----:B------:R-:W-:Y:S01]  /*51f0*/  LOP3.LUT R2, R8, 0xff, RZ, 0xc0, !PT ;  /* 0x000000ff08027812 */ /* 0x000fe200078ec0ff */
[----:B------:R-:W-:Y:S01]  /*5200*/  FFMA.FTZ R8, R69, UR6, -R5 ;  /* 0x0000000645087c23 */ /* 0x000fe20008010805 */
[----:B------:R-:W-:-:S02]  /*5210*/  PRMT R18, R10, 0x5410, R7 ;  /* 0x000054100a127816 */ /* 0x000fc40000000007 */
[----:B------:R-:W-:Y:S01]  /*5220*/  SHF.R.U32.HI R7, RZ, 0x8, R34 ;  /* 0x00000008ff077819 */ /* 0x000fe20000011622 */
[----:B------:R1:W-:Y:S01]  /*5230*/  MUFU.EX2 R31, R8 ;  /* 0x00000008001f7308 */ /* 0x0003e20000000800 */
[----:B------:R-:W-:Y:S02]  /*5240*/  PRMT R17, R2, 0x5410, R12 ;  /* 0x0000541002117816 */ /* 0x000fe4000000000c */
[----:B------:R-:W-:Y:S02]  /*5250*/  LOP3.LUT R2, R15, 0xffff, RZ, 0xc0, !PT ;  /* 0x0000ffff0f027812 */ /* 0x000fe400078ec0ff */
[----:B------:R-:W-:Y:S02]  /*5260*/  LOP3.LUT R9, R7, 0xffff, RZ, 0xc0, !PT ;  /* 0x0000ffff07097812 */ /* 0x000fe400078ec0ff */
[----:B------:R-:W-:Y:S02]  /*5270*/  SHF.R.U32.HI R10, RZ, 0x10, R15 ;  /* 0x00000010ff0a7819 */ /* 0x000fe4000001160f */
[----:B------:R-:W-:-:S02]  /*5280*/  LOP3.LUT R12, R15, 0xff, RZ, 0xc0, !PT ;  /* 0x000000ff0f0c7812 */ /* 0x000fc400078ec0ff */
[----:B------:R-:W-:Y:S02]  /*5290*/  SHF.R.U32.HI R7, RZ, 0x8, R2 ;  /* 0x00000008ff077819 */ /* 0x000fe40000011602 */
[----:B------:R-:W-:Y:S01]  /*52a0*/  ISETP.LE.U32.AND P6, PT, R9, UR13, PT ;  /* 0x0000000d09007c0c */ /* 0x000fe2000bfc3070 */
[----:B------:R-:W-:Y:S01]  /*52b0*/  IMAD.U32 R9, RZ, RZ, UR13 ;  /* 0x0000000dff097e24 */ /* 0x000fe2000f8e00ff */
[----:B------:R-:W-:Y:S01]  /*52c0*/  LOP3.LUT R2, R10, 0xff, RZ, 0xc0, !PT ;  /* 0x000000ff0a027812 */ /* 0x000fe200078ec0ff */
[----:B-1----:R-:W-:Y:S01]  /*52d0*/  FFMA.FTZ R8, R71, UR6, -R5 ;  /* 0x0000000647087c23 */ /* 0x002fe20008010805 */
[----:B------:R-:W-:Y:S01]  /*52e0*/  PRMT R12, R12, 0x5410, R7 ;  /* 0x000054100c0c7816 */ /* 0x000fe20000000007 */
[--C-:B------:R-:W-:Y:S02]  /*52f0*/  FFMA.FTZ R7, R72, UR6, -R5.reuse ;  /* 0x0000000648077c23 */ /* 0x100fe40008010805 */
[----:B------:R1:W2:Y:S08]  /*5300*/  MUFU.EX2 R60, R8 ;  /* 0x00000008003c7308 */ /* 0x0002b00000000800 */
[----:B------:R-:W-:Y:S01]  /*5310*/  MUFU.EX2 R239, R7 ;  /* 0x0000000700ef7308 */ /* 0x000fe20000000800 */
[----:B-1----:R-:W-:-:S07]  /*5320*/  FFMA.FTZ R8, R70, UR6, -R5 ;  /* 0x0000000646087c23 */ /* 0x002fce0008010805 */
[----:B------:R1:W3:Y:S02]  /*5330*/  MUFU.EX2 R240, R8 ;  /* 0x0000000800f07308 */ /* 0x0002e40000000800 */
[----:B-1----:R-:W-:Y:S01]  /*5340*/  PRMT R8, R2, 0x5410, R11 ;  /* 0x0000541002087816 */ /* 0x002fe2000000000b */
[--C-:B------:R-:W-:Y:S01]  /*5350*/  FFMA.FTZ R11, R68, UR6, -R6.reuse ;  /* 0x00000006440b7c23 */ /* 0x100fe20008010806 */
[----:B------:R-:W-:Y:S01]  /*5360*/  LEA R2, R9, UR13, 0x10 ;  /* 0x0000000d09027c11 */ /* 0x000fe2000f8e80ff */
[----:B------:R-:W-:Y:S01]  /*5370*/  FFMA.FTZ R9, R73, UR6, -R6 ;  /* 0x0000000649097c23 */ /* 0x000fe20008010806 */
[--C-:B------:R-:W-:Y:S01]  /*5380*/  FFMA.FTZ R6, R59, UR6, -R5.reuse ;  /* 0x000000063b067c23 */ /* 0x100fe20008010805 */
[----:B------:R-:W-:Y:S01]  /*5390*/  FFMA.FTZ R5, R55, UR6, -R5 ;  /* 0x0000000637057c23 */ /* 0x000fe20008010805 */
[----:B------:R-:W-:Y:S01]  /*53a0*/  MUFU.EX2 R231, R11 ;  /* 0x0000000b00e77308 */ /* 0x000fe20000000800 */
[--C-:B------:R-:W-:Y:S02]  /*53b0*/  HSET2.LE.AND R15, R24, R2.reuse, PT ;  /* 0x00000002180f7233 */ /* 0x100fe40003803000 */
[----:B------:R-:W-:-:S02]  /*53c0*/  HSET2.LE.AND R24, R17, R2, PT ;  /* 0x0000000211187233 */ /* 0x000fc40003803000 */
[--C-:B------:R-:W-:Y:S02]  /*53d0*/  HSET2.LE.AND R17, R12, R2.reuse, PT ;  /* 0x000000020c117233 */ /* 0x100fe40003803000 */
[--C-:B------:R-:W-:Y:S01]  /*53e0*/  HSET2.LE.AND R13, R36, R2.reuse, PT ;  /* 0x00000002240d7233 */ /* 0x100fe20003803000 */
[----:B------:R2:W-:Y:S01]  /*53f0*/  MUFU.EX2 R238, R6 ;  /* 0x0000000600ee7308 */ /* 0x0005e20000000800 */
[--C-:B------:R-:W-:Y:S02]  /*5400*/  HSET2.LE.AND R14, R35, R2.reuse, PT ;  /* 0x00000002230e7233 */ /* 0x100fe40003803000 */
[--C-:B------:R-:W-:Y:S02]  /*5410*/  HSET2.LE.AND R22, R33, R2.reuse, PT ;  /* 0x0000000221167233 */ /* 0x100fe40003803000 */
[--C-:B------:R-:W-:Y:S02]  /*5420*/  HSET2.LE.AND R23, R32, R2.reuse, PT ;  /* 0x0000000220177233 */ /* 0x100fe40003803000 */
[--C-:B------:R-:W-:Y:S01]  /*5430*/  HSET2.LE.AND R29, R29, R2.reuse, PT ;  /* 0x000000021d1d7233 */ /* 0x100fe20003803000 */
[----:B------:R-:W1:Y:S01]  /*5440*/  MUFU.EX2 R241, R5 ;  /* 0x0000000500f17308 */ /* 0x000e620000000800 */
[--C-:B------:R-:W-:Y:S01]  /*5450*/  HSET2.LE.AND R30, R30, R2.reuse, PT ;  /* 0x000000021e1e7233 */ /* 0x100fe20003803000 */
[----:B------:R-:W4:Y:S01]  /*5460*/  LDSM.16.MT88.4 R32, [R197+0xb000] ;  /* 0x00b00000c520783b */ /* 0x000f220000004200 */
[----:B------:R-:W-:-:S02]  /*5470*/  HSET2.LE.AND R7, R26, R2, PT ;  /* 0x000000021a077233 */ /* 0x000fc40003803000 */
[--C-:B------:R-:W-:Y:S02]  /*5480*/  HSET2.LE.AND R10, R25, R2.reuse, PT ;  /* 0x00000002190a7233 */ /* 0x100fe40003803000 */
[--C-:B------:R-:W-:Y:S01]  /*5490*/  HSET2.LE.AND R21, R21, R2.reuse, PT ;  /* 0x0000000215157233 */ /* 0x100fe20003803000 */
[----:B------:R5:W4:Y:S01]  /*54a0*/  MUFU.EX2 R237, R9 ;  /* 0x0000000900ed7308 */ /* 0x000b220000000800 */
[--C-:B------:R-:W-:Y:S02]  /*54b0*/  HSET2.LE.AND R16, R16, R2.reuse, PT ;  /* 0x0000000210107233 */ /* 0x100fe40003803000 */
[--C-:B------:R-:W-:Y:S02]  /*54c0*/  HSET2.LE.AND R19, R19, R2.reuse, PT ;  /* 0x0000000213137233 */ /* 0x100fe40003803000 */
[--C-:B------:R-:W-:Y:S02]  /*54d0*/  HSET2.LE.AND R18, R18, R2.reuse, PT ;  /* 0x0000000212127233 */ /* 0x100fe40003803000 */
[----:B------:R-:W-:-:S02]  /*54e0*/  HSET2.LE.AND R12, R8, R2, PT ;  /* 0x00000002080c7233 */ /* 0x000fc40003803000 */
[----:B--2---:R-:W-:Y:S02]  /*54f0*/  F2FP.BF16.F32.PACK_AB R6, R60, R31 ;  /* 0x0000001f3c06723e */ /* 0x004fe400000010ff */
[----:B---3--:R-:W-:Y:S02]  /*5500*/  F2FP.BF16.F32.PACK_AB R2, R239, R240 ;  /* 0x000000f0ef02723e */ /* 0x008fe400000010ff */
[C---:B------:R-:W-:Y:S02]  /*5510*/  PRMT R219, R6.reuse, 0x7632, R219 ;  /* 0x0000763206db7816 */ /* 0x040fe400000000db */
[----:B------:R-:W-:Y:S02]  /*5520*/  PRMT R218, R6, 0x7610, R218 ;  /* 0x0000761006da7816 */ /* 0x000fe400000000da */
[C---:B------:R-:W-:Y:S01]  /*5530*/  PRMT R215, R2.reuse, 0x7610, R215 ;  /* 0x0000761002d77816 */ /* 0x040fe200000000d7 */
[----:B------:R-:W-:Y:S01]  /*5540*/  @!P1 HFMA2.BF16_V2 R81, -RZ.H0_H0, RZ.H0_H0, -R219.H0_H0 ;  /* 0x200000ffff519231 */ /* 0x000fe200003409db */
[----:B------:R-:W-:Y:S01]  /*5550*/  PRMT R214, R2, 0x7632, R214 ;  /* 0x0000763202d67816 */ /* 0x000fe200000000d6 */
[----:B------:R-:W-:Y:S01]  /*5560*/  @!P4 HFMA2.BF16_V2 R83, -RZ.H0_H0, RZ.H0_H0, -R218.H0_H0 ;  /* 0x200000ffff53c231 */ /* 0x000fe200003409da */
[----:B-1----:R-:W-:-:S02]  /*5570*/  F2FP.BF16.F32.PACK_AB R2, R241, R238 ;  /* 0x000000eef102723e */ /* 0x002fc400000010ff */
[----:B------:R-:W-:Y:S02]  /*5580*/  F2FP.BF16.F32.PACK_AB R6, R105, R106 ;  /* 0x0000006a6906723e */ /* 0x000fe400000010ff */
[----:B------:R-:W-:Y:S02]  /*5590*/  F2FP.BF16.F32.PACK_AB R0, R236, R231 ;  /* 0x000000e7ec00723e */ /* 0x000fe400000010ff */
[C---:B------:R-:W-:Y:S02]  /*55a0*/  PRMT R187, R2.reuse, 0x7610, R187 ;  /* 0x0000761002bb7816 */ /* 0x040fe400000000bb */
[----:B------:R-:W-:Y:S02]  /*55b0*/  PRMT R186, R2, 0x7632, R186 ;  /* 0x0000763202ba7816 */ /* 0x000fe400000000ba */
[C---:B------:R-:W-:Y:S02]  /*55c0*/  PRMT R28, R6.reuse, 0x7610, R28 ;  /* 0x00007610061c7816 */ /* 0x040fe4000000001c */
[----:B------:R-:W-:-:S02]  /*55d0*/  PRMT R27, R6, 0x7632, R27 ;  /* 0x00007632061b7816 */ /* 0x000fc4000000001b */
[----:B------:R-:W-:Y:S02]  /*55e0*/  F2FP.BF16.F32.PACK_AB R2, R95, R104 ;  /* 0x000000685f02723e */ /* 0x000fe400000010ff */
[C---:B------:R-:W-:Y:S02]  /*55f0*/  PRMT R175, R0.reuse, 0x7610, R175 ;  /* 0x0000761000af7816 */ /* 0x040fe400000000af */
[----:B------:R-:W-:Y:S02]  /*5600*/  PRMT R174, R0, 0x7632, R174 ;  /* 0x0000763200ae7816 */ /* 0x000fe400000000ae */
[----:B------:R-:W-:Y:S02]  /*5610*/  PRMT R0, R28, 0x5410, R27 ;  /* 0x000054101c007816 */ /* 0x000fe4000000001b */
[C---:B------:R-:W-:Y:S02]  /*5620*/  PRMT R26, R2.reuse, 0x7610, R26 ;  /* 0x00007610021a7816 */ /* 0x040fe4000000001a */
[----:B------:R-:W-:-:S02]  /*5630*/  PRMT R25, R2, 0x7632, R25 ;  /* 0x0000763202197816 */ /* 0x000fc40000000019 */
[----:B------:R-:W-:Y:S02]  /*5640*/  LOP3.LUT R8, R7, R0, RZ, 0xc0, !PT ;  /* 0x0000000007087212 */ /* 0x000fe400078ec0ff */
[----:B------:R-:W-:Y:S02]  /*5650*/  PRMT R0, R26, 0x5410, R25 ;  /* 0x000054101a007816 */ /* 0x000fe40000000019 */
[----:B------:R-:W-:Y:S02]  /*5660*/  F2FP.BF16.F32.PACK_AB R2, R94, R108 ;  /* 0x0000006c5e02723e */ /* 0x000fe400000010ff */
[----:B-----5:R-:W-:Y:S02]  /*5670*/  LOP3.LUT R9, R10, R0, RZ, 0xc0, !PT ;  /* 0x000000000a097212 */ /* 0x020fe400078ec0ff */
[----:B------:R-:W-:Y:S02]  /*5680*/  PRMT R0, R185, 0x5410, R184 ;  /* 0x00005410b9007816 */ /* 0x000fe400000000b8 */
[----:B------:R-:W-:-:S02]  /*5690*/  PRMT R183, R2, 0x7610, R183 ;  /* 0x0000761002b77816 */ /* 0x000fc400000000b7 */
[----:B------:R-:W-:Y:S02]  /*56a0*/  PRMT R182, R2, 0x7632, R182 ;  /* 0x0000763202b67816 */ /* 0x000fe400000000b6 */
[----:B------:R-:W-:Y:S02]  /*56b0*/  LOP3.LUT R10, R13, R0, RZ, 0xc0, !PT ;  /* 0x000000000d0a7212 */ /* 0x000fe400078ec0ff */
[----:B------:R-:W-:Y:S02]  /*56c0*/  PRMT R0, R183, 0x5410, R182 ;  /* 0x00005410b7007816 */ /* 0x000fe400000000b6 */
[----:B------:R-:W-:Y:S02]  /*56d0*/  F2FP.BF16.F32.PACK_AB R5, R79, R62 ;  /* 0x0000003e4f05723e */ /* 0x000fe400000010ff */
[----:B------:R-:W-:Y:S02]  /*56e0*/  LOP3.LUT R11, R14, R0, RZ, 0xc0, !PT ;  /* 0x000000000e0b7212 */ /* 0x000fe400078ec0ff */
[----:B------:R-:W-:-:S02]  /*56f0*/  PRMT R0, R181, 0x5410, R180 ;  /* 0x00005410b5007816 */ /* 0x000fc400000000b4 */
[C---:B------:R-:W-:Y:S02]  /*5700*/  PRMT R229, R5.reuse, 0x7610, R229 ;  /* 0x0000761005e57816 */ /* 0x040fe400000000e5 */
[----:B------:R-:W-:Y:S01]  /*5710*/  PRMT R228, R5, 0x7632, R228 ;  /* 0x0000763205e47816 */ /* 0x000fe200000000e4 */
[C---:B------:R-:W-:Y:S01]  /*5720*/  HMMA.16816.F32.BF16 R152, R8.reuse, R148, RZ ;  /* 0x000000940898723c */ /* 0x040fe200000418ff */
[----:B------:R-:W-:Y:S01]  /*5730*/  LOP3.LUT R128, R15, R0, RZ, 0xc0, !PT ;  /* 0x000000000f807212 */ /* 0x000fe200078ec0ff */
[----:B------:R-:W-:Y:S01]  /*5740*/  @!P2 HFMA2.BF16_V2 R80, -RZ.H0_H0, RZ.H0_H0, -R229.H0_H0 ;  /* 0x200000ffff50a231 */ /* 0x000fe200003409e5 */
[----:B------:R-:W-:Y:S01]  /*5750*/  PRMT R0, R229, 0x5410, R228 ;  /* 0x00005410e5007816 */ /* 0x000fe200000000e4 */
[----:B------:R-:W-:Y:S01]  /*5760*/  @!P6 HFMA2.BF16_V2 R3, -RZ.H0_H0, RZ.H0_H0, -R228.H0_H0 ;  /* 0x200000ffff03e231 */ /* 0x000fe200003409e4 */
[----:B----4-:R-:W-:Y:S01]  /*5770*/  F2FP.BF16.F32.PACK_AB R4, R237, R246 ;  /* 0x000000f6ed04723e */ /* 0x010fe200000010ff */
[----:B------:R-:W-:Y:S01]  /*5780*/  HMMA.16816.F32.BF16 R68, R8, R32, RZ ;  /* 0x000000200844723c */ /* 0x000fe200000418ff */
[----:B------:R-:W-:-:S02]  /*5790*/  LOP3.LUT R6, R16, R0, RZ, 0xc0, !PT ;  /* 0x0000000010067212 */ /* 0x000fc400078ec0ff */
[----:B------:R-:W-:Y:S02]  /*57a0*/  PRMT R0, R218, 0x5410, R219 ;  /* 0x00005410da007816 */ /* 0x000fe400000000db */
[C---:B------:R-:W-:Y:S01]  /*57b0*/  PRMT R179, R4.reuse, 0x7610, R179 ;  /* 0x0000761004b37816 */ /* 0x040fe200000000b3 */
[C---:B------:R-:W-:Y:S01]  /*57c0*/  HMMA.16816.F32.BF16 R144, R8.reuse, R232, RZ ;  /* 0x000000e80890723c */ /* 0x040fe200000418ff */
[----:B------:R-:W-:Y:S02]  /*57d0*/  PRMT R178, R4, 0x7632, R178 ;  /* 0x0000763204b27816 */ /* 0x000fe400000000b2 */
[----:B------:R-:W-:Y:S02]  /*57e0*/  F2FP.BF16.F32.PACK_AB R2, R247, R250 ;  /* 0x000000faf702723e */ /* 0x000fe400000010ff */
[----:B------:R-:W-:Y:S01]  /*57f0*/  LOP3.LUT R7, R19, R0, RZ, 0xc0, !PT ;  /* 0x0000000013077212 */ /* 0x000fe200078ec0ff */
[----:B------:R-:W-:Y:S01]  /*5800*/  HMMA.16816.F32.BF16 R52, R8, R220, RZ ;  /* 0x000000dc0834723c */ /* 0x000fe200000418ff */
[----:B------:R-:W-:-:S02]  /*5810*/  PRMT R0, R179, 0x5410, R178 ;  /* 0x00005410b3007816 */ /* 0x000fc400000000b2 */
[C---:B------:R-:W-:Y:S02]  /*5820*/  PRMT R177, R2.reuse, 0x7610, R177 ;  /* 0x0000761002b17816 */ /* 0x040fe400000000b1 */
[----:B------:R-:W-:Y:S02]  /*5830*/  PRMT R176, R2, 0x7632, R176 ;  /* 0x0000763202b07816 */ /* 0x000fe400000000b0 */
[----:B------:R-:W-:Y:S02]  /*5840*/  LOP3.LUT R129, R21, R0, RZ, 0xc0, !PT ;  /* 0x0000000015817212 */ /* 0x000fe400078ec0ff */
[----:B------:R-:W-:Y:S02]  /*5850*/  PRMT R0, R177, 0x5410, R176 ;  /* 0x00005410b1007816 */ /* 0x000fe400000000b0 */
[----:B------:R-:W-:Y:S02]  /*5860*/  F2FP.BF16.F32.PACK_AB R5, R244, R245 ;  /* 0x000000f5f405723e */ /* 0x000fe400000010ff */
[----:B------:R-:W-:-:S02]  /*5870*/  LOP3.LUT R130, R22, R0, RZ, 0xc0, !PT ;  /* 0x0000000016827212 */ /* 0x000fc400078ec0ff */
[----:B------:R-:W-:Y:S02]  /*5880*/  PRMT R0, R175, 0x5410, R174 ;  /* 0x00005410af007816 */ /* 0x000fe400000000ae */
[C---:B------:R-:W-:Y:S02]  /*5890*/  PRMT R217, R5.reuse, 0x7610, R217 ;  /* 0x0000761005d97816 */ /* 0x040fe400000000d9 */
[----:B------:R-:W-:Y:S02]  /*58a0*/  PRMT R216, R5, 0x7632, R216 ;  /* 0x0000763205d87816 */ /* 0x000fe400000000d8 */
[----:B------:R-:W-:Y:S01]  /*58b0*/  LOP3.LUT R131, R23, R0, RZ, 0xc0, !PT ;  /* 0x0000000017837212 */ /* 0x000fe200078ec0ff */
[----:B------:R-:W-:Y:S01]  /*58c0*/  @!P3 HFMA2.BF16_V2 R84, -RZ.H0_H0, RZ.H0_H0, -R217.H0_H0 ;  /* 0x200000ffff54b231 */ /* 0x000fe200003409d9 */
[----:B------:R-:W-:Y:S01]  /*58d0*/  PRMT R0, R217, 0x5410, R216 ;  /* 0x00005410d9007816 */ /* 0x000fe200000000d8 */
[----:B------:R-:W-:Y:S01]  /*58e0*/  LDSM.16.MT88.4 R20, [R202+0xb000] ;  /* 0x00b00000ca14783b */ /* 0x000fe20000004200 */
[----:B------:R-:W-:-:S02]  /*58f0*/  F2FP.BF16.F32.PACK_AB R5, R242, R243 ;  /* 0x000000f3f205723e */ /* 0x000fc400000010ff */
[----:B------:R-:W-:Y:S01]  /*5900*/  LOP3.LUT R124, R18, R0, RZ, 0xc0, !PT ;  /* 0x00000000127c7212 */ /* 0x000fe200078ec0ff */
[C---:B------:R-:W-:Y:S01]  /*5910*/  HMMA.16816.F32.BF16 R152, R128.reuse, R224, R152 ;  /* 0x000000e08098723c */ /* 0x040fe20000041898 */
[----:B------:R-:W-:Y:S02]  /*5920*/  PRMT R0, R215, 0x5410, R214 ;  /* 0x00005410d7007816 */ /* 0x000fe400000000d6 */
[C---:B------:R-:W-:Y:S02]  /*5930*/  PRMT R213, R5.reuse, 0x7610, R213 ;  /* 0x0000761005d57816 */ /* 0x040fe400000000d5 */
[----:B------:R-:W-:Y:S01]  /*5940*/  PRMT R211, R5, 0x7632, R211 ;  /* 0x0000763205d37816 */ /* 0x000fe200000000d3 */
[C---:B------:R-:W-:Y:S01]  /*5950*/  HMMA.16816.F32.BF16 R144, R128.reuse, R140, R144 ;  /* 0x0000008c8090723c */ /* 0x040fe20000041890 */
[----:B------:R-:W-:Y:S01]  /*5960*/  LOP3.LUT R125, R24, R0, RZ, 0xc0, !PT ;  /* 0x00000000187d7212 */ /* 0x000fe200078ec0ff */
[----:B------:R-:W-:Y:S01]  /*5970*/  @!P5 HFMA2.BF16_V2 R89, -RZ.H0_H0, RZ.H0_H0, -R213.H0_H0 ;  /* 0x200000ffff59d231 */ /* 0x000fe200003409d5 */
[----:B------:R-:W-:Y:S01]  /*5980*/  PRMT R0, R213, 0x5410, R211 ;  /* 0x00005410d5007816 */ /* 0x000fe200000000d3 */
[----:B------:R-:W-:Y:S01]  /*5990*/  FADD.FTZ R24, R78, R61 ;  /* 0x0000003d4e187221 */ /* 0x000fe20000010000 */
[----:B------:R-:W-:Y:S01]  /*59a0*/  LOP3.LUT R2, R37, 0xffff, RZ, 0xc0, !PT ;  /* 0x0000ffff25027812 */ /* 0x000fe200078ec0ff */
[----:B------:R-:W-:Y:S01]  /*59b0*/  HMMA.16816.F32.BF16 R52, R128, R64, R52 ;  /* 0x000000408034723c */ /* 0x000fe20000041834 */
[----:B------:R-:W-:Y:S01]  /*59c0*/  LOP3.LUT R126, R29, R0, RZ, 0xc0, !PT ;  /* 0x000000001d7e7212 */ /* 0x000fe200078ec0ff */
[----:B------:R-:W-:Y:S01]  /*59d0*/  FADD.FTZ R29, R93, R92 ;  /* 0x0000005c5d1d7221 */ /* 0x000fe20000010000 */
[----:B------:R-:W-:-:S02]  /*59e0*/  SHF.R.U32.HI R2, RZ, 0x8, R2 ;  /* 0x00000008ff027819 */ /* 0x000fc40000011602 */
[----:B------:R-:W-:Y:S01]  /*59f0*/  PRMT R0, R187, 0x5410, R186 ;  /* 0x00005410bb007816 */ /* 0x000fe200000000ba */
[----:B------:R-:W-:Y:S01]  /*5a00*/  FADD.FTZ R29, R62, R29 ;  /* 0x0000001d3e1d7221 */ /* 0x000fe20000010000 */
[----:B------:R-:W-:Y:S02]  /*5a10*/  LOP3.LUT R2, R2, 0xffff, RZ, 0xc0, !PT ;  /* 0x0000ffff02027812 */ /* 0x000fe400078ec0ff */
[----:B------:R-:W-:Y:S01]  /*5a20*/  LOP3.LUT R127, R30, R0, RZ, 0xc0, !PT ;  /* 0x000000001e7f7212 */ /* 0x000fe200078ec0ff */
[----:B------:R-:W-:Y:S01]  /*5a30*/  FADD.FTZ R30, R104, R95 ;  /* 0x0000005f681e7221 */ /* 0x000fe20000010000 */
[----:B------:R-:W-:Y:S02]  /*5a40*/  SHF.R.U32.HI R0, RZ, 0x10, R37 ;  /* 0x00000010ff007819 */ /* 0x000fe40000011625 */
[----:B------:R-:W-:Y:S01]  /*5a50*/  @!P2 PRMT R229, R80, 0x5410, RZ ;  /* 0x0000541050e5a816 */ /* 0x000fe200000000ff */
[----:B------:R-:W-:Y:S01]  /*5a60*/  FADD.FTZ R30, R108, R30 ;  /* 0x0000001e6c1e7221 */ /* 0x000fe20000010000 */
[----:B------:R-:W-:-:S02]  /*5a70*/  ISETP.LE.U32.AND P2, PT, R2, UR13, PT ;  /* 0x0000000d02007c0c */ /* 0x000fc4000bf43070 */
[----:B------:R-:W-:Y:S02]  /*5a80*/  LOP3.LUT R0, R0, 0xff, RZ, 0xc0, !PT ;  /* 0x000000ff00007812 */ /* 0x000fe400078ec0ff */
[----:B------:R-:W-:Y:S01]  /*5a90*/  @!P6 PRMT R228, R3, 0x5410, RZ ;  /* 0x0000541003e4e816 */ /* 0x000fe200000000ff */
[----:B------:R-:W-:Y:S01]  /*5aa0*/  FADD.FTZ R3, R106, R105 ;  /* 0x000000696a037221 */ /* 0x000fe20000010000 */
[----:B------:R-:W-:Y:S02]  /*5ab0*/  ISETP.LE.U32.AND P6, PT, R0, UR13, PT ;  /* 0x0000000d00007c0c */ /* 0x000fe4000bfc3070 */
[----:B------:R-:W-:Y:S01]  /*5ac0*/  SHF.R.U32.HI R0, RZ, 0x18, R37 ;  /* 0x00000018ff007819 */ /* 0x000fe20000011625 */
[----:B------:R-:W-:Y:S01]  /*5ad0*/  FADD.FTZ R3, R109, R3 ;  /* 0x000000036d037221 */ /* 0x000fe20000010000 */
[----:B------:R-:W-:Y:S02]  /*5ae0*/  @!P4 PRMT R218, R83, 0x5410, RZ ;  /* 0x0000541053dac816 */ /* 0x000fe400000000ff */
[----:B------:R-:W-:Y:S01]  /*5af0*/  ISETP.LE.U32.AND P4, PT, R0, UR13, PT ;  /* 0x0000000d00007c0c */ /* 0x000fe2000bf83070 */
[----:B------:R-:W-:Y:S01]  /*5b00*/  @!P2 HFMA2.BF16_V2 R85, -RZ.H0_H0, RZ.H0_H0, -R216.H0_H0 ;  /* 0x200000ffff55a231 */ /* 0x000fe200003409d8 */
[----:B------:R-:W-:-:S02]  /*5b10*/  SHF.R.U32.HI R0, RZ, 0x8, R82 ;  /* 0x00000008ff007819 */ /* 0x000fc40000011652 */
[----:B------:R-:W-:Y:S02]  /*5b20*/  LOP3.LUT R2, R46, 0xff, RZ, 0xc0, !PT ;  /* 0x000000ff2e027812 */ /* 0x000fe400078ec0ff */
[----:B------:R-:W-:Y:S01]  /*5b30*/  LOP3.LUT R0, R0, 0xffff, RZ, 0xc0, !PT ;  /* 0x0000ffff00007812 */ /* 0x000fe200078ec0ff */
[----:B------:R-:W-:Y:S01]  /*5b40*/  @!P6 HFMA2.BF16_V2 R87, -RZ.H0_H0, RZ.H0_H0, -R215.H0_H0 ;  /* 0x200000ffff57e231 */ /* 0x000fe200003409d7 */
[----:B------:R-:W-:Y:S02]  /*5b50*/  @!P2 PRMT R216, R85, 0x5410, RZ ;  /* 0x0000541055d8a816 */ /* 0x000fe400000000ff */
[----:B------:R-:W-:Y:S02]  /*5b60*/  ISETP.LE.U32.AND P2, PT, R0, UR13, PT ;  /* 0x0000000d00007c0c */ /* 0x000fe4000bf43070 */
[----:B------:R-:W-:Y:S01]  /*5b70*/  LOP3.LUT R0, R86, 0xff, RZ, 0xc0, !PT ;  /* 0x000000ff56007812 */ /* 0x000fe200078ec0ff */
[----:B------:R-:W-:Y:S01]  /*5b80*/  @!P4 HFMA2.BF16_V2 R88, -RZ.H0_H0, RZ.H0_H0, -R214.H0_H0 ;  /* 0x200000ffff58c231 */ /* 0x000fe200003409d6 */
[----:B------:R-:W-:-:S02]  /*5b90*/  @!P6 PRMT R215, R87, 0x5410, RZ ;  /* 0x0000541057d7e816 */ /* 0x000fc400000000ff */
[----:B------:R-:W-:Y:S02]  /*5ba0*/  ISETP.LE.U32.AND P6, PT, R0, UR13, PT ;  /* 0x0000000d00007c0c */ /* 0x000fe4000bfc3070 */
[----:B------:R-:W-:Y:S02]  /*5bb0*/  LOP3.LUT R0, R46, 0xffff, RZ, 0xc0, !PT ;  /* 0x0000ffff2e007812 */ /* 0x000fe400078ec0ff */
[----:B------:R-:W-:Y:S02]  /*5bc0*/  @!P4 PRMT R214, R88, 0x5410, RZ ;  /* 0x0000541058d6c816 */ /* 0x000fe400000000ff */
[----:B------:R-:W-:Y:S01]  /*5bd0*/  SHF.R.U32.HI R0, RZ, 0x8, R0 ;  /* 0x00000008ff007819 */ /* 0x000fe20000011600 */
[----:B------:R-:W-:Y:S01]  /*5be0*/  @!P2 HFMA2.BF16_V2 R90, -RZ.H0_H0, RZ.H0_H0, -R211.H0_H0 ;  /* 0x200000ffff5aa231 */ /* 0x000fe200003409d3 */
[----:B------:R-:W-:Y:S02]  /*5bf0*/  @!P5 PRMT R213, R89, 0x5410, RZ ;  /* 0x0000541059d5d816 */ /* 0x000fe400000000ff */
[----:B------:R-:W-:-:S02]  /*5c00*/  LOP3.LUT R0, R0, 0xffff, RZ, 0xc0, !PT ;  /* 0x0000ffff00007812 */ /* 0x000fc400078ec0ff */
[----:B------:R-:W-:Y:S01]  /*5c10*/  ISETP.LE.U32.AND P4, PT, R2, UR13, PT ;  /* 0x0000000d02007c0c */ /* 0x000fe2000bf83070 */
[----:B------:R-:W-:Y:S01]  /*5c20*/  @!P6 HFMA2.BF16_V2 R91, -RZ.H0_H0, RZ.H0_H0, -R187.H0_H0 ;  /* 0x200000ffff5be231 */ /* 0x000fe200003409bb */
[----:B------:R-:W-:Y:S02]  /*5c30*/  ISETP.LE.U32.AND P5, PT, R0, UR13, PT ;  /* 0x0000000d00007c0c */ /* 0x000fe4000bfa3070 */
[----:B------:R-:W-:Y:S02]  /*5c40*/  SHF.R.U32.HI R0, RZ, 0x18, R46 ;  /* 0x00000018ff007819 */ /* 0x000fe4000001162e */
[----:B------:R-:W-:Y:S02]  /*5c50*/  @!P6 PRMT R187, R91, 0x5410, RZ ;  /* 0x000054105bbbe816 */ /* 0x000fe400000000ff */
[----:B------:R-:W-:Y:S02]  /*5c60*/  ISETP.LE.U32.AND P6, PT, R0, UR13, PT ;  /* 0x0000000d00007c0c */ /* 0x000fe4000bfc3070 */
[----:B------:R-:W-:-:S02]  /*5c70*/  @!P1 PRMT R219, R81, 0x5410, RZ ;  /* 0x0000541051db9816 */ /* 0x000fc400000000ff */
[----:B------:R-:W-:Y:S01]  /*5c80*/  ISETP.LE.U32.AND P1, PT, R40, UR13, PT ;  /* 0x0000000d28007c0c */ /* 0x000fe2000bf23070 */
[----:B------:R-:W-:Y:S01]  /*5c90*/  @!P4 HFMA2.BF16_V2 R97, -RZ.H0_H0, RZ.H0_H0, -R28.H0_H0 ;  /* 0x200000ffff61c231 */ /* 0x000fe2000034091c */
[----:B------:R-:W-:Y:S01]  /*5ca0*/  SHF.R.U32.HI R0, RZ, 0x8, R99 ;  /* 0x00000008ff007819 */ /* 0x000fe20000011663 */
[----:B------:R-:W-:Y:S01]  /*5cb0*/  @!P5 HFMA2.BF16_V2 R100, -RZ.H0_H0, RZ.H0_H0, -R27.H0_H0 ;  /* 0x200000ffff64d231 */ /* 0x000fe2000034091b */
[----:B------:R-:W-:Y:S01]  /*5cc0*/  @!P3 PRMT R217, R84, 0x5410, RZ ;  /* 0x0000541054d9b816 */ /* 0x000fe200000000ff */
[----:B------:R-:W1:Y:S01]  /*5cd0*/  LDSM.16.MT88.4 R80, [R197+0xb800] ;  /* 0x00b80000c550783b */ /* 0x000e620000004200 */
[----:B------:R-:W-:Y:S01]  /*5ce0*/  LOP3.LUT R0, R0, 0xffff, RZ, 0xc0, !PT ;  /* 0x0000ffff00007812 */ /* 0x000fe200078ec0ff */
[----:B------:R-:W-:Y:S01]  /*5cf0*/  HMMA.16816.F32.BF16 R84, R8, R192, RZ ;  /* 0x000000c00854723c */ /* 0x000fe200000418ff */
[----:B------:R-:W-:Y:S01]  /*5d00*/  @!P4 PRMT R28, R97, 0x5410, RZ ;  /* 0x00005410611cc816 */ /* 0x000fe200000000ff */
[----:B------:R-:W-:Y:S01]  /*5d10*/  @!P6 HFMA2.BF16_V2 R107, -RZ.H0_H0, RZ.H0_H0, -R25.H0_H0 ;  /* 0x200000ffff6be231 */ /* 0x000fe20000340919 */
[----:B------:R-:W-:-:S02]  /*5d20*/  ISETP.LE.U32.AND P4, PT, R0, UR13, PT ;  /* 0x0000000d00007c0c */ /* 0x000fc4000bf83070 */
[----:B------:R-:W-:Y:S01]  /*5d30*/  ISETP.LE.U32.AND P3, PT, R43, UR13, PT ;  /* 0x0000000d2b007c0c */ /* 0x000fe2000bf63070 */
[----:B------:R-:W-:Y:S01]  /*5d40*/  @!P1 HFMA2.BF16_V2 R96, -RZ.H0_H0, RZ.H0_H0, -R186.H0_H0 ;  /* 0x200000ffff609231 */ /* 0x000fe200003409ba */
[----:B------:R-:W-:Y:S02]  /*5d50*/  LOP3.LUT R0, R122, 0xff, RZ, 0xc0, !PT ;  /* 0x000000ff7a007812 */ /* 0x000fe400078ec0ff */
[----:B------:R-:W-:Y:S02]  /*5d60*/  @!P6 PRMT R25, R107, 0x5410, RZ ;  /* 0x000054106b19e816 */ /* 0x000fe400000000ff */
[----:B------:R-:W-:Y:S02]  /*5d70*/  ISETP.LE.U32.AND P6, PT, R0, UR13, PT ;  /* 0x0000000d00007c0c */ /* 0x000fe4000bfc3070 */
[----:B------:R-:W-:Y:S02]  /*5d80*/  SHF.R.U32.HI R2, RZ, 0x10, R46 ;  /* 0x00000010ff027819 */ /* 0x000fe4000001162e */
[----:B------:R-:W-:Y:S01]  /*5d90*/  LOP3.LUT R0, R63, 0xffff, RZ, 0xc0, !PT ;  /* 0x0000ffff3f007812 */ /* 0x000fe200078ec0ff */
[----:B------:R-:W-:Y:S01]  /*5da0*/  @!P4 HFMA2.BF16_V2 R113, -RZ.H0_H0, RZ.H0_H0, -R184.H0_H0 ;  /* 0x200000ffff71c231 */ /* 0x000fe200003409b8 */
[----:B------:R-:W-:Y:S01]  /*5db0*/  @!P1 PRMT R186, R96, 0x5410, RZ ;  /* 0x0000541060ba9816 */ /* 0x000fe200000000ff */
[----:B------:R-:W-:Y:S01]  /*5dc0*/  @!P3 HFMA2.BF16_V2 R112, -RZ.H0_H0, RZ.H0_H0, -R185.H0_H0 ;  /* 0x200000ffff70b231 */ /* 0x000fe200003409b9 */
[----:B------:R-:W-:-:S02]  /*5dd0*/  ISETP.LE.U32.AND P1, PT, R98, UR13, PT ;  /* 0x0000000d62007c0c */ /* 0x000fc4000bf23070 */
[----:B------:R-:W-:Y:S01]  /*5de0*/  LOP3.LUT R2, R2, 0xff, RZ, 0xc0, !PT ;  /* 0x000000ff02027812 */ /* 0x000fe200078ec0ff */
[----:B------:R-:W-:Y:S01]  /*5df0*/  LDSM.16.MT88.4 R96, [R199+0xb800] ;  /* 0x00b80000c760783b */ /* 0x000fe20000004200 */
[----:B------:R-:W-:Y:S01]  /*5e00*/  SHF.R.U32.HI R0, RZ, 0x8, R0 ;  /* 0x00000008ff007819 */ /* 0x000fe20000011600 */
[----:B------:R-:W-:Y:S01]  /*5e10*/  @!P6 HFMA2.BF16_V2 R114, -RZ.H0_H0, RZ.H0_H0, -R183.H0_H0 ;  /* 0x200000ffff72e231 */ /* 0x000fe200003409b7 */
[----:B------:R-:W-:Y:S02]  /*5e20*/  @!P2 PRMT R211, R90, 0x5410, RZ ;  /* 0x000054105ad3a816 */ /* 0x000fe400000000ff */
[----:B------:R-:W-:Y:S02]  /*5e30*/  ISETP.LE.U32.AND P2, PT, R2, UR13, PT ;  /* 0x0000000d02007c0c */ /* 0x000fe4000bf43070 */
[----:B------:R-:W-:Y:S02]  /*5e40*/  LOP3.LUT R0, R0, 0xffff, RZ, 0xc0, !PT ;  /* 0x0000ffff00007812 */ /* 0x000fe400078ec0ff */
[----:B------:R-:W-:Y:S01]  /*5e50*/  LOP3.LUT R2, R63, 0xff, RZ, 0xc0, !PT ;  /* 0x000000ff3f027812 */ /* 0x000fe200078ec0ff */
[----:B------:R-:W-:Y:S01]  /*5e60*/  @!P1 HFMA2.BF16_V2 R115, -RZ.H0_H0, RZ.H0_H0, -R182.H0_H0 ;  /* 0x200000ffff739231 */ /* 0x000fe200003409b6 */
[----:B------:R-:W-:-:S02]  /*5e70*/  @!P4 PRMT R184, R113, 0x5410, RZ ;  /* 0x0000541071b8c816 */ /* 0x000fc400000000ff */
[----:B------:R-:W-:Y:S02]  /*5e80*/  @!P3 PRMT R185, R112, 0x5410, RZ ;  /* 0x0000541070b9b816 */ /* 0x000fe400000000ff */
[----:B------:R-:W-:Y:S01]  /*5e90*/  ISETP.LE.U32.AND P4, PT, R0, UR13, PT ;  /* 0x0000000d00007c0c */ /* 0x000fe2000bf83070 */
[----:B-1----:R-:W-:Y:S01]  /*5ea0*/  HMMA.16816.F32.BF16 R68, R128, R80, R68 ;  /* 0x000000508044723c */ /* 0x002fe20000041844 */
[----:B------:R-:W-:Y:S01]  /*5eb0*/  ISETP.LE.U32.AND P3, PT, R2, UR13, PT ;  /* 0x0000000d02007c0c */ /* 0x000fe2000bf63070 */
[----:B------:R-:W-:Y:S01]  /*5ec0*/  @!P2 HFMA2.BF16_V2 R101, -RZ.H0_H0, RZ.H0_H0, -R26.H0_H0 ;  /* 0x200000ffff65a231 */ /* 0x000fe2000034091a */
[--C-:B------:R-:W-:Y:S02]  /*5ed0*/  SHF.R.U32.HI R0, RZ, 0x18, R63.reuse ;  /* 0x00000018ff007819 */ /* 0x100fe4000001163f */
[----:B------:R-:W-:Y:S02]  /*5ee0*/  SHF.R.U32.HI R2, RZ, 0x10, R63 ;  /* 0x00000010ff027819 */ /* 0x000fe4000001163f */
[----:B------:R-:W-:-:S02]  /*5ef0*/  @!P6 PRMT R183, R114, 0x5410, RZ ;  /* 0x0000541072b7e816 */ /* 0x000fc400000000ff */
[----:B------:R-:W-:Y:S02]  /*5f00*/  ISETP.LE.U32.AND P6, PT, R0, UR13, PT ;  /* 0x0000000d00007c0c */ /* 0x000fe4000bfc3070 */
[----:B------:R-:W-:Y:S01]  /*5f10*/  LOP3.LUT R0, R2, 0xff, RZ, 0xc0, !PT ;  /* 0x000000ff02007812 */ /* 0x000fe200078ec0ff */
[----:B------:R-:W-:Y:S01]  /*5f20*/  @!P4 HFMA2.BF16_V2 R118, -RZ.H0_H0, RZ.H0_H0, -R180.H0_H0 ;  /* 0x200000ffff76c231 */ /* 0x000fe200003409b4 */
[----:B------:R-:W-:Y:S01]  /*5f30*/  @!P1 PRMT R182, R115, 0x5410, RZ ;  /* 0x0000541073b69816 */ /* 0x000fe200000000ff */
[----:B------:R-:W-:Y:S01]  /*5f40*/  @!P3 HFMA2.BF16_V2 R117, -RZ.H0_H0, RZ.H0_H0, -R181.H0_H0 ;  /* 0x200000ffff75b231 */ /* 0x000fe200003409b5 */
[----:B------:R-:W-:Y:S01]  /*5f50*/  ISETP.LE.U32.AND P1, PT, R0, UR13, PT ;  /* 0x0000000d00007c0c */ /* 0x000fe2000bf23070 */
[----:B------:R-:W-:Y:S01]  /*5f60*/  LDSM.16.MT88.4 R112, [R202+0xb800] ;  /* 0x00b80000ca70783b */ /* 0x000fe20000004200 */
[----:B------:R-:W-:Y:S02]  /*5f70*/  LOP3.LUT R4, R17, R39, RZ, 0xc0, !PT ;  /* 0x0000002711047212 */ /* 0x000fe400078ec0ff */
[----:B------:R-:W-:Y:S01]  /*5f80*/  LOP3.LUT R0, R119, 0xff, RZ, 0xc0, !PT ;  /* 0x000000ff77007812 */ /* 0x000fe200078ec0ff */
[----:B------:R-:W1:Y:S01]  /*5f90*/  LDSM.16.MT88.4 R16, [R201+0xb000] ;  /* 0x00b00000c910783b */ /* 0x000e620000004200 */
[----:B------:R-:W-:Y:S01]  /*5fa0*/  LOP3.LUT R5, R12, R38, RZ, 0xc0, !PT ;  /* 0x000000260c057212 */ /* 0x000fe200078ec0ff */
[----:B------:R-:W-:Y:S01]  /*5fb0*/  @!P6 HFMA2.BF16_V2 R159, -RZ.H0_H0, RZ.H0_H0, -R178.H0_H0 ;  /* 0x200000ffff9fe231 */ /* 0x000fe200003409b2 */
[----:B------:R-:W-:Y:S01]  /*5fc0*/  SHF.R.U32.HI R2, RZ, 0x8, R121 ;  /* 0x00000008ff027819 */ /* 0x000fe20000011679 */
[----:B------:R-:W2:Y:S01]  /*5fd0*/  LDSM.16.MT88.4 R12, [R201+0xb800] ;  /* 0x00b80000c90c783b */ /* 0x000ea20000004200 */
[----:B------:R-:W-:Y:S01]  /*5fe0*/  @!P3 PRMT R181, R117, 0x5410, RZ ;  /* 0x0000541075b5b816 */ /* 0x000fe200000000ff */
[----:B------:R-:W-:Y:S01]  /*5ff0*/  HMMA.16816.F32.BF16 R36, R8, R188, RZ ;  /* 0x000000bc0824723c */ /* 0x000fe200000418ff */
[----:B------:R-:W-:Y:S01]  /*6000*/  ISETP.LE.U32.AND P3, PT, R0, UR13, PT ;  /* 0x0000000d00007c0c */ /* 0x000fe2000bf63070 */
[----:B------:R-:W-:Y:S01]  /*6010*/  @!P1 HFMA2.BF16_V2 R120, -RZ.H0_H0, RZ.H0_H0, -R179.H0_H0 ;  /* 0x200000ffff789231 */ /* 0x000fe200003409b3 */
[----:B------:R-:W-:-:S02]  /*6020*/  LOP3.LUT R0, R2, 0xffff, RZ, 0xc0, !PT ;  /* 0x0000ffff02007812 */ /* 0x000fc400078ec0ff */
[----:B------:R-:W-:Y:S01]  /*6030*/  @!P5 PRMT R27, R100, 0x5410, RZ ;  /* 0x00005410641bd816 */ /* 0x000fe200000000ff */
[C---:B------:R-:W-:Y:S01]  /*6040*/  HMMA.16816.F32.BF16 R104, R4.reuse, R20, RZ ;  /* 0x000000140468723c */ /* 0x040fe200000418ff */
[----:B------:R-:W-:Y:S02]  /*6050*/  @!P2 PRMT R26, R101, 0x5410, RZ ;  /* 0x00005410651aa816 */ /* 0x000fe400000000ff */
[----:B------:R-:W-:Y:S02]  /*6060*/  ISETP.LE.U32.AND P5, PT, R103, UR13, PT ;  /* 0x0000000d67007c0c */ /* 0x000fe4000bfa3070 */
[----:B------:R-:W-:Y:S01]  /*6070*/  ISETP.LE.U32.AND P2, PT, R102, UR13, PT ;  /* 0x0000000d66007c0c */ /* 0x000fe2000bf43070 */
[----:B------:R-:W-:Y:S01]  /*6080*/  HMMA.16816.F32.BF16 R168, R4, R148, RZ ;  /* 0x0000009404a8723c */ /* 0x000fe200000418ff */
[----:B------:R-:W-:Y:S01]  /*6090*/  @!P4 PRMT R180, R118, 0x5410, RZ ;  /* 0x0000541076b4c816 */ /* 0x000fe200000000ff */
[----:B------:R-:W-:Y:S01]  /*60a0*/  @!P3 HFMA2.BF16_V2 R156, -RZ.H0_H0, RZ.H0_H0, -R175.H0_H0 ;  /* 0x200000ffff9cb231 */ /* 0x000fe200003409af */
[----:B------:R-:W-:-:S02]  /*60b0*/  ISETP.LE.U32.AND P4, PT, R0, UR13, PT ;  /* 0x0000000d00007c0c */ /* 0x000fc4000bf83070 */
[----:B------:R-:W-:Y:S01]  /*60c0*/  @!P1 PRMT R179, R120, 0x5410, RZ ;  /* 0x0000541078b39816 */ /* 0x000fe200000000ff */
[----:B------:R-:W-:Y:S01]  /*60d0*/  HMMA.16816.F32.BF16 R100, R8, R20, RZ ;  /* 0x000000140864723c */ /* 0x000fe200000418ff */
[----:B------:R-:W-:Y:S02]  /*60e0*/  SHF.R.S32.HI R2, RZ, 0x1f, R116 ;  /* 0x0000001fff027819 */ /* 0x000fe40000011474 */
[----:B------:R-:W-:Y:S01]  /*60f0*/  IADD3 R0, P1, R116, UR4, RZ ;  /* 0x0000000474007c10 */ /* 0x000fe2000ff3e0ff */
[----:B------:R-:W-:Y:S01]  /*6100*/  @!P5 HFMA2.BF16_V2 R157, -RZ.H0_H0, RZ.H0_H0, -R177.H0_H0 ;  /* 0x200000ffff9dd231 */ /* 0x000fe200003409b1 */
[----:B------:R-:W-:Y:S01]  /*6110*/  @!P6 PRMT R178, R159, 0x5410, RZ ;  /* 0x000054109fb2e816 */ /* 0x000fe200000000ff */
[C---:B------:R-:W-:Y:S01]  /*6120*/  HMMA.16816.F32.BF16 R72, R4.reuse, R32, RZ ;  /* 0x000000200448723c */ /* 0x040fe200000418ff */
[----:B------:R-:W-:Y:S01]  /*6130*/  IMAD.U32 R20, RZ, RZ, UR4 ;  /* 0x00000004ff147e24 */ /* 0x000fe2000f8e00ff */
[----:B------:R-:W-:Y:S01]  /*6140*/  ULDC.64 UR4, c[0x0][0x2a8] ;  /* 0x0000aa0000047ab9 */ /* 0x000fe20000000a00 */
[----:B------:R-:W-:Y:S01]  /*6150*/  @!P2 HFMA2.BF16_V2 R164, -RZ.H0_H0, RZ.H0_H0, -R174.H0_H0 ;  /* 0x200000ffffa4a231 */ /* 0x000fe200003409ae */
[----:B------:R-:W-:Y:S01]  /*6160*/  @!P5 PRMT R177, R157, 0x5410, RZ ;  /* 0x000054109db1d816 */ /* 0x000fe200000000ff */
[----:B------:R-:W-:Y:S01]  /*6170*/  @!P4 HFMA2.BF16_V2 R158, -RZ.H0_H0, RZ.H0_H0, -R176.H0_H0 ;  /* 0x200000ffff9ec231 */ /* 0x000fe200003409b0 */
[----:B------:R-:W-:Y:S01]  /*6180*/  LEA.HI.X.SX32 R2, R20, R2, 0x1, P1 ;  /* 0x0000000214027211 */ /* 0x000fe200008f0eff */
[----:B------:R-:W-:Y:S01]  /*6190*/  HMMA.16816.F32.BF16 R160, R4, R232, RZ ;  /* 0x000000e804a0723c */ /* 0x000fe200000418ff */
[----:B------:R-:W-:Y:S01]  /*61a0*/  LEA R20, P1, R0, UR4, 0x1 ;  /* 0x0000000400147c11 */ /* 0x000fe2000f8208ff */
[----:B------:R-:W-:Y:S01]  /*61b0*/  USHF.L.U32 UR4, UR39, 0x6, URZ ;  /* 0x0000000627047899 */ /* 0x000fe2000800063f */
[----:B------:R-:W-:-:S02]  /*61c0*/  @!P4 PRMT R176, R158, 0x5410, RZ ;  /* 0x000054109eb0c816 */ /* 0x000fc400000000ff */
[----:B------:R-:W-:Y:S01]  /*61d0*/  LEA.HI.X R21, R0, UR5, R2, 0x1, P1 ;  /* 0x0000000500157c11 */ /* 0x000fe200088f0c02 */
[----:B------:R-:W-:Y:S01]  /*61e0*/  USHF.L.U32 UR5, UR39, 0x3, URZ ;  /* 0x0000000327057899 */ /* 0x000fe2000800063f */
[----:B------:R-:W-:Y:S01]  /*61f0*/  FADD.FTZ R0, R31, R24 ;  /* 0x000000181f007221 */ /* 0x000fe20000010000 */
[----:B------:R-:W-:Y:S01]  /*6200*/  FADD.FTZ R2, R110, R3 ;  /* 0x000000036e027221 */ /* 0x000fe20000010000 */
[----:B------:R-:W-:Y:S01]  /*6210*/  HMMA.16816.F32.BF16 R168, R124, R224, R168 ;  /* 0x000000e07ca8723c */ /* 0x000fe200000418a8 */
[----:B------:R3:W-:Y:S01]  /*6220*/  STG.E.U16 desc[UR24][R20.64], R28 ;  /* 0x0000001c14007986 */ /* 0x0007e2000c101518 */
[----:B------:R-:W-:Y:S01]  /*6230*/  FADD.FTZ R3, R60, R0 ;  /* 0x000000003c037221 */ /* 0x000fe20000010000 */
[----:B------:R-:W-:Y:S01]  /*6240*/  IMAD.U32 R0, RZ, RZ, UR5 ;  /* 0x00000005ff007e24 */ /* 0x000fe2000f8e00ff */
[----:B------:R-:W-:Y:S01]  /*6250*/  @!P3 PRMT R175, R156, 0x5410, RZ ;  /* 0x000054109cafb816 */ /* 0x000fe200000000ff */
[----:B------:R-:W-:Y:S01]  /*6260*/  STG.E.U16 desc[UR24][R20.64+0x2], R27 ;  /* 0x0000021b14007986 */ /* 0x000fe2000c101518 */
[----:B-1----:R-:W-:Y:S01]  /*6270*/  HMMA.16816.F32.BF16 R116, R8, R16, RZ ;  /* 0x000000100874723c */ /* 0x002fe200000418ff */
[----:B------:R-:W-:-:S04]  /*6280*/  IMAD.WIDE R32, R0, 0x2, R20 ;  /* 0x0000000200207825 */ /* 0x000fc800078e0214 */
[----:B------:R-:W-:Y:S01]  /*6290*/  FADD.FTZ R224, R94, R30 ;  /* 0x0000001e5ee07221 */ /* 0x000fe20000010000 */
[----:B------:R-:W-:Y:S01]  /*62a0*/  @!P2 PRMT R174, R164, 0x5410, RZ ;  /* 0x00005410a4aea816 */ /* 0x000fe200000000ff */
[----:B------:R-:W-:Y:S01]  /*62b0*/  UIMAD UR39, UR39, 0x48, URZ ;  /* 0x00000048272778a4 */ /* 0x000fe2000f8e023f */
[----:B------:R-:W-:Y:S01]  /*62c0*/  FADD.FTZ R3, R240, R3 ;  /* 0x00000003f0037221 */ /* 0x000fe20000010000 */
[C---:B------:R-:W-:Y:S01]  /*62d0*/  HMMA.16816.F32.BF16 R120, R4.reuse, R16, RZ ;  /* 0x000000100478723c */ /* 0x040fe200000418ff */
[----:B------:R-:W-:Y:S03]  /*62e0*/  STG.E.U16 desc[UR24][R32.64], R26 ;  /* 0x0000001a20007986 */ /* 0x000fe6000c101518 */
[----:B------:R-:W-:Y:S01]  /*62f0*/  IMAD.U32 R0, RZ, RZ, UR39 ;  /* 0x00000027ff007e24 */ /* 0x000fe2000f8e00ff */
[----:B------:R1:W-:Y:S01]  /*6300*/  STG.E.U16 desc[UR24][R32.64+0x2], R25 ;  /* 0x0000021920007986 */ /* 0x0003e2000c101518 */
[----:B------:R-:W-:Y:S01]  /*6310*/  HMMA.16816.F32.BF16 R40, R4, R188, RZ ;  /* 0x000000bc0428723c */ /* 0x000fe200000418ff */
[----:B------:R-:W-:Y:S01]  /*6320*/  FADD.FTZ R17, R79, R29 ;  /* 0x0000001d4f117221 */ /* 0x000fe20000010000 */
[----:B------:R-:W-:Y:S01]  /*6330*/  FADD.FTZ R16, R111, R2 ;  /* 0x000000026f107221 */ /* 0x000fe20000010000 */
[----:B------:R-:W-:-:S03]  /*6340*/  IMAD.U32 R2, RZ, RZ, UR4 ;  /* 0x00000004ff027e24 */ /* 0x000fc6000f8e00ff */
[----:B------:R-:W-:Y:S01]  /*6350*/  HMMA.16816.F32.BF16 R56, R4, R220, RZ ;  /* 0x000000dc0438723c */ /* 0x000fe200000418ff */
[----:B------:R-:W-:-:S04]  /*6360*/  IMAD.WIDE R30, R2, 0x2, R20 ;  /* 0x00000002021e7825 */ /* 0x000fc800078e0214 */
[----:B------:R-:W-:Y:S01]  /*6370*/  FADD.FTZ R2, R246, R224 ;  /* 0x000000e0f6027221 */ /* 0x000fe20000010000 */
[----:B---3--:R-:W-:Y:S01]  /*6380*/  IMAD.WIDE R28, R0, 0x2, R20 ;  /* 0x00000002001c7825 */ /* 0x008fe200078e0214 */
[C---:B------:R-:W-:Y:S01]  /*6390*/  HMMA.16816.F32.BF16 R88, R4.reuse, R192, RZ ;  /* 0x000000c00458723c */ /* 0x040fe200000418ff */
[----:B------:R-:W-:Y:S02]  /*63a0*/  STG.E.U16 desc[UR24][R30.64], R45 ;  /* 0x0000002d1e007986 */ /* 0x000fe4000c101518 */
[----:B------:R-:W-:Y:S02]  /*63b0*/  FADD.FTZ R0, R245, R17 ;  /* 0x00000011f5007221 */ /* 0x000fe40000010000 */
[----:B------:R-:W-:Y:S01]  /*63c0*/  STG.E.U16 desc[UR24][R30.64+0x2], R47 ;  /* 0x0000022f1e007986 */ /* 0x000fe2000c101518 */
[C---:B------:R-:W-:Y:S01]  /*63d0*/  HMMA.16816.F32.BF16 R164, R4.reuse, R150, RZ ;  /* 0x0000009604a4723c */ /* 0x040fe200000418ff */
[----:B------:R-:W-:Y:S02]  /*63e0*/  FADD.FTZ R0, R244, R0 ;  /* 0x00000000f4007221 */ /* 0x000fe40000010000 */
[----:B------:R3:W-:Y:S02]  /*63f0*/  STG.E.U16 desc[UR24][R28.64], R44 ;  /* 0x0000002c1c007986 */ /* 0x0007e4000c101518 */
[----:B------:R-:W-:Y:S01]  /*6400*/  FADD.FTZ R0, R243, R0 ;  /* 0x00000000f3007221 */ /* 0x000fe20000010000 */
[----:B------:R-:W-:Y:S01]  /*6410*/  HMMA.16816.F32.BF16 R156, R4, R234, RZ ;  /* 0x000000ea049c723c */ /* 0x000fe200000418ff */
[----:B------:R4:W-:Y:S02]  /*6420*/  STG.E.U16 desc[UR24][R28.64+0x2], R230 ;  /* 0x000002e61c007986 */ /* 0x0009e4000c101518 */
[----:B------:R-:W-:-:S02]  /*6430*/  FADD.FTZ R240, R242, R0 ;  /* 0x00000000f2f07221 */ /* 0x000fc40000010000 */
[----:B------:R4:W-:Y:S01]  /*6440*/  STG.E.U16 desc[UR24][R20.64+0x10], R185 ;  /* 0x000010b914007986 */ /* 0x0009e2000c101518 */
[C---:B-1----:R-:W-:Y:S03]  /*6450*/  HMMA.16816.F32.BF16 R24, R4.reuse, R190, RZ ;  /* 0x000000be0418723c */ /* 0x042fe600000418ff */
[----:B------:R4:W-:Y:S03]  /*6460*/  STG.E.U16 desc[UR24][R20.64+0x12], R184 ;  /* 0x000012b814007986 */ /* 0x0009e6000c101518 */
[C---:B------:R-:W-:Y:S01]  /*6470*/  HMMA.16816.F32.BF16 R60, R4.reuse, R222, RZ ;  /* 0x000000de043c723c */ /* 0x040fe200000418ff */
[----:B------:R4:W-:Y:S04]  /*6480*/  STG.E.U16 desc[UR24][R32.64+0x10], R183 ;  /* 0x000010b720007986 */ /* 0x0009e8000c101518 */
[----:B------:R4:W-:Y:S01]  /*6490*/  STG.E.U16 desc[UR24][R32.64+0x12], R182 ;  /* 0x000012b620007986 */ /* 0x0009e2000c101518 */
[C---:B------:R-:W-:Y:S03]  /*64a0*/  HMMA.16816.F32.BF16 R76, R4.reuse, R34, RZ ;  /* 0x00000022044c723c */ /* 0x040fe600000418ff */
[----:B------:R4:W-:Y:S03]  /*64b0*/  STG.E.U16 desc[UR24][R30.64+0x10], R229 ;  /* 0x000010e51e007986 */ /* 0x0009e6000c101518 */
[C---:B------:R-:W-:Y:S01]  /*64c0*/  HMMA.16816.F32.BF16 R92, R4.reuse, R194, RZ ;  /* 0x000000c2045c723c */ /* 0x040fe200000418ff */
[----:B------:R4:W-:Y:S04]  /*64d0*/  STG.E.U16 desc[UR24][R30.64+0x12], R228 ;  /* 0x000012e41e007986 */ /* 0x0009e8000c101518 */
[----:B------:R4:W-:Y:S01]  /*64e0*/  STG.E.U16 desc[UR24][R28.64+0x10], R218 ;  /* 0x000010da1c007986 */ /* 0x0009e2000c101518 */
[C---:B------:R-:W-:Y:S03]  /*64f0*/  HMMA.16816.F32.BF16 R108, R4.reuse, R22, RZ ;  /* 0x00000016046c723c */ /* 0x040fe600000418ff */
[----:B------:R4:W-:Y:S03]  /*6500*/  STG.E.U16 desc[UR24][R28.64+0x12], R219 ;  /* 0x000012db1c007986 */ /* 0x0009e6000c101518 */
[----:B------:R-:W-:Y:S01]  /*6510*/  HMMA.16816.F32.BF16 R4, R4, R18, RZ ;  /* 0x000000120404723c */ /* 0x000fe200000418ff */
[----:B------:R4:W-:Y:S04]  /*6520*/  STG.E.U16 desc[UR24][R20.64+0x20], R181 ;  /* 0x000020b514007986 */ /* 0x0009e8000c101518 */
[----:B------:R4:W-:Y:S01]  /*6530*/  STG.E.U16 desc[UR24][R20.64+0x22], R180 ;  /* 0x000022b414007986 */ /* 0x0009e2000c101518 */
[C---:B------:R-:W-:Y:S03]  /*6540*/  HMMA.16816.F32.BF16 R160, R124.reuse, R140, R160 ;  /* 0x0000008c7ca0723c */ /* 0x040fe600000418a0 */
[----:B------:R4:W-:Y:S03]  /*6550*/  STG.E.U16 desc[UR24][R32.64+0x20], R179 ;  /* 0x000020b320007986 */ /* 0x0009e6000c101518 */
[C---:B------:R-:W-:Y:S01]  /*6560*/  HMMA.16816.F32.BF16 R40, R124.reuse, R48, R40 ;  /* 0x000000307c28723c */ /* 0x040fe20000041828 */
        /* <DEDUP_REMOVED lines=12> */
[C---:B--2---:R-:W-:Y:S03]  /*6630*/  HMMA.16816.F32.BF16 R120, R124.reuse, R12, R120 ;  /* 0x0000000c7c78723c */ /* 0x044fe60000041878 */
[----:B------:R4:W-:Y:S03]  /*6640*/  STG.E.U16 desc[UR24][R32.64+0x32], R174 ;  /* 0x000032ae20007986 */ /* 0x0009e6000c101518 */
[C---:B------:R-:W-:Y:S01]  /*6650*/  HMMA.16816.F32.BF16 R164, R124.reuse, R226, R164 ;  /* 0x000000e27ca4723c */ /* 0x040fe200000418a4 */
[----:B------:R4:W-:Y:S04]  /*6660*/  STG.E.U16 desc[UR24][R30.64+0x30], R213 ;  /* 0x000030d51e007986 */ /* 0x0009e8000c101518 */
[----:B------:R4:W-:Y:S01]  /*6670*/  STG.E.U16 desc[UR24][R30.64+0x32], R211 ;  /* 0x000032d31e007986 */ /* 0x0009e2000c101518 */
[C---:B------:R-:W-:Y:S03]  /*6680*/  HMMA.16816.F32.BF16 R156, R124.reuse, R142, R156 ;  /* 0x0000008e7c9c723c */ /* 0x040fe6000004189c */
[----:B------:R4:W-:Y:S03]  /*6690*/  STG.E.U16 desc[UR24][R28.64+0x30], R187 ;  /* 0x000030bb1c007986 */ /* 0x0009e6000c101518 */
[C---:B---3--:R-:W-:Y:S01]  /*66a0*/  HMMA.16816.F32.BF16 R44, R124.reuse, R50, R24 ;  /* 0x000000327c2c723c */ /* 0x048fe20000041818 */
[----:B------:R4:W-:Y:S05]  /*66b0*/  STG.E.U16 desc[UR24][R28.64+0x32], R186 ;  /* 0x000032ba1c007986 */ /* 0x0009ea000c101518 */
[C---:B------:R-:W-:Y:S06]  /*66c0*/  HMMA.16816.F32.BF16 R60, R124.reuse, R66, R60 ;  /* 0x000000427c3c723c */ /* 0x040fec000004183c */
[C---:B------:R-:W-:Y:S06]  /*66d0*/  HMMA.16816.F32.BF16 R76, R124.reuse, R82, R76 ;  /* 0x000000527c4c723c */ /* 0x040fec000004184c */
[C---:B------:R-:W-:Y:S06]  /*66e0*/  HMMA.16816.F32.BF16 R92, R124.reuse, R98, R92 ;  /* 0x000000627c5c723c */ /* 0x040fec000004185c */
[C---:B------:R-:W-:Y:S06]  /*66f0*/  HMMA.16816.F32.BF16 R108, R124.reuse, R114, R108 ;  /* 0x000000727c6c723c */ /* 0x040fec000004186c */
[----:B------:R-:W-:Y:S06]  /*6700*/  HMMA.16816.F32.BF16 R124, R124, R14, R4 ;  /* 0x0000000e7c7c723c */ /* 0x000fec0000041804 */
[----:B------:R-:W-:Y:S06]  /*6710*/  HMMA.16816.F32.BF16 R4, R8, R34, RZ ;  /* 0x000000220804723c */ /* 0x000fec00000418ff */
[----:B------:R-:W-:Y:S06]  /*6720*/  HMMA.16816.F32.BF16 R100, R128, R112, R100 ;  /* 0x000000708064723c */ /* 0x000fec0000041864 */
[C---:B------:R-:W-:Y:S06]  /*6730*/  HMMA.16816.F32.BF16 R148, R8.reuse, R150, RZ ;  /* 0x000000960894723c */ /* 0x040fec00000418ff */
[----:B------:R-:W-:Y:S06]  /*6740*/  HMMA.16816.F32.BF16 R232, R8, R234, RZ ;  /* 0x000000ea08e8723c */ /* 0x000fec00000418ff */
[----:B------:R-:W-:Y:S06]  /*6750*/  HMMA.16816.F32.BF16 R80, R128, R82, R4 ;  /* 0x000000528050723c */ /* 0x000fec0000041804 */
[C---:B------:R-:W-:Y:S06]  /*6760*/  HMMA.16816.F32.BF16 R4, R8.reuse, R22, RZ ;  /* 0x000000160804723c */ /* 0x040fec00000418ff */
[C---:B------:R-:W-:Y:S06]  /*6770*/  HMMA.16816.F32.BF16 R188, R8.reuse, R190, RZ ;  /* 0x000000be08bc723c */ /* 0x040fec00000418ff */
[C---:B------:R-:W-:Y:S06]  /*6780*/  HMMA.16816.F32.BF16 R220, R8.reuse, R222, RZ ;  /* 0x000000de08dc723c */ /* 0x040fec00000418ff */
[----:B------:R-:W-:Y:S06]  /*6790*/  HMMA.16816.F32.BF16 R192, R8, R194, RZ ;  /* 0x000000c208c0723c */ /* 0x000fec00000418ff */
[----:B------:R-:W-:Y:S06]  /*67a0*/  HMMA.16816.F32.BF16 R112, R128, R114, R4 ;  /* 0x000000728070723c */ /* 0x000fec0000041804 */
[----:B------:R-:W-:Y:S01]  /*67b0*/  HMMA.16816.F32.BF16 R8, R8, R18, RZ ;  /* 0x000000120808723c */ /* 0x000fe200000418ff */
[----:B------:R-:W-:Y:S01]  /*67c0*/  FADD.FTZ R4, R237, R2 ;  /* 0x00000002ed047221 */ /* 0x000fe20000010000 */
[----:B------:R-:W-:Y:S01]  /*67d0*/  FADD.FTZ R2, R239, R3 ;  /* 0x00000003ef027221 */ /* 0x000fe20000010000 */
[----:B------:R-:W-:Y:S01]  /*67e0*/  IADD3 R3, P1, R20, -0x40, RZ ;  /* 0xffffffc014037810 */ /* 0x000fe20007f3e0ff */
[----:B------:R-:W-:Y:S01]  /*67f0*/  FADD.FTZ R5, R251, R16 ;  /* 0x00000010fb057221 */ /* 0x000fe20000010000 */
[----:B------:R-:W-:Y:S01]  /*6800*/  FADD.FTZ R4, R231, R4 ;  /* 0x00000004e7047221 */ /* 0x000fe20000010000 */
[C---:B------:R-:W-:Y:S01]  /*6810*/  HMMA.16816.F32.BF16 R36, R128.reuse, R48, R36 ;  /* 0x000000308024723c */ /* 0x040fe20000041824 */
[----:B------:R-:W-:Y:S01]  /*6820*/  IADD3.X R0, R21, -0x1, RZ, P1, !PT ;  /* 0xffffffff15007810 */ /* 0x000fe20000ffe4ff */
[----:B------:R4:W-:Y:S01]  /*6830*/  STL [R1+0x7c], R3 ;  /* 0x00007c0301007387 */ /* 0x0009e20000100800 */
[----:B------:R-:W-:Y:S01]  /*6840*/  FADD.FTZ R5, R250, R5 ;  /* 0x00000005fa057221 */ /* 0x000fe20000010000 */
[----:B------:R-:W-:Y:S01]  /*6850*/  FADD.FTZ R2, R238, R2 ;  /* 0x00000002ee027221 */ /* 0x000fe20000010000 */
[----:B------:R-:W-:Y:S01]  /*6860*/  FADD.FTZ R236, R236, R4 ;  /* 0x00000004ecec7221 */ /* 0x000fe20000010000 */
[----:B------:R4:W-:Y:S01]  /*6870*/  STL [R1+0x78], R0 ;  /* 0x0000780001007387 */ /* 0x0009e20000100800 */
[----:B------:R-:W-:Y:S01]  /*6880*/  HMMA.16816.F32.BF16 R84, R128, R96, R84 ;  /* 0x000000608054723c */ /* 0x000fe20000041854 */
[----:B------:R-:W-:-:S05]  /*6890*/  FADD.FTZ R241, R241, R2 ;  /* 0x00000002f1f17221 */ /* 0x000fca0000010000 */
[C---:B------:R-:W-:Y:S06]  /*68a0*/  HMMA.16816.F32.BF16 R116, R128.reuse, R12, R116 ;  /* 0x0000000c8074723c */ /* 0x040fec0000041874 */
[C---:B------:R-:W-:Y:S06]  /*68b0*/  HMMA.16816.F32.BF16 R148, R128.reuse, R226, R148 ;  /* 0x000000e28094723c */ /* 0x040fec0000041894 */
[C---:B------:R-:W-:Y:S06]  /*68c0*/  HMMA.16816.F32.BF16 R140, R128.reuse, R142, R232 ;  /* 0x0000008e808c723c */ /* 0x040fec00000418e8 */
[----:B------:R-:W-:Y:S01]  /*68d0*/  HMMA.16816.F32.BF16 R48, R128, R50, R188 ;  /* 0x000000328030723c */ /* 0x000fe200000418bc */
[----:B------:R-:W-:-:S05]  /*68e0*/  FADD.FTZ R233, R247, R5 ;  /* 0x00000005f7e97221 */ /* 0x000fca0000010000 */
[C---:B------:R-:W-:Y:S06]  /*68f0*/  HMMA.16816.F32.BF16 R64, R128.reuse, R66, R220 ;  /* 0x000000428040723c */ /* 0x040fec00000418dc */
[C---:B------:R-:W-:Y:S06]  /*6900*/  HMMA.16816.F32.BF16 R96, R128.reuse, R98, R192 ;  /* 0x000000628060723c */ /* 0x040fec00000418c0 */
[----:B------:R-:W-:Y:S01]  /*6910*/  HMMA.16816.F32.BF16 R128, R128, R14, R8 ;  /* 0x0000000e8080723c */ /* 0x000fe20000041808 */
[----:B------:R-:W-:-:S08]  /*6920*/  NOP ;  /* 0x0000000000007918 */ /* 0x000fd00000000000 */
[----:B----4-:R-:W-:-:S15]  /*6930*/  @!P0 BRA `(.L_x_1371) ;  /* 0x00000144006c8947 */ /* 0x010fde0003800000 */
[----:B------:R-:W2:Y:S01]  /*6940*/  LDL R225, [R1+0xb8] ;  /* 0x0000b80001e17983 */ /* 0x000ea20000100800 */
[----:B------:R-:W-:Y:S01]  /*6950*/  ULDC UR4, c[0x0][0x2d0] ;  /* 0x0000b40000047ab9 */ /* 0x000fe20000000800 */
[----:B------:R-:W-:-:S04]  /*6960*/  DEPBAR.LE SB0, 0x0 ;  /* 0x000080000000791a */ /* 0x000fc80000000000 */
[----:B------:R-:W3:Y:S01]  /*6970*/  LDL.64 R26, [R1+0xd8] ;  /* 0x0000d800011a7983 */ /* 0x000ee20000100a00 */
[----:B------:R-:W-:Y:S01]  /*6980*/  BAR.SYNC.DEFER_BLOCKING 0x0 ;  /* 0x0000000000007b1d */ /* 0x000fe20000010000 */
[----:B------:R-:W-:Y:S01]  /*6990*/  ISETP.GE.AND P3, PT, R136, UR4, PT ;  /* 0x0000000488007c0c */ /* 0x000fe2000bf66270 */
[----:B------:R-:W-:Y:S02]  /*69a0*/  UIADD3 UR42, UR27, -0x2, URZ ;  /* 0xfffffffe1b2a7890 */ /* 0x000fe4000fffe03f */
[----:B------:R-:W-:Y:S02]  /*69b0*/  UISETP.GE.AND UP0, UPT, UR27, 0x3, UPT ;  /* 0x000000031b00788c */ /* 0x000fe4000bf06270 */
[----:B------:R-:W-:Y:S02]  /*69c0*/  UIMAD UR5, UR14, UR42, URZ ;  /* 0x0000002a0e0572a4 */ /* 0x000fe4000f8e023f */
[----:B------:R-:W-:-:S06]  /*69d0*/  IMAD.U32 R2, RZ, RZ, UR42 ;  /* 0x0000002aff027e24 */ /* 0x000fcc000f8e00ff */
[----:B------:R-:W1:Y:S08]  /*69e0*/  @!P3 LDC.64 R10, c[0x0][0x220] ;  /* 0x00008800ff0abb82 */ /* 0x000e700000000a00 */
[----:B------:R-:W4:Y:S01]  /*69f0*/  @!P3 LDC.64 R8, c[0x0][0x220] ;  /* 0x00008800ff08bb82 */ /* 0x000f220000000a00 */
[----:B------:R-:W-:Y:S01]  /*6a00*/  @P3 STS.128 [R212+0xa000], RZ ;  /* 0x00a000ffd4003388 */ /* 0x000fe20000000c00 */
[----:B--2---:R-:W-:Y:S01]  /*6a10*/  ISETP.GE.AND P2, PT, R225, UR4, PT ;  /* 0x00000004e1007c0c */ /* 0x004fe2000bf46270 */
[----:B------:R-:W-:-:S04]  /*6a20*/  USHF.R.S32.HI UR4, URZ, 0x1f, UR42 ;  /* 0x0000001f3f047899 */ /* 0x000fc8000801142a */
[----:B------:R-:W-:Y:S01]  /*6a30*/  UIMAD UR4, UR4, UR15, UR5 ;  /* 0x0000000f040472a4 */ /* 0x000fe2000f8e0205 */
[----:B---3--:R-:W-:-:S05]  /*6a40*/  IMAD.WIDE.U32 R2, R2, UR15, R26 ;  /* 0x0000000f02027c25 */ /* 0x008fca000f8e001a */
[----:B------:R-:W-:Y:S01]  /*6a50*/  VIADD R3, R3, UR4 ;  /* 0x0000000403037c36 */ /* 0x000fe20008000000 */
[C---:B------:R-:W-:Y:S01]  /*6a60*/  IADD3 R0, P0, R2.reuse, UR19, RZ ;  /* 0x0000001302007c10 */ /* 0x040fe2000ff1e0ff */
[----:B------:R-:W2:Y:S01]  /*6a70*/  @!P2 LDC.64 R6, c[0x0][0x220] ;  /* 0x00008800ff06ab82 */ /* 0x000ea20000000a00 */
[----:B-1----:R-:W-:Y:S02]  /*6a80*/  @!P3 LEA R10, P5, R2, R10, 0x1 ;  /* 0x0000000a020ab211 */ /* 0x002fe400078a08ff */
[----:B------:R-:W-:Y:S02]  /*6a90*/  IADD3.X R5, R3, UR18, RZ, P0, !PT ;  /* 0x0000001203057c10 */ /* 0x000fe400087fe4ff */
[----:B----4-:R-:W-:Y:S02]  /*6aa0*/  @!P3 LEA R8, P4, R0, R8, 0x1 ;  /* 0x000000080008b211 */ /* 0x010fe400078808ff */
[----:B------:R-:W-:Y:S01]  /*6ab0*/  @!P3 LEA.HI.X R11, R2, R11, R3, 0x1, P5 ;  /* 0x0000000b020bb211 */ /* 0x000fe200028f0c03 */
[----:B------:R-:W1:Y:S01]  /*6ac0*/  @!P2 LDC.64 R12, c[0x0][0x220] ;  /* 0x00008800ff0cab82 */ /* 0x000e620000000a00 */
[----:B------:R-:W-:-:S03]  /*6ad0*/  @!P3 LEA.HI.X R9, R0, R9, R5, 0x1, P4 ;  /* 0x000000090009b211 */ /* 0x000fc600020f0c05 */
[----:B------:R-:W-:Y:S01]  /*6ae0*/  @!PT LDS RZ, [RZ] ;  /* 0x00000000fffff984 */ /* 0x000fe20000000800 */
[----:B------:R-:W-:Y:S01]  /*6af0*/  @!PT LDS RZ, [RZ] ;  /* 0x00000000fffff984 */ /* 0x000fe20000000800 */
[----:B------:R-:W-:Y:S01]  /*6b00*/  @!PT LDS RZ, [RZ] ;  /* 0x00000000fffff984 */ /* 0x000fe20000000800 */
[----:B------:R-:W-:Y:S04]  /*6b10*/  @!P3 LDGSTS.E.BYPASS.LTC128B.128 [R212+0xa000], desc[UR24][R10.64] ;  /* 0x0a0000000ad4bfae */ /* 0x000fe8000b901d58 */
[----:B------:R-:W-:Y:S01]  /*6b20*/  @P2 STS.128 [R212+0xb000], RZ ;  /* 0x00b000ffd4002388 */ /* 0x000fe20000000c00 */
[----:B--2---:R-:W-:-:S04]  /*6b30*/  @!P2 LEA R6, P1, R2, R6, 0x1 ;  /* 0x000000060206a211 */ /* 0x004fc800078208ff */
[----:B------:R-:W-:Y:S02]  /*6b40*/  @!P2 LEA.HI.X R7, R2, R7, R3, 0x1, P1 ;  /* 0x000000070207a211 */ /* 0x000fe400008f0c03 */
[----:B-1----:R-:W-:-:S03]  /*6b50*/  @!P2 LEA R4, P0, R0, R12, 0x1 ;  /* 0x0000000c0004a211 */ /* 0x002fc600078008ff */
[----:B------:R-:W-:Y:S01]  /*6b60*/  @!PT LDS RZ, [RZ] ;  /* 0x00000000fffff984 */ /* 0x000fe20000000800 */
[----:B------:R-:W-:Y:S01]  /*6b70*/  @!PT LDS RZ, [RZ] ;  /* 0x00000000fffff984 */ /* 0x000fe20000000800 */
[----:B------:R-:W-:Y:S01]  /*6b80*/  @!PT LDS RZ, [RZ] ;  /* 0x00000000fffff984 */ /* 0x000fe20000000800 */
[----:B------:R-:W-:Y:S01]  /*6b90*/  @!P2 LDGSTS.E.BYPASS.LTC128B.128 [R212+0xb000], desc[UR24][R6.64+0x80] ;  /* 0x0b00008006d4afae */ /* 0x000fe2000b901d58 */
[----:B------:R-:W-:-:S03]  /*6ba0*/  @!P2 LEA.HI.X R5, R0, R13, R5, 0x1, P0 ;  /* 0x0000000d0005a211 */ /* 0x000fc600000f0c05 */
[----:B------:R-:W-:Y:S01]  /*6bb0*/  @P3 STS.128 [R212+0xa800], RZ ;  /* 0x00a800ffd4003388 */ /* 0x000fe20000000c00 */
[----:B------:R-:W-:-:S03]  /*6bc0*/  PLOP3.LUT P0, PT, PT, PT, UP0, 0x80, 0x0 ;  /* 0x000000000000781c */ /* 0x000fc60003f0f008 */
        /* <DEDUP_REMOVED lines=10> */
[----:B------:R-:W3:Y:S04]  /*6c70*/  LDSM.16.M88.4 R12, [R198+0x2000] ;  /* 0x00200000c60c783b */ /* 0x000ee80000000200 */
[----:B------:R-:W4:Y:S04]  /*6c80*/  LDSM.16.M88.4 R180, [R196+0x8800] ;  /* 0x00880000c4b4783b */ /* 0x000f280000000200 */
[----:B------:R-:W5:Y:S04]  /*6c90*/  LDSM.16.M88.4 R16, [R198] ;  /* 0x00000000c610783b */ /* 0x000f680000000200 */
[----:B------:R-:W-:Y:S04]  /*6ca0*/  LDSM.16.M88.4 R24, [R210] ;  /* 0x00000000d218783b */ /* 0x000fe80000000200 */
[----:B-1----:R-:W-:Y:S04]  /*6cb0*/  LDSM.16.M88.4 R8, [R200] ;  /* 0x00000000c808783b */ /* 0x002fe80000000200 */
[----:B--2---:R-:W1:Y:S04]  /*6cc0*/  LDSM.16.M88.4 R4, [R200+0x2000] ;  /* 0x00200000c804783b */ /* 0x004e680000000200 */
[----:B------:R-:W2:Y:S04]  /*6cd0*/  LDSM.16.M88.4 R176, [R207] ;  /* 0x00000000cfb0783b */ /* 0x000ea80000000200 */
[----:B------:R-:W0:Y:S01]  /*6ce0*/  LDGDEPBAR ;  /* 0x00000000000079af */ /* 0x000e220000000000 */
[C---:B---3--:R-:W-:Y:S06]  /*6cf0*/  HMMA.16816.F32.BF16 R224, R12.reuse, R184, RZ ;  /* 0x000000b80ce0723c */ /* 0x048fec00000418ff */
[C---:B----4-:R-:W-:Y:S06]  /*6d00*/  HMMA.16816.F32.BF16 R216, R12.reuse, R180, RZ ;  /* 0x000000b40cd8723c */ /* 0x050fec00000418ff */
[C---:B------:R-:W-:Y:S06]  /*6d10*/  HMMA.16816.F32.BF16 R220, R12.reuse, R186, RZ ;  /* 0x000000ba0cdc723c */ /* 0x040fec00000418ff */
[----:B------:R-:W-:Y:S06]  /*6d20*/  HMMA.16816.F32.BF16 R192, R12, R182, RZ ;  /* 0x000000b60cc0723c */ /* 0x000fec00000418ff */
[C---:B-----5:R-:W-:Y:S06]  /*6d30*/  HMMA.16816.F32.BF16 R188, R16.reuse, R184, RZ ;  /* 0x000000b810bc723c */ /* 0x060fec00000418ff */
[C---:B------:R-:W-:Y:S06]  /*6d40*/  HMMA.16816.F32.BF16 R228, R16.reuse, R186, RZ ;  /* 0x000000ba10e4723c */ /* 0x040fec00000418ff */
[C---:B------:R-:W-:Y:S06]  /*6d50*/  HMMA.16816.F32.BF16 R12, R16.reuse, R180, RZ ;  /* 0x000000b4100c723c */ /* 0x040fec00000418ff */
[----:B------:R-:W-:Y:S06]  /*6d60*/  HMMA.16816.F32.BF16 R16, R16, R182, RZ ;  /* 0x000000b61010723c */ /* 0x000fec00000418ff */
[C---:B-1----:R-:W-:Y:S06]  /*6d70*/  HMMA.16816.F32.BF16 R180, R4.reuse, R24, R216 ;  /* 0x0000001804b4723c */ /* 0x042fec00000418d8 */
[----:B------:R-:W-:Y:S06]  /*6d80*/  HMMA.16816.F32.BF16 R192, R4, R26, R192 ;  /* 0x0000001a04c0723c */ /* 0x000fec00000418c0 */
[----:B------:R-:W-:Y:S01]  /*6d90*/  HMMA.16816.F32.BF16 R184, R8, R24, R12 ;  /* 0x0000001808b8723c */ /* 0x000fe2000004180c */
[----:B------:R-:W-:Y:S05]  /*6da0*/  LDSM.16.M88.4 R12, [R204+0x8800] ;  /* 0x00880000cc0c783b */ /* 0x000fea0000000200 */
[C---:B--2---:R-:W-:Y:S06]  /*6db0*/  HMMA.16816.F32.BF16 R224, R4.reuse, R176, R224 ;  /* 0x000000b004e0723c */ /* 0x044fec00000418e0 */
[----:B------:R-:W-:Y:S01]  /*6dc0*/  HMMA.16816.F32.BF16 R216, R4, R178, R220 ;  /* 0x000000b204d8723c */ /* 0x000fe200000418dc */
[----:B------:R-:W1:Y:S05]  /*6dd0*/  LDSM.16.M88.4 R4, [R206+0x2000] ;  /* 0x00200000ce04783b */ /* 0x000e6a0000000200 */
[C---:B------:R-:W-:Y:S01]  /*6de0*/  HMMA.16816.F32.BF16 R24, R8.reuse, R26, R16 ;  /* 0x0000001a0818723c */ /* 0x040fe20000041810 */
[----:B------:R-:W2:Y:S05]  /*6df0*/  LDSM.16.M88.4 R16, [R204+0x8000] ;  /* 0x00800000cc10783b */ /* 0x000eaa0000000200 */
[C---:B------:R-:W-:Y:S06]  /*6e00*/  HMMA.16816.F32.BF16 R188, R8.reuse, R176, R188 ;  /* 0x000000b008bc723c */ /* 0x040fec00000418bc */
[----:B------:R-:W-:Y:S01]  /*6e10*/  HMMA.16816.F32.BF16 R176, R8, R178, R228 ;  /* 0x000000b208b0723c */ /* 0x000fe200000418e4 */
[----:B------:R-:W3:Y:S05]  /*6e20*/  LDSM.16.M88.4 R8, [R206] ;  /* 0x00000000ce08783b */ /* 0x000eea0000000200 */
[C---:B-1----:R-:W-:Y:S06]  /*6e30*/  HMMA.16816.F32.BF16 R192, R4.reuse, R14, R192 ;  /* 0x0000000e04c0723c */ /* 0x042fec00000418c0 */
[C---:B--2---:R-:W-:Y:S06]  /*6e40*/  HMMA.16816.F32.BF16 R220, R4.reuse, R16, R224 ;  /* 0x0000001004dc723c */ /* 0x044fec00000418e0 */
[----:B------:R-:W-:Y:S06]  /*6e50*/  HMMA.16816.F32.BF16 R224, R4, R12, R180 ;  /* 0x0000000c04e0723c */ /* 0x000fec00000418b4 */
[-C--:B---3--:R-:W-:Y:S06]  /*6e60*/  HMMA.16816.F32.BF16 R180, R8, R18.reuse, R176 ;  /* 0x0000001208b4723c */ /* 0x088fec00000418b0 */
[----:B------:R-:W-:Y:S01]  /*6e70*/  HMMA.16816.F32.BF16 R216, R4, R18, R216 ;  /* 0x0000001204d8723c */ /* 0x000fe200000418d8 */
[----:B------:R-:W-:Y:S05]  /*6e80*/  LDSM.16.M88.4 R4, [R205+0x2000] ;  /* 0x00200000cd04783b */ /* 0x000fea0000000200 */
[C---:B------:R-:W-:Y:S01]  /*6e90*/  HMMA.16816.F32.BF16 R188, R8.reuse, R16, R188 ;  /* 0x0000001008bc723c */ /* 0x040fe200000418bc */
[----:B------:R-:W1:Y:S05]  /*6ea0*/  LDSM.16.M88.4 R16, [R203] ;  /* 0x00000000cb10783b */ /* 0x000e6a0000000200 */
[C---:B------:R-:W-:Y:S06]  /*6eb0*/  HMMA.16816.F32.BF16 R176, R8.reuse, R12, R184 ;  /* 0x0000000c08b0723c */ /* 0x040fec00000418b8 */
[----:B------:R-:W-:Y:S01]  /*6ec0*/  HMMA.16816.F32.BF16 R24, R8, R14, R24 ;  /* 0x0000000e0818723c */ /* 0x000fe20000041818 */
[----:B------:R-:W2:Y:S04]  /*6ed0*/  LDSM.16.M88.4 R12, [R203+0x800] ;  /* 0x00080000cb0c783b */ /* 0x000ea80000000200 */
[----:B------:R-:W3:Y:S01]  /*6ee0*/  LDSM.16.M88.4 R8, [R205] ;  /* 0x00000000cd08783b */ /* 0x000ee20000000200 */
[C---:B-1----:R-:W-:Y:S06]  /*6ef0*/  HMMA.16816.F32.BF16 R220, R4.reuse, R16, R220 ;  /* 0x0000001004dc723c */ /* 0x042fec00000418dc */
[C---:B------:R-:W-:Y:S06]  /*6f00*/  HMMA.16816.F32.BF16 R216, R4.reuse, R18, R216 ;  /* 0x0000001204d8723c */ /* 0x040fec00000418d8 */
[C---:B--2---:R-:W-:Y:S06]  /*6f10*/  HMMA.16816.F32.BF16 R224, R4.reuse, R12, R224 ;  /* 0x0000000c04e0723c */ /* 0x044fec00000418e0 */
[----:B------:R-:W-:Y:S01]  /*6f20*/  HMMA.16816.F32.BF16 R192, R4, R14, R192 ;  /* 0x0000000e04c0723c */ /* 0x000fe200000418c0 */
[----:B------:R-:W-:Y:S05]  /*6f30*/  LDSM.16.M88.4 R4, [R198+0x6000] ;  /* 0x00600000c604783b */ /* 0x000fea0000000200 */
[C---:B---3--:R-:W-:Y:S06]  /*6f40*/  HMMA.16816.F32.BF16 R184, R8.reuse, R16, R188 ;  /* 0x0000001008b8723c */ /* 0x048fec00000418bc */
[C---:B------:R-:W-:Y:S01]  /*6f50*/  HMMA.16816.F32.BF16 R180, R8.reuse, R18, R180 ;  /* 0x0000001208b4723c */ /* 0x040fe200000418b4 */
[----:B------:R-:W1:Y:S05]  /*6f60*/  LDSM.16.M88.4 R16, [R196+0x9000] ;  /* 0x00900000c410783b */ /* 0x000e6a0000000200 */
[C---:B------:R-:W-:Y:S06]  /*6f70*/  HMMA.16816.F32.BF16 R176, R8.reuse, R12, R176 ;  /* 0x0000000c08b0723c */ /* 0x040fec00000418b0 */
[----:B------:R-:W-:Y:S01]  /*6f80*/  HMMA.16816.F32.BF16 R24, R8, R14, R24 ;  /* 0x0000000e0818723c */ /* 0x000fe20000041818 */
[----:B------:R-:W2:Y:S04]  /*6f90*/  LDSM.16.M88.4 R12, [R196+0x9800] ;  /* 0x00980000c40c783b */ /* 0x000ea80000000200 */
[----:B------:R-:W3:Y:S01]  /*6fa0*/  LDSM.16.M88.4 R8, [R198+0x4000] ;  /* 0x00400000c608783b */ /* 0x000ee20000000200 */
[C---:B-1----:R-:W-:Y:S06]  /*6fb0*/  HMMA.16816.F32.BF16 R220, R4.reuse, R16, R220 ;  /* 0x0000001004dc723c */ /* 0x042fec00000418dc */
[C---:B------:R-:W-:Y:S06]  /*6fc0*/  HMMA.16816.F32.BF16 R216, R4.reuse, R18, R216 ;  /* 0x0000001204d8723c */ /* 0x040fec00000418d8 */
[C---:B--2---:R-:W-:Y:S06]  /*6fd0*/  HMMA.16816.F32.BF16 R224, R4.reuse, R12, R224 ;  /* 0x0000000c04e0723c */ /* 0x044fec00000418e0 */
[----:B------:R-:W-:Y:S01]  /*6fe0*/  HMMA.16816.F32.BF16 R188, R4, R14, R192 ;  /* 0x0000000e04bc723c */ /* 0x000fe200000418c0 */
[----:B------:R-:W-:Y:S05]  /*6ff0*/  LDSM.16.M88.4 R4, [R200+0x6000] ;  /* 0x00600000c804783b */ /* 0x000fea0000000200 */
[C---:B---3--:R-:W-:Y:S06]  /*7000*/  HMMA.16816.F32.BF16 R184, R8.reuse, R16, R184 ;  /* 0x0000001008b8723c */ /* 0x048fec00000418b8 */
[C---:B------:R-:W-:Y:S01]  /*7010*/  HMMA.16816.F32.BF16 R180, R8.reuse, R18, R180 ;  /* 0x0000001208b4723c */ /* 0x040fe200000418b4 */
[----:B------:R-:W1:Y:S05]  /*7020*/  LDSM.16.M88.4 R16, [R209] ;  /* 0x00000000d110783b */ /* 0x000e6a0000000200 */
[C---:B------:R-:W-:Y:S06]  /*7030*/  HMMA.16816.F32.BF16 R176, R8.reuse, R12, R176 ;  /* 0x0000000c08b0723c */ /* 0x040fec00000418b0 */
[----:B------:R-:W-:Y:S01]  /*7040*/  HMMA.16816.F32.BF16 R24, R8, R14, R24 ;  /* 0x0000000e0818723c */ /* 0x000fe20000041818 */
[----:B------:R-:W2:Y:S04]  /*7050*/  LDSM.16.M88.4 R12, [R208] ;  /* 0x00000000d00c783b */ /* 0x000ea80000000200 */
        /* <DEDUP_REMOVED lines=25> */
[----:B------:R-:W-:-:S04]  /*71f0*/  DEPBAR.LE SB0, 0x0 ;  /* 0x000080000000791a */ /* 0x000fc80000000000 */
[C---:B-1----:R-:W-:Y:S06]  /*7200*/  HMMA.16816.F32.BF16 R224, R4.reuse, R14, R188 ;  /* 0x0000000e04e0723c */ /* 0x042fec00000418bc */
[C---:B------:R-:W-:Y:S06]  /*7210*/  HMMA.16816.F32.BF16 R192, R4.reuse, R12, R192 ;  /* 0x0000000c04c0723c */ /* 0x040fec00000418c0 */
[-C--:B--2---:R-:W-:Y:S06]  /*7220*/  HMMA.16816.F32.BF16 R220, R4, R16.reuse, R220 ;  /* 0x0000001004dc723c */ /* 0x084fec00000418dc */
[C---:B---3--:R-:W-:Y:S06]  /*7230*/  HMMA.16816.F32.BF16 R188, R8.reuse, R16, R184 ;  /* 0x0000001008bc723c */ /* 0x048fec00000418b8 */
[C---:B------:R-:W-:Y:S06]  /*7240*/  HMMA.16816.F32.BF16 R184, R8.reuse, R18, R180 ;  /* 0x0000001208b8723c */ /* 0x040fec00000418b4 */
[----:B------:R-:W-:Y:S06]  /*7250*/  HMMA.16816.F32.BF16 R180, R8, R12, R176 ;  /* 0x0000000c08b4723c */ /* 0x000fec00000418b0 */
[----:B------:R-:W-:Y:S06]  /*7260*/  HMMA.16816.F32.BF16 R216, R4, R18, R216 ;  /* 0x0000001204d8723c */ /* 0x000fec00000418d8 */
[----:B------:R-:W-:Y:S01]  /*7270*/  HMMA.16816.F32.BF16 R176, R8, R14, R24 ;  /* 0x0000000e08b0723c */ /* 0x000fe20000041818 */
[----:B------:R-:W-:Y:S06]  /*7280*/  BAR.SYNC.DEFER_BLOCKING 0x0 ;  /* 0x0000000000007b1d */ /* 0x000fec0000010000 */
[----:B------:R-:W-:-:S02]  /*7290*/  NOP ;  /* 0x0000000000007918 */ /* 0x000fc40000000000 */
[----:B------:R-:W-:-:S15]  /*72a0*/  @!P0 BRA `(.L_x_1372) ;  /* 0x0000000000b88947 */ /* 0x000fde0003800000 */
[----:B------:R-:W2:Y:S01]  /*72b0*/  LDL.64 R234, [R1+0xc0] ;  /* 0x0000c00001ea7983 */ /* 0x000ea20000100a00 */
[----:B------:R-:W1:Y:S01]  /*72c0*/  @!P3 LDC.64 R6, c[0x0][0x218] ;  /* 0x00008600ff06bb82 */ /* 0x000e620000000a00 */
[----:B------:R-:W-:Y:S01]  /*72d0*/  UIADD3 UR5, UR27, -0x3, URZ ;  /* 0xfffffffd1b057890 */ /* 0x000fe2000fffe03f */
[----:B------:R-:W-:Y:S01]  /*72e0*/  BSSY B0, `(.L_x_1373) ;  /* 0x0000029000007945 */ /* 0x000fe20003800000 */
[----:B------:R3:W-:Y:S02]  /*72f0*/  @P3 STS.128 [R212+0x8000], RZ ;  /* 0x008000ffd4003388 */ /* 0x0007e40000000c00 */
[----:B------:R-:W-:Y:S02]  /*7300*/  USHF.R.S32.HI UR4, URZ, 0x1f, UR5 ;  /* 0x0000001f3f047899 */ /* 0x000fe40008011405 */
[----:B------:R-:W-:Y:S01]  /*7310*/  UIMAD UR40, UR40, UR5, URZ ;  /* 0x00000005282872a4 */ /* 0x000fe2000f8e023f */
[----:B------:R-:W4:Y:S01]  /*7320*/  @!P2 LDC.64 R4, c[0x0][0x218] ;  /* 0x00008600ff04ab82 */ /* 0x000f220000000a00 */
[----:B------:R-:W-:-:S02]  /*7330*/  IMAD.U32 R2, RZ, RZ, UR5 ;  /* 0x00000005ff027e24 */ /* 0x000fc4000f8e00ff */
[----:B------:R-:W-:-:S05]  /*7340*/  UIMAD UR4, UR4, UR41, UR40 ;  /* 0x00000029040472a4 */ /* 0x000fca000f8e0228 */
[----:B------:R-:W5:Y:S01]  /*7350*/  @!P3 LDC.64 R10, c[0x0][0x218] ;  /* 0x00008600ff0abb82 */ /* 0x000f620000000a00 */
[----:B--2---:R-:W-:-:S04]  /*7360*/  IMAD.WIDE.U32 R2, R2, UR41, R234 ;  /* 0x0000002902027c25 */ /* 0x004fc8000f8e00ea */
[----:B------:R-:W-:Y:S01]  /*7370*/  VIADD R3, R3, UR4 ;  /* 0x0000000403037c36 */ /* 0x000fe20008000000 */
[C---:B-1----:R-:W-:Y:S02]  /*7380*/  @!P3 LEA R6, P5, R2.reuse, R6, 0x1 ;  /* 0x000000060206b211 */ /* 0x042fe400078a08ff */
[C---:B----4-:R-:W-:Y:S02]  /*7390*/  @!P2 LEA R4, P1, R2.reuse, R4, 0x1 ;  /* 0x000000040204a211 */ /* 0x050fe400078208ff */
[C---:B------:R-:W-:Y:S02]  /*73a0*/  IADD3 R0, P4, R2.reuse, UR17, RZ ;  /* 0x0000001102007c10 */ /* 0x040fe4000ff9e0ff */
[C-C-:B------:R-:W-:Y:S02]  /*73b0*/  @!P3 LEA.HI.X R7, R2.reuse, R7, R3.reuse, 0x1, P5 ;  /* 0x000000070207b211 */ /* 0x140fe400028f0c03 */
[----:B------:R-:W-:Y:S02]  /*73c0*/  @!P2 LEA.HI.X R5, R2, R5, R3, 0x1, P1 ;  /* 0x000000050205a211 */ /* 0x000fe400008f0c03 */
[----:B------:R-:W-:Y:S01]  /*73d0*/  IADD3.X R8, R3, UR16, RZ, P4, !PT ;  /* 0x0000001003087c10 */ /* 0x000fe2000a7fe4ff */
[----:B------:R-:W-:Y:S01]  /*73e0*/  @!PT LDS RZ, [RZ] ;  /* 0x00000000fffff984 */ /* 0x000fe20000000800 */
[----:B------:R-:W-:Y:S01]  /*73f0*/  @!PT LDS RZ, [RZ] ;  /* 0x00000000fffff984 */ /* 0x000fe20000000800 */
[----:B------:R-:W-:Y:S01]  /*7400*/  @!PT LDS RZ, [RZ] ;  /* 0x00000000fffff984 */ /* 0x000fe20000000800 */
[----:B------:R3:W-:Y:S01]  /*7410*/  @!P3 LDGSTS.E.BYPASS.LTC128B.128 [R212+0x8000], desc[UR24][R6.64] ;  /* 0x0800000006d4bfae */ /* 0x0007e2000b901d58 */
[----:B-----5:R-:W-:-:S03]  /*7420*/  @!P3 LEA R2, P1, R0, R10, 0x1 ;  /* 0x0000000a0002b211 */ /* 0x020fc600078208ff */
        /* <DEDUP_REMOVED lines=20> */
.L_x_1374:
[----:B------:R-:W-:Y:S05]  /*7570*/  BSYNC B0 ;  /* 0x0000000000007941 */ /* 0x000fea0003800000 */
.L_x_1373:
[----:B------:R-:W0:Y:S02]  /*7580*/  LDGDEPBAR ;  /* 0x00000000000079af */ /* 0x000e240000000000 */
.L_x_1372:
[----:B------:R-:W2:Y:S04]  /*7590*/  LDL.64 R10, [R1+0x38] ;  /* 0x00003800010a7983 */ /* 0x000ea80000100a00 */
[----:B-1-3--:R-:W3:Y:S04]  /*75a0*/  LDL R2, [R1+0xd0] ;  /* 0x0000d00001027983 */ /* 0x00aee80000100800 */
[----:B------:R-:W4:Y:S01]  /*75b0*/  LDL.64 R4, [R1+0x30] ;  /* 0x0000300001047983 */ /* 0x000f220000100a00 */
[----:B------:R-:W1:Y:S03]  /*75c0*/  S2R R3, SR_TID.X ;  /* 0x0000000000037919 */ /* 0x000e660000002100 */
        /* <DEDUP_REMOVED lines=15> */
[----:B-1----:R-:W-:-:S03]  /*76c0*/  IMAD.SHL.U32 R3, R3, 0x2, RZ ;  /* 0x0000000203037824 */ /* 0x002fc600078e00ff */
[----:B------:R-:W-:Y:S04]  /*76d0*/  STL [R1+0xf0], R196 ;  /* 0x0000f0c401007387 */ /* 0x000fe80000100800 */
[----:B------:R-:W4:Y:S01]  /*76e0*/  LDL.64 R250, [R1+0xe8] ;  /* 0x0000e80001fa7983 */ /* 0x000f220000100a00 */
[----:B------:R-:W-:Y:S01]  /*76f0*/  LOP3.LUT R3, R3, 0x6, RZ, 0xc0, !PT ;  /* 0x0000000603037812 */ /* 0x000fe200078ec0ff */
[----:B------:R-:W-:-:S04]  /*7700*/  IMAD.U32 R0, RZ, RZ, UR42 ;  /* 0x0000002aff007e24 */ /* 0x000fc8000f8e00ff */
[----:B------:R-:W-:-:S05]  /*7710*/  IMAD R0, R0, 0x20, R3 ;  /* 0x0000002000007824 */ /* 0x000fca00078e0203 */
[C---:B------:R-:W-:Y:S01]  /*7720*/  ISETP.GE.AND P1, PT, R0.reuse, R138, PT ;  /* 0x0000008a0000720c */ /* 0x040fe20003f26270 */
[----:B------:R-:W-:-:S03]  /*7730*/  VIADD R9, R0, 0x9 ;  /* 0x0000000900097836 */ /* 0x000fc60000000000 */
[----:B------:R-:W-:Y:S01]  /*7740*/  FSEL R12, R188, -INF , !P1 ;  /* 0xff800000bc0c7808 */ /* 0x000fe20004800000 */
[----:B------:R-:W-:Y:S01]  /*7750*/  VIADD R6, R0, 0x10 ;  /* 0x0000001000067836 */ /* 0x000fe20000000000 */
[----:B------:R-:W-:-:S04]  /*7760*/  ISETP.GE.AND P4, PT, R9, R138, PT ;  /* 0x0000008a0900720c */ /* 0x000fc80003f86270 */
[----:B------:R-:W-:Y:S02]  /*7770*/  ISETP.GE.AND P1, PT, R6, R138, PT ;  /* 0x0000008a0600720c */ /* 0x000fe40003f26270 */
[----:B------:R-:W-:Y:S02]  /*7780*/  FSEL R17, R185, -INF , !P4 ;  /* 0xff800000b9117808 */ /* 0x000fe40006000000 */
[----:B------:R-:W-:Y:S01]  /*7790*/  FSEL R16, R180, -INF , !P1 ;  /* 0xff800000b4107808 */ /* 0x000fe20004800000 */
[----:B------:R-:W-:-:S05]  /*77a0*/  VIADD R3, R0, 0x19 ;  /* 0x0000001900037836 */ /* 0x000fca0000000000 */
[----:B------:R-:W-:-:S04]  /*77b0*/  ISETP.GE.AND P1, PT, R3, R138, PT ;  /* 0x0000008a0300720c */ /* 0x000fc80003f26270 */
[----:B------:R-:W-:Y:S01]  /*77c0*/  FSEL R13, R177, -INF , !P1 ;  /* 0xff800000b10d7808 */ /* 0x000fe20004800000 */
[----:B------:R-:W-:Y:S01]  /*77d0*/  STL [R1+0x128], R138 ;  /* 0x0001288a01007387 */ /* 0x000fe20000100800 */
[----:B--2---:R-:W-:Y:S02]  /*77e0*/  IMAD.MOV.U32 R235, RZ, RZ, R11 ;  /* 0x000000ffffeb7224 */ /* 0x004fe400078e000b */
[C---:B------:R-:W-:Y:S02]  /*77f0*/  VIADD R11, R0.reuse, 0x1 ;  /* 0x00000001000b7836 */ /* 0x040fe40000000000 */
[----:B------:R-:W-:Y:S02]  /*7800*/  IMAD.MOV.U32 R234, RZ, RZ, R10 ;  /* 0x000000ffffea7224 */ /* 0x000fe400078e000a */
[----:B------:R-:W-:Y:S01]  /*7810*/  VIADD R10, R0, 0x8 ;  /* 0x00000008000a7836 */ /* 0x000fe20000000000 */
[----:B------:R-:W-:Y:S01]  /*7820*/  ISETP.GE.AND P6, PT, R11, R138, PT ;  /* 0x0000008a0b00720c */ /* 0x000fe20003fc6270 */
[----:B---3--:R-:W-:Y:S01]  /*7830*/  IMAD.MOV.U32 R211, RZ, RZ, R2 ;  /* 0x000000ffffd37224 */ /* 0x008fe200078e0002 */
[----:B------:R-:W-:-:S02]  /*7840*/  FMNMX.FTZ R2, R133, R12, !PT ;  /* 0x0000000c85027209 */ /* 0x000fc40007810000 */
[----:B------:R-:W-:Y:S02]  /*7850*/  ISETP.GE.AND P5, PT, R10, R138, PT ;  /* 0x0000008a0a00720c */ /* 0x000fe40003fa6270 */
[----:B------:R-:W-:Y:S02]  /*7860*/  FSEL R19, R189, -INF , !P6 ;  /* 0xff800000bd137808 */ /* 0x000fe40007000000 */
[----:B------:R-:W-:Y:S02]  /*7870*/  FSEL R18, R184, -INF , !P5 ;  /* 0xff800000b8127808 */ /* 0x000fe40006800000 */
[----:B------:R-:W-:Y:S01]  /*7880*/  FMNMX.FTZ R2, R19, R2, !PT ;  /* 0x0000000213027209 */ /* 0x000fe20007810000 */
[----:B----4-:R-:W-:Y:S02]  /*7890*/  IMAD.MOV.U32 R231, RZ, RZ, R5 ;  /* 0x000000ffffe77224 */ /* 0x010fe400078e0005 */
[----:B------:R-:W-:Y:S01]  /*78a0*/  VIADD R5, R0, 0x11 ;  /* 0x0000001100057836 */ /* 0x000fe20000000000 */
[----:B------:R-:W-:Y:S01]  /*78b0*/  FMNMX.FTZ R2, R18, R2, !PT ;  /* 0x0000000212027209 */ /* 0x000fe20007810000 */
[----:B------:R-:W-:-:S02]  /*78c0*/  IMAD.MOV.U32 R230, RZ, RZ, R4 ;  /* 0x000000ffffe67224 */ /* 0x000fc400078e0004 */
[----:B------:R-:W-:Y:S01]  /*78d0*/  VIADD R4, R0, 0x18 ;  /* 0x0000001800047836 */ /* 0x000fe20000000000 */
[----:B------:R-:W-:Y:S02]  /*78e0*/  ISETP.GE.AND P5, PT, R5, R138, PT ;  /* 0x0000008a0500720c */ /* 0x000fe40003fa6270 */
[----:B------:R-:W-:Y:S02]  /*78f0*/  FMNMX.FTZ R2, R17, R2, !PT ;  /* 0x0000000211027209 */ /* 0x000fe40007810000 */
[----:B------:R-:W-:Y:S02]  /*7900*/  ISETP.GE.AND P4, PT, R4, R138, PT ;  /* 0x0000008a0400720c */ /* 0x000fe40003f86270 */
[----:B------:R-:W-:Y:S02]  /*7910*/  FSEL R15, R181, -INF , !P5 ;  /* 0xff800000b50f7808 */ /* 0x000fe40006800000 */
[----:B------:R-:W-:Y:S02]  /*7920*/  FMNMX.FTZ R2, R16, R2, !PT ;  /* 0x0000000210027209 */ /* 0x000fe40007810000 */
[----:B------:R-:W-:-:S02]  /*7930*/  FSEL R14, R176, -INF , !P4 ;  /* 0xff800000b00e7808 */ /* 0x000fc40006000000 */
[----:B------:R-:W-:-:S04]  /*7940*/  FMNMX.FTZ R2, R15, R2, !PT ;  /* 0x000000020f027209 */ /* 0x000fc80007810000 */
[----:B------:R-:W-:-:S04]  /*7950*/  FMNMX.FTZ R2, R14, R2, !PT ;  /* 0x000000020e027209 */ /* 0x000fc80007810000 */
[----:B------:R-:W-:-:S05]  /*7960*/  FMNMX.FTZ R2, R13, R2, !PT ;  /* 0x000000020d027209 */ /* 0x000fca0007810000 */
[----:B------:R-:W1:Y:S02]  /*7970*/  SHFL.BFLY PT, R22, R2, 0x2, 0x1f ;  /* 0x0c401f0002167f89 */ /* 0x000e6400000e0000 */
[----:B-1----:R-:W-:-:S05]  /*7980*/  FMNMX.FTZ R2, R2, R22, !PT ;  /* 0x0000001602027209 */ /* 0x002fca0007810000 */
[----:B------:R-:W1:Y:S01]  /*7990*/  SHFL.BFLY PT, R22, R2, 0x1, 0x1f ;  /* 0x0c201f0002167f89 */ /* 0x000e6200000e0000 */
[-C--:B------:R-:W-:Y:S02]  /*79a0*/  ISETP.GE.AND P6, PT, R0, R139.reuse, PT ;  /* 0x0000008b0000720c */ /* 0x080fe40003fc6270 */
[----:B------:R-:W-:Y:S02]  /*79b0*/  ISETP.GE.AND P4, PT, R11, R139, PT ;  /* 0x0000008b0b00720c */ /* 0x000fe40003f86270 */
[----:B-1----:R-:W-:-:S04]  /*79c0*/  FMNMX.FTZ R214, R2, R22, !PT ;  /* 0x0000001602d67209 */ /* 0x002fc80007810000 */
[----:B------:R-:W-:-:S04]  /*79d0*/  FSETP.NEU.FTZ.AND P1, PT, R214, -INF , PT ;  /* 0xff800000d600780b */ /* 0x000fc80003f3d000 */
[----:B------:R-:W-:-:S05]  /*79e0*/  FSEL R2, R214, RZ, P1 ;  /* 0x000000ffd6027208 */ /* 0x000fca0000800000 */
[----:B------:R-:W-:Y:S01]  /*79f0*/  FADD.FTZ R22, R133, -R2 ;  /* 0x8000000285167221 */ /* 0x000fe20000010000 */
[----:B------:R-:W-:Y:S01]  /*7a00*/  FMUL.FTZ R2, R214, UR6 ;  /* 0x00000006d6027c20 */ /* 0x000fe20008410000 */
[----:B------:R-:W-:-:S04]  /*7a10*/  ISETP.GE.AND P5, PT, R0, R173, PT ;  /* 0x000000ad0000720c */ /* 0x000fc80003fa6270 */
[----:B------:R-:W-:Y:S02]  /*7a20*/  FSEL R2, R2, RZ, P1 ;  /* 0x000000ff02027208 */ /* 0x000fe40000800000 */
[----:B------:R-:W-:Y:S01]  /*7a30*/  ISETP.GE.AND P1, PT, R0, R172, PT ;  /* 0x000000ac0000720c */ /* 0x000fe20003f26270 */
[----:B------:R-:W-:Y:S01]  /*7a40*/  FMUL.FTZ R0, R22, UR6 ;  /* 0x0000000616007c20 */ /* 0x000fe20008410000 */
[----:B------:R-:W-:Y:S01]  /*7a50*/  FSEL R137, R191, -INF , !P4 ;  /* 0xff800000bf897808 */ /* 0x000fe20006000000 */
[--C-:B------:R-:W-:Y:S01]  /*7a60*/  FFMA.FTZ R176, R17, UR6, -R2.reuse ;  /* 0x0000000611b07c23 */ /* 0x100fe20008010802 */
[--C-:B------:R-:W-:Y:S01]  /*7a70*/  FFMA.FTZ R12, R12, UR6, -R2.reuse ;  /* 0x000000060c0c7c23 */ /* 0x100fe20008010802 */
[----:B------:R-:W-:Y:S02]  /*7a80*/  FSEL R17, R190, -INF , !P6 ;  /* 0xff800000be117808 */ /* 0x000fe40007000000 */
[-C--:B------:R-:W-:Y:S02]  /*7a90*/  ISETP.GE.AND P6, PT, R10, R139.reuse, PT ;  /* 0x0000008b0a00720c */ /* 0x080fe40003fc6270 */
[----:B------:R-:W-:Y:S01]  /*7aa0*/  ISETP.GE.AND P4, PT, R9, R139, PT ;  /* 0x0000008b0900720c */ /* 0x000fe20003f86270 */
[--C-:B------:R-:W-:Y:S01]  /*7ab0*/  FFMA.FTZ R174, R19, UR6, -R2.reuse ;  /* 0x0000000613ae7c23 */ /* 0x100fe20008010802 */
[--C-:B------:R-:W-:Y:S01]  /*7ac0*/  FFMA.FTZ R175, R18, UR6, -R2.reuse ;  /* 0x0000000612af7c23 */ /* 0x100fe20008010802 */
[--C-:B------:R-:W-:Y:S01]  /*7ad0*/  FFMA.FTZ R177, R16, UR6, -R2.reuse ;  /* 0x0000000610b17c23 */ /* 0x100fe20008010802 */
[--C-:B------:R-:W-:Y:S01]  /*7ae0*/  FFMA.FTZ R180, R15, UR6, -R2.reuse ;  /* 0x000000060fb47c23 */ /* 0x100fe20008010802 */
[--C-:B------:R-:W-:Y:S01]  /*7af0*/  FFMA.FTZ R188, R14, UR6, -R2.reuse ;  /* 0x000000060ebc7c23 */ /* 0x100fe20008010802 */
[----:B------:R-:W-:Y:S01]  /*7b00*/  FFMA.FTZ R189, R13, UR6, -R2 ;  /* 0x000000060dbd7c23 */ /* 0x000fe20008010802 */
[----:B------:R-:W1:Y:S01]  /*7b10*/  MUFU.EX2 R0, R0 ;  /* 0x0000000000007308 */ /* 0x000e620000000800 */
[----:B------:R-:W-:-:S02]  /*7b20*/  FSEL R136, R186, -INF , !P6 ;  /* 0xff800000ba887808 */ /* 0x000fc40007000000 */
[----:B------:R-:W-:Y:S02]  /*7b30*/  FSEL R133, R187, -INF , !P4 ;  /* 0xff800000bb857808 */ /* 0x000fe40006000000 */
[----:B------:R-:W-:-:S03]  /*7b40*/  ISETP.GE.AND P6, PT, R6, R139, PT ;  /* 0x0000008b0600720c */ /* 0x000fc60003fc6270 */
[----:B------:R-:W2:Y:S01]  /*7b50*/  MUFU.EX2 R2, R12 ;  /* 0x0000000c00027308 */ /* 0x000ea20000000800 */
[-C--:B------:R-:W-:Y:S02]  /*7b60*/  ISETP.GE.AND P4, PT, R5, R139.reuse, PT ;  /* 0x0000008b0500720c */ /* 0x080fe40003f86270 */
[----:B------:R-:W-:Y:S02]  /*7b70*/  FSEL R35, R182, -INF , !P6 ;  /* 0xff800000b6237808 */ /* 0x000fe40007000000 */
[----:B------:R-:W-:Y:S02]  /*7b80*/  FSEL R34, R183, -INF , !P4 ;  /* 0xff800000b7227808 */ /* 0x000fe40006000000 */
[-C--:B------:R-:W-:Y:S02]  /*7b90*/  ISETP.GE.AND P6, PT, R4, R139.reuse, PT ;  /* 0x0000008b0400720c */ /* 0x080fe40003fc6270 */
[----:B------:R-:W-:Y:S02]  /*7ba0*/  ISETP.GE.AND P4, PT, R3, R139, PT ;  /* 0x0000008b0300720c */ /* 0x000fe40003f86270 */
        /* <DEDUP_REMOVED lines=8> */
[----:B------:R-:W-:Y:S02]  /*7c30*/  FSEL R23, R216, -INF , !P5 ;  /* 0xff800000d8177808 */ /* 0x000fe40006800000 */
[----:B------:R-:W-:Y:S01]  /*7c40*/  FSEL R22, R218, -INF , !P1 ;  /* 0xff800000da167808 */ /* 0x000fe20004800000 */
[-C--:B-1----:R-:W-:Y:S01]  /*7c50*/  FMUL.FTZ R152, R152, R0.reuse ;  /* 0x0000000098987220 */ /* 0x082fe20000410000 */
[----:B------:R-:W-:Y:S01]  /*7c60*/  FSEL R25, R221, -INF , !P6 ;  /* 0xff800000dd197808 */ /* 0x000fe20007000000 */
[-C--:B------:R-:W-:Y:S01]  /*7c70*/  FMUL.FTZ R153, R153, R0.reuse ;  /* 0x0000000099997220 */ /* 0x080fe20000410000 */
[----:B------:R-:W-:Y:S01]  /*7c80*/  FSEL R24, R223, -INF , !P4 ;  /* 0xff800000df187808 */ /* 0x000fe20006000000 */
[-C--:B------:R-:W-:Y:S01]  /*7c90*/  FMUL.FTZ R246, R148, R0.reuse ;  /* 0x0000000094f67220 */ /* 0x080fe20000410000 */
[C---:B------:R-:W-:Y:S01]  /*7ca0*/  ISETP.GE.AND P5, PT, R6.reuse, R173, PT ;  /* 0x000000ad0600720c */ /* 0x040fe20003fa6270 */
[----:B------:R-:W-:Y:S01]  /*7cb0*/  FMUL.FTZ R222, R149, R0 ;  /* 0x0000000095de7220 */ /* 0x000fe20000410000 */
[----:B------:R-:W-:Y:S01]  /*7cc0*/  ISETP.GE.AND P1, PT, R6, R172, PT ;  /* 0x000000ac0600720c */ /* 0x000fe20003f26270 */
        /* <DEDUP_REMOVED lines=28> */
[----:B--2---:R-:W-:Y:S01]  /*7e90*/  FFMA.FTZ R6, R233, R0, R2 ;  /* 0x00000000e9067223 */ /* 0x004fe20000010002 */
[----:B------:R-:W-:-:S02]  /*7ea0*/  FMNMX.FTZ R0, R132, R17, !PT ;  /* 0x0000001184007209 */ /* 0x000fc40007810000 */
[CC--:B------:R-:W-:Y:S02]  /*7eb0*/  ISETP.GE.AND P6, PT, R9.reuse, R173.reuse, PT ;  /* 0x000000ad0900720c */ /* 0x0c0fe40003fc6270 */
[----:B------:R-:W-:Y:S02]  /*7ec0*/  ISETP.GE.AND P4, PT, R9, R172, PT ;  /* 0x000000ac0900720c */ /* 0x000fe40003f86270 */
[----:B------:R-:W-:Y:S02]  /*7ed0*/  FMNMX.FTZ R0, R137, R0, !PT ;  /* 0x0000000089007209 */ /* 0x000fe40007810000 */
[----:B------:R-:W-:Y:S02]  /*7ee0*/  FSEL R16, R217, -INF , !P6 ;  /* 0xff800000d9107808 */ /* 0x000fe40007000000 */
[----:B------:R-:W-:Y:S02]  /*7ef0*/  FSEL R15, R219, -INF , !P4 ;  /* 0xff800000db0f7808 */ /* 0x000fe40006000000 */
[----:B------:R-:W-:-:S02]  /*7f00*/  ISETP.GE.AND P6, PT, R5, R173, PT ;  /* 0x000000ad0500720c */ /* 0x000fc40003fc6270 */
[----:B------:R-:W-:Y:S02]  /*7f10*/  ISETP.GE.AND P4, PT, R5, R172, PT ;  /* 0x000000ac0500720c */ /* 0x000fe40003f86270 */
[----:B------:R-:W-:Y:S02]  /*7f20*/  FMNMX.FTZ R5, R136, R0, !PT ;  /* 0x0000000088057209 */ /* 0x000fe40007810000 */
[----:B------:R-:W1:Y:S02]  /*7f30*/  MUFU.EX2 R0, R174 ;  /* 0x000000ae00007308 */ /* 0x000e640000000800 */
[----:B------:R-:W-:Y:S02]  /*7f40*/  FMNMX.FTZ R5, R133, R5, !PT ;  /* 0x0000000585057209 */ /* 0x000fe40007810000 */
[----:B------:R-:W-:Y:S02]  /*7f50*/  FSEL R14, R192, -INF , !P5 ;  /* 0xff800000c00e7808 */ /* 0x000fe40006800000 */
[----:B------:R-:W-:-:S02]  /*7f60*/  FSEL R13, R194, -INF , !P1 ;  /* 0xff800000c20d7808 */ /* 0x000fc40004800000 */
[C---:B------:R-:W-:Y:S02]  /*7f70*/  ISETP.GE.AND P5, PT, R4.reuse, R173, PT ;  /* 0x000000ad0400720c */ /* 0x040fe40003fa6270 */
[----:B------:R-:W-:Y:S02]  /*7f80*/  ISETP.GE.AND P1, PT, R4, R172, PT ;  /* 0x000000ac0400720c */ /* 0x000fe40003f26270 */
[----:B------:R-:W-:Y:S02]  /*7f90*/  FMNMX.FTZ R4, R35, R5, !PT ;  /* 0x0000000523047209 */ /* 0x000fe40007810000 */
[----:B------:R-:W-:Y:S02]  /*7fa0*/  FSEL R12, R193, -INF , !P6 ;  /* 0xff800000c10c7808 */ /* 0x000fe40007000000 */
[----:B------:R-:W-:Y:S02]  /*7fb0*/  FMNMX.FTZ R4, R34, R4, !PT ;  /* 0x0000000422047209 */ /* 0x000fe40007810000 */
[----:B------:R-:W-:-:S02]  /*7fc0*/  FSEL R11, R195, -INF , !P4 ;  /* 0xff800000c30b7808 */ /* 0x000fc40006000000 */
[C---:B------:R-:W-:Y:S02]  /*7fd0*/  ISETP.GE.AND P6, PT, R3.reuse, R173, PT ;  /* 0x000000ad0300720c */ /* 0x040fe40003fc6270 */
[----:B------:R-:W-:Y:S02]  /*7fe0*/  ISETP.GE.AND P4, PT, R3, R172, PT ;  /* 0x000000ac0300720c */ /* 0x000fe40003f86270 */
[----:B------:R-:W-:Y:S01]  /*7ff0*/  FMNMX.FTZ R3, R27, R4, !PT ;  /* 0x000000041b037209 */ /* 0x000fe20007810000 */
[C---:B-1----:R-:W-:Y:S01]  /*8000*/  FADD.FTZ R117, R0.reuse, R6 ;  /* 0x0000000600757221 */ /* 0x042fe20000010000 */
[----:B------:R-:W-:Y:S02]  /*8010*/  F2FP.BF16.F32.PACK_AB R53, R0, R2 ;  /* 0x000000020035723e */ /* 0x000fe400000010ff */
        /* <DEDUP_REMOVED lines=12> */
[----:B------:R-:W-:Y:S02]  /*80e0*/  FSEL R10, R224, -INF , !P5 ;  /* 0xff800000e00a7808 */ /* 0x000fe40006800000 */
[----:B------:R-:W-:Y:S02]  /*80f0*/  FMNMX.FTZ R2, R12, R2, !PT ;  /* 0x000000020c027209 */ /* 0x000fe40007810000 */
[----:B------:R-:W-:-:S02]  /*8100*/  FSEL R6, R226, -INF , !P1 ;  /* 0xff800000e2067808 */ /* 0x000fc40004800000 */
[----:B------:R-:W-:Y:S02]  /*8110*/  FMNMX.FTZ R3, R11, R3, !PT ;  /* 0x000000030b037209 */ /* 0x000fe40007810000 */
[----:B------:R-:W-:Y:S02]  /*8120*/  FSEL R9, R225, -INF , !P6 ;  /* 0xff800000e1097808 */ /* 0x000fe40007000000 */
[----:B------:R-:W-:Y:S02]  /*8130*/  FMNMX.FTZ R2, R10, R2, !PT ;  /* 0x000000020a027209 */ /* 0x000fe40007810000 */
[----:B------:R-:W-:Y:S02]  /*8140*/  FSEL R5, R227, -INF , !P4 ;  /* 0xff800000e3057808 */ /* 0x000fe40006000000 */
[----:B------:R-:W-:Y:S02]  /*8150*/  FMNMX.FTZ R3, R6, R3, !PT ;  /* 0x0000000306037209 */ /* 0x000fe40007810000 */
[----:B------:R-:W-:-:S02]  /*8160*/  FMNMX.FTZ R2, R9, R2, !PT ;  /* 0x0000000209027209 */ /* 0x000fc40007810000 */
[----:B-1----:R-:W-:Y:S02]  /*8170*/  FMNMX.FTZ R4, R0, R36, !PT ;  /* 0x0000002400047209 */ /* 0x002fe40007810000 */
[----:B------:R-:W-:Y:S02]  /*8180*/  FMNMX.FTZ R0, R5, R3, !PT ;  /* 0x0000000305007209 */ /* 0x000fe40007810000 */
[----:B------:R-:W1:Y:S04]  /*8190*/  SHFL.BFLY PT, R3, R2, 0x2, 0x1f ;  /* 0x0c401f0002037f89 */ /* 0x000e6800000e0000 */
[----:B------:R-:W2:Y:S04]  /*81a0*/  SHFL.BFLY PT, R36, R0, 0x2, 0x1f ;  /* 0x0c401f0000247f89 */ /* 0x000ea800000e0000 */
[----:B------:R-:W3:Y:S01]  /*81b0*/  SHFL.BFLY PT, R37, R4, 0x1, 0x1f ;  /* 0x0c201f0004257f89 */ /* 0x000ee200000e0000 */
[----:B-1----:R-:W-:-:S02]  /*81c0*/  FMNMX.FTZ R3, R2, R3, !PT ;  /* 0x0000000302037209 */ /* 0x002fc40007810000 */
[----:B--2---:R-:W-:-:S03]  /*81d0*/  FMNMX.FTZ R2, R0, R36, !PT ;  /* 0x0000002400027209 */ /* 0x004fc60007810000 */
[----:B------:R-:W1:Y:S01]  /*81e0*/  SHFL.BFLY PT, R36, R3, 0x1, 0x1f ;  /* 0x0c201f0003247f89 */ /* 0x000e6200000e0000 */
[----:B---3--:R-:W-:-:S03]  /*81f0*/  FMNMX.FTZ R213, R4, R37, !PT ;  /* 0x0000002504d57209 */ /* 0x008fc60007810000 */
[----:B------:R-:W2:Y:S01]  /*8200*/  SHFL.BFLY PT, R4, R2, 0x1, 0x1f ;  /* 0x0c201f0002047f89 */ /* 0x000ea200000e0000 */
[----:B------:R-:W-:-:S04]  /*8210*/  FSETP.NEU.FTZ.AND P1, PT, R213, -INF , PT ;  /* 0xff800000d500780b */ /* 0x000fc80003f3d000 */
[----:B------:R-:W-:-:S05]  /*8220*/  FSEL R0, R213, RZ, P1 ;  /* 0x000000ffd5007208 */ /* 0x000fca0000800000 */
[----:B------:R-:W-:Y:S01]  /*8230*/  FADD.FTZ R37, R132, -R0 ;  /* 0x8000000084257221 */ /* 0x000fe20000010000 */
[----:B------:R-:W-:Y:S01]  /*8240*/  FMUL.FTZ R0, R213, UR6 ;  /* 0x00000006d5007c20 */ /* 0x000fe20008410000 */
[----:B------:R-:W-:-:S04]  /*8250*/  IMAD.MOV.U32 R193, RZ, RZ, R49 ;  /* 0x000000ffffc17224 */ /* 0x000fc800078e0031 */
[----:B------:R-:W-:Y:S02]  /*8260*/  FSEL R0, R0, RZ, P1 ;  /* 0x000000ff00007208 */ /* 0x000fe40000800000 */
[----:B-1----:R-:W-:Y:S02]  /*8270*/  FMNMX.FTZ R232, R3, R36, !PT ;  /* 0x0000002403e87209 */ /* 0x002fe40007810000 */
[----:B--2---:R-:W-:Y:S01]  /*8280*/  FMNMX.FTZ R215, R2, R4, !PT ;  /* 0x0000000402d77209 */ /* 0x004fe20007810000 */
[--C-:B------:R-:W-:Y:S01]  /*8290*/  FFMA.FTZ R17, R17, UR6, -R0.reuse ;  /* 0x0000000611117c23 */ /* 0x100fe20008010800 */
[--C-:B------:R-:W-:Y:S01]  /*82a0*/  FFMA.FTZ R36, R137, UR6, -R0.reuse ;  /* 0x0000000689247c23 */ /* 0x100fe20008010800 */
[--C-:B------:R-:W-:Y:S01]  /*82b0*/  FFMA.FTZ R49, R136, UR6, -R0.reuse ;  /* 0x0000000688317c23 */ /* 0x100fe20008010800 */
[--C-:B------:R-:W-:Y:S01]  /*82c0*/  FFMA.FTZ R52, R133, UR6, -R0.reuse ;  /* 0x0000000685347c23 */ /* 0x100fe20008010800 */
[--C-:B------:R-:W-:Y:S01]  /*82d0*/  FFMA.FTZ R64, R35, UR6, -R0.reuse ;  /* 0x0000000623407c23 */ /* 0x100fe20008010800 */
[--C-:B------:R-:W-:Y:S01]  /*82e0*/  FFMA.FTZ R65, R34, UR6, -R0.reuse ;  /* 0x0000000622417c23 */ /* 0x100fe20008010800 */
[--C-:B------:R-:W-:Y:S01]  /*82f0*/  FFMA.FTZ R96, R27, UR6, -R0.reuse ;  /* 0x000000061b607c23 */ /* 0x100fe20008010800 */
[----:B------:R-:W-:Y:S01]  /*8300*/  FFMA.FTZ R97, R26, UR6, -R0 ;  /* 0x000000061a617c23 */ /* 0x000fe20008010800 */
[C---:B------:R-:W-:Y:S01]  /*8310*/  FMUL.FTZ R2, R232.reuse, UR6 ;  /* 0x00000006e8027c20 */ /* 0x040fe20008410000 */
[----:B------:R-:W-:Y:S01]  /*8320*/  FSETP.NEU.FTZ.AND P4, PT, R232, -INF , PT ;  /* 0xff800000e800780b */ /* 0x000fe20003f9d000 */
[C---:B------:R-:W-:Y:S01]  /*8330*/  FMUL.FTZ R0, R215.reuse, UR6 ;  /* 0x00000006d7007c20 */ /* 0x040fe20008410000 */
[----:B------:R-:W-:Y:S01]  /*8340*/  FSETP.NEU.FTZ.AND P1, PT, R215, -INF , PT ;  /* 0xff800000d700780b */ /* 0x000fe20003f3d000 */
[----:B------:R-:W-:Y:S01]  /*8350*/  ULOP3.LUT UR4, UR42, UR29, URZ, 0x3c, !UPT ;  /* 0x0000001d2a047292 */ /* 0x000fe2000f8e3c3f */
[----:B------:R-:W-:-:S02]  /*8360*/  FSEL R2, R2, RZ, P4 ;  /* 0x000000ff02027208 */ /* 0x000fc40002000000 */
[----:B------:R-:W-:-:S03]  /*8370*/  FSEL R0, R0, RZ, P1 ;  /* 0x000000ff00007208 */ /* 0x000fc60000800000 */
[--C-:B------:R-:W-:Y:S01]  /*8380*/  FFMA.FTZ R116, R14, UR6, -R2.reuse ;  /* 0x000000060e747c23 */ /* 0x100fe20008010802 */
[--C-:B------:R-:W-:Y:S01]  /*8390*/  FFMA.FTZ R132, R10, UR6, -R2.reuse ;  /* 0x000000060a847c23 */ /* 0x100fe20008010802 */
[----:B------:R-:W-:Y:S01]  /*83a0*/  FFMA.FTZ R129, R9, UR6, -R2 ;  /* 0x0000000609817c23 */ /* 0x000fe20008010802 */
        /* <DEDUP_REMOVED lines=8> */
[----:B------:R-:W-:Y:S01]  /*8430*/  LOP3.LUT R0, R231, UR4, RZ, 0x3c, !PT ;  /* 0x00000004e7007c12 */ /* 0x000fe2000f8e3cff */
[----:B------:R-:W-:-:S04]  /*8440*/  FFMA.FTZ R34, R19, UR6, -R2 ;  /* 0x0000000613227c23 */ /* 0x000fc80008010802 */
[----:B------:R-:W-:-:S04]  /*8450*/  IMAD.WIDE.U32 R148, R0, -0x326172a9, RZ ;  /* 0xcd9e8d5700947825 */ /* 0x000fc800078e00ff */
[--C-:B------:R-:W-:Y:S01]  /*8460*/  FFMA.FTZ R48, R25, UR6, -R2.reuse ;  /* 0x0000000619307c23 */ /* 0x100fe20008010802 */
[--C-:B------:R-:W-:Y:S01]  /*8470*/  FFMA.FTZ R100, R23, UR6, -R2.reuse ;  /* 0x0000000617647c23 */ /* 0x100fe20008010802 */
[--C-:B------:R-:W-:Y:S01]  /*8480*/  FFMA.FTZ R112, R16, UR6, -R2.reuse ;  /* 0x0000000610707c23 */ /* 0x100fe20008010802 */
[----:B------:R-:W-:Y:S01]  /*8490*/  FFMA.FTZ R128, R12, UR6, -R2 ;  /* 0x000000060c807c23 */ /* 0x000fe20008010802 */
[----:B------:R-:W-:-:S05]  /*84a0*/  LOP3.LUT R2, R149, UR38, R250, 0x96, !PT ;  /* 0x0000002695027c12 */ /* 0x000fca000f8e96fa */
[----:B------:R-:W-:Y:S01]  /*84b0*/  IMAD.WIDE.U32 R2, R2, -0x2daee0ad, RZ ;  /* 0xd2511f5302027825 */ /* 0x000fe200078e00ff */
[----:B------:R-:W-:-:S04]  /*84c0*/  FSEL R4, R215, RZ, P1 ;  /* 0x000000ffd7047208 */ /* 0x000fc80000800000 */
[----:B------:R-:W-:Y:S01]  /*84d0*/  LOP3.LUT R0, R3, UR36, R234, 0x96, !PT ;  /* 0x0000002403007c12 */ /* 0x000fe2000f8e96ea */
[----:B------:R-:W-:-:S04]  /*84e0*/  FADD.FTZ R6, R134, -R4 ;  /* 0x8000000486067221 */ /* 0x000fc80000010000 */
[----:B------:R-:W-:Y:S01]  /*84f0*/  IMAD.WIDE.U32 R4, R0, -0x326172a9, RZ ;  /* 0xcd9e8d5700047825 */ /* 0x000fe200078e00ff */
[----:B------:R-:W-:-:S05]  /*8500*/  LOP3.LUT R0, R249, UR37, R148, 0x96, !PT ;  /* 0x00000025f9007c12 */ /* 0x000fca000f8e9694 */
[----:B------:R-:W-:-:S05]  /*8510*/  IMAD.WIDE.U32 R12, R0, -0x2daee0ad, RZ ;  /* 0xd2511f53000c7825 */ /* 0x000fca00078e00ff */
[----:B------:R-:W-:-:S05]  /*8520*/  LOP3.LUT R0, R13, UR34, R2, 0x96, !PT ;  /* 0x000000220d007c12 */ /* 0x000fca000f8e9602 */
[----:B------:R-:W-:Y:S01]  /*8530*/  IMAD.WIDE.U32 R18, R0, -0x326172a9, RZ ;  /* 0xcd9e8d5700127825 */ /* 0x000fe200078e00ff */
[----:B------:R-:W-:-:S04]  /*8540*/  LOP3.LUT R3, R5, UR35, R248, 0x96, !PT ;  /* 0x0000002305037c12 */ /* 0x000fc8000f8e96f8 */
[----:B------:R-:W-:Y:S01]  /*8550*/  LOP3.LUT R0, R19, UR33, R4, 0x96, !PT ;  /* 0x0000002113007c12 */ /* 0x000fe2000f8e9604 */
[----:B------:R-:W-:-:S04]  /*8560*/  IMAD.WIDE.U32 R2, R3, -0x2daee0ad, RZ ;  /* 0xd2511f5303027825 */ /* 0x000fc800078e00ff */
[----:B------:R-:W-:Y:S01]  /*8570*/  IMAD.WIDE.U32 R22, R0, -0x2daee0ad, RZ ;  /* 0xd2511f5300167825 */ /* 0x000fe200078e00ff */
[----:B------:R-:W-:-:S04]  /*8580*/  LOP3.LUT R3, R3, UR32, R12, 0x96, !PT ;  /* 0x0000002003037c12 */ /* 0x000fc8000f8e960c */
[----:B------:R-:W-:Y:S01]  /*8590*/  LOP3.LUT R0, R23, UR30, R2, 0x96, !PT ;  /* 0x0000001e17007c12 */ /* 0x000fe2000f8e9602 */
[----:B------:R-:W-:-:S04]  /*85a0*/  IMAD.WIDE.U32 R2, R3, -0x326172a9, RZ ;  /* 0xcd9e8d5703027825 */ /* 0x000fc800078e00ff */
[----:B------:R-:W-:-:S05]  /*85b0*/  IMAD.WIDE.U32 R4, R0, -0x326172a9, RZ ;  /* 0xcd9e8d5700047825 */ /* 0x000fca00078e00ff */
[----:B------:R-:W-:-:S04]  /*85c0*/  LOP3.LUT R0, R5, UR23, R2, 0x96, !PT ;  /* 0x0000001705007c12 */ /* 0x000fc8000f8e9602 */
[----:B------:R-:W-:-:S04]  /*85d0*/  LOP3.LUT R2, R0, 0xff, RZ, 0xc0, !PT ;  /* 0x000000ff00027812 */ /* 0x000fc800078ec0ff */
[----:B------:R-:W-:Y:S02]  /*85e0*/  ISETP.LE.U32.AND P6, PT, R2, UR13, PT ;  /* 0x0000000d02007c0c */ /* 0x000fe4000bfc3070 */
[----:B------:R-:W-:-:S04]  /*85f0*/  LOP3.LUT R2, R0, 0xffff, RZ, 0xc0, !PT ;  /* 0x0000ffff00027812 */ /* 0x000fc800078ec0ff */
[----:B------:R-:W-:Y:S01]  /*8600*/  SHF.R.U32.HI R2, RZ, 0x8, R2 ;  /* 0x00000008ff027819 */ /* 0x000fe20000011602 */
[----:B------:R-:W-:-:S03]  /*8610*/  FMUL.FTZ R13, R37, UR6 ;  /* 0x00000006250d7c20 */ /* 0x000fc60008410000 */
[----:B------:R-:W-:Y:S01]  /*8620*/  LOP3.LUT R2, R2, 0xffff, RZ, 0xc0, !PT ;  /* 0x0000ffff02027812 */ /* 0x000fe200078ec0ff */
[----:B------:R1:W-:Y:S03]  /*8630*/  MUFU.EX2 R12, R17 ;  /* 0x00000011000c7308 */ /* 0x0003e60000000800 */
[----:B------:R-:W-:-:S05]  /*8640*/  ISETP.LE.U32.AND P5, PT, R2, UR13, PT ;  /* 0x0000000d02007c0c */ /* 0x000fca000bfa3070 */
[----:B------:R2:W-:Y:S01]  /*8650*/  MUFU.EX2 R2, R13 ;  /* 0x0000000d00027308 */ /* 0x0005e20000000800 */
[----:B-1----:R-:W-:Y:S01]  /*8660*/  LOP3.LUT R17, R3, UR31, R18, 0x96, !PT ;  /* 0x0000001f03117c12 */ /* 0x002fe2000f8e9612 */
[----:B------:R-:W-:-:S06]  /*8670*/  FMUL.FTZ R3, R6, UR6 ;  /* 0x0000000606037c20 */ /* 0x000fcc0008410000 */
[----:B------:R-:W-:Y:S01]  /*8680*/  MUFU.EX2 R11, R9 ;  /* 0x00000009000b7308 */ /* 0x000fe20000000800 */
[----:B--2---:R-:W-:-:S07]  /*8690*/  SHF.R.U32.HI R13, RZ, 0x18, R0 ;  /* 0x00000018ff0d7819 */ /* 0x004fce0000011600 */
[----:B------:R-:W1:Y:S01]  /*86a0*/  MUFU.EX2 R10, R10 ;  /* 0x0000000a000a7308 */ /* 0x000e620000000800 */
[----:B------:R-:W-:-:S07]  /*86b0*/  ISETP.LE.U32.AND P1, PT, R13, UR13, PT ;  /* 0x0000000d0d007c0c */ /* 0x000fce000bf23070 */
[----:B------:R-:W2:Y:S08]  /*86c0*/  MUFU.EX2 R6, R3 ;  /* 0x0000000300067308 */ /* 0x000eb00000000800 */
[----:B------:R-:W3:Y:S01]  /*86d0*/  MUFU.EX2 R13, R36 ;  /* 0x00000024000d7308 */ /* 0x000ee20000000800 */
[----:B------:R-:W-:Y:S02]  /*86e0*/  SHF.R.U32.HI R0, RZ, 0x10, R0 ;  /* 0x00000010ff007819 */ /* 0x000fe40000011600 */
[----:B-1----:R-:W-:-:S02]  /*86f0*/  F2FP.BF16.F32.PACK_AB R113, R10, R11 ;  /* 0x0000000b0a71723e */ /* 0x002fc400000010ff */
[----:B------:R-:W-:-:S03]  /*8700*/  LOP3.LUT R0, R0, 0xff, RZ, 0xc0, !PT ;  /* 0x000000ff00007812 */ /* 0x000fc600078ec0ff */
[----:B------:R2:W1:Y:S08]  /*8710*/  MUFU.EX2 R9, R14 ;  /* 0x0000000e00097308 */ /* 0x0004700000000800 */
[----:B------:R-:W4:Y:S01]  /*8720*/  MUFU.EX2 R3, R15 ;  /* 0x0000000f00037308 */ /* 0x000f220000000800 */
[----:B--2---:R-:W-:Y:S01]  /*8730*/  FFMA.FTZ R14, R241, R6, R11 ;  /* 0x00000006f10e7223 */ /* 0x004fe2000001000b */
[----:B------:R-:W-:-:S02]  /*8740*/  FSEL R11, R232, RZ, P4 ;  /* 0x000000ffe80b7208 */ /* 0x000fc40002000000 */
[----:B------:R-:W-:Y:S02]  /*8750*/  ISETP.LE.U32.AND P4, PT, R0, UR13, PT ;  /* 0x0000000d00007c0c */ /* 0x000fe4000bf83070 */
[----:B---3--:R-:W-:-:S04]  /*8760*/  F2FP.BF16.F32.PACK_AB R0, R13, R12 ;  /* 0x0000000c0d00723e */ /* 0x008fc800000010ff */
[C---:B------:R-:W-:Y:S02]  /*8770*/  PRMT R25, R0.reuse, 0x7632, R25 ;  /* 0x0000763200197816 */ /* 0x040fe40000000019 */
[----:B------:R-:W-:Y:S01]  /*8780*/  PRMT R26, R0, 0x7610, R26 ;  /* 0x00007610001a7816 */ /* 0x000fe2000000001a */
[----:B------:R-:W-:Y:S01]  /*8790*/  FADD.FTZ R0, R135, -R11 ;  /* 0x8000000b87007221 */ /* 0x000fe20000010000 */
[----:B------:R-:W-:-:S03]  /*87a0*/  FADD.FTZ R14, R10, R14 ;  /* 0x0000000e0a0e7221 */ /* 0x000fc60000010000 */
[----:B------:R-:W-:Y:S01]  /*87b0*/  FMUL.FTZ R0, R0, UR6 ;  /* 0x0000000600007c20 */ /* 0x000fe20008410000 */
[----:B-1----:R-:W-:Y:S01]  /*87c0*/  FADD.FTZ R10, R9, R14 ;  /* 0x0000000e090a7221 */ /* 0x002fe20000010000 */
[----:B----4-:R-:W-:Y:S02]  /*87d0*/  F2FP.BF16.F32.PACK_AB R68, R3, R9 ;  /* 0x000000090344723e */ /* 0x010fe400000010ff */
[----:B------:R-:W-:Y:S08]  /*87e0*/  MUFU.EX2 R9, R34 ;  /* 0x0000002200097308 */ /* 0x000ff00000000800 */
[----:B------:R-:W1:Y:S01]  /*87f0*/  MUFU.EX2 R0, R0 ;  /* 0x0000000000007308 */ /* 0x000e620000000800 */
[-C--:B------:R-:W-:Y:S01]  /*8800*/  FMUL.FTZ R226, R146, R2.reuse ;  /* 0x0000000292e27220 */ /* 0x080fe20000410000 */
[----:B------:R-:W-:Y:S01]  /*8810*/  FFMA.FTZ R16, R236, R2, R12 ;  /* 0x00000002ec107223 */ /* 0x000fe2000001000c */
[----:B------:R-:W-:Y:S01]  /*8820*/  STL [R1+0x12c], R214 ;  /* 0x00012cd601007387 */ /* 0x000fe20000100800 */
[----:B------:R-:W-:-:S02]  /*8830*/  IMAD.MOV.U32 R241, RZ, RZ, R231 ;  /* 0x000000fffff17224 */ /* 0x000fc400078e00e7 */
[-C--:B------:R-:W-:Y:S01]  /*8840*/  FMUL.FTZ R231, R95, R6.reuse ;  /* 0x000000065fe77220 */ /* 0x080fe20000410000 */
[----:B------:R-:W-:Y:S01]  /*8850*/  FMUL.FTZ R227, R79, R6 ;  /* 0x000000064fe37220 */ /* 0x000fe20000410000 */
[----:B------:R2:W-:Y:S01]  /*8860*/  STL [R1+0x130], R139 ;  /* 0x0001308b01007387 */ /* 0x0005e20000100800 */
[-C--:B-1----:R-:W-:Y:S01]  /*8870*/  FFMA.FTZ R12, R240, R0.reuse, R9 ;  /* 0x00000000f00c7223 */ /* 0x082fe20000010009 */
[----:B------:R-:W-:Y:S01]  /*8880*/  FMUL.FTZ R224, R76, R0 ;  /* 0x000000004ce07220 */ /* 0x000fe20000410000 */
[----:B------:R-:W-:Y:S02]  /*8890*/  IMAD.MOV.U32 R240, RZ, RZ, R230 ;  /* 0x000000fffff07224 */ /* 0x000fe400078e00e6 */
[-C--:B------:R-:W-:Y:S01]  /*88a0*/  FMUL.FTZ R230, R94, R6.reuse ;  /* 0x000000065ee67220 */ /* 0x080fe20000410000 */
[----:B------:R-:W-:Y:S02]  /*88b0*/  IMAD.MOV.U32 R76, RZ, RZ, R226 ;  /* 0x000000ffff4c7224 */ /* 0x000fe400078e00e2 */
[----:B------:R-:W-:Y:S01]  /*88c0*/  FMUL.FTZ R226, R78, R6 ;  /* 0x000000064ee27220 */ /* 0x000fe20000410000 */
[----:B------:R-:W3:Y:S04]  /*88d0*/  LDL.LU.64 R94, [R1+0x8] ;  /* 0x00000800015e7983 */ /* 0x000ee80000300a00 */
[----:B------:R-:W4:Y:S01]  /*88e0*/  LDL.LU.64 R78, [R1] ;  /* 0x00000000014e7983 */ /* 0x000f220000300a00 */
[----:B------:R-:W-:-:S02]  /*88f0*/  @!P4 HFMA2.BF16_V2 R81, -RZ.H0_H0, RZ.H0_H0, -R26.H0_H0 ;  /* 0x200000ffff51c231 */ /* 0x000fc4000034091a */
[----:B------:R-:W-:Y:S01]  /*8900*/  FADD.FTZ R101, R3, R10 ;  /* 0x0000000a03657221 */ /* 0x000fe20000010000 */
[----:B------:R-:W-:Y:S02]  /*8910*/  LOP3.LUT R3, R4, 0xff, RZ, 0xc0, !PT ;  /* 0x000000ff04037812 */ /* 0x000fe400078ec0ff */
[C---:B------:R-:W-:Y:S02]  /*8920*/  PRMT R27, R53.reuse, 0x7610, R27 ;  /* 0x00007610351b7816 */ /* 0x040fe4000000001b */
[----:B------:R-:W-:Y:S02]  /*8930*/  PRMT R24, R53, 0x7632, R24 ;  /* 0x0000763235187816 */ /* 0x000fe40000000018 */
[----:B------:R-:W-:Y:S02]  /*8940*/  PRMT R53, R26, 0x5410, R25 ;  /* 0x000054101a357816 */ /* 0x000fe40000000019 */
[----:B------:R-:W-:Y:S02]  /*8950*/  @!P4 PRMT R26, R81, 0x5410, RZ ;  /* 0x00005410511ac816 */ /* 0x000fe400000000ff */
[----:B------:R-:W-:-:S02]  /*8960*/  ISETP.LE.U32.AND P4, PT, R3, UR13, PT ;  /* 0x0000000d03007c0c */ /* 0x000fc4000bf83070 */
[----:B------:R-:W-:Y:S01]  /*8970*/  SHF.R.U32.HI R3, RZ, 0x10, R4 ;  /* 0x00000010ff037819 */ /* 0x000fe20000011604 */
[----:B------:R-:W-:Y:S01]  /*8980*/  @!P1 HFMA2.BF16_V2 R80, -RZ.H0_H0, RZ.H0_H0, -R25.H0_H0 ;  /* 0x200000ffff509231 */ /* 0x000fe20000340919 */
[----:B------:R-:W-:Y:S01]  /*8990*/  MUFU.EX2 R35, R175 ;  /* 0x000000af00237308 */ /* 0x000fe20000000800 */
[----:B------:R-:W-:Y:S02]  /*89a0*/  LOP3.LUT R5, R4, 0xffff, RZ, 0xc0, !PT ;  /* 0x0000ffff04057812 */ /* 0x000fe400078ec0ff */
[----:B------:R-:W-:Y:S01]  /*89b0*/  LOP3.LUT R3, R3, 0xff, RZ, 0xc0, !PT ;  /* 0x000000ff03037812 */ /* 0x000fe200078ec0ff */
[----:B------:R-:W-:-:S04]  /*89c0*/  @!P5 HFMA2.BF16_V2 R84, -RZ.H0_H0, RZ.H0_H0, -R24.H0_H0 ;  /* 0x200000ffff54d231 */ /* 0x000fc80000340918 */
[----:B------:R-:W1:Y:S01]  /*89d0*/  MUFU.EX2 R14, R176 ;  /* 0x000000b0000e7308 */ /* 0x000e620000000800 */
[----:B------:R-:W-:Y:S02]  /*89e0*/  @!P1 PRMT R25, R80, 0x5410, RZ ;  /* 0x0000541050199816 */ /* 0x000fe400000000ff */
[----:B------:R-:W-:Y:S02]  /*89f0*/  SHF.R.U32.HI R4, RZ, 0x18, R4 ;  /* 0x00000018ff047819 */ /* 0x000fe40000011604 */
[----:B------:R-:W-:Y:S02]  /*8a00*/  ISETP.LE.U32.AND P1, PT, R3, UR13, PT ;  /* 0x0000000d03007c0c */ /* 0x000fe4000bf23070 */
[----:B------:R-:W-:Y:S01]  /*8a10*/  SHF.R.U32.HI R3, RZ, 0x8, R5 ;  /* 0x00000008ff037819 */ /* 0x000fe20000011605 */
[----:B------:R-:W-:Y:S01]  /*8a20*/  @!P6 HFMA2.BF16_V2 R85, -RZ.H0_H0, RZ.H0_H0, -R27.H0_H0 ;  /* 0x200000ffff55e231 */ /* 0x000fe2000034091b */
[----:B------:R-:W-:Y:S01]  /*8a30*/  PRMT R145, R27, 0x5410, R24 ;  /* 0x000054101b917816 */ /* 0x000fe20000000018 */
[----:B------:R-:W-:Y:S01]  /*8a40*/  IMAD.MOV.U32 R194, RZ, RZ, R208 ;  /* 0x000000ffffc27224 */ /* 0x000fe200078e00d0 */
[----:B------:R-:W-:Y:S01]  /*8a50*/  @!P5 PRMT R24, R84, 0x5410, RZ ;  /* 0x000054105418d816 */ /* 0x000fe200000000ff */
[----:B------:R-:W-:Y:S01]  /*8a60*/  IMAD.MOV.U32 R219, RZ, RZ, R204 ;  /* 0x000000ffffdb7224 */ /* 0x000fe200078e00cc */
[----:B------:R-:W-:Y:S01]  /*8a70*/  ISETP.LE.U32.AND P5, PT, R4, UR13, PT ;  /* 0x0000000d04007c0c */ /* 0x000fe2000bfa3070 */
[-C--:B------:R-:W-:Y:S01]  /*8a80*/  FMUL.FTZ R249, R142, R2.reuse ;  /* 0x000000028ef97220 */ /* 0x080fe20000410000 */
[----:B------:R-:W-:Y:S01]  /*8a90*/  LOP3.LUT R3, R3, 0xffff, RZ, 0xc0, !PT ;  /* 0x0000ffff03037812 */ /* 0x000fe200078ec0ff */
[----:B------:R-:W-:Y:S01]  /*8aa0*/  FMUL.FTZ R4, R50, R2 ;  /* 0x0000000232047220 */ /* 0x000fe20000410000 */
[----:B------:R-:W-:-:S02]  /*8ab0*/  IMAD.MOV.U32 R192, RZ, RZ, R207 ;  /* 0x000000ffffc07224 */ /* 0x000fc400078e00cf */
[-C--:B------:R-:W-:Y:S01]  /*8ac0*/  FMUL.FTZ R142, R118, R2.reuse ;  /* 0x00000002768e7220 */ /* 0x080fe20000410000 */
[----:B------:R-:W-:Y:S02]  /*8ad0*/  IMAD.MOV.U32 R217, RZ, RZ, R201 ;  /* 0x000000ffffd97224 */ /* 0x000fe400078e00c9 */
[----:B------:R-:W-:Y:S01]  /*8ae0*/  FMUL.FTZ R197, R150, R2 ;  /* 0x0000000296c57220 */ /* 0x000fe20000410000 */
[----:B------:R-:W-:Y:S02]  /*8af0*/  IMAD.MOV.U32 R118, RZ, RZ, R194 ;  /* 0x000000ffff767224 */ /* 0x000fe400078e00c2 */
[----:B------:R-:W-:Y:S01]  /*8b00*/  FMUL.FTZ R225, R77, R0 ;  /* 0x000000004de17220 */ /* 0x000fe20000410000 */
[----:B------:R-:W-:Y:S01]  /*8b10*/  @!P6 PRMT R27, R85, 0x5410, RZ ;  /* 0x00005410551be816 */ /* 0x000fe200000000ff */
[-C--:B------:R-:W-:Y:S01]  /*8b20*/  FMUL.FTZ R199, R151, R2.reuse ;  /* 0x0000000297c77220 */ /* 0x080fe20000410000 */
[----:B------:R-:W-:Y:S01]  /*8b30*/  FMUL.FTZ R150, R102, R2 ;  /* 0x0000000266967220 */ /* 0x000fe20000410000 */
[----:B------:R-:W-:Y:S01]  /*8b40*/  IMAD.MOV.U32 R194, RZ, RZ, R220 ;  /* 0x000000ffffc27224 */ /* 0x000fe200078e00dc */
[----:B------:R-:W-:Y:S01]  /*8b50*/  ISETP.LE.U32.AND P6, PT, R3, UR13, PT ;  /* 0x0000000d03007c0c */ /* 0x000fe2000bfc3070 */
[----:B------:R-:W-:-:S02]  /*8b60*/  IMAD.MOV.U32 R77, RZ, RZ, R228 ;  /* 0x000000ffff4d7224 */ /* 0x000fc400078e00e4 */
[----:B------:R-:W-:Y:S01]  /*8b70*/  FMUL.FTZ R151, R103, R2 ;  /* 0x0000000267977220 */ /* 0x000fe20000410000 */
[----:B------:R-:W-:Y:S02]  /*8b80*/  IMAD.MOV.U32 R102, RZ, RZ, R4 ;  /* 0x000000ffff667224 */ /* 0x000fe400078e0004 */
[-C--:B------:R-:W-:Y:S01]  /*8b90*/  FMUL.FTZ R220, R72, R0.reuse ;  /* 0x0000000048dc7220 */ /* 0x080fe20000410000 */
[----:B------:R-:W-:Y:S02]  /*8ba0*/  IMAD.MOV.U32 R248, RZ, RZ, R219 ;  /* 0x000000fffff87224 */ /* 0x000fe400078e00db */
[----:B------:R-:W-:Y:S01]  /*8bb0*/  FMUL.FTZ R228, R92, R0 ;  /* 0x000000005ce47220 */ /* 0x000fe20000410000 */
[----:B------:R-:W-:Y:S01]  /*8bc0*/  FMUL.FTZ R3, R147, R2 ;  /* 0x0000000293037220 */ /* 0x000fe20000410000 */
[----:B------:R-:W-:Y:S02]  /*8bd0*/  IMAD.MOV.U32 R103, RZ, RZ, R193 ;  /* 0x000000ffff677224 */ /* 0x000fe400078e00c1 */
[----:B------:R-:W-:Y:S01]  /*8be0*/  FMUL.FTZ R168, R168, R0 ;  /* 0x00000000a8a87220 */ /* 0x000fe20000410000 */
[----:B------:R-:W-:-:S02]  /*8bf0*/  IMAD.MOV.U32 R37, RZ, RZ, R192 ;  /* 0x000000ffff257224 */ /* 0x000fc400078e00c0 */
[-C--:B------:R-:W-:Y:S01]  /*8c00*/  FMUL.FTZ R169, R169, R0.reuse ;  /* 0x00000000a9a97220 */ /* 0x080fe20000410000 */
[----:B------:R-:W-:Y:S02]  /*8c10*/  IMAD.MOV.U32 R195, RZ, RZ, R217 ;  /* 0x000000ffffc37224 */ /* 0x000fe400078e00d9 */
[-C--:B------:R-:W-:Y:S01]  /*8c20*/  FMUL.FTZ R164, R164, R0.reuse ;  /* 0x00000000a4a47220 */ /* 0x080fe20000410000 */
[----:B------:R-:W-:Y:S02]  /*8c30*/  IMAD.MOV.U32 R219, RZ, RZ, R216 ;  /* 0x000000ffffdb7224 */ /* 0x000fe400078e00d8 */
[-C--:B------:R-:W-:Y:S01]  /*8c40*/  FMUL.FTZ R165, R165, R0.reuse ;  /* 0x00000000a5a57220 */ /* 0x080fe20000410000 */
[----:B------:R-:W-:Y:S02]  /*8c50*/  IMAD.MOV.U32 R72, RZ, RZ, R221 ;  /* 0x000000ffff487224 */ /* 0x000fe400078e00dd */
[----:B------:R-:W-:Y:S01]  /*8c60*/  FMUL.FTZ R160, R160, R0 ;  /* 0x00000000a0a07220 */ /* 0x000fe20000410000 */
[----:B------:R-:W-:-:S02]  /*8c70*/  IMAD.MOV.U32 R92, RZ, RZ, R229 ;  /* 0x000000ffff5c7224 */ /* 0x000fc400078e00e5 */
[----:B------:R-:W-:Y:S01]  /*8c80*/  FMUL.FTZ R161, R161, R0 ;  /* 0x00000000a1a17220 */ /* 0x000fe20000410000 */
[----:B------:R-:W-:-:S04]  /*8c90*/  IMAD.WIDE.U32 R4, R17, -0x2daee0ad, RZ ;  /* 0xd2511f5311047825 */ /* 0x000fc800078e00ff */
        /* <DEDUP_REMOVED lines=23> */
[----:B-1----:R-:W-:Y:S01]  /*8e10*/  F2FP.BF16.F32.PACK_AB R0, R14, R35 ;  /* 0x000000230e00723e */ /* 0x002fe200000010ff */
[----:B------:R1:W-:Y:S01]  /*8e20*/  MUFU.EX2 R10, R49 ;  /* 0x00000031000a7308 */ /* 0x0003e20000000800 */
[----:B------:R-:W-:Y:S01]  /*8e30*/  FMUL.FTZ R143, R119, R2 ;  /* 0x00000002778f7220 */ /* 0x000fe20000410000 */
[----:B------:R-:W-:Y:S01]  /*8e40*/  IMAD.MOV.U32 R119, RZ, RZ, R3 ;  /* 0x000000ffff777224 */ /* 0x000fe200078e0003 */
[----:B------:R-:W-:-:S05]  /*8e50*/  LOP3.LUT R3, R5, UR26, R22, 0x96, !PT ;  /* 0x0000001a05037c12 */ /* 0x000fca000f8e9616 */
[----:B------:R-:W2:Y:S01]  /*8e60*/  MUFU.EX2 R17, R52 ;  /* 0x0000003400117308 */ /* 0x000ea20000000800 */
[C---:B------:R-:W-:Y:S02]  /*8e70*/  PRMT R23, R0.reuse, 0x7610, R23 ;  /* 0x0000761000177816 */ /* 0x040fe40000000017 */
[----:B------:R-:W-:Y:S02]  /*8e80*/  PRMT R22, R0, 0x7632, R22 ;  /* 0x0000763200167816 */ /* 0x000fe40000000016 */
[----:B------:R-:W-:Y:S01]  /*8e90*/  SHF.R.U32.HI R0, RZ, 0x10, R3 ;  /* 0x00000010ff007819 */ /* 0x000fe20000011603 */
[----:B------:R-:W-:Y:S02]  /*8ea0*/  @!P4 HFMA2.BF16_V2 R44, -RZ.H0_H0, RZ.H0_H0, -R23.H0_H0 ;  /* 0x200000ffff2cc231 */ /* 0x000fe40000340917 */
[----:B------:R-:W-:Y:S01]  /*8eb0*/  IMAD.MOV.U32 R146, RZ, RZ, R212 ;  /* 0x000000ffff927224 */ /* 0x000fe200078e00d4 */
[----:B------:R-:W-:Y:S01]  /*8ec0*/  LOP3.LUT R0, R0, 0xff, RZ, 0xc0, !PT ;  /* 0x000000ff00007812 */ /* 0x000fe200078ec0ff */
[-C--:B------:R-:W-:Y:S01]  /*8ed0*/  FMUL.FTZ R212, R71, R2.reuse ;  /* 0x0000000247d47220 */ /* 0x080fe20000410000 */
[----:B-1----:R-:W-:Y:S01]  /*8ee0*/  PRMT R49, R23, 0x5410, R22 ;  /* 0x0000541017317816 */ /* 0x002fe20000000016 */
[----:B------:R-:W-:Y:S01]  /*8ef0*/  IMAD.MOV.U32 R244, RZ, RZ, R211 ;  /* 0x000000fffff47224 */ /* 0x000fe200078e00d3 */
[----:B------:R-:W-:Y:S01]  /*8f00*/  @!P4 PRMT R23, R44, 0x5410, RZ ;  /* 0x000054102c17c816 */ /* 0x000fe200000000ff */
[-C--:B------:R-:W-:Y:S01]  /*8f10*/  FMUL.FTZ R204, R98, R2.reuse ;  /* 0x0000000262cc7220 */ /* 0x080fe20000410000 */
[----:B------:R-:W-:Y:S01]  /*8f20*/  FMUL.FTZ R71, R99, R2 ;  /* 0x0000000263477220 */ /* 0x000fe20000410000 */
[----:B------:R-:W-:Y:S01]  /*8f30*/  ISETP.LE.U32.AND P4, PT, R0, UR13, PT ;  /* 0x0000000d00007c0c */ /* 0x000fe2000bf83070 */
[----:B------:R-:W-:-:S02]  /*8f40*/  @!P6 HFMA2.BF16_V2 R7, -RZ.H0_H0, RZ.H0_H0, -R22.H0_H0 ;  /* 0x200000ffff07e231 */ /* 0x000fc40000340916 */
[-C--:B------:R-:W-:Y:S01]  /*8f50*/  FMUL.FTZ R154, R154, R2.reuse ;  /* 0x000000029a9a7220 */ /* 0x080fe20000410000 */
[-C--:B------:R-:W-:Y:S01]  /*8f60*/  FMUL.FTZ R155, R155, R2.reuse ;  /* 0x000000029b9b7220 */ /* 0x080fe20000410000 */
[-C--:B------:R-:W-:Y:S01]  /*8f70*/  FMUL.FTZ R238, R38, R2.reuse ;  /* 0x0000000226ee7220 */ /* 0x080fe20000410000 */
[-C--:B------:R-:W-:Y:S01]  /*8f80*/  FMUL.FTZ R233, R39, R2.reuse ;  /* 0x0000000227e97220 */ /* 0x080fe20000410000 */
[-C--:B------:R-:W-:Y:S01]  /*8f90*/  FMUL.FTZ R147, R51, R2.reuse ;  /* 0x0000000233937220 */ /* 0x080fe20000410000 */
[-C--:B------:R-:W-:Y:S01]  /*8fa0*/  FMUL.FTZ R211, R54, R2.reuse ;  /* 0x0000000236d37220 */ /* 0x080fe20000410000 */
        /* <DEDUP_REMOVED lines=12> */
[----:B------:R-:W-:-:S02]  /*9070*/  LOP3.LUT R0, R3, 0xff, RZ, 0xc0, !PT ;  /* 0x000000ff03007812 */ /* 0x000fc400078ec0ff */
[----:B------:R-:W-:Y:S02]  /*9080*/  F2FP.BF16.F32.PACK_AB R2, R17, R10 ;  /* 0x0000000a1102723e */ /* 0x000fe400000010ff */
[----:B------:R-:W-:Y:S01]  /*9090*/  @!P6 PRMT R22, R7, 0x5410, RZ ;  /* 0x000054100716e816 */ /* 0x000fe200000000ff */
[----:B------:R-:W-:Y:S01]  /*90a0*/  IMAD.MOV.U32 R36, RZ, RZ, R246 ;  /* 0x000000ffff247224 */ /* 0x000fe200078e00f6 */
[----:B------:R-:W-:Y:S02]  /*90b0*/  PRMT R186, R2, 0x7610, R186 ;  /* 0x0000761002ba7816 */ /* 0x000fe400000000ba */
[----:B------:R-:W-:Y:S01]  /*90c0*/  ISETP.LE.U32.AND P6, PT, R0, UR13, PT ;  /* 0x0000000d00007c0c */ /* 0x000fe2000bfc3070 */
[----:B------:R-:W-:Y:S01]  /*90d0*/  MUFU.EX2 R15, R64 ;  /* 0x00000040000f7308 */ /* 0x000fe20000000800 */
[----:B------:R-:W-:Y:S01]  /*90e0*/  PRMT R185, R2, 0x7632, R185 ;  /* 0x0000763202b97816 */ /* 0x000fe200000000b9 */
[----:B------:R-:W-:-:S06]  /*90f0*/  @!P1 HFMA2.BF16_V2 R8, -RZ.H0_H0, RZ.H0_H0, -R186.H0_H0 ;  /* 0x200000ffff089231 */ /* 0x000fcc00003409ba */
[----:B------:R1:W2:Y:S01]  /*9100*/  MUFU.EX2 R0, R48 ;  /* 0x0000003000007308 */ /* 0x0002a20000000800 */
[----:B------:R-:W-:-:S07]  /*9110*/  SHF.R.U32.HI R2, RZ, 0x18, R3 ;  /* 0x00000018ff027819 */ /* 0x000fce0000011603 */
[----:B------:R-:W2:Y:S08]  /*9120*/  MUFU.EX2 R246, R65 ;  /* 0x0000004100f67308 */ /* 0x000eb00000000800 */
[----:B------:R-:W-:Y:S01]  /*9130*/  MUFU.EX2 R34, R177 ;  /* 0x000000b100227308 */ /* 0x000fe20000000800 */
[----:B-1----:R-:W-:Y:S02]  /*9140*/  PRMT R48, R186, 0x5410, R185 ;  /* 0x00005410ba307816 */ /* 0x002fe400000000b9 */
[----:B------:R-:W-:-:S02]  /*9150*/  @!P1 PRMT R186, R8, 0x5410, RZ ;  /* 0x0000541008ba9816 */ /* 0x000fc400000000ff */
[----:B------:R-:W-:-:S03]  /*9160*/  ISETP.LE.U32.AND P1, PT, R2, UR13, PT ;  /* 0x0000000d02007c0c */ /* 0x000fc6000bf23070 */
[----:B------:R-:W1:Y:S01]  /*9170*/  MUFU.EX2 R19, R180 ;  /* 0x000000b400137308 */ /* 0x000e620000000800 */
[----:B------:R-:W-:Y:S01]  /*9180*/  LOP3.LUT R2, R3, 0xffff, RZ, 0xc0, !PT ;  /* 0x0000ffff03027812 */ /* 0x000fe200078ec0ff */
[----:B------:R-:W-:Y:S01]  /*9190*/  FADD.FTZ R11, R13, R16 ;  /* 0x000000100d0b7221 */ /* 0x000fe20000010000 */
[----:B------:R-:W-:Y:S02]  /*91a0*/  @!P5 HFMA2.BF16_V2 R38, -RZ.H0_H0, RZ.H0_H0, -R185.H0_H0 ;  /* 0x200000ffff26d231 */ /* 0x000fe400003409b9 */
[----:B------:R-:W-:Y:S01]  /*91b0*/  SHF.R.U32.HI R2, RZ, 0x8, R2 ;  /* 0x00000008ff027819 */ /* 0x000fe20000011602 */
[C---:B--2---:R-:W-:Y:S01]  /*91c0*/  FADD.FTZ R18, R0.reuse, R12 ;  /* 0x0000000c00127221 */ /* 0x044fe20000010000 */
[----:B------:R-:W-:Y:S02]  /*91d0*/  F2FP.BF16.F32.PACK_AB R16, R0, R9 ;  /* 0x000000090010723e */ /* 0x000fe400000010ff */
[----:B------:R-:W-:Y:S02]  /*91e0*/  F2FP.BF16.F32.PACK_AB R0, R246, R15 ;  /* 0x0000000ff600723e */ /* 0x000fe400000010ff */
[----:B------:R-:W-:-:S02]  /*91f0*/  LOP3.LUT R2, R2, 0xffff, RZ, 0xc0, !PT ;  /* 0x0000ffff02027812 */ /* 0x000fc400078ec0ff */
[----:B------:R-:W-:Y:S02]  /*9200*/  @!P5 PRMT R185, R38, 0x5410, RZ ;  /* 0x0000541026b9d816 */ /* 0x000fe400000000ff */
[----:B------:R-:W-:Y:S02]  /*9210*/  PRMT R181, R0, 0x7632, R181 ;  /* 0x0000763200b57816 */ /* 0x000fe400000000b5 */
[----:B------:R-:W-:Y:S02]  /*9220*/  ISETP.LE.U32.AND P5, PT, R2, UR13, PT ;  /* 0x0000000d02007c0c */ /* 0x000fe4000bfa3070 */
[----:B-1----:R-:W-:Y:S01]  /*9230*/  F2FP.BF16.F32.PACK_AB R2, R19, R34 ;  /* 0x000000221302723e */ /* 0x002fe200000010ff */
[----:B------:R-:W-:Y:S02]  /*9240*/  IMAD.MOV.U32 R131, RZ, RZ, R223 ;  /* 0x000000ffff837224 */ /* 0x000fe400078e00df */
[----:B------:R-:W-:Y:S01]  /*9250*/  FMUL.FTZ R223, R75, R6 ;  /* 0x000000064bdf7220 */ /* 0x000fe20000410000 */
[----:B------:R-:W-:-:S02]  /*9260*/  IMAD.MOV.U32 R130, RZ, RZ, R222 ;  /* 0x000000ffff827224 */ /* 0x000fc400078e00de */
[----:B------:R-:W-:Y:S01]  /*9270*/  FMUL.FTZ R222, R74, R6 ;  /* 0x000000064ade7220 */ /* 0x000fe20000410000 */
[----:B------:R-:W-:Y:S01]  /*9280*/  PRMT R182, R0, 0x7610, R182 ;  /* 0x0000761000b67816 */ /* 0x000fe200000000b6 */
[----:B------:R-:W-:Y:S01]  /*9290*/  @!P1 HFMA2.BF16_V2 R40, -RZ.H0_H0, RZ.H0_H0, -R181.H0_H0 ;  /* 0x200000ffff289231 */ /* 0x000fe200003409b5 */
[----:B------:R-:W-:Y:S01]  /*92a0*/  PRMT R184, R2, 0x7610, R184 ;  /* 0x0000761002b87816 */ /* 0x000fe200000000b8 */
[----:B------:R-:W-:Y:S01]  /*92b0*/  IMAD.WIDE.U32 R74, R252, -0x326172a9, RZ ;  /* 0xcd9e8d57fc4a7825 */ /* 0x000fe200078e00ff */
[----:B------:R-:W-:Y:S02]  /*92c0*/  PRMT R183, R2, 0x7632, R183 ;  /* 0x0000763202b77816 */ /* 0x000fe400000000b7 */
[----:B------:R-:W-:Y:S02]  /*92d0*/  LOP3.LUT R2, R4, 0xff, RZ, 0xc0, !PT ;  /* 0x000000ff04027812 */ /* 0x000fe400078ec0ff */
[----:B------:R-:W-:Y:S02]  /*92e0*/  PRMT R38, R182, 0x5410, R181 ;  /* 0x00005410b6267816 */ /* 0x000fe400000000b5 */
[----:B------:R-:W-:-:S02]  /*92f0*/  @!P1 PRMT R181, R40, 0x5410, RZ ;  /* 0x0000541028b59816 */ /* 0x000fc400000000ff */
[----:B------:R-:W-:Y:S02]  /*9300*/  LOP3.LUT R0, R149, UR38, R74, 0x96, !PT ;  /* 0x0000002695007c12 */ /* 0x000fe4000f8e964a */
[----:B------:R-:W-:Y:S01]  /*9310*/  ISETP.LE.U32.AND P1, PT, R2, UR13, PT ;  /* 0x0000000d02007c0c */ /* 0x000fe2000bf23070 */
[----:B------:R-:W-:Y:S02]  /*9320*/  IMAD.MOV.U32 R73, RZ, RZ, R195 ;  /* 0x000000ffff497224 */ /* 0x000fe400078e00c3 */
[-C--:B------:R-:W-:Y:S01]  /*9330*/  FMUL.FTZ R170, R170, R6.reuse ;  /* 0x00000006aaaa7220 */ /* 0x080fe20000410000 */
[----:B------:R-:W-:Y:S02]  /*9340*/  IMAD.MOV.U32 R93, RZ, RZ, R194 ;  /* 0x000000ffff5d7224 */ /* 0x000fe400078e00c2 */
[-C--:B------:R-:W-:Y:S01]  /*9350*/  FMUL.FTZ R171, R171, R6.reuse ;  /* 0x00000006abab7220 */ /* 0x080fe20000410000 */
[----:B------:R-:W-:Y:S02]  /*9360*/  IMAD.MOV.U32 R44, RZ, RZ, R219 ;  /* 0x000000ffff2c7224 */ /* 0x000fe400078e00db */
        /* <DEDUP_REMOVED lines=25> */
[----:B------:R-:W-:Y:S01]  /*9500*/  IMAD.WIDE.U32 R6, R0, -0x2daee0ad, RZ ;  /* 0xd2511f5300067825 */ /* 0x000fe200078e00ff */
[----:B------:R-:W-:-:S03]  /*9510*/  LOP3.LUT R9, R4, 0xffff, RZ, 0xc0, !PT ;  /* 0x0000ffff04097812 */ /* 0x000fc600078ec0ff */
[----:B------:R-:W-:Y:S01]  /*9520*/  @!P5 HFMA2.BF16_V2 R39, -RZ.H0_H0, RZ.H0_H0, -R183.H0_H0 ;  /* 0x200000ffff27d231 */ /* 0x000fe200003409b7 */
[--C-:B------:R-:W-:Y:S02]  /*9530*/  SHF.R.U32.HI R8, RZ, 0x10, R4.reuse ;  /* 0x00000010ff087819 */ /* 0x100fe40000011604 */
[----:B------:R-:W-:Y:S01]  /*9540*/  SHF.R.U32.HI R5, RZ, 0x18, R4 ;  /* 0x00000018ff057819 */ /* 0x000fe20000011604 */
[----:B------:R-:W-:Y:S01]  /*9550*/  IMAD.MOV.U32 R74, RZ, RZ, R44 ;  /* 0x000000ffff4a7224 */ /* 0x000fe200078e002c */
[----:B------:R-:W-:Y:S01]  /*9560*/  PRMT R44, R184, 0x5410, R183 ;  /* 0x00005410b82c7816 */ /* 0x000fe200000000b7 */
[----:B------:R-:W-:Y:S01]  /*9570*/  IMAD.MOV.U32 R75, RZ, RZ, R52 ;  /* 0x000000ffff4b7224 */ /* 0x000fe200078e0034 */
[----:B------:R-:W-:Y:S01]  /*9580*/  @!P5 PRMT R183, R39, 0x5410, RZ ;  /* 0x0000541027b7d816 */ /* 0x000fe200000000ff */
[----:B------:R-:W-:Y:S01]  /*9590*/  IMAD.MOV.U32 R52, RZ, RZ, R93 ;  /* 0x000000ffff347224 */ /* 0x000fe200078e005d */
[----:B------:R-:W-:Y:S01]  /*95a0*/  ISETP.LE.U32.AND P5, PT, R5, UR13, PT ;  /* 0x0000000d05007c0c */ /* 0x000fe2000bfa3070 */
[----:B------:R-:W-:-:S02]  /*95b0*/  IMAD.MOV.U32 R93, RZ, RZ, R92 ;  /* 0x000000ffff5d7224 */ /* 0x000fc400078e005c */
[----:B------:R-:W-:Y:S02]  /*95c0*/  IMAD.MOV.U32 R92, RZ, RZ, R77 ;  /* 0x000000ffff5c7224 */ /* 0x000fe400078e004d */
[----:B------:R-:W-:Y:S02]  /*95d0*/  IMAD.MOV.U32 R77, RZ, RZ, R76 ;  /* 0x000000ffff4d7224 */ /* 0x000fe400078e004c */
[----:B------:R-:W-:Y:S02]  /*95e0*/  IMAD.MOV.U32 R76, RZ, RZ, R119 ;  /* 0x000000ffff4c7224 */ /* 0x000fe400078e0077 */
[----:B------:R-:W-:Y:S02]  /*95f0*/  IMAD.MOV.U32 R119, RZ, RZ, R118 ;  /* 0x000000ffff777224 */ /* 0x000fe400078e0076 */
[----:B------:R-:W-:Y:S02]  /*9600*/  IMAD.MOV.U32 R118, RZ, RZ, R103 ;  /* 0x000000ffff767224 */ /* 0x000fe400078e0067 */
[----:B------:R-:W-:-:S02]  /*9610*/  IMAD.MOV.U32 R103, RZ, RZ, R102 ;  /* 0x000000ffff677224 */ /* 0x000fc400078e0066 */
[----:B------:R-:W-:Y:S01]  /*9620*/  IMAD.MOV.U32 R102, RZ, RZ, R147 ;  /* 0x000000ffff667224 */ /* 0x000fe200078e0093 */
[----:B----4-:R-:W-:-:S05]  /*9630*/  LOP3.LUT R2, R79, UR37, R148, 0x96, !PT ;  /* 0x000000254f027c12 */ /* 0x010fca000f8e9694 */
[----:B------:R-:W-:Y:S01]  /*9640*/  IMAD.WIDE.U32 R2, R2, -0x2daee0ad, RZ ;  /* 0xd2511f5302027825 */ /* 0x000fe200078e00ff */
[----:B---3--:R-:W-:-:S04]  /*9650*/  LOP3.LUT R4, R7, UR36, R94, 0x96, !PT ;  /* 0x0000002407047c12 */ /* 0x008fc8000f8e965e */
[----:B------:R-:W-:Y:S01]  /*9660*/  LOP3.LUT R0, R3, UR34, R6, 0x96, !PT ;  /* 0x0000002203007c12 */ /* 0x000fe2000f8e9606 */
[----:B------:R-:W-:-:S04]  /*9670*/  IMAD.WIDE.U32 R6, R4, -0x326172a9, RZ ;  /* 0xcd9e8d5704067825 */ /* 0x000fc800078e00ff */
[----:B------:R-:W-:Y:S01]  /*9680*/  IMAD.WIDE.U32 R4, R0, -0x326172a9, RZ ;  /* 0xcd9e8d5700047825 */ /* 0x000fe200078e00ff */
[----:B------:R-:W-:-:S03]  /*9690*/  LOP3.LUT R7, R7, UR35, R78, 0x96, !PT ;  /* 0x0000002307077c12 */ /* 0x000fc6000f8e964e */
[----:B------:R-:W-:Y:S01]  /*96a0*/  IMAD.MOV.U32 R78, RZ, RZ, R131 ;  /* 0x000000ffff4e7224 */ /* 0x000fe200078e0083 */
[----:B------:R-:W-:Y:S01]  /*96b0*/  LOP3.LUT R3, R5, UR33, R6, 0x96, !PT ;  /* 0x0000002105037c12 */ /* 0x000fe2000f8e9606 */
[----:B------:R-:W-:Y:S02]  /*96c0*/  IMAD.MOV.U32 R131, RZ, RZ, R130 ;  /* 0x000000ffff837224 */ /* 0x000fe400078e0082 */
[----:B------:R-:W-:Y:S02]  /*96d0*/  IMAD.MOV.U32 R147, RZ, RZ, R245 ;  /* 0x000000ffff937224 */ /* 0x000fe400078e00f5 */
[----:B------:R-:W-:Y:S01]  /*96e0*/  IMAD.MOV.U32 R130, RZ, RZ, R244 ;  /* 0x000000ffff827224 */ /* 0x000fe200078e00f4 */
[----:B------:R-:W-:Y:S01]  /*96f0*/  MUFU.EX2 R245, R188 ;  /* 0x000000bc00f57308 */ /* 0x000fe20000000800 */
[----:B------:R-:W-:-:S04]  /*9700*/  IMAD.WIDE.U32 R6, R7, -0x2daee0ad, RZ ;  /* 0xd2511f5307067825 */ /* 0x000fc800078e00ff */
[----:B------:R-:W-:Y:S02]  /*9710*/  @!P6 HFMA2.BF16_V2 R42, -RZ.H0_H0, RZ.H0_H0, -R184.H0_H0 ;  /* 0x200000ffff2ae231 */ /* 0x000fe400003409b8 */
[----:B------:R-:W-:Y:S01]  /*9720*/  IMAD.WIDE.U32 R12, R3, -0x2daee0ad, RZ ;  /* 0xd2511f53030c7825 */ /* 0x000fe200078e00ff */
[----:B------:R-:W1:Y:S01]  /*9730*/  MUFU.EX2 R244, R189 ;  /* 0x000000bd00f47308 */ /* 0x000e620000000800 */
[----:B------:R-:W-:Y:S02]  /*9740*/  LOP3.LUT R3, R7, UR32, R2, 0x96, !PT ;  /* 0x0000002007037c12 */ /* 0x000fe4000f8e9602 */
[----:B------:R-:W-:Y:S02]  /*9750*/  LOP3.LUT R0, R8, 0xff, RZ, 0xc0, !PT ;  /* 0x000000ff08007812 */ /* 0x000fe400078ec0ff */
[----:B------:R-:W-:Y:S01]  /*9760*/  LOP3.LUT R2, R13, UR30, R6, 0x96, !PT ;  /* 0x0000001e0d027c12 */ /* 0x000fe2000f8e9606 */
[----:B------:R-:W-:Y:S01]  /*9770*/  IMAD.WIDE.U32 R6, R3, -0x326172a9, RZ ;  /* 0xcd9e8d5703067825 */ /* 0x000fe200078e00ff */
[----:B------:R-:W-:-:S02]  /*9780*/  @!P6 PRMT R184, R42, 0x5410, RZ ;  /* 0x000054102ab8e816 */ /* 0x000fc400000000ff */
[----:B------:R-:W-:Y:S01]  /*9790*/  ISETP.LE.U32.AND P6, PT, R0, UR13, PT ;  /* 0x0000000d00007c0c */ /* 0x000fe2000bfc3070 */
[----:B------:R-:W-:Y:S01]  /*97a0*/  IMAD.WIDE.U32 R2, R2, -0x326172a9, RZ ;  /* 0xcd9e8d5702027825 */ /* 0x000fe200078e00ff */
[----:B------:R-:W-:-:S03]  /*97b0*/  SHF.R.U32.HI R0, RZ, 0x8, R9 ;  /* 0x00000008ff007819 */ /* 0x000fc60000011609 */
[----:B------:R-:W-:Y:S01]  /*97c0*/  @!P4 HFMA2.BF16_V2 R41, -RZ.H0_H0, RZ.H0_H0, -R182.H0_H0 ;  /* 0x200000ffff29c231 */ /* 0x000fe200003409b6 */
[----:B------:R-:W-:Y:S02]  /*97d0*/  LOP3.LUT R9, R7, UR31, R4, 0x96, !PT ;  /* 0x0000001f07097c12 */ /* 0x000fe4000f8e9604 */
[----:B------:R-:W-:Y:S02]  /*97e0*/  LOP3.LUT R0, R0, 0xffff, RZ, 0xc0, !PT ;  /* 0x0000ffff00007812 */ /* 0x000fe400078ec0ff */
[----:B------:R-:W-:Y:S02]  /*97f0*/  LOP3.LUT R4, R3, UR23, R6, 0x96, !PT ;  /* 0x0000001703047c12 */ /* 0x000fe4000f8e9606 */
[----:B-1----:R-:W-:Y:S02]  /*9800*/  F2FP.BF16.F32.PACK_AB R5, R244, R245 ;  /* 0x000000f5f405723e */ /* 0x002fe400000010ff */
[----:B------:R-:W-:Y:S02]  /*9810*/  @!P4 PRMT R182, R41, 0x5410, RZ ;  /* 0x0000541029b6c816 */ /* 0x000fe400000000ff */
[----:B------:R-:W-:-:S02]  /*9820*/  ISETP.LE.U32.AND P4, PT, R0, UR13, PT ;  /* 0x0000000d00007c0c */ /* 0x000fc4000bf83070 */
[----:B------:R-:W-:Y:S01]  /*9830*/  LOP3.LUT R0, R4, 0xffff, RZ, 0xc0, !PT ;  /* 0x0000ffff04007812 */ /* 0x000fe200078ec0ff */
[----:B------:R-:W-:Y:S01]  /*9840*/  IMAD.MOV.U32 R94, RZ, RZ, R240 ;  /* 0x000000ffff5e7224 */ /* 0x000fe200078e00f0 */
[C---:B------:R-:W-:Y:S01]  /*9850*/  PRMT R180, R5.reuse, 0x7610, R180 ;  /* 0x0000761005b47816 */ /* 0x040fe200000000b4 */
[----:B------:R-:W-:Y:S01]  /*9860*/  IMAD.MOV.U32 R95, RZ, RZ, R241 ;  /* 0x000000ffff5f7224 */ /* 0x000fe200078e00f1 */
[----:B------:R-:W-:Y:S01]  /*9870*/  MUFU.EX2 R240, R96 ;  /* 0x0000006000f07308 */ /* 0x000fe20000000800 */
[----:B------:R-:W-:Y:S02]  /*9880*/  SHF.R.U32.HI R0, RZ, 0x8, R0 ;  /* 0x00000008ff007819 */ /* 0x000fe40000011600 */
[----:B------:R-:W-:Y:S01]  /*9890*/  @!P1 HFMA2.BF16_V2 R43, -RZ.H0_H0, RZ.H0_H0, -R180.H0_H0 ;  /* 0x200000ffff2b9231 */ /* 0x000fe200003409b4 */
[----:B------:R-:W-:-:S04]  /*98a0*/  PRMT R179, R5, 0x7632, R179 ;  /* 0x0000763205b37816 */ /* 0x000fc800000000b3 */
[----:B------:R-:W1:Y:S01]  /*98b0*/  MUFU.EX2 R241, R97 ;  /* 0x0000006100f17308 */ /* 0x000e620000000800 */
[----:B------:R-:W-:Y:S01]  /*98c0*/  LOP3.LUT R0, R0, 0xffff, RZ, 0xc0, !PT ;  /* 0x0000ffff00007812 */ /* 0x000fe200078ec0ff */
[----:B------:R-:W-:Y:S01]  /*98d0*/  IMAD.MOV.U32 R79, RZ, RZ, R36 ;  /* 0x000000ffff4f7224 */ /* 0x000fe200078e0024 */
[----:B------:R-:W-:Y:S02]  /*98e0*/  PRMT R36, R180, 0x5410, R179 ;  /* 0x00005410b4247816 */ /* 0x000fe400000000b3 */
[----:B------:R-:W-:Y:S01]  /*98f0*/  @!P1 PRMT R180, R43, 0x5410, RZ ;  /* 0x000054102bb49816 */ /* 0x000fe200000000ff */
[----:B------:R-:W-:Y:S01]  /*9900*/  @!P4 HFMA2.BF16_V2 R45, -RZ.H0_H0, RZ.H0_H0, -R179.H0_H0 ;  /* 0x200000ffff2dc231 */ /* 0x000fe200003409b3 */
[----:B------:R-:W-:Y:S02]  /*9910*/  ISETP.LE.U32.AND P1, PT, R0, UR13, PT ;  /* 0x0000000d00007c0c */ /* 0x000fe4000bf23070 */
[----:B------:R-:W-:Y:S02]  /*9920*/  LOP3.LUT R0, R4, 0xff, RZ, 0xc0, !PT ;  /* 0x000000ff04007812 */ /* 0x000fe400078ec0ff */
[----:B------:R-:W-:-:S02]  /*9930*/  @!P4 PRMT R179, R45, 0x5410, RZ ;  /* 0x000054102db3c816 */ /* 0x000fc400000000ff */
[----:B------:R-:W-:Y:S02]  /*9940*/  ISETP.LE.U32.AND P4, PT, R0, UR13, PT ;  /* 0x0000000d00007c0c */ /* 0x000fe4000bf83070 */
[C---:B------:R-:W-:Y:S02]  /*9950*/  PRMT R13, R16.reuse, 0x7632, R13 ;  /* 0x00007632100d7816 */ /* 0x040fe4000000000d */
[----:B-1----:R-:W-:Y:S02]  /*9960*/  F2FP.BF16.F32.PACK_AB R0, R241, R240 ;  /* 0x000000f0f100723e */ /* 0x002fe400000010ff */
[----:B------:R-:W-:Y:S01]  /*9970*/  PRMT R5, R16, 0x7610, R5 ;  /* 0x0000761010057816 */ /* 0x000fe20000000005 */
[----:B------:R-:W-:Y:S01]  /*9980*/  @!P1 HFMA2.BF16_V2 R50, -RZ.H0_H0, RZ.H0_H0, -R13.H0_H0 ;  /* 0x200000ffff329231 */ /* 0x000fe2000034090d */
[----:B------:R-:W-:Y:S02]  /*9990*/  PRMT R177, R0, 0x7632, R177 ;  /* 0x0000763200b17816 */ /* 0x000fe400000000b1 */
[----:B------:R-:W-:-:S02]  /*99a0*/  LOP3.LUT R6, R2, 0xff, RZ, 0xc0, !PT ;  /* 0x000000ff02067812 */ /* 0x000fc400078ec0ff */
[----:B------:R-:W-:Y:S01]  /*99b0*/  PRMT R178, R0, 0x7610, R178 ;  /* 0x0000761000b27816 */ /* 0x000fe200000000b2 */
[----:B------:R-:W-:Y:S01]  /*99c0*/  @!P5 HFMA2.BF16_V2 R46, -RZ.H0_H0, RZ.H0_H0, -R177.H0_H0 ;  /* 0x200000ffff2ed231 */ /* 0x000fe200003409b1 */
[----:B------:R-:W-:Y:S02]  /*99d0*/  PRMT R39, R5, 0x5410, R13 ;  /* 0x0000541005277816 */ /* 0x000fe4000000000d */
[----:B------:R-:W-:Y:S02]  /*99e0*/  @!P1 PRMT R13, R50, 0x5410, RZ ;  /* 0x00005410320d9816 */ /* 0x000fe400000000ff */
[----:B------:R-:W-:Y:S02]  /*99f0*/  LOP3.LUT R3, R2, 0xffff, RZ, 0xc0, !PT ;  /* 0x0000ffff02037812 */ /* 0x000fe400078ec0ff */
[----:B------:R-:W-:Y:S01]  /*9a00*/  SHF.R.U32.HI R7, RZ, 0x10, R2 ;  /* 0x00000010ff077819 */ /* 0x000fe20000011602 */
[----:B------:R-:W1:Y:S01]  /*9a10*/  MUFU.EX2 R0, R100 ;  /* 0x0000006400007308 */ /* 0x000e620000000800 */
[----:B------:R-:W-:-:S02]  /*9a20*/  ISETP.LE.U32.AND P1, PT, R6, UR13, PT ;  /* 0x0000000d06007c0c */ /* 0x000fc4000bf23070 */
[----:B------:R-:W-:Y:S02]  /*9a30*/  SHF.R.U32.HI R2, RZ, 0x18, R2 ;  /* 0x00000018ff027819 */ /* 0x000fe40000011602 */
[----:B------:R-:W-:-:S03]  /*9a40*/  PRMT R16, R178, 0x5410, R177 ;  /* 0x00005410b2107816 */ /* 0x000fc600000000b1 */
[----:B------:R-:W2:Y:S01]  /*9a50*/  MUFU.EX2 R6, R112 ;  /* 0x0000007000067308 */ /* 0x000ea20000000800 */
[----:B------:R-:W-:Y:S02]  /*9a60*/  @!P5 PRMT R177, R46, 0x5410, RZ ;  /* 0x000054102eb1d816 */ /* 0x000fe400000000ff */
[----:B------:R-:W-:Y:S02]  /*9a70*/  ISETP.LE.U32.AND P5, PT, R2, UR13, PT ;  /* 0x0000000d02007c0c */ /* 0x000fe4000bfa3070 */
[----:B------:R-:W-:Y:S01]  /*9a80*/  SHF.R.U32.HI R2, RZ, 0x8, R3 ;  /* 0x00000008ff027819 */ /* 0x000fe20000011603 */
[----:B------:R-:W-:Y:S02]  /*9a90*/  @!P6 HFMA2.BF16_V2 R47, -RZ.H0_H0, RZ.H0_H0, -R178.H0_H0 ;  /* 0x200000ffff2fe231 */ /* 0x000fe400003409b2 */
[----:B------:R-:W-:Y:S01]  /*9aa0*/  @!P4 HFMA2.BF16_V2 R51, -RZ.H0_H0, RZ.H0_H0, -R5.H0_H0 ;  /* 0x200000ffff33c231 */ /* 0x000fe20000340905 */
[----:B------:R-:W-:Y:S02]  /*9ab0*/  LOP3.LUT R3, R7, 0xff, RZ, 0xc0, !PT ;  /* 0x000000ff07037812 */ /* 0x000fe400078ec0ff */
[----:B------:R-:W-:Y:S01]  /*9ac0*/  LOP3.LUT R2, R2, 0xffff, RZ, 0xc0, !PT ;  /* 0x0000ffff02027812 */ /* 0x000fe200078ec0ff */
[----:B------:R-:W-:Y:S01]  /*9ad0*/  FADD.FTZ R8, R35, R117 ;  /* 0x0000007523087221 */ /* 0x000fe20000010000 */
[----:B------:R-:W-:-:S02]  /*9ae0*/  @!P6 PRMT R178, R47, 0x5410, RZ ;  /* 0x000054102fb2e816 */ /* 0x000fc400000000ff */
[----:B------:R-:W-:Y:S02]  /*9af0*/  @!P4 PRMT R5, R51, 0x5410, RZ ;  /* 0x000054103305c816 */ /* 0x000fe400000000ff */
[----:B------:R-:W-:Y:S02]  /*9b00*/  ISETP.LE.U32.AND P6, PT, R3, UR13, PT ;  /* 0x0000000d03007c0c */ /* 0x000fe4000bfc3070 */
[----:B------:R-:W-:Y:S01]  /*9b10*/  ISETP.LE.U32.AND P4, PT, R2, UR13, PT ;  /* 0x0000000d02007c0c */ /* 0x000fe2000bf83070 */
[----:B------:R-:W-:-:S04]  /*9b20*/  IMAD.WIDE.U32 R2, R9, -0x2daee0ad, RZ ;  /* 0xd2511f5309027825 */ /* 0x000fc800078e00ff */
[----:B------:R-:W-:Y:S01]  /*9b30*/  FADD.FTZ R11, R10, R11 ;  /* 0x0000000b0a0b7221 */ /* 0x000fe20000010000 */
[----:B------:R-:W-:Y:S01]  /*9b40*/  FADD.FTZ R14, R14, R8 ;  /* 0x000000080e0e7221 */ /* 0x000fe20000010000 */
[----:B-1----:R-:W-:Y:S01]  /*9b50*/  FADD.FTZ R10, R0, R18 ;  /* 0x00000012000a7221 */ /* 0x002fe20000010000 */
[----:B--2---:R-:W-:Y:S02]  /*9b60*/  F2FP.BF16.F32.PACK_AB R8, R6, R0 ;  /* 0x000000000608723e */ /* 0x004fe400000010ff */
[----:B------:R-:W-:Y:S01]  /*9b70*/  LOP3.LUT R0, R3, UR26, R12, 0x96, !PT ;  /* 0x0000001a03007c12 */ /* 0x000fe2000f8e960c */
[----:B------:R-:W-:Y:S01]  /*9b80*/  IMAD.MOV.U32 R189, RZ, RZ, R52 ;  /* 0x000000ffffbd7224 */ /* 0x000fe200078e0034 */
[----:B------:R-:W-:Y:S01]  /*9b90*/  PRMT R176, R8, 0x7610, R176 ;  /* 0x0000761008b07816 */ /* 0x000fe200000000b0 */
[----:B------:R-:W-:Y:S01]  /*9ba0*/  IMAD.MOV.U32 R52, RZ, RZ, R233 ;  /* 0x000000ffff347224 */ /* 0x000fe200078e00e9 */
[----:B------:R-:W-:Y:S01]  /*9bb0*/  LOP3.LUT R7, R0, 0xffff, RZ, 0xc0, !PT ;  /* 0x0000ffff00077812 */ /* 0x000fe200078ec0ff */
[----:B------:R-:W-:Y:S01]  /*9bc0*/  MUFU.EX2 R9, R116 ;  /* 0x0000007400097308 */ /* 0x000fe20000000800 */
[----:B------:R-:W-:-:S02]  /*9bd0*/  PRMT R175, R8, 0x7632, R175 ;  /* 0x0000763208af7816 */ /* 0x000fc400000000af */
[----:B------:R-:W-:Y:S01]  /*9be0*/  SHF.R.U32.HI R7, RZ, 0x8, R7 ;  /* 0x00000008ff077819 */ /* 0x000fe20000011607 */
[----:B------:R-:W-:-:S04]  /*9bf0*/  @!P1 HFMA2.BF16_V2 R54, -RZ.H0_H0, RZ.H0_H0, -R176.H0_H0 ;  /* 0x200000ffff369231 */ /* 0x000fc800003409b0 */
[----:B------:R-:W1:Y:S01]  /*9c00*/  MUFU.EX2 R233, R128 ;  /* 0x0000008000e97308 */ /* 0x000e620000000800 */
[----:B------:R-:W-:Y:S01]  /*9c10*/  IMAD.MOV.U32 R117, RZ, RZ, R93 ;  /* 0x000000ffff757224 */ /* 0x000fe200078e005d */
[----:B------:R-:W-:Y:S01]  /*9c20*/  LOP3.LUT R7, R7, 0xffff, RZ, 0xc0, !PT ;  /* 0x0000ffff07077812 */ /* 0x000fe200078ec0ff */
[----:B------:R-:W-:Y:S01]  /*9c30*/  IMAD.MOV.U32 R93, RZ, RZ, R37 ;  /* 0x000000ffff5d7224 */ /* 0x000fe200078e0025 */
[----:B------:R-:W-:Y:S01]  /*9c40*/  PRMT R37, R176, 0x5410, R175 ;  /* 0x00005410b0257816 */ /* 0x000fe200000000af */
[----:B------:R-:W-:Y:S01]  /*9c50*/  @!P4 HFMA2.BF16_V2 R55, -RZ.H0_H0, RZ.H0_H0, -R175.H0_H0 ;  /* 0x200000ffff37c231 */ /* 0x000fe200003409af */
[----:B------:R-:W-:Y:S02]  /*9c60*/  @!P1 PRMT R176, R54, 0x5410, RZ ;  /* 0x0000541036b09816 */ /* 0x000fe400000000ff */
[----:B------:R-:W-:Y:S01]  /*9c70*/  ISETP.LE.U32.AND P1, PT, R7, UR13, PT ;  /* 0x0000000d07007c0c */ /* 0x000fe2000bf23070 */
[----:B------:R-:W-:Y:S01]  /*9c80*/  FADD.FTZ R7, R6, R10 ;  /* 0x0000000a06077221 */ /* 0x000fe20000010000 */
[----:B------:R-:W-:-:S02]  /*9c90*/  LOP3.LUT R6, R0, 0xff, RZ, 0xc0, !PT ;  /* 0x000000ff00067812 */ /* 0x000fc400078ec0ff */
[----:B------:R-:W-:Y:S02]  /*9ca0*/  @!P4 PRMT R175, R55, 0x5410, RZ ;  /* 0x0000541037afc816 */ /* 0x000fe400000000ff */
[----:B------:R-:W-:Y:S02]  /*9cb0*/  ISETP.LE.U32.AND P4, PT, R6, UR13, PT ;  /* 0x0000000d06007c0c */ /* 0x000fe4000bf83070 */
[C---:B------:R-:W-:Y:S02]  /*9cc0*/  PRMT R174, R68.reuse, 0x7610, R174 ;  /* 0x0000761044ae7816 */ /* 0x040fe400000000ae */
[----:B-1----:R-:W-:Y:S01]  /*9cd0*/  F2FP.BF16.F32.PACK_AB R6, R233, R9 ;  /* 0x00000009e906723e */ /* 0x002fe200000010ff */
[----:B------:R-:W-:Y:S01]  /*9ce0*/  IMAD.MOV.U32 R47, RZ, RZ, R95 ;  /* 0x000000ffff2f7224 */ /* 0x000fe200078e005f */
[----:B------:R-:W-:Y:S01]  /*9cf0*/  PRMT R137, R68, 0x7632, R137 ;  /* 0x0000763244897816 */ /* 0x000fe20000000089 */
[----:B------:R-:W-:Y:S01]  /*9d00*/  @!P6 HFMA2.BF16_V2 R56, -RZ.H0_H0, RZ.H0_H0, -R174.H0_H0 ;  /* 0x200000ffff38e231 */ /* 0x000fe200003409ae */
[C---:B------:R-:W-:Y:S01]  /*9d10*/  PRMT R135, R6.reuse, 0x7632, R135 ;  /* 0x0000763206877816 */ /* 0x040fe20000000087 */
[----:B------:R-:W-:Y:S01]  /*9d20*/  IMAD.MOV.U32 R95, RZ, RZ, R79 ;  /* 0x000000ffff5f7224 */ /* 0x000fe200078e004f */
[----:B------:R-:W-:Y:S01]  /*9d30*/  PRMT R136, R6, 0x7610, R136 ;  /* 0x0000761006887816 */ /* 0x000fe20000000088 */
[----:B------:R-:W-:Y:S01]  /*9d40*/  IMAD.MOV.U32 R79, RZ, RZ, R76 ;  /* 0x000000ffff4f7224 */ /* 0x000fe200078e004c */
[----:B------:R-:W-:Y:S01]  /*9d50*/  LOP3.LUT R6, R2, 0xff, RZ, 0xc0, !PT ;  /* 0x000000ff02067812 */ /* 0x000fe200078ec0ff */
[----:B------:R-:W-:Y:S01]  /*9d60*/  IMAD.MOV.U32 R97, RZ, RZ, R73 ;  /* 0x000000ffff617224 */ /* 0x000fe200078e0049 */
[----:B------:R-:W-:Y:S01]  /*9d70*/  PRMT R18, R174, 0x5410, R137 ;  /* 0x00005410ae127816 */ /* 0x000fe20000000089 */
[----:B------:R-:W-:-:S02]  /*9d80*/  IMAD.MOV.U32 R76, RZ, RZ, R236 ;  /* 0x000000ffff4c7224 */ /* 0x000fc400078e00ec */
[----:B------:R-:W-:Y:S01]  /*9d90*/  IMAD.MOV.U32 R73, RZ, RZ, R237 ;  /* 0x000000ffff497224 */ /* 0x000fe200078e00ed */
[----:B------:R-:W-:Y:S01]  /*9da0*/  MUFU.EX2 R236, R132 ;  /* 0x0000008400ec7308 */ /* 0x000fe20000000800 */
[----:B------:R-:W-:Y:S01]  /*9db0*/  @!P1 HFMA2.BF16_V2 R57, -RZ.H0_H0, RZ.H0_H0, -R135.H0_H0 ;  /* 0x200000ffff399231 */ /* 0x000fe20000340987 */
[----:B------:R-:W-:Y:S02]  /*9dc0*/  @!P6 PRMT R174, R56, 0x5410, RZ ;  /* 0x0000541038aee816 */ /* 0x000fe400000000ff */
[----:B------:R-:W-:-:S04]  /*9dd0*/  ISETP.LE.U32.AND P6, PT, R6, UR13, PT ;  /* 0x0000000d06007c0c */ /* 0x000fc8000bfc3070 */
[----:B------:R-:W1:Y:S01]  /*9de0*/  MUFU.EX2 R237, R129 ;  /* 0x0000008100ed7308 */ /* 0x000e620000000800 */
[--C-:B------:R-:W-:Y:S02]  /*9df0*/  SHF.R.U32.HI R6, RZ, 0x18, R2.reuse ;  /* 0x00000018ff067819 */ /* 0x100fe40000011602 */
[----:B------:R-:W-:Y:S02]  /*9e00*/  LOP3.LUT R3, R2, 0xffff, RZ, 0xc0, !PT ;  /* 0x0000ffff02037812 */ /* 0x000fe400078ec0ff */
[----:B------:R-:W-:Y:S02]  /*9e10*/  PRMT R65, R136, 0x5410, R135 ;  /* 0x0000541088417816 */ /* 0x000fe40000000087 */
[----:B------:R-:W-:Y:S02]  /*9e20*/  @!P1 PRMT R135, R57, 0x5410, RZ ;  /* 0x0000541039879816 */ /* 0x000fe400000000ff */
[----:B------:R-:W-:Y:S02]  /*9e30*/  SHF.R.U32.HI R2, RZ, 0x10, R2 ;  /* 0x00000010ff027819 */ /* 0x000fe40000011602 */
[----:B------:R-:W-:-:S02]  /*9e40*/  ISETP.LE.U32.AND P1, PT, R6, UR13, PT ;  /* 0x0000000d06007c0c */ /* 0x000fc4000bf23070 */
[----:B------:R-:W-:Y:S01]  /*9e50*/  SHF.R.U32.HI R6, RZ, 0x8, R3 ;  /* 0x00000008ff067819 */ /* 0x000fe20000011603 */
[----:B------:R-:W-:Y:S01]  /*9e60*/  @!P5 HFMA2.BF16_V2 R59, -RZ.H0_H0, RZ.H0_H0, -R137.H0_H0 ;  /* 0x200000ffff3bd231 */ /* 0x000fe20000340989 */
[----:B------:R-:W-:Y:S02]  /*9e70*/  LOP3.LUT R3, R2, 0xff, RZ, 0xc0, !PT ;  /* 0x000000ff02037812 */ /* 0x000fe400078ec0ff */
[----:B------:R-:W-:Y:S02]  /*9e80*/  LOP3.LUT R2, R6, 0xffff, RZ, 0xc0, !PT ;  /* 0x0000ffff06027812 */ /* 0x000fe400078ec0ff */
[----:B------:R-:W-:Y:S02]  /*9e90*/  @!P5 PRMT R137, R59, 0x5410, RZ ;  /* 0x000054103b89d816 */ /* 0x000fe400000000ff */
[----:B------:R-:W-:Y:S02]  /*9ea0*/  ISETP.LE.U32.AND P5, PT, R2, UR13, PT ;  /* 0x0000000d02007c0c */ /* 0x000fe4000bfa3070 */
[----:B-1----:R-:W-:Y:S01]  /*9eb0*/  F2FP.BF16.F32.PACK_AB R2, R237, R236 ;  /* 0x000000eced02723e */ /* 0x002fe200000010ff */
[----:B------:R-:W-:-:S03]  /*9ec0*/  IMAD.MOV.U32 R54, RZ, RZ, R234 ;  /* 0x000000ffff367224 */ /* 0x000fc600078e00ea */
[----:B------:R-:W-:Y:S01]  /*9ed0*/  PRMT R134, R2, 0x7610, R134 ;  /* 0x0000761002867816 */ /* 0x000fe20000000086 */
[----:B------:R-:W-:Y:S01]  /*9ee0*/  IMAD.MOV.U32 R55, RZ, RZ, R235 ;  /* 0x000000ffff377224 */ /* 0x000fe200078e00eb */
[----:B------:R1:W-:Y:S03]  /*9ef0*/  MUFU.EX2 R234, R133 ;  /* 0x0000008500ea7308 */ /* 0x0003e60000000800 */
[----:B------:R-:W-:-:S05]  /*9f00*/  @!P6 HFMA2.BF16_V2 R60, -RZ.H0_H0, RZ.H0_H0, -R134.H0_H0 ;  /* 0x200000ffff3ce231 */ /* 0x000fca0000340986 */
[----:B------:R-:W2:Y:S01]  /*9f10*/  MUFU.EX2 R235, R140 ;  /* 0x0000008c00eb7308 */ /* 0x000ea20000000800 */
[----:B------:R-:W-:Y:S01]  /*9f20*/  @!P4 HFMA2.BF16_V2 R58, -RZ.H0_H0, RZ.H0_H0, -R136.H0_H0 ;  /* 0x200000ffff3ac231 */ /* 0x000fe20000340988 */
[----:B-1----:R-:W-:Y:S02]  /*9f30*/  PRMT R133, R2, 0x7632, R133 ;  /* 0x0000763202857816 */ /* 0x002fe40000000085 */
[----:B------:R-:W-:Y:S02]  /*9f40*/  SHF.R.U32.HI R2, RZ, 0x18, R4 ;  /* 0x00000018ff027819 */ /* 0x000fe40000011604 */
[----:B------:R-:W-:Y:S02]  /*9f50*/  PRMT R64, R134, 0x5410, R133 ;  /* 0x0000541086407816 */ /* 0x000fe40000000085 */
[----:B------:R-:W-:Y:S02]  /*9f60*/  @!P6 PRMT R134, R60, 0x5410, RZ ;  /* 0x000054103c86e816 */ /* 0x000fe400000000ff */
[----:B------:R-:W-:-:S02]  /*9f70*/  ISETP.LE.U32.AND P6, PT, R2, UR13, PT ;  /* 0x0000000d02007c0c */ /* 0x000fc4000bfc3070 */
[----:B------:R-:W-:Y:S01]  /*9f80*/  SHF.R.U32.HI R2, RZ, 0x10, R4 ;  /* 0x00000010ff027819 */ /* 0x000fe20000011604 */
[----:B------:R-:W-:Y:S01]  /*9f90*/  @!P5 HFMA2.BF16_V2 R61, -RZ.H0_H0, RZ.H0_H0, -R133.H0_H0 ;  /* 0x200000ffff3dd231 */ /* 0x000fe20000340985 */
[----:B------:R-:W-:Y:S02]  /*9fa0*/  @!P4 PRMT R136, R58, 0x5410, RZ ;  /* 0x000054103a88c816 */ /* 0x000fe400000000ff */
[----:B------:R-:W-:Y:S02]  /*9fb0*/  ISETP.LE.U32.AND P4, PT, R3, UR13, PT ;  /* 0x0000000d03007c0c */ /* 0x000fe4000bf83070 */
[----:B------:R-:W-:Y:S01]  /*9fc0*/  LOP3.LUT R2, R2, 0xff, RZ, 0xc0, !PT ;  /* 0x000000ff02027812 */ /* 0x000fe200078ec0ff */
[----:B------:R-:W-:Y:S01]  /*9fd0*/  IMAD.MOV.U32 R42, RZ, RZ, R72 ;  /* 0x000000ffff2a7224 */ /* 0x000fe200078e0048 */
[----:B------:R-:W-:Y:S02]  /*9fe0*/  @!P5 PRMT R133, R61, 0x5410, RZ ;  /* 0x000054103d85d816 */ /* 0x000fe400000000ff */
[----:B--2---:R-:W-:Y:S01]  /*9ff0*/  F2FP.BF16.F32.PACK_AB R3, R235, R234 ;  /* 0x000000eaeb03723e */ /* 0x004fe200000010ff */
[----:B------:R-:W-:Y:S01]  /*a000*/  IMAD.MOV.U32 R72, RZ, RZ, R211 ;  /* 0x000000ffff487224 */ /* 0x000fe200078e00d3 */
[----:B------:R-:W-:Y:S01]  /*a010*/  ISETP.LE.U32.AND P5, PT, R2, UR13, PT ;  /* 0x0000000d02007c0c */ /* 0x000fe2000bfa3070 */
[----:B------:R-:W-:Y:S01]  /*a020*/  MUFU.EX2 R211, R144 ;  /* 0x0000009000d37308 */ /* 0x000fe20000000800 */
[----:B------:R-:W-:-:S02]  /*a030*/  PRMT R132, R3, 0x7610, R132 ;  /* 0x0000761003847816 */ /* 0x000fc40000000084 */
[----:B------:R-:W-:-:S05]  /*a040*/  PRMT R35, R3, 0x7632, R35 ;  /* 0x0000763203237816 */ /* 0x000fca0000000023 */
[----:B------:R-:W1:Y:S01]  /*a050*/  MUFU.EX2 R2, R141 ;  /* 0x0000008d00027308 */ /* 0x000e620000000800 */
[----:B------:R-:W-:Y:S01]  /*a060*/  SHF.R.U32.HI R3, RZ, 0x10, R0 ;  /* 0x00000010ff037819 */ /* 0x000fe20000011600 */
[----:B------:R-:W-:Y:S01]  /*a070*/  @!P4 HFMA2.BF16_V2 R62, -RZ.H0_H0, RZ.H0_H0, -R132.H0_H0 ;  /* 0x200000ffff3ec231 */ /* 0x000fe20000340984 */
[----:B------:R-:W-:Y:S02]  /*a080*/  PRMT R51, R132, 0x5410, R35 ;  /* 0x0000541084337816 */ /* 0x000fe40000000023 */
[----:B------:R-:W-:Y:S02]  /*a090*/  LOP3.LUT R3, R3, 0xff, RZ, 0xc0, !PT ;  /* 0x000000ff03037812 */ /* 0x000fe400078ec0ff */
[----:B------:R-:W-:Y:S02]  /*a0a0*/  @!P4 PRMT R132, R62, 0x5410, RZ ;  /* 0x000054103e84c816 */ /* 0x000fe400000000ff */
[----:B------:R-:W-:Y:S01]  /*a0b0*/  ISETP.LE.U32.AND P4, PT, R3, UR13, PT ;  /* 0x0000000d03007c0c */ /* 0x000fe2000bf83070 */
[----:B------:R-:W-:-:S02]  /*a0c0*/  IMAD.MOV.U32 R188, RZ, RZ, R74 ;  /* 0x000000ffffbc7224 */ /* 0x000fc400078e004a */
[----:B------:R-:W-:Y:S02]  /*a0d0*/  IMAD.MOV.U32 R74, RZ, RZ, R247 ;  /* 0x000000ffff4a7224 */ /* 0x000fe400078e00f7 */
[----:B------:R-:W-:Y:S01]  /*a0e0*/  FADD.FTZ R6, R34, R14 ;  /* 0x0000000e22067221 */ /* 0x000fe20000010000 */
[----:B-1----:R-:W-:Y:S01]  /*a0f0*/  FADD.FTZ R247, R2, R101 ;  /* 0x0000006502f77221 */ /* 0x002fe20000010000 */
[----:B------:R-:W-:Y:S01]  /*a100*/  F2FP.BF16.F32.PACK_AB R2, R211, R2 ;  /* 0x00000002d302723e */ /* 0x000fe200000010ff */
[----:B------:R-:W-:Y:S02]  /*a110*/  @!P1 HFMA2.BF16_V2 R63, -RZ.H0_H0, RZ.H0_H0, -R35.H0_H0 ;  /* 0x200000ffff3f9231 */ /* 0x000fe40000340923 */
[----:B------:R-:W-:Y:S01]  /*a120*/  IMAD.MOV.U32 R46, RZ, RZ, R94 ;  /* 0x000000ffff2e7224 */ /* 0x000fe200078e005e */
[----:B------:R-:W-:Y:S02]  /*a130*/  SHF.R.U32.HI R0, RZ, 0x18, R0 ;  /* 0x00000018ff007819 */ /* 0x000fe40000011600 */
[----:B------:R-:W-:Y:S01]  /*a140*/  PRMT R34, R2, 0x7632, R34 ;  /* 0x0000763202227816 */ /* 0x000fe20000000022 */
[----:B------:R-:W-:Y:S01]  /*a150*/  @!P4 HFMA2.BF16_V2 R66, -RZ.H0_H0, RZ.H0_H0, -R2.H0_H0 ;  /* 0x200000ffff42c231 */ /* 0x000fe20000340902 */
[----:B------:R-:W-:-:S02]  /*a160*/  @!P1 PRMT R35, R63, 0x5410, RZ ;  /* 0x000054103f239816 */ /* 0x000fc400000000ff */
[C---:B------:R-:W-:Y:S02]  /*a170*/  @P4 PRMT R187, R2.reuse, 0x7610, R187 ;  /* 0x0000761002bb4816 */ /* 0x040fe400000000bb */
[----:B------:R-:W-:Y:S02]  /*a180*/  PRMT R50, R2, 0x5410, R34 ;  /* 0x0000541002327816 */ /* 0x000fe40000000022 */
[----:B------:R-:W-:Y:S02]  /*a190*/  ISETP.LE.U32.AND P1, PT, R0, UR13, PT ;  /* 0x0000000d00007c0c */ /* 0x000fe4000bf23070 */
[----:B------:R-:W-:Y:S02]  /*a1a0*/  LOP3.LUT R2, R149, UR38, R250, 0x96, !PT ;  /* 0x0000002695027c12 */ /* 0x000fe4000f8e96fa */
[----:B------:R-:W-:Y:S01]  /*a1b0*/  LOP3.LUT R0, R55, UR7, R46, 0x96, !PT ;  /* 0x0000000737007c12 */ /* 0x000fe2000f8e962e */
[----:B------:R-:W-:Y:S02]  /*a1c0*/  IMAD.MOV.U32 R41, RZ, RZ, R78 ;  /* 0x000000ffff297224 */ /* 0x000fe400078e004e */
[----:B------:R-:W-:-:S02]  /*a1d0*/  IMAD.MOV.U32 R40, RZ, RZ, R75 ;  /* 0x000000ffff287224 */ /* 0x000fc400078e004b */
[----:B------:R-:W-:Y:S02]  /*a1e0*/  IMAD.MOV.U32 R78, RZ, RZ, R239 ;  /* 0x000000ffff4e7224 */ /* 0x000fe400078e00ef */
[----:B------:R-:W-:Y:S02]  /*a1f0*/  IMAD.MOV.U32 R75, RZ, RZ, R238 ;  /* 0x000000ffff4b7224 */ /* 0x000fe400078e00ee */
[----:B------:R-:W-:-:S04]  /*a200*/  IMAD.WIDE.U32 R2, R2, -0x2daee0ad, RZ ;  /* 0xd2511f5302027825 */ /* 0x000fc800078e00ff */
[----:B------:R-:W-:Y:S01]  /*a210*/  IMAD.WIDE.U32 R238, R0, -0x326172a9, RZ ;  /* 0xcd9e8d5700ee7825 */ /* 0x000fe200078e00ff */
[----:B------:R-:W-:Y:S01]  /*a220*/  LOP3.LUT R0, R3, UR36, R54, 0x96, !PT ;  /* 0x0000002403007c12 */ /* 0x000fe2000f8e9636 */
[----:B------:R-:W-:Y:S03]  /*a230*/  STG.E.U16 desc[UR24][R20.64+-0x40], R27 ;  /* 0xffffc01b14007986 */ /* 0x000fe6000c101518 */
[----:B------:R-:W-:Y:S01]  /*a240*/  LOP3.LUT R3, R239, UR37, R148, 0x96, !PT ;  /* 0x00000025ef037c12 */ /* 0x000fe2000f8e9694 */
[----:B------:R-:W-:Y:S01]  /*a250*/  IMAD.MOV.U32 R96, RZ, RZ, R92 ;  /* 0x000000ffff607224 */ /* 0x000fe200078e005c */
[----:B------:R-:W-:Y:S01]  /*a260*/  STG.E.U16 desc[UR24][R20.64+-0x3e], R24 ;  /* 0xffffc21814007986 */ /* 0x000fe2000c101518 */
[----:B------:R-:W-:Y:S02]  /*a270*/  IMAD.MOV.U32 R92, RZ, RZ, R248 ;  /* 0x000000ffff5c7224 */ /* 0x000fe400078e00f8 */
[----:B------:R-:W-:Y:S01]  /*a280*/  FADD.FTZ R11, R17, R11 ;  /* 0x0000000b110b7221 */ /* 0x000fe20000010000 */
[----:B------:R-:W-:Y:S01]  /*a290*/  FADD.FTZ R248, R9, R7 ;  /* 0x0000000709f87221 */ /* 0x000fe20000010000 */
[----:B------:R1:W-:Y:S01]  /*a2a0*/  STG.E.U16 desc[UR24][R32.64+-0x40], R26 ;  /* 0xffffc01a20007986 */ /* 0x0003e2000c101518 */
[----:B------:R-:W-:-:S02]  /*a2b0*/  IMAD.MOV.U32 R94, RZ, RZ, R77 ;  /* 0x000000ffff5e7224 */ /* 0x000fc400078e004d */
[----:B------:R-:W-:Y:S02]  /*a2c0*/  IMAD.MOV.U32 R77, RZ, RZ, R249 ;  /* 0x000000ffff4d7224 */ /* 0x000fe400078e00f9 */
[----:B------:R-:W-:Y:S01]  /*a2d0*/  FADD.FTZ R249, R15, R11 ;  /* 0x0000000b0ff97221 */ /* 0x000fe20000010000 */
[----:B------:R-:W-:-:S04]  /*a2e0*/  IMAD.WIDE.U32 R10, R0, -0x326172a9, RZ ;  /* 0xcd9e8d57000a7825 */ /* 0x000fc800078e00ff */
[----:B-1----:R-:W-:Y:S01]  /*a2f0*/  FADD.FTZ R26, R19, R6 ;  /* 0x00000006131a7221 */ /* 0x002fe20000010000 */
        /* <DEDUP_REMOVED lines=10> */
[----:B------:R-:W-:Y:S01]  /*a3a0*/  IMAD.WIDE.U32 R2, R2, -0x326172a9, RZ ;  /* 0xcd9e8d5702027825 */ /* 0x000fe200078e00ff */
[----:B------:R-:W-:Y:S01]  /*a3b0*/  STG.E.U16 desc[UR24][R32.64+-0x3e], R25 ;  /* 0xffffc21920007986 */ /* 0x000fe2000c101518 */
[----:B------:R-:W-:-:S03]  /*a3c0*/  LOP3.LUT R8, R7, UR31, R8, 0x96, !PT ;  /* 0x0000001f07087c12 */ /* 0x000fc6000f8e9608 */
[----:B------:R-:W-:Y:S02]  /*a3d0*/  LOP3.LUT R0, R3, UR23, R6, 0x96, !PT ;  /* 0x0000001703007c12 */ /* 0x000fe4000f8e9606 */
[----:B------:R-:W-:Y:S01]  /*a3e0*/  SHF.R.U32.HI R6, RZ, 0x10, R2 ;  /* 0x00000010ff067819 */ /* 0x000fe20000011602 */
[----:B------:R1:W-:Y:S01]  /*a3f0*/  STG.E.U16 desc[UR24][R30.64+-0x40], R5 ;  /* 0xffffc0051e007986 */ /* 0x0003e2000c101518 */
[C---:B------:R-:W-:Y:S02]  /*a400*/  LOP3.LUT R3, R2.reuse, 0xffff, RZ, 0xc0, !PT ;  /* 0x0000ffff02037812 */ /* 0x040fe400078ec0ff */
[----:B------:R-:W-:Y:S01]  /*a410*/  LOP3.LUT R7, R2, 0xff, RZ, 0xc0, !PT ;  /* 0x000000ff02077812 */ /* 0x000fe200078ec0ff */
[----:B------:R2:W-:Y:S01]  /*a420*/  STG.E.U16 desc[UR24][R30.64+-0x3e], R13 ;  /* 0xffffc20d1e007986 */ /* 0x0005e2000c101518 */
[----:B------:R-:W-:-:S04]  /*a430*/  SHF.R.U32.HI R3, RZ, 0x8, R3 ;  /* 0x00000008ff037819 */ /* 0x000fc80000011603 */
[----:B------:R-:W-:Y:S02]  /*a440*/  PRMT R14, R7, 0x5410, R3 ;  /* 0x00005410070e7816 */ /* 0x000fe40000000003 */
[----:B------:R-:W-:Y:S02]  /*a450*/  PRMT R4, R113, 0x7610, R4 ;  /* 0x0000761071047816 */ /* 0x000fe40000000004 */
[----:B-1----:R-:W-:Y:S02]  /*a460*/  SHF.R.U32.HI R5, RZ, 0x18, R2 ;  /* 0x00000018ff057819 */ /* 0x002fe40000011602 */
[----:B------:R-:W-:-:S04]  /*a470*/  LOP3.LUT R2, R6, 0xff, RZ, 0xc0, !PT ;  /* 0x000000ff06027812 */ /* 0x000fc800078ec0ff */
[----:B--2---:R-:W-:Y:S02]  /*a480*/  PRMT R13, R2, 0x5410, R5 ;  /* 0x00005410020d7816 */ /* 0x004fe40000000005 */
[----:B------:R-:W-:-:S04]  /*a490*/  LOP3.LUT R2, R0, 0xffff, RZ, 0xc0, !PT ;  /* 0x0000ffff00027812 */ /* 0x000fc800078ec0ff */
[----:B------:R-:W-:Y:S02]  /*a4a0*/  SHF.R.U32.HI R3, RZ, 0x8, R2 ;  /* 0x00000008ff037819 */ /* 0x000fe40000011602 */
[----:B------:R-:W-:-:S04]  /*a4b0*/  LOP3.LUT R2, R0, 0xff, RZ, 0xc0, !PT ;  /* 0x000000ff00027812 */ /* 0x000fc800078ec0ff */
[----:B------:R-:W-:Y:S02]  /*a4c0*/  PRMT R11, R2, 0x5410, R3 ;  /* 0x00005410020b7816 */ /* 0x000fe40000000003 */
[----:B------:R-:W-:Y:S01]  /*a4d0*/  SHF.R.U32.HI R3, RZ, 0x10, R0 ;  /* 0x00000010ff037819 */ /* 0x000fe20000011600 */
[----:B------:R-:W-:Y:S01]  /*a4e0*/  @!P5 HFMA2.BF16_V2 R67, -RZ.H0_H0, RZ.H0_H0, -R4.H0_H0 ;  /* 0x200000ffff43d231 */ /* 0x000fe20000340904 */
[----:B------:R-:W-:Y:S02]  /*a4f0*/  PRMT R12, R113, 0x7632, R12 ;  /* 0x00007632710c7816 */ /* 0x000fe4000000000c */
[----:B------:R-:W-:Y:S02]  /*a500*/  SHF.R.U32.HI R2, RZ, 0x18, R0 ;  /* 0x00000018ff027819 */ /* 0x000fe40000011600 */
[----:B------:R-:W-:Y:S02]  /*a510*/  LOP3.LUT R0, R3, 0xff, RZ, 0xc0, !PT ;  /* 0x000000ff03007812 */ /* 0x000fe400078ec0ff */
[----:B------:R-:W-:-:S02]  /*a520*/  PRMT R17, R4, 0x5410, R12 ;  /* 0x0000541004117816 */ /* 0x000fc4000000000c */
[----:B------:R-:W-:Y:S02]  /*a530*/  @!P5 PRMT R4, R67, 0x5410, RZ ;  /* 0x000054104304d816 */ /* 0x000fe400000000ff */
[----:B------:R-:W-:Y:S01]  /*a540*/  PRMT R9, R0, 0x5410, R2 ;  /* 0x0000541000097816 */ /* 0x000fe20000000002 */
[----:B------:R-:W-:Y:S02]  /*a550*/  IMAD.WIDE.U32 R2, R8, -0x2daee0ad, RZ ;  /* 0xd2511f5308027825 */ /* 0x000fe400078e00ff */
[----:B------:R1:W-:Y:S02]  /*a560*/  STG.E.U16 desc[UR24][R28.64+-0x40], R4 ;  /* 0xffffc0041c007986 */ /* 0x0003e4000c101518 */
[----:B------:R-:W-:Y:S02]  /*a570*/  IMAD.U32 R0, RZ, RZ, UR13 ;  /* 0x0000000dff007e24 */ /* 0x000fe4000f8e00ff */
[----:B------:R-:W-:-:S05]  /*a580*/  IMAD.MOV.U32 R5, RZ, RZ, 0x7054 ;  /* 0x00007054ff057424 */ /* 0x000fca00078e00ff */
[----:B------:R-:W-:Y:S02]  /*a590*/  PRMT R0, R0, R5, UR13 ;  /* 0x0000000d00007e16 */ /* 0x000fe40008000005 */
[----:B-1----:R-:W-:-:S04]  /*a5a0*/  LOP3.LUT R4, R3, UR26, R10, 0x96, !PT ;  /* 0x0000001a03047c12 */ /* 0x002fc8000f8e960a */
[----:B------:R-:W-:-:S04]  /*a5b0*/  LOP3.LUT R5, R4, 0xffff, RZ, 0xc0, !PT ;  /* 0x0000ffff04057812 */ /* 0x000fc800078ec0ff */
[----:B------:R-:W-:Y:S02]  /*a5c0*/  SHF.R.U32.HI R6, RZ, 0x8, R5 ;  /* 0x00000008ff067819 */ /* 0x000fe40000011605 */
[----:B------:R-:W-:-:S04]  /*a5d0*/  LOP3.LUT R5, R4, 0xff, RZ, 0xc0, !PT ;  /* 0x000000ff04057812 */ /* 0x000fc800078ec0ff */
[----:B------:R-:W-:Y:S02]  /*a5e0*/  PRMT R7, R5, 0x5410, R6 ;  /* 0x0000541005077816 */ /* 0x000fe40000000006 */
[--C-:B------:R-:W-:Y:S02]  /*a5f0*/  SHF.R.U32.HI R6, RZ, 0x10, R4.reuse ;  /* 0x00000010ff067819 */ /* 0x100fe40000011604 */
[----:B------:R-:W-:Y:S02]  /*a600*/  SHF.R.U32.HI R5, RZ, 0x18, R4 ;  /* 0x00000018ff057819 */ /* 0x000fe40000011604 */
[----:B------:R-:W-:Y:S02]  /*a610*/  LOP3.LUT R4, R6, 0xff, RZ, 0xc0, !PT ;  /* 0x000000ff06047812 */ /* 0x000fe400078ec0ff */
[----:B------:R-:W-:Y:S02]  /*a620*/  LOP3.LUT R3, R2, 0xffff, RZ, 0xc0, !PT ;  /* 0x0000ffff02037812 */ /* 0x000fe400078ec0ff */
[----:B------:R-:W-:-:S02]  /*a630*/  PRMT R6, R4, 0x5410, R5 ;  /* 0x0000541004067816 */ /* 0x000fc40000000005 */
[----:B------:R-:W-:Y:S02]  /*a640*/  SHF.R.U32.HI R4, RZ, 0x8, R3 ;  /* 0x00000008ff047819 */ /* 0x000fe40000011603 */
[----:B------:R-:W-:-:S04]  /*a650*/  LOP3.LUT R3, R2, 0xff, RZ, 0xc0, !PT ;  /* 0x000000ff02037812 */ /* 0x000fc800078ec0ff */
[----:B------:R-:W-:Y:S02]  /*a660*/  PRMT R5, R3, 0x5410, R4 ;  /* 0x0000541003057816 */ /* 0x000fe40000000004 */
[--C-:B------:R-:W-:Y:S02]  /*a670*/  SHF.R.U32.HI R4, RZ, 0x10, R2.reuse ;  /* 0x00000010ff047819 */ /* 0x100fe40000011602 */
[----:B------:R-:W-:Y:S02]  /*a680*/  SHF.R.U32.HI R3, RZ, 0x18, R2 ;  /* 0x00000018ff037819 */ /* 0x000fe40000011602 */
[----:B------:R-:W-:-:S04]  /*a690*/  LOP3.LUT R2, R4, 0xff, RZ, 0xc0, !PT ;  /* 0x000000ff04027812 */ /* 0x000fc800078ec0ff */
[----:B------:R-:W-:Y:S02]  /*a6a0*/  PRMT R15, R2, 0x5410, R3 ;  /* 0x00005410020f7816 */ /* 0x000fe40000000003 */
[----:B------:R-:W-:-:S05]  /*a6b0*/  HSET2.LE.AND R2, R14, R0, PT ;  /* 0x000000000e027233 */ /* 0x000fca0003803000 */
[----:B------:R-:W-:Y:S02]  /*a6c0*/  LOP3.LUT R10, R2, R49, RZ, 0xc0, !PT ;  /* 0x00000031020a7212 */ /* 0x000fe400078ec0ff */
[--C-:B------:R-:W-:Y:S02]  /*a6d0*/  HSET2.LE.AND R2, R13, R0.reuse, PT ;  /* 0x000000000d027233 */ /* 0x100fe40003803000 */
[--C-:B------:R-:W-:Y:S01]  /*a6e0*/  HSET2.LE.AND R3, R11, R0.reuse, PT ;  /* 0x000000000b037233 */ /* 0x100fe20003803000 */
[----:B------:R-:W-:Y:S02]  /*a6f0*/  IMAD.MOV.U32 R43, RZ, RZ, R130 ;  /* 0x000000ffff2b7224 */ /* 0x000fe400078e0082 */
[----:B------:R-:W-:Y:S01]  /*a700*/  LOP3.LUT R11, R2, R48, RZ, 0xc0, !PT ;  /* 0x00000030020b7212 */ /* 0x000fe200078ec0ff */
[----:B------:R-:W-:Y:S01]  /*a710*/  IMAD.WIDE.U32 R24, R252, -0x326172a9, RZ ;  /* 0xcd9e8d57fc187825 */ /* 0x000fe200078e00ff */
[--C-:B------:R-:W-:Y:S02]  /*a720*/  HSET2.LE.AND R2, R5, R0.reuse, PT ;  /* 0x0000000005027233 */ /* 0x100fe40003803000 */
[----:B------:R-:W-:-:S03]  /*a730*/  HSET2.LE.AND R4, R9, R0, PT ;  /* 0x0000000009047233 */ /* 0x000fc60003803000 */
[----:B------:R-:W-:Y:S02]  /*a740*/  LOP3.LUT R130, R2, R36, RZ, 0xc0, !PT ;  /* 0x0000002402827212 */ /* 0x000fe400078ec0ff */
[----:B------:R-:W-:Y:S02]  /*a750*/  LOP3.LUT R2, R25, R43, RZ, 0x3c, !PT ;  /* 0x0000002b19027212 */ /* 0x000fe400078e3cff */
[----:B------:R-:W-:Y:S02]  /*a760*/  LOP3.LUT R8, R3, R145, RZ, 0xc0, !PT ;  /* 0x0000009103087212 */ /* 0x000fe400078ec0ff */
[----:B------:R-:W-:Y:S02]  /*a770*/  LOP3.LUT R9, R4, R53, RZ, 0xc0, !PT ;  /* 0x0000003504097212 */ /* 0x000fe400078ec0ff */
[--C-:B------:R-:W-:Y:S02]  /*a780*/  HSET2.LE.AND R4, R7, R0.reuse, PT ;  /* 0x0000000007047233 */ /* 0x100fe40003803000 */
[----:B------:R-:W-:Y:S01]  /*a790*/  HSET2.LE.AND R3, R6, R0, PT ;  /* 0x0000000006037233 */ /* 0x000fe20003803000 */
[----:B------:R-:W-:Y:S01]  /*a7a0*/  IMAD.WIDE.U32 R6, R2, -0x2daee0ad, RZ ;  /* 0xd2511f5302067825 */ /* 0x000fe200078e00ff */
[----:B------:R-:W-:Y:S03]  /*a7b0*/  STL.64 [R1+0x8], R24 ;  /* 0x0000081801007387 */ /* 0x000fe60000100a00 */
[----:B------:R-:W-:Y:S01]  /*a7c0*/  IMAD.MOV.U32 R62, RZ, RZ, R197 ;  /* 0x000000ffff3e7224 */ /* 0x000fe200078e00c5 */
[----:B------:R-:W-:Y:S04]  /*a7d0*/  STL.64 [R1], R6 ;  /* 0x0000000601007387 */ /* 0x000fe80000100a00 */
[----:B------:R-:W2:Y:S01]  /*a7e0*/  LDL.LU R197, [R1+0x138] ;  /* 0x0001380001c57983 */ /* 0x000ea20000300800 */
[----:B------:R-:W-:-:S03]  /*a7f0*/  IMAD.MOV.U32 R63, RZ, RZ, R199 ;  /* 0x000000ffff3f7224 */ /* 0x000fc600078e00c7 */
[----:B------:R-:W3:Y:S01]  /*a800*/  LDL.LU R199, [R1+0x134] ;  /* 0x0001340001c77983 */ /* 0x000ee20000300800 */
[----:B------:R-:W-:Y:S01]  /*a810*/  LOP3.LUT R2, R7, UR7, R46, 0x96, !PT ;  /* 0x0000000707027c12 */ /* 0x000fe2000f8e962e */
[----:B------:R-:W-:Y:S02]  /*a820*/  IMAD.MOV.U32 R45, RZ, RZ, R97 ;  /* 0x000000ffff2d7224 */ /* 0x000fe400078e0061 */
[----:B------:R-:W-:Y:S02]  /*a830*/  IMAD.MOV.U32 R43, RZ, RZ, R42 ;  /* 0x000000ffff2b7224 */ /* 0x000fe400078e002a */
[----:B------:R-:W-:Y:S02]  /*a840*/  IMAD.MOV.U32 R97, RZ, RZ, R94 ;  /* 0x000000ffff617224 */ /* 0x000fe400078e005e */
[----:B------:R-:W-:Y:S02]  /*a850*/  IMAD.MOV.U32 R42, RZ, RZ, R79 ;  /* 0x000000ffff2a7224 */ /* 0x000fe400078e004f */
[----:B------:R-:W-:-:S02]  /*a860*/  IMAD.MOV.U32 R79, RZ, RZ, R78 ;  /* 0x000000ffff4f7224 */ /* 0x000fc400078e004e */
[----:B------:R-:W-:Y:S02]  /*a870*/  IMAD.MOV.U32 R94, RZ, RZ, R74 ;  /* 0x000000ffff5e7224 */ /* 0x000fe400078e004a */
[----:B------:R-:W-:Y:S02]  /*a880*/  @!P6 HFMA2.BF16_V2 R70, -RZ.H0_H0, RZ.H0_H0, -R12.H0_H0 ;  /* 0x200000ffff46e231 */ /* 0x000fe4000034090c */
[----:B------:R-:W-:Y:S02]  /*a890*/  IMAD.MOV.U32 R78, RZ, RZ, R75 ;  /* 0x000000ffff4e7224 */ /* 0x000fe400078e004b */
[----:B------:R-:W-:Y:S02]  /*a8a0*/  IMAD.MOV.U32 R74, RZ, RZ, R72 ;  /* 0x000000ffff4a7224 */ /* 0x000fe400078e0048 */
[----:B------:R-:W-:Y:S02]  /*a8b0*/  IMAD.MOV.U32 R75, RZ, RZ, R243 ;  /* 0x000000ffff4b7224 */ /* 0x000fe400078e00f3 */
[----:B------:R-:W-:-:S02]  /*a8c0*/  IMAD.MOV.U32 R72, RZ, RZ, R242 ;  /* 0x000000ffff487224 */ /* 0x000fc400078e00f2 */
[----:B------:R-:W-:Y:S01]  /*a8d0*/  IMAD.WIDE.U32 R242, R2, -0x326172a9, RZ ;  /* 0xcd9e8d5702f27825 */ /* 0x000fe200078e00ff */
[----:B------:R-:W-:Y:S02]  /*a8e0*/  LOP3.LUT R129, R3, R38, RZ, 0xc0, !PT ;  /* 0x0000002603817212 */ /* 0x000fe400078ec0ff */
[----:B------:R-:W-:Y:S02]  /*a8f0*/  @!P6 PRMT R12, R70, 0x5410, RZ ;  /* 0x00005410460ce816 */ /* 0x000fe400000000ff */
[----:B------:R-:W-:Y:S02]  /*a900*/  LOP3.LUT R3, R149, UR38, R24, 0x96, !PT ;  /* 0x0000002695037c12 */ /* 0x000fe4000f8e9618 */
[----:B------:R-:W-:Y:S01]  /*a910*/  LOP3.LUT R2, R243, UR37, R148, 0x96, !PT ;  /* 0x00000025f3027c12 */ /* 0x000fe2000f8e9694 */
[----:B------:R1:W-:Y:S01]  /*a920*/  STG.E.U16 desc[UR24][R28.64+-0x3e], R12 ;  /* 0xffffc20c1c007986 */ /* 0x0003e2000c101518 */
[----:B------:R-:W-:Y:S01]  /*a930*/  LOP3.LUT R128, R4, R44, RZ, 0xc0, !PT ;  /* 0x0000002c04807212 */ /* 0x000fe200078ec0ff */
[----:B------:R-:W-:-:S05]  /*a940*/  IMAD.WIDE.U32 R4, R3, -0x2daee0ad, RZ ;  /* 0xd2511f5303047825 */ /* 0x000fca00078e00ff */
[----:B------:R-:W-:Y:S01]  /*a950*/  LOP3.LUT R3, R5, UR36, R6, 0x96, !PT ;  /* 0x0000002405037c12 */ /* 0x000fe2000f8e9606 */
[----:B-1----:R-:W-:-:S05]  /*a960*/  IMAD.WIDE.U32 R12, R2, -0x2daee0ad, RZ ;  /* 0xd2511f53020c7825 */ /* 0x002fca00078e00ff */
[----:B------:R-:W-:Y:S01]  /*a970*/  LOP3.LUT R2, R13, UR34, R4, 0x96, !PT ;  /* 0x000000220d027c12 */ /* 0x000fe2000f8e9604 */
[----:B------:R-:W-:-:S04]  /*a980*/  IMAD.WIDE.U32 R4, R3, -0x326172a9, RZ ;  /* 0xcd9e8d5703047825 */ /* 0x000fc800078e00ff */
[----:B------:R-:W-:Y:S01]  /*a990*/  IMAD.WIDE.U32 R6, R2, -0x326172a9, RZ ;  /* 0xcd9e8d5702067825 */ /* 0x000fe200078e00ff */
[----:B------:R-:W-:-:S04]  /*a9a0*/  LOP3.LUT R2, R5, UR35, R242, 0x96, !PT ;  /* 0x0000002305027c12 */ /* 0x000fc8000f8e96f2 */
[----:B------:R-:W-:Y:S01]  /*a9b0*/  LOP3.LUT R3, R7, UR33, R4, 0x96, !PT ;  /* 0x0000002107037c12 */ /* 0x000fe2000f8e9604 */
[----:B------:R-:W-:Y:S01]  /*a9c0*/  IMAD.WIDE.U32 R4, R2, -0x2daee0ad, RZ ;  /* 0xd2511f5302047825 */ /* 0x000fe200078e00ff */
[----:B------:R-:W-:-:S03]  /*a9d0*/  HSET2.LE.AND R2, R15, R0, PT ;  /* 0x000000000f027233 */ /* 0x000fc60003803000 */
[----:B------:R-:W-:Y:S01]  /*a9e0*/  IMAD.WIDE.U32 R24, R3, -0x2daee0ad, RZ ;  /* 0xd2511f5303187825 */ /* 0x000fe200078e00ff */
[----:B------:R-:W-:-:S04]  /*a9f0*/  LOP3.LUT R5, R5, UR32, R12, 0x96, !PT ;  /* 0x0000002005057c12 */ /* 0x000fc8000f8e960c */
[----:B------:R-:W-:Y:S01]  /*aa00*/  LOP3.LUT R4, R25, UR30, R4, 0x96, !PT ;  /* 0x0000001e19047c12 */ /* 0x000fe2000f8e9604 */
[----:B------:R-:W-:Y:S01]  /*aa10*/  IMAD.MOV.U32 R61, RZ, RZ, R131 ;  /* 0x000000ffff3d7224 */ /* 0x000fe200078e0083 */
[----:B------:R-:W-:Y:S01]  /*aa20*/  LOP3.LUT R131, R2, R16, RZ, 0xc0, !PT ;  /* 0x0000001002837212 */ /* 0x000fe200078ec0ff */
[----:B------:R-:W-:Y:S01]  /*aa30*/  IMAD.WIDE.U32 R2, R5, -0x326172a9, RZ ;  /* 0xcd9e8d5705027825 */ /* 0x000fe200078e00ff */
[----:B------:R1:W-:Y:S03]  /*aa40*/  STG.E.U16 desc[UR24][R20.64+-0x2e], R22 ;  /* 0xffffd21614007986 */ /* 0x0003e6000c101518 */
[----:B------:R-:W-:-:S05]  /*aa50*/  IMAD.WIDE.U32 R4, R4, -0x326172a9, RZ ;  /* 0xcd9e8d5704047825 */ /* 0x000fca00078e00ff */
[----:B------:R-:W-:Y:S02]  /*aa60*/  LOP3.LUT R2, R5, UR23, R2, 0x96, !PT ;  /* 0x0000001705027c12 */ /* 0x000fe4000f8e9602 */
[C---:B------:R-:W-:Y:S02]  /*aa70*/  LOP3.LUT R7, R4.reuse, 0xff, RZ, 0xc0, !PT ;  /* 0x000000ff04077812 */ /* 0x040fe400078ec0ff */
[----:B-1----:R-:W-:Y:S02]  /*aa80*/  LOP3.LUT R22, R3, UR31, R6, 0x96, !PT ;  /* 0x0000001f03167c12 */ /* 0x002fe4000f8e9606 */
[----:B------:R-:W-:Y:S02]  /*aa90*/  LOP3.LUT R3, R4, 0xffff, RZ, 0xc0, !PT ;  /* 0x0000ffff04037812 */ /* 0x000fe400078ec0ff */
[--C-:B------:R-:W-:Y:S02]  /*aaa0*/  SHF.R.U32.HI R5, RZ, 0x10, R4.reuse ;  /* 0x00000010ff057819 */ /* 0x100fe40000011604 */
[----:B------:R-:W-:-:S02]  /*aab0*/  SHF.R.U32.HI R6, RZ, 0x18, R4 ;  /* 0x00000018ff067819 */ /* 0x000fc40000011604 */
[----:B------:R-:W-:Y:S02]  /*aac0*/  SHF.R.U32.HI R4, RZ, 0x8, R3 ;  /* 0x00000008ff047819 */ /* 0x000fe40000011603 */
[----:B------:R-:W-:-:S04]  /*aad0*/  LOP3.LUT R3, R5, 0xff, RZ, 0xc0, !PT ;  /* 0x000000ff05037812 */ /* 0x000fc800078ec0ff */
[----:B------:R-:W-:Y:S02]  /*aae0*/  PRMT R6, R3, 0x5410, R6 ;  /* 0x0000541003067816 */ /* 0x000fe40000000006 */
[C---:B------:R-:W-:Y:S02]  /*aaf0*/  LOP3.LUT R3, R2.reuse, 0xffff, RZ, 0xc0, !PT ;  /* 0x0000ffff02037812 */ /* 0x040fe400078ec0ff */
[----:B------:R-:W-:Y:S02]  /*ab00*/  PRMT R7, R7, 0x5410, R4 ;  /* 0x0000541007077816 */ /* 0x000fe40000000004 */
[----:B------:R-:W-:Y:S02]  /*ab10*/  SHF.R.U32.HI R4, RZ, 0x8, R3 ;  /* 0x00000008ff047819 */ /* 0x000fe40000011603 */
[----:B------:R-:W-:-:S04]  /*ab20*/  LOP3.LUT R3, R2, 0xff, RZ, 0xc0, !PT ;  /* 0x000000ff02037812 */ /* 0x000fc800078ec0ff */
[----:B------:R-:W-:Y:S02]  /*ab30*/  PRMT R5, R3, 0x5410, R4 ;  /* 0x0000541003057816 */ /* 0x000fe40000000004 */
[--C-:B------:R-:W-:Y:S02]  /*ab40*/  SHF.R.U32.HI R4, RZ, 0x10, R2.reuse ;  /* 0x00000010ff047819 */ /* 0x100fe40000011602 */
[----:B------:R-:W-:Y:S02]  /*ab50*/  SHF.R.U32.HI R3, RZ, 0x18, R2 ;  /* 0x00000018ff037819 */ /* 0x000fe40000011602 */
[----:B------:R-:W-:-:S04]  /*ab60*/  LOP3.LUT R2, R4, 0xff, RZ, 0xc0, !PT ;  /* 0x000000ff04027812 */ /* 0x000fc800078ec0ff */
[----:B------:R-:W-:Y:S02]  /*ab70*/  PRMT R16, R2, 0x5410, R3 ;  /* 0x0000541002107816 */ /* 0x000fe40000000003 */
[--C-:B------:R-:W-:Y:S02]  /*ab80*/  HSET2.LE.AND R2, R7, R0.reuse, PT ;  /* 0x0000000007027233 */ /* 0x100fe40003803000 */
[--C-:B------:R-:W-:Y:S02]  /*ab90*/  HSET2.LE.AND R3, R6, R0.reuse, PT ;  /* 0x0000000006037233 */ /* 0x100fe40003803000 */
[--C-:B------:R-:W-:Y:S02]  /*aba0*/  HSET2.LE.AND R4, R5, R0.reuse, PT ;  /* 0x0000000005047233 */ /* 0x100fe40003803000 */
[----:B------:R-:W-:Y:S02]  /*abb0*/  LOP3.LUT R6, R2, R37, RZ, 0xc0, !PT ;  /* 0x0000002502067212 */ /* 0x000fe400078ec0ff */
[----:B------:R-:W-:Y:S01]  /*abc0*/  HSET2.LE.AND R2, R16, R0, PT ;  /* 0x0000000010027233 */ /* 0x000fe20003803000 */
[----:B------:R-:W-:Y:S01]  /*abd0*/  IMAD.MOV.U32 R60, RZ, RZ, R95 ;  /* 0x000000ffff3c7224 */ /* 0x000fe200078e005f */
[----:B------:R-:W-:-:S02]  /*abe0*/  LOP3.LUT R7, R3, R18, RZ, 0xc0, !PT ;  /* 0x0000001203077212 */ /* 0x000fc400078ec0ff */
[----:B------:R-:W-:Y:S02]  /*abf0*/  LOP3.LUT R4, R4, R39, RZ, 0xc0, !PT ;  /* 0x0000002704047212 */ /* 0x000fe400078ec0ff */
[----:B------:R-:W-:Y:S01]  /*ac00*/  LOP3.LUT R5, R2, R17, RZ, 0xc0, !PT ;  /* 0x0000001102057212 */ /* 0x000fe200078ec0ff */
[----:B------:R-:W-:Y:S02]  /*ac10*/  IMAD.MOV.U32 R59, RZ, RZ, R42 ;  /* 0x000000ffff3b7224 */ /* 0x000fe400078e002a */
[----:B------:R-:W-:Y:S02]  /*ac20*/  IMAD.MOV.U32 R56, RZ, RZ, R45 ;  /* 0x000000ffff387224 */ /* 0x000fe400078e002d */
[----:B------:R-:W-:Y:S02]  /*ac30*/  IMAD.MOV.U32 R57, RZ, RZ, R43 ;  /* 0x000000ffff397224 */ /* 0x000fe400078e002b */
        /* <DEDUP_REMOVED lines=16> */
[----:B------:R-:W-:Y:S01]  /*ad40*/  IMAD.MOV.U32 R43, RZ, RZ, R92 ;  /* 0x000000ffff2b7224 */ /* 0x000fe200078e005c */
[----:B------:R1:W5:Y:S01]  /*ad50*/  LDL.LU R139, [R1+0x130] ;  /* 0x00013000018b7983 */ /* 0x0003620000300800 */
[----:B------:R-:W-:Y:S02]  /*ad60*/  IMAD.MOV.U32 R19, RZ, RZ, R214 ;  /* 0x000000ffff137224 */ /* 0x000fe400078e00d6 */
[----:B------:R-:W-:Y:S01]  /*ad70*/  IMAD.MOV.U32 R92, RZ, RZ, R138 ;  /* 0x000000ffff5c7224 */ /* 0x000fe200078e008a */
[----:B------:R-:W4:Y:S04]  /*ad80*/  LDL.LU R214, [R1+0x12c] ;  /* 0x00012c0001d67983 */ /* 0x000f280000300800 */
[----:B------:R1:W5:Y:S04]  /*ad90*/  LDL.LU R138, [R1+0x128] ;  /* 0x00012800018a7983 */ /* 0x0003680000300800 */
[----:B--2---:R-:W2:Y:S02]  /*ada0*/  LDSM.16.MT88.4 R12, [R197+0xa000] ;  /* 0x00a00000c50c783b */ /* 0x004ea40000004200 */
[-C--:B--2---:R-:W-:Y:S06]  /*adb0*/  HMMA.16816.F32.BF16 R152, R8, R12.reuse, R152 ;  /* 0x0000000c0898723c */ /* 0x084fec0000041898 */
[C---:B------:R-:W-:Y:S06]  /*adc0*/  HMMA.16816.F32.BF16 R168, R4.reuse, R12, R168 ;  /* 0x0000000c04a8723c */ /* 0x040fec00000418a8 */
[-C--:B------:R-:W-:Y:S06]  /*add0*/  HMMA.16816.F32.BF16 R164, R4, R14.reuse, R164 ;  /* 0x0000000e04a4723c */ /* 0x080fec00000418a4 */
[C---:B------:R-:W-:Y:S01]  /*ade0*/  HMMA.16816.F32.BF16 R36, R8.reuse, R14, R60 ;  /* 0x0000000e0824723c */ /* 0x040fe2000004183c */
[----:B---3--:R-:W2:Y:S05]  /*adf0*/  LDSM.16.MT88.4 R12, [R199+0xa000] ;  /* 0x00a00000c70c783b */ /* 0x008eaa0000004200 */
[----:B--2---:R-:W-:Y:S07]  /*ae00*/  HMMA.16816.F32.BF16 R144, R8, R12, R56 ;  /* 0x0000000c0890723c */ /* 0x004fee0000041838 */
[----:B------:R-:W-:-:S02]  /*ae10*/  IMAD.MOV.U32 R56, RZ, RZ, R42 ;  /* 0x000000ffff387224 */ /* 0x000fc400078e002a */
[----:B------:R-:W-:Y:S02]  /*ae20*/  IMAD.MOV.U32 R42, RZ, RZ, R93 ;  /* 0x000000ffff2a7224 */ /* 0x000fe400078e005d */
[----:B------:R-:W-:Y:S02]  /*ae30*/  IMAD.MOV.U32 R93, RZ, RZ, R202 ;  /* 0x000000ffff5d7224 */ /* 0x000fe400078e00ca */
[----:B------:R-:W2:Y:S01]  /*ae40*/  LDL.LU R202, [R1+0x124] ;  /* 0x0001240001ca7983 */ /* 0x000ea20000300800 */
[----:B------:R-:W-:Y:S02]  /*ae50*/  IMAD.MOV.U32 R58, RZ, RZ, R94 ;  /* 0x000000ffff3a7224 */ /* 0x000fe400078e005e */
[----:B------:R-:W-:Y:S02]  /*ae60*/  IMAD.MOV.U32 R94, RZ, RZ, R201 ;  /* 0x000000ffff5e7224 */ /* 0x000fe400078e00c9 */
[----:B------:R-:W3:Y:S01]  /*ae70*/  LDL.LU R201, [R1+0x120] ;  /* 0x0001200001c97983 */ /* 0x000ee20000300800 */
[----:B------:R-:W-:-:S02]  /*ae80*/  IMAD.MOV.U32 R140, RZ, RZ, R189 ;  /* 0x000000ffff8c7224 */ /* 0x000fc400078e00bd */
[----:B------:R-:W-:Y:S02]  /*ae90*/  IMAD.MOV.U32 R141, RZ, RZ, R188 ;  /* 0x000000ffff8d7224 */ /* 0x000fe400078e00bc */
[----:B------:R-:W-:Y:S02]  /*aea0*/  IMAD.MOV.U32 R188, RZ, RZ, R40 ;  /* 0x000000ffffbc7224 */ /* 0x000fe400078e0028 */
[----:B------:R-:W-:Y:S02]  /*aeb0*/  IMAD.MOV.U32 R189, RZ, RZ, R41 ;  /* 0x000000ffffbd7224 */ /* 0x000fe400078e0029 */
[----:B------:R-:W-:Y:S02]  /*aec0*/  IMAD.MOV.U32 R40, RZ, RZ, R78 ;  /* 0x000000ffff287224 */ /* 0x000fe400078e004e */
[----:B------:R-:W-:Y:S01]  /*aed0*/  IMAD.MOV.U32 R41, RZ, RZ, R52 ;  /* 0x000000ffff297224 */ /* 0x000fe200078e0034 */
[C---:B------:R-:W-:Y:S06]  /*aee0*/  HMMA.16816.F32.BF16 R160, R4.reuse, R12, R160 ;  /* 0x0000000c04a0723c */ /* 0x040fec00000418a0 */
[-C--:B------:R-:W-:Y:S06]  /*aef0*/  HMMA.16816.F32.BF16 R156, R4, R14.reuse, R156 ;  /* 0x0000000e049c723c */ /* 0x080fec000004189c */
[----:B------:R-:W-:Y:S01]  /*af00*/  HMMA.16816.F32.BF16 R40, R8, R14, R40 ;  /* 0x0000000e0828723c */ /* 0x000fe20000041828 */
[----:B------:R-:W-:-:S02]  /*af10*/  IMAD.MOV.U32 R57, RZ, RZ, R95 ;  /* 0x000000ffff397224 */ /* 0x000fc400078e005f */
[----:B------:R-:W-:Y:S02]  /*af20*/  IMAD.MOV.U32 R59, RZ, RZ, R79 ;  /* 0x000000ffff3b7224 */ /* 0x000fe400078e004f */
[----:B------:R-:W-:Y:S02]  /*af30*/  IMAD.MOV.U32 R78, RZ, RZ, R119 ;  /* 0x000000ffff4e7224 */ /* 0x000fe400078e0077 */
[----:B------:R-:W-:Y:S02]  /*af40*/  IMAD.MOV.U32 R79, RZ, RZ, R118 ;  /* 0x000000ffff4f7224 */ /* 0x000fe400078e0076 */
[----:B------:R-:W-:Y:S02]  /*af50*/  @!P1 HFMA2.BF16_V2 R69, -RZ.H0_H0, RZ.H0_H0, -R34.H0_H0 ;  /* 0x200000ffff459231 */ /* 0x000fe40000340922 */
[----:B------:R-:W-:Y:S02]  /*af60*/  IMAD.MOV.U32 R16, RZ, RZ, R103 ;  /* 0x000000ffff107224 */ /* 0x000fe400078e0067 */
[----:B------:R-:W-:Y:S01]  /*af70*/  IMAD.MOV.U32 R17, RZ, RZ, R102 ;  /* 0x000000ffff117224 */ /* 0x000fe200078e0066 */
[----:B------:R-:W-:Y:S01]  /*af80*/  @!P1 PRMT R34, R69, 0x5410, RZ ;  /* 0x0000541045229816 */ /* 0x000fe200000000ff */
[----:B------:R-:W-:-:S02]  /*af90*/  IMAD.MOV.U32 R119, RZ, RZ, R71 ;  /* 0x000000ffff777224 */ /* 0x000fc400078e0047 */
[----:B------:R-:W-:Y:S02]  /*afa0*/  IMAD.MOV.U32 R95, RZ, RZ, R212 ;  /* 0x000000ffff5f7224 */ /* 0x000fe400078e00d4 */
[----:B------:R-:W-:Y:S02]  /*afb0*/  IMAD.MOV.U32 R97, RZ, RZ, R117 ;  /* 0x000000ffff617224 */ /* 0x000fe400078e0075 */
[----:B------:R-:W-:Y:S02]  /*afc0*/  IMAD.MOV.U32 R100, RZ, RZ, R210 ;  /* 0x000000ffff647224 */ /* 0x000fe400078e00d2 */
[----:B------:R-:W-:Y:S02]  /*afd0*/  IMAD.MOV.U32 R101, RZ, RZ, R209 ;  /* 0x000000ffff657224 */ /* 0x000fe400078e00d1 */
[----:B------:R-:W-:Y:S02]  /*afe0*/  IMAD.MOV.U32 R116, RZ, RZ, R206 ;  /* 0x000000ffff747224 */ /* 0x000fe400078e00ce */
[----:B------:R-:W-:Y:S01]  /*aff0*/  IMAD.MOV.U32 R112, RZ, RZ, R198 ;  /* 0x000000ffff707224 */ /* 0x000fe200078e00c6 */
[----:B------:R-:W-:Y:S01]  /*b000*/  @!P4 PRMT R187, R66, 0x5410, RZ ;  /* 0x0000541042bbc816 */ /* 0x000fe200000000ff */
[----:B------:R-:W-:Y:S01]  /*b010*/  IMAD.MOV.U32 R102, RZ, RZ, R208 ;  /* 0x000000ffff667224 */ /* 0x000fe200078e00d0 */
[----:B------:R1:W5:Y:S01]  /*b020*/  LDL.LU R212, [R1+0x11c] ;  /* 0x00011c0001d47983 */ /* 0x0003620000300800 */
[----:B------:R-:W-:-:S02]  /*b030*/  IMAD.MOV.U32 R103, RZ, RZ, R207 ;  /* 0x000000ffff677224 */ /* 0x000fc400078e00cf */
[----:B------:R-:W-:Y:S01]  /*b040*/  IMAD.MOV.U32 R117, RZ, RZ, R205 ;  /* 0x000000ffff757224 */ /* 0x000fe200078e00cd */
[----:B------:R1:W5:Y:S01]  /*b050*/  LDL.LU R210, [R1+0x118] ;  /* 0x0001180001d27983 */ /* 0x0003620000300800 */
[----:B------:R-:W-:Y:S02]  /*b060*/  IMAD.MOV.U32 R118, RZ, RZ, R204 ;  /* 0x000000ffff767224 */ /* 0x000fe400078e00cc */
[----:B------:R-:W-:-:S04]  /*b070*/  IMAD.WIDE.U32 R2, R22, -0x2daee0ad, RZ ;  /* 0xd2511f5316027825 */ /* 0x000fc800078e00ff */
[----:B------:R-:W-:Y:S02]  /*b080*/  IMAD.MOV.U32 R148, RZ, RZ, R203 ;  /* 0x000000ffff947224 */ /* 0x000fe400078e00cb */
[----:B------:R-:W-:Y:S02]  /*b090*/  IMAD.MOV.U32 R149, RZ, RZ, R200 ;  /* 0x000000ffff957224 */ /* 0x000fe400078e00c8 */
[----:B------:R-:W-:Y:S01]  /*b0a0*/  IMAD.MOV.U32 R113, RZ, RZ, R196 ;  /* 0x000000ffff717224 */ /* 0x000fe200078e00c4 */
[----:B------:R-:W-:Y:S04]  /*b0b0*/  STG.E.U16 desc[UR24][R20.64+-0x30], R23 ;  /* 0xffffd01714007986 */ /* 0x000fe8000c101518 */
[----:B------:R1:W5:Y:S04]  /*b0c0*/  LDL.LU R209, [R1+0x114] ;  /* 0x0001140001d17983 */ /* 0x0003680000300800 */
[----:B------:R1:W5:Y:S04]  /*b0d0*/  LDL.LU R208, [R1+0x110] ;  /* 0x0001100001d07983 */ /* 0x0003680000300800 */
[----:B--2---:R-:W2:Y:S04]  /*b0e0*/  LDSM.16.MT88.4 R12, [R202+0xa000] ;  /* 0x00a00000ca0c783b */ /* 0x004ea80000004200 */
[----:B------:R-:W-:Y:S04]  /*b0f0*/  STG.E.U16 desc[UR24][R32.64+-0x30], R186 ;  /* 0xffffd0ba20007986 */ /* 0x000fe8000c101518 */
[----:B------:R-:W-:Y:S04]  /*b100*/  STG.E.U16 desc[UR24][R32.64+-0x2e], R185 ;  /* 0xffffd2b920007986 */ /* 0x000fe8000c101518 */
[----:B------:R1:W5:Y:S01]  /*b110*/  LDL.LU R207, [R1+0x10c] ;  /* 0x00010c0001cf7983 */ /* 0x0003620000300800 */
[-C--:B--2---:R-:W-:Y:S06]  /*b120*/  HMMA.16816.F32.BF16 R44, R8, R12.reuse, R56 ;  /* 0x0000000c082c723c */ /* 0x084fec0000041838 */
[----:B------:R-:W-:Y:S06]  /*b130*/  HMMA.16816.F32.BF16 R52, R4, R12, R80 ;  /* 0x0000000c0434723c */ /* 0x000fec0000041850 */
[-C--:B------:R-:W-:Y:S01]  /*b140*/  HMMA.16816.F32.BF16 R60, R8, R14.reuse, R76 ;  /* 0x0000000e083c723c */ /* 0x080fe2000004184c */
[----:B------:R-:W-:Y:S04]  /*b150*/  STG.E.U16 desc[UR24][R30.64+-0x30], R176 ;  /* 0xffffd0b01e007986 */ /* 0x000fe8000c101518 */
[----:B------:R-:W-:Y:S01]  /*b160*/  STG.E.U16 desc[UR24][R30.64+-0x2e], R175 ;  /* 0xffffd2af1e007986 */ /* 0x000fe2000c101518 */
[----:B------:R-:W-:Y:S03]  /*b170*/  HMMA.16816.F32.BF16 R56, R4, R14, R84 ;  /* 0x0000000e0438723c */ /* 0x000fe60000041854 */
[----:B---3--:R-:W2:Y:S04]  /*b180*/  LDSM.16.MT88.4 R12, [R201+0xa000] ;  /* 0x00a00000c90c783b */ /* 0x008ea80000004200 */
[----:B------:R1:W5:Y:S04]  /*b190*/  LDL.LU R206, [R1+0x108] ;  /* 0x0001080001ce7983 */ /* 0x0003680000300800 */
[----:B------:R-:W-:Y:S04]  /*b1a0*/  STG.E.U16 desc[UR24][R28.64+-0x30], R174 ;  /* 0xffffd0ae1c007986 */ /* 0x000fe8000c101518 */
[----:B------:R-:W-:Y:S04]  /*b1b0*/  STG.E.U16 desc[UR24][R28.64+-0x2e], R137 ;  /* 0xffffd2891c007986 */ /* 0x000fe8000c101518 */
[----:B------:R1:W5:Y:S01]  /*b1c0*/  LDL.LU R205, [R1+0x104] ;  /* 0x0001040001cd7983 */ /* 0x0003620000300800 */
[----:B--2---:R-:W-:Y:S06]  /*b1d0*/  HMMA.16816.F32.BF16 R68, R8, R12, R72 ;  /* 0x0000000c0844723c */ /* 0x004fec0000041848 */
[-C--:B------:R-:W-:Y:S06]  /*b1e0*/  HMMA.16816.F32.BF16 R76, R4, R14.reuse, R216 ;  /* 0x0000000e044c723c */ /* 0x080fec00000418d8 */
[----:B------:R-:W-:Y:S01]  /*b1f0*/  HMMA.16816.F32.BF16 R80, R8, R14, R16 ;  /* 0x0000000e0850723c */ /* 0x000fe20000041810 */
[----:B------:R-:W-:Y:S04]  /*b200*/  LDSM.16.MT88.4 R16, [R202+0xb000] ;  /* 0x00b00000ca10783b */ /* 0x000fe80000004200 */
[----:B------:R-:W-:Y:S01]  /*b210*/  STG.E.U16 desc[UR24][R20.64+-0x20], R184 ;  /* 0xffffe0b814007986 */ /* 0x000fe2000c101518 */
[----:B------:R-:W-:Y:S03]  /*b220*/  HMMA.16816.F32.BF16 R72, R4, R12, R192 ;  /* 0x0000000c0448723c */ /* 0x000fe600000418c0 */
[----:B------:R-:W2:Y:S04]  /*b230*/  LDSM.16.MT88.4 R12, [R197+0xb000] ;  /* 0x00b00000c50c783b */ /* 0x000ea80000004200 */
[----:B------:R-:W-:Y:S04]  /*b240*/  STG.E.U16 desc[UR24][R20.64+-0x1e], R183 ;  /* 0xffffe2b714007986 */ /* 0x000fe8000c101518 */
[----:B------:R1:W5:Y:S01]  /*b250*/  LDL.LU R204, [R1+0x100] ;  /* 0x0001000001cc7983 */ /* 0x0003620000300800 */
[-C--:B--2---:R-:W-:Y:S06]  /*b260*/  HMMA.16816.F32.BF16 R192, R8, R12.reuse, R92 ;  /* 0x0000000c08c0723c */ /* 0x084fec000004185c */
[----:B------:R-:W-:Y:S06]  /*b270*/  HMMA.16816.F32.BF16 R84, R4, R12, R220 ;  /* 0x0000000c0454723c */ /* 0x000fec00000418dc */
[----:B------:R-:W-:Y:S06]  /*b280*/  HMMA.16816.F32.BF16 R188, R8, R14, R188 ;  /* 0x0000000e08bc723c */ /* 0x000fec00000418bc */
[C---:B------:R-:W-:Y:S06]  /*b290*/  HMMA.16816.F32.BF16 R104, R4.reuse, R16, R104 ;  /* 0x000000100468723c */ /* 0x040fec0000041868 */
[----:B------:R-:W-:Y:S06]  /*b2a0*/  HMMA.16816.F32.BF16 R108, R4, R18, R108 ;  /* 0x00000012046c723c */ /* 0x000fec000004186c */
        /* <DEDUP_REMOVED lines=9> */
[C---:B------:R-:W-:Y:S06]  /*b340*/  HMMA.16816.F32.BF16 R220, R8.reuse, R14, R116 ;  /* 0x0000000e08dc723c */ /* 0x040fec0000041874 */
[----:B------:R-:W-:Y:S01]  /*b350*/  HMMA.16816.F32.BF16 R16, R8, R18, R112 ;  /* 0x000000120810723c */ /* 0x000fe20000041870 */
[----:B------:R-:W-:Y:S05]  /*b360*/  LDSM.16.MT88.4 R112, [R202+0xb800] ;  /* 0x00b80000ca70783b */ /* 0x000fea0000004200 */
[----:B------:R-:W-:Y:S01]  /*b370*/  HMMA.16816.F32.BF16 R152, R128, R148, R152 ;  /* 0x000000948098723c */ /* 0x000fe20000041898 */
[----:B------:R-:W-:Y:S04]  /*b380*/  STG.E.U16 desc[UR24][R30.64+-0x20], R136 ;  /* 0xffffe0881e007986 */ /* 0x000fe8000c101518 */
[----:B------:R-:W-:Y:S01]  /*b390*/  STG.E.U16 desc[UR24][R30.64+-0x1e], R135 ;  /* 0xffffe2871e007986 */ /* 0x000fe2000c101518 */
[C---:B------:R-:W-:Y:S03]  /*b3a0*/  HMMA.16816.F32.BF16 R100, R4.reuse, R14, R228 ;  /* 0x0000000e0464723c */ /* 0x040fe600000418e4 */
[----:B------:R-:W2:Y:S04]  /*b3b0*/  LDSM.16.MT88.4 R12, [R201+0xb000] ;  /* 0x00b00000c90c783b */ /* 0x000ea80000004200 */
[----:B------:R1:W5:Y:S04]  /*b3c0*/  LDL.LU R200, [R1+0xf8] ;  /* 0x0000f80001c87983 */ /* 0x0003680000300800 */
[----:B------:R-:W-:Y:S04]  /*b3d0*/  STG.E.U16 desc[UR24][R28.64+-0x20], R187 ;  /* 0xffffe0bb1c007986 */ /* 0x000fe8000c101518 */
[----:B------:R-:W-:Y:S04]  /*b3e0*/  STG.E.U16 desc[UR24][R28.64+-0x1e], R34 ;  /* 0xffffe2221c007986 */ /* 0x000fe8000c101518 */
[----:B------:R1:W5:Y:S01]  /*b3f0*/  LDL.LU R198, [R1+0xf4] ;  /* 0x0000f40001c67983 */ /* 0x0003620000300800 */
[C---:B--2---:R-:W-:Y:S06]  /*b400*/  HMMA.16816.F32.BF16 R120, R4.reuse, R12, R120 ;  /* 0x0000000c0478723c */ /* 0x044fec0000041878 */
[----:B------:R-:W-:Y:S06]  /*b410*/  HMMA.16816.F32.BF16 R116, R4, R14, R124 ;  /* 0x0000000e0474723c */ /* 0x000fec000004187c */
[----:B------:R-:W-:Y:S01]  /*b420*/  HMMA.16816.F32.BF16 R228, R8, R12, R140 ;  /* 0x0000000c08e4723c */ /* 0x000fe2000004188c */
[----:B------:R-:W-:Y:S01]  /*b430*/  LOP3.LUT R4, R3, UR26, R24, 0x96, !PT ;  /* 0x0000001a03047c12 */ /* 0x000fe2000f8e9618 */
[----:B------:R-:W2:Y:S01]  /*b440*/  LDSM.16.MT88.4 R140, [R199+0xa800] ;  /* 0x00a80000c78c783b */ /* 0x000ea20000004200 */
[----:B------:R-:W-:-:S02]  /*b450*/  SHF.R.U32.HI R6, RZ, 0x10, R2 ;  /* 0x00000010ff067819 */ /* 0x000fc40000011602 */
[C---:B------:R-:W-:Y:S01]  /*b460*/  LOP3.LUT R3, R2.reuse, 0xffff, RZ, 0xc0, !PT ;  /* 0x0000ffff02037812 */ /* 0x040fe200078ec0ff */
[----:B------:R-:W-:Y:S01]  /*b470*/  STG.E.U16 desc[UR24][R20.64+-0x10], R180 ;  /* 0xfffff0b414007986 */ /* 0x000fe2000c101518 */
[----:B------:R-:W-:Y:S02]  /*b480*/  LOP3.LUT R7, R2, 0xff, RZ, 0xc0, !PT ;  /* 0x000000ff02077812 */ /* 0x000fe400078ec0ff */
[----:B------:R-:W-:Y:S01]  /*b490*/  SHF.R.U32.HI R5, RZ, 0x18, R2 ;  /* 0x00000018ff057819 */ /* 0x000fe20000011602 */
[----:B------:R-:W-:Y:S01]  /*b4a0*/  STG.E.U16 desc[UR24][R20.64+-0xe], R179 ;  /* 0xfffff2b314007986 */ /* 0x000fe2000c101518 */
[----:B------:R-:W-:Y:S02]  /*b4b0*/  LOP3.LUT R2, R6, 0xff, RZ, 0xc0, !PT ;  /* 0x000000ff06027812 */ /* 0x000fe400078ec0ff */
[----:B------:R-:W-:Y:S01]  /*b4c0*/  SHF.R.U32.HI R3, RZ, 0x8, R3 ;  /* 0x00000008ff037819 */ /* 0x000fe20000011603 */
[----:B------:R-:W-:Y:S01]  /*b4d0*/  HMMA.16816.F32.BF16 R12, R8, R14, R96 ;  /* 0x0000000e080c723c */ /* 0x000fe20000041860 */
[----:B------:R-:W-:Y:S01]  /*b4e0*/  SHF.R.U32.HI R6, RZ, 0x18, R4 ;  /* 0x00000018ff067819 */ /* 0x000fe20000011604 */
[----:B------:R-:W-:Y:S01]  /*b4f0*/  LDSM.16.MT88.4 R96, [R199+0xb800] ;  /* 0x00b80000c760783b */ /* 0x000fe20000004200 */
[----:B------:R-:W-:-:S02]  /*b500*/  PRMT R7, R7, 0x5410, R3 ;  /* 0x0000541007077816 */ /* 0x000fc40000000003 */
[----:B------:R-:W-:Y:S01]  /*b510*/  SHF.R.U32.HI R3, RZ, 0x10, R4 ;  /* 0x00000010ff037819 */ /* 0x000fe20000011604 */
[----:B------:R1:W5:Y:S01]  /*b520*/  LDL.LU R196, [R1+0xf0] ;  /* 0x0000f00001c47983 */ /* 0x0003620000300800 */
[----:B------:R-:W-:Y:S02]  /*b530*/  PRMT R8, R2, 0x5410, R5 ;  /* 0x0000541002087816 */ /* 0x000fe40000000005 */
[C---:B------:R-:W-:Y:S02]  /*b540*/  LOP3.LUT R2, R4.reuse, 0xffff, RZ, 0xc0, !PT ;  /* 0x0000ffff04027812 */ /* 0x040fe400078ec0ff */
[----:B------:R-:W-:Y:S02]  /*b550*/  LOP3.LUT R5, R4, 0xff, RZ, 0xc0, !PT ;  /* 0x000000ff04057812 */ /* 0x000fe400078ec0ff */
[----:B------:R-:W-:Y:S02]  /*b560*/  SHF.R.U32.HI R4, RZ, 0x8, R2 ;  /* 0x00000008ff047819 */ /* 0x000fe40000011602 */
[----:B------:R-:W-:-:S02]  /*b570*/  LOP3.LUT R3, R3, 0xff, RZ, 0xc0, !PT ;  /* 0x000000ff03037812 */ /* 0x000fc400078ec0ff */
[--C-:B------:R-:W-:Y:S02]  /*b580*/  HSET2.LE.AND R2, R7, R0.reuse, PT ;  /* 0x0000000007027233 */ /* 0x100fe40003803000 */
[----:B------:R-:W-:Y:S02]  /*b590*/  PRMT R5, R5, 0x5410, R4 ;  /* 0x0000541005057816 */ /* 0x000fe40000000004 */
[----:B------:R-:W-:Y:S02]  /*b5a0*/  PRMT R4, R3, 0x5410, R6 ;  /* 0x0000541003047816 */ /* 0x000fe40000000006 */
[----:B------:R-:W-:Y:S02]  /*b5b0*/  LOP3.LUT R126, R2, R64, RZ, 0xc0, !PT ;  /* 0x00000040027e7212 */ /* 0x000fe400078ec0ff */
[--C-:B------:R-:W-:Y:S02]  /*b5c0*/  HSET2.LE.AND R2, R8, R0.reuse, PT ;  /* 0x0000000008027233 */ /* 0x100fe40003803000 */
[----:B------:R-:W-:-:S02]  /*b5d0*/  HSET2.LE.AND R4, R4, R0, PT ;  /* 0x0000000004047233 */ /* 0x000fc40003803000 */
[----:B------:R-:W-:Y:S02]  /*b5e0*/  HSET2.LE.AND R3, R5, R0, PT ;  /* 0x0000000005037233 */ /* 0x000fe40003803000 */
[----:B------:R-:W-:Y:S02]  /*b5f0*/  LOP3.LUT R127, R2, R51, RZ, 0xc0, !PT ;  /* 0x00000033027f7212 */ /* 0x000fe400078ec0ff */
[----:B------:R-:W-:Y:S02]  /*b600*/  LOP3.LUT R125, R4, R50, RZ, 0xc0, !PT ;  /* 0x00000032047d7212 */ /* 0x000fe400078ec0ff */
[----:B------:R-:W3:Y:S01]  /*b610*/  LDSM.16.MT88.4 R48, [R202+0xa800] ;  /* 0x00a80000ca30783b */ /* 0x000ee20000004200 */
[----:B------:R-:W-:-:S03]  /*b620*/  LOP3.LUT R124, R3, R65, RZ, 0xc0, !PT ;  /* 0x00000041037c7212 */ /* 0x000fc600078ec0ff */
[----:B------:R-:W4:Y:S01]  /*b630*/  LDSM.16.MT88.4 R64, [R201+0xa800] ;  /* 0x00a80000c940783b */ /* 0x000f220000004200 */
[----:B--2---:R-:W-:Y:S03]  /*b640*/  HMMA.16816.F32.BF16 R144, R128, R140, R144 ;  /* 0x0000008c8090723c */ /* 0x004fe60000041890 */
[----:B------:R-:W2:Y:S03]  /*b650*/  LDSM.16.MT88.4 R4, [R201+0xb800] ;  /* 0x00b80000c904783b */ /* 0x000ea60000004200 */
[C---:B------:R-:W-:Y:S06]  /*b660*/  HMMA.16816.F32.BF16 R168, R124.reuse, R148, R168 ;  /* 0x000000947ca8723c */ /* 0x040fec00000418a8 */
[-C--:B------:R-:W-:Y:S06]  /*b670*/  HMMA.16816.F32.BF16 R164, R124, R150.reuse, R164 ;  /* 0x000000967ca4723c */ /* 0x080fec00000418a4 */
[----:B------:R-:W-:Y:S06]  /*b680*/  HMMA.16816.F32.BF16 R148, R128, R150, R36 ;  /* 0x000000968094723c */ /* 0x000fec0000041824 */
        /* <DEDUP_REMOVED lines=10> */
[----:B------:R-:W-:Y:S01]  /*b730*/  HMMA.16816.F32.BF16 R64, R128, R66, R80 ;  /* 0x000000428040723c */ /* 0x000fe20000041850 */
[----:B------:R-:W3:Y:S01]  /*b740*/  LDSM.16.MT88.4 R80, [R197+0xb800] ;  /* 0x00b80000c550783b */ /* 0x000ee20000004200 */
[----:B------:R-:W-:-:S04]  /*b750*/  FADD.FTZ R2, R211, R247 ;  /* 0x000000f7d3027221 */ /* 0x000fc80000010000 */
[C---:B------:R-:W-:Y:S06]  /*b760*/  HMMA.16816.F32.BF16 R88, R124.reuse, R96, R88 ;  /* 0x000000607c58723c */ /* 0x040fec0000041858 */
[C---:B------:R-:W-:Y:S06]  /*b770*/  HMMA.16816.F32.BF16 R104, R124.reuse, R112, R104 ;  /* 0x000000707c68723c */ /* 0x040fec0000041868 */
[C---:B------:R-:W-:Y:S06]  /*b780*/  HMMA.16816.F32.BF16 R108, R124.reuse, R114, R108 ;  /* 0x000000727c6c723c */ /* 0x040fec000004186c */
[----:B--2---:R-:W-:Y:S01]  /*b790*/  HMMA.16816.F32.BF16 R120, R124, R4, R120 ;  /* 0x000000047c78723c */ /* 0x004fe20000041878 */
[----:B------:R-:W-:Y:S01]  /*b7a0*/  FADD.FTZ R3, R233, R248 ;  /* 0x000000f8e9037221 */ /* 0x000fe20000010000 */
[----:B------:R-:W-:-:S03]  /*b7b0*/  FADD.FTZ R2, R234, R2 ;  /* 0x00000002ea027221 */ /* 0x000fc60000010000 */
[----:B------:R-:W-:Y:S01]  /*b7c0*/  FADD.FTZ R3, R236, R3 ;  /* 0x00000003ec037221 */ /* 0x000fe20000010000 */
[C---:B---3--:R-:W-:Y:S06]  /*b7d0*/  HMMA.16816.F32.BF16 R76, R124.reuse, R82, R92 ;  /* 0x000000527c4c723c */ /* 0x048fec000004185c */
[C---:B------:R-:W-:Y:S06]  /*b7e0*/  HMMA.16816.F32.BF16 R72, R124.reuse, R80, R84 ;  /* 0x000000507c48723c */ /* 0x040fec0000041854 */
[C---:B------:R-:W-:Y:S06]  /*b7f0*/  HMMA.16816.F32.BF16 R92, R124.reuse, R98, R100 ;  /* 0x000000627c5c723c */ /* 0x040fec0000041864 */
[----:B------:R-:W-:Y:S06]  /*b800*/  HMMA.16816.F32.BF16 R124, R124, R6, R116 ;  /* 0x000000067c7c723c */ /* 0x000fec0000041874 */
[----:B------:R-:W-:Y:S07]  /*b810*/  HMMA.16816.F32.BF16 R116, R128, R4, R228 ;  /* 0x000000048074723c */ /* 0x000fee00000418e4 */
[----:B------:R-:W-:Y:S01]  /*b820*/  FADD.FTZ R4, R246, R249 ;  /* 0x000000f9f6047221 */ /* 0x000fe20000010000 */
[----:B------:R-:W-:-:S03]  /*b830*/  IADD3 R5, P1, R20, -0x80, RZ ;  /* 0xffffff8014057810 */ /* 0x000fc60007f3e0ff */
[----:B------:R-:W-:-:S04]  /*b840*/  FADD.FTZ R4, R240, R4 ;  /* 0x00000004f0047221 */ /* 0x000fc80000010000 */
[----:B------:R-:W-:Y:S01]  /*b850*/  FADD.FTZ R236, R241, R4 ;  /* 0x00000004f1ec7221 */ /* 0x000fe20000010000 */
[----:B------:R-:W-:Y:S01]  /*b860*/  FADD.FTZ R241, R235, R2 ;  /* 0x00000002ebf17221 */ /* 0x000fe20000010000 */
[----:B------:R-:W-:Y:S01]  /*b870*/  IADD3.X R2, R21, -0x1, RZ, P1, !PT ;  /* 0xffffffff15027810 */ /* 0x000fe20000ffe4ff */
[----:B------:R-:W-:Y:S04]  /*b880*/  STG.E.U16 desc[UR24][R32.64+-0x10], R178 ;  /* 0xfffff0b220007986 */ /* 0x000fe8000c101518 */
[----:B------:R-:W-:Y:S04]  /*b890*/  STG.E.U16 desc[UR24][R32.64+-0xe], R177 ;  /* 0xfffff2b120007986 */ /* 0x000fe8000c101518 */
[----:B------:R-:W-:Y:S04]  /*b8a0*/  STG.E.U16 desc[UR24][R30.64+-0x10], R134 ;  /* 0xfffff0861e007986 */ /* 0x000fe8000c101518 */
[----:B------:R2:W-:Y:S04]  /*b8b0*/  STG.E.U16 desc[UR24][R30.64+-0xe], R133 ;  /* 0xfffff2851e007986 */ /* 0x0005e8000c101518 */
[----:B------:R-:W-:Y:S04]  /*b8c0*/  STL [R1+0x7c], R5 ;  /* 0x00007c0501007387 */ /* 0x000fe80000100800 */
[----:B------:R-:W-:Y:S04]  /*b8d0*/  STG.E.U16 desc[UR24][R28.64+-0xe], R35 ;  /* 0xfffff2231c007986 */ /* 0x000fe8000c101518 */
[----:B------:R-:W-:Y:S01]  /*b8e0*/  STL [R1+0x78], R2 ;  /* 0x0000780201007387 */ /* 0x000fe20000100800 */
[----:B------:R-:W-:Y:S01]  /*b8f0*/  HMMA.16816.F32.BF16 R68, R128, R80, R192 ;  /* 0x000000508044723c */ /* 0x000fe200000418c0 */
[----:B------:R-:W-:-:S05]  /*b900*/  FADD.FTZ R233, R245, R26 ;  /* 0x0000001af5e97221 */ /* 0x000fca0000010000 */
[C---:B------:R-:W-:Y:S01]  /*b910*/  HMMA.16816.F32.BF16 R84, R128.reuse, R96, R224 ;  /* 0x000000608054723c */ /* 0x040fe200000418e0 */
[----:B------:R3:W-:Y:S05]  /*b920*/  STG.E.U16 desc[UR24][R28.64+-0x10], R132 ;  /* 0xfffff0841c007986 */ /* 0x0007ea000c101518 */
[----:B------:R-:W-:Y:S01]  /*b930*/  HMMA.16816.F32.BF16 R100, R128, R112, R216 ;  /* 0x000000708064723c */ /* 0x000fe200000418d8 */
[----:B------:R-:W-:Y:S01]  /*b940*/  FADD.FTZ R233, R244, R233 ;  /* 0x000000e9f4e97221 */ /* 0x000fe20000010000 */
[----:B------:R-:W-:-:S04]  /*b950*/  FADD.FTZ R240, R237, R3 ;  /* 0x00000003edf07221 */ /* 0x000fc80000010000 */
[----:B------:R-:W-:Y:S01]  /*b960*/  HMMA.16816.F32.BF16 R80, R128, R82, R188 ;  /* 0x000000528050723c */ /* 0x000fe200000418bc */
[----:B--2---:R-:W-:-:S05]  /*b970*/  IMAD.MOV.U32 R133, RZ, RZ, R214 ;  /* 0x000000ffff857224 */ /* 0x004fca00078e00d6 */
[----:B------:R-:W-:Y:S01]  /*b980*/  HMMA.16816.F32.BF16 R96, R128, R98, R220 ;  /* 0x000000628060723c */ /* 0x000fe200000418dc */
[----:B------:R-:W-:-:S05]  /*b990*/  IMAD.MOV.U32 R134, RZ, RZ, R215 ;  /* 0x000000ffff867224 */ /* 0x000fca00078e00d7 */
[----:B------:R-:W-:Y:S01]  /*b9a0*/  HMMA.16816.F32.BF16 R112, R128, R114, R16 ;  /* 0x000000728070723c */ /* 0x000fe20000041810 */
[----:B------:R-:W-:-:S05]  /*b9b0*/  IMAD.MOV.U32 R135, RZ, RZ, R232 ;  /* 0x000000ffff877224 */ /* 0x000fca00078e00e8 */
[----:B------:R-:W-:Y:S01]  /*b9c0*/  HMMA.16816.F32.BF16 R128, R128, R6, R12 ;  /* 0x000000068080723c */ /* 0x000fe2000004180c */
[----:B---3--:R-:W-:Y:S01]  /*b9d0*/  IMAD.MOV.U32 R132, RZ, RZ, R213 ;  /* 0x000000ffff847224 */ /* 0x008fe200078e00d5 */
[----:B------:R-:W-:-:S07]  /*b9e0*/  NOP ;  /* 0x0000000000007918 */ /* 0x000fce0000000000 */
        /* <DEDUP_REMOVED lines=19> */
[----:B-----5:R-:W-:Y:S01]  /*bb20*/  @P3 STS.128 [R212+0xa000], RZ ;  /* 0x00a000ffd4003388 */ /* 0x020fe20000000c00 */
        /* <DEDUP_REMOVED lines=33> */
[----:B-1----:R-:W1:Y:S04]  /*bd40*/  LDSM.16.M88.4 R12, [R198+0x2000] ;  /* 0x00200000c60c783b */ /* 0x002e680000000200 */
[----:B------:R-:W4:Y:S04]  /*bd50*/  LDSM.16.M88.4 R176, [R196+0x8800] ;  /* 0x00880000c4b0783b */ /* 0x000f280000000200 */
[----:B------:R-:W4:Y:S04]  /*bd60*/  LDSM.16.M88.4 R16, [R198] ;  /* 0x00000000c610783b */ /* 0x000f280000000200 */
[----:B------:R-:W-:Y:S04]  /*bd70*/  LDSM.16.M88.4 R24, [R210] ;  /* 0x00000000d218783b */ /* 0x000fe80000000200 */
[----:B--2---:R-:W-:Y:S04]  /*bd80*/  LDSM.16.M88.4 R8, [R200] ;  /* 0x00000000c808783b */ /* 0x004fe80000000200 */
[----:B---3--:R-:W2:Y:S04]  /*bd90*/  LDSM.16.M88.4 R4, [R200+0x2000] ;  /* 0x00200000c804783b */ /* 0x008ea80000000200 */
[----:B------:R-:W3:Y:S04]  /*bda0*/  LDSM.16.M88.4 R132, [R207] ;  /* 0x00000000cf84783b */ /* 0x000ee80000000200 */
[----:B------:R-:W0:Y:S01]  /*bdb0*/  LDGDEPBAR ;  /* 0x00000000000079af */ /* 0x000e220000000000 */
[C---:B-1----:R-:W-:Y:S06]  /*bdc0*/  HMMA.16816.F32.BF16 R220, R12.reuse, R180, RZ ;  /* 0x000000b40cdc723c */ /* 0x042fec00000418ff */
[C---:B----4-:R-:W-:Y:S06]  /*bdd0*/  HMMA.16816.F32.BF16 R192, R12.reuse, R176, RZ ;  /* 0x000000b00cc0723c */ /* 0x050fec00000418ff */
[C---:B------:R-:W-:Y:S06]  /*bde0*/  HMMA.16816.F32.BF16 R216, R12.reuse, R182, RZ ;  /* 0x000000b60cd8723c */ /* 0x040fec00000418ff */
[----:B------:R-:W-:Y:S06]  /*bdf0*/  HMMA.16816.F32.BF16 R188, R12, R178, RZ ;  /* 0x000000b20cbc723c */ /* 0x000fec00000418ff */
[C---:B------:R-:W-:Y:S06]  /*be00*/  HMMA.16816.F32.BF16 R184, R16.reuse, R180, RZ ;  /* 0x000000b410b8723c */ /* 0x040fec00000418ff */
[C---:B------:R-:W-:Y:S06]  /*be10*/  HMMA.16816.F32.BF16 R224, R16.reuse, R182, RZ ;  /* 0x000000b610e0723c */ /* 0x040fec00000418ff */
[C---:B------:R-:W-:Y:S06]  /*be20*/  HMMA.16816.F32.BF16 R12, R16.reuse, R176, RZ ;  /* 0x000000b0100c723c */ /* 0x040fec00000418ff */
[----:B------:R-:W-:Y:S06]  /*be30*/  HMMA.16816.F32.BF16 R16, R16, R178, RZ ;  /* 0x000000b21010723c */ /* 0x000fec00000418ff */
[C---:B--2---:R-:W-:Y:S06]  /*be40*/  HMMA.16816.F32.BF16 R176, R4.reuse, R24, R192 ;  /* 0x0000001804b0723c */ /* 0x044fec00000418c0 */
[----:B------:R-:W-:Y:S06]  /*be50*/  HMMA.16816.F32.BF16 R188, R4, R26, R188 ;  /* 0x0000001a04bc723c */ /* 0x000fec00000418bc */
[----:B------:R-:W-:Y:S01]  /*be60*/  HMMA.16816.F32.BF16 R180, R8, R24, R12 ;  /* 0x0000001808b4723c */ /* 0x000fe2000004180c */
[----:B------:R-:W-:Y:S05]  /*be70*/  LDSM.16.M88.4 R12, [R204+0x8800] ;  /* 0x00880000cc0c783b */ /* 0x000fea0000000200 */
[C---:B---3--:R-:W-:Y:S06]  /*be80*/  HMMA.16816.F32.BF16 R220, R4.reuse, R132, R220 ;  /* 0x0000008404dc723c */ /* 0x048fec00000418dc */
        /* <DEDUP_REMOVED lines=70> */
[C---:B--2---:R-:W-:Y:S06]  /*c2f0*/  HMMA.16816.F32.BF16 R188, R4.reuse, R12, R188 ;  /* 0x0000000c04bc723c */ /* 0x044fec00000418bc */
[----:B------:R-:W-:Y:S06]  /*c300*/  HMMA.16816.F32.BF16 R184, R4, R14, R184 ;  /* 0x0000000e04b8723c */ /* 0x000fec00000418b8 */
[C---:B---3--:R-:W-:Y:S06]  /*c310*/  HMMA.16816.F32.BF16 R180, R8.reuse, R16, R180 ;  /* 0x0000001008b4723c */ /* 0x048fec00000418b4 */
[C---:B------:R-:W-:Y:S06]  /*c320*/  HMMA.16816.F32.BF16 R176, R8.reuse, R18, R176 ;  /* 0x0000001208b0723c */ /* 0x040fec00000418b0 */
        /* <DEDUP_REMOVED lines=54> */
.L_x_1377:
[----:B------:R-:W-:Y:S05]  /*c690*/  BSYNC B0 ;  /* 0x0000000000007941 */ /* 0x000fea0003800000 */
.L_x_1376:
[----:B------:R-:W0:Y:S02]  /*c6a0*/  LDGDEPBAR ;  /* 0x00000000000079af */ /* 0x000e240000000000 */
.L_x_1375:
[----:B-1----:R-:W3:Y:S04]  /*c6b0*/  LDL.64 R6, [R1+0x38] ;  /* 0x0000380001067983 */ /* 0x002ee80000100a00 */
[----:B------:R-:W4:Y:S01]  /*c6c0*/  LDL.64 R4, [R1+0x30] ;  /* 0x0000300001047983 */ /* 0x000f220000100a00 */
[----:B--2---:R-:W-:Y:S01]  /*c6d0*/  IMAD.U32 R2, RZ, RZ, UR42 ;  /* 0x0000002aff027e24 */ /* 0x004fe2000f8e00ff */
[----:B------:R-:W-:Y:S01]  /*c6e0*/  ULOP3.LUT UR4, UR42, UR29, URZ, 0x3c, !UPT ;  /* 0x0000001d2a047292 */ /* 0x000fe2000f8e3c3f */
[----:B------:R-:W1:Y:S01]  /*c6f0*/  S2R R3, SR_TID.X ;  /* 0x0000000000037919 */ /* 0x000e620000002100 */
        /* <DEDUP_REMOVED lines=8> */
[----:B------:R-:W-:Y:S02]  /*c780*/  STL [R1+0x110], R208 ;  /* 0x000110d001007387 */ /* 0x000fe40000100800 */
[----:B------:R-:W-:Y:S02]  /*c790*/  LOP3.LUT R3, R3, 0x6, RZ, 0xc0, !PT ;  /* 0x0000000603037812 */ /* 0x000fe400078ec0ff */
[----:B------:R-:W-:Y:S03]  /*c7a0*/  STL [R1+0x10c], R207 ;  /* 0x00010ccf01007387 */ /* 0x000fe60000100800 */
[----:B------:R-:W-:Y:S01]  /*c7b0*/  IMAD R2, R2, 0x20, R3 ;  /* 0x0000002002027824 */ /* 0x000fe200078e0203 */
[----:B------:R-:W-:Y:S03]  /*c7c0*/  STL [R1+0x108], R206 ;  /* 0x000108ce01007387 */ /* 0x000fe60000100800 */
[C---:B------:R-:W-:Y:S01]  /*c7d0*/  VIADD R10, R2.reuse, 0x10 ;  /* 0x00000010020a7836 */ /* 0x040fe20000000000 */
[C---:B------:R-:W-:Y:S01]  /*c7e0*/  ISETP.GE.AND P1, PT, R2.reuse, R138, PT ;  /* 0x0000008a0200720c */ /* 0x040fe20003f26270 */
[C---:B------:R-:W-:Y:S01]  /*c7f0*/  VIADD R9, R2.reuse, 0x11 ;  /* 0x0000001102097836 */ /* 0x040fe20000000000 */
[----:B------:R-:W-:Y:S01]  /*c800*/  STL [R1+0x104], R205 ;  /* 0x000104cd01007387 */ /* 0x000fe20000100800 */
[----:B------:R-:W-:Y:S01]  /*c810*/  VIADD R8, R2, 0x18 ;  /* 0x0000001802087836 */ /* 0x000fe20000000000 */
[----:B------:R-:W-:-:S02]  /*c820*/  FSEL R11, R180, -INF , !P1 ;  /* 0xff800000b40b7808 */ /* 0x000fc40004800000 */
[----:B------:R-:W-:Y:S01]  /*c830*/  ISETP.GE.AND P1, PT, R10, R138, PT ;  /* 0x0000008a0a00720c */ /* 0x000fe20003f26270 */
[----:B------:R-:W-:Y:S01]  /*c840*/  STL [R1+0x100], R204 ;  /* 0x000100cc01007387 */ /* 0x000fe20000100800 */
[----:B------:R-:W-:Y:S02]  /*c850*/  FMNMX.FTZ R3, R214, R11, !PT ;  /* 0x0000000bd6037209 */ /* 0x000fe40007810000 */
[----:B------:R-:W-:Y:S01]  /*c860*/  FSEL R15, R132, -INF , !P1 ;  /* 0xff800000840f7808 */ /* 0x000fe20004800000 */
[----:B------:R-:W-:Y:S04]  /*c870*/  STL [R1+0xfc], R203 ;  /* 0x0000fccb01007387 */ /* 0x000fe80000100800 */
[----:B------:R-:W-:Y:S04]  /*c880*/  STL [R1+0xf8], R200 ;  /* 0x0000f8c801007387 */ /* 0x000fe80000100800 */
[----:B------:R-:W-:Y:S04]  /*c890*/  STL [R1+0xf4], R198 ;  /* 0x0000f4c601007387 */ /* 0x000fe80000100800 */
[----:B------:R-:W-:Y:S04]  /*c8a0*/  STL [R1+0xf0], R196 ;  /* 0x0000f0c401007387 */ /* 0x000fe80000100800 */
[----:B------:R-:W-:Y:S01]  /*c8b0*/  STL [R1+0x128], R138 ;  /* 0x0001288a01007387 */ /* 0x000fe20000100800 */
[----:B---3--:R-:W-:-:S02]  /*c8c0*/  IMAD.MOV.U32 R244, RZ, RZ, R6 ;  /* 0x000000fffff47224 */ /* 0x008fc400078e0006 */
[C---:B------:R-:W-:Y:S02]  /*c8d0*/  VIADD R6, R2.reuse, 0x1 ;  /* 0x0000000102067836 */ /* 0x040fe40000000000 */
[----:B----4-:R-:W-:Y:S02]  /*c8e0*/  IMAD.MOV.U32 R223, RZ, RZ, R5 ;  /* 0x000000ffffdf7224 */ /* 0x010fe400078e0005 */
[----:B------:R-:W-:Y:S01]  /*c8f0*/  VIADD R5, R2, 0x8 ;  /* 0x0000000802057836 */ /* 0x000fe20000000000 */
[-C--:B------:R-:W-:Y:S01]  /*c900*/  ISETP.GE.AND P6, PT, R6, R138.reuse, PT ;  /* 0x0000008a0600720c */ /* 0x080fe20003fc6270 */
[----:B------:R-:W-:Y:S02]  /*c910*/  IMAD.MOV.U32 R222, RZ, RZ, R4 ;  /* 0x000000ffffde7224 */ /* 0x000fe400078e0004 */
[C---:B------:R-:W-:Y:S01]  /*c920*/  VIADD R4, R2.reuse, 0x9 ;  /* 0x0000000902047836 */ /* 0x040fe20000000000 */
[-C--:B------:R-:W-:Y:S01]  /*c930*/  ISETP.GE.AND P5, PT, R5, R138.reuse, PT ;  /* 0x0000008a0500720c */ /* 0x080fe20003fa6270 */
[----:B------:R-:W-:Y:S01]  /*c940*/  IMAD.MOV.U32 R245, RZ, RZ, R7 ;  /* 0x000000fffff57224 */ /* 0x000fe200078e0007 */
[----:B------:R-:W-:Y:S01]  /*c950*/  FSEL R18, R181, -INF , !P6 ;  /* 0xff800000b5127808 */ /* 0x000fe20007000000 */
[----:B------:R-:W-:Y:S01]  /*c960*/  VIADD R7, R2, 0x19 ;  /* 0x0000001902077836 */ /* 0x000fe20000000000 */
[----:B------:R-:W-:-:S02]  /*c970*/  ISETP.GE.AND P4, PT, R4, R138, PT ;  /* 0x0000008a0400720c */ /* 0x000fc40003f86270 */
[----:B------:R-:W-:Y:S02]  /*c980*/  FSEL R17, R176, -INF , !P5 ;  /* 0xff800000b0117808 */ /* 0x000fe40006800000 */
[----:B------:R-:W-:Y:S02]  /*c990*/  FMNMX.FTZ R3, R18, R3, !PT ;  /* 0x0000000312037209 */ /* 0x000fe40007810000 */
[----:B------:R-:W-:Y:S02]  /*c9a0*/  FSEL R16, R177, -INF , !P4 ;  /* 0xff800000b1107808 */ /* 0x000fe40006000000 */
[----:B------:R-:W-:Y:S02]  /*c9b0*/  FMNMX.FTZ R3, R17, R3, !PT ;  /* 0x0000000311037209 */ /* 0x000fe40007810000 */
[----:B------:R-:W-:Y:S02]  /*c9c0*/  ISETP.GE.AND P5, PT, R9, R138, PT ;  /* 0x0000008a0900720c */ /* 0x000fe40003fa6270 */
[----:B------:R-:W-:-:S02]  /*c9d0*/  FMNMX.FTZ R3, R16, R3, !PT ;  /* 0x0000000310037209 */ /* 0x000fc40007810000 */
        /* <DEDUP_REMOVED lines=8> */
[----:B------:R-:W-:Y:S02]  /*ca60*/  ISETP.GE.AND P6, PT, R2, R139, PT ;  /* 0x0000008b0200720c */ /* 0x000fe40003fc6270 */
[----:B------:R-:W-:Y:S02]  /*ca70*/  FMNMX.FTZ R3, R12, R3, !PT ;  /* 0x000000030c037209 */ /* 0x000fe40007810000 */
[----:B------:R-:W-:Y:S02]  /*ca80*/  ISETP.GE.AND P4, PT, R6, R139, PT ;  /* 0x0000008b0600720c */ /* 0x000fe40003f86270 */
[----:B------:R-:W-:Y:S01]  /*ca90*/  ISETP.GE.AND P5, PT, R2, R173, PT ;  /* 0x000000ad0200720c */ /* 0x000fe20003fa6270 */
[----:B------:R-:W1:Y:S01]  /*caa0*/  SHFL.BFLY PT, R19, R3, 0x2, 0x1f ;  /* 0x0c401f0003137f89 */ /* 0x000e6200000e0000 */
[----:B------:R-:W-:-:S02]  /*cab0*/  FSEL R137, R183, -INF , !P4 ;  /* 0xff800000b7897808 */ /* 0x000fc40006000000 */
[----:B------:R-:W-:-:S04]  /*cac0*/  ISETP.GE.AND P4, PT, R4, R139, PT ;  /* 0x0000008b0400720c */ /* 0x000fc80003f86270 */
[----:B------:R-:W-:Y:S02]  /*cad0*/  FSEL R35, R179, -INF , !P4 ;  /* 0xff800000b3237808 */ /* 0x000fe40006000000 */
[----:B------:R-:W-:-:S04]  /*cae0*/  ISETP.GE.AND P4, PT, R9, R139, PT ;  /* 0x0000008b0900720c */ /* 0x000fc80003f86270 */
[----:B------:R-:W-:Y:S02]  /*caf0*/  FSEL R176, R135, -INF , !P4 ;  /* 0xff80000087b07808 */ /* 0x000fe40006000000 */
[----:B------:R-:W-:-:S04]  /*cb00*/  ISETP.GE.AND P4, PT, R7, R139, PT ;  /* 0x0000008b0700720c */ /* 0x000fc80003f86270 */
[----:B------:R-:W-:Y:S02]  /*cb10*/  FSEL R174, R27, -INF , !P4 ;  /* 0xff8000001bae7808 */ /* 0x000fe40006000000 */
[-C--:B------:R-:W-:Y:S02]  /*cb20*/  ISETP.GE.AND P4, PT, R6, R172.reuse, PT ;  /* 0x000000ac0600720c */ /* 0x080fe40003f86270 */
[----:B-1----:R-:W-:Y:S02]  /*cb30*/  FMNMX.FTZ R3, R3, R19, !PT ;  /* 0x0000001303037209 */ /* 0x002fe40007810000 */
[----:B------:R-:W-:Y:S02]  /*cb40*/  FSEL R25, R219, -INF , !P4 ;  /* 0xff800000db197808 */ /* 0x000fe40006000000 */
[----:B------:R-:W-:Y:S01]  /*cb50*/  ISETP.GE.AND P4, PT, R4, R172, PT ;  /* 0x000000ac0400720c */ /* 0x000fe20003f86270 */
[----:B------:R-:W1:Y:S03]  /*cb60*/  SHFL.BFLY PT, R19, R3, 0x1, 0x1f ;  /* 0x0c201f0003137f89 */ /* 0x000e6600000e0000 */
[----:B------:R-:W-:-:S02]  /*cb70*/  FSEL R24, R195, -INF , !P4 ;  /* 0xff800000c3187808 */ /* 0x000fc40006000000 */
[----:B------:R-:W-:Y:S02]  /*cb80*/  ISETP.GE.AND P4, PT, R9, R172, PT ;  /* 0x000000ac0900720c */ /* 0x000fe40003f86270 */
[----:B-1----:R-:W-:-:S04]  /*cb90*/  FMNMX.FTZ R133, R3, R19, !PT ;  /* 0x0000001303857209 */ /* 0x002fc80007810000 */
[C---:B------:R-:W-:Y:S01]  /*cba0*/  FSETP.NEU.FTZ.AND P1, PT, R133.reuse, -INF , PT ;  /* 0xff8000008500780b */ /* 0x040fe20003f3d000 */
[----:B------:R1:W-:Y:S03]  /*cbb0*/  STL [R1+0x134], R133 ;  /* 0x0001348501007387 */ /* 0x0003e60000100800 */
[----:B------:R-:W-:-:S05]  /*cbc0*/  FSEL R3, R133, RZ, P1 ;  /* 0x000000ff85037208 */ /* 0x000fca0000800000 */
[----:B------:R-:W-:Y:S01]  /*cbd0*/  FADD.FTZ R19, R214, -R3 ;  /* 0x80000003d6137221 */ /* 0x000fe20000010000 */
[----:B------:R-:W-:-:S05]  /*cbe0*/  FMUL.FTZ R3, R133, UR6 ;  /* 0x0000000685037c20 */ /* 0x000fca0008410000 */
[----:B------:R-:W-:Y:S02]  /*cbf0*/  FSEL R3, R3, RZ, P1 ;  /* 0x000000ff03037208 */ /* 0x000fe40000800000 */
[----:B------:R-:W-:Y:S01]  /*cc00*/  ISETP.GE.AND P1, PT, R2, R172, PT ;  /* 0x000000ac0200720c */ /* 0x000fe20003f26270 */
[----:B------:R-:W-:Y:S02]  /*cc10*/  FMUL.FTZ R2, R19, UR6 ;  /* 0x0000000613027c20 */ /* 0x000fe40008410000 */
[--C-:B------:R-:W-:Y:S01]  /*cc20*/  FFMA.FTZ R132, R18, UR6, -R3.reuse ;  /* 0x0000000612847c23 */ /* 0x100fe20008010803 */
[----:B------:R-:W-:Y:S01]  /*cc30*/  FSEL R18, R182, -INF , !P6 ;  /* 0xff800000b6127808 */ /* 0x000fe20007000000 */
[--C-:B------:R-:W-:Y:S01]  /*cc40*/  FFMA.FTZ R11, R11, UR6, -R3.reuse ;  /* 0x000000060b0b7c23 */ /* 0x100fe20008010803 */
[-C--:B------:R-:W-:Y:S01]  /*cc50*/  ISETP.GE.AND P6, PT, R5, R139.reuse, PT ;  /* 0x0000008b0500720c */ /* 0x080fe20003fc6270 */
[--C-:B------:R-:W-:Y:S01]  /*cc60*/  FFMA.FTZ R180, R17, UR6, -R3.reuse ;  /* 0x0000000611b47c23 */ /* 0x100fe20008010803 */
[----:B------:R-:W2:Y:S01]  /*cc70*/  MUFU.EX2 R2, R2 ;  /* 0x0000000200027308 */ /* 0x000ea20000000800 */
[--C-:B------:R-:W-:Y:S01]  /*cc80*/  FFMA.FTZ R177, R16, UR6, -R3.reuse ;  /* 0x0000000610b17c23 */ /* 0x100fe20008010803 */
[----:B------:R-:W-:Y:S01]  /*cc90*/  FSEL R136, R178, -INF , !P6 ;  /* 0xff800000b2887808 */ /* 0x000fe20007000000 */
[--C-:B------:R-:W-:Y:S01]  /*cca0*/  FFMA.FTZ R181, R15, UR6, -R3.reuse ;  /* 0x000000060fb57c23 */ /* 0x100fe20008010803 */
[-C--:B------:R-:W-:Y:S01]  /*ccb0*/  ISETP.GE.AND P6, PT, R10, R139.reuse, PT ;  /* 0x0000008b0a00720c */ /* 0x080fe20003fc6270 */
[--C-:B------:R-:W-:Y:S01]  /*ccc0*/  FFMA.FTZ R211, R14, UR6, -R3.reuse ;  /* 0x000000060ed37c23 */ /* 0x100fe20008010803 */
[--C-:B------:R-:W-:Y:S01]  /*ccd0*/  FFMA.FTZ R214, R13, UR6, -R3.reuse ;  /* 0x000000060dd67c23 */ /* 0x100fe20008010803 */
[----:B------:R-:W-:Y:S01]  /*cce0*/  FFMA.FTZ R220, R12, UR6, -R3 ;  /* 0x000000060cdc7c23 */ /* 0x000fe20008010803 */
[----:B------:R-:W-:Y:S01]  /*ccf0*/  FSEL R34, R134, -INF , !P6 ;  /* 0xff80000086227808 */ /* 0x000fe20007000000 */
[----:B------:R-:W-:Y:S01]  /*cd00*/  MUFU.EX2 R3, R132 ;  /* 0x0000008400037308 */ /* 0x000fe20000000800 */
[----:B------:R-:W-:-:S02]  /*cd10*/  ISETP.GE.AND P6, PT, R8, R139, PT ;  /* 0x0000008b0800720c */ /* 0x000fc40003fc6270 */
[----:B------:R-:W-:Y:S02]  /*cd20*/  FSEL R16, R218, -INF , !P1 ;  /* 0xff800000da107808 */ /* 0x000fe40004800000 */
[----:B------:R-:W-:Y:S02]  /*cd30*/  FSEL R175, R26, -INF , !P6 ;  /* 0xff8000001aaf7808 */ /* 0x000fe40007000000 */
[-C--:B------:R-:W-:Y:S01]  /*cd40*/  ISETP.GE.AND P6, PT, R6, R173.reuse, PT ;  /* 0x000000ad0600720c */ /* 0x080fe20003fc6270 */
[-C--:B--2---:R-:W-:Y:S01]  /*cd50*/  FMUL.FTZ R246, R145, R2.reuse ;  /* 0x0000000291f67220 */ /* 0x084fe20000410000 */
[----:B------:R-:W-:Y:S01]  /*cd60*/  FSEL R6, R216, -INF , !P5 ;  /* 0xff800000d8067808 */ /* 0x000fe20006800000 */
[-C--:B------:R-:W-:Y:S01]  /*cd70*/  FMUL.FTZ R197, R152, R2.reuse ;  /* 0x0000000298c57220 */ /* 0x080fe20000410000 */
[----:B------:R-:W-:Y:S01]  /*cd80*/  FSEL R17, R217, -INF , !P6 ;  /* 0xff800000d9117808 */ /* 0x000fe20007000000 */
[-C--:B------:R-:W-:Y:S01]  /*cd90*/  FMUL.FTZ R199, R153, R2.reuse ;  /* 0x0000000299c77220 */ /* 0x080fe20000410000 */
[-C--:B------:R-:W-:Y:S01]  /*cda0*/  ISETP.GE.AND P6, PT, R4, R173.reuse, PT ;  /* 0x000000ad0400720c */ /* 0x080fe20003fc6270 */
[-C--:B------:R-:W-:Y:S01]  /*cdb0*/  FMUL.FTZ R216, R148, R2.reuse ;  /* 0x0000000294d87220 */ /* 0x080fe20000410000 */
[----:B------:R-:W2:Y:S01]  /*cdc0*/  MUFU.EX2 R4, R11 ;  /* 0x0000000b00047308 */ /* 0x000ea20000000800 */
[-C--:B------:R-:W-:Y:S01]  /*cdd0*/  FMUL.FTZ R217, R149, R2.reuse ;  /* 0x0000000295d97220 */ /* 0x080fe20000410000 */
[----:B------:R-:W-:Y:S01]  /*cde0*/  FSEL R23, R193, -INF , !P6 ;  /* 0xff800000c1177808 */ /* 0x000fe20007000000 */
        /* <DEDUP_REMOVED lines=28> */
[----:B------:R-:W-:Y:S01]  /*cfb0*/  F2FP.BF16.F32.PACK_AB R68, R3, R4 ;  /* 0x000000040344723e */ /* 0x000fe200000010ff */
[----:B------:R-:W-:Y:S01]  /*cfc0*/  IMAD.MOV.U32 R233, RZ, RZ, R226 ;  /* 0x000000ffffe97224 */ /* 0x000fe200078e00e2 */
[----:B------:R-:W-:Y:S01]  /*cfd0*/  ISETP.GE.AND P5, PT, R5, R173, PT ;  /* 0x000000ad0500720c */ /* 0x000fe20003fa6270 */
[----:B------:R-:W-:Y:S01]  /*cfe0*/  FADD.FTZ R101, R3, R2 ;  /* 0x0000000203657221 */ /* 0x000fe20000010000 */
[----:B------:R-:W-:-:S02]  /*cff0*/  FMNMX.FTZ R2, R213, R18, !PT ;  /* 0x00000012d5027209 */ /* 0x000fc40007810000 */
[----:B------:R-:W-:Y:S02]  /*d000*/  FMNMX.FTZ R3, R232, R6, !PT ;  /* 0x00000006e8037209 */ /* 0x000fe40007810000 */
[----:B------:R-:W-:Y:S02]  /*d010*/  FMNMX.FTZ R4, R137, R2, !PT ;  /* 0x0000000289047209 */ /* 0x000fe40007810000 */
[----:B------:R-:W-:Y:S02]  /*d020*/  ISETP.GE.AND P1, PT, R5, R172, PT ;  /* 0x000000ac0500720c */ /* 0x000fe40003f26270 */
[----:B------:R-:W-:Y:S02]  /*d030*/  FSEL R26, R192, -INF , !P5 ;  /* 0xff800000c01a7808 */ /* 0x000fe40006800000 */
[----:B------:R-:W-:Y:S02]  /*d040*/  FMNMX.FTZ R2, R215, R16, !PT ;  /* 0x00000010d7027209 */ /* 0x000fe40007810000 */
[----:B------:R-:W-:-:S02]  /*d050*/  FMNMX.FTZ R3, R17, R3, !PT ;  /* 0x0000000311037209 */ /* 0x000fc40007810000 */
[----:B------:R-:W-:Y:S02]  /*d060*/  ISETP.GE.AND P5, PT, R10, R173, PT ;  /* 0x000000ad0a00720c */ /* 0x000fe40003fa6270 */
[----:B------:R-:W-:Y:S02]  /*d070*/  FSEL R27, R194, -INF , !P1 ;  /* 0xff800000c21b7808 */ /* 0x000fe40004800000 */
[----:B------:R-:W-:Y:S02]  /*d080*/  FMNMX.FTZ R2, R25, R2, !PT ;  /* 0x0000000219027209 */ /* 0x000fe40007810000 */
[----:B------:R-:W-:Y:S02]  /*d090*/  FMNMX.FTZ R3, R26, R3, !PT ;  /* 0x000000031a037209 */ /* 0x000fe40007810000 */
[----:B------:R-:W-:Y:S02]  /*d0a0*/  FMNMX.FTZ R4, R136, R4, !PT ;  /* 0x0000000488047209 */ /* 0x000fe40007810000 */
[----:B------:R-:W-:-:S02]  /*d0b0*/  ISETP.GE.AND P1, PT, R10, R172, PT ;  /* 0x000000ac0a00720c */ /* 0x000fc40003f26270 */
[----:B------:R-:W-:Y:S02]  /*d0c0*/  ISETP.GE.AND P6, PT, R9, R173, PT ;  /* 0x000000ad0900720c */ /* 0x000fe40003fc6270 */
[----:B------:R-:W-:Y:S02]  /*d0d0*/  FSEL R22, R188, -INF , !P5 ;  /* 0xff800000bc167808 */ /* 0x000fe40006800000 */
[----:B------:R-:W-:Y:S02]  /*d0e0*/  FMNMX.FTZ R2, R27, R2, !PT ;  /* 0x000000021b027209 */ /* 0x000fe40007810000 */
[----:B------:R-:W-:Y:S02]  /*d0f0*/  FMNMX.FTZ R3, R23, R3, !PT ;  /* 0x0000000317037209 */ /* 0x000fe40007810000 */
[----:B------:R-:W-:Y:S02]  /*d100*/  FMNMX.FTZ R4, R35, R4, !PT ;  /* 0x0000000423047209 */ /* 0x000fe40007810000 */
[----:B------:R-:W-:-:S02]  /*d110*/  ISETP.GE.AND P5, PT, R8, R173, PT ;  /* 0x000000ad0800720c */ /* 0x000fc40003fa6270 */
[----:B------:R-:W-:Y:S02]  /*d120*/  FSEL R19, R190, -INF , !P1 ;  /* 0xff800000be137808 */ /* 0x000fe40004800000 */
[----:B------:R-:W-:Y:S02]  /*d130*/  FSEL R15, R189, -INF , !P6 ;  /* 0xff800000bd0f7808 */ /* 0x000fe40007000000 */
[----:B------:R-:W-:Y:S02]  /*d140*/  FMNMX.FTZ R2, R24, R2, !PT ;  /* 0x0000000218027209 */ /* 0x000fe40007810000 */
[----:B------:R-:W-:Y:S02]  /*d150*/  FMNMX.FTZ R3, R22, R3, !PT ;  /* 0x0000000316037209 */ /* 0x000fe40007810000 */
[----:B------:R-:W-:Y:S02]  /*d160*/  FMNMX.FTZ R4, R34, R4, !PT ;  /* 0x0000000422047209 */ /* 0x000fe40007810000 */
[----:B------:R-:W-:-:S02]  /*d170*/  ISETP.GE.AND P1, PT, R8, R172, PT ;  /* 0x000000ac0800720c */ /* 0x000fc40003f26270 */
[----:B------:R-:W-:Y:S02]  /*d180*/  FSEL R14, R191, -INF , !P4 ;  /* 0xff800000bf0e7808 */ /* 0x000fe40006000000 */
[----:B------:R-:W-:Y:S02]  /*d190*/  ISETP.GE.AND P6, PT, R7, R173, PT ;  /* 0x000000ad0700720c */ /* 0x000fe40003fc6270 */
[----:B------:R-:W-:Y:S02]  /*d1a0*/  FSEL R13, R184, -INF , !P5 ;  /* 0xff800000b80d7808 */ /* 0x000fe40006800000 */
[----:B------:R-:W-:Y:S02]  /*d1b0*/  FMNMX.FTZ R2, R19, R2, !PT ;  /* 0x0000000213027209 */ /* 0x000fe40007810000 */
[----:B------:R-:W-:Y:S02]  /*d1c0*/  FMNMX.FTZ R3, R15, R3, !PT ;  /* 0x000000030f037209 */ /* 0x000fe40007810000 */
[----:B------:R-:W-:-:S02]  /*d1d0*/  FMNMX.FTZ R4, R176, R4, !PT ;  /* 0x00000004b0047209 */ /* 0x000fc40007810000 */
[----:B------:R-:W-:Y:S02]  /*d1e0*/  FSEL R11, R186, -INF , !P1 ;  /* 0xff800000ba0b7808 */ /* 0x000fe40004800000 */
[----:B------:R-:W-:Y:S02]  /*d1f0*/  FSEL R12, R185, -INF , !P6 ;  /* 0xff800000b90c7808 */ /* 0x000fe40007000000 */
[----:B------:R-:W-:Y:S02]  /*d200*/  FMNMX.FTZ R2, R14, R2, !PT ;  /* 0x000000020e027209 */ /* 0x000fe40007810000 */
[----:B------:R-:W-:Y:S02]  /*d210*/  FMNMX.FTZ R3, R13, R3, !PT ;  /* 0x000000030d037209 */ /* 0x000fe40007810000 */
[----:B------:R-:W-:Y:S02]  /*d220*/  FMNMX.FTZ R5, R175, R4, !PT ;  /* 0x00000004af057209 */ /* 0x000fe40007810000 */
[----:B------:R-:W-:-:S02]  /*d230*/  FMNMX.FTZ R4, R11, R2, !PT ;  /* 0x000000020b047209 */ /* 0x000fc40007810000 */
[----:B------:R-:W-:Y:S02]  /*d240*/  FMNMX.FTZ R3, R12, R3, !PT ;  /* 0x000000030c037209 */ /* 0x000fe40007810000 */
[----:B------:R-:W-:Y:S02]  /*d250*/  ISETP.GE.AND P4, PT, R7, R172, PT ;  /* 0x000000ac0700720c */ /* 0x000fe40003f86270 */
[----:B------:R-:W-:Y:S01]  /*d260*/  FMNMX.FTZ R2, R174, R5, !PT ;  /* 0x00000005ae027209 */ /* 0x000fe20007810000 */
[----:B------:R-:W1:Y:S01]  /*d270*/  SHFL.BFLY PT, R7, R3, 0x2, 0x1f ;  /* 0x0c401f0003077f89 */ /* 0x000e6200000e0000 */
[----:B------:R-:W-:-:S03]  /*d280*/  FSEL R10, R187, -INF , !P4 ;  /* 0xff800000bb0a7808 */ /* 0x000fc60006000000 */
[----:B------:R-:W2:Y:S01]  /*d290*/  SHFL.BFLY PT, R5, R2, 0x2, 0x1f ;  /* 0x0c401f0002057f89 */ /* 0x000ea200000e0000 */
[----:B------:R-:W-:-:S05]  /*d2a0*/  FMNMX.FTZ R4, R10, R4, !PT ;  /* 0x000000040a047209 */ /* 0x000fca0007810000 */
[----:B------:R-:W3:Y:S01]  /*d2b0*/  SHFL.BFLY PT, R8, R4, 0x2, 0x1f ;  /* 0x0c401f0004087f89 */ /* 0x000ee200000e0000 */
[----:B-1----:R-:W-:Y:S02]  /*d2c0*/  FMNMX.FTZ R3, R3, R7, !PT ;  /* 0x0000000703037209 */ /* 0x002fe40007810000 */
[----:B--2---:R-:W-:-:S03]  /*d2d0*/  FMNMX.FTZ R2, R2, R5, !PT ;  /* 0x0000000502027209 */ /* 0x004fc60007810000 */
[----:B------:R-:W1:Y:S04]  /*d2e0*/  SHFL.BFLY PT, R7, R3, 0x1, 0x1f ;  /* 0x0c201f0003077f89 */ /* 0x000e6800000e0000 */
[----:B------:R-:W2:Y:S01]  /*d2f0*/  SHFL.BFLY PT, R5, R2, 0x1, 0x1f ;  /* 0x0c201f0002057f89 */ /* 0x000ea200000e0000 */
[----:B---3--:R-:W-:-:S05]  /*d300*/  FMNMX.FTZ R4, R4, R8, !PT ;  /* 0x0000000804047209 */ /* 0x008fca0007810000 */
[----:B------:R-:W3:Y:S01]  /*d310*/  SHFL.BFLY PT, R8, R4, 0x1, 0x1f ;  /* 0x0c201f0004087f89 */ /* 0x000ee200000e0000 */
[----:B-1----:R-:W-:Y:S02]  /*d320*/  FMNMX.FTZ R135, R3, R7, !PT ;  /* 0x0000000703877209 */ /* 0x002fe40007810000 */
[----:B--2---:R-:W-:-:S03]  /*d330*/  FMNMX.FTZ R132, R2, R5, !PT ;  /* 0x0000000502847209 */ /* 0x004fc60007810000 */
[C---:B------:R-:W-:Y:S01]  /*d340*/  FMUL.FTZ R2, R135.reuse, UR6 ;  /* 0x0000000687027c20 */ /* 0x040fe20008410000 */
[----:B------:R-:W-:Y:S02]  /*d350*/  FSETP.NEU.FTZ.AND P4, PT, R135, -INF , PT ;  /* 0xff8000008700780b */ /* 0x000fe40003f9d000 */
[----:B------:R-:W-:Y:S02]  /*d360*/  FSETP.NEU.FTZ.AND P5, PT, R132, -INF , PT ;  /* 0xff8000008400780b */ /* 0x000fe40003fbd000 */
[----:B---3--:R-:W-:Y:S02]  /*d370*/  FMNMX.FTZ R134, R4, R8, !PT ;  /* 0x0000000804867209 */ /* 0x008fe40007810000 */
[----:B------:R-:W-:Y:S02]  /*d380*/  FSEL R3, R132, RZ, P5 ;  /* 0x000000ff84037208 */ /* 0x000fe40002800000 */
[----:B------:R-:W-:Y:S02]  /*d390*/  FSEL R4, R2, RZ, P4 ;  /* 0x000000ff02047208 */ /* 0x000fe40002000000 */
[C---:B------:R-:W-:Y:S01]  /*d3a0*/  FSETP.NEU.FTZ.AND P1, PT, R134.reuse, -INF , PT ;  /* 0xff8000008600780b */ /* 0x040fe20003f3d000 */
[----:B------:R-:W-:Y:S01]  /*d3b0*/  FADD.FTZ R52, R213, -R3 ;  /* 0x80000003d5347221 */ /* 0x000fe20000010000 */
[----:B------:R-:W-:Y:S01]  /*d3c0*/  FMUL.FTZ R3, R134, UR6 ;  /* 0x0000000686037c20 */ /* 0x000fe20008410000 */
[--C-:B------:R-:W-:Y:S01]  /*d3d0*/  FFMA.FTZ R2, R6, UR6, -R4.reuse ;  /* 0x0000000606027c23 */ /* 0x100fe20008010804 */
[----:B------:R-:W-:Y:S01]  /*d3e0*/  FMUL.FTZ R6, R132, UR6 ;  /* 0x0000000684067c20 */ /* 0x000fe20008410000 */
[----:B------:R-:W-:Y:S01]  /*d3f0*/  FSEL R5, R135, RZ, P4 ;  /* 0x000000ff87057208 */ /* 0x000fe20002000000 */
[--C-:B------:R-:W-:Y:S01]  /*d400*/  FFMA.FTZ R112, R22, UR6, -R4.reuse ;  /* 0x0000000616707c23 */ /* 0x100fe20008010804 */
[----:B------:R1:W-:Y:S01]  /*d410*/  MUFU.EX2 R9, R2 ;  /* 0x0000000200097308 */ /* 0x0003e20000000800 */
[----:B------:R-:W-:Y:S01]  /*d420*/  FSEL R3, R3, RZ, P1 ;  /* 0x000000ff03037208 */ /* 0x000fe20000800000 */
[--C-:B------:R-:W-:Y:S01]  /*d430*/  FFMA.FTZ R113, R15, UR6, -R4.reuse ;  /* 0x000000060f717c23 */ /* 0x100fe20008010804 */
[----:B------:R-:W-:Y:S01]  /*d440*/  FSEL R6, R6, RZ, P5 ;  /* 0x000000ff06067208 */ /* 0x000fe20002800000 */
[----:B------:R-:W-:Y:S01]  /*d450*/  FADD.FTZ R5, R232, -R5 ;  /* 0x80000005e8057221 */ /* 0x000fe20000010000 */
        /* <DEDUP_REMOVED lines=11> */
[--C-:B------:R-:W-:Y:S01]  /*d510*/  FFMA.FTZ R6, R25, UR6, -R3.reuse ;  /* 0x0000000619067c23 */ /* 0x100fe20008010803 */
[--C-:B-1----:R-:W-:Y:S01]  /*d520*/  FFMA.FTZ R2, R17, UR6, -R4.reuse ;  /* 0x0000000611027c23 */ /* 0x102fe20008010804 */
[----:B------:R-:W-:Y:S01]  /*d530*/  FMUL.FTZ R5, R5, UR6 ;  /* 0x0000000605057c20 */ /* 0x000fe20008410000 */
[--C-:B------:R-:W-:Y:S01]  /*d540*/  FFMA.FTZ R17, R27, UR6, -R3.reuse ;  /* 0x000000061b117c23 */ /* 0x100fe20008010803 */
[--C-:B------:R-:W-:Y:S01]  /*d550*/  FFMA.FTZ R136, R19, UR6, -R3.reuse ;  /* 0x0000000613887c23 */ /* 0x100fe20008010803 */
[----:B------:R1:W2:Y:S01]  /*d560*/  MUFU.EX2 R8, R2 ;  /* 0x0000000200087308 */ /* 0x0002a20000000800 */
[--C-:B------:R-:W-:Y:S01]  /*d570*/  FFMA.FTZ R128, R11, UR6, -R3.reuse ;  /* 0x000000060b807c23 */ /* 0x100fe20008010803 */
[----:B------:R-:W-:Y:S01]  /*d580*/  FFMA.FTZ R129, R10, UR6, -R3 ;  /* 0x000000060a817c23 */ /* 0x000fe20008010803 */
[--C-:B------:R-:W-:Y:S01]  /*d590*/  FFMA.FTZ R25, R23, UR6, -R4.reuse ;  /* 0x0000000617197c23 */ /* 0x100fe20008010804 */
[--C-:B------:R-:W-:Y:S01]  /*d5a0*/  FFMA.FTZ R18, R26, UR6, -R4.reuse ;  /* 0x000000061a127c23 */ /* 0x100fe20008010804 */
[----:B------:R-:W-:Y:S01]  /*d5b0*/  FFMA.FTZ R116, R12, UR6, -R4 ;  /* 0x000000060c747c23 */ /* 0x000fe20008010804 */
[----:B------:R-:W-:-:S02]  /*d5c0*/  PRMT R26, R68, 0x7610, R26 ;  /* 0x00007610441a7816 */ /* 0x000fc4000000001a */
[----:B------:R-:W-:Y:S08]  /*d5d0*/  MUFU.EX2 R6, R6 ;  /* 0x0000000600067308 */ /* 0x000ff00000000800 */
[----:B------:R-:W3:Y:S01]  /*d5e0*/  MUFU.EX2 R5, R5 ;  /* 0x0000000500057308 */ /* 0x000ee20000000800 */
[----:B-1----:R-:W-:Y:S01]  /*d5f0*/  FFMA.FTZ R2, R16, UR6, -R3 ;  /* 0x0000000610027c23 */ /* 0x002fe20008010803 */
[----:B--2---:R-:W-:-:S06]  /*d600*/  F2FP.BF16.F32.PACK_AB R69, R8, R9 ;  /* 0x000000090845723e */ /* 0x004fcc00000010ff */
[----:B------:R1:W2:Y:S01]  /*d610*/  MUFU.EX2 R7, R2 ;  /* 0x0000000200077308 */ /* 0x0002a20000000800 */
[-C--:B---3--:R-:W-:Y:S01]  /*d620*/  FFMA.FTZ R4, R240, R5.reuse, R9 ;  /* 0x00000005f0047223 */ /* 0x088fe20000010009 */
[-C--:B------:R-:W-:Y:S01]  /*d630*/  FMUL.FTZ R232, R76, R5.reuse ;  /* 0x000000054ce87220 */ /* 0x080fe20000410000 */
[----:B------:R-:W-:Y:S02]  /*d640*/  IMAD.MOV.U32 R240, RZ, RZ, R222 ;  /* 0x000000fffff07224 */ /* 0x000fe400078e00de */
[-C--:B------:R-:W-:Y:S01]  /*d650*/  FMUL.FTZ R168, R168, R5.reuse ;  /* 0x00000005a8a87220 */ /* 0x080fe20000410000 */
[----:B------:R-:W-:Y:S01]  /*d660*/  FADD.FTZ R14, R8, R4 ;  /* 0x00000004080e7221 */ /* 0x000fe20000010000 */
[-C--:B------:R-:W-:Y:S01]  /*d670*/  FMUL.FTZ R169, R169, R5.reuse ;  /* 0x00000005a9a97220 */ /* 0x080fe20000410000 */
[-C--:B------:R-:W-:Y:S01]  /*d680*/  FMUL.FTZ R164, R164, R5.reuse ;  /* 0x00000005a4a47220 */ /* 0x080fe20000410000 */
[-C--:B------:R-:W-:Y:S01]  /*d690*/  FMUL.FTZ R165, R165, R5.reuse ;  /* 0x00000005a5a57220 */ /* 0x080fe20000410000 */
[----:B-1----:R-:W-:Y:S01]  /*d6a0*/  FSEL R2, R134, RZ, P1 ;  /* 0x000000ff86027208 */ /* 0x002fe20000800000 */
[----:B------:R-:W-:Y:S01]  /*d6b0*/  FMUL.FTZ R160, R160, R5 ;  /* 0x00000005a0a07220 */ /* 0x000fe20000410000 */
[----:B--2---:R-:W-:Y:S01]  /*d6c0*/  F2FP.BF16.F32.PACK_AB R140, R6, R7 ;  /* 0x00000007068c723e */ /* 0x004fe200000010ff */
[-C--:B------:R-:W-:Y:S01]  /*d6d0*/  FMUL.FTZ R161, R161, R5.reuse ;  /* 0x00000005a1a17220 */ /* 0x080fe20000410000 */
[----:B------:R-:W-:Y:S01]  /*d6e0*/  FMUL.FTZ R156, R156, R5 ;  /* 0x000000059c9c7220 */ /* 0x000fe20000410000 */
[----:B------:R-:W-:Y:S01]  /*d6f0*/  FADD.FTZ R2, R215, -R2 ;  /* 0x80000002d7027221 */ /* 0x000fe20000010000 */
[----:B------:R-:W-:-:S02]  /*d700*/  IMAD.MOV.U32 R215, RZ, RZ, R216 ;  /* 0x000000ffffd77224 */ /* 0x000fc400078e00d8 */
[-C--:B------:R-:W-:Y:S01]  /*d710*/  FMUL.FTZ R157, R157, R5.reuse ;  /* 0x000000059d9d7220 */ /* 0x080fe20000410000 */
[----:B------:R-:W-:Y:S01]  /*d720*/  FMUL.FTZ R216, R56, R5 ;  /* 0x0000000538d87220 */ /* 0x000fe20000410000 */
[----:B------:R-:W-:-:S06]  /*d730*/  FMUL.FTZ R2, R2, UR6 ;  /* 0x0000000602027c20 */ /* 0x000fcc0008410000 */
[----:B------:R-:W1:Y:S02]  /*d740*/  MUFU.EX2 R2, R2 ;  /* 0x0000000200027308 */ /* 0x000e640000000800 */
[-C--:B-1----:R-:W-:Y:S01]  /*d750*/  FFMA.FTZ R3, R241, R2.reuse, R7 ;  /* 0x00000002f1037223 */ /* 0x082fe20000010007 */
[----:B------:R-:W-:Y:S02]  /*d760*/  IMAD.MOV.U32 R241, RZ, RZ, R223 ;  /* 0x000000fffff17224 */ /* 0x000fe400078e00df */
[-C--:B------:R-:W-:Y:S01]  /*d770*/  FMUL.FTZ R251, R95, R2.reuse ;  /* 0x000000025ffb7220 */ /* 0x080fe20000410000 */
[----:B------:R-:W-:Y:S02]  /*d780*/  IMAD.MOV.U32 R95, RZ, RZ, R233 ;  /* 0x000000ffff5f7224 */ /* 0x000fe400078e00e9 */
[----:B------:R-:W-:Y:S01]  /*d790*/  FADD.FTZ R16, R6, R3 ;  /* 0x0000000306107221 */ /* 0x000fe20000010000 */
[----:B------:R-:W-:Y:S01]  /*d7a0*/  FMUL.FTZ R233, R77, R5 ;  /* 0x000000054de97220 */ /* 0x000fe20000410000 */
[----:B------:R-:W-:Y:S01]  /*d7b0*/  LOP3.LUT R3, R241, UR4, RZ, 0x3c, !PT ;  /* 0x00000004f1037c12 */ /* 0x000fe2000f8e3cff */
[----:B------:R-:W2:Y:S01]  /*d7c0*/  LDL.LU.64 R76, [R1+0x8] ;  /* 0x00000800014c7983 */ /* 0x000ea20000300a00 */
[----:B------:R-:W-:Y:S01]  /*d7d0*/  FMUL.FTZ R231, R75, R2 ;  /* 0x000000024be77220 */ /* 0x000fe20000410000 */
[----:B------:R-:W-:-:S02]  /*d7e0*/  IMAD.MOV.U32 R75, RZ, RZ, R234 ;  /* 0x000000ffff4b7224 */ /* 0x000fc400078e00ea */
[----:B------:R-:W-:Y:S01]  /*d7f0*/  FMUL.FTZ R234, R78, R2 ;  /* 0x000000024eea7220 */ /* 0x000fe20000410000 */
[----:B------:R-:W-:-:S04]  /*d800*/  IMAD.WIDE.U32 R152, R3, -0x326172a9, RZ ;  /* 0xcd9e8d5703987825 */ /* 0x000fc800078e00ff */
[-C--:B------:R-:W-:Y:S01]  /*d810*/  FMUL.FTZ R170, R170, R2.reuse ;  /* 0x00000002aaaa7220 */ /* 0x080fe20000410000 */
[-C--:B------:R-:W-:Y:S01]  /*d820*/  FMUL.FTZ R171, R171, R2.reuse ;  /* 0x00000002abab7220 */ /* 0x080fe20000410000 */
[-C--:B------:R-:W-:Y:S01]  /*d830*/  FMUL.FTZ R166, R166, R2.reuse ;  /* 0x00000002a6a67220 */ /* 0x080fe20000410000 */
[----:B------:R-:W-:Y:S01]  /*d840*/  IMAD.MOV.U32 R78, RZ, RZ, R235 ;  /* 0x000000ffff4e7224 */ /* 0x000fe200078e00eb */
[----:B------:R-:W-:Y:S01]  /*d850*/  LOP3.LUT R3, R153, UR38, R250, 0x96, !PT ;  /* 0x0000002699037c12 */ /* 0x000fe2000f8e96fa */
[-C--:B------:R-:W-:Y:S01]  /*d860*/  FMUL.FTZ R167, R167, R2.reuse ;  /* 0x00000002a7a77220 */ /* 0x080fe20000410000 */
[-C--:B------:R-:W-:Y:S01]  /*d870*/  FMUL.FTZ R162, R162, R2.reuse ;  /* 0x00000002a2a27220 */ /* 0x080fe20000410000 */
[-C--:B------:R-:W-:Y:S01]  /*d880*/  FMUL.FTZ R163, R163, R2.reuse ;  /* 0x00000002a3a37220 */ /* 0x080fe20000410000 */
[----:B------:R-:W-:Y:S01]  /*d890*/  FMUL.FTZ R158, R158, R2 ;  /* 0x000000029e9e7220 */ /* 0x000fe20000410000 */
[----:B------:R-:W-:Y:S01]  /*d8a0*/  IMAD.WIDE.U32 R22, R3, -0x2daee0ad, RZ ;  /* 0xd2511f5303167825 */ /* 0x000fe200078e00ff */
[----:B------:R-:W-:-:S03]  /*d8b0*/  LOP3.LUT R3, R239, UR37, R152, 0x96, !PT ;  /* 0x00000025ef037c12 */ /* 0x000fc6000f8e9698 */
[-C--:B------:R-:W-:Y:S01]  /*d8c0*/  FMUL.FTZ R159, R159, R2.reuse ;  /* 0x000000029f9f7220 */ /* 0x080fe20000410000 */
[-C--:B------:R-:W-:Y:S01]  /*d8d0*/  FMUL.FTZ R194, R46, R2.reuse ;  /* 0x000000022ec27220 */ /* 0x080fe20000410000 */
[----:B------:R-:W-:Y:S01]  /*d8e0*/  FMUL.FTZ R195, R47, R2 ;  /* 0x000000022fc37220 */ /* 0x000fe20000410000 */
[----:B------:R-:W-:Y:S01]  /*d8f0*/  LOP3.LUT R6, R23, UR36, R244, 0x96, !PT ;  /* 0x0000002417067c12 */ /* 0x000fe2000f8e96f4 */
[----:B------:R-:W-:-:S04]  /*d900*/  IMAD.WIDE.U32 R8, R3, -0x2daee0ad, RZ ;  /* 0xd2511f5303087825 */ /* 0x000fc800078e00ff */
        /* <DEDUP_REMOVED lines=12> */
[-C--:B------:R-:W-:Y:S01]  /*d9d0*/  FMUL.FTZ R107, R107, R2.reuse ;  /* 0x000000026b6b7220 */ /* 0x080fe20000410000 */
[-C--:B------:R-:W-:Y:S01]  /*d9e0*/  FMUL.FTZ R110, R110, R2.reuse ;  /* 0x000000026e6e7220 */ /* 0x080fe20000410000 */
[----:B------:R-:W-:Y:S01]  /*d9f0*/  LOP3.LUT R3, R11, UR33, R6, 0x96, !PT ;  /* 0x000000210b037c12 */ /* 0x000fe2000f8e9606 */
[----:B------:R-:W-:Y:S01]  /*da00*/  IMAD.WIDE.U32 R6, R7, -0x2daee0ad, RZ ;  /* 0xd2511f5307067825 */ /* 0x000fe200078e00ff */
[----:B------:R-:W-:Y:S03]  /*da10*/  MUFU.EX2 R11, R49 ;  /* 0x00000031000b7308 */ /* 0x000fe60000000800 */
        /* <DEDUP_REMOVED lines=9> */
[----:B------:R-:W-:Y:S01]  /*dab0*/  IMAD.WIDE.U32 R6, R3, -0x326172a9, RZ ;  /* 0xcd9e8d5703067825 */ /* 0x000fe200078e00ff */
[----:B------:R-:W-:Y:S02]  /*dac0*/  LOP3.LUT R15, R9, UR31, R10, 0x96, !PT ;  /* 0x0000001f090f7c12 */ /* 0x000fe4000f8e960a */
[----:B------:R-:W-:Y:S01]  /*dad0*/  MUFU.EX2 R10, R48 ;  /* 0x00000030000a7308 */ /* 0x000fe20000000800 */
[----:B------:R-:W-:Y:S01]  /*dae0*/  IMAD.MOV.U32 R238, RZ, RZ, R224 ;  /* 0x000000ffffee7224 */ /* 0x000fe200078e00e0 */
[----:B------:R-:W-:Y:S01]  /*daf0*/  LOP3.LUT R3, R7, UR23, R8, 0x96, !PT ;  /* 0x0000001707037c12 */ /* 0x000fe2000f8e9608 */
[----:B------:R-:W-:-:S03]  /*db00*/  FMUL.FTZ R224, R60, R5 ;  /* 0x000000053ce07220 */ /* 0x000fc60000410000 */
[C---:B------:R-:W-:Y:S02]  /*db10*/  LOP3.LUT R4, R3.reuse, 0xff, RZ, 0xc0, !PT ;  /* 0x000000ff03047812 */ /* 0x040fe400078ec0ff */
[----:B------:R-:W-:Y:S01]  /*db20*/  SHF.R.U32.HI R13, RZ, 0x18, R3 ;  /* 0x00000018ff0d7819 */ /* 0x000fe20000011603 */
[----:B------:R-:W1:Y:S01]  /*db30*/  MUFU.EX2 R8, R18 ;  /* 0x0000001200087308 */ /* 0x000e620000000800 */
[----:B------:R-:W-:Y:S02]  /*db40*/  ISETP.LE.U32.AND P6, PT, R4, UR13, PT ;  /* 0x0000000d04007c0c */ /* 0x000fe4000bfc3070 */
[----:B------:R-:W-:Y:S02]  /*db50*/  LOP3.LUT R4, R3, 0xffff, RZ, 0xc0, !PT ;  /* 0x0000ffff03047812 */ /* 0x000fe400078ec0ff */
[----:B------:R-:W-:Y:S02]  /*db60*/  ISETP.LE.U32.AND P1, PT, R13, UR13, PT ;  /* 0x0000000d0d007c0c */ /* 0x000fe4000bf23070 */
[----:B------:R-:W-:-:S02]  /*db70*/  SHF.R.U32.HI R9, RZ, 0x8, R4 ;  /* 0x00000008ff097819 */ /* 0x000fc40000011604 */
[----:B------:R-:W-:Y:S01]  /*db80*/  SHF.R.U32.HI R13, RZ, 0x10, R3 ;  /* 0x00000010ff0d7819 */ /* 0x000fe20000011603 */
[----:B------:R-:W3:Y:S01]  /*db90*/  MUFU.EX2 R4, R25 ;  /* 0x0000001900047308 */ /* 0x000ee20000000800 */
[----:B------:R-:W-:Y:S02]  /*dba0*/  LOP3.LUT R9, R9, 0xffff, RZ, 0xc0, !PT ;  /* 0x0000ffff09097812 */ /* 0x000fe400078ec0ff */
[----:B------:R-:W-:Y:S01]  /*dbb0*/  LOP3.LUT R13, R13, 0xff, RZ, 0xc0, !PT ;  /* 0x000000ff0d0d7812 */ /* 0x000fe200078ec0ff */
[----:B------:R-:W-:Y:S01]  /*dbc0*/  @!P6 HFMA2.BF16_V2 R100, -RZ.H0_H0, RZ.H0_H0, -R26.H0_H0 ;  /* 0x200000ffff64e231 */ /* 0x000fe2000034091a */
[----:B------:R-:W-:Y:S01]  /*dbd0*/  ISETP.LE.U32.AND P5, PT, R9, UR13, PT ;  /* 0x0000000d09007c0c */ /* 0x000fe2000bfa3070 */
[----:B-1----:R-:W-:Y:S02]  /*dbe0*/  FADD.FTZ R14, R8, R14 ;  /* 0x0000000e080e7221 */ /* 0x002fe40000010000 */
[----:B------:R1:W4:Y:S01]  /*dbf0*/  MUFU.EX2 R9, R17 ;  /* 0x0000001100097308 */ /* 0x0003220000000800 */
[----:B------:R-:W-:Y:S01]  /*dc00*/  ISETP.LE.U32.AND P4, PT, R13, UR13, PT ;  /* 0x0000000d0d007c0c */ /* 0x000fe2000bf83070 */
[C---:B---3--:R-:W-:Y:S01]  /*dc10*/  FADD.FTZ R80, R4.reuse, R14 ;  /* 0x0000000e04507221 */ /* 0x048fe20000010000 */
[----:B------:R-:W-:-:S05]  /*dc20*/  F2FP.BF16.F32.PACK_AB R49, R4, R8 ;  /* 0x000000080431723e */ /* 0x000fca00000010ff */
[----:B------:R3:W-:Y:S01]  /*dc30*/  MUFU.EX2 R14, R53 ;  /* 0x00000035000e7308 */ /* 0x0007e20000000800 */
[----:B------:R-:W-:-:S04]  /*dc40*/  PRMT R25, R68, 0x7632, R25 ;  /* 0x0000763244197816 */ /* 0x000fc80000000019 */
[----:B------:R-:W-:Y:S01]  /*dc50*/  PRMT R144, R26, 0x5410, R25 ;  /* 0x000054101a907816 */ /* 0x000fe20000000019 */
[----:B-1----:R-:W-:Y:S01]  /*dc60*/  FMUL.FTZ R17, R52, UR6 ;  /* 0x0000000634117c20 */ /* 0x002fe20008410000 */
[----:B------:R-:W-:Y:S01]  /*dc70*/  @!P5 HFMA2.BF16_V2 R97, -RZ.H0_H0, RZ.H0_H0, -R25.H0_H0 ;  /* 0x200000ffff61d231 */ /* 0x000fe20000340919 */
[----:B------:R-:W1:Y:S01]  /*dc80*/  MUFU.EX2 R4, R24 ;  /* 0x0000001800047308 */ /* 0x000e620000000800 */
[----:B----4-:R-:W-:Y:S01]  /*dc90*/  FADD.FTZ R8, R9, R16 ;  /* 0x0000001009087221 */ /* 0x010fe20000010000 */
[----:B------:R-:W-:Y:S02]  /*dca0*/  @!P6 PRMT R26, R100, 0x5410, RZ ;  /* 0x00005410641ae816 */ /* 0x000fe400000000ff */
[----:B------:R-:W-:-:S04]  /*dcb0*/  @!P5 PRMT R25, R97, 0x5410, RZ ;  /* 0x000054106119d816 */ /* 0x000fc800000000ff */
[----:B------:R-:W4:Y:S01]  /*dcc0*/  MUFU.EX2 R3, R17 ;  /* 0x0000001100037308 */ /* 0x000f220000000800 */
[----:B---3--:R-:W-:Y:S02]  /*dcd0*/  IMAD.MOV.U32 R53, RZ, RZ, R193 ;  /* 0x000000ffff357224 */ /* 0x008fe400078e00c1 */
[----:B------:R-:W-:Y:S01]  /*dce0*/  FMUL.FTZ R193, R45, R5 ;  /* 0x000000052dc17220 */ /* 0x000fe20000410000 */
[C---:B-1----:R-:W-:Y:S01]  /*dcf0*/  FADD.FTZ R68, R4.reuse, R8 ;  /* 0x0000000804447221 */ /* 0x042fe20000010000 */
[----:B------:R-:W-:Y:S02]  /*dd00*/  F2FP.BF16.F32.PACK_AB R48, R4, R9 ;  /* 0x000000090430723e */ /* 0x000fe400000010ff */
[----:B------:R-:W-:Y:S02]  /*dd10*/  LOP3.LUT R4, R6, 0xff, RZ, 0xc0, !PT ;  /* 0x000000ff06047812 */ /* 0x000fe400078ec0ff */
[----:B------:R-:W-:Y:S01]  /*dd20*/  SHF.R.U32.HI R8, RZ, 0x18, R6 ;  /* 0x00000018ff087819 */ /* 0x000fe20000011606 */
[-C--:B----4-:R-:W-:Y:S01]  /*dd30*/  FMUL.FTZ R222, R102, R3.reuse ;  /* 0x0000000366de7220 */ /* 0x090fe20000410000 */
[----:B------:R-:W-:Y:S01]  /*dd40*/  FMUL.FTZ R223, R103, R3 ;  /* 0x0000000367df7220 */ /* 0x000fe20000410000 */
[----:B------:R-:W-:-:S02]  /*dd50*/  IMAD.MOV.U32 R103, RZ, RZ, R249 ;  /* 0x000000ffff677224 */ /* 0x000fc400078e00f9 */
[-C--:B------:R-:W-:Y:S01]  /*dd60*/  FMUL.FTZ R249, R93, R5.reuse ;  /* 0x000000055df97220 */ /* 0x080fe20000410000 */
[----:B------:R-:W-:Y:S02]  /*dd70*/  IMAD.MOV.U32 R102, RZ, RZ, R248 ;  /* 0x000000ffff667224 */ /* 0x000fe400078e00f8 */
[----:B------:R-:W-:Y:S01]  /*dd80*/  FMUL.FTZ R248, R92, R5 ;  /* 0x000000055cf87220 */ /* 0x000fe20000410000 */
[-C--:B------:R-:W-:Y:S01]  /*dd90*/  FFMA.FTZ R34, R236, R3.reuse, R10 ;  /* 0x00000003ec227223 */ /* 0x080fe2000001000a */
[----:B------:R-:W3:Y:S01]  /*dda0*/  LDL.LU.64 R92, [R1] ;  /* 0x00000000015c7983 */ /* 0x000ee20000300a00 */
[----:B------:R-:W-:Y:S01]  /*ddb0*/  F2FP.BF16.F32.PACK_AB R10, R11, R10 ;  /* 0x0000000a0b0a723e */ /* 0x000fe200000010ff */
[-C--:B------:R-:W-:Y:S01]  /*ddc0*/  FMUL.FTZ R27, R55, R3.reuse ;  /* 0x00000003371b7220 */ /* 0x080fe20000410000 */
[-C--:B------:R-:W-:Y:S01]  /*ddd0*/  FMUL.FTZ R149, R142, R3.reuse ;  /* 0x000000038e957220 */ /* 0x080fe20000410000 */
[-C--:B------:R-:W-:Y:S01]  /*dde0*/  FMUL.FTZ R148, R143, R3.reuse ;  /* 0x000000038f947220 */ /* 0x080fe20000410000 */
[----:B------:R-:W-:Y:S01]  /*ddf0*/  PRMT R24, R10, 0x7610, R24 ;  /* 0x000076100a187816 */ /* 0x000fe20000000018 */
[-C--:B------:R-:W-:Y:S01]  /*de00*/  FMUL.FTZ R203, R98, R3.reuse ;  /* 0x0000000362cb7220 */ /* 0x080fe20000410000 */
[----:B------:R-:W-:Y:S01]  /*de10*/  PRMT R19, R10, 0x7632, R19 ;  /* 0x000076320a137816 */ /* 0x000fe20000000013 */
[-C--:B------:R-:W-:Y:S01]  /*de20*/  FMUL.FTZ R142, R118, R3.reuse ;  /* 0x00000003768e7220 */ /* 0x080fe20000410000 */
[----:B------:R-:W-:Y:S01]  /*de30*/  FMUL.FTZ R143, R119, R3 ;  /* 0x00000003778f7220 */ /* 0x000fe20000410000 */
[----:B------:R-:W-:Y:S01]  /*de40*/  @!P4 HFMA2.BF16_V2 R96, -RZ.H0_H0, RZ.H0_H0, -R24.H0_H0 ;  /* 0x200000ffff60c231 */ /* 0x000fe20000340918 */
[----:B------:R-:W-:Y:S01]  /*de50*/  PRMT R97, R24, 0x5410, R19 ;  /* 0x0000541018617816 */ /* 0x000fe20000000013 */
[----:B------:R-:W-:-:S02]  /*de60*/  @!P1 HFMA2.BF16_V2 R85, -RZ.H0_H0, RZ.H0_H0, -R19.H0_H0 ;  /* 0x200000ffff559231 */ /* 0x000fc40000340913 */
[-C--:B------:R-:W-:Y:S01]  /*de70*/  FMUL.FTZ R192, R150, R3.reuse ;  /* 0x0000000396c07220 */ /* 0x080fe20000410000 */
[-C--:B------:R-:W-:Y:S01]  /*de80*/  FMUL.FTZ R236, R151, R3.reuse ;  /* 0x0000000397ec7220 */ /* 0x080fe20000410000 */
[----:B------:R-:W-:Y:S01]  /*de90*/  @!P4 PRMT R24, R96, 0x5410, RZ ;  /* 0x000054106018c816 */ /* 0x000fe200000000ff */
[-C--:B------:R-:W-:Y:S01]  /*dea0*/  FMUL.FTZ R96, R99, R3.reuse ;  /* 0x0000000363607220 */ /* 0x080fe20000410000 */
[-C--:B------:R-:W-:Y:S01]  /*deb0*/  FMUL.FTZ R99, R115, R3.reuse ;  /* 0x0000000373637220 */ /* 0x080fe20000410000 */
[----:B------:R-:W-:Y:S01]  /*dec0*/  ISETP.LE.U32.AND P4, PT, R4, UR13, PT ;  /* 0x0000000d04007c0c */ /* 0x000fe2000bf83070 */
[-C--:B------:R-:W-:Y:S01]  /*ded0*/  FMUL.FTZ R115, R131, R3.reuse ;  /* 0x0000000383737220 */ /* 0x080fe20000410000 */
[----:B------:R-:W-:Y:S01]  /*dee0*/  LOP3.LUT R4, R6, 0xffff, RZ, 0xc0, !PT ;  /* 0x0000ffff06047812 */ /* 0x000fe200078ec0ff */
[----:B------:R-:W-:Y:S01]  /*def0*/  IMAD.MOV.U32 R131, RZ, RZ, R27 ;  /* 0x000000ffff837224 */ /* 0x000fe200078e001b */
[----:B------:R-:W-:Y:S01]  /*df00*/  MUFU.EX2 R7, R180 ;  /* 0x000000b400077308 */ /* 0x000fe20000000800 */
[----:B------:R-:W-:Y:S01]  /*df10*/  SHF.R.U32.HI R6, RZ, 0x10, R6 ;  /* 0x00000010ff067819 */ /* 0x000fe20000011606 */
[-C--:B------:R-:W-:Y:S01]  /*df20*/  FMUL.FTZ R239, R146, R3.reuse ;  /* 0x0000000392ef7220 */ /* 0x080fe20000410000 */
[----:B------:R-:W-:Y:S01]  /*df30*/  SHF.R.U32.HI R4, RZ, 0x8, R4 ;  /* 0x00000008ff047819 */ /* 0x000fe20000011604 */
[-C--:B------:R-:W-:Y:S01]  /*df40*/  FMUL.FTZ R98, R114, R3.reuse ;  /* 0x0000000372627220 */ /* 0x080fe20000410000 */
[----:B------:R-:W-:Y:S01]  /*df50*/  LOP3.LUT R6, R6, 0xff, RZ, 0xc0, !PT ;  /* 0x000000ff06067812 */ /* 0x000fe200078ec0ff */
[----:B------:R-:W-:Y:S01]  /*df60*/  IMAD.MOV.U32 R118, RZ, RZ, R230 ;  /* 0x000000ffff767224 */ /* 0x000fe200078e00e6 */
[----:B------:R-:W-:Y:S01]  /*df70*/  @!P1 PRMT R19, R85, 0x5410, RZ ;  /* 0x0000541055139816 */ /* 0x000fe200000000ff */
[----:B------:R-:W1:Y:S01]  /*df80*/  MUFU.EX2 R27, R177 ;  /* 0x000000b1001b7308 */ /* 0x000e620000000800 */
[----:B------:R-:W-:Y:S01]  /*df90*/  ISETP.LE.U32.AND P1, PT, R8, UR13, PT ;  /* 0x0000000d08007c0c */ /* 0x000fe2000bf23070 */
[-C--:B------:R-:W-:Y:S01]  /*dfa0*/  FMUL.FTZ R85, R147, R3.reuse ;  /* 0x0000000393557220 */ /* 0x080fe20000410000 */
[----:B------:R-:W-:Y:S01]  /*dfb0*/  IMAD.MOV.U32 R119, RZ, RZ, R227 ;  /* 0x000000ffff777224 */ /* 0x000fe200078e00e3 */
[----:B------:R-:W-:Y:S01]  /*dfc0*/  LOP3.LUT R4, R4, 0xffff, RZ, 0xc0, !PT ;  /* 0x0000ffff04047812 */ /* 0x000fe200078ec0ff */
        /* <DEDUP_REMOVED lines=20> */
[----:B------:R-:W-:Y:S01]  /*e110*/  ISETP.LE.U32.AND P5, PT, R6, UR13, PT ;  /* 0x0000000d06007c0c */ /* 0x000fe2000bfa3070 */
[----:B------:R-:W-:Y:S01]  /*e120*/  IMAD.WIDE.U32 R2, R15, -0x2daee0ad, RZ ;  /* 0xd2511f530f027825 */ /* 0x000fe200078e00ff */
[----:B-1----:R-:W-:Y:S01]  /*e130*/  F2FP.BF16.F32.PACK_AB R6, R27, R7 ;  /* 0x000000071b06723e */ /* 0x002fe200000010ff */
[----:B------:R-:W1:Y:S01]  /*e140*/  MUFU.EX2 R15, R35 ;  /* 0x00000023000f7308 */ /* 0x000e620000000800 */
[----:B------:R-:W-:Y:S01]  /*e150*/  ISETP.LE.U32.AND P6, PT, R4, UR13, PT ;  /* 0x0000000d04007c0c */ /* 0x000fe2000bfc3070 */
[----:B------:R-:W-:Y:S01]  /*e160*/  IMAD.MOV.U32 R74, RZ, RZ, R213 ;  /* 0x000000ffff4a7224 */ /* 0x000fe200078e00d5 */
[C---:B------:R-:W-:Y:S01]  /*e170*/  PRMT R18, R6.reuse, 0x7610, R18 ;  /* 0x0000761006127816 */ /* 0x040fe20000000012 */
[----:B------:R-:W-:Y:S01]  /*e180*/  IMAD.MOV.U32 R79, RZ, RZ, R83 ;  /* 0x000000ffff4f7224 */ /* 0x000fe200078e0053 */
[----:B------:R-:W-:Y:S01]  /*e190*/  LOP3.LUT R4, R3, UR26, R12, 0x96, !PT ;  /* 0x0000001a03047c12 */ /* 0x000fe2000f8e960c */
[----:B------:R-:W-:Y:S01]  /*e1a0*/  IMAD.MOV.U32 R94, RZ, RZ, R82 ;  /* 0x000000ffff5e7224 */ /* 0x000fe200078e0052 */
[----:B------:R-:W-:Y:S01]  /*e1b0*/  PRMT R191, R6, 0x7632, R191 ;  /* 0x0000763206bf7816 */ /* 0x000fe200000000bf */
[----:B------:R-:W-:Y:S01]  /*e1c0*/  @!P4 HFMA2.BF16_V2 R43, -RZ.H0_H0, RZ.H0_H0, -R18.H0_H0 ;  /* 0x200000ffff2bc231 */ /* 0x000fe20000340912 */
[----:B------:R-:W-:Y:S01]  /*e1d0*/  SHF.R.U32.HI R6, RZ, 0x10, R4 ;  /* 0x00000010ff067819 */ /* 0x000fe20000011604 */
[----:B------:R-:W-:Y:S01]  /*e1e0*/  IMAD.MOV.U32 R213, RZ, RZ, R217 ;  /* 0x000000ffffd57224 */ /* 0x000fe200078e00d9 */
[----:B------:R-:W-:Y:S01]  /*e1f0*/  PRMT R52, R18, 0x5410, R191 ;  /* 0x0000541012347816 */ /* 0x000fe200000000bf */
[----:B------:R-:W-:Y:S01]  /*e200*/  IMAD.MOV.U32 R87, RZ, RZ, R149 ;  /* 0x000000ffff577224 */ /* 0x000fe200078e0095 */
[----:B------:R-:W-:Y:S01]  /*e210*/  LOP3.LUT R6, R6, 0xff, RZ, 0xc0, !PT ;  /* 0x000000ff06067812 */ /* 0x000fe200078ec0ff */
[----:B------:R-:W-:Y:S01]  /*e220*/  IMAD.MOV.U32 R86, RZ, RZ, R148 ;  /* 0x000000ffff567224 */ /* 0x000fe200078e0094 */
[----:B------:R-:W-:Y:S01]  /*e230*/  @!P4 PRMT R18, R43, 0x5410, RZ ;  /* 0x000054102b12c816 */ /* 0x000fe200000000ff */
[----:B------:R-:W-:-:S02]  /*e240*/  IMAD.MOV.U32 R43, RZ, RZ, R192 ;  /* 0x000000ffff2b7224 */ /* 0x000fc400078e00c0 */
[----:B------:R-:W-:Y:S02]  /*e250*/  @!P6 HFMA2.BF16_V2 R36, -RZ.H0_H0, RZ.H0_H0, -R191.H0_H0 ;  /* 0x200000ffff24e231 */ /* 0x000fe400003409bf */
[----:B------:R-:W-:Y:S01]  /*e260*/  IMAD.MOV.U32 R82, RZ, RZ, R229 ;  /* 0x000000ffff527224 */ /* 0x000fe200078e00e5 */
[----:B------:R-:W-:Y:S01]  /*e270*/  ISETP.LE.U32.AND P4, PT, R6, UR13, PT ;  /* 0x0000000d06007c0c */ /* 0x000fe2000bf83070 */
[----:B------:R-:W-:Y:S02]  /*e280*/  IMAD.MOV.U32 R83, RZ, RZ, R228 ;  /* 0x000000ffff537224 */ /* 0x000fe400078e00e4 */
[-C--:B------:R-:W-:Y:S01]  /*e290*/  FMUL.FTZ R148, R40, R5.reuse ;  /* 0x0000000528947220 */ /* 0x080fe20000410000 */
[----:B------:R-:W-:Y:S02]  /*e2a0*/  IMAD.MOV.U32 R130, RZ, RZ, R225 ;  /* 0x000000ffff827224 */ /* 0x000fe400078e00e1 */
        /* <DEDUP_REMOVED lines=16> */
[----:B-1----:R-:W-:Y:S01]  /*e3b0*/  F2FP.BF16.F32.PACK_AB R6, R15, R14 ;  /* 0x0000000e0f06723e */ /* 0x002fe200000010ff */
[----:B------:R-:W-:Y:S01]  /*e3c0*/  MUFU.EX2 R12, R181 ;  /* 0x000000b5000c7308 */ /* 0x000fe20000000800 */
[----:B------:R-:W-:-:S02]  /*e3d0*/  LOP3.LUT R5, R4, 0xff, RZ, 0xc0, !PT ;  /* 0x000000ff04057812 */ /* 0x000fc400078ec0ff */
[----:B------:R-:W-:-:S05]  /*e3e0*/  @!P6 PRMT R191, R36, 0x5410, RZ ;  /* 0x0000541024bfe816 */ /* 0x000fca00000000ff */
[----:B------:R-:W1:Y:S01]  /*e3f0*/  MUFU.EX2 R16, R211 ;  /* 0x000000d300107308 */ /* 0x000e620000000800 */
[----:B------:R-:W-:Y:S02]  /*e400*/  PRMT R190, R6, 0x7632, R190 ;  /* 0x0000763206be7816 */ /* 0x000fe400000000be */
[----:B------:R-:W-:Y:S02]  /*e410*/  ISETP.LE.U32.AND P6, PT, R5, UR13, PT ;  /* 0x0000000d05007c0c */ /* 0x000fe4000bfc3070 */
[----:B------:R-:W-:-:S03]  /*e420*/  SHF.R.U32.HI R5, RZ, 0x18, R4 ;  /* 0x00000018ff057819 */ /* 0x000fc60000011604 */
[----:B------:R-:W-:Y:S01]  /*e430*/  MUFU.EX2 R13, R64 ;  /* 0x00000040000d7308 */ /* 0x000fe20000000800 */
[----:B------:R-:W-:Y:S02]  /*e440*/  LOP3.LUT R4, R4, 0xffff, RZ, 0xc0, !PT ;  /* 0x0000ffff04047812 */ /* 0x000fe400078ec0ff */
[----:B------:R-:W-:-:S05]  /*e450*/  PRMT R189, R6, 0x7610, R189 ;  /* 0x0000761006bd7816 */ /* 0x000fca00000000bd */
[----:B------:R-:W4:Y:S01]  /*e460*/  MUFU.EX2 R17, R65 ;  /* 0x0000004100117308 */ /* 0x000f220000000800 */
[----:B------:R-:W-:Y:S01]  /*e470*/  @!P1 HFMA2.BF16_V2 R37, -RZ.H0_H0, RZ.H0_H0, -R190.H0_H0 ;  /* 0x200000ffff259231 */ /* 0x000fe200003409be */
[----:B------:R-:W-:Y:S01]  /*e480*/  SHF.R.U32.HI R4, RZ, 0x8, R4 ;  /* 0x00000008ff047819 */ /* 0x000fe20000011604 */
[----:B------:R-:W-:Y:S01]  /*e490*/  @!P5 HFMA2.BF16_V2 R38, -RZ.H0_H0, RZ.H0_H0, -R189.H0_H0 ;  /* 0x200000ffff26d231 */ /* 0x000fe200003409bd */
[----:B------:R-:W-:Y:S02]  /*e4a0*/  PRMT R45, R189, 0x5410, R190 ;  /* 0x00005410bd2d7816 */ /* 0x000fe400000000be */
[----:B------:R-:W-:Y:S02]  /*e4b0*/  @!P1 PRMT R190, R37, 0x5410, RZ ;  /* 0x0000541025be9816 */ /* 0x000fe400000000ff */
[----:B------:R-:W-:Y:S02]  /*e4c0*/  LOP3.LUT R4, R4, 0xffff, RZ, 0xc0, !PT ;  /* 0x0000ffff04047812 */ /* 0x000fe400078ec0ff */
[----:B------:R-:W-:-:S02]  /*e4d0*/  ISETP.LE.U32.AND P1, PT, R5, UR13, PT ;  /* 0x0000000d05007c0c */ /* 0x000fc4000bf23070 */
[----:B------:R-:W-:Y:S02]  /*e4e0*/  @!P5 PRMT R189, R38, 0x5410, RZ ;  /* 0x0000541026bdd816 */ /* 0x000fe400000000ff */
[----:B-1----:R-:W-:Y:S02]  /*e4f0*/  F2FP.BF16.F32.PACK_AB R5, R16, R12 ;  /* 0x0000000c1005723e */ /* 0x002fe400000010ff */
[----:B------:R-:W-:Y:S02]  /*e500*/  ISETP.LE.U32.AND P5, PT, R4, UR13, PT ;  /* 0x0000000d04007c0c */ /* 0x000fe4000bfa3070 */
[----:B----4-:R-:W-:Y:S02]  /*e510*/  F2FP.BF16.F32.PACK_AB R4, R17, R13 ;  /* 0x0000000d1104723e */ /* 0x010fe400000010ff */
[----:B------:R-:W-:Y:S02]  /*e520*/  PRMT R188, R5, 0x7610, R188 ;  /* 0x0000761005bc7816 */ /* 0x000fe400000000bc */
[----:B------:R-:W-:-:S02]  /*e530*/  PRMT R185, R4, 0x7632, R185 ;  /* 0x0000763204b97816 */ /* 0x000fc400000000b9 */
[----:B------:R-:W-:Y:S01]  /*e540*/  PRMT R187, R5, 0x7632, R187 ;  /* 0x0000763205bb7816 */ /* 0x000fe200000000bb */
[----:B------:R-:W-:Y:S01]  /*e550*/  @!P6 HFMA2.BF16_V2 R42, -RZ.H0_H0, RZ.H0_H0, -R188.H0_H0 ;  /* 0x200000ffff2ae231 */ /* 0x000fe200003409bc */
[----:B------:R-:W-:Y:S01]  /*e560*/  PRMT R186, R4, 0x7610, R186 ;  /* 0x0000761004ba7816 */ /* 0x000fe200000000ba */
[----:B------:R-:W-:Y:S02]  /*e570*/  @!P1 HFMA2.BF16_V2 R40, -RZ.H0_H0, RZ.H0_H0, -R185.H0_H0 ;  /* 0x200000ffff289231 */ /* 0x000fe400003409b9 */
[----:B------:R-:W-:Y:S01]  /*e580*/  IMAD.MOV.U32 R73, RZ, RZ, R95 ;  /* 0x000000ffff497224 */ /* 0x000fe200078e005f */
[----:B------:R-:W-:Y:S01]  /*e590*/  LOP3.LUT R5, R2, 0xff, RZ, 0xc0, !PT ;  /* 0x000000ff02057812 */ /* 0x000fe200078ec0ff */
[----:B------:R-:W-:Y:S02]  /*e5a0*/  IMAD.MOV.U32 R95, RZ, RZ, R79 ;  /* 0x000000ffff5f7224 */ /* 0x000fe400078e004f */
[----:B------:R-:W-:Y:S02]  /*e5b0*/  IMAD.MOV.U32 R79, RZ, RZ, R75 ;  /* 0x000000ffff4f7224 */ /* 0x000fe400078e004b */
[----:B------:R-:W-:-:S02]  /*e5c0*/  IMAD.MOV.U32 R75, RZ, RZ, R131 ;  /* 0x000000ffff4b7224 */ /* 0x000fc400078e0083 */
[----:B------:R-:W-:Y:S02]  /*e5d0*/  IMAD.MOV.U32 R131, RZ, RZ, R118 ;  /* 0x000000ffff837224 */ /* 0x000fe400078e0076 */
[----:B------:R-:W-:Y:S01]  /*e5e0*/  IMAD.MOV.U32 R118, RZ, RZ, R9 ;  /* 0x000000ffff767224 */ /* 0x000fe200078e0009 */
[----:B------:R-:W-:Y:S02]  /*e5f0*/  LOP3.LUT R9, R2, 0xffff, RZ, 0xc0, !PT ;  /* 0x0000ffff02097812 */ /* 0x000fe400078ec0ff */
[----:B--2---:R-:W-:Y:S01]  /*e600*/  LOP3.LUT R4, R153, UR38, R76, 0x96, !PT ;  /* 0x0000002699047c12 */ /* 0x004fe2000f8e964c */
[----:B------:R-:W-:Y:S01]  /*e610*/  IMAD.MOV.U32 R77, RZ, RZ, R43 ;  /* 0x000000ffff4d7224 */ /* 0x000fe200078e002b */
[----:B------:R-:W-:Y:S01]  /*e620*/  PRMT R43, R188, 0x5410, R187 ;  /* 0x00005410bc2b7816 */ /* 0x000fe200000000bb */
[----:B------:R-:W-:Y:S01]  /*e630*/  IMAD.MOV.U32 R76, RZ, RZ, R53 ;  /* 0x000000ffff4c7224 */ /* 0x000fe200078e0035 */
[----:B------:R-:W-:Y:S01]  /*e640*/  @!P6 PRMT R188, R42, 0x5410, RZ ;  /* 0x000054102abce816 */ /* 0x000fe200000000ff */
[----:B------:R-:W-:Y:S01]  /*e650*/  IMAD.MOV.U32 R53, RZ, RZ, R94 ;  /* 0x000000ffff357224 */ /* 0x000fe200078e005e */
[----:B------:R-:W-:Y:S01]  /*e660*/  PRMT R42, R186, 0x5410, R185 ;  /* 0x00005410ba2a7816 */ /* 0x000fe200000000b9 */
[----:B------:R-:W-:Y:S01]  /*e670*/  IMAD.MOV.U32 R94, RZ, RZ, R78 ;  /* 0x000000ffff5e7224 */ /* 0x000fe200078e004e */
[----:B------:R-:W-:Y:S01]  /*e680*/  @!P1 PRMT R185, R40, 0x5410, RZ ;  /* 0x0000541028b99816 */ /* 0x000fe200000000ff */
[----:B------:R-:W-:Y:S01]  /*e690*/  IMAD.MOV.U32 R78, RZ, RZ, R74 ;  /* 0x000000ffff4e7224 */ /* 0x000fe200078e004a */
[----:B------:R-:W-:Y:S01]  /*e6a0*/  ISETP.LE.U32.AND P1, PT, R5, UR13, PT ;  /* 0x0000000d05007c0c */ /* 0x000fe2000bf23070 */
[----:B------:R-:W-:Y:S01]  /*e6b0*/  IMAD.MOV.U32 R74, RZ, RZ, R119 ;  /* 0x000000ffff4a7224 */ /* 0x000fe200078e0077 */
[----:B------:R-:W-:Y:S01]  /*e6c0*/  SHF.R.U32.HI R5, RZ, 0x18, R2 ;  /* 0x00000018ff057819 */ /* 0x000fe20000011602 */
[----:B------:R-:W-:Y:S01]  /*e6d0*/  IMAD.MOV.U32 R119, RZ, RZ, R8 ;  /* 0x000000ffff777224 */ /* 0x000fe200078e0008 */
[----:B------:R-:W-:-:S02]  /*e6e0*/  SHF.R.U32.HI R8, RZ, 0x10, R2 ;  /* 0x00000010ff087819 */ /* 0x000fc40000011602 */
[----:B------:R-:W-:Y:S01]  /*e6f0*/  LOP3.LUT R2, R243, UR37, R152, 0x96, !PT ;  /* 0x00000025f3027c12 */ /* 0x000fe2000f8e9698 */
[----:B------:R-:W-:Y:S01]  /*e700*/  FADD.FTZ R10, R11, R34 ;  /* 0x000000220b0a7221 */ /* 0x000fe20000010000 */
[----:B------:R-:W-:Y:S01]  /*e710*/  FADD.FTZ R11, R7, R101 ;  /* 0x00000065070b7221 */ /* 0x000fe20000010000 */
[----:B------:R-:W-:-:S04]  /*e720*/  IMAD.WIDE.U32 R6, R4, -0x2daee0ad, RZ ;  /* 0xd2511f5304067825 */ /* 0x000fc800078e00ff */
[----:B------:R-:W-:Y:S02]  /*e730*/  @!P5 HFMA2.BF16_V2 R39, -RZ.H0_H0, RZ.H0_H0, -R187.H0_H0 ;  /* 0x200000ffff27d231 */ /* 0x000fe400003409bb */
[----:B------:R-:W-:-:S03]  /*e740*/  IMAD.WIDE.U32 R2, R2, -0x2daee0ad, RZ ;  /* 0xd2511f5302027825 */ /* 0x000fc600078e00ff */
[----:B------:R-:W-:Y:S02]  /*e750*/  @!P5 PRMT R187, R39, 0x5410, RZ ;  /* 0x0000541027bbd816 */ /* 0x000fe400000000ff */
[----:B------:R-:W-:Y:S02]  /*e760*/  LOP3.LUT R3, R3, UR34, R6, 0x96, !PT ;  /* 0x0000002203037c12 */ /* 0x000fe4000f8e9606 */
[----:B------:R-:W-:Y:S02]  /*e770*/  ISETP.LE.U32.AND P5, PT, R5, UR13, PT ;  /* 0x0000000d05007c0c */ /* 0x000fe4000bfa3070 */
[----:B------:R-:W-:Y:S01]  /*e780*/  LOP3.LUT R8, R8, 0xff, RZ, 0xc0, !PT ;  /* 0x000000ff08087812 */ /* 0x000fe200078ec0ff */
[----:B------:R-:W-:Y:S02]  /*e790*/  IMAD.MOV.U32 R64, RZ, RZ, R240 ;  /* 0x000000ffff407224 */ /* 0x000fe400078e00f0 */
[----:B------:R-:W-:Y:S01]  /*e7a0*/  IMAD.MOV.U32 R65, RZ, RZ, R241 ;  /* 0x000000ffff417224 */ /* 0x000fe200078e00f1 */
[----:B------:R-:W-:Y:S01]  /*e7b0*/  ISETP.LE.U32.AND P6, PT, R8, UR13, PT ;  /* 0x0000000d08007c0c */ /* 0x000fe2000bfc3070 */
[----:B------:R-:W-:Y:S08]  /*e7c0*/  MUFU.EX2 R241, R214 ;  /* 0x000000d600f17308 */ /* 0x000ff00000000800 */
[----:B------:R-:W1:Y:S01]  /*e7d0*/  MUFU.EX2 R240, R220 ;  /* 0x000000dc00f07308 */ /* 0x000e620000000800 */
[----:B------:R-:W-:-:S05]  /*e7e0*/  @!P4 HFMA2.BF16_V2 R41, -RZ.H0_H0, RZ.H0_H0, -R186.H0_H0 ;  /* 0x200000ffff29c231 */ /* 0x000fca00003409ba */
[----:B------:R-:W-:Y:S02]  /*e7f0*/  @!P4 PRMT R186, R41, 0x5410, RZ ;  /* 0x0000541029bac816 */ /* 0x000fe400000000ff */
[----:B---3--:R-:W-:-:S05]  /*e800*/  LOP3.LUT R4, R7, UR36, R92, 0x96, !PT ;  /* 0x0000002407047c12 */ /* 0x008fca000f8e965c */
[----:B------:R-:W-:-:S04]  /*e810*/  IMAD.WIDE.U32 R6, R4, -0x326172a9, RZ ;  /* 0xcd9e8d5704067825 */ /* 0x000fc800078e00ff */
[----:B------:R-:W-:Y:S01]  /*e820*/  IMAD.WIDE.U32 R4, R3, -0x326172a9, RZ ;  /* 0xcd9e8d5703047825 */ /* 0x000fe200078e00ff */
[----:B------:R-:W-:-:S04]  /*e830*/  LOP3.LUT R7, R7, UR35, R242, 0x96, !PT ;  /* 0x0000002307077c12 */ /* 0x000fc8000f8e96f2 */
[----:B------:R-:W-:Y:S01]  /*e840*/  LOP3.LUT R3, R5, UR33, R6, 0x96, !PT ;  /* 0x0000002105037c12 */ /* 0x000fe2000f8e9606 */
[----:B------:R-:W-:Y:S01]  /*e850*/  IMAD.WIDE.U32 R6, R7, -0x2daee0ad, RZ ;  /* 0xd2511f5307067825 */ /* 0x000fe200078e00ff */
[----:B------:R-:W-:-:S03]  /*e860*/  SHF.R.U32.HI R5, RZ, 0x8, R9 ;  /* 0x00000008ff057819 */ /* 0x000fc60000011609 */
[----:B------:R-:W-:Y:S01]  /*e870*/  IMAD.WIDE.U32 R8, R3, -0x2daee0ad, RZ ;  /* 0xd2511f5303087825 */ /* 0x000fe200078e00ff */
[----:B------:R-:W-:-:S04]  /*e880*/  LOP3.LUT R3, R7, UR32, R2, 0x96, !PT ;  /* 0x0000002007037c12 */ /* 0x000fc8000f8e9602 */
[----:B------:R-:W-:Y:S01]  /*e890*/  LOP3.LUT R2, R9, UR30, R6, 0x96, !PT ;  /* 0x0000001e09027c12 */ /* 0x000fe2000f8e9606 */
[----:B------:R-:W-:Y:S01]  /*e8a0*/  IMAD.WIDE.U32 R6, R3, -0x326172a9, RZ ;  /* 0xcd9e8d5703067825 */ /* 0x000fe200078e00ff */
[----:B------:R-:W-:-:S03]  /*e8b0*/  LOP3.LUT R5, R5, 0xffff, RZ, 0xc0, !PT ;  /* 0x0000ffff05057812 */ /* 0x000fc600078ec0ff */
[----:B------:R-:W-:Y:S01]  /*e8c0*/  IMAD.WIDE.U32 R2, R2, -0x326172a9, RZ ;  /* 0xcd9e8d5702027825 */ /* 0x000fe200078e00ff */
[----:B------:R-:W-:-:S04]  /*e8d0*/  ISETP.LE.U32.AND P4, PT, R5, UR13, PT ;  /* 0x0000000d05007c0c */ /* 0x000fc8000bf83070 */
[----:B------:R-:W-:Y:S02]  /*e8e0*/  LOP3.LUT R5, R3, UR23, R6, 0x96, !PT ;  /* 0x0000001703057c12 */ /* 0x000fe4000f8e9606 */
[----:B-1----:R-:W-:Y:S02]  /*e8f0*/  F2FP.BF16.F32.PACK_AB R6, R240, R241 ;  /* 0x000000f1f006723e */ /* 0x002fe400000010ff */
[----:B------:R-:W-:Y:S02]  /*e900*/  LOP3.LUT R7, R7, UR31, R4, 0x96, !PT ;  /* 0x0000001f07077c12 */ /* 0x000fe4000f8e9604 */
[----:B------:R-:W-:Y:S02]  /*e910*/  LOP3.LUT R4, R5, 0xffff, RZ, 0xc0, !PT ;  /* 0x0000ffff05047812 */ /* 0x000fe400078ec0ff */
[----:B------:R-:W-:Y:S02]  /*e920*/  PRMT R184, R6, 0x7610, R184 ;  /* 0x0000761006b87816 */ /* 0x000fe400000000b8 */
[----:B------:R-:W-:-:S02]  /*e930*/  SHF.R.U32.HI R4, RZ, 0x8, R4 ;  /* 0x00000008ff047819 */ /* 0x000fc40000011604 */
[----:B------:R-:W-:Y:S01]  /*e940*/  PRMT R183, R6, 0x7632, R183 ;  /* 0x0000763206b77816 */ /* 0x000fe200000000b7 */
[----:B------:R-:W-:Y:S01]  /*e950*/  @!P1 HFMA2.BF16_V2 R44, -RZ.H0_H0, RZ.H0_H0, -R184.H0_H0 ;  /* 0x200000ffff2c9231 */ /* 0x000fe200003409b8 */
[----:B------:R-:W-:Y:S02]  /*e960*/  LOP3.LUT R4, R4, 0xffff, RZ, 0xc0, !PT ;  /* 0x0000ffff04047812 */ /* 0x000fe400078ec0ff */
[----:B------:R-:W-:Y:S01]  /*e970*/  PRMT R36, R184, 0x5410, R183 ;  /* 0x00005410b8247816 */ /* 0x000fe200000000b7 */
[----:B------:R-:W-:Y:S01]  /*e980*/  @!P4 HFMA2.BF16_V2 R46, -RZ.H0_H0, RZ.H0_H0, -R183.H0_H0 ;  /* 0x200000ffff2ec231 */ /* 0x000fe200003409b7 */
[----:B------:R-:W-:Y:S02]  /*e990*/  @!P1 PRMT R184, R44, 0x5410, RZ ;  /* 0x000054102cb89816 */ /* 0x000fe400000000ff */
[----:B------:R-:W-:Y:S02]  /*e9a0*/  ISETP.LE.U32.AND P1, PT, R4, UR13, PT ;  /* 0x0000000d04007c0c */ /* 0x000fe4000bf23070 */
[----:B------:R-:W-:-:S02]  /*e9b0*/  LOP3.LUT R4, R5, 0xff, RZ, 0xc0, !PT ;  /* 0x000000ff05047812 */ /* 0x000fc400078ec0ff */
[----:B------:R-:W-:Y:S02]  /*e9c0*/  @!P4 PRMT R183, R46, 0x5410, RZ ;  /* 0x000054102eb7c816 */ /* 0x000fe400000000ff */
[----:B------:R-:W-:Y:S01]  /*e9d0*/  ISETP.LE.U32.AND P4, PT, R4, UR13, PT ;  /* 0x0000000d04007c0c */ /* 0x000fe2000bf83070 */
[----:B------:R-:W-:Y:S01]  /*e9e0*/  FADD.FTZ R9, R14, R10 ;  /* 0x0000000a0e097221 */ /* 0x000fe20000010000 */
[----:B------:R-:W-:-:S03]  /*e9f0*/  PRMT R14, R69, 0x7610, R14 ;  /* 0x00007610450e7816 */ /* 0x000fc6000000000e */
[----:B------:R-:W-:Y:S01]  /*ea00*/  FADD.FTZ R10, R15, R9 ;  /* 0x000000090f0a7221 */ /* 0x000fe20000010000 */
[----:B------:R-:W-:Y:S02]  /*ea10*/  PRMT R15, R69, 0x7632, R15 ;  /* 0x00007632450f7816 */ /* 0x000fe4000000000f */
[----:B------:R-:W2:Y:S05]  /*ea20*/  LDL R69, [R1+0xd0] ;  /* 0x0000d00001457983 */ /* 0x000eaa0000100800 */
[----:B------:R-:W-:Y:S01]  /*ea30*/  @!P4 HFMA2.BF16_V2 R54, -RZ.H0_H0, RZ.H0_H0, -R14.H0_H0 ;  /* 0x200000ffff36c231 */ /* 0x000fe2000034090e */
[----:B------:R-:W-:-:S04]  /*ea40*/  PRMT R41, R14, 0x5410, R15 ;  /* 0x000054100e297816 */ /* 0x000fc8000000000f */
[----:B------:R-:W-:Y:S02]  /*ea50*/  @!P4 PRMT R14, R54, 0x5410, RZ ;  /* 0x00005410360ec816 */ /* 0x000fe400000000ff */
[----:B------:R-:W3:Y:S01]  /*ea60*/  LDL R54, [R1+0xbc] ;  /* 0x0000bc0001367983 */ /* 0x000ee20000100800 */
        /* <DEDUP_REMOVED lines=12> */
[----:B------:R-:W-:Y:S01]  /*eb30*/  IMAD.MOV.U32 R130, RZ, RZ, R239 ;  /* 0x000000ffff827224 */ /* 0x000fe200078e00ef */
[----:B------:R-:W-:Y:S08]  /*eb40*/  MUFU.EX2 R238, R81 ;  /* 0x0000005100ee7308 */ /* 0x000ff00000000800 */
[----:B------:R-:W1:Y:S01]  /*eb50*/  MUFU.EX2 R239, R84 ;  /* 0x0000005400ef7308 */ /* 0x000e620000000800 */
[----:B------:R-:W-:Y:S01]  /*eb60*/  @!P1 HFMA2.BF16_V2 R51, -RZ.H0_H0, RZ.H0_H0, -R15.H0_H0 ;  /* 0x200000ffff339231 */ /* 0x000fe2000034090f */
[----:B------:R-:W-:-:S04]  /*eb70*/  LOP3.LUT R3, R2, 0xffff, RZ, 0xc0, !PT ;  /* 0x0000ffff02037812 */ /* 0x000fc800078ec0ff */
[----:B------:R-:W-:Y:S02]  /*eb80*/  @!P1 PRMT R15, R51, 0x5410, RZ ;  /* 0x00005410330f9816 */ /* 0x000fe400000000ff */
[----:B-1----:R-:W-:-:S04]  /*eb90*/  F2FP.BF16.F32.PACK_AB R4, R239, R238 ;  /* 0x000000eeef04723e */ /* 0x002fc800000010ff */
[C---:B------:R-:W-:Y:S02]  /*eba0*/  PRMT R181, R4.reuse, 0x7632, R181 ;  /* 0x0000763204b57816 */ /* 0x040fe400000000b5 */
[----:B------:R-:W-:Y:S02]  /*ebb0*/  PRMT R182, R4, 0x7610, R182 ;  /* 0x0000761004b67816 */ /* 0x000fe400000000b6 */
[----:B------:R-:W-:Y:S01]  /*ebc0*/  LOP3.LUT R4, R2, 0xff, RZ, 0xc0, !PT ;  /* 0x000000ff02047812 */ /* 0x000fe200078ec0ff */
[----:B------:R-:W-:-:S03]  /*ebd0*/  @!P5 HFMA2.BF16_V2 R50, -RZ.H0_H0, RZ.H0_H0, -R181.H0_H0 ;  /* 0x200000ffff32d231 */ /* 0x000fc600003409b5 */
[----:B------:R-:W-:Y:S02]  /*ebe0*/  ISETP.LE.U32.AND P1, PT, R4, UR13, PT ;  /* 0x0000000d04007c0c */ /* 0x000fe4000bf23070 */
[--C-:B------:R-:W-:Y:S02]  /*ebf0*/  SHF.R.U32.HI R4, RZ, 0x18, R2.reuse ;  /* 0x00000018ff047819 */ /* 0x100fe40000011602 */
        /* <DEDUP_REMOVED lines=10> */
[----:B------:R-:W-:Y:S01]  /*eca0*/  ISETP.LE.U32.AND P4, PT, R2, UR13, PT ;  /* 0x0000000d02007c0c */ /* 0x000fe2000bf83070 */
[----:B------:R-:W-:-:S05]  /*ecb0*/  IMAD.WIDE.U32 R2, R7, -0x2daee0ad, RZ ;  /* 0xd2511f5307027825 */ /* 0x000fca00078e00ff */
[----:B------:R-:W-:Y:S01]  /*ecc0*/  LOP3.LUT R4, R3, UR26, R8, 0x96, !PT ;  /* 0x0000001a03047c12 */ /* 0x000fe2000f8e9608 */
[----:B------:R-:W-:Y:S01]  /*ecd0*/  IMAD.MOV.U32 R220, RZ, RZ, R236 ;  /* 0x000000ffffdc7224 */ /* 0x000fe200078e00ec */
[C---:B------:R-:W-:Y:S01]  /*ece0*/  PRMT R180, R49.reuse, 0x7610, R180 ;  /* 0x0000761031b47816 */ /* 0x040fe200000000b4 */
[----:B------:R-:W-:Y:S01]  /*ecf0*/  MUFU.EX2 R6, R112 ;  /* 0x0000007000067308 */ /* 0x000fe20000000800 */
[----:B------:R-:W-:Y:S02]  /*ed00*/  LOP3.LUT R7, R4, 0xffff, RZ, 0xc0, !PT ;  /* 0x0000ffff04077812 */ /* 0x000fe400078ec0ff */
[----:B------:R-:W-:Y:S02]  /*ed10*/  PRMT R179, R49, 0x7632, R179 ;  /* 0x0000763231b37816 */ /* 0x000fe400000000b3 */
[----:B------:R-:W-:-:S03]  /*ed20*/  SHF.R.U32.HI R7, RZ, 0x8, R7 ;  /* 0x00000008ff077819 */ /* 0x000fc60000011607 */
[----:B------:R-:W1:Y:S01]  /*ed30*/  MUFU.EX2 R236, R113 ;  /* 0x0000007100ec7308 */ /* 0x000e620000000800 */
[----:B------:R-:W-:Y:S01]  /*ed40*/  @!P1 HFMA2.BF16_V2 R55, -RZ.H0_H0, RZ.H0_H0, -R180.H0_H0 ;  /* 0x200000ffff379231 */ /* 0x000fe200003409b4 */
[----:B------:R-:W-:Y:S01]  /*ed50*/  LOP3.LUT R7, R7, 0xffff, RZ, 0xc0, !PT ;  /* 0x0000ffff07077812 */ /* 0x000fe200078ec0ff */
[----:B------:R-:W-:Y:S01]  /*ed60*/  @!P4 HFMA2.BF16_V2 R56, -RZ.H0_H0, RZ.H0_H0, -R179.H0_H0 ;  /* 0x200000ffff38c231 */ /* 0x000fe200003409b3 */
[----:B------:R-:W-:Y:S02]  /*ed70*/  PRMT R40, R180, 0x5410, R179 ;  /* 0x00005410b4287816 */ /* 0x000fe400000000b3 */
[----:B------:R-:W-:Y:S02]  /*ed80*/  @!P1 PRMT R180, R55, 0x5410, RZ ;  /* 0x0000541037b49816 */ /* 0x000fe400000000ff */
[----:B------:R-:W-:Y:S02]  /*ed90*/  ISETP.LE.U32.AND P1, PT, R7, UR13, PT ;  /* 0x0000000d07007c0c */ /* 0x000fe4000bf23070 */
[----:B------:R-:W-:-:S02]  /*eda0*/  LOP3.LUT R7, R4, 0xff, RZ, 0xc0, !PT ;  /* 0x000000ff04077812 */ /* 0x000fc400078ec0ff */
[----:B------:R-:W-:Y:S02]  /*edb0*/  @!P4 PRMT R179, R56, 0x5410, RZ ;  /* 0x0000541038b3c816 */ /* 0x000fe400000000ff */
[----:B------:R-:W-:Y:S02]  /*edc0*/  ISETP.LE.U32.AND P4, PT, R7, UR13, PT ;  /* 0x0000000d07007c0c */ /* 0x000fe4000bf83070 */
[----:B------:R-:W-:Y:S02]  /*edd0*/  PRMT R178, R48, 0x7610, R178 ;  /* 0x0000761030b27816 */ /* 0x000fe400000000b2 */
[----:B-1----:R-:W-:Y:S02]  /*ede0*/  F2FP.BF16.F32.PACK_AB R7, R236, R6 ;  /* 0x00000006ec07723e */ /* 0x002fe400000010ff */
        /* <DEDUP_REMOVED lines=9> */
[----:B------:R-:W-:Y:S01]  /*ee80*/  MUFU.EX2 R215, R117 ;  /* 0x0000007500d77308 */ /* 0x000fe20000000800 */
[----:B------:R-:W-:Y:S01]  /*ee90*/  @!P1 HFMA2.BF16_V2 R58, -RZ.H0_H0, RZ.H0_H0, -R175.H0_H0 ;  /* 0x200000ffff3a9231 */ /* 0x000fe200003409af */
[----:B------:R-:W-:-:S02]  /*eea0*/  @!P6 PRMT R178, R57, 0x5410, RZ ;  /* 0x0000541039b2e816 */ /* 0x000fc400000000ff */
        /* <DEDUP_REMOVED lines=14> */
[----:B-1----:R-:W-:-:S04]  /*ef90*/  F2FP.BF16.F32.PACK_AB R2, R237, R215 ;  /* 0x000000d7ed02723e */ /* 0x002fc800000010ff */
[C---:B------:R-:W-:Y:S02]  /*efa0*/  PRMT R174, R2.reuse, 0x7610, R174 ;  /* 0x0000761002ae7816 */ /* 0x040fe400000000ae */
[----:B------:R-:W-:-:S03]  /*efb0*/  PRMT R137, R2, 0x7632, R137 ;  /* 0x0000763202897816 */ /* 0x000fc60000000089 */
[----:B------:R-:W-:Y:S01]  /*efc0*/  @!P6 HFMA2.BF16_V2 R61, -RZ.H0_H0, RZ.H0_H0, -R174.H0_H0 ;  /* 0x200000ffff3de231 */ /* 0x000fe200003409ae */
[----:B------:R-:W-:Y:S02]  /*efd0*/  SHF.R.U32.HI R2, RZ, 0x18, R5 ;  /* 0x00000018ff027819 */ /* 0x000fe40000011605 */
[----:B------:R-:W-:Y:S02]  /*efe0*/  PRMT R50, R174, 0x5410, R137 ;  /* 0x00005410ae327816 */ /* 0x000fe40000000089 */
[----:B------:R-:W-:Y:S02]  /*eff0*/  @!P6 PRMT R174, R61, 0x5410, RZ ;  /* 0x000054103daee816 */ /* 0x000fe400000000ff */
[----:B------:R-:W-:Y:S02]  /*f000*/  ISETP.LE.U32.AND P6, PT, R2, UR13, PT ;  /* 0x0000000d02007c0c */ /* 0x000fe4000bfc3070 */
[----:B------:R-:W-:Y:S01]  /*f010*/  SHF.R.U32.HI R2, RZ, 0x10, R5 ;  /* 0x00000010ff027819 */ /* 0x000fe20000011605 */
[----:B------:R-:W-:Y:S01]  /*f020*/  IMAD.MOV.U32 R84, RZ, RZ, R213 ;  /* 0x000000ffff547224 */ /* 0x000fe200078e00d5 */
[----:B------:R-:W-:Y:S01]  /*f030*/  MUFU.EX2 R214, R129 ;  /* 0x0000008100d67308 */ /* 0x000fe20000000800 */
[----:B------:R-:W-:Y:S01]  /*f040*/  @!P5 HFMA2.BF16_V2 R62, -RZ.H0_H0, RZ.H0_H0, -R137.H0_H0 ;  /* 0x200000ffff3ed231 */ /* 0x000fe20000340989 */
[----:B------:R-:W-:-:S06]  /*f050*/  LOP3.LUT R2, R2, 0xff, RZ, 0xc0, !PT ;  /* 0x000000ff02027812 */ /* 0x000fcc00078ec0ff */
[----:B------:R-:W1:Y:S01]  /*f060*/  MUFU.EX2 R213, R128 ;  /* 0x0000008000d57308 */ /* 0x000e620000000800 */
[----:B------:R-:W-:Y:S01]  /*f070*/  @!P5 PRMT R137, R62, 0x5410, RZ ;  /* 0x000054103e89d816 */ /* 0x000fe200000000ff */
[----:B------:R-:W-:Y:S01]  /*f080*/  @!P4 HFMA2.BF16_V2 R59, -RZ.H0_H0, RZ.H0_H0, -R176.H0_H0 ;  /* 0x200000ffff3bc231 */ /* 0x000fe200003409b0 */
[----:B------:R-:W-:-:S05]  /*f090*/  ISETP.LE.U32.AND P5, PT, R2, UR13, PT ;  /* 0x0000000d02007c0c */ /* 0x000fca000bfa3070 */
[----:B------:R4:W4:Y:S01]  /*f0a0*/  MUFU.EX2 R2, R136 ;  /* 0x0000008800027308 */ /* 0x0009220000000800 */
[----:B------:R-:W-:Y:S02]  /*f0b0*/  @!P4 PRMT R176, R59, 0x5410, RZ ;  /* 0x000054103bb0c816 */ /* 0x000fe400000000ff */
[----:B------:R-:W-:-:S05]  /*f0c0*/  ISETP.LE.U32.AND P4, PT, R3, UR13, PT ;  /* 0x0000000d03007c0c */ /* 0x000fca000bf83070 */
[----:B------:R-:W4:Y:S01]  /*f0d0*/  MUFU.EX2 R211, R141 ;  /* 0x0000008d00d37308 */ /* 0x000f220000000800 */
[----:B-1----:R-:W-:Y:S01]  /*f0e0*/  F2FP.BF16.F32.PACK_AB R3, R214, R213 ;  /* 0x000000d5d603723e */ /* 0x002fe200000010ff */
[----:B------:R-:W-:Y:S01]  /*f0f0*/  UIADD3 UR4, UR29, -0x4498517b, URZ ;  /* 0xbb67ae851d047890 */ /* 0x000fe2000fffe03f */
[----:B------:R-:W-:Y:S02]  /*f100*/  IMAD.MOV.U32 R46, RZ, RZ, R64 ;  /* 0x000000ffff2e7224 */ /* 0x000fe400078e0040 */
[----:B------:R-:W-:Y:S01]  /*f110*/  IMAD.MOV.U32 R113, RZ, RZ, R245 ;  /* 0x000000ffff717224 */ /* 0x000fe200078e00f5 */
[C---:B----4-:R-:W-:Y:S01]  /*f120*/  PRMT R136, R3.reuse, 0x7610, R136 ;  /* 0x0000761003887816 */ /* 0x050fe20000000088 */
[----:B------:R-:W-:Y:S01]  /*f130*/  FADD.FTZ R242, R2, R68 ;  /* 0x0000004402f27221 */ /* 0x000fe20000010000 */
[----:B------:R-:W-:Y:S01]  /*f140*/  PRMT R35, R3, 0x7632, R35 ;  /* 0x0000763203237816 */ /* 0x000fe20000000023 */
[----:B------:R-:W-:Y:S02]  /*f150*/  FADD.FTZ R11, R27, R11 ;  /* 0x0000000b1b0b7221 */ /* 0x000fe40000010000 */
[----:B------:R-:W-:Y:S01]  /*f160*/  @!P4 HFMA2.BF16_V2 R63, -RZ.H0_H0, RZ.H0_H0, -R136.H0_H0 ;  /* 0x200000ffff3fc231 */ /* 0x000fe20000340988 */
[----:B------:R-:W-:-:S02]  /*f170*/  F2FP.BF16.F32.PACK_AB R2, R211, R2 ;  /* 0x00000002d302723e */ /* 0x000fc400000010ff */
[----:B------:R-:W-:Y:S02]  /*f180*/  SHF.R.U32.HI R3, RZ, 0x18, R4 ;  /* 0x00000018ff037819 */ /* 0x000fe40000011604 */
[C---:B------:R-:W-:Y:S02]  /*f190*/  PRMT R34, R2.reuse, 0x7610, R34 ;  /* 0x0000761002227816 */ /* 0x040fe40000000022 */
[----:B------:R-:W-:Y:S01]  /*f1a0*/  PRMT R27, R2, 0x7632, R27 ;  /* 0x00007632021b7816 */ /* 0x000fe2000000001b */
[----:B------:R-:W-:Y:S01]  /*f1b0*/  IMAD.MOV.U32 R112, RZ, RZ, R244 ;  /* 0x000000ffff707224 */ /* 0x000fe200078e00f4 */
[----:B------:R-:W-:Y:S02]  /*f1c0*/  PRMT R49, R136, 0x5410, R35 ;  /* 0x0000541088317816 */ /* 0x000fe40000000023 */
[----:B------:R-:W-:Y:S02]  /*f1d0*/  LOP3.LUT R2, R113, UR4, R46, 0x96, !PT ;  /* 0x0000000471027c12 */ /* 0x000fe4000f8e962e */
[----:B------:R-:W-:-:S02]  /*f1e0*/  @!P4 PRMT R136, R63, 0x5410, RZ ;  /* 0x000054103f88c816 */ /* 0x000fc400000000ff */
[----:B------:R-:W-:Y:S02]  /*f1f0*/  ISETP.LE.U32.AND P4, PT, R3, UR13, PT ;  /* 0x0000000d03007c0c */ /* 0x000fe4000bf83070 */
[----:B------:R-:W-:Y:S01]  /*f200*/  SHF.R.U32.HI R3, RZ, 0x10, R4 ;  /* 0x00000010ff037819 */ /* 0x000fe20000011604 */
[----:B------:R-:W-:Y:S02]  /*f210*/  @!P1 HFMA2.BF16_V2 R66, -RZ.H0_H0, RZ.H0_H0, -R35.H0_H0 ;  /* 0x200000ffff429231 */ /* 0x000fe40000340923 */
[----:B------:R-:W-:-:S04]  /*f220*/  IMAD.WIDE.U32 R244, R2, -0x326172a9, RZ ;  /* 0xcd9e8d5702f47825 */ /* 0x000fc800078e00ff */
[----:B------:R-:W-:Y:S01]  /*f230*/  FADD.FTZ R9, R12, R11 ;  /* 0x0000000b0c097221 */ /* 0x000fe20000010000 */
[----:B------:R-:W-:Y:S01]  /*f240*/  FADD.FTZ R8, R13, R10 ;  /* 0x0000000a0d087221 */ /* 0x000fe20000010000 */
[----:B------:R-:W-:Y:S02]  /*f250*/  LOP3.LUT R2, R23, UR36, R112, 0x96, !PT ;  /* 0x0000002417027c12 */ /* 0x000fe4000f8e9670 */
[----:B------:R-:W-:Y:S01]  /*f260*/  LOP3.LUT R3, R3, 0xff, RZ, 0xc0, !PT ;  /* 0x000000ff03037812 */ /* 0x000fe200078ec0ff */
[----:B------:R-:W-:Y:S01]  /*f270*/  FADD.FTZ R64, R16, R9 ;  /* 0x0000000910407221 */ /* 0x000fe20000010000 */
[----:B------:R-:W-:Y:S01]  /*f280*/  FADD.FTZ R243, R17, R8 ;  /* 0x0000000811f37221 */ /* 0x000fe20000010000 */
[----:B------:R-:W-:Y:S01]  /*f290*/  @!P1 PRMT R35, R66, 0x5410, RZ ;  /* 0x0000541042239816 */ /* 0x000fe200000000ff */
[----:B------:R-:W-:Y:S01]  /*f2a0*/  IMAD.WIDE.U32 R8, R2, -0x326172a9, RZ ;  /* 0xcd9e8d5702087825 */ /* 0x000fe200078e00ff */
[----:B------:R-:W-:Y:S02]  /*f2b0*/  ISETP.LE.U32.AND P1, PT, R3, UR13, PT ;  /* 0x0000000d03007c0c */ /* 0x000fe4000bf23070 */
[----:B------:R-:W-:-:S02]  /*f2c0*/  LOP3.LUT R3, R245, UR37, R152, 0x96, !PT ;  /* 0x00000025f5037c12 */ /* 0x000fc4000f8e9698 */
[----:B------:R-:W-:-:S03]  /*f2d0*/  LOP3.LUT R2, R9, UR35, R244, 0x96, !PT ;  /* 0x0000002309027c12 */ /* 0x000fc6000f8e96f4 */
[----:B------:R-:W-:-:S04]  /*f2e0*/  IMAD.WIDE.U32 R10, R3, -0x2daee0ad, RZ ;  /* 0xd2511f53030a7825 */ /* 0x000fc800078e00ff */
[----:B------:R-:W-:Y:S01]  /*f2f0*/  IMAD.WIDE.U32 R2, R2, -0x2daee0ad, RZ ;  /* 0xd2511f5302027825 */ /* 0x000fe200078e00ff */
[----:B------:R-:W-:-:S04]  /*f300*/  LOP3.LUT R4, R11, UR34, R22, 0x96, !PT ;  /* 0x000000220b047c12 */ /* 0x000fc8000f8e9616 */
[----:B------:R-:W-:Y:S01]  /*f310*/  LOP3.LUT R7, R3, UR32, R10, 0x96, !PT ;  /* 0x0000002003077c12 */ /* 0x000fe2000f8e960a */
[----:B------:R-:W-:-:S05]  /*f320*/  IMAD.WIDE.U32 R10, R4, -0x326172a9, RZ ;  /* 0xcd9e8d57040a7825 */ /* 0x000fca00078e00ff */
[----:B------:R-:W-:-:S05]  /*f330*/  LOP3.LUT R3, R11, UR33, R8, 0x96, !PT ;  /* 0x000000210b037c12 */ /* 0x000fca000f8e9608 */
[----:B------:R-:W-:-:S05]  /*f340*/  IMAD.WIDE.U32 R12, R3, -0x2daee0ad, RZ ;  /* 0xd2511f53030c7825 */ /* 0x000fca00078e00ff */
[----:B------:R-:W-:Y:S01]  /*f350*/  LOP3.LUT R2, R13, UR30, R2, 0x96, !PT ;  /* 0x0000001e0d027c12 */ /* 0x000fe2000f8e9602 */
[----:B------:R-:W-:-:S04]  /*f360*/  IMAD.WIDE.U32 R8, R7, -0x326172a9, RZ ;  /* 0xcd9e8d5707087825 */ /* 0x000fc800078e00ff */
[----:B------:R-:W-:Y:S01]  /*f370*/  IMAD.WIDE.U32 R2, R2, -0x326172a9, RZ ;  /* 0xcd9e8d5702027825 */ /* 0x000fe200078e00ff */
[----:B------:R-:W-:-:S04]  /*f380*/  LOP3.LUT R10, R9, UR31, R10, 0x96, !PT ;  /* 0x0000001f090a7c12 */ /* 0x000fc8000f8e960a */
[----:B------:R-:W-:Y:S02]  /*f390*/  LOP3.LUT R4, R3, UR23, R8, 0x96, !PT ;  /* 0x0000001703047c12 */ /* 0x000fe4000f8e9608 */
[--C-:B------:R-:W-:Y:S02]  /*f3a0*/  SHF.R.U32.HI R8, RZ, 0x10, R2.reuse ;  /* 0x00000010ff087819 */ /* 0x100fe40000011602 */
[C---:B------:R-:W-:Y:S02]  /*f3b0*/  LOP3.LUT R3, R2.reuse, 0xffff, RZ, 0xc0, !PT ;  /* 0x0000ffff02037812 */ /* 0x040fe400078ec0ff */
[----:B------:R-:W-:Y:S02]  /*f3c0*/  LOP3.LUT R9, R2, 0xff, RZ, 0xc0, !PT ;  /* 0x000000ff02097812 */ /* 0x000fe400078ec0ff */
[----:B------:R-:W-:Y:S01]  /*f3d0*/  SHF.R.U32.HI R7, RZ, 0x18, R2 ;  /* 0x00000018ff077819 */ /* 0x000fe20000011602 */
[----:B------:R-:W-:Y:S01]  /*f3e0*/  STG.E.U16 desc[UR24][R20.64+-0x80], R26 ;  /* 0xffff801a14007986 */ /* 0x000fe2000c101518 */
[----:B------:R-:W-:-:S03]  /*f3f0*/  LOP3.LUT R2, R8, 0xff, RZ, 0xc0, !PT ;  /* 0x000000ff08027812 */ /* 0x000fc600078ec0ff */
[----:B------:R-:W-:Y:S01]  /*f400*/  STG.E.U16 desc[UR24][R20.64+-0x7e], R25 ;  /* 0xffff821914007986 */ /* 0x000fe2000c101518 */
[----:B------:R-:W-:-:S03]  /*f410*/  SHF.R.U32.HI R3, RZ, 0x8, R3 ;  /* 0x00000008ff037819 */ /* 0x000fc60000011603 */
[----:B------:R-:W-:Y:S04]  /*f420*/  STG.E.U16 desc[UR24][R32.64+-0x80], R24 ;  /* 0xffff801820007986 */ /* 0x000fe8000c101518 */
[----:B------:R-:W-:Y:S04]  /*f430*/  STG.E.U16 desc[UR24][R32.64+-0x7e], R19 ;  /* 0xffff821320007986 */ /* 0x000fe8000c101518 */
[----:B------:R1:W-:Y:S01]  /*f440*/  STG.E.U16 desc[UR24][R30.64+-0x80], R14 ;  /* 0xffff800e1e007986 */ /* 0x0003e2000c101518 */
[----:B------:R-:W-:Y:S02]  /*f450*/  PRMT R16, R9, 0x5410, R3 ;  /* 0x0000541009107816 */ /* 0x000fe40000000003 */
[----:B------:R-:W-:-:S02]  /*f460*/  SHF.R.U32.HI R8, RZ, 0x18, R4 ;  /* 0x00000018ff087819 */ /* 0x000fc40000011604 */
[----:B-1----:R-:W-:Y:S02]  /*f470*/  PRMT R14, R2, 0x5410, R7 ;  /* 0x00005410020e7816 */ /* 0x002fe40000000007 */
[----:B------:R-:W-:-:S04]  /*f480*/  LOP3.LUT R2, R4, 0xffff, RZ, 0xc0, !PT ;  /* 0x0000ffff04027812 */ /* 0x000fc800078ec0ff */
[----:B------:R-:W-:Y:S02]  /*f490*/  SHF.R.U32.HI R3, RZ, 0x8, R2 ;  /* 0x00000008ff037819 */ /* 0x000fe40000011602 */
[----:B------:R-:W-:Y:S02]  /*f4a0*/  LOP3.LUT R2, R4, 0xff, RZ, 0xc0, !PT ;  /* 0x000000ff04027812 */ /* 0x000fe400078ec0ff */
[----:B------:R-:W-:Y:S02]  /*f4b0*/  SHF.R.U32.HI R7, RZ, 0x10, R4 ;  /* 0x00000010ff077819 */ /* 0x000fe40000011604 */
[----:B------:R-:W-:Y:S01]  /*f4c0*/  PRMT R11, R2, 0x5410, R3 ;  /* 0x00005410020b7816 */ /* 0x000fe20000000003 */
[----:B------:R-:W-:Y:S01]  /*f4d0*/  IMAD.WIDE.U32 R2, R10, -0x2daee0ad, RZ ;  /* 0xd2511f530a027825 */ /* 0x000fe200078e00ff */
[----:B------:R-:W-:-:S04]  /*f4e0*/  LOP3.LUT R7, R7, 0xff, RZ, 0xc0, !PT ;  /* 0x000000ff07077812 */ /* 0x000fc800078ec0ff */
[----:B------:R-:W-:Y:S02]  /*f4f0*/  LOP3.LUT R4, R3, UR26, R12, 0x96, !PT ;  /* 0x0000001a03047c12 */ /* 0x000fe4000f8e960c */
[----:B------:R-:W-:Y:S02]  /*f500*/  PRMT R9, R7, 0x5410, R8 ;  /* 0x0000541007097816 */ /* 0x000fe40000000008 */
        /* <DEDUP_REMOVED lines=16> */
[----:B------:R-:W-:Y:S01]  /*f610*/  HSET2.LE.AND R2, R16, R0, PT ;  /* 0x0000000010027233 */ /* 0x000fe20003803000 */
[----:B------:R-:W-:Y:S01]  /*f620*/  IMAD.MOV.U32 R47, RZ, RZ, R65 ;  /* 0x000000ffff2f7224 */ /* 0x000fe200078e0041 */
[----:B------:R-:W-:-:S03]  /*f630*/  PRMT R5, R140, 0x7632, R5 ;  /* 0x000076328c057816 */ /* 0x000fc60000000005 */
[----:B------:R-:W-:Y:S02]  /*f640*/  LOP3.LUT R10, R2, R52, RZ, 0xc0, !PT ;  /* 0x00000034020a7212 */ /* 0x000fe400078ec0ff */
[--C-:B------:R-:W-:Y:S01]  /*f650*/  HSET2.LE.AND R2, R14, R0.reuse, PT ;  /* 0x000000000e027233 */ /* 0x100fe20003803000 */
[----:B------:R-:W-:Y:S01]  /*f660*/  IMAD.MOV.U32 R65, RZ, RZ, R93 ;  /* 0x000000ffff417224 */ /* 0x000fe200078e005d */
[--C-:B------:R-:W-:Y:S01]  /*f670*/  HSET2.LE.AND R3, R11, R0.reuse, PT ;  /* 0x000000000b037233 */ /* 0x100fe20003803000 */
[----:B------:R-:W-:Y:S02]  /*f680*/  IMAD.MOV.U32 R93, RZ, RZ, R252 ;  /* 0x000000ffff5d7224 */ /* 0x000fe400078e00fc */
[----:B------:R-:W-:Y:S01]  /*f690*/  FADD.FTZ R252, R6, R80 ;  /* 0x0000005006fc7221 */ /* 0x000fe20000010000 */
[----:B------:R-:W-:Y:S01]  /*f6a0*/  HSET2.LE.AND R4, R9, R0, PT ;  /* 0x0000000009047233 */ /* 0x000fe20003803000 */
[----:B------:R-:W-:Y:S01]  /*f6b0*/  @!P6 HFMA2.BF16_V2 R72, -RZ.H0_H0, RZ.H0_H0, -R5.H0_H0 ;  /* 0x200000ffff48e231 */ /* 0x000fe20000340905 */
[----:B------:R-:W-:-:S02]  /*f6c0*/  PRMT R6, R140, 0x7610, R6 ;  /* 0x000076108c067816 */ /* 0x000fc40000000006 */
[----:B------:R-:W-:Y:S02]  /*f6d0*/  LOP3.LUT R11, R2, R45, RZ, 0xc0, !PT ;  /* 0x0000002d020b7212 */ /* 0x000fe400078ec0ff */
[--C-:B------:R-:W-:Y:S01]  /*f6e0*/  HSET2.LE.AND R2, R7, R0.reuse, PT ;  /* 0x0000000007027233 */ /* 0x100fe20003803000 */
[----:B------:R-:W-:Y:S01]  /*f6f0*/  IMAD.MOV.U32 R44, RZ, RZ, R101 ;  /* 0x000000ffff2c7224 */ /* 0x000fe200078e0065 */
[----:B------:R-:W-:Y:S01]  /*f700*/  PRMT R37, R6, 0x5410, R5 ;  /* 0x0000541006257816 */ /* 0x000fe20000000005 */
[----:B------:R-:W-:Y:S01]  /*f710*/  IMAD.MOV.U32 R101, RZ, RZ, R131 ;  /* 0x000000ffff657224 */ /* 0x000fe200078e0083 */
[----:B------:R-:W-:Y:S01]  /*f720*/  LOP3.LUT R9, R4, R97, RZ, 0xc0, !PT ;  /* 0x0000006104097212 */ /* 0x000fe200078ec0ff */
[----:B------:R-:W-:Y:S01]  /*f730*/  IMAD.MOV.U32 R131, RZ, RZ, R130 ;  /* 0x000000ffff837224 */ /* 0x000fe200078e0082 */
[----:B------:R-:W-:Y:S02]  /*f740*/  @!P6 PRMT R5, R72, 0x5410, RZ ;  /* 0x000054104805e816 */ /* 0x000fe400000000ff */
[----:B------:R-:W-:-:S02]  /*f750*/  HSET2.LE.AND R4, R13, R0, PT ;  /* 0x000000000d047233 */ /* 0x000fc40003803000 */
[----:B------:R-:W-:Y:S01]  /*f760*/  LOP3.LUT R130, R2, R36, RZ, 0xc0, !PT ;  /* 0x0000002402827212 */ /* 0x000fe200078ec0ff */
[----:B---3--:R-:W-:Y:S01]  /*f770*/  VIADD R2, R54, 0x4 ;  /* 0x0000000436027836 */ /* 0x008fe20000000000 */
[----:B------:R-:W-:Y:S01]  /*f780*/  STG.E.U16 desc[UR24][R30.64+-0x7e], R15 ;  /* 0xffff820f1e007986 */ /* 0x000fe2000c101518 */
[----:B------:R-:W-:Y:S01]  /*f790*/  @!P5 HFMA2.BF16_V2 R67, -RZ.H0_H0, RZ.H0_H0, -R6.H0_H0 ;  /* 0x200000ffff43d231 */ /* 0x000fe20000340906 */
[----:B------:R-:W-:Y:S02]  /*f7a0*/  LOP3.LUT R128, R4, R43, RZ, 0xc0, !PT ;  /* 0x0000002b04807212 */ /* 0x000fe400078ec0ff */
[----:B------:R1:W-:Y:S02]  /*f7b0*/  STG.E.U16 desc[UR24][R28.64+-0x7e], R5 ;  /* 0xffff82051c007986 */ /* 0x0003e4000c101518 */
[----:B------:R-:W-:-:S05]  /*f7c0*/  @!P5 PRMT R6, R67, 0x5410, RZ ;  /* 0x000054104306d816 */ /* 0x000fca00000000ff */
[----:B------:R3:W-:Y:S01]  /*f7d0*/  STG.E.U16 desc[UR24][R28.64+-0x80], R6 ;  /* 0xffff80061c007986 */ /* 0x0007e2000c101518 */
[----:B-1----:R-:W-:-:S05]  /*f7e0*/  IMAD.WIDE.U32 R4, R2, -0x326172a9, RZ ;  /* 0xcd9e8d5702047825 */ /* 0x002fca00078e00ff */
[----:B--2---:R-:W-:-:S05]  /*f7f0*/  LOP3.LUT R2, R5, R69, RZ, 0x3c, !PT ;  /* 0x0000004505027212 */ /* 0x004fca00078e3cff */
[----:B---3--:R-:W-:-:S05]  /*f800*/  IMAD.WIDE.U32 R6, R2, -0x2daee0ad, RZ ;  /* 0xd2511f5302067825 */ /* 0x008fca00078e00ff */
[----:B------:R-:W-:Y:S01]  /*f810*/  LOP3.LUT R2, R7, UR4, R46, 0x96, !PT ;  /* 0x0000000407027c12 */ /* 0x000fe2000f8e962e */
[----:B------:R-:W-:Y:S02]  /*f820*/  IMAD.MOV.U32 R46, RZ, RZ, R84 ;  /* 0x000000ffff2e7224 */ /* 0x000fe400078e0054 */
[----:B------:R-:W-:Y:S02]  /*f830*/  IMAD.MOV.U32 R84, RZ, RZ, R220 ;  /* 0x000000ffff547224 */ /* 0x000fe400078e00dc */
[----:B------:R-:W-:Y:S02]  /*f840*/  IMAD.MOV.U32 R69, RZ, RZ, R44 ;  /* 0x000000ffff457224 */ /* 0x000fe400078e002c */
[----:B------:R-:W-:Y:S02]  /*f850*/  IMAD.MOV.U32 R220, RZ, RZ, R131 ;  /* 0x000000ffffdc7224 */ /* 0x000fe400078e0083 */
[----:B------:R-:W-:Y:S02]  /*f860*/  IMAD.MOV.U32 R44, RZ, RZ, R81 ;  /* 0x000000ffff2c7224 */ /* 0x000fe400078e0051 */
[----:B------:R-:W-:-:S02]  /*f870*/  IMAD.MOV.U32 R131, RZ, RZ, R85 ;  /* 0x000000ffff837224 */ /* 0x000fc400078e0055 */
[----:B------:R-:W-:Y:S01]  /*f880*/  IMAD.MOV.U32 R85, RZ, RZ, R247 ;  /* 0x000000ffff557224 */ /* 0x000fe200078e00f7 */
[----:B------:R1:W-:Y:S01]  /*f890*/  STL.64 [R1], R4 ;  /* 0x0000000401007387 */ /* 0x0003e20000100a00 */
[----:B------:R-:W-:Y:S02]  /*f8a0*/  IMAD.MOV.U32 R62, RZ, RZ, R44 ;  /* 0x000000ffff3e7224 */ /* 0x000fe400078e002c */
[----:B------:R-:W-:Y:S01]  /*f8b0*/  IMAD.MOV.U32 R44, RZ, RZ, R85 ;  /* 0x000000ffff2c7224 */ /* 0x000fe200078e0055 */
[----:B------:R2:W-:Y:S01]  /*f8c0*/  STL.64 [R1+0x8], R6 ;  /* 0x0000080601007387 */ /* 0x0005e20000100a00 */
[----:B------:R-:W-:Y:S02]  /*f8d0*/  IMAD.MOV.U32 R85, RZ, RZ, R133 ;  /* 0x000000ffff557224 */ /* 0x000fe400078e0085 */
[----:B------:R-:W-:Y:S01]  /*f8e0*/  IMAD.MOV.U32 R56, RZ, RZ, R197 ;  /* 0x000000ffff387224 */ /* 0x000fe200078e00c5 */
[----:B------:R3:W5:Y:S04]  /*f8f0*/  LDL.LU R133, [R1+0x134] ;  /* 0x0001340001857983 */ /* 0x0007680000300800 */
[----:B------:R-:W4:Y:S01]  /*f900*/  LDL.LU R197, [R1+0x130] ;  /* 0x0001300001c57983 */ /* 0x000f220000300800 */
[----:B------:R-:W-:-:S02]  /*f910*/  LOP3.LUT R8, R3, R144, RZ, 0xc0, !PT ;  /* 0x0000009003087212 */ /* 0x000fc400078ec0ff */
[----:B------:R-:W-:Y:S01]  /*f920*/  HSET2.LE.AND R3, R12, R0, PT ;  /* 0x000000000c037233 */ /* 0x000fe20003803000 */
[----:B------:R-:W-:Y:S02]  /*f930*/  IMAD.MOV.U32 R81, RZ, RZ, R246 ;  /* 0x000000ffff517224 */ /* 0x000fe400078e00f6 */
[----:B------:R-:W-:Y:S02]  /*f940*/  IMAD.WIDE.U32 R246, R2, -0x326172a9, RZ ;  /* 0xcd9e8d5702f67825 */ /* 0x000fe400078e00ff */
[----:B------:R-:W-:Y:S02]  /*f950*/  LOP3.LUT R129, R3, R42, RZ, 0xc0, !PT ;  /* 0x0000002a03817212 */ /* 0x000fe400078ec0ff */
[----:B------:R-:W-:Y:S02]  /*f960*/  LOP3.LUT R3, R153, UR38, R4, 0x96, !PT ;  /* 0x0000002699037c12 */ /* 0x000fe4000f8e9604 */
[----:B------:R-:W-:-:S03]  /*f970*/  LOP3.LUT R2, R247, UR37, R152, 0x96, !PT ;  /* 0x00000025f7027c12 */ /* 0x000fc6000f8e9698 */
[----:B-1----:R-:W-:-:S04]  /*f980*/  IMAD.WIDE.U32 R4, R3, -0x2daee0ad, RZ ;  /* 0xd2511f5303047825 */ /* 0x002fc800078e00ff */
[----:B------:R-:W-:Y:S01]  /*f990*/  IMAD.WIDE.U32 R12, R2, -0x2daee0ad, RZ ;  /* 0xd2511f53020c7825 */ /* 0x000fe200078e00ff */
[----:B------:R-:W-:-:S04]  /*f9a0*/  LOP3.LUT R3, R5, UR36, R6, 0x96, !PT ;  /* 0x0000002405037c12 */ /* 0x000fc8000f8e9606 */
[----:B------:R-:W-:Y:S01]  /*f9b0*/  LOP3.LUT R2, R13, UR34, R4, 0x96, !PT ;  /* 0x000000220d027c12 */ /* 0x000fe2000f8e9604 */
[----:B------:R-:W-:-:S04]  /*f9c0*/  IMAD.WIDE.U32 R4, R3, -0x326172a9, RZ ;  /* 0xcd9e8d5703047825 */ /* 0x000fc800078e00ff */
[----:B--2---:R-:W-:Y:S01]  /*f9d0*/  IMAD.WIDE.U32 R6, R2, -0x326172a9, RZ ;  /* 0xcd9e8d5702067825 */ /* 0x004fe200078e00ff */
[----:B------:R-:W-:-:S04]  /*f9e0*/  LOP3.LUT R2, R5, UR35, R246, 0x96, !PT ;  /* 0x0000002305027c12 */ /* 0x000fc8000f8e96f6 */
[----:B------:R-:W-:Y:S01]  /*f9f0*/  LOP3.LUT R3, R7, UR33, R4, 0x96, !PT ;  /* 0x0000002107037c12 */ /* 0x000fe2000f8e9604 */
[----:B------:R-:W-:-:S05]  /*fa00*/  IMAD.WIDE.U32 R4, R2, -0x2daee0ad, RZ ;  /* 0xd2511f5302047825 */ /* 0x000fca00078e00ff */
[----:B------:R-:W-:Y:S01]  /*fa10*/  LOP3.LUT R5, R5, UR32, R12, 0x96, !PT ;  /* 0x0000002005057c12 */ /* 0x000fe2000f8e960c */
[----:B------:R-:W-:Y:S02]  /*fa20*/  IMAD.MOV.U32 R57, RZ, RZ, R199 ;  /* 0x000000ffff397224 */ /* 0x000fe400078e00c7 */
[----:B------:R-:W2:Y:S01]  /*fa30*/  LDL.LU R199, [R1+0x12c] ;  /* 0x00012c0001c77983 */ /* 0x000ea20000300800 */
[----:B------:R-:W-:Y:S02]  /*fa40*/  IMAD.MOV.U32 R58, RZ, RZ, R154 ;  /* 0x000000ffff3a7224 */ /* 0x000fe400078e009a */
[----:B------:R-:W-:Y:S02]  /*fa50*/  IMAD.MOV.U32 R59, RZ, RZ, R155 ;  /* 0x000000ffff3b7224 */ /* 0x000fe400078e009b */
[----:B------:R-:W-:Y:S02]  /*fa60*/  IMAD.MOV.U32 R63, RZ, RZ, R84 ;  /* 0x000000ffff3f7224 */ /* 0x000fe400078e0054 */
[----:B------:R-:W-:-:S02]  /*fa70*/  IMAD.MOV.U32 R84, RZ, RZ, R81 ;  /* 0x000000ffff547224 */ /* 0x000fc400078e0051 */
[----:B------:R-:W-:Y:S02]  /*fa80*/  IMAD.MOV.U32 R81, RZ, RZ, R220 ;  /* 0x000000ffff517224 */ /* 0x000fe400078e00dc */
[----:B------:R-:W-:Y:S01]  /*fa90*/  IMAD.MOV.U32 R220, RZ, RZ, R131 ;  /* 0x000000ffffdc7224 */ /* 0x000fe200078e0083 */
[----:B------:R-:W-:Y:S04]  /*faa0*/  STG.E.U16 desc[UR24][R20.64+-0x70], R18 ;  /* 0xffff901214007986 */ /* 0x000fe8000c101518 */
[----:B----4-:R-:W1:Y:S02]  /*fab0*/  LDSM.16.MT88.4 R12, [R197+0xa000] ;  /* 0x00a00000c50c783b */ /* 0x010e640000004200 */
[----:B-1----:R-:W-:Y:S07]  /*fac0*/  HMMA.16816.F32.BF16 R152, R8, R12, R56 ;  /* 0x0000000c0898723c */ /* 0x002fee0000041838 */
        /* <DEDUP_REMOVED lines=22> */
[----:B------:R3:W5:Y:S01]  /*fc30*/  LDL.LU R138, [R1+0x128] ;  /* 0x00012800018a7983 */ /* 0x0007620000300800 */
[----:B------:R-:W-:-:S03]  /*fc40*/  IMAD.MOV.U32 R87, RZ, RZ, R202 ;  /* 0x000000ffff577224 */ /* 0x000fc600078e00ca */
[----:B------:R-:W4:Y:S01]  /*fc50*/  LDL.LU R202, [R1+0x124] ;  /* 0x0001240001ca7983 */ /* 0x000f220000300800 */
[----:B------:R-:W-:Y:S02]  /*fc60*/  IMAD.MOV.U32 R59, RZ, RZ, R220 ;  /* 0x000000ffff3b7224 */ /* 0x000fe400078e00dc */
[----:B------:R-:W-:Y:S02]  /*fc70*/  IMAD.MOV.U32 R220, RZ, RZ, R92 ;  /* 0x000000ffffdc7224 */ /* 0x000fe400078e005c */
[----:B------:R-:W-:-:S04]  /*fc80*/  IMAD.MOV.U32 R92, RZ, RZ, R73 ;  /* 0x000000ffff5c7224 */ /* 0x000fc800078e0049 */
[----:B------:R-:W-:Y:S02]  /*fc90*/  IMAD.MOV.U32 R18, RZ, RZ, R92 ;  /* 0x000000ffff127224 */ /* 0x000fe400078e005c */
[----:B------:R-:W-:Y:S02]  /*fca0*/  IMAD.MOV.U32 R92, RZ, RZ, R201 ;  /* 0x000000ffff5c7224 */ /* 0x000fe400078e00c9 */
[----:B------:R-:W3:Y:S01]  /*fcb0*/  LDL.LU R201, [R1+0x120] ;  /* 0x0001200001c97983 */ /* 0x000ee20000300800 */
[----:B------:R-:W-:Y:S01]  /*fcc0*/  IMAD.WIDE.U32 R24, R3, -0x2daee0ad, RZ ;  /* 0xd2511f5303187825 */ /* 0x000fe200078e00ff */
[----:B------:R-:W-:-:S04]  /*fcd0*/  HSET2.LE.AND R2, R17, R0, PT ;  /* 0x0000000011027233 */ /* 0x000fc80003803000 */
[----:B------:R-:W-:Y:S02]  /*fce0*/  LOP3.LUT R4, R25, UR30, R4, 0x96, !PT ;  /* 0x0000001e19047c12 */ /* 0x000fe4000f8e9604 */
[----:B------:R-:W-:Y:S01]  /*fcf0*/  LOP3.LUT R131, R2, R38, RZ, 0xc0, !PT ;  /* 0x0000002602837212 */ /* 0x000fe200078ec0ff */
[----:B------:R-:W-:-:S04]  /*fd00*/  IMAD.WIDE.U32 R2, R5, -0x326172a9, RZ ;  /* 0xcd9e8d5705027825 */ /* 0x000fc800078e00ff */
[----:B------:R-:W-:Y:S01]  /*fd10*/  IMAD.WIDE.U32 R4, R4, -0x326172a9, RZ ;  /* 0xcd9e8d5704047825 */ /* 0x000fe200078e00ff */
[----:B------:R-:W-:-:S04]  /*fd20*/  LOP3.LUT R22, R3, UR31, R6, 0x96, !PT ;  /* 0x0000001f03167c12 */ /* 0x000fc8000f8e9606 */
[----:B------:R-:W-:Y:S02]  /*fd30*/  LOP3.LUT R2, R5, UR23, R2, 0x96, !PT ;  /* 0x0000001705027c12 */ /* 0x000fe4000f8e9602 */
[C---:B------:R-:W-:Y:S02]  /*fd40*/  LOP3.LUT R3, R4.reuse, 0xffff, RZ, 0xc0, !PT ;  /* 0x0000ffff04037812 */ /* 0x040fe400078ec0ff */
[--C-:B------:R-:W-:Y:S02]  /*fd50*/  SHF.R.U32.HI R5, RZ, 0x10, R4.reuse ;  /* 0x00000010ff057819 */ /* 0x100fe40000011604 */
[----:B------:R-:W-:Y:S02]  /*fd60*/  LOP3.LUT R7, R4, 0xff, RZ, 0xc0, !PT ;  /* 0x000000ff04077812 */ /* 0x000fe400078ec0ff */
[----:B------:R-:W-:Y:S02]  /*fd70*/  SHF.R.U32.HI R6, RZ, 0x18, R4 ;  /* 0x00000018ff067819 */ /* 0x000fe40000011604 */
[----:B------:R-:W-:-:S02]  /*fd80*/  SHF.R.U32.HI R4, RZ, 0x8, R3 ;  /* 0x00000008ff047819 */ /* 0x000fc40000011603 */
        /* <DEDUP_REMOVED lines=17> */
[----:B------:R-:W-:Y:S01]  /*fea0*/  LOP3.LUT R7, R3, R39, RZ, 0xc0, !PT ;  /* 0x0000002703077212 */ /* 0x000fe200078ec0ff */
[----:B------:R-:W-:Y:S01]  /*feb0*/  IMAD.MOV.U32 R61, RZ, RZ, R46 ;  /* 0x000000ffff3d7224 */ /* 0x000fe200078e002e */
[----:B------:R-:W-:-:S02]  /*fec0*/  LOP3.LUT R4, R4, R41, RZ, 0xc0, !PT ;  /* 0x0000002904047212 */ /* 0x000fc400078ec0ff */
[----:B------:R-:W-:-:S04]  /*fed0*/  LOP3.LUT R5, R2, R37, RZ, 0xc0, !PT ;  /* 0x0000002502057212 */ /* 0x000fc800078ec0ff */
[----:B------:R-:W-:Y:S06]  /*fee0*/  HMMA.16816.F32.BF16 R36, R8, R14, R60 ;  /* 0x0000000e0824723c */ /* 0x000fec000004183c */
[C---:B------:R-:W-:Y:S06]  /*fef0*/  HMMA.16816.F32.BF16 R168, R4.reuse, R12, R168 ;  /* 0x0000000c04a8723c */ /* 0x040fec00000418a8 */
[----:B------:R-:W-:Y:S01]  /*ff00*/  HMMA.16816.F32.BF16 R164, R4, R14, R164 ;  /* 0x0000000e04a4723c */ /* 0x000fe200000418a4 */
[----:B--2---:R-:W1:Y:S01]  /*ff10*/  LDSM.16.MT88.4 R12, [R199+0xa000] ;  /* 0x00a00000c70c783b */ /* 0x004e620000004200 */
        /* <DEDUP_REMOVED lines=11> */
[-C--:B-1----:R-:W-:Y:S06]  /*ffd0*/  HMMA.16816.F32.BF16 R144, R8, R12.reuse, R56 ;  /* 0x0000000c0890723c */ /* 0x082fec0000041838 */
[C---:B------:R-:W-:Y:S06]  /*ffe0*/  HMMA.16816.F32.BF16 R160, R4.reuse, R12, R160 ;  /* 0x0000000c04a0723c */ /* 0x040fec00000418a0 */
[-C--:B------:R-:W-:Y:S06]  /*fff0*/  HMMA.16816.F32.BF16 R156, R4, R14.reuse, R156 ;  /* 0x0000000e049c723c */ /* 0x080fec000004189c */
[----:B------:R-:W-:Y:S01]  /*10000*/  HMMA.16816.F32.BF16 R40, R8, R14, R60 ;  /* 0x0000000e0828723c */ /* 0x000fe2000004183c */
[----:B------:R-:W-:-:S02]  /*10010*/  IMAD.MOV.U32 R56, RZ, RZ, R53 ;  /* 0x000000ffff387224 */ /* 0x000fc400078e0035 */
[----:B------:R-:W-:Y:S02]  /*10020*/  IMAD.MOV.U32 R57, RZ, RZ, R95 ;  /* 0x000000ffff397224 */ /* 0x000fe400078e005f */
[----:B------:R-:W-:Y:S02]  /*10030*/  IMAD.MOV.U32 R58, RZ, RZ, R94 ;  /* 0x000000ffff3a7224 */ /* 0x000fe400078e005e */
[----:B------:R-:W-:Y:S02]  /*10040*/  IMAD.MOV.U32 R59, RZ, RZ, R75 ;  /* 0x000000ffff3b7224 */ /* 0x000fe400078e004b */
[----:B------:R-:W-:Y:S02]  /*10050*/  IMAD.MOV.U32 R80, RZ, RZ, R102 ;  /* 0x000000ffff507224 */ /* 0x000fe400078e0066 */
[----:B------:R-:W-:Y:S02]  /*10060*/  IMAD.MOV.U32 R19, RZ, RZ, R77 ;  /* 0x000000ffff137224 */ /* 0x000fe400078e004d */
[----:B------:R-:W-:-:S02]  /*10070*/  @!P1 HFMA2.BF16_V2 R71, -RZ.H0_H0, RZ.H0_H0, -R34.H0_H0 ;  /* 0x200000ffff479231 */ /* 0x000fc40000340922 */
[----:B------:R-:W-:Y:S02]  /*10080*/  IMAD.MOV.U32 R77, RZ, RZ, R73 ;  /* 0x000000ffff4d7224 */ /* 0x000fe400078e0049 */
[----:B------:R-:W-:Y:S01]  /*10090*/  @!P4 HFMA2.BF16_V2 R70, -RZ.H0_H0, RZ.H0_H0, -R27.H0_H0 ;  /* 0x200000ffff46c231 */ /* 0x000fe2000034091b */
[----:B------:R-:W-:Y:S02]  /*100a0*/  PRMT R48, R34, 0x5410, R27 ;  /* 0x0000541022307816 */ /* 0x000fe4000000001b */
[----:B------:R-:W-:Y:S02]  /*100b0*/  @!P1 PRMT R34, R71, 0x5410, RZ ;  /* 0x0000541047229816 */ /* 0x000fe400000000ff */
[----:B------:R-:W-:Y:S01]  /*100c0*/  @!P4 PRMT R27, R70, 0x5410, RZ ;  /* 0x00005410461bc816 */ /* 0x000fe200000000ff */
[----:B------:R-:W-:Y:S02]  /*100d0*/  IMAD.MOV.U32 R17, RZ, RZ, R93 ;  /* 0x000000ffff117224 */ /* 0x000fe400078e005d */
[----:B------:R-:W-:Y:S01]  /*100e0*/  IMAD.MOV.U32 R93, RZ, RZ, R212 ;  /* 0x000000ffff5d7224 */ /* 0x000fe200078e00d4 */
[----:B----4-:R-:W1:Y:S01]  /*100f0*/  LDSM.16.MT88.4 R12, [R202+0xa000] ;  /* 0x00a00000ca0c783b */ /* 0x010e620000004200 */
[----:B------:R-:W-:-:S02]  /*10100*/  IMAD.MOV.U32 R94, RZ, RZ, R210 ;  /* 0x000000ffff5e7224 */ /* 0x000fc400078e00d2 */
[----:B------:R-:W-:Y:S01]  /*10110*/  IMAD.MOV.U32 R95, RZ, RZ, R100 ;  /* 0x000000ffff5f7224 */ /* 0x000fe200078e0064 */
[----:B------:R2:W5:Y:S01]  /*10120*/  LDL.LU R212, [R1+0x11c] ;  /* 0x00011c0001d47983 */ /* 0x0005620000300800 */
[-C--:B-1----:R-:W-:Y:S06]  /*10130*/  HMMA.16816.F32.BF16 R44, R8, R12.reuse, R56 ;  /* 0x0000000c082c723c */ /* 0x082fec0000041838 */
[----:B------:R-:W-:Y:S06]  /*10140*/  HMMA.16816.F32.BF16 R52, R4, R12, R148 ;  /* 0x0000000c0434723c */ /* 0x000fec0000041894 */
[-C--:B------:R-:W-:Y:S01]  /*10150*/  HMMA.16816.F32.BF16 R60, R8, R14.reuse, R80 ;  /* 0x0000000e083c723c */ /* 0x080fe20000041850 */
[----:B------:R-:W-:Y:S01]  /*10160*/  IMAD.MOV.U32 R16, RZ, RZ, R65 ;  /* 0x000000ffff107224 */ /* 0x000fe200078e0041 */
[----:B------:R-:W-:Y:S04]  /*10170*/  LDSM.16.MT88.4 R148, [R197+0xa800] ;  /* 0x00a80000c594783b */ /* 0x000fe80000004200 */
[----:B------:R-:W-:Y:S01]  /*10180*/  HMMA.16816.F32.BF16 R56, R4, R14, R192 ;  /* 0x0000000e0438723c */ /* 0x000fe200000418c0 */
[----:B---3--:R-:W1:Y:S01]  /*10190*/  LDSM.16.MT88.4 R12, [R201+0xa000] ;  /* 0x00a00000c90c783b */ /* 0x008e620000004200 */
[----:B------:R-:W-:-:S02]  /*101a0*/  IMAD.MOV.U32 R141, RZ, RZ, R101 ;  /* 0x000000ffff8d7224 */ /* 0x000fc400078e0065 */
[----:B------:R-:W-:Y:S01]  /*101b0*/  IMAD.MOV.U32 R100, RZ, RZ, R209 ;  /* 0x000000ffff647224 */ /* 0x000fe200078e00d1 */
[----:B------:R2:W5:Y:S01]  /*101c0*/  LDL.LU R210, [R1+0x118] ;  /* 0x0001180001d27983 */ /* 0x0005620000300800 */
[-C--:B-1----:R-:W-:Y:S06]  /*101d0*/  HMMA.16816.F32.BF16 R68, R8, R12.reuse, R76 ;  /* 0x0000000c0844723c */ /* 0x082fec000004184c */
[----:B------:R-:W-:Y:S06]  /*101e0*/  HMMA.16816.F32.BF16 R72, R4, R12, R216 ;  /* 0x0000000c0448723c */ /* 0x000fec00000418d8 */
[-C--:B------:R-:W-:Y:S01]  /*101f0*/  HMMA.16816.F32.BF16 R80, R8, R14.reuse, R84 ;  /* 0x0000000e0850723c */ /* 0x080fe20000041854 */
[----:B------:R-:W-:Y:S01]  /*10200*/  IMAD.MOV.U32 R101, RZ, RZ, R208 ;  /* 0x000000ffff657224 */ /* 0x000fe200078e00d0 */
[----:B------:R2:W5:Y:S04]  /*10210*/  LDL.LU R209, [R1+0x114] ;  /* 0x0001140001d17983 */ /* 0x0005680000300800 */
[----:B------:R-:W-:Y:S01]  /*10220*/  HMMA.16816.F32.BF16 R76, R4, R14, R224 ;  /* 0x0000000e044c723c */ /* 0x000fe200000418e0 */
[----:B------:R-:W1:Y:S01]  /*10230*/  LDSM.16.MT88.4 R12, [R197+0xb000] ;  /* 0x00b00000c50c783b */ /* 0x000e620000004200 */
[----:B------:R-:W-:-:S02]  /*10240*/  IMAD.MOV.U32 R102, RZ, RZ, R207 ;  /* 0x000000ffff667224 */ /* 0x000fc400078e00cf */
[----:B------:R-:W-:Y:S02]  /*10250*/  IMAD.MOV.U32 R103, RZ, RZ, R206 ;  /* 0x000000ffff677224 */ /* 0x000fe400078e00ce */
[----:B------:R-:W-:Y:S02]  /*10260*/  IMAD.MOV.U32 R116, RZ, RZ, R205 ;  /* 0x000000ffff747224 */ /* 0x000fe400078e00cd */
[----:B------:R-:W-:Y:S02]  /*10270*/  IMAD.MOV.U32 R117, RZ, RZ, R204 ;  /* 0x000000ffff757224 */ /* 0x000fe400078e00cc */
[----:B------:R-:W-:Y:S02]  /*10280*/  IMAD.MOV.U32 R118, RZ, RZ, R203 ;  /* 0x000000ffff767224 */ /* 0x000fe400078e00cb */
[----:B------:R-:W-:Y:S02]  /*10290*/  IMAD.MOV.U32 R119, RZ, RZ, R96 ;  /* 0x000000ffff777224 */ /* 0x000fe400078e0060 */
[----:B------:R-:W-:-:S04]  /*102a0*/  IMAD.WIDE.U32 R2, R22, -0x2daee0ad, RZ ;  /* 0xd2511f5316027825 */ /* 0x000fc800078e00ff */
[----:B------:R-:W-:Y:S02]  /*102b0*/  IMAD.MOV.U32 R140, RZ, RZ, R220 ;  /* 0x000000ffff8c7224 */ /* 0x000fe400078e00dc */
[----:B------:R-:W-:Y:S02]  /*102c0*/  IMAD.MOV.U32 R97, RZ, RZ, R196 ;  /* 0x000000ffff617224 */ /* 0x000fe400078e00c4 */
[----:B------:R-:W-:Y:S01]  /*102d0*/  IMAD.MOV.U32 R26, RZ, RZ, R64 ;  /* 0x000000ffff1a7224 */ /* 0x000fe200078e0040 */
[----:B------:R-:W-:Y:S01]  /*102e0*/  HMMA.16816.F32.BF16 R152, R128, R148, R152 ;  /* 0x000000948098723c */ /* 0x000fe20000041898 */
[----:B------:R-:W-:Y:S04]  /*102f0*/  STG.E.U16 desc[UR24][R20.64+-0x6e], R191 ;  /* 0xffff92bf14007986 */ /* 0x000fe8000c101518 */
[----:B------:R2:W5:Y:S01]  /*10300*/  LDL.LU R208, [R1+0x110] ;  /* 0x0001100001d07983 */ /* 0x0005620000300800 */
[-C--:B-1----:R-:W-:Y:S06]  /*10310*/  HMMA.16816.F32.BF16 R216, R8, R12.reuse, R92 ;  /* 0x0000000c08d8723c */ /* 0x082fec000004185c */
[----:B------:R-:W-:Y:S06]  /*10320*/  HMMA.16816.F32.BF16 R84, R4, R12, R228 ;  /* 0x0000000c0454723c */ /* 0x000fec00000418e4 */
[----:B------:R-:W-:Y:S01]  /*10330*/  HMMA.16816.F32.BF16 R192, R8, R14, R16 ;  /* 0x0000000e08c0723c */ /* 0x000fe20000041810 */
[----:B------:R-:W-:Y:S01]  /*10340*/  LDSM.16.MT88.4 R16, [R202+0xb000] ;  /* 0x00b00000ca10783b */ /* 0x000fe20000004200 */
[----:B------:R-:W-:-:S02]  /*10350*/  IMAD.MOV.U32 R220, RZ, RZ, R200 ;  /* 0x000000ffffdc7224 */ /* 0x000fc400078e00c8 */
[----:B------:R-:W-:Y:S01]  /*10360*/  IMAD.MOV.U32 R96, RZ, RZ, R198 ;  /* 0x000000ffff607224 */ /* 0x000fe200078e00c6 */
[----:B------:R-:W-:Y:S01]  /*10370*/  LDSM.16.MT88.4 R64, [R201+0xa800] ;  /* 0x00a80000c940783b */ /* 0x000fe20000004200 */
[----:B------:R-:W-:Y:S03]  /*10380*/  HMMA.16816.F32.BF16 R92, R4, R14, R232 ;  /* 0x0000000e045c723c */ /* 0x000fe600000418e8 */
[----:B------:R-:W1:Y:S04]  /*10390*/  LDSM.16.MT88.4 R12, [R199+0xb000] ;  /* 0x00b00000c70c783b */ /* 0x000e680000004200 */
[----:B------:R-:W-:Y:S04]  /*103a0*/  STG.E.U16 desc[UR24][R32.64+-0x70], R189 ;  /* 0xffff90bd20007986 */ /* 0x000fe8000c101518 */
[----:B------:R-:W-:Y:S04]  /*103b0*/  STG.E.U16 desc[UR24][R32.64+-0x6e], R190 ;  /* 0xffff92be20007986 */ /* 0x000fe8000c101518 */
[----:B------:R2:W5:Y:S01]  /*103c0*/  LDL.LU R207, [R1+0x10c] ;  /* 0x00010c0001cf7983 */ /* 0x0005620000300800 */
[-C--:B-1----:R-:W-:Y:S06]  /*103d0*/  HMMA.16816.F32.BF16 R228, R8, R12.reuse, R100 ;  /* 0x0000000c08e4723c */ /* 0x082fec0000041864 */
[----:B------:R-:W-:Y:S06]  /*103e0*/  HMMA.16816.F32.BF16 R88, R4, R12, R88 ;  /* 0x0000000c0458723c */ /* 0x000fec0000041858 */
[----:B------:R-:W-:Y:S06]  /*103f0*/  HMMA.16816.F32.BF16 R224, R8, R14, R116 ;  /* 0x0000000e08e0723c */ /* 0x000fec0000041874 */
[C---:B------:R-:W-:Y:S06]  /*10400*/  HMMA.16816.F32.BF16 R104, R4.reuse, R16, R104 ;  /* 0x000000100468723c */ /* 0x040fec0000041868 */
[----:B------:R-:W-:Y:S06]  /*10410*/  HMMA.16816.F32.BF16 R108, R4, R18, R108 ;  /* 0x00000012046c723c */ /* 0x000fec000004186c */
[----:B------:R-:W-:Y:S01]  /*10420*/  HMMA.16816.F32.BF16 R220, R8, R16, R220 ;  /* 0x0000001008dc723c */ /* 0x000fe200000418dc */
[----:B------:R-:W-:Y:S04]  /*10430*/  STG.E.U16 desc[UR24][R30.64+-0x70], R180 ;  /* 0xffff90b41e007986 */ /* 0x000fe8000c101518 */
[----:B------:R-:W-:Y:S01]  /*10440*/  STG.E.U16 desc[UR24][R30.64+-0x6e], R179 ;  /* 0xffff92b31e007986 */ /* 0x000fe2000c101518 */
[----:B------:R-:W-:Y:S03]  /*10450*/  HMMA.16816.F32.BF16 R100, R4, R14, R248 ;  /* 0x0000000e0464723c */ /* 0x000fe600000418f8 */
[----:B------:R-:W1:Y:S03]  /*10460*/  LDSM.16.MT88.4 R12, [R201+0xb000] ;  /* 0x00b00000c90c783b */ /* 0x000e660000004200 */
[----:B------:R-:W-:Y:S01]  /*10470*/  HMMA.16816.F32.BF16 R16, R8, R18, R96 ;  /* 0x000000120810723c */ /* 0x000fe20000041860 */
[----:B------:R-:W-:Y:S04]  /*10480*/  LDSM.16.MT88.4 R96, [R199+0xb800] ;  /* 0x00b80000c760783b */ /* 0x000fe80000004200 */
[----:B------:R2:W5:Y:S04]  /*10490*/  LDL.LU R206, [R1+0x108] ;  /* 0x0001080001ce7983 */ /* 0x0005680000300800 */
[----:B------:R-:W-:Y:S04]  /*104a0*/  STG.E.U16 desc[UR24][R28.64+-0x70], R178 ;  /* 0xffff90b21c007986 */ /* 0x000fe8000c101518 */
[----:B------:R-:W-:Y:S04]  /*104b0*/  STG.E.U16 desc[UR24][R28.64+-0x6e], R177 ;  /* 0xffff92b11c007986 */ /* 0x000fe8000c101518 */
[----:B------:R2:W5:Y:S01]  /*104c0*/  LDL.LU R205, [R1+0x104] ;  /* 0x0001040001cd7983 */ /* 0x0005620000300800 */
[C---:B-1----:R-:W-:Y:S06]  /*104d0*/  HMMA.16816.F32.BF16 R120, R4.reuse, R12, R120 ;  /* 0x0000000c0478723c */ /* 0x042fec0000041878 */
[----:B------:R-:W-:Y:S06]  /*104e0*/  HMMA.16816.F32.BF16 R116, R4, R14, R124 ;  /* 0x0000000e0474723c */ /* 0x000fec000004187c */
[----:B------:R-:W-:Y:S01]  /*104f0*/  HMMA.16816.F32.BF16 R232, R8, R12, R140 ;  /* 0x0000000c08e8723c */ /* 0x000fe2000004188c */
[----:B------:R-:W-:Y:S01]  /*10500*/  LOP3.LUT R4, R3, UR26, R24, 0x96, !PT ;  /* 0x0000001a03047c12 */ /* 0x000fe2000f8e9618 */
[----:B------:R-:W1:Y:S01]  /*10510*/  LDSM.16.MT88.4 R140, [R199+0xa800] ;  /* 0x00a80000c78c783b */ /* 0x000e620000004200 */
        /* <DEDUP_REMOVED lines=10> */
[----:B------:R-:W3:Y:S01]  /*105c0*/  LDSM.16.MT88.4 R112, [R202+0xb800] ;  /* 0x00b80000ca70783b */ /* 0x000ee20000004200 */
[----:B------:R-:W-:-:S02]  /*105d0*/  PRMT R7, R7, 0x5410, R3 ;  /* 0x0000541007077816 */ /* 0x000fc40000000003 */
[----:B------:R-:W-:Y:S01]  /*105e0*/  SHF.R.U32.HI R3, RZ, 0x10, R4 ;  /* 0x00000010ff037819 */ /* 0x000fe20000011604 */
[----:B------:R2:W5:Y:S01]  /*105f0*/  LDL.LU R204, [R1+0x100] ;  /* 0x0001000001cc7983 */ /* 0x0005620000300800 */
[----:B------:R-:W-:Y:S02]  /*10600*/  PRMT R8, R2, 0x5410, R5 ;  /* 0x0000541002087816 */ /* 0x000fe40000000005 */
[C---:B------:R-:W-:Y:S01]  /*10610*/  LOP3.LUT R2, R4.reuse, 0xffff, RZ, 0xc0, !PT ;  /* 0x0000ffff04027812 */ /* 0x040fe200078ec0ff */
[----:B-1----:R-:W-:Y:S01]  /*10620*/  HMMA.16816.F32.BF16 R144, R128, R140, R144 ;  /* 0x0000008c8090723c */ /* 0x002fe20000041890 */
[----:B------:R-:W-:Y:S01]  /*10630*/  LOP3.LUT R5, R4, 0xff, RZ, 0xc0, !PT ;  /* 0x000000ff04057812 */ /* 0x000fe200078ec0ff */
[----:B------:R-:W-:Y:S01]  /*10640*/  STG.E.U16 desc[UR24][R32.64+-0x60], R186 ;  /* 0xffffa0ba20007986 */ /* 0x000fe2000c101518 */
[----:B------:R-:W-:Y:S02]  /*10650*/  SHF.R.U32.HI R4, RZ, 0x8, R2 ;  /* 0x00000008ff047819 */ /* 0x000fe40000011602 */
[----:B------:R-:W-:Y:S01]  /*10660*/  LOP3.LUT R3, R3, 0xff, RZ, 0xc0, !PT ;  /* 0x000000ff03037812 */ /* 0x000fe200078ec0ff */
[----:B------:R-:W-:Y:S01]  /*10670*/  STG.E.U16 desc[UR24][R32.64+-0x5e], R185 ;  /* 0xffffa2b920007986 */ /* 0x000fe2000c101518 */
[----:B------:R-:W-:-:S02]  /*10680*/  HSET2.LE.AND R2, R7, R0, PT ;  /* 0x0000000007027233 */ /* 0x000fc40003803000 */
[----:B------:R-:W-:Y:S01]  /*10690*/  PRMT R5, R5, 0x5410, R4 ;  /* 0x0000541005057816 */ /* 0x000fe20000000004 */
[----:B------:R2:W5:Y:S01]  /*106a0*/  LDL.LU R203, [R1+0xfc] ;  /* 0x0000fc0001cb7983 */ /* 0x0005620000300800 */
[----:B------:R-:W-:Y:S02]  /*106b0*/  PRMT R4, R3, 0x5410, R6 ;  /* 0x0000541003047816 */ /* 0x000fe40000000006 */
[----:B------:R-:W-:Y:S01]  /*106c0*/  LOP3.LUT R126, R2, R50, RZ, 0xc0, !PT ;  /* 0x00000032027e7212 */ /* 0x000fe200078ec0ff */
[----:B------:R-:W-:Y:S01]  /*106d0*/  STG.E.U16 desc[UR24][R30.64+-0x60], R176 ;  /* 0xffffa0b01e007986 */ /* 0x000fe2000c101518 */
[--C-:B------:R-:W-:Y:S02]  /*106e0*/  HSET2.LE.AND R2, R8, R0.reuse, PT ;  /* 0x0000000008027233 */ /* 0x100fe40003803000 */
[--C-:B------:R-:W-:Y:S01]  /*106f0*/  HSET2.LE.AND R3, R5, R0.reuse, PT ;  /* 0x0000000005037233 */ /* 0x100fe20003803000 */
[----:B------:R-:W-:Y:S01]  /*10700*/  STG.E.U16 desc[UR24][R30.64+-0x5e], R175 ;  /* 0xffffa2af1e007986 */ /* 0x000fe2000c101518 */
[----:B------:R-:W-:-:S02]  /*10710*/  HSET2.LE.AND R4, R4, R0, PT ;  /* 0x0000000004047233 */ /* 0x000fc40003803000 */
[----:B------:R-:W-:Y:S01]  /*10720*/  LOP3.LUT R127, R2, R49, RZ, 0xc0, !PT ;  /* 0x00000031027f7212 */ /* 0x000fe200078ec0ff */
[----:B------:R2:W5:Y:S01]  /*10730*/  LDL.LU R200, [R1+0xf8] ;  /* 0x0000f80001c87983 */ /* 0x0005620000300800 */
[----:B------:R-:W-:Y:S02]  /*10740*/  LOP3.LUT R124, R3, R51, RZ, 0xc0, !PT ;  /* 0x00000033037c7212 */ /* 0x000fe400078ec0ff */
[----:B------:R-:W-:Y:S01]  /*10750*/  LOP3.LUT R125, R4, R48, RZ, 0xc0, !PT ;  /* 0x00000030047d7212 */ /* 0x000fe200078ec0ff */
[----:B------:R-:W-:Y:S01]  /*10760*/  FADD.FTZ R2, R236, R252 ;  /* 0x000000fcec027221 */ /* 0x000fe20000010000 */
[----:B------:R-:W-:Y:S04]  /*10770*/  LDSM.16.MT88.4 R48, [R202+0xa800] ;  /* 0x00a80000ca30783b */ /* 0x000fe80000004200 */
[----:B------:R-:W1:Y:S01]  /*10780*/  LDSM.16.MT88.4 R4, [R201+0xb800] ;  /* 0x00b80000c904783b */ /* 0x000e620000004200 */
[C---:B------:R-:W-:Y:S03]  /*10790*/  HMMA.16816.F32.BF16 R168, R124.reuse, R148, R168 ;  /* 0x000000947ca8723c */ /* 0x040fe600000418a8 */
[----:B------:R-:W-:Y:S03]  /*107a0*/  STG.E.U16 desc[UR24][R28.64+-0x60], R34 ;  /* 0xffffa0221c007986 */ /* 0x000fe6000c101518 */
[-C--:B------:R-:W-:Y:S01]  /*107b0*/  HMMA.16816.F32.BF16 R164, R124, R150.reuse, R164 ;  /* 0x000000967ca4723c */ /* 0x080fe200000418a4 */
[----:B------:R-:W-:Y:S04]  /*107c0*/  STG.E.U16 desc[UR24][R28.64+-0x5e], R27 ;  /* 0xffffa21b1c007986 */ /* 0x000fe8000c101518 */
[----:B------:R2:W5:Y:S01]  /*107d0*/  LDL.LU R198, [R1+0xf4] ;  /* 0x0000f40001c67983 */ /* 0x0005620000300800 */
[----:B------:R-:W-:Y:S06]  /*107e0*/  HMMA.16816.F32.BF16 R148, R128, R150, R36 ;  /* 0x000000968094723c */ /* 0x000fec0000041824 */
[C---:B------:R-:W-:Y:S06]  /*107f0*/  HMMA.16816.F32.BF16 R160, R124.reuse, R140, R160 ;  /* 0x0000008c7ca0723c */ /* 0x040fec00000418a0 */
[----:B------:R-:W-:Y:S01]  /*10800*/  HMMA.16816.F32.BF16 R156, R124, R142, R156 ;  /* 0x0000008e7c9c723c */ /* 0x000fe2000004189c */
[----:B------:R-:W-:-:S05]  /*10810*/  FADD.FTZ R2, R215, R2 ;  /* 0x00000002d7027221 */ /* 0x000fca0000010000 */
[C---:B------:R-:W-:Y:S06]  /*10820*/  HMMA.16816.F32.BF16 R88, R124.reuse, R96, R88 ;  /* 0x000000607c58723c */ /* 0x040fec0000041858 */
[C---:B---3--:R-:W-:Y:S06]  /*10830*/  HMMA.16816.F32.BF16 R104, R124.reuse, R112, R104 ;  /* 0x000000707c68723c */ /* 0x048fec0000041868 */
[C---:B------:R-:W-:Y:S06]  /*10840*/  HMMA.16816.F32.BF16 R108, R124.reuse, R114, R108 ;  /* 0x000000727c6c723c */ /* 0x040fec000004186c */
[----:B-1----:R-:W-:Y:S01]  /*10850*/  HMMA.16816.F32.BF16 R120, R124, R4, R120 ;  /* 0x000000047c78723c */ /* 0x002fe20000041878 */
[----:B------:R-:W-:Y:S04]  /*10860*/  STG.E.U16 desc[UR24][R20.64+-0x50], R184 ;  /* 0xffffb0b814007986 */ /* 0x000fe8000c101518 */
[----:B------:R-:W-:Y:S01]  /*10870*/  STG.E.U16 desc[UR24][R20.64+-0x4e], R183 ;  /* 0xffffb2b714007986 */ /* 0x000fe2000c101518 */
[C---:B------:R-:W-:Y:S03]  /*10880*/  HMMA.16816.F32.BF16 R140, R128.reuse, R142, R40 ;  /* 0x0000008e808c723c */ /* 0x040fe60000041828 */
[----:B------:R2:W5:Y:S03]  /*10890*/  LDL.LU R196, [R1+0xf0] ;  /* 0x0000f00001c47983 */ /* 0x0005660000300800 */
        /* <DEDUP_REMOVED lines=8> */
[----:B------:R-:W1:Y:S04]  /*10920*/  LDSM.16.MT88.4 R80, [R197+0xb800] ;  /* 0x00b80000c550783b */ /* 0x000e680000004200 */
[----:B------:R2:W-:Y:S04]  /*10930*/  STG.E.U16 desc[UR24][R32.64+-0x50], R182 ;  /* 0xffffb0b620007986 */ /* 0x0005e8000c101518 */
[----:B------:R2:W-:Y:S04]  /*10940*/  STG.E.U16 desc[UR24][R32.64+-0x4e], R181 ;  /* 0xffffb2b520007986 */ /* 0x0005e8000c101518 */
[----:B------:R2:W-:Y:S04]  /*10950*/  STG.E.U16 desc[UR24][R30.64+-0x50], R174 ;  /* 0xffffb0ae1e007986 */ /* 0x0005e8000c101518 */
[----:B------:R2:W-:Y:S04]  /*10960*/  STG.E.U16 desc[UR24][R30.64+-0x4e], R137 ;  /* 0xffffb2891e007986 */ /* 0x0005e8000c101518 */
[----:B------:R2:W-:Y:S04]  /*10970*/  STG.E.U16 desc[UR24][R28.64+-0x50], R136 ;  /* 0xffffb0881c007986 */ /* 0x0005e8000c101518 */
[----:B------:R2:W-:Y:S01]  /*10980*/  STG.E.U16 desc[UR24][R28.64+-0x4e], R35 ;  /* 0xffffb2231c007986 */ /* 0x0005e2000c101518 */
[C---:B-1----:R-:W-:Y:S06]  /*10990*/  HMMA.16816.F32.BF16 R76, R124.reuse, R82, R92 ;  /* 0x000000527c4c723c */ /* 0x042fec000004185c */
[C---:B------:R-:W-:Y:S06]  /*109a0*/  HMMA.16816.F32.BF16 R72, R124.reuse, R80, R84 ;  /* 0x000000507c48723c */ /* 0x040fec0000041854 */
[C---:B------:R-:W-:Y:S06]  /*109b0*/  HMMA.16816.F32.BF16 R92, R124.reuse, R98, R100 ;  /* 0x000000627c5c723c */ /* 0x040fec0000041864 */
[----:B------:R-:W-:Y:S06]  /*109c0*/  HMMA.16816.F32.BF16 R124, R124, R6, R116 ;  /* 0x000000067c7c723c */ /* 0x000fec0000041874 */
[----:B------:R-:W-:Y:S07]  /*109d0*/  HMMA.16816.F32.BF16 R116, R128, R4, R232 ;  /* 0x000000048074723c */ /* 0x000fee00000418e8 */
[----:B------:R-:W-:Y:S01]  /*109e0*/  FADD.FTZ R233, R241, R26 ;  /* 0x0000001af1e97221 */ /* 0x000fe20000010000 */
[----:B------:R-:W-:-:S03]  /*109f0*/  IADD3 R4, P1, R20, -0xc0, RZ ;  /* 0xffffff4014047810 */ /* 0x000fc60007f3e0ff */
[----:B------:R-:W-:Y:S01]  /*10a00*/  FADD.FTZ R233, R240, R233 ;  /* 0x000000e9f0e97221 */ /* 0x000fe20000010000 */
[----:B------:R-:W-:Y:S01]  /*10a10*/  FADD.FTZ R240, R237, R2 ;  /* 0x00000002edf07221 */ /* 0x000fe20000010000 */
[----:B------:R-:W-:Y:S01]  /*10a20*/  IADD3.X R2, R21, -0x1, RZ, P1, !PT ;  /* 0xffffffff15027810 */ /* 0x000fe20000ffe4ff */
[----:B------:R2:W-:Y:S04]  /*10a30*/  STL [R1+0x7c], R4 ;  /* 0x00007c0401007387 */ /* 0x0005e80000100800 */
[----:B------:R2:W-:Y:S01]  /*10a40*/  STL [R1+0x78], R2 ;  /* 0x0000780201007387 */ /* 0x0005e20000100800 */
[----:B------:R-:W-:Y:S01]  /*10a50*/  FADD.FTZ R3, R211, R242 ;  /* 0x000000f2d3037221 */ /* 0x000fe20000010000 */
[----:B------:R-:W-:Y:S01]  /*10a60*/  HMMA.16816.F32.BF16 R68, R128, R80, R216 ;  /* 0x000000508044723c */ /* 0x000fe200000418d8 */
[----:B------:R-:W-:-:S02]  /*10a70*/  FADD.FTZ R236, R238, R243 ;  /* 0x000000f3eeec7221 */ /* 0x000fc40000010000 */
[----:B------:R-:W-:-:S03]  /*10a80*/  FADD.FTZ R3, R213, R3 ;  /* 0x00000003d5037221 */ /* 0x000fc60000010000 */
[----:B------:R-:W-:Y:S01]  /*10a90*/  HMMA.16816.F32.BF16 R84, R128, R96, R228 ;  /* 0x000000608054723c */ /* 0x000fe200000418e4 */
[----:B------:R-:W-:-:S05]  /*10aa0*/  FADD.FTZ R236, R239, R236 ;  /* 0x000000ecefec7221 */ /* 0x000fca0000010000 */
[----:B------:R-:W-:Y:S01]  /*10ab0*/  HMMA.16816.F32.BF16 R100, R128, R112, R220 ;  /* 0x000000708064723c */ /* 0x000fe200000418dc */
[----:B------:R-:W-:-:S05]  /*10ac0*/  FADD.FTZ R241, R214, R3 ;  /* 0x00000003d6f17221 */ /* 0x000fca0000010000 */
[C---:B------:R-:W-:Y:S06]  /*10ad0*/  HMMA.16816.F32.BF16 R80, R128.reuse, R82, R192 ;  /* 0x000000528050723c */ /* 0x040fec00000418c0 */
[C---:B------:R-:W-:Y:S06]  /*10ae0*/  HMMA.16816.F32.BF16 R96, R128.reuse, R98, R224 ;  /* 0x000000628060723c */ /* 0x040fec00000418e0 */
[C---:B------:R-:W-:Y:S06]  /*10af0*/  HMMA.16816.F32.BF16 R112, R128.reuse, R114, R16 ;  /* 0x000000728070723c */ /* 0x040fec0000041810 */
[----:B------:R-:W-:Y:S01]  /*10b00*/  HMMA.16816.F32.BF16 R128, R128, R6, R12 ;  /* 0x000000068080723c */ /* 0x000fe2000004180c */
[----:B------:R-:W-:-:S08]  /*10b10*/  NOP ;  /* 0x0000000000007918 */ /* 0x000fd00000000000 */
[----:B--2---:R-:W-:-:S15]  /*10b20*/  @!P0 BRA `(.L_x_1371) ;  /* 0x000000a000f08947 */ /* 0x004fde0003800000 */
        /* <DEDUP_REMOVED lines=201> */
.L_x_1380:
[----:B------:R-:W-:Y:S05]  /*117c0*/  BSYNC B0 ;  /* 0x0000000000007941 */ /* 0x000fea0003800000 */
.L_x_1379:
[----:B------:R-:W0:Y:S02]  /*117d0*/  LDGDEPBAR ;  /* 0x00000000000079af */ /* 0x000e240000000000 */
.L_x_1378:
[----:B-1----:R-:W3:Y:S04]  /*117e0*/  LDL.64 R6, [R1+0x30] ;  /* 0x0000300001067983 */ /* 0x002ee80000100a00 */
[----:B------:R-:W4:Y:S01]  /*117f0*/  LDL.64 R4, [R1+0x38] ;  /* 0x0000380001047983 */ /* 0x000f220000100a00 */
[----:B--2---:R-:W-:Y:S01]  /*11800*/  IMAD.U32 R2, RZ, RZ, UR42 ;  /* 0x0000002aff027e24 */ /* 0x004fe2000f8e00ff */
[----:B------:R-:W1:Y:S02]  /*11810*/  S2R R3, SR_TID.X ;  /* 0x0000000000037919 */ /* 0x000e640000002100 */
        /* <DEDUP_REMOVED lines=39> */
[----:B------:R-:W-:Y:S01]  /*11a90*/  ISETP.GE.AND P4, PT, R4, R138, PT ;  /* 0x0000008a0400720c */ /* 0x000fe20003f86270 */
[----:B------:R-:W-:Y:S01]  /*11aa0*/  IMAD.MOV.U32 R234, RZ, RZ, R226 ;  /* 0x000000ffffea7224 */ /* 0x000fe200078e00e2 */
[----:B------:R-:W-:Y:S01]  /*11ab0*/  FSEL R17, R180, -INF , !P5 ;  /* 0xff800000b4117808 */ /* 0x000fe20006800000 */
[----:B------:R-:W-:Y:S01]  /*11ac0*/  IMAD.MOV.U32 R235, RZ, RZ, R227 ;  /* 0x000000ffffeb7224 */ /* 0x000fe200078e00e3 */
[----:B------:R-:W-:Y:S01]  /*11ad0*/  FMNMX.FTZ R3, R18, R3, !PT ;  /* 0x0000000312037209 */ /* 0x000fe20007810000 */
[----:B------:R-:W-:Y:S01]  /*11ae0*/  IMAD.MOV.U32 R228, RZ, RZ, R224 ;  /* 0x000000ffffe47224 */ /* 0x000fe200078e00e0 */
[----:B------:R-:W-:Y:S01]  /*11af0*/  FSEL R16, R181, -INF , !P4 ;  /* 0xff800000b5107808 */ /* 0x000fe20006000000 */
[----:B------:R-:W-:Y:S01]  /*11b00*/  IMAD.MOV.U32 R229, RZ, RZ, R225 ;  /* 0x000000ffffe57224 */ /* 0x000fe200078e00e1 */
[----:B------:R-:W-:-:S02]  /*11b10*/  FMNMX.FTZ R3, R17, R3, !PT ;  /* 0x0000000311037209 */ /* 0x000fc40007810000 */
[-C--:B------:R-:W-:Y:S02]  /*11b20*/  ISETP.GE.AND P5, PT, R9, R138.reuse, PT ;  /* 0x0000008a0900720c */ /* 0x080fe40003fa6270 */
[----:B------:R-:W-:Y:S02]  /*11b30*/  FMNMX.FTZ R3, R16, R3, !PT ;  /* 0x0000000310037209 */ /* 0x000fe40007810000 */
[-C--:B------:R-:W-:Y:S02]  /*11b40*/  ISETP.GE.AND P4, PT, R8, R138.reuse, PT ;  /* 0x0000008a0800720c */ /* 0x080fe40003f86270 */
[----:B------:R-:W-:Y:S02]  /*11b50*/  FSEL R14, R177, -INF , !P5 ;  /* 0xff800000b10e7808 */ /* 0x000fe40006800000 */
[----:B------:R-:W-:Y:S02]  /*11b60*/  FMNMX.FTZ R3, R15, R3, !PT ;  /* 0x000000030f037209 */ /* 0x000fe40007810000 */
[----:B------:R-:W-:-:S02]  /*11b70*/  ISETP.GE.AND P1, PT, R7, R138, PT ;  /* 0x0000008a0700720c */ /* 0x000fc40003f26270 */
[----:B------:R-:W-:Y:S02]  /*11b80*/  FSEL R13, R24, -INF , !P4 ;  /* 0xff800000180d7808 */ /* 0x000fe40006000000 */
[----:B------:R-:W-:Y:S02]  /*11b90*/  FMNMX.FTZ R3, R14, R3, !PT ;  /* 0x000000030e037209 */ /* 0x000fe40007810000 */
[----:B------:R-:W-:Y:S02]  /*11ba0*/  FSEL R12, R25, -INF , !P1 ;  /* 0xff800000190c7808 */ /* 0x000fe40004800000 */
[----:B------:R-:W-:Y:S02]  /*11bb0*/  FMNMX.FTZ R3, R13, R3, !PT ;  /* 0x000000030d037209 */ /* 0x000fe40007810000 */
[----:B------:R-:W-:Y:S02]  /*11bc0*/  ISETP.GE.AND P6, PT, R2, R139, PT ;  /* 0x0000008b0200720c */ /* 0x000fe40003fc6270 */
[----:B------:R-:W-:-:S02]  /*11bd0*/  FMNMX.FTZ R3, R12, R3, !PT ;  /* 0x000000030c037209 */ /* 0x000fc40007810000 */
[----:B------:R-:W-:Y:S02]  /*11be0*/  ISETP.GE.AND P5, PT, R2, R173, PT ;  /* 0x000000ad0200720c */ /* 0x000fe40003fa6270 */
[-C--:B------:R-:W-:Y:S01]  /*11bf0*/  ISETP.GE.AND P4, PT, R6, R139.reuse, PT ;  /* 0x0000008b0600720c */ /* 0x080fe20003f86270 */
[----:B------:R-:W1:Y:S03]  /*11c00*/  SHFL.BFLY PT, R19, R3, 0x2, 0x1f ;  /* 0x0c401f0003137f89 */ /* 0x000e6600000e0000 */
[----:B------:R-:W-:Y:S02]  /*11c10*/  FSEL R137, R187, -INF , !P4 ;  /* 0xff800000bb897808 */ /* 0x000fe40006000000 */
[----:B------:R-:W-:Y:S02]  /*11c20*/  ISETP.GE.AND P4, PT, R4, R139, PT ;  /* 0x0000008b0400720c */ /* 0x000fe40003f86270 */
[----:B-1----:R-:W-:-:S05]  /*11c30*/  FMNMX.FTZ R3, R3, R19, !PT ;  /* 0x0000001303037209 */ /* 0x002fca0007810000 */
[----:B------:R-:W1:Y:S02]  /*11c40*/  SHFL.BFLY PT, R19, R3, 0x1, 0x1f ;  /* 0x0c201f0003137f89 */ /* 0x000e6400000e0000 */
[----:B-1----:R-:W-:Y:S02]  /*11c50*/  FMNMX.FTZ R239, R3, R19, !PT ;  /* 0x0000001303ef7209 */ /* 0x002fe40007810000 */
[----:B------:R-:W-:Y:S02]  /*11c60*/  FSEL R19, R186, -INF , !P6 ;  /* 0xff800000ba137808 */ /* 0x000fe40007000000 */
[----:B------:R-:W-:Y:S01]  /*11c70*/  FSETP.NEU.FTZ.AND P1, PT, R239, -INF , PT ;  /* 0xff800000ef00780b */ /* 0x000fe20003f3d000 */
[----:B------:R1:W-:Y:S01]  /*11c80*/  STL [R1+0x12c], R239 ;  /* 0x00012cef01007387 */ /* 0x0003e20000100800 */
[----:B------:R-:W-:Y:S02]  /*11c90*/  ISETP.GE.AND P6, PT, R5, R139, PT ;  /* 0x0000008b0500720c */ /* 0x000fe40003fc6270 */
[----:B------:R-:W-:Y:S01]  /*11ca0*/  FSEL R3, R239, RZ, P1 ;  /* 0x000000ffef037208 */ /* 0x000fe20000800000 */
[----:B------:R2:W-:Y:S01]  /*11cb0*/  STL [R1+0x134], R139 ;  /* 0x0001348b01007387 */ /* 0x0005e20000100800 */
[----:B------:R-:W-:-:S02]  /*11cc0*/  FSEL R136, R182, -INF , !P6 ;  /* 0xff800000b6887808 */ /* 0x000fc40007000000 */
[-C--:B------:R-:W-:Y:S01]  /*11cd0*/  ISETP.GE.AND P6, PT, R10, R139.reuse, PT ;  /* 0x0000008b0a00720c */ /* 0x080fe20003fc6270 */
[----:B------:R-:W-:Y:S01]  /*11ce0*/  FADD.FTZ R22, R133, -R3 ;  /* 0x8000000385167221 */ /* 0x000fe20000010000 */
[----:B------:R-:W-:Y:S01]  /*11cf0*/  FMUL.FTZ R3, R239, UR6 ;  /* 0x00000006ef037c20 */ /* 0x000fe20008410000 */
[----:B------:R-:W-:Y:S02]  /*11d00*/  FSEL R133, R183, -INF , !P4 ;  /* 0xff800000b7857808 */ /* 0x000fe40006000000 */
[----:B------:R-:W-:Y:S02]  /*11d10*/  ISETP.GE.AND P4, PT, R9, R139, PT ;  /* 0x0000008b0900720c */ /* 0x000fe40003f86270 */
[----:B------:R-:W-:Y:S02]  /*11d20*/  FSEL R3, R3, RZ, P1 ;  /* 0x000000ff03037208 */ /* 0x000fe40000800000 */
[-C--:B------:R-:W-:Y:S01]  /*11d30*/  ISETP.GE.AND P1, PT, R2, R172.reuse, PT ;  /* 0x000000ac0200720c */ /* 0x080fe20003f26270 */
[----:B------:R-:W-:Y:S01]  /*11d40*/  FMUL.FTZ R2, R22, UR6 ;  /* 0x0000000616027c20 */ /* 0x000fe20008410000 */
[----:B------:R-:W-:Y:S01]  /*11d50*/  FSEL R35, R178, -INF , !P6 ;  /* 0xff800000b2237808 */ /* 0x000fe20007000000 */
[--C-:B------:R-:W-:Y:S01]  /*11d60*/  FFMA.FTZ R177, R18, UR6, -R3.reuse ;  /* 0x0000000612b17c23 */ /* 0x100fe20008010803 */
[--C-:B------:R-:W-:Y:S01]  /*11d70*/  FFMA.FTZ R180, R16, UR6, -R3.reuse ;  /* 0x0000000610b47c23 */ /* 0x100fe20008010803 */
[----:B------:R-:W-:Y:S01]  /*11d80*/  FSEL R16, R220, -INF , !P5 ;  /* 0xff800000dc107808 */ /* 0x000fe20006800000 */
[--C-:B------:R-:W-:Y:S01]  /*11d90*/  FFMA.FTZ R11, R11, UR6, -R3.reuse ;  /* 0x000000060b0b7c23 */ /* 0x100fe20008010803 */
[----:B------:R-:W3:Y:S01]  /*11da0*/  MUFU.EX2 R2, R2 ;  /* 0x0000000200027308 */ /* 0x000ee20000000800 */
[----:B------:R-:W-:Y:S01]  /*11db0*/  FSEL R18, R222, -INF , !P1 ;  /* 0xff800000de127808 */ /* 0x000fe20004800000 */
[--C-:B------:R-:W-:Y:S01]  /*11dc0*/  FFMA.FTZ R181, R17, UR6, -R3.reuse ;  /* 0x0000000611b57c23 */ /* 0x100fe20008010803 */
[----:B------:R-:W-:Y:S01]  /*11dd0*/  ISETP.GE.AND P5, PT, R5, R173, PT ;  /* 0x000000ad0500720c */ /* 0x000fe20003fa6270 */
[--C-:B------:R-:W-:Y:S01]  /*11de0*/  FFMA.FTZ R184, R15, UR6, -R3.reuse ;  /* 0x000000060fb87c23 */ /* 0x100fe20008010803 */
[----:B------:R-:W-:Y:S01]  /*11df0*/  ISETP.GE.AND P1, PT, R5, R172, PT ;  /* 0x000000ac0500720c */ /* 0x000fe20003f26270 */
[--C-:B------:R-:W-:Y:S01]  /*11e00*/  FFMA.FTZ R211, R14, UR6, -R3.reuse ;  /* 0x000000060ed37c23 */ /* 0x100fe20008010803 */
[----:B------:R-:W-:Y:S01]  /*11e10*/  FSEL R176, R179, -INF , !P4 ;  /* 0xff800000b3b07808 */ /* 0x000fe20006000000 */
[--C-:B------:R-:W-:Y:S01]  /*11e20*/  FFMA.FTZ R213, R13, UR6, -R3.reuse ;  /* 0x000000060dd57c23 */ /* 0x100fe20008010803 */
[-C--:B------:R-:W-:Y:S01]  /*11e30*/  ISETP.GE.AND P6, PT, R8, R139.reuse, PT ;  /* 0x0000008b0800720c */ /* 0x080fe20003fc6270 */
[----:B------:R-:W-:Y:S01]  /*11e40*/  FFMA.FTZ R214, R12, UR6, -R3 ;  /* 0x000000060cd67c23 */ /* 0x000fe20008010803 */
[----:B------:R-:W-:Y:S01]  /*11e50*/  ISETP.GE.AND P4, PT, R7, R139, PT ;  /* 0x0000008b0700720c */ /* 0x000fe20003f86270 */
[----:B------:R-:W-:Y:S01]  /*11e60*/  MUFU.EX2 R3, R177 ;  /* 0x000000b100037308 */ /* 0x000fe20000000800 */
[----:B------:R-:W-:-:S02]  /*11e70*/  FSEL R175, R26, -INF , !P6 ;  /* 0xff8000001aaf7808 */ /* 0x000fc40007000000 */
[----:B------:R-:W-:Y:S01]  /*11e80*/  FSEL R174, R27, -INF , !P4 ;  /* 0xff8000001bae7808 */ /* 0x000fe20006000000 */
[----:B---3--:R-:W-:Y:S01]  /*11e90*/  FMUL.FTZ R5, R152, R2 ;  /* 0x0000000298057220 */ /* 0x008fe20000410000 */
[CC--:B------:R-:W-:Y:S02]  /*11ea0*/  ISETP.GE.AND P6, PT, R6.reuse, R173.reuse, PT ;  /* 0x000000ad0600720c */ /* 0x0c0fe40003fc6270 */
[----:B------:R-:W-:Y:S02]  /*11eb0*/  ISETP.GE.AND P4, PT, R6, R172, PT ;  /* 0x000000ac0600720c */ /* 0x000fe40003f86270 */
[----:B------:R3:W-:Y:S01]  /*11ec0*/  STL [R1+0x10], R5 ;  /* 0x0000100501007387 */ /* 0x0007e20000100800 */
[----:B------:R-:W-:Y:S02]  /*11ed0*/  FSEL R17, R221, -INF , !P6 ;  /* 0xff800000dd117808 */ /* 0x000fe40007000000 */
[----:B------:R-:W-:Y:S01]  /*11ee0*/  FSEL R26, R223, -INF , !P4 ;  /* 0xff800000df1a7808 */ /* 0x000fe20006000000 */
[----:B------:R-:W4:Y:S01]  /*11ef0*/  LDL.64 R226, [R1+0xe8] ;  /* 0x0000e80001e27983 */ /* 0x000f220000100a00 */
[----:B------:R-:W-:-:S02]  /*11f00*/  ISETP.GE.AND P6, PT, R4, R173, PT ;  /* 0x000000ad0400720c */ /* 0x000fc40003fc6270 */
[-C--:B------:R-:W-:Y:S02]  /*11f10*/  ISETP.GE.AND P4, PT, R4, R172.reuse, PT ;  /* 0x000000ac0400720c */ /* 0x080fe40003f86270 */
[----:B------:R-:W3:Y:S01]  /*11f20*/  MUFU.EX2 R4, R11 ;  /* 0x0000000b00047308 */ /* 0x000ee20000000800 */
[----:B------:R-:W-:Y:S02]  /*11f30*/  FSEL R27, R216, -INF , !P5 ;  /* 0xff800000d81b7808 */ /* 0x000fe40006800000 */
[----:B------:R-:W-:Y:S02]  /*11f40*/  FSEL R34, R218, -INF , !P1 ;  /* 0xff800000da227808 */ /* 0x000fe40004800000 */
[C---:B------:R-:W-:Y:S02]  /*11f50*/  ISETP.GE.AND P5, PT, R10.reuse, R173, PT ;  /* 0x000000ad0a00720c */ /* 0x040fe40003fa6270 */
[----:B------:R-:W-:Y:S01]  /*11f60*/  ISETP.GE.AND P1, PT, R10, R172, PT ;  /* 0x000000ac0a00720c */ /* 0x000fe20003f26270 */
[-C--:B------:R-:W-:Y:S01]  /*11f70*/  FMUL.FTZ R187, R149, R2.reuse ;  /* 0x0000000295bb7220 */ /* 0x080fe20000410000 */
[----:B------:R-:W-:Y:S01]  /*11f80*/  FSEL R24, R217, -INF , !P6 ;  /* 0xff800000d9187808 */ /* 0x000fe20007000000 */
[-C--:B------:R-:W-:Y:S01]  /*11f90*/  FMUL.FTZ R197, R153, R2.reuse ;  /* 0x0000000299c57220 */ /* 0x080fe20000410000 */
[----:B------:R-:W-:Y:S01]  /*11fa0*/  FSEL R23, R192, -INF , !P5 ;  /* 0xff800000c0177808 */ /* 0x000fe20006800000 */
        /* <DEDUP_REMOVED lines=30> */
[----:B---3--:R-:W-:Y:S01]  /*12190*/  FFMA.FTZ R2, R233, R2, R4 ;  /* 0x00000002e9027223 */ /* 0x008fe20000010004 */
[----:B------:R-:W-:-:S02]  /*121a0*/  F2FP.BF16.F32.PACK_AB R68, R3, R4 ;  /* 0x000000040344723e */ /* 0x000fc400000010ff */
[----:B------:R-:W-:Y:S01]  /*121b0*/  FSEL R25, R219, -INF , !P4 ;  /* 0xff800000db197808 */ /* 0x000fe20006000000 */
[----:B------:R-:W-:Y:S01]  /*121c0*/  FADD.FTZ R112, R3, R2 ;  /* 0x0000000203707221 */ /* 0x000fe20000010000 */
        /* <DEDUP_REMOVED lines=10> */
[----:B------:R-:W-:-:S02]  /*12270*/  ISETP.GE.AND P6, PT, R9, R173, PT ;  /* 0x000000ad0900720c */ /* 0x000fc40003fc6270 */
[----:B------:R-:W-:Y:S02]  /*12280*/  FMNMX.FTZ R3, R24, R3, !PT ;  /* 0x0000000318037209 */ /* 0x000fe40007810000 */
[----:B------:R-:W-:Y:S02]  /*12290*/  ISETP.GE.AND P4, PT, R9, R172, PT ;  /* 0x000000ac0900720c */ /* 0x000fe40003f86270 */
[----:B------:R-:W-:Y:S02]  /*122a0*/  FMNMX.FTZ R2, R25, R2, !PT ;  /* 0x0000000219027209 */ /* 0x000fe40007810000 */
[----:B------:R-:W-:Y:S02]  /*122b0*/  FMNMX.FTZ R4, R35, R4, !PT ;  /* 0x0000000423047209 */ /* 0x000fe40007810000 */
[----:B------:R-:W-:Y:S02]  /*122c0*/  ISETP.GE.AND P5, PT, R8, R173, PT ;  /* 0x000000ad0800720c */ /* 0x000fe40003fa6270 */
[----:B------:R-:W-:-:S02]  /*122d0*/  FSEL R15, R193, -INF , !P6 ;  /* 0xff800000c10f7808 */ /* 0x000fc40007000000 */
[----:B------:R-:W-:Y:S02]  /*122e0*/  FMNMX.FTZ R3, R23, R3, !PT ;  /* 0x0000000317037209 */ /* 0x000fe40007810000 */
[----:B------:R-:W-:Y:S02]  /*122f0*/  ISETP.GE.AND P1, PT, R8, R172, PT ;  /* 0x000000ac0800720c */ /* 0x000fe40003f26270 */
[----:B------:R-:W-:Y:S02]  /*12300*/  FSEL R14, R195, -INF , !P4 ;  /* 0xff800000c30e7808 */ /* 0x000fe40006000000 */
[----:B------:R-:W-:Y:S02]  /*12310*/  FMNMX.FTZ R2, R22, R2, !PT ;  /* 0x0000000216027209 */ /* 0x000fe40007810000 */
[----:B------:R-:W-:Y:S02]  /*12320*/  FMNMX.FTZ R4, R176, R4, !PT ;  /* 0x00000004b0047209 */ /* 0x000fe40007810000 */
[----:B------:R-:W-:-:S02]  /*12330*/  ISETP.GE.AND P6, PT, R7, R173, PT ;  /* 0x000000ad0700720c */ /* 0x000fc40003fc6270 */
[----:B------:R-:W-:Y:S02]  /*12340*/  FSEL R13, R188, -INF , !P5 ;  /* 0xff800000bc0d7808 */ /* 0x000fe40006800000 */
[----:B------:R-:W-:Y:S02]  /*12350*/  FMNMX.FTZ R3, R15, R3, !PT ;  /* 0x000000030f037209 */ /* 0x000fe40007810000 */
[----:B------:R-:W-:Y:S02]  /*12360*/  FSEL R11, R190, -INF , !P1 ;  /* 0xff800000be0b7808 */ /* 0x000fe40004800000 */
[----:B------:R-:W-:Y:S02]  /*12370*/  FMNMX.FTZ R2, R14, R2, !PT ;  /* 0x000000020e027209 */ /* 0x000fe40007810000 */
[----:B------:R-:W-:Y:S02]  /*12380*/  FMNMX.FTZ R6, R175, R4, !PT ;  /* 0x00000004af067209 */ /* 0x000fe40007810000 */
[----:B------:R-:W-:-:S02]  /*12390*/  ISETP.GE.AND P4, PT, R7, R172, PT ;  /* 0x000000ac0700720c */ /* 0x000fc40003f86270 */
[----:B------:R-:W-:Y:S02]  /*123a0*/  FSEL R12, R189, -INF , !P6 ;  /* 0xff800000bd0c7808 */ /* 0x000fe40007000000 */
[----:B------:R-:W-:Y:S02]  /*123b0*/  FMNMX.FTZ R4, R13, R3, !PT ;  /* 0x000000030d047209 */ /* 0x000fe40007810000 */
[----:B------:R-:W-:Y:S02]  /*123c0*/  FMNMX.FTZ R5, R11, R2, !PT ;  /* 0x000000020b057209 */ /* 0x000fe40007810000 */
[----:B------:R-:W-:Y:S02]  /*123d0*/  FMNMX.FTZ R3, R174, R6, !PT ;  /* 0x00000006ae037209 */ /* 0x000fe40007810000 */
[----:B------:R-:W-:Y:S02]  /*123e0*/  FSEL R10, R191, -INF , !P4 ;  /* 0xff800000bf0a7808 */ /* 0x000fe40006000000 */
[----:B------:R-:W-:-:S02]  /*123f0*/  FMNMX.FTZ R2, R12, R4, !PT ;  /* 0x000000040c027209 */ /* 0x000fc40007810000 */
[----:B------:R-:W-:Y:S01]  /*12400*/  FMNMX.FTZ R5, R10, R5, !PT ;  /* 0x000000050a057209 */ /* 0x000fe20007810000 */
[----:B------:R-:W1:Y:S04]  /*12410*/  SHFL.BFLY PT, R4, R3, 0x2, 0x1f ;  /* 0x0c401f0003047f89 */ /* 0x000e6800000e0000 */
[----:B------:R-:W2:Y:S04]  /*12420*/  SHFL.BFLY PT, R6, R2, 0x2, 0x1f ;  /* 0x0c401f0002067f89 */ /* 0x000ea800000e0000 */
[----:B------:R-:W3:Y:S01]  /*12430*/  SHFL.BFLY PT, R7, R5, 0x2, 0x1f ;  /* 0x0c401f0005077f89 */ /* 0x000ee200000e0000 */
[----:B-1----:R-:W-:-:S02]  /*12440*/  FMNMX.FTZ R4, R3, R4, !PT ;  /* 0x0000000403047209 */ /* 0x002fc40007810000 */
[----:B--2---:R-:W-:Y:S02]  /*12450*/  FMNMX.FTZ R3, R2, R6, !PT ;  /* 0x0000000602037209 */ /* 0x004fe40007810000 */
[----:B---3--:R-:W-:-:S03]  /*12460*/  FMNMX.FTZ R2, R5, R7, !PT ;  /* 0x0000000705027209 */ /* 0x008fc60007810000 */
[----:B------:R-:W1:Y:S04]  /*12470*/  SHFL.BFLY PT, R6, R3, 0x1, 0x1f ;  /* 0x0c201f0003067f89 */ /* 0x000e6800000e0000 */
[----:B------:R-:W2:Y:S04]  /*12480*/  SHFL.BFLY PT, R7, R4, 0x1, 0x1f ;  /* 0x0c201f0004077f89 */ /* 0x000ea800000e0000 */
[----:B------:R-:W3:Y:S01]  /*12490*/  SHFL.BFLY PT, R5, R2, 0x1, 0x1f ;  /* 0x0c201f0002057f89 */ /* 0x000ee200000e0000 */
[----:B-1----:R-:W-:Y:S02]  /*124a0*/  FMNMX.FTZ R242, R3, R6, !PT ;  /* 0x0000000603f27209 */ /* 0x002fe40007810000 */
[----:B--2---:R-:W-:-:S02]  /*124b0*/  FMNMX.FTZ R215, R4, R7, !PT ;  /* 0x0000000704d77209 */ /* 0x004fc40007810000 */
[----:B------:R-:W-:Y:S02]  /*124c0*/  FSETP.NEU.FTZ.AND P4, PT, R242, -INF , PT ;  /* 0xff800000f200780b */ /* 0x000fe40003f9d000 */
[----:B---3--:R-:W-:Y:S01]  /*124d0*/  FMNMX.FTZ R237, R2, R5, !PT ;  /* 0x0000000502ed7209 */ /* 0x008fe20007810000 */
[----:B------:R-:W-:Y:S01]  /*124e0*/  FMUL.FTZ R2, R242, UR6 ;  /* 0x00000006f2027c20 */ /* 0x000fe20008410000 */
[----:B------:R-:W-:-:S04]  /*124f0*/  FSETP.NEU.FTZ.AND P5, PT, R215, -INF , PT ;  /* 0xff800000d700780b */ /* 0x000fc80003fbd000 */
[----:B------:R-:W-:Y:S02]  /*12500*/  FSEL R3, R215, RZ, P5 ;  /* 0x000000ffd7037208 */ /* 0x000fe40002800000 */
[----:B------:R-:W-:-:S03]  /*12510*/  FSEL R6, R2, RZ, P4 ;  /* 0x000000ff02067208 */ /* 0x000fc60002000000 */
[----:B------:R-:W-:Y:S01]  /*12520*/  FADD.FTZ R52, R132, -R3 ;  /* 0x8000000384347221 */ /* 0x000fe20000010000 */
[C---:B------:R-:W-:Y:S01]  /*12530*/  FMUL.FTZ R3, R237.reuse, UR6 ;  /* 0x00000006ed037c20 */ /* 0x040fe20008410000 */
[----:B------:R-:W-:Y:S01]  /*12540*/  FFMA.FTZ R2, R16, UR6, -R6 ;  /* 0x0000000610027c23 */ /* 0x000fe20008010806 */
[----:B------:R-:W-:-:S03]  /*12550*/  FSETP.NEU.FTZ.AND P1, PT, R237, -INF , PT ;  /* 0xff800000ed00780b */ /* 0x000fc60003f3d000 */
[----:B------:R1:W-:Y:S01]  /*12560*/  MUFU.EX2 R9, R2 ;  /* 0x0000000200097308 */ /* 0x0003e20000000800 */
[----:B------:R-:W-:Y:S02]  /*12570*/  FSEL R5, R3, RZ, P1 ;  /* 0x000000ff03057208 */ /* 0x000fe40000800000 */
[----:B------:R-:W-:Y:S01]  /*12580*/  FSEL R3, R242, RZ, P4 ;  /* 0x000000fff2037208 */ /* 0x000fe20002000000 */
[----:B-1----:R-:W-:-:S04]  /*12590*/  FFMA.FTZ R2, R17, UR6, -R6 ;  /* 0x0000000611027c23 */ /* 0x002fc80008010806 */
[----:B------:R1:W-:Y:S01]  /*125a0*/  MUFU.EX2 R8, R2 ;  /* 0x0000000200087308 */ /* 0x0003e20000000800 */
[----:B------:R-:W-:Y:S01]  /*125b0*/  FADD.FTZ R4, R135, -R3 ;  /* 0x8000000387047221 */ /* 0x000fe20000010000 */
[----:B------:R-:W-:Y:S01]  /*125c0*/  FMUL.FTZ R3, R215, UR6 ;  /* 0x00000006d7037c20 */ /* 0x000fe20008410000 */
[----:B-1----:R-:W-:-:S05]  /*125d0*/  FFMA.FTZ R2, R18, UR6, -R5 ;  /* 0x0000000612027c23 */ /* 0x002fca0008010805 */
[----:B------:R1:W-:Y:S01]  /*125e0*/  MUFU.EX2 R7, R2 ;  /* 0x0000000200077308 */ /* 0x0003e20000000800 */
[----:B------:R-:W-:Y:S02]  /*125f0*/  FSEL R3, R3, RZ, P5 ;  /* 0x000000ff03037208 */ /* 0x000fe40002800000 */
[----:B-1----:R-:W-:-:S05]  /*12600*/  FSEL R2, R237, RZ, P1 ;  /* 0x000000ffed027208 */ /* 0x002fca0000800000 */
[----:B------:R-:W-:-:S04]  /*12610*/  FADD.FTZ R2, R134, -R2 ;  /* 0x8000000286027221 */ /* 0x000fc80000010000 */
[----:B------:R-:W-:Y:S01]  /*12620*/  FMUL.FTZ R2, R2, UR6 ;  /* 0x0000000602027c20 */ /* 0x000fe20008410000 */
        /* <DEDUP_REMOVED lines=9> */
[----:B------:R-:W1:Y:S08]  /*126c0*/  MUFU.EX2 R2, R2 ;  /* 0x0000000200027308 */ /* 0x000e700000000800 */
[----:B------:R-:W2:Y:S01]  /*126d0*/  MUFU.EX2 R3, R3 ;  /* 0x0000000300037308 */ /* 0x000ea20000000800 */
[----:B------:R-:W-:Y:S01]  /*126e0*/  FMUL.FTZ R4, R4, UR6 ;  /* 0x0000000604047c20 */ /* 0x000fe20008410000 */
[--C-:B------:R-:W-:Y:S01]  /*126f0*/  FFMA.FTZ R17, R34, UR6, -R5.reuse ;  /* 0x0000000622117c23 */ /* 0x100fe20008010805 */
[--C-:B------:R-:W-:Y:S01]  /*12700*/  FFMA.FTZ R19, R25, UR6, -R5.reuse ;  /* 0x0000000619137c23 */ /* 0x100fe20008010805 */
[--C-:B------:R-:W-:Y:S01]  /*12710*/  FFMA.FTZ R144, R22, UR6, -R5.reuse ;  /* 0x0000000616907c23 */ /* 0x100fe20008010805 */
[--C-:B------:R-:W-:Y:S01]  /*12720*/  FFMA.FTZ R145, R14, UR6, -R5.reuse ;  /* 0x000000060e917c23 */ /* 0x100fe20008010805 */
[--C-:B------:R-:W-:Y:S01]  /*12730*/  FFMA.FTZ R129, R11, UR6, -R5.reuse ;  /* 0x000000060b817c23 */ /* 0x100fe20008010805 */
[----:B------:R-:W-:Y:S01]  /*12740*/  FFMA.FTZ R140, R10, UR6, -R5 ;  /* 0x000000060a8c7c23 */ /* 0x000fe20008010805 */
[----:B------:R-:W-:Y:S01]  /*12750*/  ULOP3.LUT UR4, UR42, UR29, URZ, 0x3c, !UPT ;  /* 0x0000001d2a047292 */ /* 0x000fe2000f8e3c3f */
[----:B-1----:R-:W-:Y:S01]  /*12760*/  FFMA.FTZ R5, R241, R2, R7 ;  /* 0x00000002f1057223 */ /* 0x002fe20000010007 */
[----:B------:R-:W-:Y:S01]  /*12770*/  IMAD.MOV.U32 R241, RZ, RZ, R229 ;  /* 0x000000fffff17224 */ /* 0x000fe200078e00e5 */
[----:B------:R-:W1:Y:S02]  /*12780*/  MUFU.EX2 R4, R4 ;  /* 0x0000000400047308 */ /* 0x000e640000000800 */
[C---:B--2---:R-:W-:Y:S01]  /*12790*/  FADD.FTZ R16, R3.reuse, R5 ;  /* 0x0000000503107221 */ /* 0x044fe20000010000 */
[----:B------:R-:W-:-:S02]  /*127a0*/  F2FP.BF16.F32.PACK_AB R141, R3, R7 ;  /* 0x00000007038d723e */ /* 0x000fc400000010ff */
[----:B------:R-:W-:-:S05]  /*127b0*/  LOP3.LUT R3, R241, UR4, RZ, 0x3c, !PT ;  /* 0x00000004f1037c12 */ /* 0x000fca000f8e3cff */
[----:B------:R-:W-:-:S04]  /*127c0*/  IMAD.WIDE.U32 R152, R3, -0x326172a9, RZ ;  /* 0xcd9e8d5703987825 */ /* 0x000fc800078e00ff */
[----:B------:R-:W-:Y:S01]  /*127d0*/  FFMA.FTZ R113, R23, UR6, -R6 ;  /* 0x0000000617717c23 */ /* 0x000fe20008010806 */
[----:B----4-:R-:W-:Y:S01]  /*127e0*/  LOP3.LUT R3, R153, UR38, R226, 0x96, !PT ;  /* 0x0000002699037c12 */ /* 0x010fe2000f8e96e2 */
[--C-:B------:R-:W-:Y:S01]  /*127f0*/  FFMA.FTZ R18, R27, UR6, -R6.reuse ;  /* 0x000000061b127c23 */ /* 0x100fe20008010806 */
[--C-:B------:R-:W-:Y:S01]  /*12800*/  FFMA.FTZ R24, R24, UR6, -R6.reuse ;  /* 0x0000000618187c23 */ /* 0x100fe20008010806 */
[--C-:B------:R-:W-:Y:S01]  /*12810*/  FFMA.FTZ R116, R15, UR6, -R6.reuse ;  /* 0x000000060f747c23 */ /* 0x100fe20008010806 */
[--C-:B------:R-:W-:Y:S01]  /*12820*/  FFMA.FTZ R128, R13, UR6, -R6.reuse ;  /* 0x000000060d807c23 */ /* 0x100fe20008010806 */
[----:B------:R-:W-:Y:S01]  /*12830*/  FFMA.FTZ R117, R12, UR6, -R6 ;  /* 0x000000060c757c23 */ /* 0x000fe20008010806 */
[----:B------:R-:W-:-:S04]  /*12840*/  IMAD.WIDE.U32 R22, R3, -0x2daee0ad, RZ ;  /* 0xd2511f5303167825 */ /* 0x000fc800078e00ff */
[----:B-1----:R-:W-:Y:S01]  /*12850*/  FFMA.FTZ R6, R240, R4, R9 ;  /* 0x00000004f0067223 */ /* 0x002fe20000010009 */
[----:B------:R-:W-:Y:S02]  /*12860*/  LOP3.LUT R3, R245, UR37, R152, 0x96, !PT ;  /* 0x00000025f5037c12 */ /* 0x000fe4000f8e9698 */
[C---:B------:R-:W-:Y:S01]  /*12870*/  F2FP.BF16.F32.PACK_AB R80, R8.reuse, R9 ;  /* 0x000000090850723e */ /* 0x040fe200000010ff */
[----:B------:R-:W-:Y:S02]  /*12880*/  FADD.FTZ R14, R8, R6 ;  /* 0x00000006080e7221 */ /* 0x000fe40000010000 */
        /* <DEDUP_REMOVED lines=16> */
[----:B------:R-:W-:Y:S02]  /*12990*/  LOP3.LUT R5, R3, 0xffff, RZ, 0xc0, !PT ;  /* 0x0000ffff03057812 */ /* 0x000fe400078ec0ff */
[----:B------:R-:W-:Y:S02]  /*129a0*/  LOP3.LUT R15, R9, UR31, R10, 0x96, !PT ;  /* 0x0000001f090f7c12 */ /* 0x000fe4000f8e960a */
[----:B------:R-:W-:-:S04]  /*129b0*/  SHF.R.U32.HI R9, RZ, 0x8, R5 ;  /* 0x00000008ff097819 */ /* 0x000fc80000011605 */
[----:B------:R-:W-:Y:S02]  /*129c0*/  LOP3.LUT R9, R9, 0xffff, RZ, 0xc0, !PT ;  /* 0x0000ffff09097812 */ /* 0x000fe400078ec0ff */
[--C-:B------:R-:W-:Y:S02]  /*129d0*/  SHF.R.U32.HI R13, RZ, 0x18, R3.reuse ;  /* 0x00000018ff0d7819 */ /* 0x100fe40000011603 */
[----:B------:R-:W-:Y:S02]  /*129e0*/  ISETP.LE.U32.AND P5, PT, R9, UR13, PT ;  /* 0x0000000d09007c0c */ /* 0x000fe4000bfa3070 */
[----:B------:R1:W-:Y:S01]  /*129f0*/  MUFU.EX2 R9, R17 ;  /* 0x0000001100097308 */ /* 0x0003e20000000800 */
[----:B------:R-:W-:Y:S02]  /*12a00*/  ISETP.LE.U32.AND P1, PT, R13, UR13, PT ;  /* 0x0000000d0d007c0c */ /* 0x000fe4000bf23070 */
[----:B------:R-:W-:Y:S01]  /*12a10*/  SHF.R.U32.HI R13, RZ, 0x10, R3 ;  /* 0x00000010ff0d7819 */ /* 0x000fe20000011603 */
[----:B-1----:R-:W-:-:S04]  /*12a20*/  FMUL.FTZ R17, R52, UR6 ;  /* 0x0000000634117c20 */ /* 0x002fc80008410000 */
[----:B------:R-:W1:Y:S01]  /*12a30*/  MUFU.EX2 R3, R17 ;  /* 0x0000001100037308 */ /* 0x000e620000000800 */
[----:B------:R-:W-:Y:S02]  /*12a40*/  IMAD.MOV.U32 R245, RZ, RZ, R221 ;  /* 0x000000fffff57224 */ /* 0x000fe400078e00dd */
[-C--:B------:R-:W-:Y:S01]  /*12a50*/  FMUL.FTZ R221, R73, R4.reuse ;  /* 0x0000000449dd7220 */ /* 0x080fe20000410000 */
[-C--:B-1----:R-:W-:Y:S01]  /*12a60*/  FMUL.FTZ R244, R151, R3.reuse ;  /* 0x0000000397f47220 */ /* 0x082fe20000410000 */
[-C--:B------:R-:W-:Y:S01]  /*12a70*/  FMUL.FTZ R151, R115, R3.reuse ;  /* 0x0000000373977220 */ /* 0x080fe20000410000 */
[----:B------:R-:W-:Y:S01]  /*12a80*/  FMUL.FTZ R115, R131, R3 ;  /* 0x0000000383737220 */ /* 0x000fe20000410000 */
[----:B------:R-:W-:Y:S02]  /*12a90*/  IMAD.MOV.U32 R131, RZ, RZ, R220 ;  /* 0x000000ffff837224 */ /* 0x000fe400078e00dc */
[----:B------:R-:W-:Y:S02]  /*12aa0*/  FMUL.FTZ R220, R72, R4 ;  /* 0x0000000448dc7220 */ /* 0x000fe40000410000 */
[----:B------:R-:W2:Y:S01]  /*12ab0*/  LDL.LU.64 R72, [R1] ;  /* 0x0000000001487983 */ /* 0x000ea20000300a00 */
[-C--:B------:R-:W-:Y:S01]  /*12ac0*/  FMUL.FTZ R227, R79, R2.reuse ;  /* 0x000000024fe37220 */ /* 0x080fe20000410000 */
[----:B------:R-:W-:Y:S01]  /*12ad0*/  FMUL.FTZ R230, R94, R2 ;  /* 0x000000025ee67220 */ /* 0x000fe20000410000 */
[----:B------:R-:W-:-:S02]  /*12ae0*/  IMAD.MOV.U32 R79, RZ, RZ, R225 ;  /* 0x000000ffff4f7224 */ /* 0x000fc400078e00e1 */
[-C--:B------:R-:W-:Y:S01]  /*12af0*/  FMUL.FTZ R225, R77, R4.reuse ;  /* 0x000000044de17220 */ /* 0x080fe20000410000 */
[----:B------:R-:W-:Y:S02]  /*12b00*/  IMAD.MOV.U32 R94, RZ, RZ, R224 ;  /* 0x000000ffff5e7224 */ /* 0x000fe400078e00e0 */
[----:B------:R-:W-:Y:S02]  /*12b10*/  FMUL.FTZ R224, R76, R4 ;  /* 0x000000044ce07220 */ /* 0x000fe40000410000 */
[----:B------:R-:W3:Y:S01]  /*12b20*/  LDL.LU.64 R76, [R1+0x8] ;  /* 0x00000800014c7983 */ /* 0x000ee20000300a00 */
[----:B------:R-:W1:Y:S08]  /*12b30*/  MUFU.EX2 R8, R18 ;  /* 0x0000001200087308 */ /* 0x000e700000000800 */
[----:B------:R-:W4:Y:S08]  /*12b40*/  MUFU.EX2 R5, R24 ;  /* 0x0000001800057308 */ /* 0x000f300000000800 */
[----:B------:R-:W4:Y:S01]  /*12b50*/  MUFU.EX2 R10, R48 ;  /* 0x00000030000a7308 */ /* 0x000f220000000800 */
[----:B-1----:R-:W-:-:S07]  /*12b60*/  FADD.FTZ R14, R8, R14 ;  /* 0x0000000e080e7221 */ /* 0x002fce0000010000 */
[----:B------:R1:W1:Y:S01]  /*12b70*/  MUFU.EX2 R11, R49 ;  /* 0x00000031000b7308 */ /* 0x0002620000000800 */
[----:B------:R-:W-:Y:S01]  /*12b80*/  LOP3.LUT R13, R13, 0xff, RZ, 0xc0, !PT ;  /* 0x000000ff0d0d7812 */ /* 0x000fe200078ec0ff */
[----:B----4-:R-:W-:-:S03]  /*12b90*/  FADD.FTZ R81, R5, R14 ;  /* 0x0000000e05517221 */ /* 0x010fc60000010000 */
[----:B------:R-:W-:Y:S01]  /*12ba0*/  ISETP.LE.U32.AND P4, PT, R13, UR13, PT ;  /* 0x0000000d0d007c0c */ /* 0x000fe2000bf83070 */
[----:B------:R-:W-:Y:S01]  /*12bb0*/  FFMA.FTZ R34, R236, R3, R10 ;  /* 0x00000003ec227223 */ /* 0x000fe2000001000a */
[----:B-1----:R-:W-:Y:S02]  /*12bc0*/  F2FP.BF16.F32.PACK_AB R49, R5, R8 ;  /* 0x000000080531723e */ /* 0x002fe400000010ff */
[----:B------:R1:W4:Y:S01]  /*12bd0*/  MUFU.EX2 R5, R19 ;  /* 0x0000001300057308 */ /* 0x0003220000000800 */
[----:B------:R-:W-:Y:S02]  /*12be0*/  F2FP.BF16.F32.PACK_AB R10, R11, R10 ;  /* 0x0000000a0b0a723e */ /* 0x000fe400000010ff */
[----:B------:R-:W-:Y:S02]  /*12bf0*/  PRMT R25, R68, 0x7632, R25 ;  /* 0x0000763244197816 */ /* 0x000fe40000000019 */
[----:B------:R-:W-:Y:S01]  /*12c00*/  PRMT R24, R10, 0x7610, R24 ;  /* 0x000076100a187816 */ /* 0x000fe20000000018 */
[----:B------:R-:W-:Y:S01]  /*12c10*/  FADD.FTZ R8, R9, R16 ;  /* 0x0000001009087221 */ /* 0x000fe20000010000 */
[----:B------:R-:W-:Y:S01]  /*12c20*/  PRMT R26, R68, 0x7610, R26 ;  /* 0x00007610441a7816 */ /* 0x000fe2000000001a */
[----:B------:R-:W-:-:S02]  /*12c30*/  @!P5 HFMA2.BF16_V2 R100, -RZ.H0_H0, RZ.H0_H0, -R25.H0_H0 ;  /* 0x200000ffff64d231 */ /* 0x000fc40000340919 */
[----:B------:R-:W-:Y:S01]  /*12c40*/  @!P4 HFMA2.BF16_V2 R97, -RZ.H0_H0, RZ.H0_H0, -R24.H0_H0 ;  /* 0x200000ffff61c231 */ /* 0x000fe20000340918 */
[----:B------:R-:W-:Y:S01]  /*12c50*/  PRMT R148, R26, 0x5410, R25 ;  /* 0x000054101a947816 */ /* 0x000fe20000000019 */
[----:B------:R-:W-:Y:S01]  /*12c60*/  FMUL.FTZ R27, R38, R3 ;  /* 0x00000003261b7220 */ /* 0x000fe20000410000 */
[----:B------:R-:W-:Y:S02]  /*12c70*/  @!P5 PRMT R25, R100, 0x5410, RZ ;  /* 0x000054106419d816 */ /* 0x000fe400000000ff */
[----:B-1----:R-:W-:Y:S01]  /*12c80*/  PRMT R19, R10, 0x7632, R19 ;  /* 0x000076320a137816 */ /* 0x002fe20000000013 */
[C---:B----4-:R-:W-:Y:S01]  /*12c90*/  FADD.FTZ R68, R5.reuse, R8 ;  /* 0x0000000805447221 */ /* 0x050fe20000010000 */
[----:B------:R-:W-:Y:S02]  /*12ca0*/  F2FP.BF16.F32.PACK_AB R48, R5, R9 ;  /* 0x000000090530723e */ /* 0x000fe400000010ff */
[----:B------:R-:W-:Y:S01]  /*12cb0*/  LOP3.LUT R5, R6, 0xff, RZ, 0xc0, !PT ;  /* 0x000000ff06057812 */ /* 0x000fe200078ec0ff */
[-C--:B------:R-:W-:Y:S01]  /*12cc0*/  FMUL.FTZ R232, R82, R3.reuse ;  /* 0x0000000352e87220 */ /* 0x080fe20000410000 */
[----:B------:R-:W-:Y:S01]  /*12cd0*/  PRMT R100, R24, 0x5410, R19 ;  /* 0x0000541018647816 */ /* 0x000fe20000000013 */
[----:B------:R-:W-:Y:S01]  /*12ce0*/  FMUL.FTZ R82, R103, R3 ;  /* 0x0000000367527220 */ /* 0x000fe20000410000 */
[----:B------:R-:W-:Y:S01]  /*12cf0*/  @!P4 PRMT R24, R97, 0x5410, RZ ;  /* 0x000054106118c816 */ /* 0x000fe200000000ff */
[----:B------:R-:W-:Y:S01]  /*12d00*/  IMAD.MOV.U32 R103, RZ, RZ, R27 ;  /* 0x000000ffff677224 */ /* 0x000fe200078e001b */
[----:B------:R-:W-:Y:S01]  /*12d10*/  ISETP.LE.U32.AND P4, PT, R5, UR13, PT ;  /* 0x0000000d05007c0c */ /* 0x000fe2000bf83070 */
[----:B------:R-:W-:Y:S01]  /*12d20*/  MUFU.EX2 R27, R180 ;  /* 0x000000b4001b7308 */ /* 0x000fe20000000800 */
[----:B------:R-:W-:Y:S01]  /*12d30*/  LOP3.LUT R5, R6, 0xffff, RZ, 0xc0, !PT ;  /* 0x0000ffff06057812 */ /* 0x000fe200078ec0ff */
[----:B------:R-:W-:Y:S01]  /*12d40*/  @!P1 HFMA2.BF16_V2 R96, -RZ.H0_H0, RZ.H0_H0, -R19.H0_H0 ;  /* 0x200000ffff609231 */ /* 0x000fe20000340913 */
[----:B------:R-:W-:Y:S01]  /*12d50*/  SHF.R.U32.HI R8, RZ, 0x18, R6 ;  /* 0x00000018ff087819 */ /* 0x000fe20000011606 */
[----:B------:R-:W-:-:S04]  /*12d60*/  @!P6 HFMA2.BF16_V2 R101, -RZ.H0_H0, RZ.H0_H0, -R26.H0_H0 ;  /* 0x200000ffff65e231 */ /* 0x000fc8000034091a */
[----:B------:R-:W1:Y:S01]  /*12d70*/  MUFU.EX2 R7, R181 ;  /* 0x000000b500077308 */ /* 0x000e620000000800 */
[----:B------:R-:W-:Y:S01]  /*12d80*/  @!P1 PRMT R19, R96, 0x5410, RZ ;  /* 0x0000541060139816 */ /* 0x000fe200000000ff */
[-C--:B------:R-:W-:Y:S01]  /*12d90*/  FMUL.FTZ R17, R142, R3.reuse ;  /* 0x000000038e117220 */ /* 0x080fe20000410000 */
[----:B------:R-:W-:Y:S01]  /*12da0*/  SHF.R.U32.HI R5, RZ, 0x8, R5 ;  /* 0x00000008ff057819 */ /* 0x000fe20000011605 */
[-C--:B------:R-:W-:Y:S01]  /*12db0*/  FMUL.FTZ R16, R143, R3.reuse ;  /* 0x000000038f107220 */ /* 0x080fe20000410000 */
[-C--:B------:R-:W-:Y:S01]  /*12dc0*/  FMUL.FTZ R206, R86, R3.reuse ;  /* 0x0000000356ce7220 */ /* 0x080fe20000410000 */
[-C--:B------:R-:W-:Y:S01]  /*12dd0*/  FMUL.FTZ R205, R87, R3.reuse ;  /* 0x0000000357cd7220 */ /* 0x080fe20000410000 */
[----:B------:R-:W-:Y:S01]  /*12de0*/  ISETP.LE.U32.AND P1, PT, R8, UR13, PT ;  /* 0x0000000d08007c0c */ /* 0x000fe2000bf23070 */
[-C--:B------:R-:W-:Y:S01]  /*12df0*/  FMUL.FTZ R251, R150, R3.reuse ;  /* 0x0000000396fb7220 */ /* 0x080fe20000410000 */
[----:B------:R-:W-:Y:S02]  /*12e00*/  IMAD.MOV.U32 R86, RZ, RZ, R200 ;  /* 0x000000ffff567224 */ /* 0x000fe400078e00c8 */
[----:B------:R-:W-:Y:S01]  /*12e10*/  FMUL.FTZ R142, R118, R3 ;  /* 0x00000003768e7220 */ /* 0x000fe20000410000 */
[----:B------:R-:W-:-:S02]  /*12e20*/  IMAD.MOV.U32 R87, RZ, RZ, R198 ;  /* 0x000000ffff577224 */ /* 0x000fc400078e00c6 */
[-C--:B------:R-:W-:Y:S01]  /*12e30*/  FMUL.FTZ R143, R119, R3.reuse ;  /* 0x00000003778f7220 */ /* 0x080fe20000410000 */
[----:B------:R-:W-:Y:S01]  /*12e40*/  IMAD.MOV.U32 R9, RZ, RZ, R202 ;  /* 0x000000ffff097224 */ /* 0x000fe200078e00ca */
[----:B------:R-:W-:Y:S01]  /*12e50*/  @!P6 PRMT R26, R101, 0x5410, RZ ;  /* 0x00005410651ae816 */ /* 0x000fe200000000ff */
[----:B------:R-:W-:Y:S01]  /*12e60*/  IMAD.MOV.U32 R8, RZ, RZ, R201 ;  /* 0x000000ffff087224 */ /* 0x000fe200078e00c9 */
[----:B------:R-:W-:Y:S01]  /*12e70*/  SHF.R.U32.HI R6, RZ, 0x10, R6 ;  /* 0x00000010ff067819 */ /* 0x000fe20000011606 */
[-C--:B------:R-:W-:Y:S01]  /*12e80*/  FMUL.FTZ R10, R146, R3.reuse ;  /* 0x00000003920a7220 */ /* 0x080fe20000410000 */
[-C--:B------:R-:W-:Y:S01]  /*12e90*/  FMUL.FTZ R236, R147, R3.reuse ;  /* 0x0000000393ec7220 */ /* 0x080fe20000410000 */
[-C--:B------:R-:W-:Y:S01]  /*12ea0*/  FMUL.FTZ R249, R83, R3.reuse ;  /* 0x0000000353f97220 */ /* 0x080fe20000410000 */
[-C--:B------:R-:W-:Y:S01]  /*12eb0*/  FMUL.FTZ R200, R98, R3.reuse ;  /* 0x0000000362c87220 */ /* 0x080fe20000410000 */
[-C--:B------:R-:W-:Y:S01]  /*12ec0*/  FMUL.FTZ R198, R99, R3.reuse ;  /* 0x0000000363c67220 */ /* 0x080fe20000410000 */
[----:B------:R-:W-:Y:S01]  /*12ed0*/  FMUL.FTZ R150, R114, R3 ;  /* 0x0000000372967220 */ /* 0x000fe20000410000 */
[----:B------:R-:W-:-:S02]  /*12ee0*/  IMAD.MOV.U32 R118, RZ, RZ, R218 ;  /* 0x000000ffff767224 */ /* 0x000fc400078e00da */
        /* <DEDUP_REMOVED lines=44> */
[----:B------:R-:W-:Y:S01]  /*131b0*/  LOP3.LUT R5, R5, 0xffff, RZ, 0xc0, !PT ;  /* 0x0000ffff05057812 */ /* 0x000fe200078ec0ff */
[----:B------:R-:W-:Y:S01]  /*131c0*/  IMAD.WIDE.U32 R2, R15, -0x2daee0ad, RZ ;  /* 0xd2511f530f027825 */ /* 0x000fe200078e00ff */
[----:B------:R-:W-:-:S02]  /*131d0*/  LOP3.LUT R6, R6, 0xff, RZ, 0xc0, !PT ;  /* 0x000000ff06067812 */ /* 0x000fc400078ec0ff */
[----:B------:R-:W-:Y:S01]  /*131e0*/  ISETP.LE.U32.AND P6, PT, R5, UR13, PT ;  /* 0x0000000d05007c0c */ /* 0x000fe2000bfc3070 */
[----:B------:R-:W-:Y:S01]  /*131f0*/  MUFU.EX2 R13, R64 ;  /* 0x00000040000d7308 */ /* 0x000fe20000000800 */
[----:B------:R-:W-:Y:S02]  /*13200*/  LOP3.LUT R5, R3, UR26, R12, 0x96, !PT ;  /* 0x0000001a03057c12 */ /* 0x000fe4000f8e960c */
[----:B------:R-:W-:Y:S02]  /*13210*/  ISETP.LE.U32.AND P5, PT, R6, UR13, PT ;  /* 0x0000000d06007c0c */ /* 0x000fe4000bfa3070 */
[----:B-1----:R-:W-:-:S03]  /*13220*/  F2FP.BF16.F32.PACK_AB R6, R27, R7 ;  /* 0x000000071b06723e */ /* 0x002fc600000010ff */
[----:B------:R-:W1:Y:S01]  /*13230*/  MUFU.EX2 R12, R53 ;  /* 0x00000035000c7308 */ /* 0x000e620000000800 */
[C---:B------:R-:W-:Y:S02]  /*13240*/  PRMT R18, R6.reuse, 0x7610, R18 ;  /* 0x0000761006127816 */ /* 0x040fe40000000012 */
[----:B------:R-:W-:Y:S02]  /*13250*/  PRMT R186, R6, 0x7632, R186 ;  /* 0x0000763206ba7816 */ /* 0x000fe400000000ba */
[----:B------:R-:W-:Y:S01]  /*13260*/  SHF.R.U32.HI R6, RZ, 0x10, R5 ;  /* 0x00000010ff067819 */ /* 0x000fe20000011605 */
[----:B------:R-:W-:Y:S02]  /*13270*/  @!P4 HFMA2.BF16_V2 R43, -RZ.H0_H0, RZ.H0_H0, -R18.H0_H0 ;  /* 0x200000ffff2bc231 */ /* 0x000fe40000340912 */
[----:B------:R-:W-:Y:S01]  /*13280*/  IMAD.MOV.U32 R102, RZ, RZ, R52 ;  /* 0x000000ffff667224 */ /* 0x000fe200078e0034 */
[----:B------:R-:W-:Y:S02]  /*13290*/  LOP3.LUT R6, R6, 0xff, RZ, 0xc0, !PT ;  /* 0x000000ff06067812 */ /* 0x000fe400078ec0ff */
[----:B------:R-:W-:-:S02]  /*132a0*/  PRMT R52, R18, 0x5410, R186 ;  /* 0x0000541012347816 */ /* 0x000fc400000000ba */
[----:B------:R-:W-:Y:S02]  /*132b0*/  @!P4 PRMT R18, R43, 0x5410, RZ ;  /* 0x000054102b12c816 */ /* 0x000fe400000000ff */
[----:B------:R-:W-:Y:S02]  /*132c0*/  ISETP.LE.U32.AND P4, PT, R6, UR13, PT ;  /* 0x0000000d06007c0c */ /* 0x000fe4000bf83070 */
[----:B-1----:R-:W-:Y:S01]  /*132d0*/  F2FP.BF16.F32.PACK_AB R6, R13, R12 ;  /* 0x0000000c0d06723e */ /* 0x002fe200000010ff */
[----:B------:R-:W-:Y:S02]  /*132e0*/  IMAD.MOV.U32 R240, RZ, RZ, R228 ;  /* 0x000000fffff07224 */ /* 0x000fe400078e00e4 */
[----:B------:R-:W-:Y:S02]  /*132f0*/  @!P6 HFMA2.BF16_V2 R36, -RZ.H0_H0, RZ.H0_H0, -R186.H0_H0 ;  /* 0x200000ffff24e231 */ /* 0x000fe400003409ba */
[----:B------:R-:W-:Y:S01]  /*13300*/  IMAD.MOV.U32 R95, RZ, RZ, R217 ;  /* 0x000000ffff5f7224 */ /* 0x000fe200078e00d9 */
[----:B------:R-:W-:Y:S01]  /*13310*/  PRMT R185, R6, 0x7632, R185 ;  /* 0x0000763206b97816 */ /* 0x000fe200000000b9 */
        /* <DEDUP_REMOVED lines=31> */
[----:B------:R-:W-:Y:S01]  /*13510*/  IMAD.MOV.U32 R74, RZ, RZ, R14 ;  /* 0x000000ffff4a7224 */ /* 0x000fe200078e000e */
[----:B------:R-:W-:Y:S01]  /*13520*/  @!P6 PRMT R186, R36, 0x5410, RZ ;  /* 0x0000541024bae816 */ /* 0x000fe200000000ff */
[----:B------:R1:W-:Y:S01]  /*13530*/  MUFU.EX2 R14, R184 ;  /* 0x000000b8000e7308 */ /* 0x0003e20000000800 */
[----:B------:R-:W-:-:S02]  /*13540*/  IMAD.MOV.U32 R78, RZ, RZ, R16 ;  /* 0x000000ffff4e7224 */ /* 0x000fc400078e0010 */
[----:B------:R-:W-:Y:S01]  /*13550*/  @!P1 HFMA2.BF16_V2 R37, -RZ.H0_H0, RZ.H0_H0, -R185.H0_H0 ;  /* 0x200000ffff259231 */ /* 0x000fe200003409b9 */
[----:B------:R-:W-:Y:S01]  /*13560*/  ISETP.LE.U32.AND P6, PT, R4, UR13, PT ;  /* 0x0000000d04007c0c */ /* 0x000fe2000bfc3070 */
[----:B------:R-:W-:Y:S01]  /*13570*/  IMAD.MOV.U32 R75, RZ, RZ, R17 ;  /* 0x000000ffff4b7224 */ /* 0x000fe200078e0011 */
[----:B------:R-:W-:Y:S02]  /*13580*/  SHF.R.U32.HI R4, RZ, 0x18, R5 ;  /* 0x00000018ff047819 */ /* 0x000fe40000011605 */
[----:B------:R-:W4:Y:S01]  /*13590*/  MUFU.EX2 R16, R211 ;  /* 0x000000d300107308 */ /* 0x000f220000000800 */
[----:B-1----:R-:W-:-:S07]  /*135a0*/  PRMT R184, R6, 0x7610, R184 ;  /* 0x0000761006b87816 */ /* 0x002fce00000000b8 */
[----:B------:R-:W-:Y:S01]  /*135b0*/  MUFU.EX2 R15, R35 ;  /* 0x00000023000f7308 */ /* 0x000fe20000000800 */
[----:B------:R-:W-:Y:S02]  /*135c0*/  PRMT R46, R184, 0x5410, R185 ;  /* 0x00005410b82e7816 */ /* 0x000fe400000000b9 */
[----:B------:R-:W-:-:S05]  /*135d0*/  @!P1 PRMT R185, R37, 0x5410, RZ ;  /* 0x0000541025b99816 */ /* 0x000fca00000000ff */
[----:B------:R-:W1:Y:S01]  /*135e0*/  MUFU.EX2 R17, R65 ;  /* 0x0000004100117308 */ /* 0x000e620000000800 */
[----:B------:R-:W-:Y:S02]  /*135f0*/  ISETP.LE.U32.AND P1, PT, R4, UR13, PT ;  /* 0x0000000d04007c0c */ /* 0x000fe4000bf23070 */
[----:B------:R-:W-:Y:S01]  /*13600*/  LOP3.LUT R4, R5, 0xffff, RZ, 0xc0, !PT ;  /* 0x0000ffff05047812 */ /* 0x000fe200078ec0ff */
[----:B------:R-:W-:-:S03]  /*13610*/  @!P5 HFMA2.BF16_V2 R38, -RZ.H0_H0, RZ.H0_H0, -R184.H0_H0 ;  /* 0x200000ffff26d231 */ /* 0x000fc600003409b8 */
[----:B------:R-:W-:-:S04]  /*13620*/  SHF.R.U32.HI R4, RZ, 0x8, R4 ;  /* 0x00000008ff047819 */ /* 0x000fc80000011604 */
[----:B------:R-:W-:Y:S02]  /*13630*/  LOP3.LUT R4, R4, 0xffff, RZ, 0xc0, !PT ;  /* 0x0000ffff04047812 */ /* 0x000fe400078ec0ff */
[----:B------:R-:W-:Y:S02]  /*13640*/  @!P5 PRMT R184, R38, 0x5410, RZ ;  /* 0x0000541026b8d816 */ /* 0x000fe400000000ff */
[----:B----4-:R-:W-:Y:S02]  /*13650*/  F2FP.BF16.F32.PACK_AB R5, R16, R14 ;  /* 0x0000000e1005723e */ /* 0x010fe400000010ff */
[----:B------:R-:W-:Y:S02]  /*13660*/  ISETP.LE.U32.AND P5, PT, R4, UR13, PT ;  /* 0x0000000d04007c0c */ /* 0x000fe4000bfa3070 */
[----:B-1----:R-:W-:Y:S02]  /*13670*/  F2FP.BF16.F32.PACK_AB R4, R17, R15 ;  /* 0x0000000f1104723e */ /* 0x002fe400000010ff */
[----:B------:R-:W-:-:S02]  /*13680*/  PRMT R183, R5, 0x7610, R183 ;  /* 0x0000761005b77816 */ /* 0x000fc400000000b7 */
[C---:B------:R-:W-:Y:S02]  /*13690*/  PRMT R180, R4.reuse, 0x7632, R180 ;  /* 0x0000763204b47816 */ /* 0x040fe400000000b4 */
[----:B------:R-:W-:Y:S01]  /*136a0*/  PRMT R182, R5, 0x7632, R182 ;  /* 0x0000763205b67816 */ /* 0x000fe200000000b6 */
[----:B------:R-:W-:Y:S01]  /*136b0*/  @!P6 HFMA2.BF16_V2 R42, -RZ.H0_H0, RZ.H0_H0, -R183.H0_H0 ;  /* 0x200000ffff2ae231 */ /* 0x000fe200003409b7 */
[----:B------:R-:W-:Y:S01]  /*136c0*/  PRMT R181, R4, 0x7610, R181 ;  /* 0x0000761004b57816 */ /* 0x000fe200000000b5 */
[----:B------:R-:W-:Y:S02]  /*136d0*/  IMAD.MOV.U32 R64, RZ, RZ, R53 ;  /* 0x000000ffff407224 */ /* 0x000fe400078e0035 */
[----:B------:R-:W-:Y:S02]  /*136e0*/  @!P1 HFMA2.BF16_V2 R40, -RZ.H0_H0, RZ.H0_H0, -R180.H0_H0 ;  /* 0x200000ffff289231 */ /* 0x000fe400003409b4 */
[----:B------:R-:W-:Y:S01]  /*136f0*/  IMAD.MOV.U32 R53, RZ, RZ, R94 ;  /* 0x000000ffff357224 */ /* 0x000fe200078e005e */
[----:B------:R-:W-:Y:S01]  /*13700*/  PRMT R43, R183, 0x5410, R182 ;  /* 0x00005410b72b7816 */ /* 0x000fe200000000b6 */
[----:B------:R-:W-:Y:S01]  /*13710*/  IMAD.MOV.U32 R94, RZ, RZ, R78 ;  /* 0x000000ffff5e7224 */ /* 0x000fe200078e004e */
[----:B------:R-:W-:Y:S01]  /*13720*/  LOP3.LUT R5, R2, 0xff, RZ, 0xc0, !PT ;  /* 0x000000ff02057812 */ /* 0x000fe200078ec0ff */
[----:B------:R-:W-:Y:S01]  /*13730*/  IMAD.MOV.U32 R78, RZ, RZ, R118 ;  /* 0x000000ffff4e7224 */ /* 0x000fe200078e0076 */
[----:B------:R-:W-:Y:S01]  /*13740*/  @!P6 PRMT R183, R42, 0x5410, RZ ;  /* 0x000054102ab7e816 */ /* 0x000fe200000000ff */
[----:B------:R-:W-:Y:S01]  /*13750*/  IMAD.MOV.U32 R118, RZ, RZ, R102 ;  /* 0x000000ffff767224 */ /* 0x000fe200078e0066 */
[----:B------:R-:W-:Y:S01]  /*13760*/  PRMT R42, R181, 0x5410, R180 ;  /* 0x00005410b52a7816 */ /* 0x000fe200000000b4 */
[----:B------:R-:W-:Y:S01]  /*13770*/  IMAD.MOV.U32 R102, RZ, RZ, R86 ;  /* 0x000000ffff667224 */ /* 0x000fe200078e0056 */
[----:B------:R-:W-:Y:S01]  /*13780*/  @!P1 PRMT R180, R40, 0x5410, RZ ;  /* 0x0000541028b49816 */ /* 0x000fe200000000ff */
[----:B------:R-:W-:Y:S01]  /*13790*/  IMAD.MOV.U32 R86, RZ, RZ, R9 ;  /* 0x000000ffff567224 */ /* 0x000fe200078e0009 */
[----:B------:R-:W-:-:S02]  /*137a0*/  ISETP.LE.U32.AND P1, PT, R5, UR13, PT ;  /* 0x0000000d05007c0c */ /* 0x000fc4000bf23070 */
[----:B------:R-:W-:Y:S02]  /*137b0*/  LOP3.LUT R9, R2, 0xffff, RZ, 0xc0, !PT ;  /* 0x0000ffff02097812 */ /* 0x000fe400078ec0ff */
[----:B--2---:R-:W-:Y:S01]  /*137c0*/  LOP3.LUT R4, R153, UR38, R72, 0x96, !PT ;  /* 0x0000002699047c12 */ /* 0x004fe2000f8e9648 */
[----:B------:R-:W-:Y:S02]  /*137d0*/  IMAD.MOV.U32 R72, RZ, RZ, R95 ;  /* 0x000000ffff487224 */ /* 0x000fe400078e005f */
[----:B------:R-:W-:Y:S02]  /*137e0*/  IMAD.MOV.U32 R95, RZ, RZ, R79 ;  /* 0x000000ffff5f7224 */ /* 0x000fe400078e004f */
[----:B------:R-:W-:Y:S02]  /*137f0*/  IMAD.MOV.U32 R79, RZ, RZ, R119 ;  /* 0x000000ffff4f7224 */ /* 0x000fe400078e0077 */
[----:B------:R-:W-:Y:S02]  /*13800*/  IMAD.MOV.U32 R119, RZ, RZ, R103 ;  /* 0x000000ffff777224 */ /* 0x000fe400078e0067 */
[----:B------:R-:W-:Y:S01]  /*13810*/  IMAD.MOV.U32 R103, RZ, RZ, R87 ;  /* 0x000000ffff677224 */ /* 0x000fe200078e0057 */
[----:B------:R-:W-:Y:S01]  /*13820*/  SHF.R.U32.HI R5, RZ, 0x18, R2 ;  /* 0x00000018ff057819 */ /* 0x000fe20000011602 */
[----:B------:R-:W-:Y:S01]  /*13830*/  IMAD.MOV.U32 R87, RZ, RZ, R8 ;  /* 0x000000ffff577224 */ /* 0x000fe200078e0008 */
[----:B------:R-:W-:Y:S01]  /*13840*/  SHF.R.U32.HI R8, RZ, 0x10, R2 ;  /* 0x00000010ff087819 */ /* 0x000fe20000011602 */
[----:B------:R-:W-:Y:S01]  /*13850*/  IMAD.MOV.U32 R130, RZ, RZ, R10 ;  /* 0x000000ffff827224 */ /* 0x000fe200078e000a */
[----:B------:R-:W-:Y:S01]  /*13860*/  LOP3.LUT R2, R247, UR37, R152, 0x96, !PT ;  /* 0x00000025f7027c12 */ /* 0x000fe2000f8e9698 */
[----:B------:R-:W-:Y:S01]  /*13870*/  FADD.FTZ R10, R11, R34 ;  /* 0x000000220b0a7221 */ /* 0x000fe20000010000 */
[----:B------:R-:W-:Y:S01]  /*13880*/  FADD.FTZ R11, R7, R112 ;  /* 0x00000070070b7221 */ /* 0x000fe20000010000 */
[----:B------:R-:W-:-:S04]  /*13890*/  IMAD.WIDE.U32 R6, R4, -0x2daee0ad, RZ ;  /* 0xd2511f5304067825 */ /* 0x000fc800078e00ff */
[----:B------:R-:W-:Y:S02]  /*138a0*/  @!P5 HFMA2.BF16_V2 R39, -RZ.H0_H0, RZ.H0_H0, -R182.H0_H0 ;  /* 0x200000ffff27d231 */ /* 0x000fe400003409b6 */
[----:B------:R-:W-:Y:S01]  /*138b0*/  IMAD.WIDE.U32 R2, R2, -0x2daee0ad, RZ ;  /* 0xd2511f5302027825 */ /* 0x000fe200078e00ff */
[----:B---3--:R-:W-:-:S04]  /*138c0*/  LOP3.LUT R4, R7, UR36, R76, 0x96, !PT ;  /* 0x0000002407047c12 */ /* 0x008fc8000f8e964c */
[----:B------:R-:W-:Y:S01]  /*138d0*/  LOP3.LUT R3, R3, UR34, R6, 0x96, !PT ;  /* 0x0000002203037c12 */ /* 0x000fe2000f8e9606 */
[----:B------:R-:W-:Y:S01]  /*138e0*/  IMAD.WIDE.U32 R6, R4, -0x326172a9, RZ ;  /* 0xcd9e8d5704067825 */ /* 0x000fe200078e00ff */
[----:B------:R-:W-:Y:S02]  /*138f0*/  @!P5 PRMT R182, R39, 0x5410, RZ ;  /* 0x0000541027b6d816 */ /* 0x000fe400000000ff */
[----:B------:R-:W-:Y:S01]  /*13900*/  ISETP.LE.U32.AND P5, PT, R5, UR13, PT ;  /* 0x0000000d05007c0c */ /* 0x000fe2000bfa3070 */
[----:B------:R-:W-:Y:S01]  /*13910*/  IMAD.WIDE.U32 R4, R3, -0x326172a9, RZ ;  /* 0xcd9e8d5703047825 */ /* 0x000fe200078e00ff */
[----:B------:R-:W-:Y:S02]  /*13920*/  LOP3.LUT R3, R8, 0xff, RZ, 0xc0, !PT ;  /* 0x000000ff08037812 */ /* 0x000fe400078ec0ff */
[----:B------:R-:W-:Y:S01]  /*13930*/  LOP3.LUT R7, R7, UR35, R246, 0x96, !PT ;  /* 0x0000002307077c12 */ /* 0x000fe2000f8e96f6 */
[----:B------:R-:W-:Y:S01]  /*13940*/  IMAD.MOV.U32 R73, RZ, RZ, R72 ;  /* 0x000000ffff497224 */ /* 0x000fe200078e0048 */
[----:B------:R-:W-:Y:S01]  /*13950*/  LOP3.LUT R5, R5, UR33, R6, 0x96, !PT ;  /* 0x0000002105057c12 */ /* 0x000fe2000f8e9606 */
[----:B------:R-:W-:Y:S01]  /*13960*/  IMAD.MOV.U32 R72, RZ, RZ, R64 ;  /* 0x000000ffff487224 */ /* 0x000fe200078e0040 */
[----:B------:R-:W-:Y:S01]  /*13970*/  ISETP.LE.U32.AND P6, PT, R3, UR13, PT ;  /* 0x0000000d03007c0c */ /* 0x000fe2000bfc3070 */
[----:B------:R-:W-:Y:S01]  /*13980*/  IMAD.MOV.U32 R64, RZ, RZ, R130 ;  /* 0x000000ffff407224 */ /* 0x000fe200078e0082 */
[----:B------:R-:W-:Y:S01]  /*13990*/  SHF.R.U32.HI R3, RZ, 0x8, R9 ;  /* 0x00000008ff037819 */ /* 0x000fe20000011609 */
[----:B------:R-:W-:-:S02]  /*139a0*/  IMAD.MOV.U32 R130, RZ, RZ, R243 ;  /* 0x000000ffff827224 */ /* 0x000fc400078e00f3 */
[----:B------:R-:W-:Y:S01]  /*139b0*/  IMAD.MOV.U32 R93, RZ, RZ, R241 ;  /* 0x000000ffff5d7224 */ /* 0x000fe200078e00f1 */
[----:B------:R-:W-:Y:S01]  /*139c0*/  MUFU.EX2 R243, R213 ;  /* 0x000000d500f37308 */ /* 0x000fe20000000800 */
[----:B------:R-:W-:-:S04]  /*139d0*/  IMAD.WIDE.U32 R6, R7, -0x2daee0ad, RZ ;  /* 0xd2511f5307067825 */ /* 0x000fc800078e00ff */
[----:B------:R-:W-:-:S03]  /*139e0*/  IMAD.WIDE.U32 R8, R5, -0x2daee0ad, RZ ;  /* 0xd2511f5305087825 */ /* 0x000fc600078e00ff */
[----:B------:R-:W1:Y:S01]  /*139f0*/  MUFU.EX2 R241, R214 ;  /* 0x000000d600f17308 */ /* 0x000e620000000800 */
[----:B------:R-:W-:Y:S02]  /*13a00*/  LOP3.LUT R5, R3, 0xffff, RZ, 0xc0, !PT ;  /* 0x0000ffff03057812 */ /* 0x000fe400078ec0ff */
[----:B------:R-:W-:Y:S02]  /*13a10*/  LOP3.LUT R3, R7, UR32, R2, 0x96, !PT ;  /* 0x0000002007037c12 */ /* 0x000fe4000f8e9602 */
[----:B------:R-:W-:Y:S01]  /*13a20*/  LOP3.LUT R2, R9, UR30, R6, 0x96, !PT ;  /* 0x0000001e09027c12 */ /* 0x000fe2000f8e9606 */
[----:B------:R-:W-:Y:S02]  /*13a30*/  @!P4 HFMA2.BF16_V2 R41, -RZ.H0_H0, RZ.H0_H0, -R181.H0_H0 ;  /* 0x200000ffff29c231 */ /* 0x000fe400003409b5 */
[----:B------:R-:W-:-:S04]  /*13a40*/  IMAD.WIDE.U32 R6, R3, -0x326172a9, RZ ;  /* 0xcd9e8d5703067825 */ /* 0x000fc800078e00ff */
[----:B------:R-:W-:Y:S01]  /*13a50*/  IMAD.WIDE.U32 R2, R2, -0x326172a9, RZ ;  /* 0xcd9e8d5702027825 */ /* 0x000fe200078e00ff */
[----:B------:R-:W-:Y:S02]  /*13a60*/  @!P4 PRMT R181, R41, 0x5410, RZ ;  /* 0x0000541029b5c816 */ /* 0x000fe400000000ff */
[----:B------:R-:W-:Y:S02]  /*13a70*/  ISETP.LE.U32.AND P4, PT, R5, UR13, PT ;  /* 0x0000000d05007c0c */ /* 0x000fe4000bf83070 */
[----:B------:R-:W-:Y:S02]  /*13a80*/  LOP3.LUT R5, R3, UR23, R6, 0x96, !PT ;  /* 0x0000001703057c12 */ /* 0x000fe4000f8e9606 */
[----:B-1----:R-:W-:Y:S02]  /*13a90*/  F2FP.BF16.F32.PACK_AB R6, R241, R243 ;  /* 0x000000f3f106723e */ /* 0x002fe400000010ff */
[----:B------:R-:W-:Y:S02]  /*13aa0*/  LOP3.LUT R7, R7, UR31, R4, 0x96, !PT ;  /* 0x0000001f07077c12 */ /* 0x000fe4000f8e9604 */
[----:B------:R-:W-:-:S02]  /*13ab0*/  LOP3.LUT R4, R5, 0xffff, RZ, 0xc0, !PT ;  /* 0x0000ffff05047812 */ /* 0x000fc400078ec0ff */
[C---:B------:R-:W-:Y:S01]  /*13ac0*/  PRMT R179, R6.reuse, 0x7610, R179 ;  /* 0x0000761006b37816 */ /* 0x040fe200000000b3 */
[----:B------:R-:W-:Y:S01]  /*13ad0*/  IMAD.MOV.U32 R76, RZ, RZ, R236 ;  /* 0x000000ffff4c7224 */ /* 0x000fe200078e00ec */
[----:B------:R-:W-:Y:S01]  /*13ae0*/  MOV R92, R240 ;  /* 0x000000f0005c7202 */ /* 0x000fe20000000f00 */
[----:B------:R-:W-:Y:S01]  /*13af0*/  MUFU.EX2 R236, R84 ;  /* 0x0000005400ec7308 */ /* 0x000fe20000000800 */
[----:B------:R-:W-:Y:S01]  /*13b00*/  SHF.R.U32.HI R4, RZ, 0x8, R4 ;  /* 0x00000008ff047819 */ /* 0x000fe20000011604 */
[----:B------:R-:W-:Y:S01]  /*13b10*/  @!P1 HFMA2.BF16_V2 R44, -RZ.H0_H0, RZ.H0_H0, -R179.H0_H0 ;  /* 0x200000ffff2c9231 */ /* 0x000fe200003409b3 */
[----:B------:R-:W-:-:S05]  /*13b20*/  PRMT R178, R6, 0x7632, R178 ;  /* 0x0000763206b27816 */ /* 0x000fca00000000b2 */
[----:B------:R-:W1:Y:S01]  /*13b30*/  MUFU.EX2 R240, R85 ;  /* 0x0000005500f07308 */ /* 0x000e620000000800 */
[----:B------:R-:W-:Y:S02]  /*13b40*/  LOP3.LUT R4, R4, 0xffff, RZ, 0xc0, !PT ;  /* 0x0000ffff04047812 */ /* 0x000fe400078ec0ff */
[----:B------:R-:W-:Y:S02]  /*13b50*/  PRMT R36, R179, 0x5410, R178 ;  /* 0x00005410b3247816 */ /* 0x000fe400000000b2 */
[----:B------:R-:W-:Y:S02]  /*13b60*/  @!P1 PRMT R179, R44, 0x5410, RZ ;  /* 0x000054102cb39816 */ /* 0x000fe400000000ff */
[----:B------:R-:W-:Y:S01]  /*13b70*/  ISETP.LE.U32.AND P1, PT, R4, UR13, PT ;  /* 0x0000000d04007c0c */ /* 0x000fe2000bf23070 */
[----:B------:R-:W-:Y:S02]  /*13b80*/  @!P4 HFMA2.BF16_V2 R45, -RZ.H0_H0, RZ.H0_H0, -R178.H0_H0 ;  /* 0x200000ffff2dc231 */ /* 0x000fe400003409b2 */
[----:B------:R-:W-:Y:S01]  /*13b90*/  FADD.FTZ R9, R12, R10 ;  /* 0x0000000a0c097221 */ /* 0x000fe20000010000 */
[----:B------:R-:W-:-:S02]  /*13ba0*/  LOP3.LUT R4, R5, 0xff, RZ, 0xc0, !PT ;  /* 0x000000ff05047812 */ /* 0x000fc400078ec0ff */
[----:B------:R-:W-:Y:S01]  /*13bb0*/  @!P4 PRMT R178, R45, 0x5410, RZ ;  /* 0x000054102db2c816 */ /* 0x000fe200000000ff */
[----:B------:R-:W-:Y:S01]  /*13bc0*/  FADD.FTZ R10, R13, R9 ;  /* 0x000000090d0a7221 */ /* 0x000fe20000010000 */
[----:B------:R-:W-:Y:S02]  /*13bd0*/  ISETP.LE.U32.AND P4, PT, R4, UR13, PT ;  /* 0x0000000d04007c0c */ /* 0x000fe4000bf83070 */
[----:B------:R-:W-:Y:S02]  /*13be0*/  PRMT R13, R80, 0x7632, R13 ;  /* 0x00007632500d7816 */ /* 0x000fe4000000000d */
[----:B-1----:R-:W-:Y:S02]  /*13bf0*/  F2FP.BF16.F32.PACK_AB R4, R240, R236 ;  /* 0x000000ecf004723e */ /* 0x002fe400000010ff */
[----:B------:R-:W-:Y:S01]  /*13c00*/  PRMT R12, R80, 0x7610, R12 ;  /* 0x00007610500c7816 */ /* 0x000fe2000000000c */
[----:B------:R-:W-:Y:S01]  /*13c10*/  @!P1 HFMA2.BF16_V2 R51, -RZ.H0_H0, RZ.H0_H0, -R13.H0_H0 ;  /* 0x200000ffff339231 */ /* 0x000fe2000034090d */
[----:B------:R-:W-:-:S02]  /*13c20*/  PRMT R176, R4, 0x7632, R176 ;  /* 0x0000763204b07816 */ /* 0x000fc400000000b0 */
[----:B------:R-:W-:Y:S01]  /*13c30*/  LOP3.LUT R3, R2, 0xffff, RZ, 0xc0, !PT ;  /* 0x0000ffff02037812 */ /* 0x000fe200078ec0ff */
[----:B------:R-:W-:Y:S01]  /*13c40*/  IMAD.MOV.U32 R77, RZ, RZ, R233 ;  /* 0x000000ffff4d7224 */ /* 0x000fe200078e00e9 */
[----:B------:R-:W-:Y:S01]  /*13c50*/  PRMT R177, R4, 0x7610, R177 ;  /* 0x0000761004b17816 */ /* 0x000fe200000000b1 */
[----:B------:R-:W-:Y:S01]  /*13c60*/  MUFU.EX2 R6, R113 ;  /* 0x0000007100067308 */ /* 0x000fe20000000800 */
[----:B------:R-:W-:Y:S01]  /*13c70*/  LOP3.LUT R4, R2, 0xff, RZ, 0xc0, !PT ;  /* 0x000000ff02047812 */ /* 0x000fe200078ec0ff */
[----:B------:R-:W-:Y:S01]  /*13c80*/  @!P5 HFMA2.BF16_V2 R50, -RZ.H0_H0, RZ.H0_H0, -R176.H0_H0 ;  /* 0x200000ffff32d231 */ /* 0x000fe200003409b0 */
[----:B------:R-:W-:Y:S02]  /*13c90*/  PRMT R41, R12, 0x5410, R13 ;  /* 0x000054100c297816 */ /* 0x000fe4000000000d */
[C---:B------:R-:W-:Y:S02]  /*13ca0*/  PRMT R175, R49.reuse, 0x7610, R175 ;  /* 0x0000761031af7816 */ /* 0x040fe400000000af */
[----:B------:R-:W-:-:S02]  /*13cb0*/  PRMT R174, R49, 0x7632, R174 ;  /* 0x0000763231ae7816 */ /* 0x000fc400000000ae */
[C---:B------:R-:W-:Y:S02]  /*13cc0*/  PRMT R137, R48.reuse, 0x7610, R137 ;  /* 0x0000761030897816 */ /* 0x040fe40000000089 */
[----:B------:R-:W-:Y:S01]  /*13cd0*/  PRMT R136, R48, 0x7632, R136 ;  /* 0x0000763230887816 */ /* 0x000fe20000000088 */
[----:B------:R-:W-:Y:S01]  /*13ce0*/  MUFU.EX2 R213, R129 ;  /* 0x0000008100d57308 */ /* 0x000fe20000000800 */
[----:B------:R-:W-:-:S07]  /*13cf0*/  @!P1 PRMT R13, R51, 0x5410, RZ ;  /* 0x00005410330d9816 */ /* 0x000fce00000000ff */
[----:B------:R-:W-:Y:S01]  /*13d00*/  MUFU.EX2 R214, R140 ;  /* 0x0000008c00d67308 */ /* 0x000fe20000000800 */
[----:B------:R-:W-:Y:S01]  /*13d10*/  ISETP.LE.U32.AND P1, PT, R4, UR13, PT ;  /* 0x0000000d04007c0c */ /* 0x000fe2000bf23070 */
[----:B------:R-:W-:Y:S01]  /*13d20*/  UIADD3 UR4, UR29, -0x4498517b, URZ ;  /* 0xbb67ae851d047890 */ /* 0x000fe2000fffe03f */
[----:B------:R-:W-:Y:S01]  /*13d30*/  SHF.R.U32.HI R4, RZ, 0x18, R2 ;  /* 0x00000018ff047819 */ /* 0x000fe20000011602 */
[----:B------:R-:W-:Y:S01]  /*13d40*/  IMAD.MOV.U32 R45, RZ, RZ, R235 ;  /* 0x000000ffff2d7224 */ /* 0x000fe200078e00eb */
[----:B------:R-:W-:Y:S01]  /*13d50*/  PRMT R38, R177, 0x5410, R176 ;  /* 0x00005410b1267816 */ /* 0x000fe200000000b0 */
[----:B------:R-:W-:Y:S01]  /*13d60*/  IMAD.MOV.U32 R247, RZ, RZ, R72 ;  /* 0x000000fffff77224 */ /* 0x000fe200078e0048 */
[----:B------:R-:W-:Y:S01]  /*13d70*/  @!P5 PRMT R176, R50, 0x5410, RZ ;  /* 0x0000541032b0d816 */ /* 0x000fe200000000ff */
[----:B------:R-:W2:Y:S01]  /*13d80*/  LDL R80, [R1+0xd0] ;  /* 0x0000d00001507983 */ /* 0x000ea20000100800 */
[----:B------:R-:W-:Y:S02]  /*13d90*/  SHF.R.U32.HI R2, RZ, 0x10, R2 ;  /* 0x00000010ff027819 */ /* 0x000fe40000011602 */
[----:B------:R-:W-:-:S02]  /*13da0*/  ISETP.LE.U32.AND P5, PT, R4, UR13, PT ;  /* 0x0000000d04007c0c */ /* 0x000fc4000bfa3070 */
[----:B------:R-:W-:Y:S01]  /*13db0*/  SHF.R.U32.HI R4, RZ, 0x8, R3 ;  /* 0x00000008ff047819 */ /* 0x000fe20000011603 */
[----:B------:R-:W-:Y:S01]  /*13dc0*/  @!P6 HFMA2.BF16_V2 R47, -RZ.H0_H0, RZ.H0_H0, -R177.H0_H0 ;  /* 0x200000ffff2fe231 */ /* 0x000fe200003409b1 */
[----:B------:R-:W-:Y:S01]  /*13dd0*/  LOP3.LUT R3, R2, 0xff, RZ, 0xc0, !PT ;  /* 0x000000ff02037812 */ /* 0x000fe200078ec0ff */
[----:B------:R-:W-:Y:S01]  /*13de0*/  @!P4 HFMA2.BF16_V2 R54, -RZ.H0_H0, RZ.H0_H0, -R12.H0_H0 ;  /* 0x200000ffff36c231 */ /* 0x000fe2000034090c */
[----:B------:R-:W-:Y:S02]  /*13df0*/  LOP3.LUT R2, R4, 0xffff, RZ, 0xc0, !PT ;  /* 0x0000ffff04027812 */ /* 0x000fe400078ec0ff */
[----:B------:R-:W-:Y:S02]  /*13e00*/  @!P6 PRMT R177, R47, 0x5410, RZ ;  /* 0x000054102fb1e816 */ /* 0x000fe400000000ff */
[----:B------:R-:W-:Y:S02]  /*13e10*/  @!P4 PRMT R12, R54, 0x5410, RZ ;  /* 0x00005410360cc816 */ /* 0x000fe400000000ff */
[----:B------:R-:W-:-:S02]  /*13e20*/  ISETP.LE.U32.AND P6, PT, R3, UR13, PT ;  /* 0x0000000d03007c0c */ /* 0x000fc4000bfc3070 */
[----:B------:R-:W-:Y:S01]  /*13e30*/  ISETP.LE.U32.AND P4, PT, R2, UR13, PT ;  /* 0x0000000d02007c0c */ /* 0x000fe2000bf83070 */
[----:B------:R-:W-:-:S05]  /*13e40*/  IMAD.WIDE.U32 R2, R7, -0x2daee0ad, RZ ;  /* 0xd2511f5307027825 */ /* 0x000fca00078e00ff */
[----:B------:R-:W-:Y:S01]  /*13e50*/  LOP3.LUT R4, R3, UR26, R8, 0x96, !PT ;  /* 0x0000001a03047c12 */ /* 0x000fe2000f8e9608 */
[----:B------:R-:W1:Y:S03]  /*13e60*/  MUFU.EX2 R233, R116 ;  /* 0x0000007400e97308 */ /* 0x000e660000000800 */
[----:B------:R-:W-:Y:S01]  /*13e70*/  LOP3.LUT R7, R4, 0xffff, RZ, 0xc0, !PT ;  /* 0x0000ffff04077812 */ /* 0x000fe200078ec0ff */
[----:B------:R-:W-:-:S03]  /*13e80*/  @!P1 HFMA2.BF16_V2 R55, -RZ.H0_H0, RZ.H0_H0, -R175.H0_H0 ;  /* 0x200000ffff379231 */ /* 0x000fc600003409af */
[----:B------:R-:W-:Y:S01]  /*13e90*/  SHF.R.U32.HI R7, RZ, 0x8, R7 ;  /* 0x00000008ff077819 */ /* 0x000fe20000011607 */
[----:B------:R-:W-:Y:S01]  /*13ea0*/  @!P4 HFMA2.BF16_V2 R56, -RZ.H0_H0, RZ.H0_H0, -R174.H0_H0 ;  /* 0x200000ffff38c231 */ /* 0x000fe200003409ae */
[----:B------:R-:W-:Y:S02]  /*13eb0*/  PRMT R40, R175, 0x5410, R174 ;  /* 0x00005410af287816 */ /* 0x000fe400000000ae */
[----:B------:R-:W-:Y:S02]  /*13ec0*/  LOP3.LUT R7, R7, 0xffff, RZ, 0xc0, !PT ;  /* 0x0000ffff07077812 */ /* 0x000fe400078ec0ff */
[----:B------:R-:W-:Y:S02]  /*13ed0*/  @!P1 PRMT R175, R55, 0x5410, RZ ;  /* 0x0000541037af9816 */ /* 0x000fe400000000ff */
[----:B------:R-:W-:Y:S02]  /*13ee0*/  ISETP.LE.U32.AND P1, PT, R7, UR13, PT ;  /* 0x0000000d07007c0c */ /* 0x000fe4000bf23070 */
[----:B------:R-:W-:-:S02]  /*13ef0*/  LOP3.LUT R7, R4, 0xff, RZ, 0xc0, !PT ;  /* 0x000000ff04077812 */ /* 0x000fc400078ec0ff */
[----:B------:R-:W-:Y:S02]  /*13f00*/  @!P4 PRMT R174, R56, 0x5410, RZ ;  /* 0x0000541038aec816 */ /* 0x000fe400000000ff */
[----:B------:R-:W-:Y:S02]  /*13f10*/  ISETP.LE.U32.AND P4, PT, R7, UR13, PT ;  /* 0x0000000d07007c0c */ /* 0x000fe4000bf83070 */
[----:B-1----:R-:W-:Y:S01]  /*13f20*/  F2FP.BF16.F32.PACK_AB R7, R233, R6 ;  /* 0x00000006e907723e */ /* 0x002fe200000010ff */
[----:B------:R-:W-:Y:S02]  /*13f30*/  @!P6 HFMA2.BF16_V2 R57, -RZ.H0_H0, RZ.H0_H0, -R137.H0_H0 ;  /* 0x200000ffff39e231 */ /* 0x000fe40000340989 */
[----:B------:R-:W-:Y:S01]  /*13f40*/  IMAD.MOV.U32 R54, RZ, RZ, R92 ;  /* 0x000000ffff367224 */ /* 0x000fe200078e005c */
        /* <DEDUP_REMOVED lines=12> */
[----:B------:R-:W-:Y:S02]  /*14010*/  SHF.R.U32.HI R7, RZ, 0x18, R2 ;  /* 0x00000018ff077819 */ /* 0x000fe40000011602 */
        /* <DEDUP_REMOVED lines=15> */
[--C-:B------:R-:W-:Y:S01]  /*14110*/  SHF.R.U32.HI R2, RZ, 0x18, R5.reuse ;  /* 0x00000018ff027819 */ /* 0x100fe20000011605 */
[----:B------:R-:W-:Y:S01]  /*14120*/  @!P4 HFMA2.BF16_V2 R59, -RZ.H0_H0, RZ.H0_H0, -R135.H0_H0 ;  /* 0x200000ffff3bc231 */ /* 0x000fe20000340987 */
[----:B------:R-:W-:Y:S02]  /*14130*/  PRMT R50, R133, 0x5410, R132 ;  /* 0x0000541085327816 */ /* 0x000fe40000000084 */
[----:B------:R-:W-:Y:S02]  /*14140*/  @!P6 PRMT R133, R61, 0x5410, RZ ;  /* 0x000054103d85e816 */ /* 0x000fe400000000ff */
[----:B------:R-:W-:Y:S02]  /*14150*/  ISETP.LE.U32.AND P6, PT, R2, UR13, PT ;  /* 0x0000000d02007c0c */ /* 0x000fe4000bfc3070 */
[----:B------:R-:W-:Y:S01]  /*14160*/  SHF.R.U32.HI R2, RZ, 0x10, R5 ;  /* 0x00000010ff027819 */ /* 0x000fe20000011605 */
[----:B------:R-:W-:Y:S01]  /*14170*/  @!P5 HFMA2.BF16_V2 R62, -RZ.H0_H0, RZ.H0_H0, -R132.H0_H0 ;  /* 0x200000ffff3ed231 */ /* 0x000fe20000340984 */
[----:B------:R-:W-:-:S02]  /*14180*/  @!P4 PRMT R135, R59, 0x5410, RZ ;  /* 0x000054103b87c816 */ /* 0x000fc400000000ff */
[----:B------:R-:W-:Y:S02]  /*14190*/  ISETP.LE.U32.AND P4, PT, R3, UR13, PT ;  /* 0x0000000d03007c0c */ /* 0x000fe4000bf83070 */
[----:B------:R-:W-:Y:S02]  /*141a0*/  LOP3.LUT R2, R2, 0xff, RZ, 0xc0, !PT ;  /* 0x000000ff02027812 */ /* 0x000fe400078ec0ff */
[----:B------:R-:W-:Y:S02]  /*141b0*/  @!P5 PRMT R132, R62, 0x5410, RZ ;  /* 0x000054103e84d816 */ /* 0x000fe400000000ff */
[----:B------:R-:W-:Y:S02]  /*141c0*/  ISETP.LE.U32.AND P5, PT, R2, UR13, PT ;  /* 0x0000000d02007c0c */ /* 0x000fe4000bfa3070 */
[----:B------:R-:W-:-:S04]  /*141d0*/  F2FP.BF16.F32.PACK_AB R2, R214, R213 ;  /* 0x000000d5d602723e */ /* 0x000fc800000010ff */
[C---:B------:R-:W-:Y:S01]  /*141e0*/  PRMT R35, R2.reuse, 0x7632, R35 ;  /* 0x0000763202237816 */ /* 0x040fe20000000023 */
[----:B------:R-:W-:Y:S01]  /*141f0*/  @!P4 HFMA2.BF16_V2 R63, -RZ.H0_H0, RZ.H0_H0, -R2.H0_H0 ;  /* 0x200000ffff3fc231 */ /* 0x000fe20000340902 */
[C---:B------:R-:W-:Y:S02]  /*14200*/  @P4 PRMT R211, R2.reuse, 0x7610, R211 ;  /* 0x0000761002d34816 */ /* 0x040fe400000000d3 */
[----:B------:R-:W-:Y:S02]  /*14210*/  PRMT R49, R2, 0x5410, R35 ;  /* 0x0000541002317816 */ /* 0x000fe40000000023 */
[----:B------:R-:W-:Y:S01]  /*14220*/  LOP3.LUT R2, R45, UR4, R54, 0x96, !PT ;  /* 0x000000042d027c12 */ /* 0x000fe2000f8e9636 */
[----:B------:R-:W-:Y:S02]  /*14230*/  IMAD.MOV.U32 R45, RZ, RZ, R247 ;  /* 0x000000ffff2d7224 */ /* 0x000fe400078e00f7 */
[----:B------:R-:W3:Y:S01]  /*14240*/  LDL R247, [R1+0xbc] ;  /* 0x0000bc0001f77983 */ /* 0x000ee20000100800 */
[----:B------:R-:W-:-:S03]  /*14250*/  IMAD.MOV.U32 R57, RZ, RZ, R197 ;  /* 0x000000ffff397224 */ /* 0x000fc600078e00c5 */
[----:B------:R-:W4:Y:S04]  /*14260*/  LDL.LU R56, [R1+0x10] ;  /* 0x0000100001387983 */ /* 0x000f280000300800 */
[----:B------:R-:W4:Y:S01]  /*14270*/  LDL.LU R197, [R1+0x138] ;  /* 0x0001380001c57983 */ /* 0x000f220000300800 */
[----:B------:R-:W-:Y:S01]  /*14280*/  IMAD.MOV.U32 R65, RZ, RZ, R73 ;  /* 0x000000ffff417224 */ /* 0x000fe200078e0049 */
[----:B------:R-:W1:Y:S01]  /*14290*/  MUFU.EX2 R3, R144 ;  /* 0x0000009000037308 */ /* 0x000e620000000800 */
[----:B------:R-:W-:Y:S02]  /*142a0*/  IMAD.MOV.U32 R73, RZ, RZ, R245 ;  /* 0x000000ffff497224 */ /* 0x000fe400078e00f5 */
[----:B------:R-:W-:-:S05]  /*142b0*/  IMAD.MOV.U32 R245, RZ, RZ, R187 ;  /* 0x000000fffff57224 */ /* 0x000fca00078e00bb */
[----:B------:R-:W1:Y:S01]  /*142c0*/  MUFU.EX2 R187, R145 ;  /* 0x0000009100bb7308 */ /* 0x000e620000000800 */
[----:B------:R-:W-:Y:S01]  /*142d0*/  IMAD.MOV.U32 R44, RZ, RZ, R234 ;  /* 0x000000ffff2c7224 */ /* 0x000fe200078e00ea */
[--C-:B------:R-:W-:Y:S02]  /*142e0*/  SHF.R.U32.HI R5, RZ, 0x18, R4.reuse ;  /* 0x00000018ff057819 */ /* 0x100fe40000011604 */
[----:B------:R-:W-:Y:S01]  /*142f0*/  SHF.R.U32.HI R4, RZ, 0x10, R4 ;  /* 0x00000010ff047819 */ /* 0x000fe20000011604 */
[----:B------:R-:W-:Y:S02]  /*14300*/  IMAD.MOV.U32 R72, RZ, RZ, R131 ;  /* 0x000000ffff487224 */ /* 0x000fe400078e0083 */
[----:B------:R-:W-:Y:S02]  /*14310*/  @!P1 HFMA2.BF16_V2 R66, -RZ.H0_H0, RZ.H0_H0, -R35.H0_H0 ;  /* 0x200000ffff429231 */ /* 0x000fe40000340923 */
[----:B------:R-:W-:Y:S01]  /*14320*/  IMAD.MOV.U32 R131, RZ, RZ, R248 ;  /* 0x000000ffff837224 */ /* 0x000fe200078e00f8 */
[----:B------:R-:W-:Y:S01]  /*14330*/  LOP3.LUT R4, R4, 0xff, RZ, 0xc0, !PT ;  /* 0x000000ff04047812 */ /* 0x000fe200078ec0ff */
[----:B------:R-:W-:-:S04]  /*14340*/  IMAD.WIDE.U32 R234, R2, -0x326172a9, RZ ;  /* 0xcd9e8d5702ea7825 */ /* 0x000fc800078e00ff */
[----:B-1----:R-:W-:Y:S01]  /*14350*/  FADD.FTZ R248, R3, R68 ;  /* 0x0000004403f87221 */ /* 0x002fe20000010000 */
[----:B------:R-:W-:Y:S01]  /*14360*/  LOP3.LUT R2, R23, UR36, R44, 0x96, !PT ;  /* 0x0000002417027c12 */ /* 0x000fe2000f8e962c */
[----:B------:R-:W-:Y:S01]  /*14370*/  FADD.FTZ R11, R27, R11 ;  /* 0x0000000b1b0b7221 */ /* 0x000fe20000010000 */
[----:B------:R-:W-:Y:S01]  /*14380*/  @!P4 PRMT R211, R63, 0x5410, RZ ;  /* 0x000054103fd3c816 */ /* 0x000fe200000000ff */
[----:B------:R-:W-:Y:S01]  /*14390*/  IMAD.MOV.U32 R246, RZ, RZ, R76 ;  /* 0x000000fffff67224 */ /* 0x000fe200078e004c */
[----:B------:R-:W-:Y:S02]  /*143a0*/  @!P1 PRMT R35, R66, 0x5410, RZ ;  /* 0x0000541042239816 */ /* 0x000fe400000000ff */
[----:B------:R-:W-:Y:S01]  /*143b0*/  F2FP.BF16.F32.PACK_AB R3, R187, R3 ;  /* 0x00000003bb03723e */ /* 0x000fe200000010ff */
[----:B------:R-:W-:Y:S01]  /*143c0*/  IMAD.MOV.U32 R76, RZ, RZ, R53 ;  /* 0x000000ffff4c7224 */ /* 0x000fe200078e0035 */
[----:B------:R-:W-:Y:S02]  /*143d0*/  ISETP.LE.U32.AND P4, PT, R5, UR13, PT ;  /* 0x0000000d05007c0c */ /* 0x000fe4000bf83070 */
[----:B------:R-:W-:Y:S01]  /*143e0*/  ISETP.LE.U32.AND P1, PT, R4, UR13, PT ;  /* 0x0000000d04007c0c */ /* 0x000fe2000bf23070 */
[----:B------:R-:W-:Y:S01]  /*143f0*/  IMAD.WIDE.U32 R4, R2, -0x326172a9, RZ ;  /* 0xcd9e8d5702047825 */ /* 0x000fe200078e00ff */
[----:B------:R-:W-:-:S02]  /*14400*/  PRMT R34, R3, 0x7610, R34 ;  /* 0x0000761003227816 */ /* 0x000fc40000000022 */
[----:B------:R-:W-:Y:S01]  /*14410*/  PRMT R27, R3, 0x7632, R27 ;  /* 0x00007632031b7816 */ /* 0x000fe2000000001b */
[----:B------:R-:W-:Y:S01]  /*14420*/  IMAD.MOV.U32 R53, RZ, RZ, R95 ;  /* 0x000000ffff357224 */ /* 0x000fe200078e005f */
[----:B------:R-:W-:Y:S01]  /*14430*/  LOP3.LUT R3, R235, UR37, R152, 0x96, !PT ;  /* 0x00000025eb037c12 */ /* 0x000fe2000f8e9698 */
[----:B------:R-:W-:Y:S02]  /*14440*/  IMAD.MOV.U32 R95, RZ, RZ, R75 ;  /* 0x000000ffff5f7224 */ /* 0x000fe400078e004b */
[----:B------:R-:W-:Y:S01]  /*14450*/  IMAD.MOV.U32 R75, RZ, RZ, R74 ;  /* 0x000000ffff4b7224 */ /* 0x000fe200078e004a */
[----:B------:R-:W-:Y:S01]  /*14460*/  LOP3.LUT R2, R5, UR35, R234, 0x96, !PT ;  /* 0x0000002305027c12 */ /* 0x000fe2000f8e96ea */
[----:B------:R-:W-:Y:S02]  /*14470*/  IMAD.MOV.U32 R74, RZ, RZ, R252 ;  /* 0x000000ffff4a7224 */ /* 0x000fe400078e00fc */
[----:B------:R-:W-:Y:S01]  /*14480*/  FADD.FTZ R252, R6, R81 ;  /* 0x0000005106fc7221 */ /* 0x000fe20000010000 */
[----:B------:R-:W-:-:S04]  /*14490*/  IMAD.WIDE.U32 R6, R3, -0x2daee0ad, RZ ;  /* 0xd2511f5303067825 */ /* 0x000fc800078e00ff */
[----:B------:R-:W-:Y:S01]  /*144a0*/  IMAD.WIDE.U32 R2, R2, -0x2daee0ad, RZ ;  /* 0xd2511f5302027825 */ /* 0x000fe200078e00ff */
[----:B------:R-:W-:-:S04]  /*144b0*/  LOP3.LUT R7, R7, UR34, R22, 0x96, !PT ;  /* 0x0000002207077c12 */ /* 0x000fc8000f8e9616 */
[----:B------:R-:W-:Y:S01]  /*144c0*/  LOP3.LUT R5, R3, UR32, R6, 0x96, !PT ;  /* 0x0000002003057c12 */ /* 0x000fe2000f8e9606 */
[----:B------:R-:W-:-:S04]  /*144d0*/  IMAD.WIDE.U32 R6, R7, -0x326172a9, RZ ;  /* 0xcd9e8d5707067825 */ /* 0x000fc800078e00ff */
[----:B------:R-:W-:Y:S01]  /*144e0*/  FADD.FTZ R9, R14, R11 ;  /* 0x0000000b0e097221 */ /* 0x000fe20000010000 */
[----:B------:R-:W-:Y:S01]  /*144f0*/  FADD.FTZ R8, R15, R10 ;  /* 0x0000000a0f087221 */ /* 0x000fe20000010000 */
[----:B------:R-:W-:Y:S01]  /*14500*/  LOP3.LUT R3, R7, UR33, R4, 0x96, !PT ;  /* 0x0000002107037c12 */ /* 0x000fe2000f8e9604 */
[----:B------:R-:W-:Y:S02]  /*14510*/  IMAD.MOV.U32 R112, RZ, RZ, R77 ;  /* 0x000000ffff707224 */ /* 0x000fe400078e004d */
[----:B------:R-:W-:Y:S02]  /*14520*/  IMAD.MOV.U32 R84, RZ, RZ, R64 ;  /* 0x000000ffff547224 */ /* 0x000fe400078e0040 */
[----:B------:R-:W-:Y:S01]  /*14530*/  FADD.FTZ R64, R16, R9 ;  /* 0x0000000910407221 */ /* 0x000fe20000010000 */
[----:B------:R-:W-:Y:S02]  /*14540*/  IMAD.MOV.U32 R77, RZ, RZ, R249 ;  /* 0x000000ffff4d7224 */ /* 0x000fe400078e00f9 */
[----:B------:R-:W-:Y:S01]  /*14550*/  FADD.FTZ R249, R17, R8 ;  /* 0x0000000811f97221 */ /* 0x000fe20000010000 */
[----:B------:R-:W-:-:S05]  /*14560*/  IMAD.WIDE.U32 R8, R3, -0x2daee0ad, RZ ;  /* 0xd2511f5303087825 */ /* 0x000fca00078e00ff */
[----:B------:R-:W-:Y:S01]  /*14570*/  LOP3.LUT R2, R9, UR30, R2, 0x96, !PT ;  /* 0x0000001e09027c12 */ /* 0x000fe2000f8e9602 */
[----:B------:R-:W-:-:S04]  /*14580*/  IMAD.WIDE.U32 R4, R5, -0x326172a9, RZ ;  /* 0xcd9e8d5705047825 */ /* 0x000fc800078e00ff */
[----:B------:R-:W-:Y:S01]  /*14590*/  IMAD.WIDE.U32 R2, R2, -0x326172a9, RZ ;  /* 0xcd9e8d5702027825 */ /* 0x000fe200078e00ff */
[----:B------:R-:W-:Y:S02]  /*145a0*/  LOP3.LUT R9, R5, UR31, R6, 0x96, !PT ;  /* 0x0000001f05097c12 */ /* 0x000fe4000f8e9606 */
[----:B------:R-:W-:Y:S02]  /*145b0*/  SHF.R.U32.HI R6, RZ, 0x10, R2 ;  /* 0x00000010ff067819 */ /* 0x000fe40000011602 */
[----:B------:R-:W-:Y:S02]  /*145c0*/  LOP3.LUT R4, R3, UR23, R4, 0x96, !PT ;  /* 0x0000001703047c12 */ /* 0x000fe4000f8e9604 */
[C---:B------:R-:W-:Y:S02]  /*145d0*/  LOP3.LUT R3, R2.reuse, 0xffff, RZ, 0xc0, !PT ;  /* 0x0000ffff02037812 */ /* 0x040fe400078ec0ff */
[----:B------:R-:W-:Y:S02]  /*145e0*/  LOP3.LUT R7, R2, 0xff, RZ, 0xc0, !PT ;  /* 0x000000ff02077812 */ /* 0x000fe400078ec0ff */
[----:B------:R-:W-:-:S02]  /*145f0*/  SHF.R.U32.HI R5, RZ, 0x18, R2 ;  /* 0x00000018ff057819 */ /* 0x000fc40000011602 */
[----:B------:R-:W-:Y:S02]  /*14600*/  LOP3.LUT R2, R6, 0xff, RZ, 0xc0, !PT ;  /* 0x000000ff06027812 */ /* 0x000fe400078ec0ff */
[----:B------:R-:W-:Y:S02]  /*14610*/  SHF.R.U32.HI R3, RZ, 0x8, R3 ;  /* 0x00000008ff037819 */ /* 0x000fe40000011603 */
[----:B------:R-:W-:Y:S02]  /*14620*/  PRMT R15, R2, 0x5410, R5 ;  /* 0x00005410020f7816 */ /* 0x000fe40000000005 */
[----:B------:R-:W-:Y:S02]  /*14630*/  LOP3.LUT R2, R4, 0xffff, RZ, 0xc0, !PT ;  /* 0x0000ffff04027812 */ /* 0x000fe400078ec0ff */
[----:B------:R-:W-:Y:S02]  /*14640*/  PRMT R16, R7, 0x5410, R3 ;  /* 0x0000541007107816 */ /* 0x000fe40000000003 */
[----:B------:R-:W-:-:S02]  /*14650*/  SHF.R.U32.HI R3, RZ, 0x8, R2 ;  /* 0x00000008ff037819 */ /* 0x000fc40000011602 */
[----:B------:R-:W-:Y:S02]  /*14660*/  LOP3.LUT R2, R4, 0xff, RZ, 0xc0, !PT ;  /* 0x000000ff04027812 */ /* 0x000fe400078ec0ff */
[--C-:B------:R-:W-:Y:S02]  /*14670*/  SHF.R.U32.HI R5, RZ, 0x10, R4.reuse ;  /* 0x00000010ff057819 */ /* 0x100fe40000011604 */
[----:B------:R-:W-:Y:S01]  /*14680*/  PRMT R14, R2, 0x5410, R3 ;  /* 0x00005410020e7816 */ /* 0x000fe20000000003 */
[----:B------:R-:W-:Y:S01]  /*14690*/  IMAD.WIDE.U32 R2, R9, -0x2daee0ad, RZ ;  /* 0xd2511f5309027825 */ /* 0x000fe200078e00ff */
[----:B------:R-:W-:Y:S02]  /*146a0*/  SHF.R.U32.HI R6, RZ, 0x18, R4 ;  /* 0x00000018ff067819 */ /* 0x000fe40000011604 */
[----:B------:R-:W-:Y:S02]  /*146b0*/  LOP3.LUT R5, R5, 0xff, RZ, 0xc0, !PT ;  /* 0x000000ff05057812 */ /* 0x000fe400078ec0ff */
[----:B------:R-:W-:-:S02]  /*146c0*/  LOP3.LUT R4, R3, UR26, R8, 0x96, !PT ;  /* 0x0000001a03047c12 */ /* 0x000fc4000f8e9608 */
[----:B------:R-:W-:Y:S02]  /*146d0*/  PRMT R7, R5, 0x5410, R6 ;  /* 0x0000541005077816 */ /* 0x000fe40000000006 */
[C---:B------:R-:W-:Y:S01]  /*146e0*/  LOP3.LUT R5, R4.reuse, 0xffff, RZ, 0xc0, !PT ;  /* 0x0000ffff04057812 */ /* 0x040fe200078ec0ff */
[----:B------:R-:W-:Y:S03]  /*146f0*/  STG.E.U16 desc[UR24][R20.64+-0xc0], R26 ;  /* 0xffff401a14007986 */ /* 0x000fe6000c101518 */
[----:B------:R-:W-:Y:S01]  /*14700*/  SHF.R.U32.HI R6, RZ, 0x8, R5 ;  /* 0x00000008ff067819 */ /* 0x000fe20000011605 */
[----:B------:R-:W-:Y:S01]  /*14710*/  STG.E.U16 desc[UR24][R20.64+-0xbe], R25 ;  /* 0xffff421914007986 */ /* 0x000fe2000c101518 */
[----:B------:R-:W-:-:S03]  /*14720*/  LOP3.LUT R5, R4, 0xff, RZ, 0xc0, !PT ;  /* 0x000000ff04057812 */ /* 0x000fc600078ec0ff */
[----:B------:R-:W-:Y:S04]  /*14730*/  STG.E.U16 desc[UR24][R32.64+-0xc0], R24 ;  /* 0xffff401820007986 */ /* 0x000fe8000c101518 */
[----:B------:R-:W-:Y:S04]  /*14740*/  STG.E.U16 desc[UR24][R32.64+-0xbe], R19 ;  /* 0xffff421320007986 */ /* 0x000fe8000c101518 */
[----:B------:R1:W-:Y:S01]  /*14750*/  STG.E.U16 desc[UR24][R30.64+-0xc0], R12 ;  /* 0xffff400c1e007986 */ /* 0x0003e2000c101518 */
[----:B------:R-:W-:Y:S02]  /*14760*/  LOP3.LUT R3, R2, 0xffff, RZ, 0xc0, !PT ;  /* 0x0000ffff02037812 */ /* 0x000fe400078ec0ff */
[----:B------:R-:W-:-:S02]  /*14770*/  PRMT R10, R141, 0x7632, R10 ;  /* 0x000076328d0a7816 */ /* 0x000fc4000000000a */
[----:B------:R-:W-:-:S03]  /*14780*/  PRMT R11, R141, 0x7610, R11 ;  /* 0x000076108d0b7816 */ /* 0x000fc6000000000b */
[----:B------:R-:W-:Y:S01]  /*14790*/  @!P6 HFMA2.BF16_V2 R71, -RZ.H0_H0, RZ.H0_H0, -R10.H0_H0 ;  /* 0x200000ffff47e231 */ /* 0x000fe2000034090a */
[----:B-1----:R-:W-:Y:S02]  /*147a0*/  PRMT R12, R5, 0x5410, R6 ;  /* 0x00005410050c7816 */ /* 0x002fe40000000006 */
[--C-:B------:R-:W-:Y:S02]  /*147b0*/  SHF.R.U32.HI R6, RZ, 0x10, R4.reuse ;  /* 0x00000010ff067819 */ /* 0x100fe40000011604 */
[----:B------:R-:W-:Y:S02]  /*147c0*/  SHF.R.U32.HI R5, RZ, 0x18, R4 ;  /* 0x00000018ff057819 */ /* 0x000fe40000011604 */
[----:B------:R-:W-:-:S04]  /*147d0*/  LOP3.LUT R4, R6, 0xff, RZ, 0xc0, !PT ;  /* 0x000000ff06047812 */ /* 0x000fc800078ec0ff */
[----:B------:R-:W-:Y:S02]  /*147e0*/  PRMT R6, R4, 0x5410, R5 ;  /* 0x0000541004067816 */ /* 0x000fe40000000005 */
[----:B------:R-:W-:Y:S02]  /*147f0*/  SHF.R.U32.HI R4, RZ, 0x8, R3 ;  /* 0x00000008ff047819 */ /* 0x000fe40000011603 */
[----:B------:R-:W-:-:S04]  /*14800*/  LOP3.LUT R3, R2, 0xff, RZ, 0xc0, !PT ;  /* 0x000000ff02037812 */ /* 0x000fc800078ec0ff */
[----:B------:R-:W-:Y:S02]  /*14810*/  PRMT R5, R3, 0x5410, R4 ;  /* 0x0000541003057816 */ /* 0x000fe40000000004 */
[--C-:B------:R-:W-:Y:S02]  /*14820*/  SHF.R.U32.HI R4, RZ, 0x10, R2.reuse ;  /* 0x00000010ff047819 */ /* 0x100fe40000011602 */
[----:B------:R-:W-:Y:S02]  /*14830*/  SHF.R.U32.HI R3, RZ, 0x18, R2 ;  /* 0x00000018ff037819 */ /* 0x000fe40000011602 */
[----:B------:R-:W-:Y:S02]  /*14840*/  LOP3.LUT R2, R4, 0xff, RZ, 0xc0, !PT ;  /* 0x000000ff04027812 */ /* 0x000fe400078ec0ff */
[----:B------:R-:W-:Y:S01]  /*14850*/  PRMT R37, R11, 0x5410, R10 ;  /* 0x000054100b257816 */ /* 0x000fe2000000000a */
[----:B------:R-:W-:Y:S01]  /*14860*/  @!P5 HFMA2.BF16_V2 R67, -RZ.H0_H0, RZ.H0_H0, -R11.H0_H0 ;  /* 0x200000ffff43d231 */ /* 0x000fe2000034090b */
[----:B------:R-:W-:-:S02]  /*14870*/  @!P6 PRMT R10, R71, 0x5410, RZ ;  /* 0x00005410470ae816 */ /* 0x000fc400000000ff */
[----:B------:R-:W-:Y:S02]  /*14880*/  PRMT R17, R2, 0x5410, R3 ;  /* 0x0000541002117816 */ /* 0x000fe40000000003 */
[----:B------:R-:W-:Y:S01]  /*14890*/  HSET2.LE.AND R2, R16, R0, PT ;  /* 0x0000000010027233 */ /* 0x000fe20003803000 */
[----:B------:R-:W-:Y:S01]  /*148a0*/  STG.E.U16 desc[UR24][R30.64+-0xbe], R13 ;  /* 0xffff420d1e007986 */ /* 0x000fe2000c101518 */
[----:B------:R-:W-:-:S03]  /*148b0*/  @!P5 PRMT R11, R67, 0x5410, RZ ;  /* 0x00005410430bd816 */ /* 0x000fc600000000ff */
[----:B------:R1:W-:Y:S04]  /*148c0*/  STG.E.U16 desc[UR24][R28.64+-0xbe], R10 ;  /* 0xffff420a1c007986 */ /* 0x0003e8000c101518 */
[----:B------:R2:W-:Y:S01]  /*148d0*/  STG.E.U16 desc[UR24][R28.64+-0xc0], R11 ;  /* 0xffff400b1c007986 */ /* 0x0005e2000c101518 */
[----:B------:R-:W-:Y:S02]  /*148e0*/  IMAD.MOV.U32 R44, RZ, RZ, R84 ;  /* 0x000000ffff2c7224 */ /* 0x000fe400078e0054 */
[----:B------:R-:W-:Y:S02]  /*148f0*/  IMAD.MOV.U32 R84, RZ, RZ, R130 ;  /* 0x000000ffff547224 */ /* 0x000fe400078e0082 */
[----:B------:R-:W-:Y:S01]  /*14900*/  IMAD.MOV.U32 R85, RZ, RZ, R246 ;  /* 0x000000ffff557224 */ /* 0x000fe200078e00f6 */
[----:B-1----:R-:W-:-:S02]  /*14910*/  LOP3.LUT R10, R2, R52, RZ, 0xc0, !PT ;  /* 0x00000034020a7212 */ /* 0x002fc400078ec0ff */
[----:B------:R-:W-:-:S05]  /*14920*/  HSET2.LE.AND R2, R15, R0, PT ;  /* 0x000000000f027233 */ /* 0x000fca0003803000 */
[----:B--2---:R-:W-:Y:S02]  /*14930*/  LOP3.LUT R11, R2, R46, RZ, 0xc0, !PT ;  /* 0x0000002e020b7212 */ /* 0x004fe400078ec0ff */
[----:B------:R-:W-:-:S05]  /*14940*/  HSET2.LE.AND R2, R5, R0, PT ;  /* 0x0000000005027233 */ /* 0x000fca0003803000 */
[----:B------:R-:W-:Y:S01]  /*14950*/  LOP3.LUT R130, R2, R36, RZ, 0xc0, !PT ;  /* 0x0000002402827212 */ /* 0x000fe200078ec0ff */
[----:B------:R-:W-:Y:S01]  /*14960*/  IMAD.MOV.U32 R47, RZ, RZ, R245 ;  /* 0x000000ffff2f7224 */ /* 0x000fe200078e00f5 */
[--C-:B------:R-:W-:Y:S01]  /*14970*/  HSET2.LE.AND R3, R14, R0.reuse, PT ;  /* 0x000000000e037233 */ /* 0x100fe20003803000 */
[----:B------:R-:W-:Y:S01]  /*14980*/  IMAD.MOV.U32 R245, RZ, RZ, R250 ;  /* 0x000000fffff57224 */ /* 0x000fe200078e00fa */
[----:B------:R-:W-:-:S03]  /*14990*/  HSET2.LE.AND R4, R7, R0, PT ;  /* 0x0000000007047233 */ /* 0x000fc60003803000 */
[----:B------:R-:W-:Y:S02]  /*149a0*/  LOP3.LUT R8, R3, R148, RZ, 0xc0, !PT ;  /* 0x0000009403087212 */ /* 0x000fe400078ec0ff */
[--C-:B------:R-:W-:Y:S01]  /*149b0*/  HSET2.LE.AND R3, R6, R0.reuse, PT ;  /* 0x0000000006037233 */ /* 0x100fe20003803000 */
[----:B------:R-:W-:Y:S01]  /*149c0*/  IMAD.MOV.U32 R113, RZ, RZ, R47 ;  /* 0x000000ffff717224 */ /* 0x000fe200078e002f */
[----:B------:R-:W-:Y:S01]  /*149d0*/  LOP3.LUT R9, R4, R100, RZ, 0xc0, !PT ;  /* 0x0000006404097212 */ /* 0x000fe200078ec0ff */
[----:B------:R-:W-:Y:S01]  /*149e0*/  IMAD.MOV.U32 R47, RZ, RZ, R244 ;  /* 0x000000ffff2f7224 */ /* 0x000fe200078e00f4 */
[----:B------:R-:W-:Y:S01]  /*149f0*/  HSET2.LE.AND R4, R12, R0, PT ;  /* 0x000000000c047233 */ /* 0x000fe20003803000 */
[----:B------:R-:W-:Y:S01]  /*14a00*/  IMAD.MOV.U32 R116, RZ, RZ, R245 ;  /* 0x000000ffff747224 */ /* 0x000fe200078e00f5 */
[----:B------:R-:W-:-:S03]  /*14a10*/  LOP3.LUT R129, R3, R42, RZ, 0xc0, !PT ;  /* 0x0000002a03817212 */ /* 0x000fc600078ec0ff */
[----:B------:R-:W-:Y:S01]  /*14a20*/  LOP3.LUT R128, R4, R43, RZ, 0xc0, !PT ;  /* 0x0000002b04807212 */ /* 0x000fe200078ec0ff */
[----:B---3--:R-:W-:-:S04]  /*14a30*/  VIADD R2, R247, 0x4 ;  /* 0x00000004f7027836 */ /* 0x008fc80000000000 */
[----:B------:R-:W-:-:S05]  /*14a40*/  IMAD.WIDE.U32 R246, R2, -0x326172a9, RZ ;  /* 0xcd9e8d5702f67825 */ /* 0x000fca00078e00ff */
[----:B------:R-:W-:Y:S01]  /*14a50*/  LOP3.LUT R2, R247, R80, RZ, 0x3c, !PT ;  /* 0x00000050f7027212 */ /* 0x000fe200078e3cff */
[----:B------:R-:W-:Y:S02]  /*14a60*/  IMAD.MOV.U32 R80, RZ, RZ, R65 ;  /* 0x000000ffff507224 */ /* 0x000fe400078e0041 */
[----:B------:R-:W-:Y:S02]  /*14a70*/  IMAD.MOV.U32 R65, RZ, RZ, R131 ;  /* 0x000000ffff417224 */ /* 0x000fe400078e0083 */
[----:B------:R-:W-:Y:S02]  /*14a80*/  IMAD.MOV.U32 R131, RZ, RZ, R251 ;  /* 0x000000ffff837224 */ /* 0x000fe400078e00fb */
[----:B------:R-:W-:-:S05]  /*14a90*/  IMAD.WIDE.U32 R250, R2, -0x2daee0ad, RZ ;  /* 0xd2511f5302fa7825 */ /* 0x000fca00078e00ff */
[----:B------:R-:W-:Y:S02]  /*14aa0*/  LOP3.LUT R2, R251, UR4, R54, 0x96, !PT ;  /* 0x00000004fb027c12 */ /* 0x000fe4000f8e9636 */
[----:B------:R-:W-:-:S03]  /*14ab0*/  LOP3.LUT R3, R153, UR38, R246, 0x96, !PT ;  /* 0x0000002699037c12 */ /* 0x000fc6000f8e96f6 */
[----:B------:R-:W-:-:S04]  /*14ac0*/  IMAD.WIDE.U32 R244, R2, -0x326172a9, RZ ;  /* 0xcd9e8d5702f47825 */ /* 0x000fc800078e00ff */
[----:B------:R-:W-:Y:S01]  /*14ad0*/  IMAD.WIDE.U32 R4, R3, -0x2daee0ad, RZ ;  /* 0xd2511f5303047825 */ /* 0x000fe200078e00ff */
[----:B------:R-:W-:-:S04]  /*14ae0*/  LOP3.LUT R2, R245, UR37, R152, 0x96, !PT ;  /* 0x00000025f5027c12 */ /* 0x000fc8000f8e9698 */
[----:B------:R-:W-:Y:S01]  /*14af0*/  LOP3.LUT R3, R5, UR36, R250, 0x96, !PT ;  /* 0x0000002405037c12 */ /* 0x000fe2000f8e96fa */
[----:B------:R-:W-:-:S05]  /*14b00*/  IMAD.WIDE.U32 R12, R2, -0x2daee0ad, RZ ;  /* 0xd2511f53020c7825 */ /* 0x000fca00078e00ff */
[----:B------:R-:W-:Y:S01]  /*14b10*/  LOP3.LUT R2, R13, UR34, R4, 0x96, !PT ;  /* 0x000000220d027c12 */ /* 0x000fe2000f8e9604 */
[----:B------:R-:W-:-:S04]  /*14b20*/  IMAD.WIDE.U32 R4, R3, -0x326172a9, RZ ;  /* 0xcd9e8d5703047825 */ /* 0x000fc800078e00ff */
[----:B------:R-:W-:Y:S01]  /*14b30*/  IMAD.WIDE.U32 R6, R2, -0x326172a9, RZ ;  /* 0xcd9e8d5702067825 */ /* 0x000fe200078e00ff */
[----:B------:R-:W-:-:S04]  /*14b40*/  LOP3.LUT R2, R5, UR35, R244, 0x96, !PT ;  /* 0x0000002305027c12 */ /* 0x000fc8000f8e96f4 */
[----:B------:R-:W-:Y:S01]  /*14b50*/  LOP3.LUT R3, R7, UR33, R4, 0x96, !PT ;  /* 0x0000002107037c12 */ /* 0x000fe2000f8e9604 */
[----:B------:R-:W-:-:S05]  /*14b60*/  IMAD.WIDE.U32 R4, R2, -0x2daee0ad, RZ ;  /* 0xd2511f5302047825 */ /* 0x000fca00078e00ff */
[----:B------:R-:W-:Y:S02]  /*14b70*/  LOP3.LUT R5, R5, UR32, R12, 0x96, !PT ;  /* 0x0000002005057c12 */ /* 0x000fe4000f8e960c */
[----:B----4-:R-:W1:Y:S01]  /*14b80*/  LDSM.16.MT88.4 R12, [R197+0xa000] ;  /* 0x00a00000c50c783b */ /* 0x010e620000004200 */
[----:B------:R-:W-:Y:S01]  /*14b90*/  IMAD.MOV.U32 R58, RZ, RZ, R154 ;  /* 0x000000ffff3a7224 */ /* 0x000fe200078e009a */
[----:B------:R-:W-:-:S07]  /*14ba0*/  MOV R59, R155 ;  /* 0x0000009b003b7202 */ /* 0x000fce0000000f00 */
[----:B-1----:R-:W-:Y:S07]  /*14bb0*/  HMMA.16816.F32.BF16 R152, R8, R12, R56 ;  /* 0x0000000c0898723c */ /* 0x002fee0000041838 */
[----:B------:R-:W-:Y:S02]  /*14bc0*/  IMAD.MOV.U32 R58, RZ, RZ, R44 ;  /* 0x000000ffff3a7224 */ /* 0x000fe400078e002c */
[----:B------:R-:W-:Y:S02]  /*14bd0*/  IMAD.MOV.U32 R57, RZ, RZ, R45 ;  /* 0x000000ffff397224 */ /* 0x000fe400078e002d */
[----:B------:R-:W-:-:S02]  /*14be0*/  IMAD.MOV.U32 R44, RZ, RZ, R139 ;  /* 0x000000ffff2c7224 */ /* 0x000fc400078e008b */
[----:B------:R1:W5:Y:S01]  /*14bf0*/  LDL.LU R139, [R1+0x134] ;  /* 0x00013400018b7983 */ /* 0x0003620000300800 */
[----:B------:R-:W-:-:S03]  /*14c00*/  IMAD.MOV.U32 R45, RZ, RZ, R199 ;  /* 0x000000ffff2d7224 */ /* 0x000fc600078e00c7 */
[----:B------:R-:W2:Y:S01]  /*14c10*/  LDL.LU R199, [R1+0x130] ;  /* 0x0001300001c77983 */ /* 0x000ea20000300800 */
[----:B------:R-:W-:Y:S01]  /*14c20*/  IMAD.WIDE.U32 R24, R3, -0x2daee0ad, RZ ;  /* 0xd2511f5303187825 */ /* 0x000fe200078e00ff */
[----:B------:R-:W-:-:S04]  /*14c30*/  HSET2.LE.AND R2, R17, R0, PT ;  /* 0x0000000011027233 */ /* 0x000fc80003803000 */
[----:B------:R-:W-:Y:S01]  /*14c40*/  LOP3.LUT R4, R25, UR30, R4, 0x96, !PT ;  /* 0x0000001e19047c12 */ /* 0x000fe2000f8e9604 */
[----:B------:R-:W-:Y:S01]  /*14c50*/  IMAD.MOV.U32 R54, RZ, RZ, R131 ;  /* 0x000000ffff367224 */ /* 0x000fe200078e0083 */
        /* <DEDUP_REMOVED lines=29> */
[----:B------:R-:W-:Y:S01]  /*14e30*/  LOP3.LUT R4, R4, R41, RZ, 0xc0, !PT ;  /* 0x0000002904047212 */ /* 0x000fe200078ec0ff */
[----:B------:R-:W-:Y:S01]  /*14e40*/  IMAD.MOV.U32 R62, RZ, RZ, R54 ;  /* 0x000000ffff3e7224 */ /* 0x000fe200078e0036 */
[----:B------:R-:W-:Y:S01]  /*14e50*/  LOP3.LUT R5, R2, R37, RZ, 0xc0, !PT ;  /* 0x0000002502057212 */ /* 0x000fe200078ec0ff */
[----:B------:R-:W-:-:S06]  /*14e60*/  IMAD.MOV.U32 R63, RZ, RZ, R47 ;  /* 0x000000ffff3f7224 */ /* 0x000fcc00078e002f */
        /* <DEDUP_REMOVED lines=27> */
[----:B------:R-:W3:Y:S01]  /*15020*/  LDL.LU R239, [R1+0x12c] ;  /* 0x00012c0001ef7983 */ /* 0x000ee20000300800 */
[----:B------:R-:W-:-:S03]  /*15030*/  IMAD.MOV.U32 R85, RZ, RZ, R138 ;  /* 0x000000ffff557224 */ /* 0x000fc600078e008a */
[----:B------:R1:W5:Y:S04]  /*15040*/  LDL.LU R138, [R1+0x128] ;  /* 0x00012800018a7983 */ /* 0x0003680000300800 */
[----:B--2---:R-:W2:Y:S02]  /*15050*/  LDSM.16.MT88.4 R12, [R199+0xa000] ;  /* 0x00a00000c70c783b */ /* 0x004ea40000004200 */
[----:B--2---:R-:W-:Y:S07]  /*15060*/  HMMA.16816.F32.BF16 R144, R8, R12, R56 ;  /* 0x0000000c0890723c */ /* 0x004fee0000041838 */
[----:B------:R-:W-:-:S02]  /*15070*/  IMAD.MOV.U32 R58, RZ, RZ, R79 ;  /* 0x000000ffff3a7224 */ /* 0x000fc400078e004f */
[----:B------:R-:W-:Y:S02]  /*15080*/  IMAD.MOV.U32 R79, RZ, RZ, R86 ;  /* 0x000000ffff4f7224 */ /* 0x000fe400078e0056 */
[----:B------:R-:W-:Y:S02]  /*15090*/  IMAD.MOV.U32 R86, RZ, RZ, R202 ;  /* 0x000000ffff567224 */ /* 0x000fe400078e00ca */
[----:B------:R-:W2:Y:S01]  /*150a0*/  LDL.LU R202, [R1+0x124] ;  /* 0x0001240001ca7983 */ /* 0x000ea20000300800 */
[----:B------:R-:W-:Y:S02]  /*150b0*/  IMAD.MOV.U32 R59, RZ, RZ, R78 ;  /* 0x000000ffff3b7224 */ /* 0x000fe400078e004e */
[----:B------:R-:W-:Y:S02]  /*150c0*/  IMAD.MOV.U32 R78, RZ, RZ, R87 ;  /* 0x000000ffff4e7224 */ /* 0x000fe400078e0057 */
[----:B------:R-:W-:Y:S02]  /*150d0*/  IMAD.MOV.U32 R87, RZ, RZ, R201 ;  /* 0x000000ffff577224 */ /* 0x000fe400078e00c9 */
[----:B------:R-:W4:Y:S01]  /*150e0*/  LDL.LU R201, [R1+0x120] ;  /* 0x0001200001c97983 */ /* 0x000f220000300800 */
[----:B------:R-:W-:Y:S01]  /*150f0*/  IMAD.MOV.U32 R60, RZ, RZ, R92 ;  /* 0x000000ffff3c7224 */ /* 0x000fe200078e005c */
[----:B------:R-:W-:Y:S01]  /*15100*/  MOV R62, R76 ;  /* 0x0000004c003e7202 */ /* 0x000fe20000000f00 */
[----:B------:R-:W-:-:S02]  /*15110*/  IMAD.MOV.U32 R61, RZ, RZ, R77 ;  /* 0x000000ffff3d7224 */ /* 0x000fc400078e004d */
        /* <DEDUP_REMOVED lines=12> */
[----:B------:R-:W-:Y:S02]  /*151e0*/  @!P4 HFMA2.BF16_V2 R69, -RZ.H0_H0, RZ.H0_H0, -R27.H0_H0 ;  /* 0x200000ffff45c231 */ /* 0x000fe4000034091b */
[----:B------:R-:W-:Y:S01]  /*151f0*/  IMAD.MOV.U32 R80, RZ, RZ, R118 ;  /* 0x000000ffff507224 */ /* 0x000fe200078e0076 */
[----:B------:R-:W-:Y:S02]  /*15200*/  PRMT R48, R34, 0x5410, R27 ;  /* 0x0000541022307816 */ /* 0x000fe4000000001b */
[----:B------:R-:W-:Y:S02]  /*15210*/  @!P1 PRMT R34, R70, 0x5410, RZ ;  /* 0x0000541046229816 */ /* 0x000fe400000000ff */
[----:B------:R-:W-:Y:S01]  /*15220*/  @!P4 PRMT R27, R69, 0x5410, RZ ;  /* 0x00005410451bc816 */ /* 0x000fe200000000ff */
[----:B------:R-:W-:Y:S01]  /*15230*/  IMAD.MOV.U32 R19, RZ, RZ, R93 ;  /* 0x000000ffff137224 */ /* 0x000fe200078e005d */
[----:B------:R1:W-:Y:S01]  /*15240*/  STG.E.U16 desc[UR24][R20.64+-0xb0], R18 ;  /* 0xffff501214007986 */ /* 0x0003e2000c101518 */
[----:B------:R-:W-:-:S02]  /*15250*/  IMAD.MOV.U32 R92, RZ, RZ, R212 ;  /* 0x000000ffff5c7224 */ /* 0x000fc400078e00d4 */
[----:B------:R-:W-:Y:S01]  /*15260*/  IMAD.MOV.U32 R93, RZ, RZ, R210 ;  /* 0x000000ffff5d7224 */ /* 0x000fe200078e00d2 */
[----:B------:R1:W5:Y:S01]  /*15270*/  LDL.LU R212, [R1+0x11c] ;  /* 0x00011c0001d47983 */ /* 0x0003620000300800 */
[----:B------:R-:W-:Y:S02]  /*15280*/  IMAD.MOV.U32 R94, RZ, RZ, R209 ;  /* 0x000000ffff5e7224 */ /* 0x000fe400078e00d1 */
[----:B------:R-:W-:Y:S01]  /*15290*/  IMAD.MOV.U32 R95, RZ, RZ, R101 ;  /* 0x000000ffff5f7224 */ /* 0x000fe200078e0065 */
[----:B------:R2:W5:Y:S01]  /*152a0*/  LDL.LU R210, [R1+0x118] ;  /* 0x0001180001d27983 */ /* 0x0005620000300800 */
[----:B-1----:R-:W-:-:S03]  /*152b0*/  IMAD.MOV.U32 R18, RZ, RZ, R65 ;  /* 0x000000ffff127224 */ /* 0x002fc600078e0041 */
[----:B------:R1:W5:Y:S01]  /*152c0*/  LDL.LU R209, [R1+0x114] ;  /* 0x0001140001d17983 */ /* 0x0003620000300800 */
[----:B------:R-:W-:Y:S02]  /*152d0*/  IMAD.MOV.U32 R65, RZ, RZ, R119 ;  /* 0x000000ffff417224 */ /* 0x000fe400078e0077 */
[----:B------:R-:W-:Y:S02]  /*152e0*/  IMAD.MOV.U32 R100, RZ, RZ, R208 ;  /* 0x000000ffff647224 */ /* 0x000fe400078e00d0 */
[----:B------:R-:W-:Y:S02]  /*152f0*/  IMAD.MOV.U32 R101, RZ, RZ, R207 ;  /* 0x000000ffff657224 */ /* 0x000fe400078e00cf */
[----:B------:R-:W-:Y:S02]  /*15300*/  IMAD.MOV.U32 R117, RZ, RZ, R203 ;  /* 0x000000ffff757224 */ /* 0x000fe400078e00cb */
[----:B------:R-:W-:Y:S01]  /*15310*/  IMAD.MOV.U32 R26, RZ, RZ, R64 ;  /* 0x000000ffff1a7224 */ /* 0x000fe200078e0040 */
[----:B------:R-:W-:Y:S01]  /*15320*/  STG.E.U16 desc[UR24][R20.64+-0xae], R186 ;  /* 0xffff52ba14007986 */ /* 0x000fe2000c101518 */
[----:B------:R-:W-:-:S02]  /*15330*/  IMAD.MOV.U32 R102, RZ, RZ, R206 ;  /* 0x000000ffff667224 */ /* 0x000fc400078e00ce */
[----:B------:R-:W-:Y:S01]  /*15340*/  IMAD.MOV.U32 R103, RZ, RZ, R205 ;  /* 0x000000ffff677224 */ /* 0x000fe200078e00cd */
[----:B------:R1:W5:Y:S01]  /*15350*/  LDL.LU R208, [R1+0x110] ;  /* 0x0001100001d07983 */ /* 0x0003620000300800 */
[----:B------:R-:W-:Y:S02]  /*15360*/  IMAD.MOV.U32 R116, RZ, RZ, R204 ;  /* 0x000000ffff747224 */ /* 0x000fe400078e00cc */
[----:B------:R-:W-:Y:S02]  /*15370*/  IMAD.MOV.U32 R118, RZ, RZ, R200 ;  /* 0x000000ffff767224 */ /* 0x000fe400078e00c8 */
[----:B------:R-:W-:Y:S02]  /*15380*/  IMAD.MOV.U32 R119, RZ, RZ, R198 ;  /* 0x000000ffff777224 */ /* 0x000fe400078e00c6 */
[----:B------:R-:W-:Y:S01]  /*15390*/  IMAD.WIDE.U32 R2, R22, -0x2daee0ad, RZ ;  /* 0xd2511f5316027825 */ /* 0x000fe200078e00ff */
[----:B--2---:R-:W2:Y:S03]  /*153a0*/  LDSM.16.MT88.4 R12, [R202+0xa000] ;  /* 0x00a00000ca0c783b */ /* 0x004ea60000004200 */
[----:B------:R-:W-:Y:S01]  /*153b0*/  IMAD.MOV.U32 R148, RZ, RZ, R196 ;  /* 0x000000ffff947224 */ /* 0x000fe200078e00c4 */
        /* <DEDUP_REMOVED lines=9> */
[----:B----4-:R-:W2:Y:S01]  /*15450*/  LDSM.16.MT88.4 R12, [R201+0xa000] ;  /* 0x00a00000c90c783b */ /* 0x010ea20000004200 */
[----:B------:R-:W-:-:S02]  /*15460*/  IMAD.MOV.U32 R96, RZ, RZ, R80 ;  /* 0x000000ffff607224 */ /* 0x000fc400078e0050 */
[----:B------:R-:W-:Y:S01]  /*15470*/  IMAD.MOV.U32 R98, RZ, RZ, R83 ;  /* 0x000000ffff627224 */ /* 0x000fe200078e0053 */
[----:B------:R1:W5:Y:S01]  /*15480*/  LDL.LU R206, [R1+0x108] ;  /* 0x0001080001ce7983 */ /* 0x0003620000300800 */
[----:B------:R-:W-:Y:S02]  /*15490*/  IMAD.MOV.U32 R99, RZ, RZ, R82 ;  /* 0x000000ffff637224 */ /* 0x000fe400078e0052 */
[----:B------:R-:W-:Y:S01]  /*154a0*/  IMAD.MOV.U32 R97, RZ, RZ, R65 ;  /* 0x000000ffff617224 */ /* 0x000fe200078e0041 */
[----:B------:R-:W-:Y:S04]  /*154b0*/  STG.E.U16 desc[UR24][R28.64+-0xb0], R137 ;  /* 0xffff50891c007986 */ /* 0x000fe8000c101518 */
[----:B------:R-:W-:Y:S04]  /*154c0*/  LDSM.16.MT88.4 R64, [R201+0xa800] ;  /* 0x00a80000c940783b */ /* 0x000fe80000004200 */
[----:B------:R-:W-:Y:S04]  /*154d0*/  STG.E.U16 desc[UR24][R28.64+-0xae], R136 ;  /* 0xffff52881c007986 */ /* 0x000fe8000c101518 */
[----:B------:R1:W5:Y:S01]  /*154e0*/  LDL.LU R205, [R1+0x104] ;  /* 0x0001040001cd7983 */ /* 0x0003620000300800 */
[----:B--2---:R-:W-:Y:S06]  /*154f0*/  HMMA.16816.F32.BF16 R68, R8, R12, R72 ;  /* 0x0000000c0844723c */ /* 0x004fec0000041848 */
[-C--:B------:R-:W-:Y:S06]  /*15500*/  HMMA.16816.F32.BF16 R76, R4, R14.reuse, R216 ;  /* 0x0000000e044c723c */ /* 0x080fec00000418d8 */
[----:B------:R-:W-:Y:S01]  /*15510*/  HMMA.16816.F32.BF16 R80, R8, R14, R84 ;  /* 0x0000000e0850723c */ /* 0x000fe20000041854 */
[----:B------:R-:W-:Y:S04]  /*15520*/  STG.E.U16 desc[UR24][R20.64+-0xa0], R183 ;  /* 0xffff60b714007986 */ /* 0x000fe8000c101518 */
[----:B------:R-:W-:Y:S01]  /*15530*/  STG.E.U16 desc[UR24][R20.64+-0x9e], R182 ;  /* 0xffff62b614007986 */ /* 0x000fe2000c101518 */
[----:B------:R-:W-:Y:S03]  /*15540*/  HMMA.16816.F32.BF16 R72, R4, R12, R192 ;  /* 0x0000000c0448723c */ /* 0x000fe600000418c0 */
[----:B------:R-:W2:Y:S04]  /*15550*/  LDSM.16.MT88.4 R12, [R197+0xb000] ;  /* 0x00b00000c50c783b */ /* 0x000ea80000004200 */
[----:B------:R1:W5:Y:S04]  /*15560*/  LDL.LU R204, [R1+0x100] ;  /* 0x0001000001cc7983 */ /* 0x0003680000300800 */
[----:B------:R-:W-:Y:S04]  /*15570*/  STG.E.U16 desc[UR24][R32.64+-0xa0], R181 ;  /* 0xffff60b520007986 */ /* 0x000fe8000c101518 */
[----:B------:R-:W-:Y:S04]  /*15580*/  STG.E.U16 desc[UR24][R32.64+-0x9e], R180 ;  /* 0xffff62b420007986 */ /* 0x000fe8000c101518 */
[----:B------:R1:W5:Y:S01]  /*15590*/  LDL.LU R203, [R1+0xfc] ;  /* 0x0000fc0001cb7983 */ /* 0x0003620000300800 */
[-C--:B--2---:R-:W-:Y:S06]  /*155a0*/  HMMA.16816.F32.BF16 R192, R8, R12.reuse, R92 ;  /* 0x0000000c08c0723c */ /* 0x084fec000004185c */
[----:B------:R-:W-:Y:S06]  /*155b0*/  HMMA.16816.F32.BF16 R84, R4, R12, R220 ;  /* 0x0000000c0454723c */ /* 0x000fec00000418dc */
[-C--:B------:R-:W-:Y:S01]  /*155c0*/  HMMA.16816.F32.BF16 R188, R8, R14.reuse, R16 ;  /* 0x0000000e08bc723c */ /* 0x080fe20000041810 */
        /* <DEDUP_REMOVED lines=15> */
[----:B------:R-:W2:Y:S03]  /*156c0*/  LDSM.16.MT88.4 R12, [R201+0xb000] ;  /* 0x00b00000c90c783b */ /* 0x000ea60000004200 */
[----:B------:R-:W-:Y:S01]  /*156d0*/  HMMA.16816.F32.BF16 R16, R8, R18, R148 ;  /* 0x000000120810723c */ /* 0x000fe20000041894 */
[----:B------:R-:W4:Y:S04]  /*156e0*/  LDSM.16.MT88.4 R148, [R197+0xa800] ;  /* 0x00a80000c594783b */ /* 0x000f280000004200 */
        /* <DEDUP_REMOVED lines=9> */
[----:B----4-:R-:W-:Y:S01]  /*15780*/  HMMA.16816.F32.BF16 R152, R128, R148, R152 ;  /* 0x000000948098723c */ /* 0x010fe20000041898 */
[----:B------:R-:W-:Y:S01]  /*15790*/  LOP3.LUT R7, R2, 0xff, RZ, 0xc0, !PT ;  /* 0x000000ff02077812 */ /* 0x000fe200078ec0ff */
[----:B------:R-:W-:Y:S01]  /*157a0*/  STG.E.U16 desc[UR24][R20.64+-0x90], R179 ;  /* 0xffff70b314007986 */ /* 0x000fe2000c101518 */
[----:B------:R-:W-:Y:S02]  /*157b0*/  SHF.R.U32.HI R5, RZ, 0x18, R2 ;  /* 0x00000018ff057819 */ /* 0x000fe40000011602 */
[----:B------:R-:W-:Y:S01]  /*157c0*/  LOP3.LUT R2, R6, 0xff, RZ, 0xc0, !PT ;  /* 0x000000ff06027812 */ /* 0x000fe200078ec0ff */
[----:B------:R-:W-:Y:S01]  /*157d0*/  STG.E.U16 desc[UR24][R20.64+-0x8e], R178 ;  /* 0xffff72b214007986 */ /* 0x000fe2000c101518 */
        /* <DEDUP_REMOVED lines=21> */
[----:B------:R-:W-:Y:S02]  /*15930*/  LOP3.LUT R125, R4, R48, RZ, 0xc0, !PT ;  /* 0x00000030047d7212 */ /* 0x000fe400078ec0ff */
        /* <DEDUP_REMOVED lines=17> */
[----:B------:R-:W4:Y:S01]  /*15a50*/  LDSM.16.MT88.4 R80, [R197+0xb800] ;  /* 0x00b80000c550783b */ /* 0x000f220000004200 */
[----:B------:R-:W-:Y:S01]  /*15a60*/  FADD.FTZ R2, R187, R248 ;  /* 0x000000f8bb027221 */ /* 0x000fe20000010000 */
[----:B------:R-:W-:Y:S01]  /*15a70*/  FADD.FTZ R3, R233, R252 ;  /* 0x000000fce9037221 */ /* 0x000fe20000010000 */
[----:B------:R-:W-:-:S02]  /*15a80*/  FADD.FTZ R233, R243, R26 ;  /* 0x0000001af3e97221 */ /* 0x000fc40000010000 */
[----:B------:R-:W-:Y:S01]  /*15a90*/  HMMA.16816.F32.BF16 R88, R124, R96, R88 ;  /* 0x000000607c58723c */ /* 0x000fe20000041858 */
[----:B------:R-:W-:-:S05]  /*15aa0*/  FADD.FTZ R2, R213, R2 ;  /* 0x00000002d5027221 */ /* 0x000fca0000010000 */
[----:B------:R-:W-:Y:S01]  /*15ab0*/  HMMA.16816.F32.BF16 R104, R124, R112, R104 ;  /* 0x000000707c68723c */ /* 0x000fe20000041868 */
[----:B------:R-:W-:-:S05]  /*15ac0*/  FADD.FTZ R233, R241, R233 ;  /* 0x000000e9f1e97221 */ /* 0x000fca0000010000 */
[C---:B------:R-:W-:Y:S06]  /*15ad0*/  HMMA.16816.F32.BF16 R108, R124.reuse, R114, R108 ;  /* 0x000000727c6c723c */ /* 0x040fec000004186c */
[C---:B--2---:R-:W-:Y:S01]  /*15ae0*/  HMMA.16816.F32.BF16 R120, R124.reuse, R4, R120 ;  /* 0x000000047c78723c */ /* 0x044fe20000041878 */
[----:B------:R-:W-:Y:S01]  /*15af0*/  FADD.FTZ R241, R214, R2 ;  /* 0x00000002d6f17221 */ /* 0x000fe20000010000 */
[----:B------:R-:W-:Y:S04]  /*15b00*/  STG.E.U16 desc[UR24][R32.64+-0x90], R177 ;  /* 0xffff70b120007986 */ /* 0x000fe8000c101518 */
[----:B------:R-:W-:Y:S01]  /*15b10*/  STG.E.U16 desc[UR24][R32.64+-0x8e], R176 ;  /* 0xffff72b020007986 */ /* 0x000fe2000c101518 */
[C---:B----4-:R-:W-:Y:S06]  /*15b20*/  HMMA.16816.F32.BF16 R76, R124.reuse, R82, R92 ;  /* 0x000000527c4c723c */ /* 0x050fec000004185c */
[C---:B------:R-:W-:Y:S06]  /*15b30*/  HMMA.16816.F32.BF16 R72, R124.reuse, R80, R84 ;  /* 0x000000507c48723c */ /* 0x040fec0000041854 */
[C---:B------:R-:W-:Y:S06]  /*15b40*/  HMMA.16816.F32.BF16 R92, R124.reuse, R98, R100 ;  /* 0x000000627c5c723c */ /* 0x040fec0000041864 */
[----:B------:R-:W-:Y:S06]  /*15b50*/  HMMA.16816.F32.BF16 R124, R124, R6, R116 ;  /* 0x000000067c7c723c */ /* 0x000fec0000041874 */
[----:B------:R-:W-:Y:S07]  /*15b60*/  HMMA.16816.F32.BF16 R116, R128, R4, R228 ;  /* 0x000000048074723c */ /* 0x000fee00000418e4 */
[----:B------:R-:W-:-:S04]  /*15b70*/  IADD3 R4, P1, R20, -0x100, RZ ;  /* 0xffffff0014047810 */ /* 0x000fc80007f3e0ff */
[----:B------:R-:W-:Y:S01]  /*15b80*/  IADD3.X R2, R21, -0x1, RZ, P1, !PT ;  /* 0xffffffff15027810 */ /* 0x000fe20000ffe4ff */
[----:B------:R-:W-:Y:S04]  /*15b90*/  STG.E.U16 desc[UR24][R30.64+-0x90], R133 ;  /* 0xffff70851e007986 */ /* 0x000fe8000c101518 */
[----:B------:R2:W-:Y:S04]  /*15ba0*/  STG.E.U16 desc[UR24][R30.64+-0x8e], R132 ;  /* 0xffff72841e007986 */ /* 0x0005e8000c101518 */
[----:B------:R1:W-:Y:S04]  /*15bb0*/  STL [R1+0x7c], R4 ;  /* 0x00007c0401007387 */ /* 0x0003e80000100800 */
[----:B------:R1:W-:Y:S04]  /*15bc0*/  STG.E.U16 desc[UR24][R28.64+-0x90], R211 ;  /* 0xffff70d31c007986 */ /* 0x0003e8000c101518 */
[----:B------:R1:W-:Y:S04]  /*15bd0*/  STG.E.U16 desc[UR24][R28.64+-0x8e], R35 ;  /* 0xffff72231c007986 */ /* 0x0003e8000c101518 */
[----:B------:R1:W-:Y:S01]  /*15be0*/  STL [R1+0x78], R2 ;  /* 0x0000780201007387 */ /* 0x0003e20000100800 */
[----:B------:R-:W-:Y:S01]  /*15bf0*/  HMMA.16816.F32.BF16 R68, R128, R80, R192 ;  /* 0x000000508044723c */ /* 0x000fe200000418c0 */
[----:B------:R-:W-:Y:S01]  /*15c00*/  FADD.FTZ R236, R236, R249 ;  /* 0x000000f9ecec7221 */ /* 0x000fe20000010000 */
[----:B------:R-:W-:-:S04]  /*15c10*/  FADD.FTZ R3, R232, R3 ;  /* 0x00000003e8037221 */ /* 0x000fc80000010000 */
[----:B------:R-:W-:Y:S01]  /*15c20*/  HMMA.16816.F32.BF16 R84, R128, R96, R224 ;  /* 0x000000608054723c */ /* 0x000fe200000418e0 */
[----:B------:R-:W-:-:S05]  /*15c30*/  FADD.FTZ R236, R240, R236 ;  /* 0x000000ecf0ec7221 */ /* 0x000fca0000010000 */
[----:B------:R-:W-:Y:S01]  /*15c40*/  HMMA.16816.F32.BF16 R100, R128, R112, R216 ;  /* 0x000000708064723c */ /* 0x000fe200000418d8 */
[----:B------:R-:W-:Y:S01]  /*15c50*/  FADD.FTZ R240, R238, R3 ;  /* 0x00000003eef07221 */ /* 0x000fe20000010000 */
[----:B--2---:R-:W-:-:S04]  /*15c60*/  IMAD.MOV.U32 R132, RZ, RZ, R215 ;  /* 0x000000ffff847224 */ /* 0x004fc800078e00d7 */
[----:B------:R-:W-:Y:S01]  /*15c70*/  HMMA.16816.F32.BF16 R80, R128, R82, R188 ;  /* 0x000000528050723c */ /* 0x000fe200000418bc */
[----:B---3--:R-:W-:-:S05]  /*15c80*/  IMAD.MOV.U32 R133, RZ, RZ, R239 ;  /* 0x000000ffff857224 */ /* 0x008fca00078e00ef */
[----:B------:R-:W-:Y:S01]  /*15c90*/  HMMA.16816.F32.BF16 R96, R128, R98, R220 ;  /* 0x000000628060723c */ /* 0x000fe200000418dc */
[----:B------:R-:W-:-:S05]  /*15ca0*/  IMAD.MOV.U32 R134, RZ, RZ, R237 ;  /* 0x000000ffff867224 */ /* 0x000fca00078e00ed */
[----:B------:R-:W-:Y:S01]  /*15cb0*/  HMMA.16816.F32.BF16 R112, R128, R114, R16 ;  /* 0x000000728070723c */ /* 0x000fe20000041810 */
[----:B------:R-:W-:-:S05]  /*15cc0*/  IMAD.MOV.U32 R135, RZ, RZ, R242 ;  /* 0x000000ffff877224 */ /* 0x000fca00078e00f2 */
        /* <DEDUP_REMOVED lines=148> */
[----:B------:R-:W-:Y:S06]  /*16610*/  HMMA.16816.F32.BF16 R180, R8, R12, R132 ;  /* 0x0000000c08b4723c */ /* 0x000fec0000041884 */
[-C--:B------:R-:W-:Y:S06]  /*16620*/  HMMA.16816.F32.BF16 R192, R4, R18.reuse, R192 ;  /* 0x0000001204c0723c */ /* 0x080fec00000418c0 */
        /* <DEDUP_REMOVED lines=54> */
.L_x_1383:
[----:B------:R-:W-:Y:S05]  /*16990*/  BSYNC B0 ;  /* 0x0000000000007941 */ /* 0x000fea0003800000 */
.L_x_1382:
[----:B------:R-:W0:Y:S02]  /*169a0*/  LDGDEPBAR ;  /* 0x00000000000079af */ /* 0x000e240000000000 */
.L_x_1381:
[----:B-1----:R-:W3:Y:S04]  /*169b0*/  LDL.LU.64 R6, [R1+0x30] ;  /* 0x0000300001067983 */ /* 0x002ee80000300a00 */
[----:B------:R-:W4:Y:S01]  /*169c0*/  LDL.LU.64 R4, [R1+0x38] ;  /* 0x0000380001047983 */ /* 0x000f220000300a00 */
[----:B--2---:R-:W-:-:S03]  /*169d0*/  IMAD.U32 R2, RZ, RZ, UR42 ;  /* 0x0000002aff027e24 */ /* 0x004fc6000f8e00ff */
[----:B------:R-:W-:Y:S04]  /*169e0*/  STL [R1+0x134], R32 ;  /* 0x0001342001007387 */ /* 0x000fe80000100800 */
[----:B------:R3:W-:Y:S04]  /*169f0*/  STL [R1+0x130], R33 ;  /* 0x0001302101007387 */ /* 0x0007e80000100800 */
        /* <DEDUP_REMOVED lines=16> */
[----:B------:R-:W2:Y:S01]  /*16b00*/  LDL.LU.64 R228, [R1+0xe8] ;  /* 0x0000e80001e47983 */ /* 0x000ea20000300a00 */
[----:B------:R-:W1:Y:S02]  /*16b10*/  S2R R3, SR_TID.X ;  /* 0x0000000000037919 */ /* 0x000e640000002100 */
[----:B-1----:R-:W-:-:S05]  /*16b20*/  IMAD.SHL.U32 R3, R3, 0x2, RZ ;  /* 0x0000000203037824 */ /* 0x002fca00078e00ff */
[----:B------:R-:W-:-:S05]  /*16b30*/  LOP3.LUT R3, R3, 0x6, RZ, 0xc0, !PT ;  /* 0x0000000603037812 */ /* 0x000fca00078ec0ff */
[----:B------:R-:W-:-:S04]  /*16b40*/  IMAD R2, R2, 0x20, R3 ;  /* 0x0000002002027824 */ /* 0x000fc800078e0203 */
[C---:B------:R-:W-:Y:S01]  /*16b50*/  VIADD R9, R2.reuse, 0x1 ;  /* 0x0000000102097836 */ /* 0x040fe20000000000 */
[C---:B------:R-:W-:Y:S01]  /*16b60*/  ISETP.GE.AND P1, PT, R2.reuse, R138, PT ;  /* 0x0000008a0200720c */ /* 0x040fe20003f26270 */
[----:B------:R-:W-:-:S03]  /*16b70*/  VIADD R8, R2, 0x8 ;  /* 0x0000000802087836 */ /* 0x000fc60000000000 */
[----:B------:R-:W-:Y:S02]  /*16b80*/  FSEL R11, R188, -INF , !P1 ;  /* 0xff800000bc0b7808 */ /* 0x000fe40004800000 */
[-C--:B------:R-:W-:Y:S02]  /*16b90*/  ISETP.GE.AND P4, PT, R9, R138.reuse, PT ;  /* 0x0000008a0900720c */ /* 0x080fe40003f86270 */
[----:B------:R-:W-:Y:S02]  /*16ba0*/  ISETP.GE.AND P3, PT, R8, R138, PT ;  /* 0x0000008a0800720c */ /* 0x000fe40003f66270 */
[----:B------:R-:W-:Y:S02]  /*16bb0*/  FSEL R22, R189, -INF , !P4 ;  /* 0xff800000bd167808 */ /* 0x000fe40006000000 */
[----:B------:R-:W-:Y:S02]  /*16bc0*/  FMNMX.FTZ R3, R239, R11, !PT ;  /* 0x0000000bef037209 */ /* 0x000fe40007810000 */
[----:B------:R-:W-:-:S02]  /*16bd0*/  FSEL R19, R184, -INF , !P3 ;  /* 0xff800000b8137808 */ /* 0x000fc40005800000 */
[----:B------:R-:W-:-:S04]  /*16be0*/  FMNMX.FTZ R3, R22, R3, !PT ;  /* 0x0000000316037209 */ /* 0x000fc80007810000 */
[----:B------:R-:W-:Y:S02]  /*16bf0*/  FMNMX.FTZ R3, R19, R3, !PT ;  /* 0x0000000313037209 */ /* 0x000fe40007810000 */
[C---:B------:R-:W-:Y:S02]  /*16c00*/  ISETP.GE.AND P5, PT, R2.reuse, R139, PT ;  /* 0x0000008b0200720c */ /* 0x040fe40003fa6270 */
[----:B------:R-:W-:Y:S02]  /*16c10*/  ISETP.GE.AND P6, PT, R2, R173, PT ;  /* 0x000000ad0200720c */ /* 0x000fe40003fc6270 */
[----:B------:R-:W-:Y:S02]  /*16c20*/  ISETP.GE.AND P4, PT, R9, R139, PT ;  /* 0x0000008b0900720c */ /* 0x000fe40003f86270 */
[----:B------:R-:W-:Y:S02]  /*16c30*/  FSEL R27, R190, -INF , !P5 ;  /* 0xff800000be1b7808 */ /* 0x000fe40006800000 */
[----:B------:R-:W-:-:S02]  /*16c40*/  FSEL R178, R191, -INF , !P4 ;  /* 0xff800000bfb27808 */ /* 0x000fc40006000000 */
[----:B------:R-:W-:Y:S01]  /*16c50*/  FSEL R25, R216, -INF , !P6 ;  /* 0xff800000d8197808 */ /* 0x000fe20007000000 */
[----:B------:R-:W-:Y:S01]  /*16c60*/  ULOP3.LUT UR4, UR42, UR29, URZ, 0x3c, !UPT ;  /* 0x0000001d2a047292 */ /* 0x000fe2000f8e3c3f */
[----:B---3--:R-:W-:Y:S02]  /*16c70*/  IMAD.MOV.U32 R33, RZ, RZ, R7 ;  /* 0x000000ffff217224 */ /* 0x008fe400078e0007 */
[C---:B------:R-:W-:Y:S02]  /*16c80*/  VIADD R7, R2.reuse, 0x9 ;  /* 0x0000000902077836 */ /* 0x040fe40000000000 */
[----:B------:R-:W-:Y:S02]  /*16c90*/  IMAD.MOV.U32 R32, RZ, RZ, R6 ;  /* 0x000000ffff207224 */ /* 0x000fe400078e0006 */
[----:B------:R-:W-:Y:S01]  /*16ca0*/  VIADD R6, R2, 0x10 ;  /* 0x0000001002067836 */ /* 0x000fe20000000000 */
[----:B------:R-:W-:Y:S01]  /*16cb0*/  ISETP.GE.AND P2, PT, R7, R138, PT ;  /* 0x0000008a0700720c */ /* 0x000fe20003f46270 */
[----:B----4-:R-:W-:-:S02]  /*16cc0*/  IMAD.MOV.U32 R231, RZ, RZ, R5 ;  /* 0x000000ffffe77224 */ /* 0x010fc400078e0005 */
[----:B------:R-:W-:Y:S01]  /*16cd0*/  VIADD R5, R2, 0x11 ;  /* 0x0000001102057836 */ /* 0x000fe20000000000 */
[-C--:B------:R-:W-:Y:S01]  /*16ce0*/  ISETP.GE.AND P1, PT, R6, R138.reuse, PT ;  /* 0x0000008a0600720c */ /* 0x080fe20003f26270 */
[----:B------:R-:W-:Y:S01]  /*16cf0*/  IMAD.MOV.U32 R230, RZ, RZ, R4 ;  /* 0x000000ffffe67224 */ /* 0x000fe200078e0004 */
[----:B------:R-:W-:Y:S01]  /*16d00*/  FSEL R18, R185, -INF , !P2 ;  /* 0xff800000b9127808 */ /* 0x000fe20005000000 */
[----:B------:R-:W-:Y:S01]  /*16d10*/  VIADD R4, R2, 0x18 ;  /* 0x0000001802047836 */ /* 0x000fe20000000000 */
[-C--:B------:R-:W-:Y:S02]  /*16d20*/  ISETP.GE.AND P3, PT, R5, R138.reuse, PT ;  /* 0x0000008a0500720c */ /* 0x080fe40003f66270 */
[----:B------:R-:W-:Y:S02]  /*16d30*/  FSEL R17, R180, -INF , !P1 ;  /* 0xff800000b4117808 */ /* 0x000fe40004800000 */
[----:B------:R-:W-:Y:S01]  /*16d40*/  FMNMX.FTZ R10, R18, R3, !PT ;  /* 0x00000003120a7209 */ /* 0x000fe20007810000 */
[----:B------:R-:W-:Y:S01]  /*16d50*/  VIADD R3, R2, 0x19 ;  /* 0x0000001902037836 */ /* 0x000fe20000000000 */
[----:B------:R-:W-:-:S02]  /*16d60*/  ISETP.GE.AND P2, PT, R4, R138, PT ;  /* 0x0000008a0400720c */ /* 0x000fc40003f46270 */
[----:B------:R-:W-:Y:S02]  /*16d70*/  FSEL R15, R181, -INF , !P3 ;  /* 0xff800000b50f7808 */ /* 0x000fe40005800000 */
[----:B------:R-:W-:Y:S02]  /*16d80*/  FMNMX.FTZ R10, R17, R10, !PT ;  /* 0x0000000a110a7209 */ /* 0x000fe40007810000 */
[----:B------:R-:W-:Y:S02]  /*16d90*/  ISETP.GE.AND P1, PT, R3, R138, PT ;  /* 0x0000008a0300720c */ /* 0x000fe40003f26270 */
[----:B------:R-:W-:Y:S02]  /*16da0*/  FSEL R14, R132, -INF , !P2 ;  /* 0xff800000840e7808 */ /* 0x000fe40005000000 */
[----:B------:R-:W-:Y:S02]  /*16db0*/  FMNMX.FTZ R10, R15, R10, !PT ;  /* 0x0000000a0f0a7209 */ /* 0x000fe40007810000 */
[----:B------:R-:W-:-:S02]  /*16dc0*/  FSEL R12, R133, -INF , !P1 ;  /* 0xff800000850c7808 */ /* 0x000fc40004800000 */
[----:B------:R-:W-:-:S04]  /*16dd0*/  FMNMX.FTZ R10, R14, R10, !PT ;  /* 0x0000000a0e0a7209 */ /* 0x000fc80007810000 */
[----:B------:R-:W-:Y:S02]  /*16de0*/  FMNMX.FTZ R10, R12, R10, !PT ;  /* 0x0000000a0c0a7209 */ /* 0x000fe40007810000 */
[----:B------:R-:W-:-:S03]  /*16df0*/  ISETP.GE.AND P1, PT, R2, R172, PT ;  /* 0x000000ac0200720c */ /* 0x000fc60003f26270 */
[----:B------:R-:W1:Y:S01]  /*16e00*/  SHFL.BFLY PT, R2, R10, 0x2, 0x1f ;  /* 0x0c401f000a027f89 */ /* 0x000e6200000e0000 */
[-C--:B------:R-:W-:Y:S02]  /*16e10*/  ISETP.GE.AND P3, PT, R8, R139.reuse, PT ;  /* 0x0000008b0800720c */ /* 0x080fe40003f66270 */
[-C--:B------:R-:W-:Y:S02]  /*16e20*/  ISETP.GE.AND P2, PT, R7, R139.reuse, PT ;  /* 0x0000008b0700720c */ /* 0x080fe40003f46270 */
[----:B------:R-:W-:Y:S02]  /*16e30*/  FSEL R177, R186, -INF , !P3 ;  /* 0xff800000bab17808 */ /* 0x000fe40005800000 */
[----:B------:R-:W-:Y:S02]  /*16e40*/  FSEL R176, R187, -INF , !P2 ;  /* 0xff800000bbb07808 */ /* 0x000fe40005000000 */
[-C--:B------:R-:W-:Y:S02]  /*16e50*/  ISETP.GE.AND P5, PT, R6, R139.reuse, PT ;  /* 0x0000008b0600720c */ /* 0x080fe40003fa6270 */
[----:B------:R-:W-:-:S02]  /*16e60*/  ISETP.GE.AND P4, PT, R5, R139, PT ;  /* 0x0000008b0500720c */ /* 0x000fc40003f86270 */
[-C--:B------:R-:W-:Y:S02]  /*16e70*/  ISETP.GE.AND P3, PT, R4, R139.reuse, PT ;  /* 0x0000008b0400720c */ /* 0x080fe40003f66270 */
[----:B------:R-:W-:Y:S02]  /*16e80*/  ISETP.GE.AND P2, PT, R3, R139, PT ;  /* 0x0000008b0300720c */ /* 0x000fe40003f46270 */
[----:B------:R-:W-:Y:S02]  /*16e90*/  FSEL R139, R218, -INF , !P1 ;  /* 0xff800000da8b7808 */ /* 0x000fe40004800000 */
[C---:B------:R-:W-:Y:S02]  /*16ea0*/  ISETP.GE.AND P1, PT, R7.reuse, R173, PT ;  /* 0x000000ad0700720c */ /* 0x040fe40003f26270 */
[----:B-1----:R-:W-:Y:S02]  /*16eb0*/  FMNMX.FTZ R2, R10, R2, !PT ;  /* 0x000000020a027209 */ /* 0x002fe40007810000 */
[----:B------:R-:W-:-:S03]  /*16ec0*/  ISETP.GE.AND P6, PT, R7, R172, PT ;  /* 0x000000ac0700720c */ /* 0x000fc60003fc6270 */
[----:B------:R-:W1:Y:S01]  /*16ed0*/  SHFL.BFLY PT, R7, R2, 0x1, 0x1f ;  /* 0x0c201f0002077f89 */ /* 0x000e6200000e0000 */
[----:B------:R-:W-:Y:S02]  /*16ee0*/  FSEL R174, R183, -INF , !P4 ;  /* 0xff800000b7ae7808 */ /* 0x000fe40006000000 */
[----:B------:R-:W-:Y:S02]  /*16ef0*/  ISETP.GE.AND P4, PT, R9, R172, PT ;  /* 0x000000ac0900720c */ /* 0x000fe40003f86270 */
[----:B------:R-:W-:Y:S02]  /*16f00*/  FSEL R35, R193, -INF , !P1 ;  /* 0xff800000c1237808 */ /* 0x000fe40004800000 */
[----:B------:R-:W-:Y:S02]  /*16f10*/  FSEL R180, R219, -INF , !P4 ;  /* 0xff800000dbb47808 */ /* 0x000fe40006000000 */
[-C--:B------:R-:W-:Y:S02]  /*16f20*/  ISETP.GE.AND P4, PT, R6, R173.reuse, PT ;  /* 0x000000ad0600720c */ /* 0x080fe40003f86270 */
[----:B------:R-:W-:-:S02]  /*16f30*/  ISETP.GE.AND P1, PT, R4, R173, PT ;  /* 0x000000ad0400720c */ /* 0x000fc40003f26270 */
[----:B------:R-:W-:Y:S02]  /*16f40*/  FSEL R34, R224, -INF , !P4 ;  /* 0xff800000e0227808 */ /* 0x000fe40006000000 */
[----:B------:R-:W-:Y:S02]  /*16f50*/  FSEL R24, R220, -INF , !P1 ;  /* 0xff800000dc187808 */ /* 0x000fe40004800000 */
[----:B------:R-:W-:Y:S02]  /*16f60*/  FSEL R138, R134, -INF , !P3 ;  /* 0xff800000868a7808 */ /* 0x000fe40005800000 */
[C---:B------:R-:W-:Y:S02]  /*16f70*/  ISETP.GE.AND P4, PT, R3.reuse, R173, PT ;  /* 0x000000ad0300720c */ /* 0x040fe40003f86270 */
[----:B------:R-:W-:Y:S02]  /*16f80*/  ISETP.GE.AND P1, PT, R3, R172, PT ;  /* 0x000000ac0300720c */ /* 0x000fe40003f26270 */
[----:B------:R-:W-:-:S02]  /*16f90*/  FSEL R134, R135, -INF , !P2 ;  /* 0xff80000087867808 */ /* 0x000fc40005000000 */
[----:B------:R-:W-:Y:S02]  /*16fa0*/  FMNMX.FTZ R3, R215, R27, !PT ;  /* 0x0000001bd7037209 */ /* 0x000fe40007810000 */
[----:B------:R-:W-:Y:S02]  /*16fb0*/  ISETP.GE.AND P2, PT, R8, R173, PT ;  /* 0x000000ad0800720c */ /* 0x000fe40003f46270 */
[----:B------:R-:W-:Y:S02]  /*16fc0*/  FMNMX.FTZ R3, R178, R3, !PT ;  /* 0x00000003b2037209 */ /* 0x000fe40007810000 */
[----:B------:R-:W-:Y:S02]  /*16fd0*/  FSEL R136, R192, -INF , !P2 ;  /* 0xff800000c0887808 */ /* 0x000fe40005000000 */
[----:B------:R-:W-:Y:S02]  /*16fe0*/  ISETP.GE.AND P2, PT, R5, R173, PT ;  /* 0x000000ad0500720c */ /* 0x000fe40003f46270 */
[----:B-1----:R-:W-:-:S02]  /*16ff0*/  FMNMX.FTZ R133, R2, R7, !PT ;  /* 0x0000000702857209 */ /* 0x002fc40007810000 */
[----:B------:R-:W-:Y:S02]  /*17000*/  FMNMX.FTZ R2, R177, R3, !PT ;  /* 0x00000003b1027209 */ /* 0x000fe40007810000 */
[----:B------:R-:W-:Y:S02]  /*17010*/  FSEL R26, R225, -INF , !P2 ;  /* 0xff800000e11a7808 */ /* 0x000fe40005000000 */
[----:B------:R-:W-:Y:S02]  /*17020*/  ISETP.GE.AND P2, PT, R4, R172, PT ;  /* 0x000000ac0400720c */ /* 0x000fe40003f46270 */
[----:B------:R-:W-:Y:S02]  /*17030*/  FMNMX.FTZ R4, R176, R2, !PT ;  /* 0x00000002b0047209 */ /* 0x000fe40007810000 */
[----:B------:R-:W-:Y:S01]  /*17040*/  LOP3.LUT R2, R33, UR4, RZ, 0x3c, !PT ;  /* 0x0000000421027c12 */ /* 0x000fe2000f8e3cff */
[----:B------:R-:W-:Y:S01]  /*17050*/  FMUL.FTZ R3, R133, UR6 ;  /* 0x0000000685037c20 */ /* 0x000fe20008410000 */
[----:B------:R-:W-:-:S02]  /*17060*/  FSEL R23, R221, -INF , !P4 ;  /* 0xff800000dd177808 */ /* 0x000fc40006000000 */
[----:B------:R-:W-:Y:S01]  /*17070*/  FSETP.NEU.FTZ.AND P4, PT, R133, -INF , PT ;  /* 0xff8000008500780b */ /* 0x000fe20003f9d000 */
[----:B------:R-:W-:Y:S01]  /*17080*/  IMAD.WIDE.U32 R28, R2, -0x326172a9, RZ ;  /* 0xcd9e8d57021c7825 */ /* 0x000fe200078e00ff */
[----:B------:R-:W-:Y:S02]  /*17090*/  FSEL R175, R182, -INF , !P5 ;  /* 0xff800000b6af7808 */ /* 0x000fe40006800000 */
[----:B------:R-:W-:Y:S02]  /*170a0*/  FSEL R2, R3, RZ, P4 ;  /* 0x000000ff03027208 */ /* 0x000fe40002000000 */
[----:B--2---:R-:W-:Y:S02]  /*170b0*/  LOP3.LUT R3, R29, UR38, R228, 0x96, !PT ;  /* 0x000000261d037c12 */ /* 0x004fe4000f8e96e4 */
[----:B------:R-:W-:Y:S02]  /*170c0*/  FMNMX.FTZ R4, R175, R4, !PT ;  /* 0x00000004af047209 */ /* 0x000fe40007810000 */
[----:B------:R-:W-:Y:S01]  /*170d0*/  ISETP.GE.AND P5, PT, R9, R173, PT ;  /* 0x000000ad0900720c */ /* 0x000fe20003fa6270 */
[----:B------:R-:W-:Y:S01]  /*170e0*/  IMAD.WIDE.U32 R248, R3, -0x2daee0ad, RZ ;  /* 0xd2511f5303f87825 */ /* 0x000fe200078e00ff */
[----:B------:R-:W-:-:S03]  /*170f0*/  FMNMX.FTZ R4, R174, R4, !PT ;  /* 0x00000004ae047209 */ /* 0x000fc60007810000 */
        /* <DEDUP_REMOVED lines=8> */
[----:B------:R-:W-:Y:S02]  /*17180*/  FSEL R137, R217, -INF , !P5 ;  /* 0xff800000d9897808 */ /* 0x000fe40006800000 */
[----:B------:R-:W-:-:S02]  /*17190*/  FMNMX.FTZ R3, R242, R25, !PT ;  /* 0x00000019f2037209 */ /* 0x000fc40007810000 */
[----:B------:R-:W-:Y:S02]  /*171a0*/  LOP3.LUT R2, R249, UR36, R230, 0x96, !PT ;  /* 0x00000024f9027c12 */ /* 0x000fe4000f8e96e6 */
[----:B------:R-:W-:Y:S02]  /*171b0*/  ISETP.GE.AND P5, PT, R6, R172, PT ;  /* 0x000000ac0600720c */ /* 0x000fe40003fa6270 */
[----:B------:R-:W-:Y:S02]  /*171c0*/  FMNMX.FTZ R4, R138, R4, !PT ;  /* 0x000000048a047209 */ /* 0x000fe40007810000 */
[----:B------:R-:W-:Y:S01]  /*171d0*/  FMNMX.FTZ R6, R137, R3, !PT ;  /* 0x0000000389067209 */ /* 0x000fe20007810000 */
[----:B------:R-:W-:Y:S01]  /*171e0*/  IMAD.WIDE.U32 R2, R2, -0x326172a9, RZ ;  /* 0xcd9e8d5702027825 */ /* 0x000fe200078e00ff */
[----:B------:R-:W-:Y:S02]  /*171f0*/  FMNMX.FTZ R4, R134, R4, !PT ;  /* 0x0000000486047209 */ /* 0x000fe40007810000 */
[----:B------:R-:W-:-:S02]  /*17200*/  ISETP.GE.AND P3, PT, R8, R172, PT ;  /* 0x000000ac0800720c */ /* 0x000fc40003f66270 */
[----:B------:R-:W-:Y:S01]  /*17210*/  LOP3.LUT R8, R3, UR35, R234, 0x96, !PT ;  /* 0x0000002303087c12 */ /* 0x000fe2000f8e96ea */
[----:B------:R-:W1:Y:S01]  /*17220*/  SHFL.BFLY PT, R132, R4, 0x2, 0x1f ;  /* 0x0c401f0004847f89 */ /* 0x000e6200000e0000 */
[----:B------:R-:W-:Y:S02]  /*17230*/  FMNMX.FTZ R3, R136, R6, !PT ;  /* 0x0000000688037209 */ /* 0x000fe40007810000 */
[----:B------:R-:W-:Y:S02]  /*17240*/  FSEL R179, R194, -INF , !P3 ;  /* 0xff800000c2b37808 */ /* 0x000fe40005800000 */
[----:B------:R-:W-:Y:S02]  /*17250*/  FMNMX.FTZ R3, R35, R3, !PT ;  /* 0x0000000323037209 */ /* 0x000fe40007810000 */
[----:B------:R-:W-:Y:S02]  /*17260*/  ISETP.GE.AND P3, PT, R5, R172, PT ;  /* 0x000000ac0500720c */ /* 0x000fe40003f66270 */
[----:B------:R-:W-:-:S02]  /*17270*/  LOP3.LUT R5, R235, UR37, R28, 0x96, !PT ;  /* 0x00000025eb057c12 */ /* 0x000fc4000f8e961c */
[----:B------:R-:W-:-:S03]  /*17280*/  FMNMX.FTZ R3, R34, R3, !PT ;  /* 0x0000000322037209 */ /* 0x000fc60007810000 */
[----:B------:R-:W-:Y:S01]  /*17290*/  IMAD.WIDE.U32 R14, R5, -0x2daee0ad, RZ ;  /* 0xd2511f53050e7825 */ /* 0x000fe200078e00ff */
[----:B------:R-:W-:-:S04]  /*172a0*/  FMNMX.FTZ R135, R26, R3, !PT ;  /* 0x000000031a877209 */ /* 0x000fc80007810000 */
[----:B------:R-:W-:Y:S02]  /*172b0*/  FMNMX.FTZ R135, R24, R135, !PT ;  /* 0x0000008718877209 */ /* 0x000fe40007810000 */
[----:B------:R-:W-:Y:S02]  /*172c0*/  LOP3.LUT R6, R15, UR34, R248, 0x96, !PT ;  /* 0x000000220f067c12 */ /* 0x000fe4000f8e96f8 */
[----:B------:R-:W-:-:S03]  /*172d0*/  FMNMX.FTZ R135, R23, R135, !PT ;  /* 0x0000008717877209 */ /* 0x000fc60007810000 */
[----:B------:R-:W-:Y:S01]  /*172e0*/  IMAD.WIDE.U32 R6, R6, -0x326172a9, RZ ;  /* 0xcd9e8d5706067825 */ /* 0x000fe200078e00ff */
[----:B-1----:R-:W-:Y:S01]  /*172f0*/  FMNMX.FTZ R132, R4, R132, !PT ;  /* 0x0000008404847209 */ /* 0x002fe20007810000 */
[----:B------:R-:W1:Y:S01]  /*17300*/  SHFL.BFLY PT, R15, R135, 0x2, 0x1f ;  /* 0x0c401f00870f7f89 */ /* 0x000e6200000e0000 */
[----:B------:R-:W-:Y:S02]  /*17310*/  FMNMX.FTZ R4, R237, R139, !PT ;  /* 0x0000008bed047209 */ /* 0x000fe40007810000 */
[----:B------:R-:W-:Y:S01]  /*17320*/  LOP3.LUT R10, R7, UR33, R2, 0x96, !PT ;  /* 0x00000021070a7c12 */ /* 0x000fe2000f8e9602 */
[----:B------:R-:W-:Y:S01]  /*17330*/  IMAD.WIDE.U32 R2, R8, -0x2daee0ad, RZ ;  /* 0xd2511f5308027825 */ /* 0x000fe200078e00ff */
[----:B------:R-:W-:Y:S01]  /*17340*/  FMNMX.FTZ R4, R180, R4, !PT ;  /* 0x00000004b4047209 */ /* 0x000fe20007810000 */
[----:B------:R-:W2:Y:S03]  /*17350*/  SHFL.BFLY PT, R17, R132, 0x1, 0x1f ;  /* 0x0c201f0084117f89 */ /* 0x000ea600000e0000 */
[----:B------:R-:W-:-:S02]  /*17360*/  LOP3.LUT R3, R3, UR32, R14, 0x96, !PT ;  /* 0x0000002003037c12 */ /* 0x000fc4000f8e960e */
[----:B------:R-:W-:Y:S02]  /*17370*/  FSEL R14, R195, -INF , !P6 ;  /* 0xff800000c30e7808 */ /* 0x000fe40007000000 */
[----:B------:R-:W-:Y:S01]  /*17380*/  FMNMX.FTZ R4, R179, R4, !PT ;  /* 0x00000004b3047209 */ /* 0x000fe20007810000 */
[----:B------:R-:W-:Y:S01]  /*17390*/  IMAD.WIDE.U32 R10, R10, -0x2daee0ad, RZ ;  /* 0xd2511f530a0a7825 */ /* 0x000fe200078e00ff */
[----:B------:R-:W-:Y:S02]  /*173a0*/  FSEL R12, R226, -INF , !P5 ;  /* 0xff800000e20c7808 */ /* 0x000fe40006800000 */
[----:B------:R-:W-:Y:S02]  /*173b0*/  FMNMX.FTZ R4, R14, R4, !PT ;  /* 0x000000040e047209 */ /* 0x000fe40007810000 */
[----:B------:R-:W-:Y:S02]  /*173c0*/  LOP3.LUT R5, R11, UR30, R2, 0x96, !PT ;  /* 0x0000001e0b057c12 */ /* 0x000fe4000f8e9602 */
[----:B------:R-:W-:-:S02]  /*173d0*/  FSEL R9, R227, -INF , !P3 ;  /* 0xff800000e3097808 */ /* 0x000fc40005800000 */
[----:B------:R-:W-:Y:S01]  /*173e0*/  FMNMX.FTZ R2, R12, R4, !PT ;  /* 0x000000040c027209 */ /* 0x000fe20007810000 */
[----:B------:R-:W-:-:S03]  /*173f0*/  IMAD.WIDE.U32 R4, R5, -0x326172a9, RZ ;  /* 0xcd9e8d5705047825 */ /* 0x000fc600078e00ff */
[----:B------:R-:W-:Y:S01]  /*17400*/  FMNMX.FTZ R11, R9, R2, !PT ;  /* 0x00000002090b7209 */ /* 0x000fe20007810000 */
[----:B------:R-:W-:Y:S01]  /*17410*/  IMAD.WIDE.U32 R2, R3, -0x326172a9, RZ ;  /* 0xcd9e8d5703027825 */ /* 0x000fe200078e00ff */
[----:B-1----:R-:W-:-:S04]  /*17420*/  FMNMX.FTZ R135, R135, R15, !PT ;  /* 0x0000000f87877209 */ /* 0x002fc80007810000 */
[----:B------:R-:W-:Y:S01]  /*17430*/  LOP3.LUT R22, R3, UR31, R6, 0x96, !PT ;  /* 0x0000001f03167c12 */ /* 0x000fe2000f8e9606 */
[----:B------:R-:W1:Y:S01]  /*17440*/  SHFL.BFLY PT, R18, R135, 0x1, 0x1f ;  /* 0x0c201f0087127f89 */ /* 0x000e6200000e0000 */
[----:B------:R-:W-:Y:S02]  /*17450*/  LOP3.LUT R3, R5, UR23, R2, 0x96, !PT ;  /* 0x0000001705037c12 */ /* 0x000fe4000f8e9602 */
[----:B------:R-:W-:Y:S02]  /*17460*/  FSEL R8, R222, -INF , !P2 ;  /* 0xff800000de087808 */ /* 0x000fe40005000000 */
[----:B--2---:R-:W-:Y:S02]  /*17470*/  FMNMX.FTZ R132, R132, R17, !PT ;  /* 0x0000001184847209 */ /* 0x004fe40007810000 */
[----:B------:R-:W-:Y:S02]  /*17480*/  LOP3.LUT R2, R3, 0xffff, RZ, 0xc0, !PT ;  /* 0x0000ffff03027812 */ /* 0x000fe400078ec0ff */
[----:B------:R-:W-:Y:S01]  /*17490*/  FSEL R7, R223, -INF , !P1 ;  /* 0xff800000df077808 */ /* 0x000fe20004800000 */
[----:B------:R-:W-:Y:S01]  /*174a0*/  FMUL.FTZ R15, R132, UR6 ;  /* 0x00000006840f7c20 */ /* 0x000fe20008410000 */
[----:B------:R-:W-:-:S02]  /*174b0*/  FMNMX.FTZ R11, R8, R11, !PT ;  /* 0x0000000b080b7209 */ /* 0x000fc40007810000 */
[----:B------:R-:W-:Y:S02]  /*174c0*/  SHF.R.U32.HI R2, RZ, 0x8, R2 ;  /* 0x00000008ff027819 */ /* 0x000fe40000011602 */
[----:B------:R-:W-:Y:S02]  /*174d0*/  FSETP.NEU.FTZ.AND P1, PT, R132, -INF , PT ;  /* 0xff8000008400780b */ /* 0x000fe40003f3d000 */
[----:B------:R-:W-:Y:S02]  /*174e0*/  FMNMX.FTZ R6, R7, R11, !PT ;  /* 0x0000000b07067209 */ /* 0x000fe40007810000 */
[----:B------:R-:W-:Y:S02]  /*174f0*/  LOP3.LUT R11, R2, 0xffff, RZ, 0xc0, !PT ;  /* 0x0000ffff020b7812 */ /* 0x000fe400078ec0ff */
[----:B------:R-:W-:Y:S01]  /*17500*/  FSEL R2, R15, RZ, P1 ;  /* 0x000000ff0f027208 */ /* 0x000fe20000800000 */
[----:B------:R-:W2:Y:S04]  /*17510*/  SHFL.BFLY PT, R17, R6, 0x2, 0x1f ;  /* 0x0c401f0006117f89 */ /* 0x000ea800000e0000 */
        /* <DEDUP_REMOVED lines=8> */
[----:B------:R-:W-:-:S02]  /*175a0*/  LOP3.LUT R2, R3, 0xff, RZ, 0xc0, !PT ;  /* 0x000000ff03027812 */ /* 0x000fc400078ec0ff */
[----:B-1----:R-:W-:Y:S02]  /*175b0*/  FMNMX.FTZ R135, R135, R18, !PT ;  /* 0x0000001287877209 */ /* 0x002fe40007810000 */
[----:B------:R-:W-:Y:S02]  /*175c0*/  ISETP.LE.U32.AND P6, PT, R2, UR13, PT ;  /* 0x0000000d02007c0c */ /* 0x000fe4000bfc3070 */
[--C-:B------:R-:W-:Y:S02]  /*175d0*/  SHF.R.U32.HI R2, RZ, 0x18, R3.reuse ;  /* 0x00000018ff027819 */ /* 0x100fe40000011603 */
[C---:B------:R-:W-:Y:S02]  /*175e0*/  FSETP.NEU.FTZ.AND P5, PT, R135.reuse, -INF , PT ;  /* 0xff8000008700780b */ /* 0x040fe40003fbd000 */
[----:B------:R-:W-:Y:S01]  /*175f0*/  ISETP.LE.U32.AND P2, PT, R2, UR13, PT ;  /* 0x0000000d02007c0c */ /* 0x000fe2000bf43070 */
[----:B------:R-:W-:Y:S01]  /*17600*/  FMUL.FTZ R2, R135, UR6 ;  /* 0x0000000687027c20 */ /* 0x000fe20008410000 */
[----:B------:R-:W-:-:S04]  /*17610*/  SHF.R.U32.HI R3, RZ, 0x10, R3 ;  /* 0x00000010ff037819 */ /* 0x000fc80000011603 */
[----:B------:R-:W-:Y:S02]  /*17620*/  FSEL R2, R2, RZ, P5 ;  /* 0x000000ff02027208 */ /* 0x000fe40002800000 */
[----:B------:R-:W-:Y:S02]  /*17630*/  LOP3.LUT R3, R3, 0xff, RZ, 0xc0, !PT ;  /* 0x000000ff03037812 */ /* 0x000fe400078ec0ff */
[----:B------:R-:W-:Y:S01]  /*17640*/  ISETP.LE.U32.AND P3, PT, R11, UR13, PT ;  /* 0x0000000d0b007c0c */ /* 0x000fe2000bf63070 */
        /* <DEDUP_REMOVED lines=8> */
[----:B--2---:R-:W-:-:S02]  /*176d0*/  FMNMX.FTZ R134, R6, R17, !PT ;  /* 0x0000001106867209 */ /* 0x004fc40007810000 */
[----:B------:R-:W-:Y:S02]  /*176e0*/  FSEL R11, R133, RZ, P4 ;  /* 0x000000ff850b7208 */ /* 0x000fe40002000000 */
[----:B------:R-:W-:Y:S02]  /*176f0*/  LOP3.LUT R2, R4, 0xff, RZ, 0xc0, !PT ;  /* 0x000000ff04027812 */ /* 0x000fe400078ec0ff */
[----:B------:R-:W-:Y:S02]  /*17700*/  ISETP.LE.U32.AND P4, PT, R3, UR13, PT ;  /* 0x0000000d03007c0c */ /* 0x000fe4000bf83070 */
[----:B------:R-:W-:Y:S01]  /*17710*/  FSEL R3, R132, RZ, P1 ;  /* 0x000000ff84037208 */ /* 0x000fe20000800000 */
[----:B------:R-:W1:Y:S01]  /*17720*/  SHFL.BFLY PT, R15, R134, 0x1, 0x1f ;  /* 0x0c201f00860f7f89 */ /* 0x000e6200000e0000 */
[----:B------:R-:W-:Y:S01]  /*17730*/  ISETP.LE.U32.AND P1, PT, R2, UR13, PT ;  /* 0x0000000d02007c0c */ /* 0x000fe2000bf23070 */
[----:B------:R-:W-:-:S04]  /*17740*/  FADD.FTZ R2, R239, -R11 ;  /* 0x8000000bef027221 */ /* 0x000fc80000010000 */
[----:B------:R-:W-:Y:S01]  /*17750*/  FMUL.FTZ R2, R2, UR6 ;  /* 0x0000000602027c20 */ /* 0x000fe20008410000 */
[----:B------:R-:W-:Y:S08]  /*17760*/  MUFU.EX2 R6, R181 ;  /* 0x000000b500067308 */ /* 0x000ff00000000800 */
[----:B------:R-:W2:Y:S08]  /*17770*/  MUFU.EX2 R2, R2 ;  /* 0x0000000200027308 */ /* 0x000eb00000000800 */
[----:B------:R-:W3:Y:S01]  /*17780*/  MUFU.EX2 R25, R182 ;  /* 0x000000b600197308 */ /* 0x000ee20000000800 */
[----:B-1----:R-:W-:Y:S01]  /*17790*/  FMNMX.FTZ R134, R134, R15, !PT ;  /* 0x0000000f86867209 */ /* 0x002fe20007810000 */
[----:B------:R-:W-:Y:S01]  /*177a0*/  FADD.FTZ R15, R215, -R3 ;  /* 0x80000003d70f7221 */ /* 0x000fe20000010000 */
[----:B------:R-:W-:-:S02]  /*177b0*/  FSEL R19, R135, RZ, P5 ;  /* 0x000000ff87137208 */ /* 0x000fc40002800000 */
[C---:B------:R-:W-:Y:S01]  /*177c0*/  FSETP.NEU.FTZ.AND P5, PT, R134.reuse, -INF , PT ;  /* 0xff8000008600780b */ /* 0x040fe20003fbd000 */
[----:B------:R-:W-:Y:S01]  /*177d0*/  FMUL.FTZ R3, R134, UR6 ;  /* 0x0000000686037c20 */ /* 0x000fe20008410000 */
[----:B--2---:R-:W-:Y:S01]  /*177e0*/  FFMA.FTZ R136, R233, R2, R6 ;  /* 0x00000002e9887223 */ /* 0x004fe20000010006 */
[----:B------:R-:W-:Y:S02]  /*177f0*/  SHF.R.U32.HI R11, RZ, 0x18, R4 ;  /* 0x00000018ff0b7819 */ /* 0x000fe40000011604 */
[----:B---3--:R-:W-:Y:S02]  /*17800*/  F2FP.BF16.F32.PACK_AB R6, R25, R6 ;  /* 0x000000061906723e */ /* 0x008fe400000010ff */
[----:B------:R-:W-:Y:S02]  /*17810*/  FSEL R3, R3, RZ, P5 ;  /* 0x000000ff03037208 */ /* 0x000fe40002800000 */
[----:B------:R-:W-:Y:S02]  /*17820*/  PRMT R215, R6, 0x7610, R215 ;  /* 0x0000761006d77816 */ /* 0x000fe400000000d7 */
[----:B------:R-:W-:-:S02]  /*17830*/  LOP3.LUT R18, R4, 0xffff, RZ, 0xc0, !PT ;  /* 0x0000ffff04127812 */ /* 0x000fc400078ec0ff */
[----:B------:R-:W-:Y:S01]  /*17840*/  SHF.R.U32.HI R4, RZ, 0x10, R4 ;  /* 0x00000010ff047819 */ /* 0x000fe20000011604 */
[----:B------:R-:W-:Y:S01]  /*17850*/  @!P6 HFMA2.BF16_V2 R189, -RZ.H0_H0, RZ.H0_H0, -R215.H0_H0 ;  /* 0x200000ffffbde231 */ /* 0x000fe200003409d7 */
[----:B------:R-:W-:Y:S01]  /*17860*/  PRMT R214, R6, 0x7632, R214 ;  /* 0x0000763206d67816 */ /* 0x000fe200000000d6 */
[--C-:B------:R-:W-:Y:S01]  /*17870*/  FFMA.FTZ R176, R14, UR6, -R3.reuse ;  /* 0x000000060eb07c23 */ /* 0x100fe20008010803 */
[----:B------:R-:W-:Y:S01]  /*17880*/  LOP3.LUT R4, R4, 0xff, RZ, 0xc0, !PT ;  /* 0x000000ff04047812 */ /* 0x000fe200078ec0ff */
[----:B------:R-:W-:Y:S01]  /*17890*/  IMAD.MOV.U32 R14, RZ, RZ, R230 ;  /* 0x000000ffff0e7224 */ /* 0x000fe200078e00e6 */
[----:B------:R-:W-:Y:S01]  /*178a0*/  FSEL R17, R134, RZ, P5 ;  /* 0x000000ff86117208 */ /* 0x000fe20002800000 */
[--C-:B------:R-:W-:Y:S01]  /*178b0*/  FFMA.FTZ R139, R139, UR6, -R3.reuse ;  /* 0x000000068b8b7c23 */ /* 0x100fe20008010803 */
[----:B------:R-:W-:Y:S01]  /*178c0*/  PRMT R230, R215, 0x5410, R214 ;  /* 0x00005410d7e67816 */ /* 0x000fe200000000d6 */
[--C-:B------:R-:W-:Y:S01]  /*178d0*/  FFMA.FTZ R180, R180, UR6, -R3.reuse ;  /* 0x00000006b4b47c23 */ /* 0x100fe20008010803 */
[--C-:B------:R-:W-:Y:S01]  /*178e0*/  FFMA.FTZ R179, R179, UR6, -R3.reuse ;  /* 0x00000006b3b37c23 */ /* 0x100fe20008010803 */
[--C-:B------:R-:W-:Y:S01]  /*178f0*/  FFMA.FTZ R226, R12, UR6, -R3.reuse ;  /* 0x000000060ce27c23 */ /* 0x100fe20008010803 */
[--C-:B------:R-:W-:Y:S01]  /*17900*/  FFMA.FTZ R228, R9, UR6, -R3.reuse ;  /* 0x0000000609e47c23 */ /* 0x100fe20008010803 */
[--C-:B------:R-:W-:Y:S01]  /*17910*/  FFMA.FTZ R223, R8, UR6, -R3.reuse ;  /* 0x0000000608df7c23 */ /* 0x100fe20008010803 */
[----:B------:R-:W-:Y:S01]  /*17920*/  FFMA.FTZ R222, R7, UR6, -R3 ;  /* 0x0000000607de7c23 */ /* 0x000fe20008010803 */
[----:B------:R-:W-:Y:S01]  /*17930*/  @!P6 PRMT R215, R189, 0x5410, RZ ;  /* 0x00005410bdd7e816 */ /* 0x000fe200000000ff */
[----:B------:R-:W-:Y:S01]  /*17940*/  FMUL.FTZ R3, R15, UR6 ;  /* 0x000000060f037c20 */ /* 0x000fe20008410000 */
[----:B------:R-:W-:-:S02]  /*17950*/  ISETP.LE.U32.AND P6, PT, R4, UR13, PT ;  /* 0x0000000d04007c0c */ /* 0x000fc4000bfc3070 */
[----:B------:R-:W-:Y:S01]  /*17960*/  SHF.R.U32.HI R4, RZ, 0x8, R18 ;  /* 0x00000008ff047819 */ /* 0x000fe20000011612 */
[----:B------:R-:W-:Y:S01]  /*17970*/  FADD.FTZ R6, R237, -R17 ;  /* 0x80000011ed067221 */ /* 0x000fe20000010000 */
[----:B------:R-:W-:Y:S01]  /*17980*/  MUFU.EX2 R5, R27 ;  /* 0x0000001b00057308 */ /* 0x000fe20000000800 */
[----:B------:R-:W-:Y:S01]  /*17990*/  @!P3 HFMA2.BF16_V2 R188, -RZ.H0_H0, RZ.H0_H0, -R214.H0_H0 ;  /* 0x200000ffffbcb231 */ /* 0x000fe200003409d6 */
[----:B------:R-:W-:Y:S01]  /*179a0*/  LOP3.LUT R4, R4, 0xffff, RZ, 0xc0, !PT ;  /* 0x0000ffff04047812 */ /* 0x000fe200078ec0ff */
[----:B------:R-:W-:-:S05]  /*179b0*/  FMUL.FTZ R6, R6, UR6 ;  /* 0x0000000606067c20 */ /* 0x000fca0008410000 */
[----:B------:R-:W1:Y:S01]  /*179c0*/  MUFU.EX2 R24, R178 ;  /* 0x000000b200187308 */ /* 0x000e620000000800 */
[----:B------:R-:W-:Y:S02]  /*179d0*/  @!P3 PRMT R214, R188, 0x5410, RZ ;  /* 0x00005410bcd6b816 */ /* 0x000fe400000000ff */
[----:B------:R-:W-:-:S05]  /*179e0*/  ISETP.LE.U32.AND P3, PT, R4, UR13, PT ;  /* 0x0000000d04007c0c */ /* 0x000fca000bf63070 */
[----:B------:R-:W2:Y:S08]  /*179f0*/  MUFU.EX2 R3, R3 ;  /* 0x0000000300037308 */ /* 0x000eb00000000800 */
[----:B------:R-:W-:Y:S08]  /*17a00*/  MUFU.EX2 R9, R139 ;  /* 0x0000008b00097308 */ /* 0x000ff00000000800 */
[----:B------:R3:W4:Y:S01]  /*17a10*/  MUFU.EX2 R4, R6 ;  /* 0x0000000600047308 */ /* 0x0007220000000800 */
[----:B------:R-:W-:-:S07]  /*17a20*/  ISETP.LE.U32.AND P5, PT, R11, UR13, PT ;  /* 0x0000000d0b007c0c */ /* 0x000fce000bfa3070 */
[----:B------:R-:W4:Y:S01]  /*17a30*/  MUFU.EX2 R8, R180 ;  /* 0x000000b400087308 */ /* 0x000f220000000800 */
[----:B-1----:R-:W-:-:S07]  /*17a40*/  F2FP.BF16.F32.PACK_AB R11, R24, R5 ;  /* 0x00000005180b723e */ /* 0x002fce00000010ff */
[----:B------:R-:W-:Y:S01]  /*17a50*/  MUFU.EX2 R26, R184 ;  /* 0x000000b8001a7308 */ /* 0x000fe20000000800 */
[----:B---3--:R-:W-:-:S07]  /*17a60*/  IMAD.WIDE.U32 R6, R22, -0x2daee0ad, RZ ;  /* 0xd2511f5316067825 */ /* 0x008fce00078e00ff */
[----:B------:R-:W1:Y:S01]  /*17a70*/  MUFU.EX2 R34, R185 ;  /* 0x000000b900227308 */ /* 0x000e620000000800 */
[----:B--2---:R-:W-:Y:S01]  /*17a80*/  FFMA.FTZ R35, R236, R3, R5 ;  /* 0x00000003ec237223 */ /* 0x004fe20000010005 */
[----:B------:R-:W-:Y:S02]  /*17a90*/  LOP3.LUT R5, R7, UR26, R10, 0x96, !PT ;  /* 0x0000001a07057c12 */ /* 0x000fe4000f8e960a */
[----:B------:R-:W-:Y:S01]  /*17aa0*/  PRMT R213, R11, 0x7632, R213 ;  /* 0x000076320bd57816 */ /* 0x000fe200000000d5 */
[----:B----4-:R-:W-:Y:S01]  /*17ab0*/  FFMA.FTZ R241, R241, R4, R9 ;  /* 0x00000004f1f17223 */ /* 0x010fe20000010009 */
[----:B------:R-:W-:Y:S02]  /*17ac0*/  SHF.R.U32.HI R10, RZ, 0x10, R5 ;  /* 0x00000010ff0a7819 */ /* 0x000fe40000011605 */
[----:B------:R-:W-:Y:S01]  /*17ad0*/  PRMT R211, R11, 0x7610, R211 ;  /* 0x000076100bd37816 */ /* 0x000fe200000000d3 */
[----:B------:R-:W-:Y:S01]  /*17ae0*/  @!P2 HFMA2.BF16_V2 R190, -RZ.H0_H0, RZ.H0_H0, -R213.H0_H0 ;  /* 0x200000ffffbea231 */ /* 0x000fe200003409d5 */
[----:B------:R-:W-:Y:S01]  /*17af0*/  LOP3.LUT R10, R10, 0xff, RZ, 0xc0, !PT ;  /* 0x000000ff0a0a7812 */ /* 0x000fe200078ec0ff */
[C---:B------:R-:W-:Y:S01]  /*17b00*/  FADD.FTZ R137, R8.reuse, R241 ;  /* 0x000000f108897221 */ /* 0x040fe20000010000 */
[----:B------:R-:W-:Y:S01]  /*17b10*/  F2FP.BF16.F32.PACK_AB R139, R8, R9 ;  /* 0x00000009088b723e */ /* 0x000fe200000010ff */
[----:B------:R-:W-:-:S02]  /*17b20*/  IMAD.MOV.U32 R15, RZ, RZ, R231 ;  /* 0x000000ffff0f7224 */ /* 0x000fc400078e00e7 */
[----:B------:R-:W-:Y:S01]  /*17b30*/  FMUL.FTZ R9, R97, R2 ;  /* 0x0000000261097220 */ /* 0x000fe20000410000 */
[----:B------:R-:W-:Y:S02]  /*17b40*/  PRMT R231, R211, 0x5410, R213 ;  /* 0x00005410d3e77816 */ /* 0x000fe400000000d5 */
[----:B-1----:R-:W-:Y:S01]  /*17b50*/  F2FP.BF16.F32.PACK_AB R8, R34, R26 ;  /* 0x0000001a2208723e */ /* 0x002fe200000010ff */
[-C--:B------:R-:W-:Y:S01]  /*17b60*/  FMUL.FTZ R18, R64, R2.reuse ;  /* 0x0000000240127220 */ /* 0x080fe20000410000 */
[----:B------:R-:W-:Y:S01]  /*17b70*/  @!P2 PRMT R213, R190, 0x5410, RZ ;  /* 0x00005410bed5a816 */ /* 0x000fe200000000ff */
[-C--:B------:R-:W-:Y:S01]  /*17b80*/  FMUL.FTZ R205, R80, R2.reuse ;  /* 0x0000000250cd7220 */ /* 0x080fe20000410000 */
[----:B------:R-:W-:Y:S01]  /*17b90*/  ISETP.LE.U32.AND P2, PT, R10, UR13, PT ;  /* 0x0000000d0a007c0c */ /* 0x000fe2000bf43070 */
[----:B------:R-:W-:Y:S01]  /*17ba0*/  FMUL.FTZ R204, R101, R2 ;  /* 0x0000000265cc7220 */ /* 0x000fe20000410000 */
[----:B------:R-:W-:Y:S01]  /*17bb0*/  LOP3.LUT R183, R29, UR38, R246, 0x96, !PT ;  /* 0x000000261db77c12 */ /* 0x000fe2000f8e96f6 */
[----:B------:R-:W-:-:S02]  /*17bc0*/  IMAD.MOV.U32 R10, RZ, RZ, R32 ;  /* 0x000000ffff0a7224 */ /* 0x000fc400078e0020 */
[----:B------:R-:W-:Y:S02]  /*17bd0*/  @!P4 HFMA2.BF16_V2 R64, -RZ.H0_H0, RZ.H0_H0, -R211.H0_H0 ;  /* 0x200000ffff40c231 */ /* 0x000fe400003409d3 */
[----:B------:R-:W-:Y:S01]  /*17be0*/  IMAD.MOV.U32 R80, RZ, RZ, R28 ;  /* 0x000000ffff507224 */ /* 0x000fe200078e001c */
[----:B------:R-:W-:Y:S01]  /*17bf0*/  PRMT R195, R8, 0x7610, R195 ;  /* 0x0000761008c37816 */ /* 0x000fe200000000c3 */
        /* <DEDUP_REMOVED lines=30> */
[----:B------:R-:W-:Y:S01]  /*17de0*/  @!P1 HFMA2.BF16_V2 R65, -RZ.H0_H0, RZ.H0_H0, -R195.H0_H0 ;  /* 0x200000ffff419231 */ /* 0x000fe200003409c3 */
[----:B------:R-:W-:-:S02]  /*17df0*/  @!P4 PRMT R211, R64, 0x5410, RZ ;  /* 0x0000541040d3c816 */ /* 0x000fc400000000ff */
[----:B------:R-:W-:Y:S02]  /*17e00*/  PRMT R194, R8, 0x7632, R194 ;  /* 0x0000763208c27816 */ /* 0x000fe400000000c2 */
[----:B------:R-:W-:Y:S01]  /*17e10*/  ISETP.LE.U32.AND P4, PT, R2, UR13, PT ;  /* 0x0000000d02007c0c */ /* 0x000fe2000bf83070 */
[----:B------:R-:W-:Y:S01]  /*17e20*/  MUFU.EX2 R22, R172 ;  /* 0x000000ac00167308 */ /* 0x000fe20000000800 */
[----:B------:R-:W-:Y:S02]  /*17e30*/  SHF.R.U32.HI R2, RZ, 0x18, R5 ;  /* 0x00000018ff027819 */ /* 0x000fe40000011605 */
[----:B------:R-:W-:Y:S02]  /*17e40*/  PRMT R100, R195, 0x5410, R194 ;  /* 0x00005410c3647816 */ /* 0x000fe400000000c2 */
[----:B------:R-:W-:-:S03]  /*17e50*/  @!P1 PRMT R195, R65, 0x5410, RZ ;  /* 0x0000541041c39816 */ /* 0x000fc600000000ff */
[----:B------:R-:W1:Y:S01]  /*17e60*/  MUFU.EX2 R23, R173 ;  /* 0x000000ad00177308 */ /* 0x000e620000000800 */
[----:B------:R-:W-:Y:S02]  /*17e70*/  ISETP.LE.U32.AND P1, PT, R2, UR13, PT ;  /* 0x0000000d02007c0c */ /* 0x000fe4000bf23070 */
[----:B------:R-:W-:Y:S01]  /*17e80*/  LOP3.LUT R2, R5, 0xffff, RZ, 0xc0, !PT ;  /* 0x0000ffff05027812 */ /* 0x000fe200078ec0ff */
[----:B------:R-:W-:-:S03]  /*17e90*/  @!P3 HFMA2.BF16_V2 R68, -RZ.H0_H0, RZ.H0_H0, -R194.H0_H0 ;  /* 0x200000ffff44b231 */ /* 0x000fc600003409c2 */
[----:B------:R-:W-:Y:S01]  /*17ea0*/  SHF.R.U32.HI R2, RZ, 0x8, R2 ;  /* 0x00000008ff027819 */ /* 0x000fe20000011602 */
[----:B------:R-:W-:-:S03]  /*17eb0*/  FADD.FTZ R5, R242, -R19 ;  /* 0x80000013f2057221 */ /* 0x000fc60000010000 */
[----:B------:R-:W-:Y:S02]  /*17ec0*/  LOP3.LUT R2, R2, 0xffff, RZ, 0xc0, !PT ;  /* 0x0000ffff02027812 */ /* 0x000fe400078ec0ff */
[----:B------:R-:W-:Y:S02]  /*17ed0*/  @!P3 PRMT R194, R68, 0x5410, RZ ;  /* 0x0000541044c2b816 */ /* 0x000fe400000000ff */
[----:B------:R-:W-:Y:S01]  /*17ee0*/  ISETP.LE.U32.AND P3, PT, R2, UR13, PT ;  /* 0x0000000d02007c0c */ /* 0x000fe2000bf63070 */
[----:B------:R-:W-:Y:S01]  /*17ef0*/  IMAD.MOV.U32 R81, RZ, RZ, R29 ;  /* 0x000000ffff517224 */ /* 0x000fe200078e001d */
[----:B-1----:R-:W-:Y:S01]  /*17f00*/  F2FP.BF16.F32.PACK_AB R2, R23, R22 ;  /* 0x000000161702723e */ /* 0x002fe200000010ff */
[----:B------:R-:W-:Y:S02]  /*17f10*/  IMAD.MOV.U32 R11, RZ, RZ, R33 ;  /* 0x000000ffff0b7224 */ /* 0x000fe400078e0021 */
[----:B------:R-:W-:Y:S01]  /*17f20*/  FMUL.FTZ R5, R5, UR6 ;  /* 0x0000000605057c20 */ /* 0x000fe20008410000 */
[-C--:B------:R-:W-:Y:S01]  /*17f30*/  FMUL.FTZ R29, R54, R3.reuse ;  /* 0x00000003361d7220 */ /* 0x080fe20000410000 */
[-C--:B------:R-:W-:Y:S01]  /*17f40*/  FMUL.FTZ R33, R99, R3.reuse ;  /* 0x0000000363217220 */ /* 0x080fe20000410000 */
[-C--:B------:R-:W-:Y:S01]  /*17f50*/  FMUL.FTZ R198, R103, R3.reuse ;  /* 0x0000000367c67220 */ /* 0x080fe20000410000 */
[----:B------:R-:W-:Y:S01]  /*17f60*/  IMAD.MOV.U32 R99, RZ, RZ, R247 ;  /* 0x000000ffff637224 */ /* 0x000fe200078e00f7 */
[C---:B------:R-:W-:Y:S01]  /*17f70*/  PRMT R193, R2.reuse, 0x7610, R193 ;  /* 0x0000761002c17816 */ /* 0x040fe200000000c1 */
[-C--:B------:R-:W-:Y:S01]  /*17f80*/  FMUL.FTZ R247, R119, R3.reuse ;  /* 0x0000000377f77220 */ /* 0x080fe20000410000 */
[----:B------:R-:W-:Y:S01]  /*17f90*/  PRMT R192, R2, 0x7632, R192 ;  /* 0x0000763202c07816 */ /* 0x000fe200000000c0 */
[----:B------:R-:W-:Y:S01]  /*17fa0*/  IMAD.MOV.U32 R119, RZ, RZ, R29 ;  /* 0x000000ffff777224 */ /* 0x000fe200078e001d */
[----:B------:R1:W2:Y:S01]  /*17fb0*/  MUFU.EX2 R2, R5 ;  /* 0x0000000500027308 */ /* 0x0002a20000000800 */
[----:B------:R-:W-:Y:S01]  /*17fc0*/  FMUL.FTZ R29, R130, R3 ;  /* 0x00000003821d7220 */ /* 0x000fe20000410000 */
[----:B------:R-:W-:-:S06]  /*17fd0*/  IMAD.MOV.U32 R130, RZ, RZ, R198 ;  /* 0x000000ffff827224 */ /* 0x000fcc00078e00c6 */
[----:B------:R-:W3:Y:S08]  /*17fe0*/  MUFU.EX2 R19, R138 ;  /* 0x0000008a00137308 */ /* 0x000ef00000000800 */
[----:B------:R-:W-:Y:S08]  /*17ff0*/  MUFU.EX2 R208, R175 ;  /* 0x000000af00d07308 */ /* 0x000ff00000000800 */
[----:B------:R-:W4:Y:S01]  /*18000*/  MUFU.EX2 R198, R174 ;  /* 0x000000ae00c67308 */ /* 0x000f220000000800 */
[----:B------:R-:W-:Y:S01]  /*18010*/  FMUL.FTZ R212, R55, R3 ;  /* 0x0000000337d47220 */ /* 0x000fe20000410000 */
[----:B------:R-:W-:-:S02]  /*18020*/  @!P6 HFMA2.BF16_V2 R69, -RZ.H0_H0, RZ.H0_H0, -R193.H0_H0 ;  /* 0x200000ffff45e231 */ /* 0x000fc400003409c1 */
[-C--:B------:R-:W-:Y:S01]  /*18030*/  FMUL.FTZ R84, R98, R3.reuse ;  /* 0x0000000362547220 */ /* 0x080fe20000410000 */
[-C--:B------:R-:W-:Y:S01]  /*18040*/  FMUL.FTZ R27, R102, R3.reuse ;  /* 0x00000003661b7220 */ /* 0x080fe20000410000 */
[----:B------:R-:W-:Y:S02]  /*18050*/  IMAD.MOV.U32 R98, RZ, RZ, R246 ;  /* 0x000000ffff627224 */ /* 0x000fe400078e00f6 */
[-C--:B------:R-:W-:Y:S01]  /*18060*/  FMUL.FTZ R246, R118, R3.reuse ;  /* 0x0000000376f67220 */ /* 0x080fe20000410000 */
[----:B------:R-:W-:Y:S01]  /*18070*/  MUFU.EX2 R210, R186 ;  /* 0x000000ba00d27308 */ /* 0x000fe20000000800 */
[----:B------:R-:W-:Y:S01]  /*18080*/  MOV R103, R28 ;  /* 0x0000001c00677202 */ /* 0x000fe20000000f00 */
[----:B------:R-:W-:Y:S02]  /*18090*/  IMAD.MOV.U32 R118, RZ, RZ, R212 ;  /* 0x000000ffff767224 */ /* 0x000fe400078e00d4 */
[-C--:B-1----:R-:W-:Y:S01]  /*180a0*/  FMUL.FTZ R5, R114, R3.reuse ;  /* 0x0000000372057220 */ /* 0x082fe20000410000 */
[----:B------:R-:W-:-:S03]  /*180b0*/  FMUL.FTZ R28, R115, R3 ;  /* 0x00000003731c7220 */ /* 0x000fc60000410000 */
[----:B------:R-:W1:Y:S01]  /*180c0*/  MUFU.EX2 R196, R187 ;  /* 0x000000bb00c47308 */ /* 0x000e620000000800 */
[----:B------:R-:W-:Y:S01]  /*180d0*/  FMUL.FTZ R212, R131, R3 ;  /* 0x0000000383d47220 */ /* 0x000fe20000410000 */
[----:B------:R-:W-:Y:S01]  /*180e0*/  PRMT R64, R193, 0x5410, R192 ;  /* 0x00005410c1407816 */ /* 0x000fe200000000c0 */
[-C--:B--2---:R-:W-:Y:S01]  /*180f0*/  FMUL.FTZ R97, R61, R2.reuse ;  /* 0x000000023d617220 */ /* 0x084fe20000410000 */
[----:B------:R-:W-:Y:S01]  /*18100*/  IMAD.MOV.U32 R102, RZ, RZ, R84 ;  /* 0x000000ffff667224 */ /* 0x000fe200078e0054 */
[----:B------:R-:W-:Y:S01]  /*18110*/  @!P6 PRMT R193, R69, 0x5410, RZ ;  /* 0x0000541045c1e816 */ /* 0x000fe200000000ff */
[----:B------:R-:W-:Y:S02]  /*18120*/  IMAD.MOV.U32 R114, RZ, RZ, R80 ;  /* 0x000000ffff727224 */ /* 0x000fe400078e0050 */
[-C--:B------:R-:W-:Y:S01]  /*18130*/  FMUL.FTZ R168, R168, R2.reuse ;  /* 0x00000002a8a87220 */ /* 0x080fe20000410000 */
[----:B------:R-:W-:Y:S02]  /*18140*/  IMAD.MOV.U32 R115, RZ, RZ, R81 ;  /* 0x000000ffff737224 */ /* 0x000fe400078e0051 */
[----:B------:R-:W-:Y:S01]  /*18150*/  FMUL.FTZ R169, R169, R2 ;  /* 0x00000002a9a97220 */ /* 0x000fe20000410000 */
[----:B------:R-:W-:-:S02]  /*18160*/  IMAD.MOV.U32 R131, RZ, RZ, R27 ;  /* 0x000000ffff837224 */ /* 0x000fc400078e001b */
[-C--:B---3--:R-:W-:Y:S01]  /*18170*/  FFMA.FTZ R27, R240, R2.reuse, R19 ;  /* 0x00000002f01b7223 */ /* 0x088fe20000010013 */
        /* <DEDUP_REMOVED lines=31> */
[----:B------:R-:W-:Y:S01]  /*18370*/  IMAD.MOV.U32 R116, RZ, RZ, R18 ;  /* 0x000000ffff747224 */ /* 0x000fe200078e0012 */
[----:B------:R-:W-:Y:S01]  /*18380*/  SHF.R.U32.HI R18, RZ, 0x10, R6 ;  /* 0x00000010ff127819 */ /* 0x000fe20000011606 */
[----:B------:R-:W-:Y:S01]  /*18390*/  IMAD.MOV.U32 R117, RZ, RZ, R17 ;  /* 0x000000ffff757224 */ /* 0x000fe200078e0011 */
[C---:B------:R-:W-:Y:S01]  /*183a0*/  PRMT R189, R2.reuse, 0x7610, R189 ;  /* 0x0000761002bd7816 */ /* 0x040fe200000000bd */
[----:B------:R-:W-:Y:S01]  /*183b0*/  IMAD.MOV.U32 R8, RZ, RZ, R12 ;  /* 0x000000ffff087224 */ /* 0x000fe200078e000c */
[----:B------:R-:W-:-:S02]  /*183c0*/  PRMT R188, R2, 0x7632, R188 ;  /* 0x0000763202bc7816 */ /* 0x000fc400000000bc */
[C---:B------:R-:W-:Y:S02]  /*183d0*/  LOP3.LUT R2, R6.reuse, 0xff, RZ, 0xc0, !PT ;  /* 0x000000ff06027812 */ /* 0x040fe400078ec0ff */
[----:B------:R-:W-:Y:S02]  /*183e0*/  LOP3.LUT R17, R6, 0xffff, RZ, 0xc0, !PT ;  /* 0x0000ffff06117812 */ /* 0x000fe400078ec0ff */
[----:B------:R-:W-:Y:S01]  /*183f0*/  SHF.R.U32.HI R12, RZ, 0x18, R6 ;  /* 0x00000018ff0c7819 */ /* 0x000fe20000011606 */
        /* <DEDUP_REMOVED lines=21> */
[----:B------:R-:W-:Y:S01]  /*18550*/  ISETP.LE.U32.AND P6, PT, R2, UR13, PT ;  /* 0x0000000d02007c0c */ /* 0x000fe2000bfc3070 */
[----:B------:R-:W-:Y:S01]  /*18560*/  IMAD.MOV.U32 R76, RZ, RZ, R5 ;  /* 0x000000ffff4c7224 */ /* 0x000fe200078e0005 */
[----:B-1----:R-:W-:-:S02]  /*18570*/  F2FP.BF16.F32.PACK_AB R3, R196, R210 ;  /* 0x000000d2c403723e */ /* 0x002fc400000010ff */
[----:B------:R-:W-:Y:S02]  /*18580*/  LOP3.LUT R2, R245, UR37, R114, 0x96, !PT ;  /* 0x00000025f5027c12 */ /* 0x000fe4000f8e9672 */
[----:B------:R-:W-:Y:S01]  /*18590*/  LOP3.LUT R5, R7, UR36, R250, 0x96, !PT ;  /* 0x0000002407057c12 */ /* 0x000fe2000f8e96fa */
[----:B------:R-:W-:Y:S01]  /*185a0*/  IMAD.MOV.U32 R70, RZ, RZ, R10 ;  /* 0x000000ffff467224 */ /* 0x000fe200078e000a */
[C---:B------:R-:W-:Y:S01]  /*185b0*/  PRMT R191, R3.reuse, 0x7610, R191 ;  /* 0x0000761003bf7816 */ /* 0x040fe200000000bf */
[----:B------:R-:W-:Y:S01]  /*185c0*/  IMAD.MOV.U32 R71, RZ, RZ, R11 ;  /* 0x000000ffff477224 */ /* 0x000fe200078e000b */
[----:B------:R-:W-:Y:S01]  /*185d0*/  PRMT R190, R3, 0x7632, R190 ;  /* 0x0000763203be7816 */ /* 0x000fe200000000be */
[----:B------:R-:W-:-:S04]  /*185e0*/  IMAD.WIDE.U32 R2, R2, -0x2daee0ad, RZ ;  /* 0xd2511f5302027825 */ /* 0x000fc800078e00ff */
[----:B------:R-:W-:Y:S01]  /*185f0*/  IMAD.WIDE.U32 R10, R5, -0x326172a9, RZ ;  /* 0xcd9e8d57050a7825 */ /* 0x000fe200078e00ff */
[----:B------:R-:W-:-:S04]  /*18600*/  LOP3.LUT R6, R3, UR34, R6, 0x96, !PT ;  /* 0x0000002203067c12 */ /* 0x000fc8000f8e9606 */
[----:B------:R-:W-:Y:S01]  /*18610*/  LOP3.LUT R3, R11, UR35, R244, 0x96, !PT ;  /* 0x000000230b037c12 */ /* 0x000fe2000f8e96f4 */
[----:B------:R-:W-:Y:S02]  /*18620*/  IMAD.MOV.U32 R245, RZ, RZ, R8 ;  /* 0x000000fffff57224 */ /* 0x000fe400078e0008 */
[----:B------:R-:W-:Y:S02]  /*18630*/  IMAD.MOV.U32 R244, RZ, RZ, R9 ;  /* 0x000000fffff47224 */ /* 0x000fe400078e0009 */
[----:B------:R-:W-:-:S04]  /*18640*/  IMAD.WIDE.U32 R8, R3, -0x2daee0ad, RZ ;  /* 0xd2511f5303087825 */ /* 0x000fc800078e00ff */
[----:B------:R-:W-:Y:S01]  /*18650*/  IMAD.WIDE.U32 R6, R6, -0x326172a9, RZ ;  /* 0xcd9e8d5706067825 */ /* 0x000fe200078e00ff */
[----:B------:R-:W-:-:S04]  /*18660*/  LOP3.LUT R3, R9, UR32, R2, 0x96, !PT ;  /* 0x0000002009037c12 */ /* 0x000fc8000f8e9602 */
[----:B------:R-:W-:Y:S01]  /*18670*/  LOP3.LUT R2, R7, UR33, R10, 0x96, !PT ;  /* 0x0000002107027c12 */ /* 0x000fe2000f8e960a */
[----:B------:R-:W-:Y:S01]  /*18680*/  IMAD.MOV.U32 R86, RZ, RZ, R67 ;  /* 0x000000ffff567224 */ /* 0x000fe200078e0043 */
[----:B------:R-:W-:Y:S01]  /*18690*/  MOV R67, R15 ;  /* 0x0000000f00437202 */ /* 0x000fe20000000f00 */
[----:B------:R-:W-:Y:S02]  /*186a0*/  IMAD.MOV.U32 R87, RZ, RZ, R66 ;  /* 0x000000ffff577224 */ /* 0x000fe400078e0042 */
[----:B------:R-:W-:Y:S02]  /*186b0*/  IMAD.MOV.U32 R66, RZ, RZ, R14 ;  /* 0x000000ffff427224 */ /* 0x000fe400078e000e */
[----:B------:R-:W-:-:S05]  /*186c0*/  IMAD.WIDE.U32 R14, R2, -0x2daee0ad, RZ ;  /* 0xd2511f53020e7825 */ /* 0x000fca00078e00ff */
[----:B------:R-:W-:Y:S01]  /*186d0*/  LOP3.LUT R2, R15, UR30, R8, 0x96, !PT ;  /* 0x0000001e0f027c12 */ /* 0x000fe2000f8e9608 */
[----:B------:R-:W-:-:S04]  /*186e0*/  IMAD.WIDE.U32 R10, R3, -0x326172a9, RZ ;  /* 0xcd9e8d57030a7825 */ /* 0x000fc800078e00ff */
[----:B------:R-:W-:Y:S02]  /*186f0*/  @!P5 HFMA2.BF16_V2 R40, -RZ.H0_H0, RZ.H0_H0, -R192.H0_H0 ;  /* 0x200000ffff28d231 */ /* 0x000fe400003409c0 */
[----:B------:R-:W-:-:S03]  /*18700*/  IMAD.WIDE.U32 R2, R2, -0x326172a9, RZ ;  /* 0xcd9e8d5702027825 */ /* 0x000fc600078e00ff */
[----:B------:R-:W-:Y:S01]  /*18710*/  @!P5 PRMT R192, R40, 0x5410, RZ ;  /* 0x0000541028c0d816 */ /* 0x000fe200000000ff */
[----:B------:R-:W-:Y:S01]  /*18720*/  IMAD.MOV.U32 R125, RZ, RZ, R205 ;  /* 0x000000ffff7d7224 */ /* 0x000fe200078e00cd */
[----:B------:R-:W-:Y:S01]  /*18730*/  LOP3.LUT R5, R2, 0xff, RZ, 0xc0, !PT ;  /* 0x000000ff02057812 */ /* 0x000fe200078ec0ff */
[----:B------:R-:W-:Y:S01]  /*18740*/  IMAD.MOV.U32 R40, RZ, RZ, R203 ;  /* 0x000000ffff287224 */ /* 0x000fe200078e00cb */
[----:B------:R-:W-:Y:S01]  /*18750*/  MUFU.EX2 R205, R224 ;  /* 0x000000e000cd7308 */ /* 0x000fe20000000800 */
[----:B------:R-:W-:Y:S01]  /*18760*/  @!P2 HFMA2.BF16_V2 R39, -RZ.H0_H0, RZ.H0_H0, -R189.H0_H0 ;  /* 0x200000ffff27a231 */ /* 0x000fe200003409bd */
[----:B------:R-:W-:Y:S02]  /*18770*/  ISETP.LE.U32.AND P5, PT, R5, UR13, PT ;  /* 0x0000000d05007c0c */ /* 0x000fe4000bfa3070 */
[----:B------:R-:W-:-:S04]  /*18780*/  SHF.R.U32.HI R5, RZ, 0x18, R2 ;  /* 0x00000018ff057819 */ /* 0x000fc80000011602 */
[----:B------:R-:W1:Y:S01]  /*18790*/  MUFU.EX2 R203, R225 ;  /* 0x000000e100cb7308 */ /* 0x000e620000000800 */
[----:B------:R-:W-:Y:S02]  /*187a0*/  PRMT R240, R189, 0x5410, R188 ;  /* 0x00005410bdf07816 */ /* 0x000fe400000000bc */
[----:B------:R-:W-:Y:S02]  /*187b0*/  LOP3.LUT R7, R11, UR31, R6, 0x96, !PT ;  /* 0x0000001f0b077c12 */ /* 0x000fe4000f8e9606 */
[----:B------:R-:W-:Y:S02]  /*187c0*/  @!P2 PRMT R189, R39, 0x5410, RZ ;  /* 0x0000541027bda816 */ /* 0x000fe400000000ff */
[----:B------:R-:W-:Y:S02]  /*187d0*/  LOP3.LUT R6, R2, 0xffff, RZ, 0xc0, !PT ;  /* 0x0000ffff02067812 */ /* 0x000fe400078ec0ff */
[----:B------:R-:W-:Y:S02]  /*187e0*/  SHF.R.U32.HI R2, RZ, 0x10, R2 ;  /* 0x00000010ff027819 */ /* 0x000fe40000011602 */
[----:B------:R-:W-:-:S02]  /*187f0*/  ISETP.LE.U32.AND P2, PT, R5, UR13, PT ;  /* 0x0000000d05007c0c */ /* 0x000fc4000bf43070 */
[----:B------:R-:W-:Y:S01]  /*18800*/  SHF.R.U32.HI R5, RZ, 0x8, R17 ;  /* 0x00000008ff057819 */ /* 0x000fe20000011611 */
[----:B------:R-:W-:Y:S01]  /*18810*/  @!P4 HFMA2.BF16_V2 R41, -RZ.H0_H0, RZ.H0_H0, -R191.H0_H0 ;  /* 0x200000ffff29c231 */ /* 0x000fe200003409bf */
[----:B------:R-:W-:Y:S02]  /*18820*/  LOP3.LUT R10, R3, UR23, R10, 0x96, !PT ;  /* 0x00000017030a7c12 */ /* 0x000fe4000f8e960a */
[----:B------:R-:W-:Y:S02]  /*18830*/  LOP3.LUT R3, R2, 0xff, RZ, 0xc0, !PT ;  /* 0x000000ff02037812 */ /* 0x000fe400078ec0ff */
[----:B------:R-:W-:Y:S02]  /*18840*/  LOP3.LUT R2, R5, 0xffff, RZ, 0xc0, !PT ;  /* 0x0000ffff05027812 */ /* 0x000fe400078ec0ff */
[----:B------:R-:W-:Y:S02]  /*18850*/  PRMT R60, R191, 0x5410, R190 ;  /* 0x00005410bf3c7816 */ /* 0x000fe400000000be */
[----:B------:R-:W-:-:S02]  /*18860*/  @!P4 PRMT R191, R41, 0x5410, RZ ;  /* 0x0000541029bfc816 */ /* 0x000fc400000000ff */
[----:B------:R-:W-:Y:S02]  /*18870*/  ISETP.LE.U32.AND P4, PT, R2, UR13, PT ;  /* 0x0000000d02007c0c */ /* 0x000fe4000bf83070 */
[----:B-1----:R-:W-:Y:S01]  /*18880*/  F2FP.BF16.F32.PACK_AB R2, R205, R203 ;  /* 0x000000cbcd02723e */ /* 0x002fe200000010ff */
[----:B------:R-:W-:Y:S02]  /*18890*/  IMAD.MOV.U32 R250, RZ, RZ, R70 ;  /* 0x000000fffffa7224 */ /* 0x000fe400078e0046 */
[----:B------:R-:W-:Y:S02]  /*188a0*/  @!P1 HFMA2.BF16_V2 R38, -RZ.H0_H0, RZ.H0_H0, -R188.H0_H0 ;  /* 0x200000ffff269231 */ /* 0x000fe400003409bc */
[----:B------:R-:W-:Y:S01]  /*188b0*/  IMAD.MOV.U32 R251, RZ, RZ, R71 ;  /* 0x000000fffffb7224 */ /* 0x000fe200078e0047 */
[----:B------:R-:W-:Y:S01]  /*188c0*/  PRMT R187, R2, 0x7610, R187 ;  /* 0x0000761002bb7816 */ /* 0x000fe200000000bb */
[----:B------:R-:W-:Y:S02]  /*188d0*/  IMAD.MOV.U32 R39, RZ, RZ, R240 ;  /* 0x000000ffff277224 */ /* 0x000fe400078e00f0 */
[----:B------:R-:W-:-:S02]  /*188e0*/  IMAD.MOV.U32 R9, RZ, RZ, R76 ;  /* 0x000000ffff097224 */ /* 0x000fc400078e004c */
[----:B------:R-:W-:Y:S02]  /*188f0*/  IMAD.MOV.U32 R240, RZ, RZ, R99 ;  /* 0x000000fffff07224 */ /* 0x000fe400078e0063 */
[-C--:B------:R-:W-:Y:S01]  /*18900*/  FMUL.FTZ R99, R63, R4.reuse ;  /* 0x000000043f637220 */ /* 0x080fe20000410000 */
[----:B------:R-:W-:Y:S02]  /*18910*/  IMAD.MOV.U32 R77, RZ, RZ, R98 ;  /* 0x000000ffff4d7224 */ /* 0x000fe400078e0062 */
[----:B------:R-:W-:Y:S01]  /*18920*/  FMUL.FTZ R98, R62, R4 ;  /* 0x000000043e627220 */ /* 0x000fe20000410000 */
[----:B------:R-:W-:Y:S02]  /*18930*/  IMAD.MOV.U32 R76, RZ, RZ, R118 ;  /* 0x000000ffff4c7224 */ /* 0x000fe400078e0076 */
[----:B------:R-:W-:Y:S02]  /*18940*/  IMAD.MOV.U32 R62, RZ, RZ, R250 ;  /* 0x000000ffff3e7224 */ /* 0x000fe400078e00fa */
[----:B------:R-:W-:Y:S01]  /*18950*/  IMAD.MOV.U32 R63, RZ, RZ, R251 ;  /* 0x000000ffff3f7224 */ /* 0x000fe200078e00fb */
[----:B------:R-:W-:Y:S01]  /*18960*/  @!P1 PRMT R188, R38, 0x5410, RZ ;  /* 0x0000541026bc9816 */ /* 0x000fe200000000ff */
[----:B------:R-:W-:-:S02]  /*18970*/  IMAD.MOV.U32 R250, RZ, RZ, R206 ;  /* 0x000000fffffa7224 */ /* 0x000fc400078e00ce */
[----:B------:R-:W-:Y:S01]  /*18980*/  IMAD.MOV.U32 R251, RZ, RZ, R204 ;  /* 0x000000fffffb7224 */ /* 0x000fe200078e00cc */
[----:B------:R-:W-:Y:S01]  /*18990*/  MUFU.EX2 R206, R216 ;  /* 0x000000d800ce7308 */ /* 0x000fe20000000800 */
[----:B------:R-:W-:Y:S02]  /*189a0*/  IMAD.MOV.U32 R38, RZ, RZ, R76 ;  /* 0x000000ffff267224 */ /* 0x000fe400078e004c */
[----:B------:R-:W-:Y:S01]  /*189b0*/  @!P6 HFMA2.BF16_V2 R13, -RZ.H0_H0, RZ.H0_H0, -R187.H0_H0 ;  /* 0x200000ffff0de231 */ /* 0x000fe200003409bb */
[----:B------:R-:W-:Y:S01]  /*189c0*/  PRMT R186, R2, 0x7632, R186 ;  /* 0x0000763202ba7816 */ /* 0x000fe200000000ba */
[----:B------:R-:W-:Y:S01]  /*189d0*/  IMAD.MOV.U32 R76, RZ, RZ, R240 ;  /* 0x000000ffff4c7224 */ /* 0x000fe200078e00f0 */
[----:B------:R-:W-:Y:S02]  /*189e0*/  LOP3.LUT R2, R18, 0xff, RZ, 0xc0, !PT ;  /* 0x000000ff12027812 */ /* 0x000fe400078ec0ff */
[----:B------:R-:W1:Y:S01]  /*189f0*/  MUFU.EX2 R204, R177 ;  /* 0x000000b100cc7308 */ /* 0x000e620000000800 */
[----:B------:R-:W-:-:S02]  /*18a00*/  IMAD.MOV.U32 R240, RZ, RZ, R130 ;  /* 0x000000fffff07224 */ /* 0x000fc400078e0082 */
[----:B------:R-:W-:Y:S01]  /*18a10*/  FMUL.FTZ R130, R126, R4 ;  /* 0x000000047e827220 */ /* 0x000fe20000410000 */
[----:B------:R-:W-:Y:S02]  /*18a20*/  PRMT R126, R187, 0x5410, R186 ;  /* 0x00005410bb7e7816 */ /* 0x000fe400000000ba */
[----:B------:R-:W-:Y:S02]  /*18a30*/  @!P6 PRMT R187, R13, 0x5410, RZ ;  /* 0x000054100dbbe816 */ /* 0x000fe400000000ff */
[----:B------:R-:W-:Y:S02]  /*18a40*/  ISETP.LE.U32.AND P6, PT, R2, UR13, PT ;  /* 0x0000000d02007c0c */ /* 0x000fe4000bfc3070 */
[----:B------:R-:W-:Y:S01]  /*18a50*/  SHF.R.U32.HI R2, RZ, 0x8, R6 ;  /* 0x00000008ff027819 */ /* 0x000fe20000011606 */
[----:B------:R-:W-:-:S03]  /*18a60*/  @!P4 HFMA2.BF16_V2 R16, -RZ.H0_H0, RZ.H0_H0, -R186.H0_H0 ;  /* 0x200000ffff10c231 */ /* 0x000fc600003409ba */
[----:B------:R-:W-:Y:S02]  /*18a70*/  LOP3.LUT R2, R2, 0xffff, RZ, 0xc0, !PT ;  /* 0x0000ffff02027812 */ /* 0x000fe400078ec0ff */
[----:B------:R-:W-:Y:S02]  /*18a80*/  @!P4 PRMT R186, R16, 0x5410, RZ ;  /* 0x0000541010bac816 */ /* 0x000fe400000000ff */
[----:B------:R-:W-:Y:S02]  /*18a90*/  ISETP.LE.U32.AND P4, PT, R2, UR13, PT ;  /* 0x0000000d02007c0c */ /* 0x000fe4000bf83070 */
[----:B-1----:R-:W-:Y:S02]  /*18aa0*/  F2FP.BF16.F32.PACK_AB R2, R206, R204 ;  /* 0x000000ccce02723e */ /* 0x002fe400000010ff */
[----:B------:R-:W-:Y:S02]  /*18ab0*/  ISETP.LE.U32.AND P1, PT, R12, UR13, PT ;  /* 0x0000000d0c007c0c */ /* 0x000fe4000bf23070 */
[----:B------:R-:W-:-:S02]  /*18ac0*/  PRMT R185, R2, 0x7610, R185 ;  /* 0x0000761002b97816 */ /* 0x000fc400000000b9 */
[----:B------:R-:W-:Y:S02]  /*18ad0*/  PRMT R184, R2, 0x7632, R184 ;  /* 0x0000763202b87816 */ /* 0x000fe400000000b8 */
[----:B------:R-:W-:Y:S01]  /*18ae0*/  LOP3.LUT R2, R10, 0xffff, RZ, 0xc0, !PT ;  /* 0x0000ffff0a027812 */ /* 0x000fe200078ec0ff */
[----:B------:R-:W-:-:S03]  /*18af0*/  @!P6 HFMA2.BF16_V2 R36, -RZ.H0_H0, RZ.H0_H0, -R185.H0_H0 ;  /* 0x200000ffff24e231 */ /* 0x000fc600003409b9 */
[----:B------:R-:W-:Y:S01]  /*18b00*/  SHF.R.U32.HI R2, RZ, 0x8, R2 ;  /* 0x00000008ff027819 */ /* 0x000fe20000011602 */
[----:B------:R-:W-:Y:S01]  /*18b10*/  IMAD.MOV.U32 R11, RZ, RZ, R61 ;  /* 0x000000ffff0b7224 */ /* 0x000fe200078e003d */
[----:B------:R-:W1:Y:S01]  /*18b20*/  MUFU.EX2 R6, R217 ;  /* 0x000000d900067308 */ /* 0x000e620000000800 */
[----:B------:R-:W-:Y:S01]  /*18b30*/  IMAD.MOV.U32 R224, RZ, RZ, R114 ;  /* 0x000000ffffe07224 */ /* 0x000fe200078e0072 */
[----:B------:R-:W-:Y:S01]  /*18b40*/  LOP3.LUT R2, R2, 0xffff, RZ, 0xc0, !PT ;  /* 0x0000ffff02027812 */ /* 0x000fe200078ec0ff */
[----:B------:R-:W-:Y:S01]  /*18b50*/  IMAD.MOV.U32 R41, RZ, RZ, R125 ;  /* 0x000000ffff297224 */ /* 0x000fe200078e007d */
[----:B------:R-:W-:Y:S01]  /*18b60*/  PRMT R125, R185, 0x5410, R184 ;  /* 0x00005410b97d7816 */ /* 0x000fe200000000b8 */
[----:B------:R-:W-:Y:S02]  /*18b70*/  @!P3 HFMA2.BF16_V2 R44, -RZ.H0_H0, RZ.H0_H0, -R190.H0_H0 ;  /* 0x200000ffff2cb231 */ /* 0x000fe400003409be */
[----:B------:R-:W-:Y:S02]  /*18b80*/  IMAD.MOV.U32 R118, RZ, RZ, R87 ;  /* 0x000000ffff767224 */ /* 0x000fe400078e0057 */
[----:B------:R-:W-:Y:S01]  /*18b90*/  @!P1 HFMA2.BF16_V2 R37, -RZ.H0_H0, RZ.H0_H0, -R184.H0_H0 ;  /* 0x200000ffff259231 */ /* 0x000fe200003409b8 */
[----:B------:R-:W-:Y:S01]  /*18ba0*/  @!P6 PRMT R185, R36, 0x5410, RZ ;  /* 0x0000541024b9e816 */ /* 0x000fe200000000ff */
[----:B------:R-:W-:Y:S01]  /*18bb0*/  FMUL.FTZ R87, R59, R4 ;  /* 0x000000043b577220 */ /* 0x000fe20000410000 */
[----:B------:R-:W-:Y:S01]  /*18bc0*/  ISETP.LE.U32.AND P6, PT, R2, UR13, PT ;  /* 0x0000000d02007c0c */ /* 0x000fe2000bfc3070 */
[----:B------:R-:W-:Y:S01]  /*18bd0*/  IMAD.MOV.U32 R36, RZ, RZ, R224 ;  /* 0x000000ffff247224 */ /* 0x000fe200078e00e0 */
[----:B------:R-:W-:Y:S01]  /*18be0*/  LOP3.LUT R2, R10, 0xff, RZ, 0xc0, !PT ;  /* 0x000000ff0a027812 */ /* 0x000fe200078ec0ff */
[----:B------:R-:W-:-:S02]  /*18bf0*/  IMAD.MOV.U32 R59, RZ, RZ, R11 ;  /* 0x000000ffff3b7224 */ /* 0x000fc400078e000b */
[----:B------:R-:W-:Y:S01]  /*18c00*/  IMAD.MOV.U32 R224, RZ, RZ, R9 ;  /* 0x000000ffffe07224 */ /* 0x000fe200078e0009 */
[----:B------:R-:W-:Y:S01]  /*18c10*/  MUFU.EX2 R11, R219 ;  /* 0x000000db000b7308 */ /* 0x000fe20000000800 */
[----:B------:R-:W-:Y:S01]  /*18c20*/  IMAD.MOV.U32 R124, RZ, RZ, R119 ;  /* 0x000000ffff7c7224 */ /* 0x000fe200078e0077 */
[----:B------:R-:W-:Y:S02]  /*18c30*/  @!P3 PRMT R190, R44, 0x5410, RZ ;  /* 0x000054102cbeb816 */ /* 0x000fe400000000ff */
[----:B------:R-:W-:-:S04]  /*18c40*/  @!P1 PRMT R184, R37, 0x5410, RZ ;  /* 0x0000541025b89816 */ /* 0x000fc800000000ff */
[----:B------:R-:W2:Y:S01]  /*18c50*/  MUFU.EX2 R9, R218 ;  /* 0x000000da00097308 */ /* 0x000ea20000000800 */
[----:B------:R-:W-:Y:S02]  /*18c60*/  ISETP.LE.U32.AND P3, PT, R3, UR13, PT ;  /* 0x0000000d03007c0c */ /* 0x000fe4000bf63070 */
[----:B------:R-:W-:Y:S01]  /*18c70*/  ISETP.LE.U32.AND P1, PT, R2, UR13, PT ;  /* 0x0000000d02007c0c */ /* 0x000fe2000bf23070 */
[----:B------:R-:W-:Y:S01]  /*18c80*/  IMAD.WIDE.U32 R2, R7, -0x2daee0ad, RZ ;  /* 0xd2511f5307027825 */ /* 0x000fe200078e00ff */
[----:B------:R-:W-:-:S03]  /*18c90*/  MOV R17, R124 ;  /* 0x0000007c00117202 */ /* 0x000fc60000000f00 */
        /* <DEDUP_REMOVED lines=34> */
[----:B------:R-:W-:Y:S01]  /*18ec0*/  FADD.FTZ R12, R25, R136 ;  /* 0x00000088190c7221 */ /* 0x000fe20000010000 */
[----:B------:R-:W-:Y:S01]  /*18ed0*/  LOP3.LUT R4, R3, UR26, R14, 0x96, !PT ;  /* 0x0000001a03047c12 */ /* 0x000fe2000f8e960e */
[----:B------:R-:W3:Y:S01]  /*18ee0*/  MUFU.EX2 R5, R179 ;  /* 0x000000b300057308 */ /* 0x000ee20000000800 */
[----:B-1----:R-:W-:Y:S01]  /*18ef0*/  F2FP.BF16.F32.PACK_AB R8, R6, R19 ;  /* 0x000000130608723e */ /* 0x002fe200000010ff */
[----:B------:R-:W-:Y:S01]  /*18f00*/  FADD.FTZ R12, R26, R12 ;  /* 0x0000000c1a0c7221 */ /* 0x000fe20000010000 */
[----:B------:R-:W-:-:S05]  /*18f10*/  IMAD.MOV.U32 R26, RZ, RZ, R62 ;  /* 0x000000ffff1a7224 */ /* 0x000fca00078e003e */
[----:B------:R-:W1:Y:S01]  /*18f20*/  MUFU.EX2 R14, R176 ;  /* 0x000000b0000e7308 */ /* 0x000e620000000800 */
[----:B------:R-:W-:Y:S01]  /*18f30*/  IMAD.MOV.U32 R62, RZ, RZ, R59 ;  /* 0x000000ffff3e7224 */ /* 0x000fe200078e003b */
[C---:B------:R-:W-:Y:S01]  /*18f40*/  PRMT R183, R8.reuse, 0x7610, R183 ;  /* 0x0000761008b77816 */ /* 0x040fe200000000b7 */
[----:B------:R-:W-:Y:S01]  /*18f50*/  IMAD.MOV.U32 R59, RZ, RZ, R251 ;  /* 0x000000ffff3b7224 */ /* 0x000fe200078e00fb */
[----:B------:R-:W-:Y:S01]  /*18f60*/  PRMT R182, R8, 0x7632, R182 ;  /* 0x0000763208b67816 */ /* 0x000fe200000000b6 */
[----:B------:R-:W-:Y:S01]  /*18f70*/  FADD.FTZ R8, R6, R27 ;  /* 0x0000001b06087221 */ /* 0x000fe20000010000 */
[----:B------:R-:W-:Y:S01]  /*18f80*/  IMAD.MOV.U32 R251, RZ, RZ, R240 ;  /* 0x000000fffffb7224 */ /* 0x000fe200078e00f0 */
[----:B--2---:R-:W-:Y:S01]  /*18f90*/  F2FP.BF16.F32.PACK_AB R6, R11, R9 ;  /* 0x000000090b06723e */ /* 0x004fe200000010ff */
[----:B------:R-:W-:Y:S01]  /*18fa0*/  IMAD.MOV.U32 R240, RZ, RZ, R200 ;  /* 0x000000fffff07224 */ /* 0x000fe200078e00c8 */
[----:B------:R-:W-:Y:S02]  /*18fb0*/  MUFU.EX2 R220, R220 ;  /* 0x000000dc00dc7308 */ /* 0x000fe40000000800 */
[----:B------:R-:W-:-:S06]  /*18fc0*/  PRMT R181, R6, 0x7610, R181 ;  /* 0x0000761006b57816 */ /* 0x000fcc00000000b5 */
[----:B------:R-:W2:Y:S01]  /*18fd0*/  MUFU.EX2 R200, R221 ;  /* 0x000000dd00c87308 */ /* 0x000ea20000000800 */
[----:B------:R-:W-:Y:S01]  /*18fe0*/  @!P5 HFMA2.BF16_V2 R45, -RZ.H0_H0, RZ.H0_H0, -R181.H0_H0 ;  /* 0x200000ffff2dd231 */ /* 0x000fe200003409b5 */
[----:B------:R-:W-:Y:S01]  /*18ff0*/  PRMT R180, R6, 0x7632, R180 ;  /* 0x0000763206b47816 */ /* 0x000fe200000000b4 */
[----:B---3--:R-:W-:Y:S01]  /*19000*/  FADD.FTZ R15, R5, R137 ;  /* 0x00000089050f7221 */ /* 0x008fe20000010000 */
[----:B-1----:R-:W-:Y:S02]  /*19010*/  F2FP.BF16.F32.PACK_AB R6, R14, R5 ;  /* 0x000000050e06723e */ /* 0x002fe400000010ff */
[----:B------:R-:W-:Y:S02]  /*19020*/  LOP3.LUT R5, R4, 0xff, RZ, 0xc0, !PT ;  /* 0x000000ff04057812 */ /* 0x000fe400078ec0ff */
[----:B------:R-:W-:Y:S02]  /*19030*/  PRMT R19, R181, 0x5410, R180 ;  /* 0x00005410b5137816 */ /* 0x000fe400000000b4 */
[----:B------:R-:W-:-:S02]  /*19040*/  @!P5 PRMT R181, R45, 0x5410, RZ ;  /* 0x000054102db5d816 */ /* 0x000fc400000000ff */
[----:B------:R-:W-:Y:S01]  /*19050*/  ISETP.LE.U32.AND P5, PT, R5, UR13, PT ;  /* 0x0000000d05007c0c */ /* 0x000fe2000bfa3070 */
[----:B------:R-:W-:Y:S01]  /*19060*/  @!P4 HFMA2.BF16_V2 R46, -RZ.H0_H0, RZ.H0_H0, -R180.H0_H0 ;  /* 0x200000ffff2ec231 */ /* 0x000fe200003409b4 */
[----:B--2---:R-:W-:-:S04]  /*19070*/  F2FP.BF16.F32.PACK_AB R5, R200, R220 ;  /* 0x000000dcc805723e */ /* 0x004fc800000010ff */
[C---:B------:R-:W-:Y:S02]  /*19080*/  PRMT R177, R5.reuse, 0x7610, R177 ;  /* 0x0000761005b17816 */ /* 0x040fe400000000b1 */
[----:B------:R-:W-:Y:S02]  /*19090*/  PRMT R176, R5, 0x7632, R176 ;  /* 0x0000763205b07816 */ /* 0x000fe400000000b0 */
[----:B------:R-:W-:Y:S02]  /*190a0*/  LOP3.LUT R5, R2, 0xff, RZ, 0xc0, !PT ;  /* 0x000000ff02057812 */ /* 0x000fe400078ec0ff */
[----:B------:R-:W-:Y:S01]  /*190b0*/  @!P4 PRMT R180, R46, 0x5410, RZ ;  /* 0x000054102eb4c816 */ /* 0x000fe200000000ff */
[----:B------:R-:W-:Y:S01]  /*190c0*/  @!P5 HFMA2.BF16_V2 R49, -RZ.H0_H0, RZ.H0_H0, -R177.H0_H0 ;  /* 0x200000ffff31d231 */ /* 0x000fe200003409b1 */
[----:B------:R-:W-:Y:S01]  /*190d0*/  ISETP.LE.U32.AND P4, PT, R5, UR13, PT ;  /* 0x0000000d05007c0c */ /* 0x000fe2000bf83070 */
[----:B------:R-:W-:Y:S01]  /*190e0*/  IMAD.MOV.U32 R78, RZ, RZ, R224 ;  /* 0x000000ffff4e7224 */ /* 0x000fe200078e00e0 */
[----:B------:R-:W-:-:S02]  /*190f0*/  PRMT R179, R6, 0x7610, R179 ;  /* 0x0000761006b37816 */ /* 0x000fc400000000b3 */
[----:B------:R-:W-:Y:S02]  /*19100*/  PRMT R178, R6, 0x7632, R178 ;  /* 0x0000763206b27816 */ /* 0x000fe400000000b2 */
[----:B------:R-:W-:Y:S01]  /*19110*/  LOP3.LUT R5, R2, 0xffff, RZ, 0xc0, !PT ;  /* 0x0000ffff02057812 */ /* 0x000fe200078ec0ff */
[----:B------:R-:W-:Y:S01]  /*19120*/  IMAD.MOV.U32 R224, RZ, RZ, R250 ;  /* 0x000000ffffe07224 */ /* 0x000fe200078e00fa */
[--C-:B------:R-:W-:Y:S02]  /*19130*/  SHF.R.U32.HI R6, RZ, 0x10, R2.reuse ;  /* 0x00000010ff067819 */ /* 0x100fe40000011602 */
[----:B------:R-:W-:Y:S02]  /*19140*/  SHF.R.U32.HI R3, RZ, 0x18, R2 ;  /* 0x00000018ff037819 */ /* 0x000fe40000011602 */
[----:B------:R-:W-:Y:S02]  /*19150*/  SHF.R.U32.HI R2, RZ, 0x18, R10 ;  /* 0x00000018ff027819 */ /* 0x000fe4000001160a */
[----:B------:R-:W-:-:S02]  /*19160*/  MOV R250, R124 ;  /* 0x0000007c00fa7202 */ /* 0x000fc40000000f00 */
[----:B------:R-:W-:Y:S02]  /*19170*/  PRMT R124, R177, 0x5410, R176 ;  /* 0x00005410b17c7816 */ /* 0x000fe400000000b0 */
[----:B------:R-:W-:Y:S01]  /*19180*/  @!P5 PRMT R177, R49, 0x5410, RZ ;  /* 0x0000541031b1d816 */ /* 0x000fe200000000ff */
[----:B------:R-:W-:Y:S01]  /*19190*/  IMAD.MOV.U32 R79, RZ, RZ, R252 ;  /* 0x000000ffff4f7224 */ /* 0x000fe200078e00fc */
[----:B------:R-:W-:Y:S01]  /*191a0*/  ISETP.LE.U32.AND P5, PT, R2, UR13, PT ;  /* 0x0000000d02007c0c */ /* 0x000fe2000bfa3070 */
[----:B------:R-:W-:Y:S01]  /*191b0*/  IMAD.MOV.U32 R25, RZ, RZ, R207 ;  /* 0x000000ffff197224 */ /* 0x000fe200078e00cf */
[----:B------:R-:W-:Y:S01]  /*191c0*/  SHF.R.U32.HI R2, RZ, 0x10, R10 ;  /* 0x00000010ff027819 */ /* 0x000fe2000001160a */
[----:B------:R-:W-:Y:S01]  /*191d0*/  MUFU.EX2 R252, R227 ;  /* 0x000000e300fc7308 */ /* 0x000fe20000000800 */
[----:B------:R-:W-:Y:S02]  /*191e0*/  @!P6 HFMA2.BF16_V2 R43, -RZ.H0_H0, RZ.H0_H0, -R182.H0_H0 ;  /* 0x200000ffff2be231 */ /* 0x000fe400003409b6 */
[----:B------:R-:W-:Y:S01]  /*191f0*/  IMAD.MOV.U32 R37, RZ, RZ, R225 ;  /* 0x000000ffff257224 */ /* 0x000fe200078e00e1 */
[----:B------:R-:W-:Y:S01]  /*19200*/  LOP3.LUT R2, R2, 0xff, RZ, 0xc0, !PT ;  /* 0x000000ff02027812 */ /* 0x000fe200078ec0ff */
[----:B------:R-:W-:-:S03]  /*19210*/  IMAD.MOV.U32 R225, RZ, RZ, R17 ;  /* 0x000000ffffe17224 */ /* 0x000fc600078e0011 */
[----:B------:R-:W1:Y:S01]  /*19220*/  MUFU.EX2 R207, R229 ;  /* 0x000000e500cf7308 */ /* 0x000e620000000800 */
[----:B------:R-:W-:Y:S02]  /*19230*/  PRMT R17, R183, 0x5410, R182 ;  /* 0x00005410b7117816 */ /* 0x000fe400000000b6 */
[----:B------:R-:W-:Y:S02]  /*19240*/  @!P6 PRMT R182, R43, 0x5410, RZ ;  /* 0x000054102bb6e816 */ /* 0x000fe400000000ff */
[----:B------:R-:W-:Y:S02]  /*19250*/  ISETP.LE.U32.AND P6, PT, R2, UR13, PT ;  /* 0x0000000d02007c0c */ /* 0x000fe4000bfc3070 */
[----:B------:R-:W-:Y:S01]  /*19260*/  SHF.R.U32.HI R2, RZ, 0x8, R5 ;  /* 0x00000008ff027819 */ /* 0x000fe20000011605 */
[----:B------:R-:W-:Y:S01]  /*19270*/  @!P3 HFMA2.BF16_V2 R47, -RZ.H0_H0, RZ.H0_H0, -R179.H0_H0 ;  /* 0x200000ffff2fb231 */ /* 0x000fe200003409b3 */
[----:B------:R-:W-:Y:S02]  /*19280*/  PRMT R18, R179, 0x5410, R178 ;  /* 0x00005410b3127816 */ /* 0x000fe400000000b2 */
[----:B------:R-:W-:-:S02]  /*19290*/  LOP3.LUT R2, R2, 0xffff, RZ, 0xc0, !PT ;  /* 0x0000ffff02027812 */ /* 0x000fc400078ec0ff */
[----:B------:R-:W-:Y:S02]  /*192a0*/  @!P3 PRMT R179, R47, 0x5410, RZ ;  /* 0x000054102fb3b816 */ /* 0x000fe400000000ff */
[----:B------:R-:W-:Y:S02]  /*192b0*/  ISETP.LE.U32.AND P3, PT, R2, UR13, PT ;  /* 0x0000000d02007c0c */ /* 0x000fe4000bf63070 */
[----:B-1----:R-:W-:Y:S01]  /*192c0*/  F2FP.BF16.F32.PACK_AB R2, R207, R252 ;  /* 0x000000fccf02723e */ /* 0x002fe200000010ff */
[----:B------:R-:W-:-:S03]  /*192d0*/  @!P1 HFMA2.BF16_V2 R42, -RZ.H0_H0, RZ.H0_H0, -R183.H0_H0 ;  /* 0x200000ffff2a9231 */ /* 0x000fc600003409b7 */
[C---:B------:R-:W-:Y:S02]  /*192e0*/  PRMT R175, R2.reuse, 0x7610, R175 ;  /* 0x0000761002af7816 */ /* 0x040fe400000000af */
[----:B------:R-:W-:-:S03]  /*192f0*/  PRMT R174, R2, 0x7632, R174 ;  /* 0x0000763202ae7816 */ /* 0x000fc600000000ae */
[----:B------:R-:W-:Y:S01]  /*19300*/  @!P4 HFMA2.BF16_V2 R51, -RZ.H0_H0, RZ.H0_H0, -R175.H0_H0 ;  /* 0x200000ffff33c231 */ /* 0x000fe200003409af */
[----:B------:R-:W-:Y:S01]  /*19310*/  @!P1 PRMT R183, R42, 0x5410, RZ ;  /* 0x000054102ab79816 */ /* 0x000fe200000000ff */
[----:B------:R-:W-:Y:S01]  /*19320*/  IMAD.MOV.U32 R42, RZ, RZ, R66 ;  /* 0x000000ffff2a7224 */ /* 0x000fe200078e0042 */
[----:B------:R-:W-:Y:S01]  /*19330*/  SHF.R.U32.HI R2, RZ, 0x18, R4 ;  /* 0x00000018ff027819 */ /* 0x000fe20000011604 */
[----:B------:R-:W-:Y:S01]  /*19340*/  IMAD.MOV.U32 R43, RZ, RZ, R67 ;  /* 0x000000ffff2b7224 */ /* 0x000fe200078e0043 */
[----:B------:R-:W-:Y:S02]  /*19350*/  PRMT R67, R175, 0x5410, R174 ;  /* 0x00005410af437816 */ /* 0x000fe400000000ae */
[----:B------:R-:W-:Y:S02]  /*19360*/  @!P4 PRMT R175, R51, 0x5410, RZ ;  /* 0x0000541033afc816 */ /* 0x000fe400000000ff */
[----:B------:R-:W-:Y:S02]  /*19370*/  ISETP.LE.U32.AND P4, PT, R2, UR13, PT ;  /* 0x0000000d02007c0c */ /* 0x000fe4000bf83070 */
[----:B------:R-:W-:-:S02]  /*19380*/  LOP3.LUT R7, R4, 0xffff, RZ, 0xc0, !PT ;  /* 0x0000ffff04077812 */ /* 0x000fc400078ec0ff */
[----:B------:R-:W-:Y:S02]  /*19390*/  SHF.R.U32.HI R2, RZ, 0x10, R4 ;  /* 0x00000010ff027819 */ /* 0x000fe40000011604 */
[----:B------:R-:W-:Y:S02]  /*193a0*/  LOP3.LUT R4, R249, UR36, R42, 0x96, !PT ;  /* 0x00000024f9047c12 */ /* 0x000fe4000f8e962a */
[----:B------:R-:W2:Y:S01]  /*193b0*/  LDL R42, [R1+0xbc] ;  /* 0x0000bc00012a7983 */ /* 0x000ea20000100800 */
[----:B------:R-:W-:Y:S01]  /*193c0*/  SHF.R.U32.HI R7, RZ, 0x8, R7 ;  /* 0x00000008ff077819 */ /* 0x000fe20000011607 */
[----:B------:R-:W-:Y:S03]  /*193d0*/  MUFU.EX2 R217, R226 ;  /* 0x000000e200d97308 */ /* 0x000fe60000000800 */
[----:B------:R-:W-:-:S05]  /*193e0*/  LOP3.LUT R7, R7, 0xffff, RZ, 0xc0, !PT ;  /* 0x0000ffff07077812 */ /* 0x000fca00078ec0ff */
[----:B------:R-:W1:Y:S01]  /*193f0*/  MUFU.EX2 R216, R228 ;  /* 0x000000e400d87308 */ /* 0x000e620000000800 */
[----:B------:R-:W-:Y:S01]  /*19400*/  ISETP.LE.U32.AND P1, PT, R7, UR13, PT ;  /* 0x0000000d07007c0c */ /* 0x000fe2000bf23070 */
[----:B------:R-:W-:Y:S01]  /*19410*/  @!P3 HFMA2.BF16_V2 R54, -RZ.H0_H0, RZ.H0_H0, -R174.H0_H0 ;  /* 0x200000ffff36b231 */ /* 0x000fe200003409ae */
[----:B------:R-:W-:Y:S01]  /*19420*/  LOP3.LUT R2, R2, 0xff, RZ, 0xc0, !PT ;  /* 0x000000ff02027812 */ /* 0x000fe200078ec0ff */
[----:B------:R-:W-:-:S03]  /*19430*/  UIADD3 UR4, UR29, -0x4498517b, URZ ;  /* 0xbb67ae851d047890 */ /* 0x000fc6000fffe03f */
[----:B------:R-:W-:Y:S01]  /*19440*/  @!P3 PRMT R174, R54, 0x5410, RZ ;  /* 0x0000541036aeb816 */ /* 0x000fe200000000ff */
[----:B------:R-:W-:Y:S01]  /*19450*/  MUFU.EX2 R219, R223 ;  /* 0x000000df00db7308 */ /* 0x000fe20000000800 */
[----:B------:R-:W-:-:S07]  /*19460*/  ISETP.LE.U32.AND P3, PT, R2, UR13, PT ;  /* 0x0000000d02007c0c */ /* 0x000fce000bf63070 */
[----:B------:R-:W3:Y:S01]  /*19470*/  MUFU.EX2 R218, R222 ;  /* 0x000000de00da7308 */ /* 0x000ee20000000800 */
[----:B-1----:R-:W-:Y:S01]  /*19480*/  F2FP.BF16.F32.PACK_AB R2, R216, R217 ;  /* 0x000000d9d802723e */ /* 0x002fe200000010ff */
[----:B------:R-:W-:Y:S02]  /*19490*/  @!P1 HFMA2.BF16_V2 R48, -RZ.H0_H0, RZ.H0_H0, -R176.H0_H0 ;  /* 0x200000ffff309231 */ /* 0x000fe400003409b0 */
[----:B------:R-:W-:Y:S01]  /*194a0*/  FADD.FTZ R5, R9, R8 ;  /* 0x0000000809057221 */ /* 0x000fe20000010000 */
[C---:B------:R-:W-:Y:S02]  /*194b0*/  PRMT R137, R2.reuse, 0x7610, R137 ;  /* 0x0000761002897816 */ /* 0x040fe40000000089 */
[----:B------:R-:W-:Y:S02]  /*194c0*/  PRMT R136, R2, 0x7632, R136 ;  /* 0x0000763202887816 */ /* 0x000fe40000000088 */
[----:B------:R-:W-:Y:S01]  /*194d0*/  LOP3.LUT R2, R43, UR4, R26, 0x96, !PT ;  /* 0x000000042b027c12 */ /* 0x000fe2000f8e961a */
[----:B------:R-:W-:Y:S01]  /*194e0*/  @!P2 HFMA2.BF16_V2 R50, -RZ.H0_H0, RZ.H0_H0, -R178.H0_H0 ;  /* 0x200000ffff32a231 */ /* 0x000fe200003409b2 */
[----:B------:R-:W-:Y:S01]  /*194f0*/  @!P1 PRMT R176, R48, 0x5410, RZ ;  /* 0x0000541030b09816 */ /* 0x000fe200000000ff */
[----:B------:R-:W-:Y:S01]  /*19500*/  FADD.FTZ R48, R11, R5 ;  /* 0x000000050b307221 */ /* 0x000fe20000010000 */
[----:B------:R-:W-:Y:S01]  /*19510*/  ISETP.LE.U32.AND P1, PT, R3, UR13, PT ;  /* 0x0000000d03007c0c */ /* 0x000fe2000bf23070 */
[----:B------:R-:W-:Y:S01]  /*19520*/  IMAD.WIDE.U32 R10, R2, -0x326172a9, RZ ;  /* 0xcd9e8d57020a7825 */ /* 0x000fe200078e00ff */
[----:B------:R-:W-:-:S02]  /*19530*/  LOP3.LUT R3, R6, 0xff, RZ, 0xc0, !PT ;  /* 0x000000ff06037812 */ /* 0x000fc400078ec0ff */
[----:B------:R-:W-:Y:S02]  /*19540*/  @!P2 PRMT R178, R50, 0x5410, RZ ;  /* 0x0000541032b2a816 */ /* 0x000fe400000000ff */
[----:B------:R-:W-:Y:S02]  /*19550*/  ISETP.LE.U32.AND P2, PT, R3, UR13, PT ;  /* 0x0000000d03007c0c */ /* 0x000fe4000bf43070 */
[----:B---3--:R-:W-:Y:S02]  /*19560*/  F2FP.BF16.F32.PACK_AB R3, R218, R219 ;  /* 0x000000dbda03723e */ /* 0x008fe400000010ff */
[----:B------:R-:W-:Y:S02]  /*19570*/  LOP3.LUT R2, R11, UR37, R36, 0x96, !PT ;  /* 0x000000250b027c12 */ /* 0x000fe4000f8e9624 */
[C---:B------:R-:W-:Y:S02]  /*19580*/  PRMT R173, R3.reuse, 0x7610, R173 ;  /* 0x0000761003ad7816 */ /* 0x040fe400000000ad */
[----:B------:R-:W-:Y:S01]  /*19590*/  PRMT R172, R3, 0x7632, R172 ;  /* 0x0000763203ac7816 */ /* 0x000fe200000000ac */
[----:B------:R-:W-:-:S04]  /*195a0*/  IMAD.WIDE.U32 R2, R2, -0x2daee0ad, RZ ;  /* 0xd2511f5302027825 */ /* 0x000fc800078e00ff */
[----:B------:R-:W-:Y:S01]  /*195b0*/  IMAD.WIDE.U32 R8, R4, -0x326172a9, RZ ;  /* 0xcd9e8d5704087825 */ /* 0x000fe200078e00ff */
[----:B------:R-:W-:-:S04]  /*195c0*/  LOP3.LUT R6, R3, UR34, R248, 0x96, !PT ;  /* 0x0000002203067c12 */ /* 0x000fc8000f8e96f8 */
[----:B------:R-:W-:-:S05]  /*195d0*/  LOP3.LUT R3, R9, UR35, R10, 0x96, !PT ;  /* 0x0000002309037c12 */ /* 0x000fca000f8e960a */
[----:B------:R-:W-:-:S05]  /*195e0*/  IMAD.WIDE.U32 R4, R3, -0x2daee0ad, RZ ;  /* 0xd2511f5303047825 */ /* 0x000fca00078e00ff */
[----:B------:R-:W-:Y:S01]  /*195f0*/  LOP3.LUT R5, R5, UR32, R2, 0x96, !PT ;  /* 0x0000002005057c12 */ /* 0x000fe2000f8e9602 */
[----:B------:R-:W-:-:S04]  /*19600*/  IMAD.WIDE.U32 R2, R6, -0x326172a9, RZ ;  /* 0xcd9e8d5706027825 */ /* 0x000fc800078e00ff */
[----:B------:R-:W-:Y:S01]  /*19610*/  FADD.FTZ R13, R24, R35 ;  /* 0x00000023180d7221 */ /* 0x000fe20000010000 */
[----:B------:R-:W-:Y:S01]  /*19620*/  IMAD.MOV.U32 R35, RZ, RZ, R209 ;  /* 0x000000ffff237224 */ /* 0x000fe200078e00d1 */
[----:B------:R-:W-:Y:S01]  /*19630*/  LOP3.LUT R3, R3, UR33, R8, 0x96, !PT ;  /* 0x0000002103037c12 */ /* 0x000fe2000f8e9608 */
[----:B------:R-:W-:Y:S02]  /*19640*/  FADD.FTZ R127, R34, R12 ;  /* 0x0000000c227f7221 */ /* 0x000fe40000010000 */
[----:B------:R-:W-:Y:S02]  /*19650*/  IMAD.MOV.U32 R24, RZ, RZ, R35 ;  /* 0x000000ffff187224 */ /* 0x000fe400078e0023 */
[----:B------:R-:W-:-:S05]  /*19660*/  IMAD.WIDE.U32 R34, R3, -0x2daee0ad, RZ ;  /* 0xd2511f5303227825 */ /* 0x000fca00078e00ff */
[----:B------:R-:W-:Y:S01]  /*19670*/  LOP3.LUT R3, R35, UR30, R4, 0x96, !PT ;  /* 0x0000001e23037c12 */ /* 0x000fe2000f8e9604 */
[----:B------:R-:W-:-:S05]  /*19680*/  IMAD.WIDE.U32 R4, R5, -0x326172a9, RZ ;  /* 0xcd9e8d5705047825 */ /* 0x000fca00078e00ff */
[----:B------:R-:W-:Y:S01]  /*19690*/  LOP3.LUT R35, R5, UR31, R2, 0x96, !PT ;  /* 0x0000001f05237c12 */ /* 0x000fe2000f8e9602 */
[----:B------:R-:W-:-:S05]  /*196a0*/  IMAD.WIDE.U32 R2, R3, -0x326172a9, RZ ;  /* 0xcd9e8d5703027825 */ /* 0x000fca00078e00ff */
[----:B------:R-:W-:-:S04]  /*196b0*/  LOP3.LUT R4, R3, UR23, R4, 0x96, !PT ;  /* 0x0000001703047c12 */ /* 0x000fc8000f8e9604 */
[----:B------:R-:W-:Y:S01]  /*196c0*/  LOP3.LUT R5, R4, 0xffff, RZ, 0xc0, !PT ;  /* 0x0000ffff04057812 */ /* 0x000fe200078ec0ff */
[----:B------:R-:W-:-:S03]  /*196d0*/  FADD.FTZ R7, R22, R13 ;  /* 0x0000000d16077221 */ /* 0x000fc60000010000 */
[----:B------:R-:W-:Y:S02]  /*196e0*/  SHF.R.U32.HI R6, RZ, 0x8, R5 ;  /* 0x00000008ff067819 */ /* 0x000fe40000011605 */
[----:B------:R-:W-:Y:S01]  /*196f0*/  LOP3.LUT R5, R4, 0xff, RZ, 0xc0, !PT ;  /* 0x000000ff04057812 */ /* 0x000fe200078ec0ff */
[----:B------:R-:W-:-:S03]  /*19700*/  FADD.FTZ R209, R23, R7 ;  /* 0x0000000717d17221 */ /* 0x000fc60000010000 */
        /* <DEDUP_REMOVED lines=11> */
[----:B------:R-:W-:-:S05]  /*197c0*/  HSET2.LE.AND R2, R7, R0, PT ;  /* 0x0000000007027233 */ /* 0x000fca0003803000 */
[----:B------:R-:W-:Y:S01]  /*197d0*/  LOP3.LUT R8, R2, R230, RZ, 0xc0, !PT ;  /* 0x000000e602087212 */ /* 0x000fe200078ec0ff */
[----:B--2---:R-:W-:Y:S02]  /*197e0*/  VIADD R2, R42, 0x4 ;  /* 0x000000042a027836 */ /* 0x004fe40000000000 */
[----:B------:R-:W2:Y:S01]  /*197f0*/  LDL R42, [R1+0xd0] ;  /* 0x0000d000012a7983 */ /* 0x000ea20000100800 */
[----:B------:R-:W-:-:S04]  /*19800*/  LOP3.LUT R3, R3, 0xff, RZ, 0xc0, !PT ;  /* 0x000000ff03037812 */ /* 0x000fc800078ec0ff */
[----:B------:R-:W-:Y:S01]  /*19810*/  PRMT R9, R3, 0x5410, R4 ;  /* 0x0000541003097816 */ /* 0x000fe20000000004 */
[----:B------:R-:W-:-:S03]  /*19820*/  IMAD.WIDE.U32 R2, R2, -0x326172a9, RZ ;  /* 0xcd9e8d5702027825 */ /* 0x000fc600078e00ff */
[----:B------:R-:W-:-:S05]  /*19830*/  LOP3.LUT R4, R37, UR38, R2, 0x96, !PT ;  /* 0x0000002625047c12 */ /* 0x000fca000f8e9602 */
[----:B------:R-:W-:-:S04]  /*19840*/  IMAD.WIDE.U32 R10, R4, -0x2daee0ad, RZ ;  /* 0xd2511f53040a7825 */ /* 0x000fc800078e00ff */
[----:B------:R-:W-:Y:S02]  /*19850*/  IMAD.MOV.U32 R37, RZ, RZ, R24 ;  /* 0x000000ffff257224 */ /* 0x000fe400078e0018 */
[----:B------:R-:W-:Y:S01]  /*19860*/  IMAD.MOV.U32 R27, RZ, RZ, R63 ;  /* 0x000000ffff1b7224 */ /* 0x000fe200078e003f */
[----:B------:R-:W-:Y:S01]  /*19870*/  PRMT R138, R139, 0x7632, R138 ;  /* 0x000076328b8a7816 */ /* 0x000fe2000000008a */
[----:B------:R-:W-:-:S03]  /*19880*/  FADD.FTZ R14, R14, R15 ;  /* 0x0000000f0e0e7221 */ /* 0x000fc60000010000 */
[----:B------:R-:W-:Y:S01]  /*19890*/  PRMT R16, R139, 0x5410, R138 ;  /* 0x000054108b107816 */ /* 0x000fe2000000008a */
[----:B------:R-:W-:Y:S02]  /*198a0*/  IMAD.MOV.U32 R63, RZ, RZ, R65 ;  /* 0x000000ffff3f7224 */ /* 0x000fe400078e0041 */
[----:B------:R-:W-:Y:S02]  /*198b0*/  IMAD.MOV.U32 R229, RZ, RZ, R37 ;  /* 0x000000ffffe57224 */ /* 0x000fe400078e0025 */
[----:B------:R-:W-:Y:S02]  /*198c0*/  @!P2 HFMA2.BF16_V2 R53, -RZ.H0_H0, RZ.H0_H0, -R173.H0_H0 ;  /* 0x200000ffff35a231 */ /* 0x000fe400003409ad */
[----:B------:R-:W-:Y:S02]  /*198d0*/  @!P1 HFMA2.BF16_V2 R52, -RZ.H0_H0, RZ.H0_H0, -R172.H0_H0 ;  /* 0x200000ffff349231 */ /* 0x000fe400003409ac */
[----:B------:R-:W-:Y:S02]  /*198e0*/  @!P6 HFMA2.BF16_V2 R56, -RZ.H0_H0, RZ.H0_H0, -R139.H0_H0 ;  /* 0x200000ffff38e231 */ /* 0x000fe4000034098b */
[----:B------:R-:W-:-:S02]  /*198f0*/  @!P5 HFMA2.BF16_V2 R55, -RZ.H0_H0, RZ.H0_H0, -R138.H0_H0 ;  /* 0x200000ffff37d231 */ /* 0x000fc4000034098a */
[----:B------:R-:W-:Y:S02]  /*19900*/  @!P3 HFMA2.BF16_V2 R58, -RZ.H0_H0, RZ.H0_H0, -R137.H0_H0 ;  /* 0x200000ffff3ab231 */ /* 0x000fe40000340989 */
[----:B------:R-:W-:Y:S01]  /*19910*/  @!P4 HFMA2.BF16_V2 R57, -RZ.H0_H0, RZ.H0_H0, -R136.H0_H0 ;  /* 0x200000ffff39c231 */ /* 0x000fe20000340988 */
[----:B------:R-:W-:Y:S02]  /*19920*/  PRMT R66, R173, 0x5410, R172 ;  /* 0x00005410ad427816 */ /* 0x000fe400000000ac */
[----:B------:R-:W-:Y:S02]  /*19930*/  PRMT R65, R137, 0x5410, R136 ;  /* 0x0000541089417816 */ /* 0x000fe40000000088 */
[----:B------:R-:W-:Y:S02]  /*19940*/  @!P2 PRMT R173, R53, 0x5410, RZ ;  /* 0x0000541035ada816 */ /* 0x000fe400000000ff */
[----:B------:R-:W-:Y:S02]  /*19950*/  @!P1 PRMT R172, R52, 0x5410, RZ ;  /* 0x0000541034ac9816 */ /* 0x000fe400000000ff */
[----:B------:R-:W-:-:S02]  /*19960*/  @!P6 PRMT R139, R56, 0x5410, RZ ;  /* 0x00005410388be816 */ /* 0x000fc400000000ff */
[----:B------:R-:W-:Y:S02]  /*19970*/  @!P5 PRMT R138, R55, 0x5410, RZ ;  /* 0x00005410378ad816 */ /* 0x000fe400000000ff */
[----:B------:R-:W-:Y:S02]  /*19980*/  @!P3 PRMT R137, R58, 0x5410, RZ ;  /* 0x000054103a89b816 */ /* 0x000fe400000000ff */
[----:B------:R-:W-:Y:S02]  /*19990*/  @!P4 PRMT R136, R57, 0x5410, RZ ;  /* 0x000054103988c816 */ /* 0x000fe400000000ff */
[----:B--2---:R-:W-:-:S05]  /*199a0*/  LOP3.LUT R3, R3, R42, RZ, 0x3c, !PT ;  /* 0x0000002a03037212 */ /* 0x004fca00078e3cff */
[----:B------:R-:W-:-:S05]  /*199b0*/  IMAD.WIDE.U32 R2, R3, -0x2daee0ad, RZ ;  /* 0xd2511f5303027825 */ /* 0x000fca00078e00ff */
[----:B------:R-:W-:-:S05]  /*199c0*/  LOP3.LUT R3, R3, UR4, R26, 0x96, !PT ;  /* 0x0000000403037c12 */ /* 0x000fca000f8e961a */
[----:B------:R-:W-:Y:S01]  /*199d0*/  IMAD.WIDE.U32 R4, R3, -0x326172a9, RZ ;  /* 0xcd9e8d5703047825 */ /* 0x000fe200078e00ff */
[----:B------:R-:W-:-:S04]  /*199e0*/  LOP3.LUT R6, R11, UR36, R2, 0x96, !PT ;  /* 0x000000240b067c12 */ /* 0x000fc8000f8e9602 */
[----:B------:R-:W-:-:S05]  /*199f0*/  LOP3.LUT R2, R5, UR37, R36, 0x96, !PT ;  /* 0x0000002505027c12 */ /* 0x000fca000f8e9624 */
[----:B------:R-:W-:-:S05]  /*19a00*/  IMAD.WIDE.U32 R2, R2, -0x2daee0ad, RZ ;  /* 0xd2511f5302027825 */ /* 0x000fca00078e00ff */
[----:B------:R-:W-:Y:S01]  /*19a10*/  LOP3.LUT R5, R3, UR34, R10, 0x96, !PT ;  /* 0x0000002203057c12 */ /* 0x000fe2000f8e960a */
[----:B------:R-:W-:-:S04]  /*19a20*/  IMAD.WIDE.U32 R10, R6, -0x326172a9, RZ ;  /* 0xcd9e8d57060a7825 */ /* 0x000fc800078e00ff */
[----:B------:R-:W-:Y:S01]  /*19a30*/  IMAD.WIDE.U32 R22, R5, -0x326172a9, RZ ;  /* 0xcd9e8d5705167825 */ /* 0x000fe200078e00ff */
[----:B------:R-:W-:-:S05]  /*19a40*/  LOP3.LUT R3, R11, UR35, R4, 0x96, !PT ;  /* 0x000000230b037c12 */ /* 0x000fca000f8e9604 */
[----:B------:R-:W-:Y:S01]  /*19a50*/  IMAD.WIDE.U32 R6, R3, -0x2daee0ad, RZ ;  /* 0xd2511f5303067825 */ /* 0x000fe200078e00ff */
[----:B------:R-:W-:-:S03]  /*19a60*/  LOP3.LUT R3, R23, UR33, R10, 0x96, !PT ;  /* 0x0000002117037c12 */ /* 0x000fc6000f8e960a */
[----:B------:R-:W-:Y:S02]  /*19a70*/  IMAD.MOV.U32 R36, RZ, RZ, R25 ;  /* 0x000000ffff247224 */ /* 0x000fe400078e0019 */
[----:B------:R-:W-:Y:S01]  /*19a80*/  IMAD.WIDE.U32 R24, R3, -0x2daee0ad, RZ ;  /* 0xd2511f5303187825 */ /* 0x000fe200078e00ff */
[----:B------:R-:W-:Y:S02]  /*19a90*/  LOP3.LUT R7, R7, UR32, R2, 0x96, !PT ;  /* 0x0000002007077c12 */ /* 0x000fe4000f8e9602 */
[--C-:B------:R-:W-:Y:S02]  /*19aa0*/  HSET2.LE.AND R2, R13, R0.reuse, PT ;  /* 0x000000000d027233 */ /* 0x100fe40003803000 */
[--C-:B------:R-:W-:Y:S02]  /*19ab0*/  HSET2.LE.AND R3, R12, R0.reuse, PT ;  /* 0x000000000c037233 */ /* 0x100fe40003803000 */
[----:B------:R-:W-:Y:S02]  /*19ac0*/  LOP3.LUT R6, R25, UR30, R6, 0x96, !PT ;  /* 0x0000001e19067c12 */ /* 0x000fe4000f8e9606 */
[----:B------:R-:W-:Y:S01]  /*19ad0*/  HSET2.LE.AND R4, R9, R0, PT ;  /* 0x0000000009047233 */ /* 0x000fe20003803000 */
[----:B------:R-:W-:Y:S01]  /*19ae0*/  IMAD.WIDE.U32 R26, R7, -0x326172a9, RZ ;  /* 0xcd9e8d57071a7825 */ /* 0x000fe200078e00ff */
[----:B------:R-:W-:-:S02]  /*19af0*/  LOP3.LUT R9, R2, R231, RZ, 0xc0, !PT ;  /* 0x000000e702097212 */ /* 0x000fc400078ec0ff */
[----:B------:R-:W-:Y:S01]  /*19b00*/  LOP3.LUT R10, R3, R100, RZ, 0xc0, !PT ;  /* 0x00000064030a7212 */ /* 0x000fe200078ec0ff */
[----:B------:R-:W-:Y:S01]  /*19b10*/  IMAD.WIDE.U32 R2, R6, -0x326172a9, RZ ;  /* 0xcd9e8d5706027825 */ /* 0x000fe200078e00ff */
[----:B------:R-:W-:-:S04]  /*19b20*/  LOP3.LUT R11, R4, R64, RZ, 0xc0, !PT ;  /* 0x00000040040b7212 */ /* 0x000fc800078ec0ff */
[----:B------:R-:W-:-:S04]  /*19b30*/  LOP3.LUT R5, R3, UR23, R26, 0x96, !PT ;  /* 0x0000001703057c12 */ /* 0x000fc8000f8e961a */
[----:B------:R-:W-:-:S04]  /*19b40*/  LOP3.LUT R4, R5, 0xffff, RZ, 0xc0, !PT ;  /* 0x0000ffff05047812 */ /* 0x000fc800078ec0ff */
[----:B------:R-:W-:Y:S02]  /*19b50*/  SHF.R.U32.HI R6, RZ, 0x8, R4 ;  /* 0x00000008ff067819 */ /* 0x000fe40000011604 */
[----:B------:R-:W-:Y:S02]  /*19b60*/  LOP3.LUT R4, R5, 0xff, RZ, 0xc0, !PT ;  /* 0x000000ff05047812 */ /* 0x000fe400078ec0ff */
[--C-:B------:R-:W-:Y:S02]  /*19b70*/  SHF.R.U32.HI R7, RZ, 0x10, R5.reuse ;  /* 0x00000010ff077819 */ /* 0x100fe40000011605 */
[----:B------:R-:W-:Y:S02]  /*19b80*/  PRMT R4, R4, 0x5410, R6 ;  /* 0x0000541004047816 */ /* 0x000fe40000000006 */
[----:B------:R-:W-:Y:S02]  /*19b90*/  SHF.R.U32.HI R6, RZ, 0x18, R5 ;  /* 0x00000018ff067819 */ /* 0x000fe40000011605 */
[----:B------:R-:W-:-:S02]  /*19ba0*/  LOP3.LUT R5, R7, 0xff, RZ, 0xc0, !PT ;  /* 0x000000ff07057812 */ /* 0x000fc400078ec0ff */
        /* <DEDUP_REMOVED lines=10> */
[----:B------:R-:W-:Y:S01]  /*19c50*/  LOP3.LUT R5, R2, R16, RZ, 0xc0, !PT ;  /* 0x0000001002057212 */ /* 0x000fe200078ec0ff */
[----:B------:R-:W-:Y:S02]  /*19c60*/  IMAD.MOV.U32 R2, RZ, RZ, R14 ;  /* 0x000000ffff027224 */ /* 0x000fe400078e000e */
[----:B------:R-:W1:Y:S01]  /*19c70*/  LDSM.16.MT88.4 R12, [R197+0xa000] ;  /* 0x00a00000c50c783b */ /* 0x000e620000004200 */
[--C-:B------:R-:W-:Y:S02]  /*19c80*/  HSET2.LE.AND R4, R4, R0.reuse, PT ;  /* 0x0000000004047233 */ /* 0x100fe40003803000 */
[--C-:B------:R-:W-:Y:S02]  /*19c90*/  HSET2.LE.AND R3, R6, R0.reuse, PT ;  /* 0x0000000006037233 */ /* 0x100fe40003803000 */
[----:B------:R-:W-:Y:S02]  /*19ca0*/  HSET2.LE.AND R7, R7, R0, PT ;  /* 0x0000000007077233 */ /* 0x000fe40003803000 */
[----:B------:R-:W-:Y:S01]  /*19cb0*/  MOV R231, R63 ;  /* 0x0000003f00e77202 */ /* 0x000fe20000000f00 */
[----:B------:R-:W-:-:S02]  /*19cc0*/  IMAD.MOV.U32 R63, RZ, RZ, R62 ;  /* 0x000000ffff3f7224 */ /* 0x000fc400078e003e */
[----:B------:R-:W-:Y:S02]  /*19cd0*/  IMAD.MOV.U32 R62, RZ, RZ, R59 ;  /* 0x000000ffff3e7224 */ /* 0x000fe400078e003b */
[----:B------:R-:W-:Y:S01]  /*19ce0*/  IMAD.MOV.U32 R59, RZ, RZ, R224 ;  /* 0x000000ffff3b7224 */ /* 0x000fe200078e00e0 */
[----:B------:R-:W-:Y:S01]  /*19cf0*/  LOP3.LUT R4, R4, R17, RZ, 0xc0, !PT ;  /* 0x0000001104047212 */ /* 0x000fe200078ec0ff */
[----:B------:R-:W-:Y:S01]  /*19d00*/  IMAD.MOV.U32 R224, RZ, RZ, R225 ;  /* 0x000000ffffe07224 */ /* 0x000fe200078e00e1 */
[----:B------:R-:W-:Y:S01]  /*19d10*/  LOP3.LUT R6, R3, R19, RZ, 0xc0, !PT ;  /* 0x0000001303067212 */ /* 0x000fe200078ec0ff */
[----:B------:R-:W-:Y:S01]  /*19d20*/  IMAD.MOV.U32 R225, RZ, RZ, R38 ;  /* 0x000000ffffe17224 */ /* 0x000fe200078e0026 */
[----:B------:R-:W-:Y:S01]  /*19d30*/  LOP3.LUT R7, R7, R18, RZ, 0xc0, !PT ;  /* 0x0000001207077212 */ /* 0x000fe200078ec0ff */
[----:B------:R-:W-:Y:S02]  /*19d40*/  IMAD.MOV.U32 R38, RZ, RZ, R39 ;  /* 0x000000ffff267224 */ /* 0x000fe400078e0027 */
[----:B------:R-:W-:-:S02]  /*19d50*/  IMAD.MOV.U32 R39, RZ, RZ, R44 ;  /* 0x000000ffff277224 */ /* 0x000fc400078e002c */
[----:B------:R-:W-:Y:S02]  /*19d60*/  IMAD.MOV.U32 R230, RZ, RZ, R36 ;  /* 0x000000ffffe67224 */ /* 0x000fe400078e0024 */
[----:B------:R-:W-:Y:S02]  /*19d70*/  IMAD.MOV.U32 R49, RZ, RZ, R38 ;  /* 0x000000ffff317224 */ /* 0x000fe400078e0026 */
[----:B------:R-:W-:Y:S01]  /*19d80*/  IMAD.MOV.U32 R50, RZ, RZ, R39 ;  /* 0x000000ffff327224 */ /* 0x000fe200078e0027 */
[-C--:B-1----:R-:W-:Y:S06]  /*19d90*/  HMMA.16816.F32.BF16 R152, R8, R12.reuse, R152 ;  /* 0x0000000c0898723c */ /* 0x082fec0000041898 */
[C---:B------:R-:W-:Y:S06]  /*19da0*/  HMMA.16816.F32.BF16 R168, R4.reuse, R12, R168 ;  /* 0x0000000c04a8723c */ /* 0x040fec00000418a8 */
[-C--:B------:R-:W-:Y:S06]  /*19db0*/  HMMA.16816.F32.BF16 R164, R4, R14.reuse, R164 ;  /* 0x0000000e04a4723c */ /* 0x080fec00000418a4 */
[----:B------:R-:W-:Y:S01]  /*19dc0*/  HMMA.16816.F32.BF16 R36, R8, R14, R148 ;  /* 0x0000000e0824723c */ /* 0x000fe20000041894 */
[----:B------:R-:W1:Y:S01]  /*19dd0*/  LDSM.16.MT88.4 R12, [R199+0xa000] ;  /* 0x00a00000c70c783b */ /* 0x000e620000004200 */
[----:B------:R-:W-:-:S02]  /*19de0*/  IMAD.MOV.U32 R42, RZ, RZ, R79 ;  /* 0x000000ffff2a7224 */ /* 0x000fc400078e004f */
[----:B------:R-:W-:Y:S02]  /*19df0*/  IMAD.MOV.U32 R79, RZ, RZ, R32 ;  /* 0x000000ffff4f7224 */ /* 0x000fe400078e0020 */
[----:B------:R-:W-:Y:S01]  /*19e00*/  IMAD.MOV.U32 R44, RZ, RZ, R41 ;  /* 0x000000ffff2c7224 */ /* 0x000fe200078e0029 */
[----:B------:R-:W-:Y:S01]  /*19e10*/  MOV R249, R62 ;  /* 0x0000003e00f97202 */ /* 0x000fe20000000f00 */
[----:B------:R-:W-:Y:S01]  /*19e20*/  IMAD.MOV.U32 R41, RZ, RZ, R40 ;  /* 0x000000ffff297224 */ /* 0x000fe200078e0028 */
[----:B------:R-:W2:Y:S01]  /*19e30*/  LDL.LU R32, [R1+0x134] ;  /* 0x0001340001207983 */ /* 0x000ea20000300800 */
[----:B------:R-:W-:Y:S02]  /*19e40*/  IMAD.MOV.U32 R40, RZ, RZ, R61 ;  /* 0x000000ffff287224 */ /* 0x000fe400078e003d */
        /* <DEDUP_REMOVED lines=25> */
[----:B------:R-:W-:Y:S01]  /*19fe0*/  IMAD.MOV.U32 R51, RZ, RZ, R220 ;  /* 0x000000ffff337224 */ /* 0x000fe200078e00dc */
[----:B------:R-:W2:Y:S01]  /*19ff0*/  LDL.LU R33, [R1+0x130] ;  /* 0x0001300001217983 */ /* 0x000ea20000300800 */
[----:B------:R-:W-:Y:S02]  /*1a000*/  IMAD.MOV.U32 R17, RZ, RZ, R30 ;  /* 0x000000ffff117224 */ /* 0x000fe400078e001e */
[----:B------:R-:W-:Y:S01]  /*1a010*/  IMAD.MOV.U32 R64, RZ, RZ, R31 ;  /* 0x000000ffff407224 */ /* 0x000fe200078e001f */
[----:B------:R-:W3:Y:S01]  /*1a020*/  LDL.LU R30, [R1+0x12c] ;  /* 0x00012c00011e7983 */ /* 0x000ee20000300800 */
[----:B------:R-:W-:-:S03]  /*1a030*/  IMAD.MOV.U32 R16, RZ, RZ, R28 ;  /* 0x000000ffff107224 */ /* 0x000fc600078e001c */
[----:B------:R-:W3:Y:S04]  /*1a040*/  LDL.LU R31, [R1+0x128] ;  /* 0x00012800011f7983 */ /* 0x000ee80000300800 */
[----:B------:R-:W4:Y:S01]  /*1a050*/  LDL.LU R28, [R1+0x124] ;  /* 0x00012400011c7983 */ /* 0x000f220000300800 */
[----:B-1----:R-:W-:Y:S06]  /*1a060*/  HMMA.16816.F32.BF16 R220, R8, R12, R76 ;  /* 0x0000000c08dc723c */ /* 0x002fec000004184c */
[----:B------:R-:W-:Y:S07]  /*1a070*/  HMMA.16816.F32.BF16 R76, R4, R14, R96 ;  /* 0x0000000e044c723c */ /* 0x000fee0000041860 */
[----:B------:R-:W-:-:S02]  /*1a080*/  IMAD.MOV.U32 R98, RZ, RZ, R29 ;  /* 0x000000ffff627224 */ /* 0x000fc400078e001d */
[----:B------:R-:W4:Y:S01]  /*1a090*/  LDL.LU R29, [R1+0x120] ;  /* 0x00012000011d7983 */ /* 0x000f220000300800 */
[----:B------:R-:W-:Y:S06]  /*1a0a0*/  HMMA.16816.F32.BF16 R68, R4, R12, R84 ;  /* 0x0000000c0444723c */ /* 0x000fec0000041854 */
[C---:B------:R-:W-:Y:S01]  /*1a0b0*/  HMMA.16816.F32.BF16 R116, R8.reuse, R14, R116 ;  /* 0x0000000e0874723c */ /* 0x040fe20000041874 */
[----:B------:R-:W1:Y:S05]  /*1a0c0*/  LDSM.16.MT88.4 R12, [R197+0xb000] ;  /* 0x00b00000c50c783b */ /* 0x000e6a0000004200 */
        /* <DEDUP_REMOVED lines=9> */
[----:B------:R-:W1:Y:S02]  /*1a160*/  LDSM.16.MT88.4 R16, [R202+0xb000] ;  /* 0x00b00000ca10783b */ /* 0x000e640000004200 */
        /* <DEDUP_REMOVED lines=8> */
[----:B------:R-:W-:Y:S01]  /*1a1f0*/  IMAD.MOV.U32 R99, RZ, RZ, R212 ;  /* 0x000000ffff637224 */ /* 0x000fe200078e00d4 */
[C---:B------:R-:W-:Y:S01]  /*1a200*/  HMMA.16816.F32.BF16 R104, R4.reuse, R16, R104 ;  /* 0x000000100468723c */ /* 0x040fe20000041868 */
[----:B------:R-:W-:Y:S02]  /*1a210*/  IMAD.MOV.U32 R114, RZ, RZ, R3 ;  /* 0x000000ffff727224 */ /* 0x000fe400078e0003 */
[----:B------:R-:W-:Y:S02]  /*1a220*/  IMAD.MOV.U32 R148, RZ, RZ, R204 ;  /* 0x000000ffff947224 */ /* 0x000fe400078e00cc */
[----:B------:R-:W-:Y:S01]  /*1a230*/  IMAD.MOV.U32 R149, RZ, RZ, R203 ;  /* 0x000000ffff957224 */ /* 0x000fe200078e00cb */
[----:B------:R-:W-:Y:S01]  /*1a240*/  HMMA.16816.F32.BF16 R108, R4, R18, R108 ;  /* 0x00000012046c723c */ /* 0x000fe2000004186c */
[----:B------:R-:W-:-:S02]  /*1a250*/  IMAD.MOV.U32 R113, RZ, RZ, R2 ;  /* 0x000000ffff717224 */ /* 0x000fc400078e0002 */
[----:B------:R-:W-:Y:S02]  /*1a260*/  IMAD.MOV.U32 R150, RZ, RZ, R200 ;  /* 0x000000ffff967224 */ /* 0x000fe400078e00c8 */
[----:B------:R-:W-:Y:S01]  /*1a270*/  IMAD.MOV.U32 R151, RZ, RZ, R198 ;  /* 0x000000ffff977224 */ /* 0x000fe200078e00c6 */
[----:B------:R-:W-:Y:S01]  /*1a280*/  HMMA.16816.F32.BF16 R248, R8, R16, R248 ;  /* 0x0000001008f8723c */ /* 0x000fe200000418f8 */
[----:B------:R-:W-:-:S04]  /*1a290*/  IMAD.WIDE.U32 R2, R35, -0x2daee0ad, RZ ;  /* 0xd2511f5323027825 */ /* 0x000fc800078e00ff */
[----:B------:R-:W-:Y:S01]  /*1a2a0*/  IMAD.MOV.U32 R140, RZ, RZ, R208 ;  /* 0x000000ffff8c7224 */ /* 0x000fe200078e00d0 */
[----:B------:R-:W-:Y:S06]  /*1a2b0*/  HMMA.16816.F32.BF16 R232, R8, R18, R232 ;  /* 0x0000001208e8723c */ /* 0x000fec00000418e8 */
[C---:B-1----:R-:W-:Y:S06]  /*1a2c0*/  HMMA.16816.F32.BF16 R120, R4.reuse, R12, R120 ;  /* 0x0000000c0478723c */ /* 0x042fec0000041878 */
[----:B------:R-:W-:Y:S06]  /*1a2d0*/  HMMA.16816.F32.BF16 R100, R4, R14, R128 ;  /* 0x0000000e0464723c */ /* 0x000fec0000041880 */
[C---:B------:R-:W-:Y:S01]  /*1a2e0*/  HMMA.16816.F32.BF16 R244, R8.reuse, R12, R244 ;  /* 0x0000000c08f4723c */ /* 0x040fe200000418f4 */
[----:B------:R-:W-:Y:S01]  /*1a2f0*/  LOP3.LUT R4, R27, UR31, R22, 0x96, !PT ;  /* 0x0000001f1b047c12 */ /* 0x000fe2000f8e9616 */
[----:B------:R-:W-:Y:S01]  /*1a300*/  IMAD.MOV.U32 R141, RZ, RZ, R207 ;  /* 0x000000ffff8d7224 */ /* 0x000fe200078e00cf */
[----:B------:R-:W-:Y:S01]  /*1a310*/  LOP3.LUT R5, R3, UR26, R34, 0x96, !PT ;  /* 0x0000001a03057c12 */ /* 0x000fe2000f8e9622 */
[----:B------:R-:W-:Y:S01]  /*1a320*/  IMAD.MOV.U32 R142, RZ, RZ, R206 ;  /* 0x000000ffff8e7224 */ /* 0x000fe200078e00ce */
[C---:B------:R-:W-:Y:S01]  /*1a330*/  LOP3.LUT R6, R2.reuse, 0xffff, RZ, 0xc0, !PT ;  /* 0x0000ffff02067812 */ /* 0x040fe200078ec0ff */
[----:B------:R-:W-:Y:S01]  /*1a340*/  HMMA.16816.F32.BF16 R16, R8, R14, R96 ;  /* 0x0000000e0810723c */ /* 0x000fe20000041860 */
[----:B------:R-:W-:Y:S01]  /*1a350*/  SHF.R.U32.HI R12, RZ, 0x18, R2 ;  /* 0x00000018ff0c7819 */ /* 0x000fe20000011602 */
[----:B------:R-:W-:Y:S01]  /*1a360*/  IMAD.MOV.U32 R143, RZ, RZ, R205 ;  /* 0x000000ffff8f7224 */ /* 0x000fe200078e00cd */
[----:B------:R-:W-:Y:S01]  /*1a370*/  SHF.R.U32.HI R6, RZ, 0x8, R6 ;  /* 0x00000008ff067819 */ /* 0x000fe20000011606 */
[----:B------:R-:W-:Y:S01]  /*1a380*/  IMAD.MOV.U32 R64, RZ, RZ, R210 ;  /* 0x000000ffff407224 */ /* 0x000fe200078e00d2 */
[----:B------:R-:W-:Y:S01]  /*1a390*/  MOV R112, R51 ;  /* 0x0000003300707202 */ /* 0x000fe20000000f00 */
[----:B------:R-:W-:Y:S01]  /*1a3a0*/  STG.E.U16 desc[UR24][R20.64+-0x100], R215 ;  /* 0xffff00d714007986 */ /* 0x000fe2000c101518 */
[----:B------:R-:W-:-:S02]  /*1a3b0*/  LOP3.LUT R11, R2, 0xff, RZ, 0xc0, !PT ;  /* 0x000000ff020b7812 */ /* 0x000fc400078ec0ff */
[----:B------:R-:W-:Y:S01]  /*1a3c0*/  SHF.R.U32.HI R10, RZ, 0x10, R2 ;  /* 0x00000010ff0a7819 */ /* 0x000fe20000011602 */
[----:B------:R-:W-:Y:S01]  /*1a3d0*/  IMAD.WIDE.U32 R2, R4, -0x2daee0ad, RZ ;  /* 0xd2511f5304027825 */ /* 0x000fe200078e00ff */
[----:B------:R-:W-:Y:S01]  /*1a3e0*/  PRMT R14, R11, 0x5410, R6 ;  /* 0x000054100b0e7816 */ /* 0x000fe20000000006 */
[----:B------:R-:W-:Y:S01]  /*1a3f0*/  STG.E.U16 desc[UR24][R20.64+-0xfe], R214 ;  /* 0xffff02d614007986 */ /* 0x000fe2000c101518 */
[----:B------:R-:W-:-:S03]  /*1a400*/  SHF.R.U32.HI R8, RZ, 0x10, R2 ;  /* 0x00000010ff087819 */ /* 0x000fc60000011602 */
[----:B------:R1:W5:Y:S01]  /*1a410*/  LDL.LU R212, [R1+0x11c] ;  /* 0x00011c0001d47983 */ /* 0x0003620000300800 */
[----:B------:R-:W-:Y:S02]  /*1a420*/  LOP3.LUT R4, R3, UR26, R24, 0x96, !PT ;  /* 0x0000001a03047c12 */ /* 0x000fe4000f8e9618 */
[C---:B------:R-:W-:Y:S01]  /*1a430*/  LOP3.LUT R3, R2.reuse, 0xffff, RZ, 0xc0, !PT ;  /* 0x0000ffff02037812 */ /* 0x040fe200078ec0ff */
[----:B------:R-:W-:Y:S01]  /*1a440*/  IMAD.MOV.U32 R129, RZ, RZ, R50 ;  /* 0x000000ffff817224 */ /* 0x000fe200078e0032 */
[----:B------:R-:W-:Y:S01]  /*1a450*/  LOP3.LUT R9, R2, 0xff, RZ, 0xc0, !PT ;  /* 0x000000ff02097812 */ /* 0x000fe200078ec0ff */
[----:B------:R-:W-:Y:S01]  /*1a460*/  IMAD.MOV.U32 R130, RZ, RZ, R49 ;  /* 0x000000ffff827224 */ /* 0x000fe200078e0031 */
[----:B------:R-:W-:Y:S01]  /*1a470*/  SHF.R.U32.HI R7, RZ, 0x18, R2 ;  /* 0x00000018ff077819 */ /* 0x000fe20000011602 */
[----:B------:R-:W-:Y:S01]  /*1a480*/  IMAD.MOV.U32 R131, RZ, RZ, R48 ;  /* 0x000000ffff837224 */ /* 0x000fe200078e0030 */
[----:B------:R-:W-:Y:S01]  /*1a490*/  LOP3.LUT R6, R10, 0xff, RZ, 0xc0, !PT ;  /* 0x000000ff0a067812 */ /* 0x000fe200078ec0ff */
[----:B------:R-:W-:Y:S01]  /*1a4a0*/  IMAD.MOV.U32 R98, RZ, RZ, R148 ;  /* 0x000000ffff627224 */ /* 0x000fe200078e0094 */
[----:B------:R-:W-:Y:S01]  /*1a4b0*/  LOP3.LUT R2, R8, 0xff, RZ, 0xc0, !PT ;  /* 0x000000ff08027812 */ /* 0x000fe200078ec0ff */
[----:B------:R-:W-:Y:S01]  /*1a4c0*/  IMAD.MOV.U32 R97, RZ, RZ, R149 ;  /* 0x000000ffff617224 */ /* 0x000fe200078e0095 */
[----:B------:R-:W-:Y:S01]  /*1a4d0*/  PRMT R13, R6, 0x5410, R12 ;  /* 0x00005410060d7816 */ /* 0x000fe2000000000c */
[----:B------:R-:W-:Y:S01]  /*1a4e0*/  IMAD.MOV.U32 R96, RZ, RZ, R150 ;  /* 0x000000ffff607224 */ /* 0x000fe200078e0096 */
[----:B------:R-:W-:Y:S01]  /*1a4f0*/  SHF.R.U32.HI R3, RZ, 0x8, R3 ;  /* 0x00000008ff037819 */ /* 0x000fe20000011603 */
[----:B------:R-:W-:Y:S01]  /*1a500*/  IMAD.MOV.U32 R115, RZ, RZ, R151 ;  /* 0x000000ffff737224 */ /* 0x000fe200078e0097 */
[----:B------:R-:W-:Y:S01]  /*1a510*/  PRMT R12, R2, 0x5410, R7 ;  /* 0x00005410020c7816 */ /* 0x000fe20000000007 */
[----:B------:R-:W-:Y:S01]  /*1a520*/  IMAD.MOV.U32 R82, RZ, RZ, R140 ;  /* 0x000000ffff527224 */ /* 0x000fe200078e008c */
[----:B------:R-:W-:Y:S01]  /*1a530*/  LOP3.LUT R2, R5, 0xffff, RZ, 0xc0, !PT ;  /* 0x0000ffff05027812 */ /* 0x000fe200078ec0ff */
[----:B------:R-:W-:Y:S01]  /*1a540*/  IMAD.MOV.U32 R81, RZ, RZ, R141 ;  /* 0x000000ffff517224 */ /* 0x000fe200078e008d */
[----:B------:R-:W-:Y:S01]  /*1a550*/  PRMT R11, R9, 0x5410, R3 ;  /* 0x00005410090b7816 */ /* 0x000fe20000000003 */
[----:B------:R-:W-:Y:S01]  /*1a560*/  IMAD.MOV.U32 R80, RZ, RZ, R142 ;  /* 0x000000ffff507224 */ /* 0x000fe200078e008e */
[----:B------:R-:W-:Y:S01]  /*1a570*/  SHF.R.U32.HI R3, RZ, 0x8, R2 ;  /* 0x00000008ff037819 */ /* 0x000fe20000011602 */
[----:B------:R-:W-:Y:S01]  /*1a580*/  IMAD.MOV.U32 R99, RZ, RZ, R143 ;  /* 0x000000ffff637224 */ /* 0x000fe200078e008f */
[----:B------:R-:W-:Y:S01]  /*1a590*/  LOP3.LUT R2, R5, 0xff, RZ, 0xc0, !PT ;  /* 0x000000ff05027812 */ /* 0x000fe200078ec0ff */
[----:B------:R-:W1:Y:S03]  /*1a5a0*/  LDSM.16.MT88.4 R148, [R197+0xa800] ;  /* 0x00a80000c594783b */ /* 0x000e660000004200 */
[----:B------:R-:W-:Y:S01]  /*1a5b0*/  PRMT R10, R2, 0x5410, R3 ;  /* 0x00005410020a7816 */ /* 0x000fe20000000003 */
[----:B------:R-:W3:Y:S01]  /*1a5c0*/  LDSM.16.MT88.4 R140, [R199+0xa800] ;  /* 0x00a80000c78c783b */ /* 0x000ee20000004200 */
[----:B------:R-:W-:-:S02]  /*1a5d0*/  SHF.R.U32.HI R3, RZ, 0x10, R5 ;  /* 0x00000010ff037819 */ /* 0x000fc40000011605 */
[C---:B------:R-:W-:Y:S01]  /*1a5e0*/  LOP3.LUT R2, R4.reuse, 0xffff, RZ, 0xc0, !PT ;  /* 0x0000ffff04027812 */ /* 0x040fe200078ec0ff */
[----:B------:R-:W4:Y:S01]  /*1a5f0*/  LDSM.16.MT88.4 R48, [R202+0xa800] ;  /* 0x00a80000ca30783b */ /* 0x000f220000004200 */
[----:B------:R-:W-:Y:S02]  /*1a600*/  SHF.R.U32.HI R8, RZ, 0x18, R5 ;  /* 0x00000018ff087819 */ /* 0x000fe40000011605 */
[----:B------:R-:W-:Y:S02]  /*1a610*/  SHF.R.U32.HI R6, RZ, 0x10, R4 ;  /* 0x00000010ff067819 */ /* 0x000fe40000011604 */
[----:B------:R-:W-:Y:S01]  /*1a620*/  MOV R83, R209 ;  /* 0x000000d100537202 */ /* 0x000fe20000000f00 */
[----:B------:R-:W-:Y:S01]  /*1a630*/  IMAD.MOV.U32 R25, RZ, RZ, R114 ;  /* 0x000000ffff197224 */ /* 0x000fe200078e0072 */
[----:B------:R-:W-:Y:S01]  /*1a640*/  LOP3.LUT R7, R4, 0xff, RZ, 0xc0, !PT ;  /* 0x000000ff04077812 */ /* 0x000fe200078ec0ff */
[----:B------:R1:W5:Y:S01]  /*1a650*/  LDL.LU R210, [R1+0x118] ;  /* 0x0001180001d27983 */ /* 0x0003620000300800 */
[----:B------:R-:W-:-:S02]  /*1a660*/  SHF.R.U32.HI R5, RZ, 0x18, R4 ;  /* 0x00000018ff057819 */ /* 0x000fc40000011604 */
[----:B------:R-:W-:Y:S01]  /*1a670*/  LOP3.LUT R4, R3, 0xff, RZ, 0xc0, !PT ;  /* 0x000000ff03047812 */ /* 0x000fe200078ec0ff */
[----:B------:R-:W-:Y:S01]  /*1a680*/  IMAD.MOV.U32 R23, RZ, RZ, R80 ;  /* 0x000000ffff177224 */ /* 0x000fe200078e0050 */
[----:B------:R-:W-:Y:S01]  /*1a690*/  SHF.R.U32.HI R3, RZ, 0x8, R2 ;  /* 0x00000008ff037819 */ /* 0x000fe20000011602 */
[----:B------:R-:W-:Y:S01]  /*1a6a0*/  IMAD.MOV.U32 R15, RZ, RZ, R81 ;  /* 0x000000ffff0f7224 */ /* 0x000fe200078e0051 */
[----:B------:R-:W-:Y:S01]  /*1a6b0*/  LOP3.LUT R2, R6, 0xff, RZ, 0xc0, !PT ;  /* 0x000000ff06027812 */ /* 0x000fe200078ec0ff */
[----:B------:R-:W-:Y:S01]  /*1a6c0*/  IMAD.MOV.U32 R35, RZ, RZ, R96 ;  /* 0x000000ffff237224 */ /* 0x000fe200078e0060 */
[----:B------:R-:W-:Y:S01]  /*1a6d0*/  PRMT R8, R4, 0x5410, R8 ;  /* 0x0000541004087816 */ /* 0x000fe20000000008 */
[----:B------:R-:W-:Y:S01]  /*1a6e0*/  IMAD.MOV.U32 R26, RZ, RZ, R97 ;  /* 0x000000ffff1a7224 */ /* 0x000fe200078e0061 */
[----:B------:R-:W-:Y:S01]  /*1a6f0*/  PRMT R6, R7, 0x5410, R3 ;  /* 0x0000541007067816 */ /* 0x000fe20000000003 */
[----:B------:R-:W-:Y:S01]  /*1a700*/  IMAD.MOV.U32 R27, RZ, RZ, R98 ;  /* 0x000000ffff1b7224 */ /* 0x000fe200078e0062 */
[----:B------:R-:W-:Y:S01]  /*1a710*/  PRMT R9, R2, 0x5410, R5 ;  /* 0x0000541002097816 */ /* 0x000fe20000000005 */
[----:B------:R-:W-:Y:S01]  /*1a720*/  IMAD.MOV.U32 R22, RZ, RZ, R99 ;  /* 0x000000ffff167224 */ /* 0x000fe200078e0063 */
[--C-:B------:R-:W-:Y:S01]  /*1a730*/  HSET2.LE.AND R4, R10, R0.reuse, PT ;  /* 0x000000000a047233 */ /* 0x100fe20003803000 */
[----:B------:R-:W-:Y:S01]  /*1a740*/  LDSM.16.MT88.4 R96, [R199+0xb800] ;  /* 0x00b80000c760783b */ /* 0x000fe20000004200 */
[----:B------:R-:W-:-:S02]  /*1a750*/  HSET2.LE.AND R3, R8, R0, PT ;  /* 0x0000000008037233 */ /* 0x000fc40003803000 */
[--C-:B------:R-:W-:Y:S01]  /*1a760*/  HSET2.LE.AND R2, R14, R0.reuse, PT ;  /* 0x000000000e027233 */ /* 0x100fe20003803000 */
[----:B------:R-:W-:Y:S01]  /*1a770*/  IMAD.MOV.U32 R24, RZ, RZ, R113 ;  /* 0x000000ffff187224 */ /* 0x000fe200078e0071 */
[--C-:B------:R-:W-:Y:S01]  /*1a780*/  HSET2.LE.AND R5, R13, R0.reuse, PT ;  /* 0x000000000d057233 */ /* 0x100fe20003803000 */
[----:B------:R-:W-:Y:S01]  /*1a790*/  IMAD.MOV.U32 R34, RZ, RZ, R115 ;  /* 0x000000ffff227224 */ /* 0x000fe200078e0073 */
[--C-:B------:R-:W-:Y:S01]  /*1a7a0*/  HSET2.LE.AND R7, R11, R0.reuse, PT ;  /* 0x000000000b077233 */ /* 0x100fe20003803000 */
[----:B--2---:R-:W-:Y:S01]  /*1a7b0*/  STG.E.U16 desc[UR24][R32.64+-0x100], R211 ;  /* 0xffff00d320007986 */ /* 0x004fe2000c101518 */
[--C-:B------:R-:W-:Y:S02]  /*1a7c0*/  HSET2.LE.AND R8, R12, R0.reuse, PT ;  /* 0x000000000c087233 */ /* 0x100fe40003803000 */
[--C-:B------:R-:W-:Y:S01]  /*1a7d0*/  HSET2.LE.AND R6, R6, R0.reuse, PT ;  /* 0x0000000006067233 */ /* 0x100fe20003803000 */
[----:B------:R-:W-:Y:S01]  /*1a7e0*/  STG.E.U16 desc[UR24][R32.64+-0xfe], R213 ;  /* 0xffff02d520007986 */ /* 0x000fe2000c101518 */
[----:B------:R-:W-:Y:S01]  /*1a7f0*/  HSET2.LE.AND R0, R9, R0, PT ;  /* 0x0000000009007233 */ /* 0x000fe20003803000 */
[----:B------:R-:W-:Y:S01]  /*1a800*/  IMAD.MOV.U32 R13, RZ, RZ, R131 ;  /* 0x000000ffff0d7224 */ /* 0x000fe200078e0083 */
[----:B------:R-:W-:Y:S01]  /*1a810*/  LOP3.LUT R128, R4, R129, RZ, 0xc0, !PT ;  /* 0x0000008104807212 */ /* 0x000fe200078ec0ff */
[----:B------:R-:W-:Y:S01]  /*1a820*/  IMAD.MOV.U32 R9, RZ, RZ, R127 ;  /* 0x000000ffff097224 */ /* 0x000fe200078e007f */
[----:B------:R-:W-:Y:S01]  /*1a830*/  LOP3.LUT R129, R3, R130, RZ, 0xc0, !PT ;  /* 0x0000008203817212 */ /* 0x000fe200078ec0ff */
[----:B------:R-:W-:Y:S01]  /*1a840*/  IMAD.MOV.U32 R12, RZ, RZ, R64 ;  /* 0x000000ffff0c7224 */ /* 0x000fe200078e0040 */
[----:B------:R-:W-:Y:S01]  /*1a850*/  LOP3.LUT R130, R2, R126, RZ, 0xc0, !PT ;  /* 0x0000007e02827212 */ /* 0x000fe200078ec0ff */
[----:B------:R2:W5:Y:S01]  /*1a860*/  LDL.LU R209, [R1+0x114] ;  /* 0x0001140001d17983 */ /* 0x0005620000300800 */
[----:B------:R-:W-:-:S02]  /*1a870*/  LOP3.LUT R131, R5, R125, RZ, 0xc0, !PT ;  /* 0x0000007d05837212 */ /* 0x000fc400078ec0ff */
[----:B------:R-:W-:Y:S02]  /*1a880*/  LOP3.LUT R125, R0, R65, RZ, 0xc0, !PT ;  /* 0x00000041007d7212 */ /* 0x000fe400078ec0ff */
[----:B------:R-:W-:Y:S02]  /*1a890*/  LOP3.LUT R126, R7, R67, RZ, 0xc0, !PT ;  /* 0x00000043077e7212 */ /* 0x000fe400078ec0ff */
[----:B------:R-:W-:Y:S02]  /*1a8a0*/  LOP3.LUT R127, R8, R66, RZ, 0xc0, !PT ;  /* 0x00000042087f7212 */ /* 0x000fe400078ec0ff */
[----:B------:R-:W-:Y:S01]  /*1a8b0*/  LOP3.LUT R124, R6, R124, RZ, 0xc0, !PT ;  /* 0x0000007c067c7212 */ /* 0x000fe200078ec0ff */
[----:B------:R-:W2:Y:S01]  /*1a8c0*/  LDSM.16.MT88.4 R64, [R201+0xa800] ;  /* 0x00a80000c940783b */ /* 0x000ea20000004200 */
[----:B------:R-:W-:Y:S02]  /*1a8d0*/  IMAD.MOV.U32 R11, RZ, RZ, R82 ;  /* 0x000000ffff0b7224 */ /* 0x000fe400078e0052 */
[----:B------:R-:W-:Y:S01]  /*1a8e0*/  IMAD.MOV.U32 R10, RZ, RZ, R83 ;  /* 0x000000ffff0a7224 */ /* 0x000fe200078e0053 */
[----:B------:R-:W2:Y:S04]  /*1a8f0*/  LDSM.16.MT88.4 R4, [R201+0xb800] ;  /* 0x00b80000c904783b */ /* 0x000ea80000004200 */
[----:B------:R-:W2:Y:S01]  /*1a900*/  LDSM.16.MT88.4 R80, [R197+0xb800] ;  /* 0x00b80000c550783b */ /* 0x000ea20000004200 */
[----:B------:R-:W-:-:S03]  /*1a910*/  IMAD.MOV.U32 R14, RZ, RZ, R112 ;  /* 0x000000ffff0e7224 */ /* 0x000fc600078e0070 */
[----:B------:R-:W2:Y:S01]  /*1a920*/  LDSM.16.MT88.4 R112, [R202+0xb800] ;  /* 0x00b80000ca70783b */ /* 0x000ea20000004200 */
[----:B------:R-:W-:Y:S01]  /*1a930*/  FADD.FTZ R0, R217, R24 ;  /* 0x00000018d9007221 */ /* 0x000fe20000010000 */
[----:B-1----:R-:W-:Y:S02]  /*1a940*/  HMMA.16816.F32.BF16 R152, R128, R148, R152 ;  /* 0x000000948098723c */ /* 0x002fe40000041898 */
[----:B---3--:R1:W-:Y:S01]  /*1a950*/  STG.E.U16 desc[UR24][R30.64+-0x100], R183 ;  /* 0xffff00b71e007986 */ /* 0x0083e2000c101518 */
[----:B------:R-:W-:-:S03]  /*1a960*/  FADD.FTZ R0, R216, R0 ;  /* 0x00000000d8007221 */ /* 0x000fc60000010000 */
[C---:B------:R-:W-:Y:S01]  /*1a970*/  HMMA.16816.F32.BF16 R168, R124.reuse, R148, R168 ;  /* 0x000000947ca8723c */ /* 0x040fe200000418a8 */
[----:B------:R1:W-:Y:S04]  /*1a980*/  STG.E.U16 desc[UR24][R30.64+-0xfe], R182 ;  /* 0xffff02b61e007986 */ /* 0x0003e8000c101518 */
[----:B------:R1:W5:Y:S01]  /*1a990*/  LDL.LU R208, [R1+0x110] ;  /* 0x0001100001d07983 */ /* 0x0003620000300800 */
[----:B------:R-:W-:Y:S06]  /*1a9a0*/  HMMA.16816.F32.BF16 R164, R124, R150, R164 ;  /* 0x000000967ca4723c */ /* 0x000fec00000418a4 */
[-C--:B------:R-:W-:Y:S01]  /*1a9b0*/  HMMA.16816.F32.BF16 R144, R128, R140.reuse, R144 ;  /* 0x0000008c8090723c */ /* 0x080fe20000041890 */
[----:B----4-:R1:W-:Y:S05]  /*1a9c0*/  STG.E.U16 desc[UR24][R28.64+-0x100], R139 ;  /* 0xffff008b1c007986 */ /* 0x0103ea000c101518 */
[C---:B------:R-:W-:Y:S01]  /*1a9d0*/  HMMA.16816.F32.BF16 R160, R124.reuse, R140, R160 ;  /* 0x0000008c7ca0723c */ /* 0x040fe200000418a0 */
[----:B------:R1:W-:Y:S05]  /*1a9e0*/  STG.E.U16 desc[UR24][R28.64+-0xfe], R138 ;  /* 0xffff028a1c007986 */ /* 0x0003ea000c101518 */
[----:B------:R-:W-:Y:S01]  /*1a9f0*/  HMMA.16816.F32.BF16 R156, R124, R142, R156 ;  /* 0x0000008e7c9c723c */ /* 0x000fe2000004189c */
[----:B------:R1:W-:Y:S01]  /*1aa00*/  STG.E.U16 desc[UR24][R20.64+-0xf0], R195 ;  /* 0xffff10c314007986 */ /* 0x0003e2000c101518 */
[----:B------:R-:W-:-:S03]  /*1aa10*/  FADD.FTZ R0, R219, R0 ;  /* 0x00000000db007221 */ /* 0x000fc60000010000 */
[----:B------:R1:W5:Y:S01]  /*1aa20*/  LDL.LU R207, [R1+0x10c] ;  /* 0x00010c0001cf7983 */ /* 0x0003620000300800 */
[C---:B------:R-:W-:Y:S03]  /*1aa30*/  HMMA.16816.F32.BF16 R148, R128.reuse, R150, R36 ;  /* 0x000000968094723c */ /* 0x040fe60000041824 */
[----:B------:R1:W-:Y:S03]  /*1aa40*/  STG.E.U16 desc[UR24][R20.64+-0xee], R194 ;  /* 0xffff12c214007986 */ /* 0x0003e6000c101518 */
[C---:B------:R-:W-:Y:S01]  /*1aa50*/  HMMA.16816.F32.BF16 R140, R128.reuse, R142, R40 ;  /* 0x0000008e808c723c */ /* 0x040fe20000041828 */
[----:B------:R1:W-:Y:S04]  /*1aa60*/  STG.E.U16 desc[UR24][R32.64+-0xf0], R193 ;  /* 0xffff10c120007986 */ /* 0x0003e8000c101518 */
[----:B------:R1:W5:Y:S01]  /*1aa70*/  LDL.LU R206, [R1+0x108] ;  /* 0x0001080001ce7983 */ /* 0x0003620000300800 */
[-C--:B------:R-:W-:Y:S03]  /*1aa80*/  HMMA.16816.F32.BF16 R36, R128, R48.reuse, R44 ;  /* 0x000000308024723c */ /* 0x080fe6000004182c */
[----:B------:R1:W-:Y:S03]  /*1aa90*/  STG.E.U16 desc[UR24][R32.64+-0xee], R192 ;  /* 0xffff12c020007986 */ /* 0x0003e6000c101518 */
[C---:B------:R-:W-:Y:S01]  /*1aaa0*/  HMMA.16816.F32.BF16 R40, R124.reuse, R48, R52 ;  /* 0x000000307c28723c */ /* 0x040fe20000041834 */
[----:B------:R1:W-:Y:S04]  /*1aab0*/  STG.E.U16 desc[UR24][R30.64+-0xf0], R181 ;  /* 0xffff10b51e007986 */ /* 0x0003e8000c101518 */
[----:B------:R1:W5:Y:S01]  /*1aac0*/  LDL.LU R205, [R1+0x104] ;  /* 0x0001040001cd7983 */ /* 0x0003620000300800 */
[-C--:B------:R-:W-:Y:S03]  /*1aad0*/  HMMA.16816.F32.BF16 R44, R124, R50.reuse, R56 ;  /* 0x000000327c2c723c */ /* 0x080fe60000041838 */
[----:B------:R1:W-:Y:S03]  /*1aae0*/  STG.E.U16 desc[UR24][R30.64+-0xee], R180 ;  /* 0xffff12b41e007986 */ /* 0x0003e6000c101518 */
[----:B------:R-:W-:Y:S01]  /*1aaf0*/  HMMA.16816.F32.BF16 R48, R128, R50, R60 ;  /* 0x000000328030723c */ /* 0x000fe2000004183c */
[----:B------:R1:W-:Y:S04]  /*1ab00*/  STG.E.U16 desc[UR24][R28.64+-0xf0], R179 ;  /* 0xffff10b31c007986 */ /* 0x0003e8000c101518 */
[----:B------:R1:W5:Y:S01]  /*1ab10*/  LDL.LU R204, [R1+0x100] ;  /* 0x0001000001cc7983 */ /* 0x0003620000300800 */
[-C--:B--2---:R-:W-:Y:S06]  /*1ab20*/  HMMA.16816.F32.BF16 R56, R124, R64.reuse, R68 ;  /* 0x000000407c38723c */ /* 0x084fec0000041844 */
[----:B------:R-:W-:Y:S01]  /*1ab30*/  HMMA.16816.F32.BF16 R52, R128, R64, R220 ;  /* 0x000000408034723c */ /* 0x000fe200000418dc */
[----:B------:R1:W-:Y:S05]  /*1ab40*/  STG.E.U16 desc[UR24][R28.64+-0xee], R178 ;  /* 0xffff12b21c007986 */ /* 0x0003ea000c101518 */
[-C--:B------:R-:W-:Y:S01]  /*1ab50*/  HMMA.16816.F32.BF16 R60, R124, R66.reuse, R76 ;  /* 0x000000427c3c723c */ /* 0x080fe2000004184c */
[----:B------:R1:W-:Y:S04]  /*1ab60*/  STG.E.U16 desc[UR24][R20.64+-0xe0], R191 ;  /* 0xffff20bf14007986 */ /* 0x0003e8000c101518 */
[----:B------:R1:W5:Y:S01]  /*1ab70*/  LDL.LU R203, [R1+0xfc] ;  /* 0x0000fc0001cb7983 */ /* 0x0003620000300800 */
[----:B------:R-:W-:Y:S03]  /*1ab80*/  HMMA.16816.F32.BF16 R64, R128, R66, R116 ;  /* 0x000000428040723c */ /* 0x000fe60000041874 */
[----:B------:R1:W-:Y:S03]  /*1ab90*/  STG.E.U16 desc[UR24][R20.64+-0xde], R190 ;  /* 0xffff22be14007986 */ /* 0x0003e6000c101518 */
[-C--:B------:R-:W-:Y:S01]  /*1aba0*/  HMMA.16816.F32.BF16 R120, R124, R4.reuse, R120 ;  /* 0x000000047c78723c */ /* 0x080fe20000041878 */
[----:B------:R1:W-:Y:S04]  /*1abb0*/  STG.E.U16 desc[UR24][R32.64+-0xe0], R189 ;  /* 0xffff20bd20007986 */ /* 0x0003e8000c101518 */
[----:B------:R1:W5:Y:S01]  /*1abc0*/  LDL.LU R200, [R1+0xf8] ;  /* 0x0000f80001c87983 */ /* 0x0003620000300800 */
[----:B------:R-:W-:Y:S03]  /*1abd0*/  HMMA.16816.F32.BF16 R116, R128, R4, R244 ;  /* 0x000000048074723c */ /* 0x000fe600000418f4 */
[----:B------:R1:W-:Y:S03]  /*1abe0*/  STG.E.U16 desc[UR24][R32.64+-0xde], R188 ;  /* 0xffff22bc20007986 */ /* 0x0003e6000c101518 */
[----:B------:R-:W-:Y:S01]  /*1abf0*/  HMMA.16816.F32.BF16 R76, R124, R82, R84 ;  /* 0x000000527c4c723c */ /* 0x000fe20000041854 */
[----:B------:R-:W-:Y:S01]  /*1ac00*/  IADD3 R5, P1, R20, -0x140, RZ ;  /* 0xfffffec014057810 */ /* 0x000fe20007f3e0ff */
[----:B------:R1:W-:Y:S04]  /*1ac10*/  STG.E.U16 desc[UR24][R30.64+-0xe0], R177 ;  /* 0xffff20b11e007986 */ /* 0x0003e8000c101518 */
[----:B------:R-:W-:Y:S01]  /*1ac20*/  HMMA.16816.F32.BF16 R84, R128, R96, R240 ;  /* 0x000000608054723c */ /* 0x000fe200000418f0 */
[----:B------:R1:W-:Y:S04]  /*1ac30*/  STG.E.U16 desc[UR24][R30.64+-0xde], R176 ;  /* 0xffff22b01e007986 */ /* 0x0003e8000c101518 */
[----:B------:R1:W-:Y:S02]  /*1ac40*/  STG.E.U16 desc[UR24][R28.64+-0xe0], R137 ;  /* 0xffff20891c007986 */ /* 0x0003e4000c101518 */
[----:B------:R-:W-:Y:S01]  /*1ac50*/  FADD.FTZ R241, R218, R0 ;  /* 0x00000000daf17221 */ /* 0x000fe20000010000 */
[----:B------:R-:W-:Y:S01]  /*1ac60*/  IADD3.X R0, R21, -0x1, RZ, P1, !PT ;  /* 0xffffffff15007810 */ /* 0x000fe20000ffe4ff */
[----:B------:R1:W-:Y:S04]  /*1ac70*/  STG.E.U16 desc[UR24][R28.64+-0xde], R136 ;  /* 0xffff22881c007986 */ /* 0x0003e8000c101518 */
[----:B------:R1:W5:Y:S04]  /*1ac80*/  LDL.LU R198, [R1+0xf4] ;  /* 0x0000f40001c67983 */ /* 0x0003680000300800 */
[----:B------:R1:W-:Y:S04]  /*1ac90*/  STG.E.U16 desc[UR24][R20.64+-0xd0], R187 ;  /* 0xffff30bb14007986 */ /* 0x0003e8000c101518 */
[----:B------:R1:W-:Y:S04]  /*1aca0*/  STG.E.U16 desc[UR24][R20.64+-0xce], R186 ;  /* 0xffff32ba14007986 */ /* 0x0003e8000c101518 */
[----:B------:R1:W5:Y:S04]  /*1acb0*/  LDL.LU R196, [R1+0xf0] ;  /* 0x0000f00001c47983 */ /* 0x0003680000300800 */
[----:B------:R1:W-:Y:S04]  /*1acc0*/  STG.E.U16 desc[UR24][R32.64+-0xd0], R185 ;  /* 0xffff30b920007986 */ /* 0x0003e8000c101518 */
[----:B------:R1:W-:Y:S04]  /*1acd0*/  STG.E.U16 desc[UR24][R32.64+-0xce], R184 ;  /* 0xffff32b820007986 */ /* 0x0003e8000c101518 */
[----:B------:R1:W-:Y:S04]  /*1ace0*/  STG.E.U16 desc[UR24][R30.64+-0xd0], R175 ;  /* 0xffff30af1e007986 */ /* 0x0003e8000c101518 */
[----:B------:R1:W-:Y:S04]  /*1acf0*/  STG.E.U16 desc[UR24][R30.64+-0xce], R174 ;  /* 0xffff32ae1e007986 */ /* 0x0003e8000c101518 */
[----:B------:R1:W-:Y:S04]  /*1ad00*/  STL [R1+0x7c], R5 ;  /* 0x00007c0501007387 */ /* 0x0003e80000100800 */
[----:B------:R1:W-:Y:S04]  /*1ad10*/  STG.E.U16 desc[UR24][R28.64+-0xd0], R173 ;  /* 0xffff30ad1c007986 */ /* 0x0003e8000c101518 */
[----:B------:R1:W-:Y:S04]  /*1ad20*/  STG.E.U16 desc[UR24][R28.64+-0xce], R172 ;  /* 0xffff32ac1c007986 */ /* 0x0003e8000c101518 */
[----:B------:R1:W-:Y:S01]  /*1ad30*/  STL [R1+0x78], R0 ;  /* 0x0000780001007387 */ /* 0x0003e20000100800 */
        /* <DEDUP_REMOVED lines=9> */
[----:B------:R-:W-:Y:S01]  /*1add0*/  FADD.FTZ R3, R27, R3 ;  /* 0x000000031b037221 */ /* 0x000fe20000010000 */
[----:B------:R-:W-:-:S03]  /*1ade0*/  FADD.FTZ R2, R252, R2 ;  /* 0x00000002fc027221 */ /* 0x000fc60000010000 */
[----:B------:R-:W-:Y:S01]  /*1adf0*/  HMMA.16816.F32.BF16 R92, R124, R98, R92 ;  /* 0x000000627c5c723c */ /* 0x000fe2000004185c */
[----:B------:R-:W-:-:S05]  /*1ae00*/  @UP0 UIADD3 UR27, UR27, -0x6, URZ ;  /* 0xfffffffa1b1b0890 */ /* 0x000fca000fffe03f */
[C---:B------:R-:W-:Y:S06]  /*1ae10*/  HMMA.16816.F32.BF16 R104, R124.reuse, R112, R104 ;  /* 0x000000707c68723c */ /* 0x040fec0000041868 */
[C---:B------:R-:W-:Y:S06]  /*1ae20*/  HMMA.16816.F32.BF16 R108, R124.reuse, R114, R108 ;  /* 0x000000727c6c723c */ /* 0x040fec000004186c */
[----:B------:R-:W-:Y:S01]  /*1ae30*/  HMMA.16816.F32.BF16 R124, R124, R6, R100 ;  /* 0x000000067c7c723c */ /* 0x000fe20000041864 */
[----:B------:R-:W-:-:S05]  /*1ae40*/  FADD.FTZ R240, R15, R2 ;  /* 0x000000020ff07221 */ /* 0x000fca0000010000 */
[C---:B------:R-:W-:Y:S06]  /*1ae50*/  HMMA.16816.F32.BF16 R68, R128.reuse, R80, R228 ;  /* 0x000000508044723c */ /* 0x040fec00000418e4 */
[C---:B------:R-:W-:Y:S06]  /*1ae60*/  HMMA.16816.F32.BF16 R100, R128.reuse, R112, R248 ;  /* 0x000000708064723c */ /* 0x040fec00000418f8 */
[C---:B------:R-:W-:Y:S06]  /*1ae70*/  HMMA.16816.F32.BF16 R80, R128.reuse, R82, R224 ;  /* 0x000000528050723c */ /* 0x040fec00000418e0 */
[C---:B------:R-:W-:Y:S06]  /*1ae80*/  HMMA.16816.F32.BF16 R96, R128.reuse, R98, R236 ;  /* 0x000000628060723c */ /* 0x040fec00000418ec */
[----:B------:R-:W-:Y:S01]  /*1ae90*/  HMMA.16816.F32.BF16 R112, R128, R114, R232 ;  /* 0x000000728070723c */ /* 0x000fe200000418e8 */
[----:B------:R-:W-:-:S05]  /*1aea0*/  FADD.FTZ R236, R23, R3 ;  /* 0x0000000317ec7221 */ /* 0x000fca0000010000 */
[----:B------:R-:W-:Y:S01]  /*1aeb0*/  HMMA.16816.F32.BF16 R128, R128, R6, R16 ;  /* 0x000000068080723c */ /* 0x000fe20000041810 */
[----:B------:R-:W-:Y:S01]  /*1aec0*/  FADD.FTZ R233, R22, R4 ;  /* 0x0000000416e97221 */ /* 0x000fe20000010000 */
[----:B------:R-:W-:-:S07]  /*1aed0*/  NOP ;  /* 0x0000000000007918 */ /* 0x000fce0000000000 */
[----:B-1----:R-:W-:-:S15]  /*1aee0*/  @P0 BRA `(.L_x_1384) ;  /* 0x0000000000040947 */ /* 0x002fde0003800000 */
.L_x_1371:
[----:B------:R-:W-:-:S12]  /*1aef0*/  UIADD3 UR27, UR42, -0x1, URZ ;  /* 0xffffffff2a1b7890 */ /* 0x000fd8000fffe03f */
.L_x_1384:
[----:B------:R-:W-:-:S13]  /*1af00*/  ISETP.LE.AND P0, PT, RZ, UR27, PT ;  /* 0x0000001bff007c0c */ /* 0x000fda000bf03270 */
[----:B------:R-:W-:Y:S05]  /*1af10*/  @!P0 BRA `(.L_x_1385) ;  /* 0x0000004800648947 */ /* 0x000fea0003800000 */
[----:B------:R-:W2:Y:S01]  /*1af20*/  LDL.LU R4, [R1+0xbc] ;  /* 0x0000bc0001047983 */ /* 0x000ea20000300800 */
[----:B------:R-:W-:Y:S01]  /*1af30*/  ULDC UR5, c[0x0][0x2d0] ;  /* 0x0000b40000057ab9 */ /* 0x000fe20000000800 */
[----:B------:R-:W-:Y:S01]  /*1af40*/  ULDC UR4, c[0x0][0x2d8] ;  /* 0x0000b60000047ab9 */ /* 0x000fe20000000800 */
[----:B------:R-:W1:Y:S01]  /*1af50*/  S2R R2, SR_TID.X ;  /* 0x0000000000027919 */ /* 0x000e620000002100 */
[----:B------:R-:W-:Y:S01]  /*1af60*/  IMAD.U32 R213, RZ, RZ, UR13 ;  /* 0x0000000dffd57e24 */ /* 0x000fe2000f8e00ff */
[----:B------:R-:W-:Y:S01]  /*1af70*/  MOV R136, R134 ;  /* 0x0000008600887202 */ /* 0x000fe20000000f00 */
[----:B------:R-:W-:Y:S01]  /*1af80*/  ULDC UR8, c[0x0][0x2d0] ;  /* 0x0000b40000087ab9 */ /* 0x000fe20000000800 */
[----:B------:R-:W3:Y:S04]  /*1af90*/  LDL.LU R6, [R1+0xd4] ;  /* 0x0000d40001067983 */ /* 0x000ee80000300800 */
[----:B------:R-:W4:Y:S01]  /*1afa0*/  LDL.LU R5, [R1+0xd0] ;  /* 0x0000d00001057983 */ /* 0x000f220000300800 */
[----:B------:R-:W-:-:S02]  /*1afb0*/  USHF.L.U32 UR10, UR4, 0x3, URZ ;  /* 0x00000003040a7899 */ /* 0x000fc4000800063f */
[----:B------:R-:W-:Y:S02]  /*1afc0*/  UIMAD UR42, UR4, 0x48, URZ ;  /* 0x00000048042a78a4 */ /* 0x000fe4000f8e023f */
[----:B------:R-:W-:Y:S02]  /*1afd0*/  USHF.R.S32.HI UR39, URZ, 0x1f, UR4 ;  /* 0x0000001f3f277899 */ /* 0x000fe40008011404 */
[----:B------:R-:W-:Y:S02]  /*1afe0*/  UIMAD.WIDE.U32 UR44, UR4, 0x70, URZ ;  /* 0x00000070042c78a5 */ /* 0x000fe4000f8e003f */
[----:B------:R-:W-:Y:S02]  /*1aff0*/  UIMAD UR4, UR4, 0x38, UR10 ;  /* 0x00000038040478a4 */ /* 0x000fe4000f8e020a */
[----:B------:R-:W-:Y:S02]  /*1b000*/  USHF.R.S32.HI UR6, URZ, 0x1f, UR10 ;  /* 0x0000001f3f067899 */ /* 0x000fe4000801140a */
[----:B------:R-:W-:-:S02]  /*1b010*/  UIADD3 UR4, UR4, 0x1, URZ ;  /* 0x0000000104047890 */ /* 0x000fc4000fffe03f */
[----:B------:R-:W-:Y:S02]  /*1b020*/  UIMAD UR39, UR39, 0x70, URZ ;  /* 0x00000070272778a4 */ /* 0x000fe4000f8e023f */
[----:B------:R-:W-:Y:S02]  /*1b030*/  USHF.R.S32.HI UR40, URZ, 0x1f, UR4 ;  /* 0x0000001f3f287899 */ /* 0x000fe40008011404 */
[----:B------:R-:W-:Y:S02]  /*1b040*/  USHF.L.U32 UR11, UR10, 0x1, URZ ;  /* 0x000000010a0b7899 */ /* 0x000fe4000800063f */
[----:B------:R-:W-:Y:S02]  /*1b050*/  USHF.L.U32 UR43, UR42, 0x1, URZ ;  /* 0x000000012a2b7899 */ /* 0x000fe4000800063f */
[----:B------:R-:W-:Y:S01]  /*1b060*/  USHF.L.U64.HI UR10, UR10, 0x1, UR6 ;  /* 0x000000010a0a7899 */ /* 0x000fe20008010206 */
[----:B-1----:R-:W-:Y:S01]  /*1b070*/  SHF.R.S32.HI R0, RZ, 0x1f, R2 ;  /* 0x0000001fff007819 */ /* 0x002fe20000011402 */
[----:B------:R-:W-:-:S02]  /*1b080*/  USHF.L.U32 UR41, UR4, 0x1, URZ ;  /* 0x0000000104297899 */ /* 0x000fc4000800063f */
[----:B------:R-:W-:Y:S01]  /*1b090*/  USHF.L.U64.HI UR40, UR4, 0x1, UR40 ;  /* 0x0000000104287899 */ /* 0x000fe20008010228 */
[----:B------:R-:W-:Y:S01]  /*1b0a0*/  LEA.HI R0, R0, R2, RZ, 0x3 ;  /* 0x0000000200007211 */ /* 0x000fe200078f18ff */
[----:B------:R-:W-:Y:S01]  /*1b0b0*/  UIADD3 UR39, UR45, UR39, URZ ;  /* 0x000000272d277290 */ /* 0x000fe2000fffe03f */
[----:B------:R-:W-:Y:S02]  /*1b0c0*/  ULDC UR4, c[0x0][0x2ec] ;  /* 0x0000bb0000047ab9 */ /* 0x000fe40000000800 */
[----:B------:R-:W-:Y:S01]  /*1b0d0*/  LOP3.LUT R0, R0, 0xfffffff8, RZ, 0xc0, !PT ;  /* 0xfffffff800007812 */ /* 0x000fe200078ec0ff */
[----:B------:R-:W-:-:S04]  /*1b0e0*/  ULDC.64 UR6, c[0x0][0x248] ;  /* 0x0000920000067ab9 */ /* 0x000fc80000000a00 */
[----:B------:R-:W-:Y:S02]  /*1b0f0*/  IMAD.IADD R0, R2, 0x1, -R0 ;  /* 0x0000000102007824 */ /* 0x000fe400078e0a00 */
[----:B------:R-:W-:-:S03]  /*1b100*/  IMAD.MOV.U32 R2, RZ, RZ, R132 ;  /* 0x000000ffff027224 */ /* 0x000fc600078e0084 */
[----:B------:R-:W-:-:S04]  /*1b110*/  SHF.L.U32 R0, R0, 0x3, RZ ;  /* 0x0000000300007819 */ /* 0x000fc800000006ff */
[----:B------:R-:W-:Y:S01]  /*1b120*/  ISETP.GE.AND P0, PT, R0, UR5, PT ;  /* 0x0000000500007c0c */ /* 0x000fe2000bf06270 */
[----:B------:R-:W-:Y:S01]  /*1b130*/  USHF.R.S32.HI UR5, URZ, 0x1f, UR42 ;  /* 0x0000001f3f057899 */ /* 0x000fe2000801142a */
[----:B------:R-:W-:-:S03]  /*1b140*/  MOV R0, 0x7054 ;  /* 0x0000705400007802 */ /* 0x000fc60000000f00 */
[----:B------:R-:W-:Y:S01]  /*1b150*/  USHF.L.U64.HI UR42, UR42, 0x1, UR5 ;  /* 0x000000012a2a7899 */ /* 0x000fe20008010205 */
[----:B------:R-:W-:Y:S02]  /*1b160*/  PRMT R213, R213, R0, UR13 ;  /* 0x0000000dd5d57e16 */ /* 0x000fe40008000000 */
[----:B-----5:R-:W-:-:S05]  /*1b170*/  MOV R0, R133 ;  /* 0x0000008500007202 */ /* 0x020fca0000000f00 */
[----:B------:R-:W1:Y:S08]  /*1b180*/  @!P0 LDC.64 R10, c[0x0][0x220] ;  /* 0x00008800ff0a8b82 */ /* 0x000e700000000a00 */
[----:B------:R-:W1:Y:S02]  /*1b190*/  @!P0 LDC.64 R8, c[0x0][0x220] ;  /* 0x00008800ff088b82 */ /* 0x000e640000000a00 */
[----:B-1----:R1:W-:Y:S04]  /*1b1a0*/  @!P0 STL.64 [R1+0xb0], R10 ;  /* 0x0000b00a01008387 */ /* 0x0023e80000100a00 */
[----:B------:R1:W-:Y:S01]  /*1b1b0*/  @!P0 STL.64 [R1+0xa8], R8 ;  /* 0x0000a80801008387 */ /* 0x0003e20000100a00 */
[----:B--2---:R-:W-:-:S02]  /*1b1c0*/  VIADD R3, R4, 0x4 ;  /* 0x0000000404037836 */ /* 0x004fc40000000000 */
[----:B-1----:R-:W-:-:S04]  /*1b1d0*/  IMAD.WIDE.U32 R10, R4, -0x326172a9, RZ ;  /* 0xcd9e8d57040a7825 */ /* 0x002fc800078e00ff */
[----:B------:R-:W-:Y:S01]  /*1b1e0*/  IMAD.WIDE.U32 R8, R3, -0x326172a9, RZ ;  /* 0xcd9e8d5703087825 */ /* 0x000fe200078e00ff */
[----:B------:R-:W-:Y:S03]  /*1b1f0*/  STL.64 [R1+0x98], R10 ;  /* 0x0000980a01007387 */ /* 0x000fe60000100a00 */
[----:B---3--:R-:W-:Y:S01]  /*1b200*/  IMAD.WIDE.U32 R250, R6, -0x2daee0ad, RZ ;  /* 0xd2511f5306fa7825 */ /* 0x008fe200078e00ff */
[----:B------:R1:W-:Y:S01]  /*1b210*/  STL.64 [R1+0x90], R8 ;  /* 0x0000900801007387 */ /* 0x0003e20000100a00 */
[-C--:B----4-:R-:W-:Y:S02]  /*1b220*/  LOP3.LUT R4, R11, R5.reuse, RZ, 0x3c, !PT ;  /* 0x000000050b047212 */ /* 0x090fe400078e3cff */
[----:B------:R-:W-:Y:S01]  /*1b230*/  LOP3.LUT R5, R9, R5, RZ, 0x3c, !PT ;  /* 0x0000000509057212 */ /* 0x000fe200078e3cff */
[----:B------:R-:W-:Y:S01]  /*1b240*/  IMAD.MOV.U32 R3, RZ, RZ, R135 ;  /* 0x000000ffff037224 */ /* 0x000fe200078e0087 */
[----:B-1----:R-:W2:Y:S04]  /*1b250*/  LDL.LU.64 R8, [R1+0xd8] ;  /* 0x0000d80001087983 */ /* 0x002ea80000300a00 */
[----:B------:R-:W3:Y:S01]  /*1b260*/  LDL.LU.64 R6, [R1+0xe0] ;  /* 0x0000e00001067983 */ /* 0x000ee20000300a00 */
[----:B------:R-:W-:-:S04]  /*1b270*/  IMAD.WIDE.U32 R10, R4, -0x2daee0ad, RZ ;  /* 0xd2511f53040a7825 */ /* 0x000fc800078e00ff */
[----:B------:R-:W-:Y:S01]  /*1b280*/  IMAD.WIDE.U32 R4, R5, -0x2daee0ad, RZ ;  /* 0xd2511f5305047825 */ /* 0x000fe200078e00ff */
[----:B------:R-:W-:Y:S04]  /*1b290*/  STL.64 [R1+0x88], R10 ;  /* 0x0000880a01007387 */ /* 0x000fe80000100a00 */
[----:B------:R2:W-:Y:S02]  /*1b2a0*/  STL.64 [R1+0x80], R4 ;  /* 0x0000800401007387 */ /* 0x0005e40000100a00 */
[----:B--2---:R-:W-:Y:S01]  /*1b2b0*/  IMAD.MOV.U32 R5, RZ, RZ, R9 ;  /* 0x000000ffff057224 */ /* 0x004fe200078e0009 */
[----:B---3--:R-:W-:-:S05]  /*1b2c0*/  MOV R4, R6 ;  /* 0x0000000600047202 */ /* 0x008fca0000000f00 */
[----:B------:R1:W-:Y:S01]  /*1b2d0*/  STL.64 [R1+0xa0], R4 ;  /* 0x0000a00401007387 */ /* 0x0003e20000100a00 */
[----:B------:R-:W-:Y:S05]  /*1b2e0*/  BRA `(.L_x_1386) ;  /* 0x0000000000c47947 */ /* 0x000fea0003800000 */
.L_x_1388:
        /* <DEDUP_REMOVED lines=49> */
.L_x_1386:
[----:B-1----:R-:W2:Y:S01]  /*1b600*/  LDL R4, [R1+0xb8] ;  /* 0x0000b80001047983 */ /* 0x002ea20000100800 */
[----:B------:R-:W-:Y:S04]  /*1b610*/  DEPBAR.LE SB0, 0x0 ;  /* 0x000080000000791a */ /* 0x000fe80000000000 */
[----:B------:R-:W3:Y:S01]  /*1b620*/  LDL.64 R14, [R1+0xa0] ;  /* 0x0000a000010e7983 */ /* 0x000ee20000100a00 */
[----:B------:R-:W-:Y:S02]  /*1b630*/  USHF.R.S32.HI UR9, URZ, 0x1f, UR27 ;  /* 0x0000001f3f097899 */ /* 0x000fe4000801141b */
[----:B------:R-:W-:Y:S01]  /*1b640*/  UIMAD UR5, UR14, UR27, URZ ;  /* 0x0000001b0e0572a4 */ /* 0x000fe2000f8e023f */
[----:B------:R-:W4:Y:S01]  /*1b650*/  LDL R7, [R1+0xb0] ;  /* 0x0000b00001077983 */ /* 0x000f220000100800 */
[----:B------:R-:W-:Y:S02]  /*1b660*/  UISETP.GE.AND UP0, UPT, UR27, 0x1, UPT ;  /* 0x000000011b00788c */ /* 0x000fe4000bf06270 */
[----:B------:R-:W-:Y:S01]  /*1b670*/  UIMAD UR5, UR9, UR15, UR5 ;  /* 0x0000000f090572a4 */ /* 0x000fe2000f8e0205 */
[----:B-----5:R-:W5:Y:S01]  /*1b680*/  LDL R17, [R1+0xb4] ;  /* 0x0000b40001117983 */ /* 0x020f620000100800 */
[----:B------:R-:W-:Y:S03]  /*1b690*/  ULOP3.LUT UR9, UR27, UR29, URZ, 0x3c, !UPT ;  /* 0x0000001d1b097292 */ /* 0x000fe6000f8e3c3f */
[----:B------:R-:W5:Y:S04]  /*1b6a0*/  LDL R12, [R1+0xa8] ;  /* 0x0000a800010c7983 */ /* 0x000f680000100800 */
[----:B------:R-:W5:Y:S01]  /*1b6b0*/  LDL R16, [R1+0xac] ;  /* 0x0000ac0001107983 */ /* 0x000f620000100800 */
[----:B------:R-:W-:Y:S06]  /*1b6c0*/  BAR.SYNC.DEFER_BLOCKING 0x0 ;  /* 0x0000000000007b1d */ /* 0x000fec0000010000 */
[----:B------:R-:W-:Y:S04]  /*1b6d0*/  @P0 STS.128 [R212+0xa000], RZ ;  /* 0x00a000ffd4000388 */ /* 0x000fe80000000c00 */
[----:B------:R-:W5:Y:S04]  /*1b6e0*/  LDL.64 R216, [R1+0x88] ;  /* 0x0000880001d87983 */ /* 0x000f680000100a00 */
[----:B------:R-:W5:Y:S04]  /*1b6f0*/  LDL.64 R214, [R1+0x80] ;  /* 0x0000800001d67983 */ /* 0x000f680000100a00 */
[----:B------:R-:W5:Y:S04]  /*1b700*/  LDL.64 R218, [R1+0x98] ;  /* 0x0000980001da7983 */ /* 0x000f680000100a00 */
[----:B------:R-:W5:Y:S01]  /*1b710*/  LDL.64 R138, [R1+0x90] ;  /* 0x00009000018a7983 */ /* 0x000f620000100a00 */
[----:B--2---:R-:W-:Y:S01]  /*1b720*/  ISETP.GE.AND P3, PT, R4, UR8, PT ;  /* 0x0000000804007c0c */ /* 0x004fe2000bf66270 */
[----:B------:R-:W-:Y:S04]  /*1b730*/  IMAD.U32 R4, RZ, RZ, UR27 ;  /* 0x0000001bff047e24 */ /* 0x000fe8000f8e00ff */
[----:B---3--:R-:W-:Y:S04]  /*1b740*/  IMAD.WIDE.U32 R4, R4, UR15, R14 ;  /* 0x0000000f04047c25 */ /* 0x008fe8000f8e000e */
[----:B------:R-:W-:Y:S01]  /*1b750*/  VIADD R6, R5, UR5 ;  /* 0x0000000505067c36 */ /* 0x000fe20008000000 */
[C---:B----4-:R-:W-:Y:S01]  /*1b760*/  @!P0 LEA R14, P5, R4.reuse, R7, 0x1 ;  /* 0x00000007040e8211 */ /* 0x050fe200078a08ff */
[----:B------:R-:W-:Y:S01]  /*1b770*/  UIADD3 UR5, UR29, -0x4498517b, URZ ;  /* 0xbb67ae851d057890 */ /* 0x000fe2000fffe03f */
[C---:B------:R-:W-:Y:S01]  /*1b780*/  IADD3 R5, P1, R4.reuse, UR19, RZ ;  /* 0x0000001304057c10 */ /* 0x040fe2000ff3e0ff */
[----:B------:R-:W1:Y:S01]  /*1b790*/  @!P3 LDC.64 R10, c[0x0][0x220] ;  /* 0x00008800ff0abb82 */ /* 0x000e620000000a00 */
[--C-:B-----5:R-:W-:Y:S02]  /*1b7a0*/  @!P0 LEA.HI.X R15, R4, R17, R6.reuse, 0x1, P5 ;  /* 0x00000011040f8211 */ /* 0x120fe400028f0c06 */
[----:B------:R-:W-:Y:S02]  /*1b7b0*/  IADD3.X R7, R6, UR18, RZ, P1, !PT ;  /* 0x0000001206077c10 */ /* 0x000fe40008ffe4ff */
[C---:B------:R-:W-:Y:S01]  /*1b7c0*/  @!P0 LEA R12, P4, R5.reuse, R12, 0x1 ;  /* 0x0000000c050c8211 */ /* 0x040fe200078808ff */
[----:B------:R-:W-:Y:S01]  /*1b7d0*/  @!PT LDS RZ, [RZ] ;  /* 0x00000000fffff984 */ /* 0x000fe20000000800 */
[----:B------:R-:W-:Y:S01]  /*1b7e0*/  @!PT LDS RZ, [RZ] ;  /* 0x00000000fffff984 */ /* 0x000fe20000000800 */
[----:B------:R-:W-:Y:S01]  /*1b7f0*/  @!PT LDS RZ, [RZ] ;  /* 0x00000000fffff984 */ /* 0x000fe20000000800 */
[----:B------:R-:W-:Y:S02]  /*1b800*/  @!P0 LDGSTS.E.BYPASS.LTC128B.128 [R212+0xa000], desc[UR24][R14.64] ;  /* 0x0a0000000ed48fae */ /* 0x000fe4000b901d58 */
[----:B------:R-:W2:Y:S01]  /*1b810*/  @!P3 LDC.64 R8, c[0x0][0x220] ;  /* 0x00008800ff08bb82 */ /* 0x000ea20000000a00 */
[C-C-:B------:R-:W-:Y:S01]  /*1b820*/  @!P0 LEA.HI.X R13, R5.reuse, R16, R7.reuse, 0x1, P4 ;  /* 0x00000010050d8211 */ /* 0x140fe200020f0c07 */
[----:B------:R-:W-:Y:S01]  /*1b830*/  @P3 STS.128 [R212+0xb000], RZ ;  /* 0x00b000ffd4003388 */ /* 0x000fe20000000c00 */
        /* <DEDUP_REMOVED lines=9> */
[----:B------:R-:W-:Y:S03]  /*1b8d0*/  PLOP3.LUT P1, PT, PT, PT, UP0, 0x80, 0x0 ;  /* 0x000000000000781c */ /* 0x000fe60003f2f008 */
        /* <DEDUP_REMOVED lines=11> */
[----:B------:R-:W1:Y:S04]  /*1b990*/  LDSM.16.M88.4 R28, [R198+0x2000] ;  /* 0x00200000c61c783b */ /* 0x000e680000000200 */
[----:B------:R-:W3:Y:S04]  /*1b9a0*/  LDSM.16.M88.4 R132, [R196+0x8800] ;  /* 0x00880000c484783b */ /* 0x000ee80000000200 */
[----:B------:R-:W0:Y:S04]  /*1b9b0*/  LDGDEPBAR ;  /* 0x00000000000079af */ /* 0x000e280000000000 */
[----:B------:R-:W-:Y:S04]  /*1b9c0*/  LDSM.16.M88.4 R172, [R200] ;  /* 0x00000000c8ac783b */ /* 0x000fe80000000200 */
[----:B------:R-:W4:Y:S04]  /*1b9d0*/  LDSM.16.M88.4 R176, [R207] ;  /* 0x00000000cfb0783b */ /* 0x000f280000000200 */
[----:B------:R-:W5:Y:S04]  /*1b9e0*/  LDSM.16.M88.4 R180, [R200+0x2000] ;  /* 0x00200000c8b4783b */ /* 0x000f680000000200 */
[----:B------:R-:W5:Y:S04]  /*1b9f0*/  LDSM.16.M88.4 R184, [R210] ;  /* 0x00000000d2b8783b */ /* 0x000f680000000200 */
[----:B------:R-:W-:Y:S04]  /*1ba00*/  LDSM.16.M88.4 R188, [R206+0x2000] ;  /* 0x00200000cebc783b */ /* 0x000fe80000000200 */
[----:B------:R-:W-:Y:S01]  /*1ba10*/  LDSM.16.M88.4 R192, [R204+0x8800] ;  /* 0x00880000ccc0783b */ /* 0x000fe20000000200 */
[-C--:B--2---:R-:W-:Y:S06]  /*1ba20*/  HMMA.16816.F32.BF16 R4, R32, R16.reuse, RZ ;  /* 0x000000102004723c */ /* 0x084fec00000418ff */
[C---:B-1----:R-:W-:Y:S06]  /*1ba30*/  HMMA.16816.F32.BF16 R8, R28.reuse, R16, RZ ;  /* 0x000000101c08723c */ /* 0x042fec00000418ff */
        /* <DEDUP_REMOVED lines=11> */
[----:B------:R-:W1:Y:S05]  /*1baf0*/  LDSM.16.M88.4 R176, [R204+0x8000] ;  /* 0x00800000ccb0783b */ /* 0x000e6a0000000200 */
[-C--:B------:R-:W-:Y:S06]  /*1bb00*/  HMMA.16816.F32.BF16 R20, R172, R184.reuse, R20 ;  /* 0x000000b8ac14723c */ /* 0x080fec0000041814 */
[C---:B------:R-:W-:Y:S06]  /*1bb10*/  HMMA.16816.F32.BF16 R24, R180.reuse, R184, R24 ;  /* 0x000000b8b418723c */ /* 0x040fec0000041818 */
[-C--:B------:R-:W-:Y:S01]  /*1bb20*/  HMMA.16816.F32.BF16 R28, R180, R186.reuse, R28 ;  /* 0x000000bab41c723c */ /* 0x080fe2000004181c */
[----:B------:R-:W-:Y:S05]  /*1bb30*/  LDSM.16.M88.4 R180, [R205+0x2000] ;  /* 0x00200000cdb4783b */ /* 0x000fea0000000200 */
[----:B------:R-:W-:Y:S01]  /*1bb40*/  HMMA.16816.F32.BF16 R32, R172, R186, R32 ;  /* 0x000000baac20723c */ /* 0x000fe20000041820 */
[----:B------:R-:W-:Y:S04]  /*1bb50*/  LDSM.16.M88.4 R172, [R205] ;  /* 0x00000000cdac783b */ /* 0x000fe80000000200 */
[----:B------:R-:W-:Y:S01]  /*1bb60*/  LDSM.16.M88.4 R184, [R203+0x800] ;  /* 0x00080000cbb8783b */ /* 0x000fe20000000200 */
[-C--:B-1----:R-:W-:Y:S06]  /*1bb70*/  HMMA.16816.F32.BF16 R4, R132, R176.reuse, R4 ;  /* 0x000000b08404723c */ /* 0x082fec0000041804 */
[C---:B------:R-:W-:Y:S06]  /*1bb80*/  HMMA.16816.F32.BF16 R8, R188.reuse, R176, R8 ;  /* 0x000000b0bc08723c */ /* 0x040fec0000041808 */
[-C--:B------:R-:W-:Y:S06]  /*1bb90*/  HMMA.16816.F32.BF16 R12, R188, R178.reuse, R12 ;  /* 0x000000b2bc0c723c */ /* 0x080fec000004180c */
[C---:B------:R-:W-:Y:S01]  /*1bba0*/  HMMA.16816.F32.BF16 R16, R132.reuse, R178, R16 ;  /* 0x000000b28410723c */ /* 0x040fe20000041810 */
[----:B------:R-:W1:Y:S05]  /*1bbb0*/  LDSM.16.M88.4 R176, [R203] ;  /* 0x00000000cbb0783b */ /* 0x000e6a0000000200 */
[-C--:B------:R-:W-:Y:S06]  /*1bbc0*/  HMMA.16816.F32.BF16 R20, R132, R192.reuse, R20 ;  /* 0x000000c08414723c */ /* 0x080fec0000041814 */
[C---:B------:R-:W-:Y:S06]  /*1bbd0*/  HMMA.16816.F32.BF16 R24, R188.reuse, R192, R24 ;  /* 0x000000c0bc18723c */ /* 0x040fec0000041818 */
[-C--:B------:R-:W-:Y:S01]  /*1bbe0*/  HMMA.16816.F32.BF16 R28, R188, R194.reuse, R28 ;  /* 0x000000c2bc1c723c */ /* 0x080fe2000004181c */
[----:B------:R-:W-:Y:S05]  /*1bbf0*/  LDSM.16.M88.4 R188, [R198+0x6000] ;  /* 0x00600000c6bc783b */ /* 0x000fea0000000200 */
[----:B------:R-:W-:Y:S01]  /*1bc00*/  HMMA.16816.F32.BF16 R32, R132, R194, R32 ;  /* 0x000000c28420723c */ /* 0x000fe20000041820 */
[----:B------:R-:W-:Y:S04]  /*1bc10*/  LDSM.16.M88.4 R132, [R198+0x4000] ;  /* 0x00400000c684783b */ /* 0x000fe80000000200 */
[----:B------:R-:W-:Y:S01]  /*1bc20*/  LDSM.16.M88.4 R192, [R196+0x9800] ;  /* 0x00980000c4c0783b */ /* 0x000fe20000000200 */
[-C--:B-1----:R-:W-:Y:S06]  /*1bc30*/  HMMA.16816.F32.BF16 R4, R172, R176.reuse, R4 ;  /* 0x000000b0ac04723c */ /* 0x082fec0000041804 */
[C---:B------:R-:W-:Y:S06]  /*1bc40*/  HMMA.16816.F32.BF16 R8, R180.reuse, R176, R8 ;  /* 0x000000b0b408723c */ /* 0x040fec0000041808 */
        /* <DEDUP_REMOVED lines=8> */
[----:B------:R-:W-:Y:S04]  /*1bcd0*/  LDSM.16.M88.4 R172, [R200+0x4000] ;  /* 0x00400000c8ac783b */ /* 0x000fe80000000200 */
[----:B------:R-:W-:Y:S01]  /*1bce0*/  LDSM.16.M88.4 R184, [R208] ;  /* 0x00000000d0b8783b */ /* 0x000fe20000000200 */
        /* <DEDUP_REMOVED lines=28> */
[----:B------:R-:W1:Y:S01]  /*1beb0*/  LDSM.16.M88.4 R176, [R203+0x1000] ;  /* 0x00100000cbb0783b */ /* 0x000e620000000200 */
[----:B------:R-:W-:Y:S04]  /*1bec0*/  DEPBAR.LE SB0, 0x0 ;  /* 0x000080000000791a */ /* 0x000fe80000000000 */
[-C--:B------:R-:W-:Y:S01]  /*1bed0*/  HMMA.16816.F32.BF16 R20, R132, R192.reuse, R20 ;  /* 0x000000c08414723c */ /* 0x080fe20000041814 */
[----:B------:R-:W-:Y:S05]  /*1bee0*/  BAR.SYNC.DEFER_BLOCKING 0x0 ;  /* 0x0000000000007b1d */ /* 0x000fea0000010000 */
[C---:B------:R-:W-:Y:S06]  /*1bef0*/  HMMA.16816.F32.BF16 R24, R188.reuse, R192, R24 ;  /* 0x000000c0bc18723c */ /* 0x040fec0000041818 */
[-C--:B------:R-:W-:Y:S06]  /*1bf00*/  HMMA.16816.F32.BF16 R28, R188, R194.reuse, R28 ;  /* 0x000000c2bc1c723c */ /* 0x080fec000004181c */
[----:B------:R-:W-:Y:S05]  /*1bf10*/  HMMA.16816.F32.BF16 R32, R132, R194, R32 ;  /* 0x000000c28420723c */ /* 0x000fea0000041820 */
[----:B------:R-:W-:Y:S02]  /*1bf20*/  LOP3.LUT R188, R217, UR5, R250, 0x96, !PT ;  /* 0x00000005d9bc7c12 */ /* 0x000fe4000f8e96fa */
[----:B------:R-:W-:Y:S04]  /*1bf30*/  LOP3.LUT R132, R251, UR9, RZ, 0x3c, !PT ;  /* 0x00000009fb847c12 */ /* 0x000fe8000f8e3cff */
[----:B------:R-:W-:Y:S04]  /*1bf40*/  IMAD.WIDE.U32 R188, R188, -0x326172a9, RZ ;  /* 0xcd9e8d57bcbc7825 */ /* 0x000fe800078e00ff */
[----:B------:R-:W-:Y:S01]  /*1bf50*/  IMAD.WIDE.U32 R132, R132, -0x326172a9, RZ ;  /* 0xcd9e8d5784847825 */ /* 0x000fe200078e00ff */
[-C--:B-1----:R-:W-:Y:S05]  /*1bf60*/  HMMA.16816.F32.BF16 R4, R172, R176.reuse, R4 ;  /* 0x000000b0ac04723c */ /* 0x082fea0000041804 */
[C---:B------:R-:W-:Y:S01]  /*1bf70*/  LOP3.LUT R190, R133.reuse, UR38, R138, 0x96, !PT ;  /* 0x0000002685be7c12 */ /* 0x040fe2000f8e968a */
[C---:B------:R-:W-:Y:S06]  /*1bf80*/  HMMA.16816.F32.BF16 R8, R180.reuse, R176, R8 ;  /* 0x000000b0b408723c */ /* 0x040fec0000041808 */
[-C--:B------:R-:W-:Y:S06]  /*1bf90*/  HMMA.16816.F32.BF16 R12, R180, R178.reuse, R12 ;  /* 0x000000b2b40c723c */ /* 0x080fec000004180c */
[C---:B------:R-:W-:Y:S06]  /*1bfa0*/  HMMA.16816.F32.BF16 R16, R172.reuse, R178, R16 ;  /* 0x000000b2ac10723c */ /* 0x040fec0000041810 */
[-C--:B------:R-:W-:Y:S05]  /*1bfb0*/  HMMA.16816.F32.BF16 R20, R172, R184.reuse, R20 ;  /* 0x000000b8ac14723c */ /* 0x080fea0000041814 */
[----:B------:R-:W-:Y:S01]  /*1bfc0*/  LOP3.LUT R178, R133, UR38, R218, 0x96, !PT ;  /* 0x0000002685b27c12 */ /* 0x000fe2000f8e96da */
[C---:B------:R-:W-:Y:S05]  /*1bfd0*/  HMMA.16816.F32.BF16 R24, R180.reuse, R184, R24 ;  /* 0x000000b8b418723c */ /* 0x040fea0000041818 */
[----:B------:R-:W-:Y:S01]  /*1bfe0*/  FMNMX.FTZ R133, R4, R0, !PT ;  /* 0x0000000004857209 */ /* 0x000fe20007810000 */
[-C--:B------:R-:W-:Y:S05]  /*1bff0*/  HMMA.16816.F32.BF16 R28, R180, R186.reuse, R28 ;  /* 0x000000bab41c723c */ /* 0x080fea000004181c */
[----:B------:R-:W-:Y:S01]  /*1c000*/  LOP3.LUT R184, R215, UR5, R250, 0x96, !PT ;  /* 0x00000005d7b87c12 */ /* 0x000fe2000f8e96fa */
[----:B------:R-:W-:Y:S05]  /*1c010*/  HMMA.16816.F32.BF16 R32, R172, R186, R32 ;  /* 0x000000baac20723c */ /* 0x000fea0000041820 */
[--C-:B------:R-:W-:Y:S01]  /*1c020*/  LOP3.LUT R180, R189, UR37, R132.reuse, 0x96, !PT ;  /* 0x00000025bdb47c12 */ /* 0x100fe2000f8e9684 */
[----:B------:R-:W-:Y:S01]  /*1c030*/  IMAD.WIDE.U32 R184, R184, -0x326172a9, RZ ;  /* 0xcd9e8d57b8b87825 */ /* 0x000fe200078e00ff */
[----:B------:R-:W-:Y:S04]  /*1c040*/  FMNMX.FTZ R134, R5, R133, !PT ;  /* 0x0000008505867209 */ /* 0x000fe80007810000 */
[----:B------:R-:W-:Y:S01]  /*1c050*/  LOP3.LUT R191, R185, UR37, R132, 0x96, !PT ;  /* 0x00000025b9bf7c12 */ /* 0x000fe2000f8e9684 */
[----:B------:R-:W-:Y:S01]  /*1c060*/  IMAD.WIDE.U32 R178, R178, -0x2daee0ad, RZ ;  /* 0xd2511f53b2b27825 */ /* 0x000fe200078e00ff */
[----:B------:R-:W-:Y:S02]  /*1c070*/  FMNMX.FTZ R132, R6, R2, !PT ;  /* 0x0000000206847209 */ /* 0x000fe40007810000 */
[----:B------:R-:W-:Y:S01]  /*1c080*/  FMNMX.FTZ R182, R16, R134, !PT ;  /* 0x0000008610b67209 */ /* 0x000fe20007810000 */
[----:B------:R-:W-:Y:S01]  /*1c090*/  IMAD.WIDE.U32 R180, R180, -0x2daee0ad, RZ ;  /* 0xd2511f53b4b47825 */ /* 0x000fe200078e00ff */
        /* <DEDUP_REMOVED lines=25> */
.L_x_1387:
[----:B-1----:R-:W-:Y:S01]  /*1c230*/  FMNMX.FTZ R138, R28, R186, !PT ;  /* 0x000000ba1c8a7209 */ /* 0x002fe20007810000 */
[----:B------:R-:W-:Y:S01]  /*1c240*/  STL [R1+0x100], R204 ;  /* 0x000100cc01007387 */ /* 0x000fe20000100800 */
[----:B------:R-:W-:Y:S01]  /*1c250*/  FMNMX.FTZ R137, R30, R137, !PT ;  /* 0x000000891e897209 */ /* 0x000fe20007810000 */
[----:B------:R-:W-:Y:S01]  /*1c260*/  IMAD.WIDE.U32 R134, R190, -0x2daee0ad, RZ ;  /* 0xd2511f53be867825 */ /* 0x000fe200078e00ff */
[----:B------:R-:W-:Y:S01]  /*1c270*/  FMNMX.FTZ R138, R29, R138, !PT ;  /* 0x0000008a1d8a7209 */ /* 0x000fe20007810000 */
[----:B------:R-:W-:Y:S01]  /*1c280*/  STL [R1+0xfc], R203 ;  /* 0x0000fccb01007387 */ /* 0x000fe20000100800 */
[----:B------:R-:W-:Y:S01]  /*1c290*/  FMNMX.FTZ R137, R31, R137, !PT ;  /* 0x000000891f897209 */ /* 0x000fe20007810000 */
[----:B------:R-:W-:Y:S01]  /*1c2a0*/  IMAD.WIDE.U32 R132, R191, -0x2daee0ad, RZ ;  /* 0xd2511f53bf847825 */ /* 0x000fe200078e00ff */
[----:B------:R-:W-:Y:S01]  /*1c2b0*/  LOP3.LUT R139, R179, UR36, R216, 0x96, !PT ;  /* 0x00000024b38b7c12 */ /* 0x000fe2000f8e96d8 */
[----:B------:R-:W-:Y:S01]  /*1c2c0*/  STL [R1+0xf8], R200 ;  /* 0x0000f8c801007387 */ /* 0x000fe20000100800 */
[----:B------:R-:W-:Y:S02]  /*1c2d0*/  LOP3.LUT R178, R181, UR34, R178, 0x96, !PT ;  /* 0x00000022b5b27c12 */ /* 0x000fe4000f8e96b2 */
[----:B------:R-:W-:Y:S01]  /*1c2e0*/  LOP3.LUT R134, R133, UR34, R134, 0x96, !PT ;  /* 0x0000002285867c12 */ /* 0x000fe2000f8e9686 */
[----:B------:R-:W-:Y:S01]  /*1c2f0*/  STL [R1+0xf4], R198 ;  /* 0x0000f4c601007387 */ /* 0x000fe20000100800 */
[----:B------:R-:W-:Y:S01]  /*1c300*/  LOP3.LUT R135, R135, UR36, R214, 0x96, !PT ;  /* 0x0000002487877c12 */ /* 0x000fe2000f8e96d6 */
[----:B------:R-:W-:Y:S01]  /*1c310*/  IMAD.WIDE.U32 R186, R139, -0x326172a9, RZ ;  /* 0xcd9e8d578bba7825 */ /* 0x000fe200078e00ff */
[----:B------:R-:W-:Y:S01]  /*1c320*/  LOP3.LUT R211, R211, 0xfffeffff, RZ, 0xc0, !PT ;  /* 0xfffeffffd3d37812 */ /* 0x000fe200078ec0ff */
[----:B------:R-:W-:Y:S02]  /*1c330*/  STL [R1+0xf0], R196 ;  /* 0x0000f0c401007387 */ /* 0x000fe40000100800 */
[----:B------:R-:W-:Y:S01]  /*1c340*/  IMAD.WIDE.U32 R192, R178, -0x326172a9, RZ ;  /* 0xcd9e8d57b2c07825 */ /* 0x000fe200078e00ff */
[----:B------:R-:W-:Y:S01]  /*1c350*/  LOP3.LUT R188, R187, UR35, R188, 0x96, !PT ;  /* 0x00000023bbbc7c12 */ /* 0x000fe2000f8e96bc */
[----:B------:R-:W2:Y:S01]  /*1c360*/  LDL.LU R195, [R1+0x78] ;  /* 0x0000780001c37983 */ /* 0x000ea20000300800 */
[----:B------:R-:W-:Y:S01]  /*1c370*/  @P0 LOP3.LUT R211, R211, 0x10000, RZ, 0xfc, !PT ;  /* 0x00010000d3d30812 */ /* 0x000fe200078efcff */
[----:B------:R-:W-:Y:S01]  /*1c380*/  IMAD.WIDE.U32 R178, R135, -0x326172a9, RZ ;  /* 0xcd9e8d5787b27825 */ /* 0x000fe200078e00ff */
[----:B------:R-:W-:Y:S01]  /*1c390*/  LOP3.LUT R135, R193, UR33, R186, 0x96, !PT ;  /* 0x00000021c1877c12 */ /* 0x000fe2000f8e96ba */
[----:B------:R-:W3:Y:S01]  /*1c3a0*/  LDL.LU R194, [R1+0x7c] ;  /* 0x00007c0001c27983 */ /* 0x000ee20000300800 */
[----:B------:R-:W-:Y:S01]  /*1c3b0*/  LOP3.LUT R211, R211, 0xffefffff, RZ, 0xc0, !PT ;  /* 0xffefffffd3d37812 */ /* 0x000fe200078ec0ff */
[----:B------:R-:W-:Y:S01]  /*1c3c0*/  IMAD.WIDE.U32 R190, R134, -0x326172a9, RZ ;  /* 0xcd9e8d5786be7825 */ /* 0x000fe200078e00ff */
[----:B------:R-:W-:Y:S01]  /*1c3d0*/  LOP3.LUT R184, R179, UR35, R184, 0x96, !PT ;  /* 0x00000023b3b87c12 */ /* 0x000fe2000f8e96b8 */
[----:B------:R-:W1:Y:S02]  /*1c3e0*/  SHFL.BFLY PT, R172, R182, 0x2, 0x1f ;  /* 0x0c401f00b6ac7f89 */ /* 0x000e6400000e0000 */
[----:B------:R-:W-:Y:S01]  /*1c3f0*/  IMAD.WIDE.U32 R186, R135, -0x2daee0ad, RZ ;  /* 0xd2511f5387ba7825 */ /* 0x000fe200078e00ff */
[----:B------:R-:W-:Y:S05]  /*1c400*/  LOP3.LUT R134, R191, UR33, R178, 0x96, !PT ;  /* 0x00000021bf867c12 */ /* 0x000fea000f8e96b2 */
[----:B------:R-:W4:Y:S01]  /*1c410*/  SHFL.BFLY PT, R173, R183, 0x2, 0x1f ;  /* 0x0c401f00b7ad7f89 */ /* 0x000f2200000e0000 */
[----:B------:R-:W-:Y:S07]  /*1c420*/  IMAD.WIDE.U32 R188, R188, -0x2daee0ad, RZ ;  /* 0xd2511f53bcbc7825 */ /* 0x000fee00078e00ff */
[----:B------:R-:W4:Y:S01]  /*1c430*/  SHFL.BFLY PT, R175, R138, 0x2, 0x1f ;  /* 0x0c401f008aaf7f89 */ /* 0x000f2200000e0000 */
[----:B------:R-:W-:Y:S01]  /*1c440*/  IMAD.WIDE.U32 R238, R134, -0x2daee0ad, RZ ;  /* 0xd2511f5386ee7825 */ /* 0x000fe200078e00ff */
[----:B------:R-:W-:Y:S06]  /*1c450*/  LOP3.LUT R178, R189, UR32, R180, 0x96, !PT ;  /* 0x00000020bdb27c12 */ /* 0x000fec000f8e96b4 */
[----:B------:R-:W4:Y:S01]  /*1c460*/  SHFL.BFLY PT, R176, R137, 0x2, 0x1f ;  /* 0x0c401f0089b07f89 */ /* 0x000f2200000e0000 */
[----:B------:R-:W-:Y:S01]  /*1c470*/  LOP3.LUT R174, R187, UR30, R188, 0x96, !PT ;  /* 0x0000001ebbae7c12 */ /* 0x000fe2000f8e96bc */
[----:B------:R-:W-:Y:S04]  /*1c480*/  IMAD.WIDE.U32 R184, R184, -0x2daee0ad, RZ ;  /* 0xd2511f53b8b87825 */ /* 0x000fe800078e00ff */
[----:B------:R-:W-:Y:S01]  /*1c490*/  IMAD.WIDE.U32 R178, R178, -0x326172a9, RZ ;  /* 0xcd9e8d57b2b27825 */ /* 0x000fe200078e00ff */
[----:B------:R-:W-:Y:S02]  /*1c4a0*/  LOP3.LUT R132, R185, UR32, R132, 0x96, !PT ;  /* 0x00000020b9847c12 */ /* 0x000fe4000f8e9684 */
[----:B-1----:R-:W-:Y:S02]  /*1c4b0*/  FMNMX.FTZ R133, R182, R172, !PT ;  /* 0x000000acb6857209 */ /* 0x002fe40007810000 */
[----:B------:R-:W-:Y:S01]  /*1c4c0*/  LOP3.LUT R172, R239, UR30, R184, 0x96, !PT ;  /* 0x0000001eefac7c12 */ /* 0x000fe2000f8e96b8 */
[----:B------:R-:W-:Y:S01]  /*1c4d0*/  IMAD.WIDE.U32 R184, R132, -0x326172a9, RZ ;  /* 0xcd9e8d5784b87825 */ /* 0x000fe200078e00ff */
[----:B----4-:R-:W-:Y:S01]  /*1c4e0*/  FMNMX.FTZ R139, R183, R173, !PT ;  /* 0x000000adb78b7209 */ /* 0x010fe20007810000 */
[----:B------:R-:W1:Y:S01]  /*1c4f0*/  SHFL.BFLY PT, R181, R133, 0x1, 0x1f ;  /* 0x0c201f0085b57f89 */ /* 0x000e6200000e0000 */
[----:B------:R-:W-:Y:S01]  /*1c500*/  LOP3.LUT R182, R179, UR31, R192, 0x96, !PT ;  /* 0x0000001fb3b67c12 */ /* 0x000fe2000f8e96c0 */
[----:B------:R-:W-:Y:S01]  /*1c510*/  IMAD.WIDE.U32 R172, R172, -0x326172a9, RZ ;  /* 0xcd9e8d57acac7825 */ /* 0x000fe200078e00ff */
[----:B------:R-:W-:Y:S05]  /*1c520*/  FMNMX.FTZ R135, R138, R175, !PT ;  /* 0x000000af8a877209 */ /* 0x000fea0007810000 */
[----:B------:R-:W4:Y:S01]  /*1c530*/  SHFL.BFLY PT, R180, R139, 0x1, 0x1f ;  /* 0x0c201f008bb47f89 */ /* 0x000f2200000e0000 */
[----:B------:R-:W-:Y:S01]  /*1c540*/  LOP3.LUT R219, R185, UR31, R190, 0x96, !PT ;  /* 0x0000001fb9db7c12 */ /* 0x000fe2000f8e96be */
[----:B------:R-:W-:Y:S01]  /*1c550*/  IMAD.WIDE.U32 R174, R174, -0x326172a9, RZ ;  /* 0xcd9e8d57aeae7825 */ /* 0x000fe200078e00ff */
[----:B------:R-:W-:Y:S02]  /*1c560*/  FMNMX.FTZ R134, R137, R176, !PT ;  /* 0x000000b089867209 */ /* 0x000fe40007810000 */
[----:B------:R-:W-:Y:S03]  /*1c570*/  LOP3.LUT R132, R172, 0xff, RZ, 0xc0, !PT ;  /* 0x000000ffac847812 */ /* 0x000fe600078ec0ff */
[----:B------:R-:W4:Y:S01]  /*1c580*/  SHFL.BFLY PT, R176, R135, 0x1, 0x1f ;  /* 0x0c201f0087b07f89 */ /* 0x000f2200000e0000 */
[C-C-:B------:R-:W-:Y:S02]  /*1c590*/  LOP3.LUT R179, R175.reuse, UR23, R178.reuse, 0x96, !PT ;  /* 0x00000017afb37c12 */ /* 0x140fe4000f8e96b2 */
[----:B------:R-:W-:Y:S05]  /*1c5a0*/  ISETP.LE.U32.AND P6, PT, R132, UR13, PT ;  /* 0x0000000d84007c0c */ /* 0x000fea000bfc3070 */
[----:B------:R-:W4:Y:S01]  /*1c5b0*/  SHFL.BFLY PT, R177, R134, 0x1, 0x1f ;  /* 0x0c201f0086b17f89 */ /* 0x000f2200000e0000 */
[----:B------:R-:W-:Y:S02]  /*1c5c0*/  LOP3.LUT R178, R175, UR23, R178, 0x96, !PT ;  /* 0x00000017afb27c12 */ /* 0x000fe4000f8e96b2 */
[----:B------:R-:W-:Y:S02]  /*1c5d0*/  LOP3.LUT R242, R174, 0xff, RZ, 0xc0, !PT ;  /* 0x000000ffaef27812 */ /* 0x000fe400078ec0ff */
[----:B------:R-:W-:Y:S02]  /*1c5e0*/  SHF.R.U32.HI R228, RZ, 0x18, R174 ;  /* 0x00000018ffe47819 */ /* 0x000fe400000116ae */
[----:B------:R-:W-:Y:S02]  /*1c5f0*/  LOP3.LUT R183, R179, 0xff, RZ, 0xc0, !PT ;  /* 0x000000ffb3b77812 */ /* 0x000fe400078ec0ff */
[----:B-1----:R-:W-:Y:S02]  /*1c600*/  FMNMX.FTZ R133, R133, R181, !PT ;  /* 0x000000b585857209 */ /* 0x002fe40007810000 */
[----:B------:R-:W-:Y:S02]  /*1c610*/  SHF.R.U32.HI R181, RZ, 0x18, R179 ;  /* 0x00000018ffb57819 */ /* 0x000fe400000116b3 */
[C---:B------:R-:W-:Y:S01]  /*1c620*/  FSETP.NEU.FTZ.AND P2, PT, R133.reuse, -INF , PT ;  /* 0xff8000008500780b */ /* 0x040fe20003f5d000 */
[----:B------:R-:W-:Y:S01]  /*1c630*/  FMUL.FTZ R137, R133, UR4 ;  /* 0x0000000485897c20 */ /* 0x000fe20008410000 */
[----:B----4-:R-:W-:Y:S01]  /*1c640*/  FMNMX.FTZ R132, R139, R180, !PT ;  /* 0x000000b48b847209 */ /* 0x010fe20007810000 */
[----:B------:R-:W-:Y:S01]  /*1c650*/  FADD.FTZ R0, -R133, R0 ;  /* 0x0000000085007221 */ /* 0x000fe20000010100 */
[----:B------:R-:W-:Y:S02]  /*1c660*/  @P6 LOP3.LUT R211, R211, 0x100000, RZ, 0xfc, !PT ;  /* 0x00100000d3d36812 */ /* 0x000fe400078efcff */
[----:B------:R-:W-:Y:S01]  /*1c670*/  FSEL R137, R137, RZ, P2 ;  /* 0x000000ff89897208 */ /* 0x000fe20001000000 */
[----:B------:R-:W-:Y:S01]  /*1c680*/  FMUL.FTZ R0, R0, UR4 ;  /* 0x0000000400007c20 */ /* 0x000fe20008410000 */
[----:B------:R-:W-:Y:S01]  /*1c690*/  FMNMX.FTZ R135, R135, R176, !PT ;  /* 0x000000b087877209 */ /* 0x000fe20007810000 */
[C---:B------:R-:W-:Y:S01]  /*1c6a0*/  FMUL.FTZ R138, R132.reuse, UR4 ;  /* 0x00000004848a7c20 */ /* 0x040fe20008410000 */
[----:B------:R-:W-:Y:S01]  /*1c6b0*/  FSETP.NEU.FTZ.AND P1, PT, R132, -INF , PT ;  /* 0xff8000008400780b */ /* 0x000fe20003f3d000 */
[--C-:B------:R-:W-:Y:S01]  /*1c6c0*/  FFMA.FTZ R139, R4, UR4, -R137.reuse ;  /* 0x00000004048b7c23 */ /* 0x100fe20008010889 */
[----:B------:R-:W-:Y:S01]  /*1c6d0*/  FMNMX.FTZ R134, R134, R177, !PT ;  /* 0x000000b186867209 */ /* 0x000fe20007810000 */
[----:B------:R-:W1:Y:S01]  /*1c6e0*/  MUFU.EX2 R0, R0 ;  /* 0x0000000000007308 */ /* 0x000e620000000800 */
[----:B------:R-:W-:Y:S01]  /*1c6f0*/  FSEL R138, R138, RZ, P1 ;  /* 0x000000ff8a8a7208 */ /* 0x000fe20000800000 */
[--C-:B------:R-:W-:Y:S01]  /*1c700*/  FFMA.FTZ R189, R5, UR4, -R137.reuse ;  /* 0x0000000405bd7c23 */ /* 0x100fe20008010889 */
[C---:B------:R-:W-:Y:S01]  /*1c710*/  FSETP.NEU.FTZ.AND P1, PT, R135.reuse, -INF , PT ;  /* 0xff8000008700780b */ /* 0x040fe20003f3d000 */
[----:B------:R-:W-:Y:S01]  /*1c720*/  FMUL.FTZ R5, R135, UR4 ;  /* 0x0000000487057c20 */ /* 0x000fe20008410000 */
[----:B------:R-:W-:Y:S01]  /*1c730*/  ISETP.LE.U32.AND P2, PT, R181, UR13, PT ;  /* 0x0000000db5007c0c */ /* 0x000fe2000bf43070 */
[--C-:B------:R-:W-:Y:S01]  /*1c740*/  FFMA.FTZ R226, R20, UR4, -R137.reuse ;  /* 0x0000000414e27c23 */ /* 0x100fe20008010889 */
[----:B------:R-:W-:Y:S03]  /*1c750*/  LOP3.LUT R211, R211, 0xffdfffff, RZ, 0xc0, !PT ;  /* 0xffdfffffd3d37812 */ /* 0x000fe600078ec0ff */
[----:B------:R-:W4:Y:S01]  /*1c760*/  MUFU.EX2 R235, R139 ;  /* 0x0000008b00eb7308 */ /* 0x000f220000000800 */
[----:B------:R-:W-:Y:S01]  /*1c770*/  FSEL R5, R5, RZ, P1 ;  /* 0x000000ff05057208 */ /* 0x000fe20000800000 */
[C---:B------:R-:W-:Y:S01]  /*1c780*/  FMUL.FTZ R4, R134.reuse, UR4 ;  /* 0x0000000486047c20 */ /* 0x040fe20008410000 */
[----:B------:R-:W-:Y:S01]  /*1c790*/  FSETP.NEU.FTZ.AND P1, PT, R134, -INF , PT ;  /* 0xff8000008600780b */ /* 0x000fe20003f3d000 */
[----:B------:R-:W-:Y:S01]  /*1c7a0*/  FFMA.FTZ R227, R22, UR4, -R138 ;  /* 0x0000000416e37c23 */ /* 0x000fe2000801088a */
[----:B------:R-:W-:Y:S01]  /*1c7b0*/  FFMA.FTZ R191, R17, UR4, -R137 ;  /* 0x0000000411bf7c23 */ /* 0x000fe20008010889 */
[--C-:B------:R-:W-:Y:S01]  /*1c7c0*/  FFMA.FTZ R232, R24, UR4, -R5.reuse ;  /* 0x0000000418e87c23 */ /* 0x100fe20008010805 */
[----:B------:R-:W-:Y:S01]  /*1c7d0*/  FSEL R4, R4, RZ, P1 ;  /* 0x000000ff04047208 */ /* 0x000fe20000800000 */
[--C-:B------:R-:W-:Y:S01]  /*1c7e0*/  FFMA.FTZ R187, R9, UR4, -R5.reuse ;  /* 0x0000000409bb7c23 */ /* 0x100fe20008010805 */
[--C-:B------:R-:W-:Y:S01]  /*1c7f0*/  FFMA.FTZ R231, R25, UR4, -R5.reuse ;  /* 0x0000000419e77c23 */ /* 0x100fe20008010805 */
[----:B------:R-:W-:Y:S01]  /*1c800*/  @P2 LOP3.LUT R211, R211, 0x200000, RZ, 0xfc, !PT ;  /* 0x00200000d3d32812 */ /* 0x000fe200078efcff */
[--C-:B------:R-:W-:Y:S01]  /*1c810*/  FFMA.FTZ R247, R29, UR4, -R5.reuse ;  /* 0x000000041df77c23 */ /* 0x100fe20008010805 */
[----:B------:R-:W-:Y:S01]  /*1c820*/  ISETP.LE.U32.AND P2, PT, R183, UR13, PT ;  /* 0x0000000db7007c0c */ /* 0x000fe2000bf43070 */
[--C-:B------:R-:W-:Y:S01]  /*1c830*/  FFMA.FTZ R8, R8, UR4, -R5.reuse ;  /* 0x0000000408087c23 */ /* 0x100fe20008010805 */
[----:B------:R-:W-:Y:S01]  /*1c840*/  LOP3.LUT R211, R211, 0xfffdffff, RZ, 0xc0, !PT ;  /* 0xfffdffffd3d37812 */ /* 0x000fe200078ec0ff */
[--C-:B------:R-:W-:Y:S01]  /*1c850*/  FFMA.FTZ R222, R12, UR4, -R5.reuse ;  /* 0x000000040cde7c23 */ /* 0x100fe20008010805 */
[--C-:B------:R-:W-:Y:S01]  /*1c860*/  FFMA.FTZ R221, R13, UR4, -R5.reuse ;  /* 0x000000040ddd7c23 */ /* 0x100fe20008010805 */
[----:B------:R-:W-:Y:S01]  /*1c870*/  FFMA.FTZ R245, R28, UR4, -R5 ;  /* 0x000000041cf57c23 */ /* 0x000fe20008010805 */
[----:B------:R-:W-:Y:S01]  /*1c880*/  SHF.R.U32.HI R5, RZ, 0x18, R172 ;  /* 0x00000018ff057819 */ /* 0x000fe200000116ac */
[----:B------:R-:W-:Y:S01]  /*1c890*/  FADD.FTZ R2, -R132, R2 ;  /* 0x0000000284027221 */ /* 0x000fe20000010100 */
[--C-:B------:R-:W-:Y:S01]  /*1c8a0*/  FFMA.FTZ R218, R16, UR4, -R137.reuse ;  /* 0x0000000410da7c23 */ /* 0x100fe20008010889 */
[--C-:B------:R-:W-:Y:S01]  /*1c8b0*/  FFMA.FTZ R230, R26, UR4, -R4.reuse ;  /* 0x000000041ae67c23 */ /* 0x100fe20008010804 */
[----:B------:R-:W-:Y:S01]  /*1c8c0*/  ISETP.LE.U32.AND P3, PT, R5, UR13, PT ;  /* 0x0000000d05007c0c */ /* 0x000fe2000bf63070 */
[--C-:B------:R-:W-:Y:S01]  /*1c8d0*/  FFMA.FTZ R224, R14, UR4, -R4.reuse ;  /* 0x000000040ee07c23 */ /* 0x100fe20008010804 */
[----:B-1----:R-:W-:Y:S01]  /*1c8e0*/  FMUL.FTZ R16, R0, R148 ;  /* 0x0000009400107220 */ /* 0x002fe20000410000 */
        /* <DEDUP_REMOVED lines=8> */
[----:B------:R-:W-:Y:S01]  /*1c970*/  FFMA.FTZ R248, R31, UR4, -R4 ;  /* 0x000000041ff87c23 */ /* 0x000fe20008010804 */
[C---:B------:R-:W-:Y:S01]  /*1c980*/  FMUL.FTZ R4, R0.reuse, R152 ;  /* 0x0000009800047220 */ /* 0x040fe20000410000 */
[----:B------:R-:W-:Y:S01]  /*1c990*/  @P3 LOP3.LUT R211, R211, 0x20000, RZ, 0xfc, !PT ;  /* 0x00020000d3d33812 */ /* 0x000fe200078efcff */
        /* <DEDUP_REMOVED lines=18> */
[C---:B----4-:R-:W-:Y:S01]  /*1cac0*/  FFMA.FTZ R148, R0.reuse, R233, R235 ;  /* 0x000000e900947223 */ /* 0x050fe200000100eb */
        /* <DEDUP_REMOVED lines=12> */
[----:B------:R-:W-:Y:S01]  /*1cb90*/  FMUL.FTZ R0, R2, UR4 ;  /* 0x0000000402007c20 */ /* 0x000fe20008410000 */
[----:B------:R-:W-:Y:S01]  /*1cba0*/  FADD.FTZ R2, -R135, R3 ;  /* 0x0000000387027221 */ /* 0x000fe20000010100 */
[----:B------:R-:W-:Y:S01]  /*1cbb0*/  FADD.FTZ R3, -R134, R136 ;  /* 0x0000008886037221 */ /* 0x000fe20000010100 */
[--C-:B------:R-:W-:Y:S01]  /*1cbc0*/  FFMA.FTZ R244, R35, UR4, -R138.reuse ;  /* 0x0000000423f47c23 */ /* 0x100fe2000801088a */
[----:B------:R-:W-:Y:S01]  /*1cbd0*/  FFMA.FTZ R137, R6, UR4, -R138 ;  /* 0x0000000406897c23 */ /* 0x000fe2000801088a */
[----:B------:R-:W-:Y:S01]  /*1cbe0*/  LOP3.LUT R6, R178, 0xffff, RZ, 0xc0, !PT ;  /* 0x0000ffffb2067812 */ /* 0x000fe200078ec0ff */
[----:B------:R-:W1:Y:S01]  /*1cbf0*/  MUFU.EX2 R0, R0 ;  /* 0x0000000000007308 */ /* 0x000e620000000800 */
[----:B------:R-:W-:Y:S01]  /*1cc00*/  FMUL.FTZ R2, R2, UR4 ;  /* 0x0000000402027c20 */ /* 0x000fe20008410000 */
[----:B------:R-:W-:Y:S01]  /*1cc10*/  FMUL.FTZ R3, R3, UR4 ;  /* 0x0000000403037c20 */ /* 0x000fe20008410000 */
[----:B------:R-:W-:Y:S01]  /*1cc20*/  SHF.R.U32.HI R6, RZ, 0x8, R6 ;  /* 0x00000008ff067819 */ /* 0x000fe20000011606 */
[----:B------:R-:W-:Y:S04]  /*1cc30*/  IMAD.WIDE.U32 R176, R182, -0x2daee0ad, RZ ;  /* 0xd2511f53b6b07825 */ /* 0x000fe800078e00ff */
[----:B------:R-:W-:Y:S01]  /*1cc40*/  FFMA.FTZ R188, R7, UR4, -R138 ;  /* 0x0000000407bc7c23 */ /* 0x000fe2000801088a */
[----:B------:R-:W-:Y:S01]  /*1cc50*/  LOP3.LUT R7, R178, 0xff, RZ, 0xc0, !PT ;  /* 0x000000ffb2077812 */ /* 0x000fe200078ec0ff */
[----:B------:R-:W4:Y:S01]  /*1cc60*/  MUFU.EX2 R2, R2 ;  /* 0x0000000200027308 */ /* 0x000f220000000800 */
[----:B------:R-:W-:Y:S01]  /*1cc70*/  LOP3.LUT R139, R177, UR26, R186, 0x96, !PT ;  /* 0x0000001ab18b7c12 */ /* 0x000fe2000f8e96ba */
[----:B------:R-:W-:Y:S01]  /*1cc80*/  FFMA.FTZ R220, R19, UR4, -R138 ;  /* 0x0000000413dc7c23 */ /* 0x000fe2000801088a */
[----:B------:R-:W-:Y:S01]  /*1cc90*/  LOP3.LUT R180, R177, UR26, R186, 0x96, !PT ;  /* 0x0000001ab1b47c12 */ /* 0x000fe2000f8e96ba */
[----:B------:R-:W-:Y:S01]  /*1cca0*/  FFMA.FTZ R243, R34, UR4, -R138 ;  /* 0x0000000422f37c23 */ /* 0x000fe2000801088a */
[----:B------:R-:W-:Y:S01]  /*1ccb0*/  PRMT R186, R7, 0x5410, R6 ;  /* 0x0000541007ba7816 */ /* 0x000fe20000000006 */
[----:B------:R-:W-:Y:S01]  /*1ccc0*/  FFMA.FTZ R190, R18, UR4, -R138 ;  /* 0x0000000412be7c23 */ /* 0x000fe2000801088a */
[C---:B------:R-:W-:Y:S03]  /*1ccd0*/  LOP3.LUT R6, R174.reuse, 0xffff, RZ, 0xc0, !PT ;  /* 0x0000ffffae067812 */ /* 0x040fe600078ec0ff */
[----:B------:R-:W-:Y:S01]  /*1cce0*/  MUFU.EX2 R3, R3 ;  /* 0x0000000300037308 */ /* 0x000fe20000000800 */
[----:B------:R-:W-:Y:S01]  /*1ccf0*/  LOP3.LUT R7, R174, 0xff, RZ, 0xc0, !PT ;  /* 0x000000ffae077812 */ /* 0x000fe200078ec0ff */
[C---:B-1----:R-:W-:Y:S01]  /*1cd00*/  FMUL.FTZ R35, R0.reuse, R143 ;  /* 0x0000008f00237220 */ /* 0x042fe20000410000 */
[----:B------:R-:W-:Y:S01]  /*1cd10*/  SHF.R.U32.HI R6, RZ, 0x8, R6 ;  /* 0x00000008ff067819 */ /* 0x000fe20000011606 */
[C---:B------:R-:W-:Y:S01]  /*1cd20*/  FMUL.FTZ R34, R0.reuse, R142 ;  /* 0x0000008e00227220 */ /* 0x040fe20000410000 */
[----:B------:R-:W-:Y:S01]  /*1cd30*/  SHF.R.U32.HI R142, RZ, 0x10, R174 ;  /* 0x00000010ff8e7819 */ /* 0x000fe200000116ae */
[----:B------:R-:W-:Y:S01]  /*1cd40*/  FMUL.FTZ R18, R0, R150 ;  /* 0x0000009600127220 */ /* 0x000fe20000410000 */
[----:B------:R-:W-:Y:S03]  /*1cd50*/  PRMT R182, R7, 0x5410, R6 ;  /* 0x0000541007b67816 */ /* 0x000fe60000000006 */
[----:B------:R1:W1:Y:S01]  /*1cd60*/  MUFU.EX2 R143, R8 ;  /* 0x00000008008f7308 */ /* 0x0002620000000800 */
[----:B------:R-:W-:Y:S01]  /*1cd70*/  LOP3.LUT R142, R142, 0xff, RZ, 0xc0, !PT ;  /* 0x000000ff8e8e7812 */ /* 0x000fe200078ec0ff */
[C---:B----4-:R-:W-:Y:S01]  /*1cd80*/  FMUL.FTZ R9, R2.reuse, R169 ;  /* 0x000000a902097220 */ /* 0x050fe20000410000 */
[C---:B------:R-:W-:Y:S01]  /*1cd90*/  FMUL.FTZ R25, R2.reuse, R161 ;  /* 0x000000a102197220 */ /* 0x040fe20000410000 */
[----:B------:R-:W-:Y:S01]  /*1cda0*/  FMUL.FTZ R29, R2, R157 ;  /* 0x0000009d021d7220 */ /* 0x000fe20000410000 */
[----:B------:R-:W-:Y:S01]  /*1cdb0*/  ISETP.LE.U32.AND P0, PT, R142, UR13, PT ;  /* 0x0000000d8e007c0c */ /* 0x000fe2000bf03070 */
[C---:B------:R-:W-:Y:S01]  /*1cdc0*/  FMUL.FTZ R12, R2.reuse, R164 ;  /* 0x000000a4020c7220 */ /* 0x040fe20000410000 */
[C---:B------:R-:W-:Y:S03]  /*1cdd0*/  FMUL.FTZ R13, R2.reuse, R165 ;  /* 0x000000a5020d7220 */ /* 0x040fe60000410000 */
[----:B------:R4:W4:Y:S01]  /*1cde0*/  MUFU.EX2 R153, R10 ;  /* 0x0000000a00997308 */ /* 0x0009220000000800 */
[C---:B------:R-:W-:Y:S01]  /*1cdf0*/  FMUL.FTZ R24, R2.reuse, R160 ;  /* 0x000000a002187220 */ /* 0x040fe20000410000 */
[C---:B------:R-:W-:Y:S01]  /*1ce00*/  FMUL.FTZ R28, R2.reuse, R156 ;  /* 0x0000009c021c7220 */ /* 0x040fe20000410000 */
        /* <DEDUP_REMOVED lines=14> */
[C---:B------:R-:W-:Y:S01]  /*1cef0*/  FFMA.FTZ R140, R2.reuse, R240, R143 ;  /* 0x000000f0028c7223 */ /* 0x040fe2000001008f */
        /* <DEDUP_REMOVED lines=12> */
[--C-:B------:R-:W-:Y:S01]  /*1cfc0*/  SHF.R.U32.HI R2, RZ, 0x10, R174.reuse ;  /* 0x00000010ff027819 */ /* 0x100fe200000116ae */
[----:B------:R-:W-:Y:S01]  /*1cfd0*/  FMUL.FTZ R6, R0, R154 ;  /* 0x0000009a00067220 */ /* 0x000fe20000410000 */
[----:B------:R-:W-:Y:S01]  /*1cfe0*/  LOP3.LUT R154, R174, 0xffff, RZ, 0xc0, !PT ;  /* 0x0000ffffae9a7812 */ /* 0x000fe200078ec0ff */
[C---:B------:R-:W-:Y:S01]  /*1cff0*/  FMUL.FTZ R14, R3.reuse, R166 ;  /* 0x000000a6030e7220 */ /* 0x040fe20000410000 */
[----:B------:R-:W-:Y:S01]  /*1d000*/  SHF.R.U32.HI R174, RZ, 0x18, R174 ;  /* 0x00000018ffae7819 */ /* 0x000fe200000116ae */
[C---:B------:R-:W-:Y:S01]  /*1d010*/  FMUL.FTZ R26, R3.reuse, R162 ;  /* 0x000000a2031a7220 */ /* 0x040fe20000410000 */
[----:B------:R-:W-:Y:S01]  /*1d020*/  LOP3.LUT R2, R2, 0xff, RZ, 0xc0, !PT ;  /* 0x000000ff02027812 */ /* 0x000fe200078ec0ff */
[C---:B----4-:R-:W-:Y:S01]  /*1d030*/  FMUL.FTZ R10, R3.reuse, R170 ;  /* 0x000000aa030a7220 */ /* 0x050fe20000410000 */
[C---:B------:R-:W-:Y:S01]  /*1d040*/  FMUL.FTZ R11, R3.reuse, R171 ;  /* 0x000000ab030b7220 */ /* 0x040fe20000410000 */
[C---:B------:R-:W-:Y:S01]  /*1d050*/  FMUL.FTZ R15, R3.reuse, R167 ;  /* 0x000000a7030f7220 */ /* 0x040fe20000410000 */
[----:B------:R-:W-:Y:S01]  /*1d060*/  PRMT R167, R2, 0x5410, R174 ;  /* 0x0000541002a77816 */ /* 0x000fe200000000ae */
[C---:B------:R-:W-:Y:S01]  /*1d070*/  FMUL.FTZ R27, R3.reuse, R163 ;  /* 0x000000a3031b7220 */ /* 0x040fe20000410000 */
[----:B------:R-:W-:Y:S01]  /*1d080*/  SHF.R.U32.HI R174, RZ, 0x18, R139 ;  /* 0x00000018ffae7819 */ /* 0x000fe2000001168b */
        /* <DEDUP_REMOVED lines=15> */
[----:B------:R-:W-:Y:S01]  /*1d180*/  LOP3.LUT R138, R173, UR23, R184, 0x96, !PT ;  /* 0x00000017ad8a7c12 */ /* 0x000fe2000f8e96b8 */
[C---:B------:R-:W-:Y:S01]  /*1d190*/  FMUL.FTZ R58, R3.reuse, R58 ;  /* 0x0000003a033a7220 */ /* 0x040fe20000410000 */
[C---:B------:R-:W-:Y:S01]  /*1d1a0*/  FMUL.FTZ R59, R3.reuse, R59 ;  /* 0x0000003b033b7220 */ /* 0x040fe20000410000 */
[C---:B------:R-:W-:Y:S01]  /*1d1b0*/  FMUL.FTZ R62, R3.reuse, R62 ;  /* 0x0000003e033e7220 */ /* 0x040fe20000410000 */
[----:B------:R-:W-:Y:S01]  /*1d1c0*/  LOP3.LUT R144, R138, 0xff, RZ, 0xc0, !PT ;  /* 0x000000ff8a907812 */ /* 0x000fe200078ec0ff */
[C---:B------:R-:W-:Y:S01]  /*1d1d0*/  FMUL.FTZ R63, R3.reuse, R63 ;  /* 0x0000003f033f7220 */ /* 0x040fe20000410000 */
[----:B------:R-:W-:Y:S01]  /*1d1e0*/  SHF.R.U32.HI R145, RZ, 0x18, R138 ;  /* 0x00000018ff917819 */ /* 0x000fe2000001168a */
[C---:B------:R-:W-:Y:S01]  /*1d1f0*/  FMUL.FTZ R74, R3.reuse, R74 ;  /* 0x0000004a034a7220 */ /* 0x040fe20000410000 */
[----:B------:R-:W-:Y:S01]  /*1d200*/  ISETP.LE.U32.AND P5, PT, R144, UR13, PT ;  /* 0x0000000d90007c0c */ /* 0x000fe2000bfa3070 */
[C---:B------:R-:W-:Y:S01]  /*1d210*/  FMUL.FTZ R75, R3.reuse, R75 ;  /* 0x0000004b034b7220 */ /* 0x040fe20000410000 */
[C---:B------:R-:W-:Y:S01]  /*1d220*/  FMUL.FTZ R78, R3.reuse, R78 ;  /* 0x0000004e034e7220 */ /* 0x040fe20000410000 */
[C---:B------:R-:W-:Y:S01]  /*1d230*/  FMUL.FTZ R79, R3.reuse, R79 ;  /* 0x0000004f034f7220 */ /* 0x040fe20000410000 */
[C---:B------:R-:W-:Y:S01]  /*1d240*/  FMUL.FTZ R122, R3.reuse, R122 ;  /* 0x0000007a037a7220 */ /* 0x040fe20000410000 */
[C---:B------:R-:W-:Y:S01]  /*1d250*/  FMUL.FTZ R123, R3.reuse, R123 ;  /* 0x0000007b037b7220 */ /* 0x040fe20000410000 */
[C---:B------:R-:W-:Y:S01]  /*1d260*/  FMUL.FTZ R126, R3.reuse, R126 ;  /* 0x0000007e037e7220 */ /* 0x040fe20000410000 */
[C---:B------:R-:W-:Y:S01]  /*1d270*/  FMUL.FTZ R127, R3.reuse, R127 ;  /* 0x0000007f037f7220 */ /* 0x040fe20000410000 */
[----:B------:R-:W-:Y:S01]  /*1d280*/  FFMA.FTZ R136, R3, R241, R153 ;  /* 0x000000f103887223 */ /* 0x000fe20000010099 */
[--C-:B------:R-:W-:Y:S01]  /*1d290*/  SHF.R.U32.HI R3, RZ, 0x10, R178.reuse ;  /* 0x00000010ff037819 */ /* 0x100fe200000116b2 */
[C---:B------:R-:W-:Y:S01]  /*1d2a0*/  FMUL.FTZ R7, R0.reuse, R155 ;  /* 0x0000009b00077220 */ /* 0x040fe20000410000 */
[----:B------:R-:W-:Y:S01]  /*1d2b0*/  SHF.R.U32.HI R178, RZ, 0x18, R178 ;  /* 0x00000018ffb27819 */ /* 0x000fe200000116b2 */
[C---:B------:R-:W-:Y:S01]  /*1d2c0*/  FMUL.FTZ R19, R0.reuse, R151 ;  /* 0x0000009700137220 */ /* 0x040fe20000410000 */
[----:B------:R-:W-:Y:S01]  /*1d2d0*/  LOP3.LUT R3, R3, 0xff, RZ, 0xc0, !PT ;  /* 0x000000ff03037812 */ /* 0x000fe200078ec0ff */
[C---:B------:R-:W-:Y:S01]  /*1d2e0*/  FMUL.FTZ R22, R0.reuse, R146 ;  /* 0x0000009200167220 */ /* 0x040fe20000410000 */
[----:B------:R-:W-:Y:S01]  /*1d2f0*/  SHF.R.U32.HI R146, RZ, 0x10, R172 ;  /* 0x00000010ff927819 */ /* 0x000fe200000116ac */
[C---:B------:R-:W-:Y:S01]  /*1d300*/  FMUL.FTZ R23, R0.reuse, R147 ;  /* 0x0000009300177220 */ /* 0x040fe20000410000 */
[----:B------:R-:W-:Y:S01]  /*1d310*/  PRMT R178, R3, 0x5410, R178 ;  /* 0x0000541003b27816 */ /* 0x000fe200000000b2 */
[----:B------:R-:W-:Y:S01]  /*1d320*/  FMUL.FTZ R38, R0, R38 ;  /* 0x0000002600267220 */ /* 0x000fe20000410000 */
[----:B------:R-:W-:Y:S01]  /*1d330*/  LOP3.LUT R147, R172, 0xffff, RZ, 0xc0, !PT ;  /* 0x0000ffffac937812 */ /* 0x000fe200078ec0ff */
[----:B------:R-:W-:Y:S01]  /*1d340*/  FMUL.FTZ R39, R0, R39 ;  /* 0x0000002700277220 */ /* 0x000fe20000410000 */
[----:B------:R-:W-:Y:S01]  /*1d350*/  LOP3.LUT R142, R146, 0xff, RZ, 0xc0, !PT ;  /* 0x000000ff928e7812 */ /* 0x000fe200078ec0ff */
[C---:B------:R-:W-:Y:S01]  /*1d360*/  FMUL.FTZ R50, R0.reuse, R50 ;  /* 0x0000003200327220 */ /* 0x040fe20000410000 */
[----:B------:R-:W-:Y:S01]  /*1d370*/  SHF.R.U32.HI R147, RZ, 0x8, R147 ;  /* 0x00000008ff937819 */ /* 0x000fe20000011693 */
[C---:B------:R-:W-:Y:S01]  /*1d380*/  FMUL.FTZ R51, R0.reuse, R51 ;  /* 0x0000003300337220 */ /* 0x040fe20000410000 */
[----:B------:R-:W-:Y:S01]  /*1d390*/  SHF.R.U32.HI R146, RZ, 0x8, R154 ;  /* 0x00000008ff927819 */ /* 0x000fe2000001169a */
        /* <DEDUP_REMOVED lines=9> */
[C---:B--2---:R-:W-:Y:S01]  /*1d430*/  FFMA.FTZ R141, R0.reuse, R236, R137 ;  /* 0x000000ec008d7223 */ /* 0x044fe20000010089 */
        /* <DEDUP_REMOVED lines=12> */
[----:B------:R-:W-:Y:S01]  /*1d500*/  LOP3.LUT R0, R173, UR23, R184, 0x96, !PT ;  /* 0x00000017ad007c12 */ /* 0x000fe2000f8e96b8 */
[----:B------:R2:W4:Y:S01]  /*1d510*/  LDL.S16 R169, [R1+0x54] ;  /* 0x0000540001a97983 */ /* 0x0005220000100600 */
[----:B---3--:R-:W-:Y:S01]  /*1d520*/  IMAD.MOV.U32 R192, RZ, RZ, R194 ;  /* 0x000000ffffc07224 */ /* 0x008fe200078e00c2 */
[----:B------:R-:W-:Y:S01]  /*1d530*/  MUFU.EX2 R229, R229 ;  /* 0x000000e500e57308 */ /* 0x000fe20000000800 */
[C---:B------:R-:W-:Y:S01]  /*1d540*/  LOP3.LUT R2, R0.reuse, 0xffff, RZ, 0xc0, !PT ;  /* 0x0000ffff00027812 */ /* 0x040fe200078ec0ff */
[----:B------:R-:W-:Y:S01]  /*1d550*/  IMAD.MOV.U32 R193, RZ, RZ, R195 ;  /* 0x000000ffffc17224 */ /* 0x000fe200078e00c3 */
[----:B------:R-:W-:Y:S02]  /*1d560*/  LOP3.LUT R3, R0, 0xff, RZ, 0xc0, !PT ;  /* 0x000000ff00037812 */ /* 0x000fe400078ec0ff */
[----:B------:R-:W-:Y:S02]  /*1d570*/  SHF.R.U32.HI R2, RZ, 0x8, R2 ;  /* 0x00000008ff027819 */ /* 0x000fe40000011602 */
[----:B------:R-:W-:Y:S03]  /*1d580*/  IADD3 R194, P1, R192, UR11, RZ ;  /* 0x0000000bc0c27c10 */ /* 0x000fe6000ff3e0ff */
[----:B------:R-:W-:Y:S01]  /*1d590*/  MUFU.EX2 R231, R231 ;  /* 0x000000e700e77308 */ /* 0x000fe20000000800 */
[----:B------:R-:W-:Y:S02]  /*1d5a0*/  PRMT R170, R3, 0x5410, R2 ;  /* 0x0000541003aa7816 */ /* 0x000fe40000000002 */
[--C-:B------:R-:W-:Y:S02]  /*1d5b0*/  SHF.R.U32.HI R3, RZ, 0x10, R0.reuse ;  /* 0x00000010ff037819 */ /* 0x100fe40000011600 */
[----:B------:R-:W-:Y:S02]  /*1d5c0*/  SHF.R.U32.HI R2, RZ, 0x18, R0 ;  /* 0x00000018ff027819 */ /* 0x000fe40000011600 */
[----:B------:R-:W-:Y:S03]  /*1d5d0*/  LOP3.LUT R0, R3, 0xff, RZ, 0xc0, !PT ;  /* 0x000000ff03007812 */ /* 0x000fe600078ec0ff */
[----:B------:R-:W-:Y:S01]  /*1d5e0*/  MUFU.EX2 R234, R234 ;  /* 0x000000ea00ea7308 */ /* 0x000fe20000000800 */
[C---:B------:R-:W-:Y:S02]  /*1d5f0*/  IADD3.X R195, R193.reuse, UR10, RZ, P1, !PT ;  /* 0x0000000ac1c37c10 */ /* 0x040fe40008ffe4ff */
[----:B------:R-:W-:Y:S02]  /*1d600*/  PRMT R168, R0, 0x5410, R2 ;  /* 0x0000541000a87816 */ /* 0x000fe40000000002 */
[----:B------:R-:W-:Y:S02]  /*1d610*/  IADD3 R216, P1, R192, UR41, RZ ;  /* 0x00000029c0d87c10 */ /* 0x000fe4000ff3e0ff */
[C---:B------:R-:W-:Y:S03]  /*1d620*/  LOP3.LUT R0, R172.reuse, 0xffff, RZ, 0xc0, !PT ;  /* 0x0000ffffac007812 */ /* 0x040fe600078ec0ff */
[----:B------:R-:W-:Y:S01]  /*1d630*/  MUFU.EX2 R237, R237 ;  /* 0x000000ed00ed7308 */ /* 0x000fe20000000800 */
[C---:B------:R-:W-:Y:S02]  /*1d640*/  IADD3.X R217, R193.reuse, UR40, RZ, P1, !PT ;  /* 0x00000028c1d97c10 */ /* 0x040fe40008ffe4ff */
[----:B------:R-:W-:Y:S02]  /*1d650*/  LOP3.LUT R2, R172, 0xff, RZ, 0xc0, !PT ;  /* 0x000000ffac027812 */ /* 0x000fe400078ec0ff */
[----:B------:R-:W-:Y:S02]  /*1d660*/  SHF.R.U32.HI R0, RZ, 0x8, R0 ;  /* 0x00000008ff007819 */ /* 0x000fe40000011600 */
[----:B------:R-:W-:Y:S03]  /*1d670*/  IADD3 R214, P1, R192, UR43, RZ ;  /* 0x0000002bc0d67c10 */ /* 0x000fe6000ff3e0ff */
[----:B------:R-:W-:Y:S01]  /*1d680*/  MUFU.EX2 R239, R239 ;  /* 0x000000ef00ef7308 */ /* 0x000fe20000000800 */
[----:B------:R-:W-:Y:S02]  /*1d690*/  PRMT R165, R2, 0x5410, R0 ;  /* 0x0000541002a57816 */ /* 0x000fe40000000000 */
[C---:B------:R-:W-:Y:S02]  /*1d6a0*/  IADD3.X R215, R193.reuse, UR42, RZ, P1, !PT ;  /* 0x0000002ac1d77c10 */ /* 0x040fe40008ffe4ff */
[--C-:B------:R-:W-:Y:S02]  /*1d6b0*/  SHF.R.U32.HI R0, RZ, 0x10, R172.reuse ;  /* 0x00000010ff007819 */ /* 0x100fe400000116ac */
[----:B------:R-:W-:Y:S02]  /*1d6c0*/  IADD3 R2, P1, R192, -0x40, RZ ;  /* 0xffffffc0c0027810 */ /* 0x000fe40007f3e0ff */
[----:B------:R-:W-:Y:S02]  /*1d6d0*/  SHF.R.U32.HI R172, RZ, 0x18, R172 ;  /* 0x00000018ffac7819 */ /* 0x000fe400000116ac */
[----:B------:R-:W-:Y:S01]  /*1d6e0*/  LOP3.LUT R0, R0, 0xff, RZ, 0xc0, !PT ;  /* 0x000000ff00007812 */ /* 0x000fe200078ec0ff */
[----:B------:R1:W-:Y:S03]  /*1d6f0*/  STL [R1+0x7c], R2 ;  /* 0x00007c0201007387 */ /* 0x0003e60000100800 */
[----:B------:R-:W-:Y:S01]  /*1d700*/  PRMT R172, R0, 0x5410, R172 ;  /* 0x0000541000ac7816 */ /* 0x000fe200000000ac */
[----:B------:R2:W3:Y:S01]  /*1d710*/  LDL.S16 R166, [R1+0x50] ;  /* 0x0000500001a67983 */ /* 0x0004e20000100600 */
[----:B------:R-:W-:Y:S02]  /*1d720*/  IADD3.X R0, R193, -0x1, RZ, P1, !PT ;  /* 0xffffffffc1007810 */ /* 0x000fe40000ffe4ff */
[----:B------:R-:W-:Y:S03]  /*1d730*/  ISETP.LE.U32.AND P1, PT, R145, UR13, PT ;  /* 0x0000000d91007c0c */ /* 0x000fe6000bf23070 */
[----:B------:R2:W-:Y:S04]  /*1d740*/  STL [R1+0x78], R0 ;  /* 0x0000780001007387 */ /* 0x0005e80000100800 */
[----:B------:R3:W3:Y:S04]  /*1d750*/  LDL.S16 R162, [R1+0x4c] ;  /* 0x00004c0001a27983 */ /* 0x0006e80000100600 */
[----:B------:R3:W3:Y:S04]  /*1d760*/  LDL.S16 R161, [R1+0x48] ;  /* 0x0000480001a17983 */ /* 0x0006e80000100600 */
[----:B------:R3:W3:Y:S01]  /*1d770*/  LDL.S16 R157, [R1+0x44] ;  /* 0x00004400019d7983 */ /* 0x0006e20000100600 */
[----:B-1----:R-:W1:Y:S03]  /*1d780*/  MUFU.EX2 R2, R187 ;  /* 0x000000bb00027308 */ /* 0x002e660000000800 */
[----:B------:R3:W3:Y:S07]  /*1d790*/  LDL.S16 R155, [R1+0x40] ;  /* 0x00004000019b7983 */ /* 0x0006ee0000100600 */
[----:B--2---:R-:W2:Y:S01]  /*1d7a0*/  MUFU.EX2 R0, R189 ;  /* 0x000000bd00007308 */ /* 0x004ea20000000800 */
[----:B-1----:R-:W-:Y:S01]  /*1d7b0*/  FADD.FTZ R150, R2, R140 ;  /* 0x0000008c02967221 */ /* 0x002fe20000010000 */
[C---:B--2---:R-:W-:Y:S01]  /*1d7c0*/  F2FP.BF16.F32.PACK_AB R3, R0.reuse, R235 ;  /* 0x000000eb0003723e */ /* 0x044fe200000010ff */
[----:B------:R-:W-:Y:S01]  /*1d7d0*/  FADD.FTZ R148, R0, R148 ;  /* 0x0000009400947221 */ /* 0x000fe20000010000 */
[----:B------:R-:W-:Y:S06]  /*1d7e0*/  F2FP.BF16.F32.PACK_AB R189, R239, R237 ;  /* 0x000000edefbd723e */ /* 0x000fec00000010ff */
[----:B------:R-:W1:Y:S02]  /*1d7f0*/  MUFU.EX2 R0, R188 ;  /* 0x000000bc00007308 */ /* 0x000e640000000800 */
[C---:B-1----:R-:W-:Y:S01]  /*1d800*/  F2FP.BF16.F32.PACK_AB R137, R0.reuse, R137 ;  /* 0x000000890089723e */ /* 0x042fe200000010ff */
[----:B------:R-:W-:Y:S01]  /*1d810*/  FADD.FTZ R149, R0, R141 ;  /* 0x0000008d00957221 */ /* 0x000fe20000010000 */
[----:B------:R-:W-:Y:S02]  /*1d820*/  F2FP.BF16.F32.PACK_AB R0, R2, R143 ;  /* 0x0000008f0200723e */ /* 0x000fe400000010ff */
[----:B------:R-:W-:Y:S04]  /*1d830*/  SHF.R.U32.HI R141, RZ, 0x10, R179 ;  /* 0x00000010ff8d7819 */ /* 0x000fe800000116b3 */
[----:B------:R-:W1:Y:S01]  /*1d840*/  MUFU.EX2 R2, R185 ;  /* 0x000000b900027308 */ /* 0x000e620000000800 */
[----:B------:R-:W-:Y:S02]  /*1d850*/  LOP3.LUT R179, R179, 0xffff, RZ, 0xc0, !PT ;  /* 0x0000ffffb3b37812 */ /* 0x000fe400078ec0ff */
[----:B------:R-:W-:Y:S02]  /*1d860*/  LOP3.LUT R141, R141, 0xff, RZ, 0xc0, !PT ;  /* 0x000000ff8d8d7812 */ /* 0x000fe400078ec0ff */
[----:B------:R-:W-:Y:S02]  /*1d870*/  SHF.R.U32.HI R140, RZ, 0x8, R179 ;  /* 0x00000008ff8c7819 */ /* 0x000fe400000116b3 */
[----:B------:R-:W-:Y:S02]  /*1d880*/  ISETP.LE.U32.AND P3, PT, R141, UR13, PT ;  /* 0x0000000d8d007c0c */ /* 0x000fe4000bf63070 */
[----:B------:R-:W-:Y:S02]  /*1d890*/  LOP3.LUT R140, R140, 0xffff, RZ, 0xc0, !PT ;  /* 0x0000ffff8c8c7812 */ /* 0x000fe400078ec0ff */
[----:B------:R-:W-:Y:S02]  /*1d8a0*/  PRMT R152, R0, 0x7632, R152 ;  /* 0x0000763200987816 */ /* 0x000fe40000000098 */
[----:B------:R-:W-:Y:S02]  /*1d8b0*/  ISETP.LE.U32.AND P6, PT, R140, UR13, PT ;  /* 0x0000000d8c007c0c */ /* 0x000fe4000bfc3070 */
[----:B------:R-:W-:Y:S02]  /*1d8c0*/  PRMT R188, R189, 0x7632, R188 ;  /* 0x00007632bdbc7816 */ /* 0x000fe400000000bc */
[C---:B-1----:R-:W-:Y:S01]  /*1d8d0*/  F2FP.BF16.F32.PACK_AB R153, R2.reuse, R153 ;  /* 0x000000990299723e */ /* 0x042fe200000010ff */
[--C-:B------:R-:W-:Y:S01]  /*1d8e0*/  FADD.FTZ R151, R2, R136.reuse ;  /* 0x0000008802977221 */ /* 0x100fe20000010000 */
[----:B------:R-:W-:Y:S02]  /*1d8f0*/  LOP3.LUT R2, R138, 0xffff, RZ, 0xc0, !PT ;  /* 0x0000ffff8a027812 */ /* 0x000fe400078ec0ff */
[----:B------:R-:W-:Y:S02]  /*1d900*/  PRMT R136, R137, 0x7632, R136 ;  /* 0x0000763289887816 */ /* 0x000fe40000000088 */
[----:B------:R-:W-:Y:S02]  /*1d910*/  SHF.R.U32.HI R2, RZ, 0x8, R2 ;  /* 0x00000008ff027819 */ /* 0x000fe40000011602 */
[----:B------:R-:W-:Y:S02]  /*1d920*/  SHF.R.U32.HI R138, RZ, 0x10, R138 ;  /* 0x00000010ff8a7819 */ /* 0x000fe4000001168a */
[----:B------:R-:W-:Y:S02]  /*1d930*/  LOP3.LUT R143, R2, 0xffff, RZ, 0xc0, !PT ;  /* 0x0000ffff028f7812 */ /* 0x000fe400078ec0ff */
[----:B------:R-:W-:Y:S02]  /*1d940*/  PRMT R2, R3, 0x7632, R2 ;  /* 0x0000763203027816 */ /* 0x000fe40000000002 */
[----:B------:R-:W-:Y:S02]  /*1d950*/  ISETP.LE.U32.AND P4, PT, R143, UR13, PT ;  /* 0x0000000d8f007c0c */ /* 0x000fe4000bf83070 */
[----:B------:R-:W-:Y:S02]  /*1d960*/  LOP3.LUT R138, R138, 0xff, RZ, 0xc0, !PT ;  /* 0x000000ff8a8a7812 */ /* 0x000fe400078ec0ff */
[----:B------:R-:W-:Y:S01]  /*1d970*/  PRMT R154, R153, 0x7632, R154 ;  /* 0x00007632999a7816 */ /* 0x000fe2000000009a */
[----:B----4-:R-:W-:Y:S05]  /*1d980*/  @!P2 HFMA2.BF16_V2 R169, -RZ.H0_H0, RZ.H0_H0, -R3.H0_H0 ;  /* 0x200000ffffa9a231 */ /* 0x010fea0000340903 */
[----:B------:R1:W-:Y:S01]  /*1d990*/  @!P2 STL.S16 [R1+0x54], R169 ;  /* 0x000054a90100a387 */ /* 0x0003e20000100600 */
[----:B------:R-:W-:Y:S02]  /*1d9a0*/  LOP3.LUT P2, RZ, R211, 0x200000, RZ, 0xc0, !PT ;  /* 0x00200000d3ff7812 */ /* 0x000fe4000784c0ff */
[----:B------:R-:W-:Y:S02]  /*1d9b0*/  PRMT R160, R169, 0x7610, R160 ;  /* 0x00007610a9a07816 */ /* 0x000fe400000000a0 */
[----:B-1----:R-:W-:Y:S01]  /*1d9c0*/  MUFU.EX2 R169, R220 ;  /* 0x000000dc00a97308 */ /* 0x002fe20000000800 */
[----:B---3--:R-:W-:Y:S05]  /*1d9d0*/  @!P6 HFMA2.BF16_V2 R166, -RZ.H0_H0, RZ.H0_H0, -R2.H0_H0 ;  /* 0x200000ffffa6e231 */ /* 0x008fea0000340902 */
[----:B------:R-:W-:Y:S01]  /*1d9e0*/  @!P6 STL.S16 [R1+0x50], R166 ;  /* 0x000050a60100e387 */ /* 0x000fe20000100600 */
[C---:B------:R-:W-:Y:S02]  /*1d9f0*/  LOP3.LUT P6, RZ, R211.reuse, 0x100000, RZ, 0xc0, !PT ;  /* 0x00100000d3ff7812 */ /* 0x040fe400078cc0ff */
[----:B------:R-:W-:Y:S01]  /*1da00*/  LOP3.LUT R211, R211, 0xfffbffff, RZ, 0xc0, !PT ;  /* 0xfffbffffd3d37812 */ /* 0x000fe200078ec0ff */
[----:B------:R-:W-:Y:S01]  /*1da10*/  @!P3 HFMA2.BF16_V2 R162, -RZ.H0_H0, RZ.H0_H0, -R137.H0_H0 ;  /* 0x200000ffffa2b231 */ /* 0x000fe20000340989 */
[----:B------:R-:W-:Y:S01]  /*1da20*/  PRMT R173, R166, 0x7610, R173 ;  /* 0x00007610a6ad7816 */ /* 0x000fe200000000ad */
[----:B------:R-:W-:Y:S03]  /*1da30*/  @!P2 HFMA2.BF16_V2 R161, -RZ.H0_H0, RZ.H0_H0, -R136.H0_H0 ;  /* 0x200000ffffa1a231 */ /* 0x000fe60000340988 */
[----:B------:R1:W-:Y:S01]  /*1da40*/  @!P3 STL.S16 [R1+0x4c], R162 ;  /* 0x00004ca20100b387 */ /* 0x0003e20000100600 */
[----:B------:R-:W-:Y:S01]  /*1da50*/  ISETP.LE.U32.AND P3, PT, R242, UR13, PT ;  /* 0x0000000df2007c0c */ /* 0x000fe2000bf63070 */
[----:B------:R-:W-:Y:S02]  /*1da60*/  @!P5 HFMA2.BF16_V2 R157, -RZ.H0_H0, RZ.H0_H0, -R0.H0_H0 ;  /* 0x200000ffff9dd231 */ /* 0x000fe40000340900 */
[----:B------:R2:W-:Y:S01]  /*1da70*/  @!P2 STL.S16 [R1+0x48], R161 ;  /* 0x000048a10100a387 */ /* 0x0005e20000100600 */
[----:B------:R-:W-:Y:S01]  /*1da80*/  PRMT R196, R161, 0x7610, R196 ;  /* 0x00007610a1c47816 */ /* 0x000fe200000000c4 */
[----:B------:R-:W-:Y:S02]  /*1da90*/  @!P4 HFMA2.BF16_V2 R155, -RZ.H0_H0, RZ.H0_H0, -R152.H0_H0 ;  /* 0x200000ffff9bc231 */ /* 0x000fe40000340998 */
[----:B------:R-:W-:Y:S01]  /*1daa0*/  @!P5 STL.S16 [R1+0x44], R157 ;  /* 0x0000449d0100d387 */ /* 0x000fe20000100600 */
[----:B------:R-:W-:Y:S02]  /*1dab0*/  PRMT R164, R162, 0x7610, R164 ;  /* 0x00007610a2a47816 */ /* 0x000fe400000000a4 */
[----:B------:R-:W-:Y:S01]  /*1dac0*/  PRMT R241, R157, 0x7610, R241 ;  /* 0x000076109df17816 */ /* 0x000fe200000000f1 */
[----:B------:R3:W-:Y:S01]  /*1dad0*/  @!P4 STL.S16 [R1+0x40], R155 ;  /* 0x0000409b0100c387 */ /* 0x0007e20000100600 */
[----:B------:R-:W-:Y:S02]  /*1dae0*/  ISETP.LE.U32.AND P4, PT, R142, UR13, PT ;  /* 0x0000000d8e007c0c */ /* 0x000fe4000bf83070 */
[----:B------:R-:W-:Y:S01]  /*1daf0*/  PRMT R179, R155, 0x7610, R179 ;  /* 0x000076109bb37816 */ /* 0x000fe200000000b3 */
[----:B------:R4:W4:Y:S01]  /*1db00*/  LDL.S16 R204, [R1+0x5c] ;  /* 0x00005c0001cc7983 */ /* 0x0009220000100600 */
[----:B------:R-:W-:Y:S03]  /*1db10*/  LOP3.LUT R142, R147, 0xffff, RZ, 0xc0, !PT ;  /* 0x0000ffff938e7812 */ /* 0x000fe600078ec0ff */
[----:B------:R4:W4:Y:S01]  /*1db20*/  LDL.S16 R203, [R1+0x58] ;  /* 0x0000580001cb7983 */ /* 0x0009220000100600 */
[----:B------:R-:W-:Y:S03]  /*1db30*/  ISETP.LE.U32.AND P5, PT, R142, UR13, PT ;  /* 0x0000000d8e007c0c */ /* 0x000fe6000bfa3070 */
[----:B------:R4:W4:Y:S01]  /*1db40*/  LDL.S16 R200, [R1+0x6c] ;  /* 0x00006c0001c87983 */ /* 0x0009220000100600 */
[----:B-1----:R-:W-:Y:S02]  /*1db50*/  LOP3.LUT R162, R139, 0xff, RZ, 0xc0, !PT ;  /* 0x000000ff8ba27812 */ /* 0x002fe400078ec0ff */
[----:B------:R-:W-:Y:S01]  /*1db60*/  @P4 LOP3.LUT R211, R211, 0x40000, RZ, 0xfc, !PT ;  /* 0x00040000d3d34812 */ /* 0x000fe200078efcff */
[----:B------:R1:W4:Y:S01]  /*1db70*/  LDL.S16 R198, [R1+0x64] ;  /* 0x0000640001c67983 */ /* 0x0003220000100600 */
[----:B------:R-:W-:Y:S01]  /*1db80*/  ISETP.LE.U32.AND P4, PT, R138, UR13, PT ;  /* 0x0000000d8a007c0c */ /* 0x000fe2000bf83070 */
[----:B--2---:R-:W-:Y:S01]  /*1db90*/  MUFU.EX2 R161, R191 ;  /* 0x000000bf00a17308 */ /* 0x004fe20000000800 */
[----:B------:R-:W-:Y:S02]  /*1dba0*/  LOP3.LUT R138, R139, 0xffff, RZ, 0xc0, !PT ;  /* 0x0000ffff8b8a7812 */ /* 0x000fe400078ec0ff */
[----:B------:R-:W-:Y:S02]  /*1dbb0*/  SHF.R.U32.HI R139, RZ, 0x10, R139 ;  /* 0x00000010ff8b7819 */ /* 0x000fe4000001168b */
[----:B------:R-:W-:Y:S02]  /*1dbc0*/  SHF.R.U32.HI R138, RZ, 0x8, R138 ;  /* 0x00000008ff8a7819 */ /* 0x000fe4000001168a */
[----:B------:R-:W-:Y:S03]  /*1dbd0*/  LOP3.LUT R171, R139, 0xff, RZ, 0xc0, !PT ;  /* 0x000000ff8bab7812 */ /* 0x000fe600078ec0ff */
[----:B---3--:R-:W2:Y:S01]  /*1dbe0*/  MUFU.EX2 R155, R218 ;  /* 0x000000da009b7308 */ /* 0x008ea20000000800 */
[----:B------:R-:W-:Y:S02]  /*1dbf0*/  PRMT R139, R164, 0x7610, R139 ;  /* 0x00007610a48b7816 */ /* 0x000fe4000000008b */
[----:B------:R-:W-:Y:S02]  /*1dc00*/  LOP3.LUT R164, R138, 0xffff, RZ, 0xc0, !PT ;  /* 0x0000ffff8aa47812 */ /* 0x000fe400078ec0ff */
[----:B------:R1:W3:Y:S01]  /*1dc10*/  LDL.S16 R138, [R1+0x68] ;  /* 0x00006800018a7983 */ /* 0x0002e20000100600 */
[----:B------:R-:W-:Y:S02]  /*1dc20*/  LOP3.LUT R211, R211, 0xfff7ffff, RZ, 0xc0, !PT ;  /* 0xfff7ffffd3d37812 */ /* 0x000fe400078ec0ff */
[----:B------:R-:W-:Y:S02]  /*1dc30*/  PRMT R242, R139, 0x7610, R242 ;  /* 0x000076108bf27816 */ /* 0x000fe400000000f2 */
[----:B------:R-:W1:Y:S01]  /*1dc40*/  MUFU.EX2 R157, R190 ;  /* 0x000000be009d7308 */ /* 0x000e620000000800 */
[--C-:B--2---:R-:W-:Y:S01]  /*1dc50*/  FADD.FTZ R147, R155, R148.reuse ;  /* 0x000000949b937221 */ /* 0x104fe20000010000 */
[----:B------:R-:W-:Y:S01]  /*1dc60*/  PRMT R148, R160, 0x7610, R148 ;  /* 0x00007610a0947816 */ /* 0x000fe20000000094 */
[----:B------:R-:W-:Y:S01]  /*1dc70*/  IMAD.WIDE.U32 R218, R219, -0x2daee0ad, RZ ;  /* 0xd2511f53dbda7825 */ /* 0x000fe200078e00ff */
[----:B------:R2:W2:Y:S02]  /*1dc80*/  LDL.S16 R160, [R1+0x60] ;  /* 0x0000600001a07983 */ /* 0x0004a40000100600 */
[C---:B------:R-:W-:Y:S01]  /*1dc90*/  F2FP.BF16.F32.PACK_AB R155, R161.reuse, R155 ;  /* 0x0000009ba19b723e */ /* 0x040fe200000010ff */
[----:B------:R-:W-:Y:S01]  /*1dca0*/  FADD.FTZ R147, R161, R147 ;  /* 0x00000093a1937221 */ /* 0x000fe20000010000 */
[----:B------:R-:W-:Y:S02]  /*1dcb0*/  LOP3.LUT R166, R219, UR26, R238, 0x96, !PT ;  /* 0x0000001adba67c12 */ /* 0x000fe4000f8e96ee */
[----:B------:R-:W-:Y:S01]  /*1dcc0*/  MUFU.EX2 R161, R226 ;  /* 0x000000e200a17308 */ /* 0x000fe20000000800 */
[----:B------:R-:W-:Y:S02]  /*1dcd0*/  PRMT R156, R155, 0x7632, R156 ;  /* 0x000076329b9c7816 */ /* 0x000fe4000000009c */
[----:B------:R-:W-:Y:S04]  /*1dce0*/  LOP3.LUT R142, R166, 0xff, RZ, 0xc0, !PT ;  /* 0x000000ffa68e7812 */ /* 0x000fe800078ec0ff */
[----:B------:R-:W-:Y:S01]  /*1dcf0*/  ISETP.LE.U32.AND P2, PT, R142, UR13, PT ;  /* 0x0000000d8e007c0c */ /* 0x000fe2000bf43070 */
[----:B-1----:R-:W-:Y:S01]  /*1dd00*/  FADD.FTZ R142, R157, R149 ;  /* 0x000000959d8e7221 */ /* 0x002fe20000010000 */
[C---:B------:R-:W-:Y:S03]  /*1dd10*/  F2FP.BF16.F32.PACK_AB R157, R169.reuse, R157 ;  /* 0x0000009da99d723e */ /* 0x040fe600000010ff */
[----:B------:R-:W-:Y:S01]  /*1dd20*/  FADD.FTZ R169, R169, R142 ;  /* 0x0000008ea9a97221 */ /* 0x000fe20000010000 */
[----:B------:R-:W-:Y:S02]  /*1dd30*/  PRMT R158, R157, 0x7632, R158 ;  /* 0x000076329d9e7816 */ /* 0x000fe4000000009e */
[----:B------:R-:W-:Y:S05]  /*1dd40*/  PRMT R142, R137, 0x5410, R136 ;  /* 0x00005410898e7816 */ /* 0x000fea0000000088 */
[----:B------:R-:W-:Y:S02]  /*1dd50*/  @P2 LOP3.LUT R211, R211, 0x80000, RZ, 0xfc, !PT ;  /* 0x00080000d3d32812 */ /* 0x000fe400078efcff */
[----:B------:R-:W-:Y:S01]  /*1dd60*/  ISETP.LE.U32.AND P2, PT, R146, UR13, PT ;  /* 0x0000000d92007c0c */ /* 0x000fe2000bf43070 */
[----:B----4-:R-:W-:Y:S02]  /*1dd70*/  @!P4 HFMA2.BF16_V2 R204, -RZ.H0_H0, RZ.H0_H0, -R153.H0_H0 ;  /* 0x200000ffffccc231 */ /* 0x010fe40000340999 */
[----:B------:R-:W-:Y:S03]  /*1dd80*/  @!P1 HFMA2.BF16_V2 R203, -RZ.H0_H0, RZ.H0_H0, -R154.H0_H0 ;  /* 0x200000ffffcb9231 */ /* 0x000fe6000034099a */
[----:B------:R1:W-:Y:S01]  /*1dd90*/  @!P4 STL.S16 [R1+0x5c], R204 ;  /* 0x00005ccc0100c387 */ /* 0x0003e20000100600 */
[----:B------:R-:W-:Y:S01]  /*1dda0*/  PRMT R240, R204, 0x7610, R240 ;  /* 0x00007610ccf07816 */ /* 0x000fe200000000f0 */
[----:B------:R-:W-:Y:S01]  /*1ddb0*/  @!P3 HFMA2.BF16_V2 R200, -RZ.H0_H0, RZ.H0_H0, -R155.H0_H0 ;  /* 0x200000ffffc8b231 */ /* 0x000fe2000034099b */
[----:B------:R-:W-:Y:S01]  /*1ddc0*/  PRMT R236, R203, 0x7610, R236 ;  /* 0x00007610cbec7816 */ /* 0x000fe200000000ec */
[----:B------:R-:W-:Y:S03]  /*1ddd0*/  @!P0 HFMA2.BF16_V2 R198, -RZ.H0_H0, RZ.H0_H0, -R157.H0_H0 ;  /* 0x200000ffffc68231 */ /* 0x000fe6000034099d */
[----:B------:R-:W-:Y:S02]  /*1dde0*/  PRMT R235, R200, 0x7610, R235 ;  /* 0x00007610c8eb7816 */ /* 0x000fe400000000eb */
[----:B------:R-:W-:Y:S01]  /*1ddf0*/  PRMT R220, R198, 0x7610, R220 ;  /* 0x00007610c6dc7816 */ /* 0x000fe200000000dc */
[----:B---3--:R-:W-:Y:S01]  /*1de00*/  @!P2 HFMA2.BF16_V2 R138, -RZ.H0_H0, RZ.H0_H0, -R156.H0_H0 ;  /* 0x200000ffff8aa231 */ /* 0x008fe2000034099c */
[----:B-1----:R3:W5:Y:S04]  /*1de10*/  LDL.LU R204, [R1+0x100] ;  /* 0x0001000001cc7983 */ /* 0x0027680000300800 */
[----:B------:R-:W-:Y:S01]  /*1de20*/  PRMT R233, R138, 0x7610, R233 ;  /* 0x000076108ae97816 */ /* 0x000fe200000000e9 */
[----:B------:R1:W-:Y:S01]  /*1de30*/  @!P1 STL.S16 [R1+0x58], R203 ;  /* 0x000058cb01009387 */ /* 0x0003e20000100600 */
[----:B------:R-:W-:Y:S11]  /*1de40*/  ISETP.LE.U32.AND P1, PT, R228, UR13, PT ;  /* 0x0000000de4007c0c */ /* 0x000ff6000bf23070 */
[----:B------:R-:W-:Y:S02]  /*1de50*/  @!UPT UIADD3 URZ, URZ, URZ, URZ ;  /* 0x0000003f3f3ff290 */ /* 0x000fe4000fffe03f */
[----:B--2---:R-:W-:Y:S05]  /*1de60*/  @!P1 HFMA2.BF16_V2 R160, -RZ.H0_H0, RZ.H0_H0, -R158.H0_H0 ;  /* 0x200000ffffa09231 */ /* 0x004fea000034099e */
[----:B------:R-:W-:Y:S01]  /*1de70*/  PRMT R149, R160, 0x7610, R149 ;  /* 0x00007610a0957816 */ /* 0x000fe20000000095 */
[----:B-1----:R3:W5:Y:S04]  /*1de80*/  LDL.LU R203, [R1+0xfc] ;  /* 0x0000fc0001cb7983 */ /* 0x0027680000300800 */
[----:B------:R1:W-:Y:S04]  /*1de90*/  @!P3 STL.S16 [R1+0x6c], R200 ;  /* 0x00006cc80100b387 */ /* 0x0003e80000100600 */
[----:B-1----:R3:W5:Y:S04]  /*1dea0*/  LDL.LU R200, [R1+0xf8] ;  /* 0x0000f80001c87983 */ /* 0x0027680000300800 */
[----:B------:R3:W2:Y:S04]  /*1deb0*/  LDL.S16 R139, [R1+0x74] ;  /* 0x00007400018b7983 */ /* 0x0006a80000100600 */
[----:B------:R1:W-:Y:S01]  /*1dec0*/  @!P2 STL.S16 [R1+0x68], R138 ;  /* 0x0000688a0100a387 */ /* 0x0003e20000100600 */
[----:B------:R-:W-:Y:S02]  /*1ded0*/  ISETP.LE.U32.AND P2, PT, R140, UR13, PT ;  /* 0x0000000d8c007c0c */ /* 0x000fe4000bf43070 */
[----:B------:R-:W-:Y:S01]  /*1dee0*/  PRMT R140, R3, 0x5410, R2 ;  /* 0x00005410038c7816 */ /* 0x000fe20000000002 */
[----:B-1----:R3:W4:Y:S04]  /*1def0*/  LDL.S16 R138, [R1+0x70] ;  /* 0x00007000018a7983 */ /* 0x0027280000100600 */
[----:B------:R1:W-:Y:S04]  /*1df00*/  @!P0 STL.S16 [R1+0x64], R198 ;  /* 0x000064c601008387 */ /* 0x0003e80000100600 */
[----:B-1----:R3:W5:Y:S04]  /*1df10*/  LDL.LU R198, [R1+0xf4] ;  /* 0x0000f40001c67983 */ /* 0x0027680000300800 */
[----:B------:R1:W-:Y:S02]  /*1df20*/  @!P1 STL.S16 [R1+0x60], R160 ;  /* 0x000060a001009387 */ /* 0x0003e40000100600 */
[----:B-1----:R1:W3:Y:S02]  /*1df30*/  MUFU.EX2 R160, R222 ;  /* 0x000000de00a07308 */ /* 0x0022e40000000800 */
[----:B-1----:R-:W-:Y:S08]  /*1df40*/  PRMT R222, R173, 0x7610, R222 ;  /* 0x00007610adde7816 */ /* 0x002ff000000000de */
[----:B------:R1:W3:Y:S01]  /*1df50*/  MUFU.EX2 R173, R221 ;  /* 0x000000dd00ad7308 */ /* 0x0002e20000000800 */
[----:B------:R-:W-:Y:S02]  /*1df60*/  @!P2 PRMT R2, R222, 0x5410, RZ ;  /* 0x00005410de02a816 */ /* 0x000fe400000000ff */
[----:B------:R-:W-:Y:S03]  /*1df70*/  ISETP.LE.U32.AND P2, PT, R181, UR13, PT ;  /* 0x0000000db5007c0c */ /* 0x000fe6000bf43070 */
[----:B------:R3:W-:Y:S04]  /*1df80*/  STG.E.U16 desc[UR24][R192.64+0x2], R2 ;  /* 0x00000202c0007986 */ /* 0x0007e8000c101518 */
[----:B------:R-:W-:Y:S01]  /*1df90*/  MUFU.EX2 R222, R246 ;  /* 0x000000f600de7308 */ /* 0x000fe20000000800 */
[----:B-1----:R-:W-:Y:S01]  /*1dfa0*/  PRMT R221, R148, 0x7610, R221 ;  /* 0x0000761094dd7816 */ /* 0x002fe200000000dd */
[----:B---3--:R-:W-:Y:S01]  /*1dfb0*/  FADD.FTZ R148, R160, R150 ;  /* 0x00000096a0947221 */ /* 0x008fe20000010000 */
[C---:B------:R-:W-:Y:S03]  /*1dfc0*/  F2FP.BF16.F32.PACK_AB R160, R173.reuse, R160 ;  /* 0x000000a0ada0723e */ /* 0x040fe600000010ff */
[----:B------:R-:W-:Y:S01]  /*1dfd0*/  @!P2 PRMT R136, R196, 0x5410, RZ ;  /* 0x00005410c488a816 */ /* 0x000fe200000000ff */
[----:B------:R-:W-:Y:S01]  /*1dfe0*/  FADD.FTZ R173, R173, R148 ;  /* 0x00000094adad7221 */ /* 0x000fe20000010000 */
[----:B------:R-:W-:Y:S02]  /*1dff0*/  PRMT R159, R160, 0x7632, R159 ;  /* 0x00007632a09f7816 */ /* 0x000fe4000000009f */
[----:B------:R-:W-:Y:S02]  /*1e000*/  PRMT R150, R0, 0x5410, R152 ;  /* 0x0000541000967816 */ /* 0x000fe40000000098 */
[----:B------:R-:W-:Y:S02]  /*1e010*/  ISETP.LE.U32.AND P2, PT, R144, UR13, PT ;  /* 0x0000000d90007c0c */ /* 0x000fe4000bf43070 */
[----:B------:R-:W-:Y:S01]  /*1e020*/  MUFU.EX2 R144, R223 ;  /* 0x000000df00907308 */ /* 0x000fe20000000800 */
[----:B------:R-:W-:Y:S02]  /*1e030*/  PRMT R2, R157, 0x5410, R158 ;  /* 0x000054109d027816 */ /* 0x000fe4000000009e */
[----:B------:R-:W-:Y:S02]  /*1e040*/  @!P0 PRMT R157, R220, 0x5410, RZ ;  /* 0x00005410dc9d8816 */ /* 0x000fe400000000ff */
[----:B------:R-:W-:Y:S06]  /*1e050*/  LOP3.LUT P0, RZ, R211, 0x10000, RZ, 0xc0, !PT ;  /* 0x00010000d3ff7812 */ /* 0x000fec000780c0ff */
[----:B------:R-:W-:Y:S02]  /*1e060*/  @!P2 PRMT R0, R241, 0x5410, RZ ;  /* 0x00005410f100a816 */ /* 0x000fe400000000ff */
[----:B------:R-:W-:Y:S01]  /*1e070*/  LOP3.LUT P2, RZ, R211, 0x80000, RZ, 0xc0, !PT ;  /* 0x00080000d3ff7812 */ /* 0x000fe2000784c0ff */
[----:B--2---:R-:W-:Y:S05]  /*1e080*/  @!P6 HFMA2.BF16_V2 R139, -RZ.H0_H0, RZ.H0_H0, -R160.H0_H0 ;  /* 0x200000ffff8be231 */ /* 0x004fea00003409a0 */
[----:B------:R-:W-:Y:S01]  /*1e090*/  @!P6 STL.S16 [R1+0x74], R139 ;  /* 0x0000748b0100e387 */ /* 0x000fe20000100600 */
[----:B------:R-:W-:Y:S01]  /*1e0a0*/  PRMT R191, R139, 0x7610, R191 ;  /* 0x000076108bbf7816 */ /* 0x000fe200000000bf */
[----:B----4-:R-:W-:Y:S05]  /*1e0b0*/  @!P5 HFMA2.BF16_V2 R138, -RZ.H0_H0, RZ.H0_H0, -R159.H0_H0 ;  /* 0x200000ffff8ad231 */ /* 0x010fea000034099f */
[----:B------:R1:W-:Y:S01]  /*1e0c0*/  @!P5 STL.S16 [R1+0x70], R138 ;  /* 0x0000708a0100d387 */ /* 0x0003e20000100600 */
[----:B------:R-:W-:Y:S03]  /*1e0d0*/  PRMT R175, R138, 0x7610, R175 ;  /* 0x000076108aaf7816 */ /* 0x000fe600000000af */
[----:B------:R2:W5:Y:S04]  /*1e0e0*/  LDL.LU R196, [R1+0xf0] ;  /* 0x0000f00001c47983 */ /* 0x0005680000300800 */
[----:B------:R2:W3:Y:S01]  /*1e0f0*/  LDL.S16 R148, [R1+0x3c] ;  /* 0x00003c0001947983 */ /* 0x0004e20000100600 */
[----:B-1----:R-:W-:Y:S04]  /*1e100*/  IADD3 R138, P1, R194, UR44, RZ ;  /* 0x0000002cc28a7c10 */ /* 0x002fe8000ff3e0ff */
[----:B------:R-:W-:Y:S02]  /*1e110*/  IADD3.X R139, R195, UR39, RZ, P1, !PT ;  /* 0x00000027c38b7c10 */ /* 0x000fe40008ffe4ff */
[----:B------:R-:W-:Y:S11]  /*1e120*/  ISETP.LE.U32.AND P1, PT, R183, UR13, PT ;  /* 0x0000000db7007c0c */ /* 0x000ff6000bf23070 */
[----:B------:R-:W-:Y:S02]  /*1e130*/  @!UPT UIADD3 URZ, URZ, URZ, URZ ;  /* 0x0000003f3f3ff290 */ /* 0x000fe4000fffe03f */
[----:B------:R-:W-:Y:S02]  /*1e140*/  @!P1 PRMT R3, R221, 0x5410, RZ ;  /* 0x00005410dd039816 */ /* 0x000fe400000000ff */
[----:B------:R-:W-:Y:S03]  /*1e150*/  ISETP.LE.U32.AND P1, PT, R141, UR13, PT ;  /* 0x0000000d8d007c0c */ /* 0x000fe6000bf23070 */
[----:B------:R1:W-:Y:S04]  /*1e160*/  STG.E.U16 desc[UR24][R192.64], R3 ;  /* 0x00000003c0007986 */ /* 0x0003e8000c101518 */
[----:B------:R-:W-:Y:S06]  /*1e170*/  STG.E.U16 desc[UR24][R194.64+0x2], R136 ;  /* 0x00000288c2007986 */ /* 0x000fec000c101518 */
[----:B------:R-:W-:Y:S02]  /*1e180*/  @!P1 PRMT R137, R242, 0x5410, RZ ;  /* 0x00005410f2899816 */ /* 0x000fe400000000ff */
[----:B------:R-:W-:Y:S02]  /*1e190*/  ISETP.LE.U32.AND P1, PT, R143, UR13, PT ;  /* 0x0000000d8f007c0c */ /* 0x000fe4000bf23070 */
[----:B------:R-:W4:Y:S01]  /*1e1a0*/  MUFU.EX2 R143, R224 ;  /* 0x000000e0008f7308 */ /* 0x000f220000000800 */
[----:B------:R-:W-:Y:S04]  /*1e1b0*/  STG.E.U16 desc[UR24][R194.64], R137 ;  /* 0x00000089c2007986 */ /* 0x000fe8000c101518 */
[----:B------:R2:W-:Y:S05]  /*1e1c0*/  STG.E.U16 desc[UR24][R138.64], R0 ;  /* 0x000000008a007986 */ /* 0x0005ea000c101518 */
[----:B------:R-:W-:Y:S01]  /*1e1d0*/  MUFU.EX2 R224, R245 ;  /* 0x000000f500e07308 */ /* 0x000fe20000000800 */
[----:B------:R-:W-:Y:S02]  /*1e1e0*/  @!P1 PRMT R152, R179, 0x5410, RZ ;  /* 0x00005410b3989816 */ /* 0x000fe400000000ff */
[----:B------:R-:W-:Y:S01]  /*1e1f0*/  ISETP.LE.U32.AND P1, PT, R145, UR13, PT ;  /* 0x0000000d91007c0c */ /* 0x000fe2000bf23070 */
[----:B-1----:R-:W-:Y:S01]  /*1e200*/  FADD.FTZ R3, R161, R147 ;  /* 0x00000093a1037221 */ /* 0x002fe20000010000 */
[--C-:B------:R-:W-:Y:S01]  /*1e210*/  HSET2.LE.AND R147, R172, R213.reuse, PT ;  /* 0x000000d5ac937233 */ /* 0x100fe20003803000 */
[----:B------:R-:W-:Y:S01]  /*1e220*/  STG.E.U16 desc[UR24][R216.64], R152 ;  /* 0x00000098d8007986 */ /* 0x000fe2000c101518 */
[----:B----4-:R-:W-:Y:S01]  /*1e230*/  FADD.FTZ R141, R143, R151 ;  /* 0x000000978f8d7221 */ /* 0x010fe20000010000 */
[----:B------:R-:W-:Y:S02]  /*1e240*/  PRMT R151, R153, 0x5410, R154 ;  /* 0x0000541099977816 */ /* 0x000fe4000000009a */
[C---:B------:R-:W-:Y:S01]  /*1e250*/  F2FP.BF16.F32.PACK_AB R143, R144.reuse, R143 ;  /* 0x0000008f908f723e */ /* 0x040fe200000010ff */
[----:B------:R-:W-:Y:S01]  /*1e260*/  FADD.FTZ R179, R144, R141 ;  /* 0x0000008d90b37221 */ /* 0x000fe20000010000 */
[----:B------:R-:W-:Y:S01]  /*1e270*/  PRMT R141, R155, 0x5410, R156 ;  /* 0x000054109b8d7816 */ /* 0x000fe2000000009c */
[----:B------:R-:W1:Y:S01]  /*1e280*/  MUFU.EX2 R144, R225 ;  /* 0x000000e100907308 */ /* 0x000e620000000800 */
[----:B------:R-:W-:Y:S02]  /*1e290*/  @!P4 PRMT R153, R240, 0x5410, RZ ;  /* 0x00005410f099c816 */ /* 0x000fe400000000ff */
[----:B------:R-:W-:Y:S02]  /*1e2a0*/  @!P1 PRMT R154, R236, 0x5410, RZ ;  /* 0x00005410ec9a9816 */ /* 0x000fe400000000ff */
[----:B------:R-:W-:Y:S01]  /*1e2b0*/  ISETP.LE.U32.AND P1, PT, R146, UR13, PT ;  /* 0x0000000d92007c0c */ /* 0x000fe2000bf23070 */
[----:B------:R-:W-:Y:S01]  /*1e2c0*/  STG.E.U16 desc[UR24][R214.64], R153 ;  /* 0x00000099d6007986 */ /* 0x000fe2000c101518 */
[----:B------:R-:W-:Y:S03]  /*1e2d0*/  LOP3.LUT P4, RZ, R211, 0x40000, RZ, 0xc0, !PT ;  /* 0x00040000d3ff7812 */ /* 0x000fe6000788c0ff */
[----:B------:R-:W-:Y:S01]  /*1e2e0*/  MUFU.EX2 R225, R243 ;  /* 0x000000f300e17308 */ /* 0x000fe20000000800 */
[----:B------:R-:W-:Y:S01]  /*1e2f0*/  @!P3 PRMT R155, R235, 0x5410, RZ ;  /* 0x00005410eb9bb816 */ /* 0x000fe200000000ff */
[----:B------:R-:W-:Y:S01]  /*1e300*/  STG.E.U16 desc[UR24][R214.64+0x2], R154 ;  /* 0x0000029ad6007986 */ /* 0x000fe2000c101518 */
[----:B------:R-:W-:Y:S02]  /*1e310*/  LOP3.LUT P3, RZ, R211, 0x20000, RZ, 0xc0, !PT ;  /* 0x00020000d3ff7812 */ /* 0x000fe4000786c0ff */
[----:B------:R-:W-:Y:S01]  /*1e320*/  PRMT R163, R143, 0x7632, R163 ;  /* 0x000076328fa37816 */ /* 0x000fe200000000a3 */
[----:B------:R4:W-:Y:S01]  /*1e330*/  STG.E.U16 desc[UR24][R192.64+0x10], R155 ;  /* 0x0000109bc0007986 */ /* 0x0009e2000c101518 */
[--C-:B--2---:R-:W-:Y:S03]  /*1e340*/  HSET2.LE.AND R139, R167, R213.reuse, PT ;  /* 0x000000d5a78b7233 */ /* 0x104fe60003803000 */
[----:B------:R-:W-:Y:S01]  /*1e350*/  MUFU.EX2 R236, R244 ;  /* 0x000000f400ec7308 */ /* 0x000fe20000000800 */
[--C-:B-1----:R-:W-:Y:S01]  /*1e360*/  FADD.FTZ R223, R144, R3.reuse ;  /* 0x0000000390df7221 */ /* 0x102fe20000010000 */
[----:B------:R-:W-:Y:S02]  /*1e370*/  @!P1 PRMT R156, R233, 0x5410, RZ ;  /* 0x00005410e99c9816 */ /* 0x000fe400000000ff */
[----:B------:R-:W-:Y:S02]  /*1e380*/  ISETP.LE.U32.AND P1, PT, R228, UR13, PT ;  /* 0x0000000de4007c0c */ /* 0x000fe4000bf23070 */
[----:B------:R-:W-:Y:S01]  /*1e390*/  PRMT R3, R143, 0x7610, R3 ;  /* 0x000076108f037816 */ /* 0x000fe20000000003 */
[----:B------:R1:W-:Y:S01]  /*1e3a0*/  STG.E.U16 desc[UR24][R192.64+0x12], R156 ;  /* 0x0000129cc0007986 */ /* 0x0003e2000c101518 */
[----:B------:R-:W-:Y:S02]  /*1e3b0*/  F2FP.BF16.F32.PACK_AB R161, R144, R161 ;  /* 0x000000a190a1723e */ /* 0x000fe400000010ff */
[----:B------:R-:W-:Y:S01]  /*1e3c0*/  MUFU.EX2 R240, R247 ;  /* 0x000000f700f07308 */ /* 0x000fe20000000800 */
[----:B------:R-:W-:Y:S01]  /*1e3d0*/  LOP3.LUT R139, R139, R2, RZ, 0xc0, !PT ;  /* 0x000000028b8b7212 */ /* 0x000fe200078ec0ff */
[----:B------:R-:W-:Y:S01]  /*1e3e0*/  STG.E.U16 desc[UR24][R194.64+0x10], R157 ;  /* 0x0000109dc2007986 */ /* 0x000fe2000c101518 */
[--C-:B------:R-:W-:Y:S02]  /*1e3f0*/  HSET2.LE.AND R146, R165, R213.reuse, PT ;  /* 0x000000d5a5927233 */ /* 0x100fe40003803000 */
[--C-:B------:R-:W-:Y:S02]  /*1e400*/  HSET2.LE.AND R138, R182, R213.reuse, PT ;  /* 0x000000d5b68a7233 */ /* 0x100fe40003803000 */
[--C-:B------:R-:W-:Y:S03]  /*1e410*/  HSET2.LE.AND R136, R186, R213.reuse, PT ;  /* 0x000000d5ba887233 */ /* 0x100fe60003803000 */
[----:B------:R-:W2:Y:S01]  /*1e420*/  MUFU.EX2 R2, R227 ;  /* 0x000000e300027308 */ /* 0x000ea20000000800 */
[----:B------:R-:W-:Y:S02]  /*1e430*/  @!P1 PRMT R158, R149, 0x5410, RZ ;  /* 0x00005410959e9816 */ /* 0x000fe400000000ff */
[----:B------:R-:W-:Y:S02]  /*1e440*/  PRMT R149, R160, 0x5410, R159 ;  /* 0x00005410a0957816 */ /* 0x000fe4000000009f */
[----:B------:R-:W-:Y:S01]  /*1e450*/  @!P6 PRMT R160, R191, 0x5410, RZ ;  /* 0x00005410bfa0e816 */ /* 0x000fe200000000ff */
[----:B------:R-:W-:Y:S01]  /*1e460*/  STG.E.U16 desc[UR24][R194.64+0x12], R158 ;  /* 0x0000129ec2007986 */ /* 0x000fe2000c101518 */
[----:B------:R-:W-:Y:S03]  /*1e470*/  @!P5 PRMT R159, R175, 0x5410, RZ ;  /* 0x00005410af9fd816 */ /* 0x000fe600000000ff */
[----:B----4-:R-:W4:Y:S01]  /*1e480*/  MUFU.EX2 R155, R230 ;  /* 0x000000e6009b7308 */ /* 0x010f220000000800 */
[----:B------:R-:W-:Y:S01]  /*1e490*/  ISETP.LE.U32.AND P5, PT, R162, UR13, PT ;  /* 0x0000000da2007c0c */ /* 0x000fe2000bfa3070 */
[----:B------:R1:W4:Y:S01]  /*1e4a0*/  LDL.S16 R191, [R1+0x38] ;  /* 0x0000380001bf7983 */ /* 0x0003220000100600 */
[----:B------:R-:W-:Y:S02]  /*1e4b0*/  ISETP.LE.U32.AND P6, PT, R164, UR13, PT ;  /* 0x0000000da4007c0c */ /* 0x000fe4000bfc3070 */
[C---:B------:R-:W-:Y:S01]  /*1e4c0*/  PRMT R162, R161.reuse, 0x7632, R162 ;  /* 0x00007632a1a27816 */ /* 0x040fe200000000a2 */
[----:B------:R-:W-:Y:S01]  /*1e4d0*/  STG.E.U16 desc[UR24][R216.64+0xe], R160 ;  /* 0x00000ea0d8007986 */ /* 0x000fe2000c101518 */
[----:B------:R-:W-:Y:S02]  /*1e4e0*/  LOP3.LUT R136, R136, R140, RZ, 0xc0, !PT ;  /* 0x0000008c88887212 */ /* 0x000fe400078ec0ff */
[----:B------:R-:W-:Y:S01]  /*1e4f0*/  PRMT R165, R161, 0x5410, R162 ;  /* 0x00005410a1a57816 */ /* 0x000fe200000000a2 */
[----:B--2---:R-:W-:Y:S01]  /*1e500*/  FADD.FTZ R221, R2, R169 ;  /* 0x000000a902dd7221 */ /* 0x004fe20000010000 */
[----:B------:R-:W-:Y:S01]  /*1e510*/  F2FP.BF16.F32.PACK_AB R153, R229, R2 ;  /* 0x00000002e599723e */ /* 0x000fe200000010ff */
[----:B------:R-:W-:Y:S01]  /*1e520*/  STG.E.U16 desc[UR24][R216.64+0x10], R159 ;  /* 0x0000109fd8007986 */ /* 0x000fe2000c101518 */
[----:B------:R-:W-:Y:S02]  /*1e530*/  LOP3.LUT R138, R138, R141, RZ, 0xc0, !PT ;  /* 0x0000008d8a8a7212 */ /* 0x000fe400078ec0ff */
[--C-:B------:R-:W-:Y:S02]  /*1e540*/  HSET2.LE.AND R144, R170, R213.reuse, PT ;  /* 0x000000d5aa907233 */ /* 0x100fe40003803000 */
[----:B------:R-:W-:Y:S02]  /*1e550*/  HSET2.LE.AND R145, R168, R213, PT ;  /* 0x000000d5a8917233 */ /* 0x000fe40003803000 */
[----:B------:R-:W-:Y:S02]  /*1e560*/  LOP3.LUT R146, R146, R149, RZ, 0xc0, !PT ;  /* 0x0000009592927212 */ /* 0x000fe400078ec0ff */
[----:B------:R-:W-:Y:S02]  /*1e570*/  LOP3.LUT R144, R144, R150, RZ, 0xc0, !PT ;  /* 0x0000009690907212 */ /* 0x000fe400078ec0ff */
[----:B------:R-:W-:Y:S02]  /*1e580*/  LOP3.LUT R145, R145, R151, RZ, 0xc0, !PT ;  /* 0x0000009791917212 */ /* 0x000fe400078ec0ff */
[----:B------:R-:W-:Y:S02]  /*1e590*/  LOP3.LUT R0, R166, 0xffff, RZ, 0xc0, !PT ;  /* 0x0000ffffa6007812 */ /* 0x000fe400078ec0ff */
[----:B------:R-:W-:Y:S02]  /*1e5a0*/  PRMT R154, R153, 0x7632, R154 ;  /* 0x00007632999a7816 */ /* 0x000fe4000000009a */
[----:B------:R-:W-:Y:S02]  /*1e5b0*/  SHF.R.U32.HI R0, RZ, 0x8, R0 ;  /* 0x00000008ff007819 */ /* 0x000fe40000011600 */
[----:B------:R-:W-:Y:S02]  /*1e5c0*/  SHF.R.U32.HI R168, RZ, 0x10, R176 ;  /* 0x00000010ffa87819 */ /* 0x000fe400000116b0 */
[----:B------:R-:W-:Y:S02]  /*1e5d0*/  LOP3.LUT R0, R0, 0xffff, RZ, 0xc0, !PT ;  /* 0x0000ffff00007812 */ /* 0x000fe400078ec0ff */
[----:B-1----:R-:W-:Y:S02]  /*1e5e0*/  LOP3.LUT R156, R219, UR26, R238, 0x96, !PT ;  /* 0x0000001adb9c7c12 */ /* 0x002fe4000f8e96ee */
[----:B------:R-:W-:Y:S02]  /*1e5f0*/  ISETP.LE.U32.AND P1, PT, R0, UR13, PT ;  /* 0x0000000d00007c0c */ /* 0x000fe4000bf23070 */
[----:B------:R-:W-:Y:S02]  /*1e600*/  SHF.R.U32.HI R0, RZ, 0x18, R166 ;  /* 0x00000018ff007819 */ /* 0x000fe400000116a6 */
[----:B------:R-:W-:Y:S04]  /*1e610*/  F2FP.BF16.F32.PACK_AB R187, R236, R225 ;  /* 0x000000e1ecbb723e */ /* 0x000fe800000010ff */
[----:B------:R-:W-:Y:S01]  /*1e620*/  PRMT R186, R187, 0x7632, R186 ;  /* 0x00007632bbba7816 */ /* 0x000fe200000000ba */
[----:B---3--:R-:W-:Y:S05]  /*1e630*/  @!P4 HFMA2.BF16_V2 R148, -RZ.H0_H0, RZ.H0_H0, -R3.H0_H0 ;  /* 0x200000ffff94c231 */ /* 0x008fea0000340903 */
[----:B------:R1:W-:Y:S01]  /*1e640*/  @!P4 STL.S16 [R1+0x3c], R148 ;  /* 0x00003c940100c387 */ /* 0x0003e20000100600 */
[----:B------:R-:W-:Y:S03]  /*1e650*/  PRMT R137, R148, 0x7610, R137 ;  /* 0x0000761094897816 */ /* 0x000fe60000000089 */
[----:B------:R2:W3:Y:S04]  /*1e660*/  LDL.S16 R183, [R1+0x34] ;  /* 0x0000340001b77983 */ /* 0x0004e80000100600 */
[----:B------:R2:W2:Y:S04]  /*1e670*/  LDL.S16 R181, [R1+0x24] ;  /* 0x0000240001b57983 */ /* 0x0004a80000100600 */
[----:B------:R2:W2:Y:S01]  /*1e680*/  LDL.S16 R175, [R1+0x30] ;  /* 0x0000300001af7983 */ /* 0x0004a20000100600 */
[----:B-1----:R-:W-:Y:S02]  /*1e690*/  PRMT R148, R3, 0x5410, R163 ;  /* 0x0000541003947816 */ /* 0x002fe400000000a3 */
[----:B------:R-:W-:Y:S02]  /*1e6a0*/  @!P4 PRMT R3, R137, 0x5410, RZ ;  /* 0x000054108903c816 */ /* 0x000fe400000000ff */
[----:B------:R-:W-:Y:S02]  /*1e6b0*/  HSET2.LE.AND R137, R178, R213, PT ;  /* 0x000000d5b2897233 */ /* 0x000fe40003803000 */
[----:B------:R-:W-:Y:S01]  /*1e6c0*/  LOP3.LUT R147, R147, R148, RZ, 0xc0, !PT ;  /* 0x0000009493937212 */ /* 0x000fe200078ec0ff */
[----:B------:R1:W-:Y:S02]  /*1e6d0*/  STG.E.U16 desc[UR24][R214.64+0x10], R3 ;  /* 0x00001003d6007986 */ /* 0x0003e4000c101518 */
[----:B------:R-:W-:Y:S02]  /*1e6e0*/  LOP3.LUT R137, R137, R142, RZ, 0xc0, !PT ;  /* 0x0000008e89897212 */ /* 0x000fe400078ec0ff */
[----:B------:R-:W1:Y:S08]  /*1e6f0*/  LDSM.16.MT88.4 R140, [R197+0xa000] ;  /* 0x00a00000c58c783b */ /* 0x000e700000004200 */
[----:B------:R-:W4:Y:S01]  /*1e700*/  LDSM.16.MT88.4 R148, [R199+0xa000] ;  /* 0x00a00000c794783b */ /* 0x000f220000004200 */
[----:B-1----:R-:W-:Y:S01]  /*1e710*/  PRMT R3, R189, 0x5410, R188 ;  /* 0x00005410bd037816 */ /* 0x002fe200000000bc */
[-C--:B------:R-:W-:Y:S06]  /*1e720*/  HMMA.16816.F32.BF16 R4, R136, R140.reuse, R4 ;  /* 0x0000008c8804723c */ /* 0x080fec0000041804 */
[C---:B------:R-:W-:Y:S06]  /*1e730*/  HMMA.16816.F32.BF16 R8, R144.reuse, R140, R8 ;  /* 0x0000008c9008723c */ /* 0x040fec0000041808 */
[-C--:B------:R-:W-:Y:S06]  /*1e740*/  HMMA.16816.F32.BF16 R12, R144, R142.reuse, R12 ;  /* 0x0000008e900c723c */ /* 0x080fec000004180c */
[C---:B------:R-:W-:Y:S06]  /*1e750*/  HMMA.16816.F32.BF16 R16, R136.reuse, R142, R16 ;  /* 0x0000008e8810723c */ /* 0x040fec0000041810 */
[-C--:B----4-:R-:W-:Y:S06]  /*1e760*/  HMMA.16816.F32.BF16 R20, R136, R148.reuse, R20 ;  /* 0x000000948814723c */ /* 0x090fec0000041814 */
[C---:B------:R-:W-:Y:S06]  /*1e770*/  HMMA.16816.F32.BF16 R24, R144.reuse, R148, R24 ;  /* 0x000000949018723c */ /* 0x040fec0000041818 */
[-C--:B------:R-:W-:Y:S05]  /*1e780*/  HMMA.16816.F32.BF16 R28, R144, R150.reuse, R28 ;  /* 0x00000096901c723c */ /* 0x080fea000004181c */
[----:B------:R-:W-:Y:S01]  /*1e790*/  @!P3 HFMA2.BF16_V2 R191, -RZ.H0_H0, RZ.H0_H0, -R163.H0_H0 ;  /* 0x200000ffffbfb231 */ /* 0x000fe200003409a3 */
[C---:B------:R-:W-:Y:S01]  /*1e7a0*/  HMMA.16816.F32.BF16 R32, R136.reuse, R150, R32 ;  /* 0x000000968820723c */ /* 0x040fe20000041820 */
[----:B------:R-:W-:Y:S04]  /*1e7b0*/  LDSM.16.MT88.4 R148, [R201+0xa000] ;  /* 0x00a00000c994783b */ /* 0x000fe80000004200 */
[----:B------:R-:W-:Y:S04]  /*1e7c0*/  PRMT R141, R191, 0x7610, R141 ;  /* 0x00007610bf8d7816 */ /* 0x000fe8000000008d */
[----:B------:R1:W-:Y:S02]  /*1e7d0*/  @!P3 STL.S16 [R1+0x38], R191 ;  /* 0x000038bf0100b387 */ /* 0x0003e40000100600 */
[----:B------:R-:W-:Y:S02]  /*1e7e0*/  @!P3 PRMT R163, R141, 0x5410, RZ ;  /* 0x000054108da3b816 */ /* 0x000fe400000000ff */
[----:B------:R-:W-:Y:S02]  /*1e7f0*/  ISETP.LE.U32.AND P3, PT, R0, UR13, PT ;  /* 0x0000000d00007c0c */ /* 0x000fe4000bf63070 */
[----:B------:R-:W-:Y:S01]  /*1e800*/  LOP3.LUT R0, R176, 0xff, RZ, 0xc0, !PT ;  /* 0x000000ffb0007812 */ /* 0x000fe200078ec0ff */
[----:B------:R-:W-:Y:S03]  /*1e810*/  STG.E.U16 desc[UR24][R214.64+0x12], R163 ;  /* 0x000012a3d6007986 */ /* 0x000fe6000c101518 */
[----:B------:R-:W-:Y:S02]  /*1e820*/  ISETP.LE.U32.AND P4, PT, R0, UR13, PT ;  /* 0x0000000d00007c0c */ /* 0x000fe4000bf83070 */
[----:B------:R-:W-:Y:S04]  /*1e830*/  SHF.R.U32.HI R0, RZ, 0x10, R176 ;  /* 0x00000010ff007819 */ /* 0x000fe800000116b0 */
[----:B------:R-:W-:Y:S01]  /*1e840*/  LOP3.LUT R0, R0, 0xff, RZ, 0xc0, !PT ;  /* 0x000000ff00007812 */ /* 0x000fe200078ec0ff */
[----:B-1----:R-:W-:Y:S01]  /*1e850*/  FADD.FTZ R191, R155, R179 ;  /* 0x000000b39bbf7221 */ /* 0x002fe20000010000 */
[----:B---3--:R-:W-:Y:S02]  /*1e860*/  @!P5 HFMA2.BF16_V2 R183, -RZ.H0_H0, RZ.H0_H0, -R161.H0_H0 ;  /* 0x200000ffffb7d231 */ /* 0x008fe400003409a1 */
[----:B--2---:R-:W-:Y:S03]  /*1e870*/  @!P6 HFMA2.BF16_V2 R181, -RZ.H0_H0, RZ.H0_H0, -R162.H0_H0 ;  /* 0x200000ffffb5e231 */ /* 0x004fe600003409a2 */
[----:B------:R-:W-:Y:S01]  /*1e880*/  @!P5 STL.S16 [R1+0x34], R183 ;  /* 0x000034b70100d387 */ /* 0x000fe20000100600 */
[----:B------:R-:W-:Y:S03]  /*1e890*/  PRMT R140, R183, 0x7610, R140 ;  /* 0x00007610b78c7816 */ /* 0x000fe6000000008c */
[----:B------:R2:W3:Y:S01]  /*1e8a0*/  LDL.S16 R167, [R1+0x20] ;  /* 0x0000200001a77983 */ /* 0x0004e20000100600 */
[----:B------:R-:W-:Y:S02]  /*1e8b0*/  PRMT R164, R181, 0x7610, R164 ;  /* 0x00007610b5a47816 */ /* 0x000fe400000000a4 */
[----:B------:R-:W-:Y:S01]  /*1e8c0*/  @!P5 PRMT R161, R140, 0x5410, RZ ;  /* 0x000054108ca1d816 */ /* 0x000fe200000000ff */
[----:B------:R-:W-:Y:S01]  /*1e8d0*/  @!P6 STL.S16 [R1+0x24], R181 ;  /* 0x000024b50100e387 */ /* 0x000fe20000100600 */
[----:B------:R-:W-:Y:S02]  /*1e8e0*/  @!P6 PRMT R162, R164, 0x5410, RZ ;  /* 0x00005410a4a2e816 */ /* 0x000fe400000000ff */
[----:B------:R-:W-:Y:S01]  /*1e8f0*/  ISETP.LE.U32.AND P6, PT, R171, UR13, PT ;  /* 0x0000000dab007c0c */ /* 0x000fe2000bfc3070 */
[----:B------:R-:W1:Y:S01]  /*1e900*/  LDSM.16.MT88.4 R140, [R202+0xa000] ;  /* 0x00a00000ca8c783b */ /* 0x000e620000004200 */
[----:B------:R-:W-:Y:S02]  /*1e910*/  ISETP.LE.U32.AND P5, PT, R0, UR13, PT ;  /* 0x0000000d00007c0c */ /* 0x000fe4000bfa3070 */
[----:B------:R-:W-:Y:S02]  /*1e920*/  PRMT R164, R153, 0x5410, R154 ;  /* 0x0000541099a47816 */ /* 0x000fe4000000009a */
[----:B------:R-:W-:Y:S02]  /*1e930*/  SHF.R.U32.HI R0, RZ, 0x10, R166 ;  /* 0x00000010ff007819 */ /* 0x000fe400000116a6 */
[----:B------:R-:W-:Y:S01]  /*1e940*/  SHF.R.U32.HI R166, RZ, 0x18, R176 ;  /* 0x00000018ffa67819 */ /* 0x000fe200000116b0 */
[----:B------:R-:W-:Y:S01]  /*1e950*/  STG.E.U16 desc[UR24][R192.64+0x20], R161 ;  /* 0x000020a1c0007986 */ /* 0x000fe2000c101518 */
[----:B------:R-:W-:Y:S03]  /*1e960*/  LOP3.LUT R0, R0, 0xff, RZ, 0xc0, !PT ;  /* 0x000000ff00007812 */ /* 0x000fe600078ec0ff */
[----:B------:R-:W-:Y:S01]  /*1e970*/  @!P6 HFMA2.BF16_V2 R175, -RZ.H0_H0, RZ.H0_H0, -R153.H0_H0 ;  /* 0x200000ffffafe231 */ /* 0x000fe20000340999 */
[----:B------:R-:W-:Y:S04]  /*1e980*/  STG.E.U16 desc[UR24][R192.64+0x22], R162 ;  /* 0x000022a2c0007986 */ /* 0x000fe8000c101518 */
[----:B------:R4:W-:Y:S01]  /*1e990*/  @!P6 STL.S16 [R1+0x30], R175 ;  /* 0x000030af0100e387 */ /* 0x0009e20000100600 */
[----:B------:R-:W-:Y:S03]  /*1e9a0*/  PRMT R2, R175, 0x7610, R2 ;  /* 0x00007610af027816 */ /* 0x000fe60000000002 */
[----:B------:R2:W2:Y:S01]  /*1e9b0*/  LDL.S16 R178, [R1+0x1c] ;  /* 0x00001c0001b27983 */ /* 0x0004a20000100600 */
[----:B------:R-:W-:Y:S02]  /*1e9c0*/  @!P6 PRMT R153, R2, 0x5410, RZ ;  /* 0x000054100299e816 */ /* 0x000fe400000000ff */
[----:B------:R-:W4:Y:S01]  /*1e9d0*/  MUFU.EX2 R2, R232 ;  /* 0x000000e800027308 */ /* 0x000f220000000800 */
[----:B------:R2:W2:Y:S01]  /*1e9e0*/  LDL.S16 R172, [R1+0x18] ;  /* 0x0000180001ac7983 */ /* 0x0004a20000100600 */
[----:B------:R-:W-:Y:S02]  /*1e9f0*/  ISETP.LE.U32.AND P6, PT, R174, UR13, PT ;  /* 0x0000000dae007c0c */ /* 0x000fe4000bfc3070 */
[----:B------:R-:W-:Y:S01]  /*1ea00*/  LOP3.LUT R174, R176, 0xff, RZ, 0xc0, !PT ;  /* 0x000000ffb0ae7812 */ /* 0x000fe200078ec0ff */
[----:B------:R-:W-:Y:S01]  /*1ea10*/  STG.E.U16 desc[UR24][R194.64+0x20], R153 ;  /* 0x00002099c2007986 */ /* 0x000fe2000c101518 */
[-C--:B-1----:R-:W-:Y:S03]  /*1ea20*/  HMMA.16816.F32.BF16 R36, R136, R140.reuse, R36 ;  /* 0x0000008c8824723c */ /* 0x082fe60000041824 */
[----:B----4-:R-:W-:Y:S01]  /*1ea30*/  FADD.FTZ R220, R2, R173 ;  /* 0x000000ad02dc7221 */ /* 0x010fe20000010000 */
[----:B------:R-:W-:Y:S02]  /*1ea40*/  F2FP.BF16.F32.PACK_AB R2, R231, R2 ;  /* 0x00000002e702723e */ /* 0x000fe400000010ff */
[C---:B------:R-:W-:Y:S05]  /*1ea50*/  HMMA.16816.F32.BF16 R40, R144.reuse, R140, R40 ;  /* 0x0000008c9028723c */ /* 0x040fea0000041828 */
[----:B------:R-:W-:Y:S01]  /*1ea60*/  PRMT R152, R2, 0x7632, R152 ;  /* 0x0000763202987816 */ /* 0x000fe20000000098 */
[-C--:B------:R-:W-:Y:S05]  /*1ea70*/  HMMA.16816.F32.BF16 R44, R144, R142.reuse, R44 ;  /* 0x0000008e902c723c */ /* 0x080fea000004182c */
[----:B------:R-:W-:Y:S01]  /*1ea80*/  SHF.R.U32.HI R175, RZ, 0x18, R176 ;  /* 0x00000018ffaf7819 */ /* 0x000fe200000116b0 */
[C---:B------:R-:W-:Y:S06]  /*1ea90*/  HMMA.16816.F32.BF16 R48, R136.reuse, R142, R48 ;  /* 0x0000008e8830723c */ /* 0x040fec0000041830 */
[-C--:B------:R-:W-:Y:S06]  /*1eaa0*/  HMMA.16816.F32.BF16 R52, R136, R148.reuse, R52 ;  /* 0x000000948834723c */ /* 0x080fec0000041834 */
[C---:B------:R-:W-:Y:S06]  /*1eab0*/  HMMA.16816.F32.BF16 R56, R144.reuse, R148, R56 ;  /* 0x000000949038723c */ /* 0x040fec0000041838 */
[-C--:B------:R-:W-:Y:S05]  /*1eac0*/  HMMA.16816.F32.BF16 R60, R144, R150.reuse, R60 ;  /* 0x00000096903c723c */ /* 0x080fea000004183c */
[C---:B------:R-:W-:Y:S01]  /*1ead0*/  LOP3.LUT R149, R218.reuse, 0xff, RZ, 0xc0, !PT ;  /* 0x000000ffda957812 */ /* 0x040fe200078ec0ff */
[C---:B------:R-:W-:Y:S07]  /*1eae0*/  HMMA.16816.F32.BF16 R64, R136.reuse, R150, R64 ;  /* 0x000000968840723c */ /* 0x040fee0000041840 */
[----:B------:R-:W-:Y:S04]  /*1eaf0*/  SHF.R.U32.HI R150, RZ, 0x18, R218 ;  /* 0x00000018ff967819 */ /* 0x000fe800000116da */
[----:B------:R-:W-:Y:S01]  /*1eb00*/  LOP3.LUT R151, R218, 0xff, RZ, 0xc0, !PT ;  /* 0x000000ffda977812 */ /* 0x000fe200078ec0ff */
[----:B---3--:R-:W-:Y:S05]  /*1eb10*/  @!P6 HFMA2.BF16_V2 R167, -RZ.H0_H0, RZ.H0_H0, -R154.H0_H0 ;  /* 0x200000ffffa7e231 */ /* 0x008fea000034099a */
[----:B------:R1:W-:Y:S01]  /*1eb20*/  @!P6 STL.S16 [R1+0x20], R167 ;  /* 0x000020a70100e387 */ /* 0x0003e20000100600 */
[----:B------:R-:W-:Y:S03]  /*1eb30*/  PRMT R140, R167, 0x7610, R140 ;  /* 0x00007610a78c7816 */ /* 0x000fe6000000008c */
[----:B------:R3:W4:Y:S01]  /*1eb40*/  LDL.S16 R171, [R1+0x28] ;  /* 0x0000280001ab7983 */ /* 0x0007220000100600 */
[----:B------:R-:W-:Y:S02]  /*1eb50*/  @!P6 PRMT R154, R140, 0x5410, RZ ;  /* 0x000054108c9ae816 */ /* 0x000fe400000000ff */
[----:B------:R-:W-:Y:S01]  /*1eb60*/  ISETP.LE.U32.AND P6, PT, R0, UR13, PT ;  /* 0x0000000d00007c0c */ /* 0x000fe2000bfc3070 */
[----:B------:R-:W3:Y:S01]  /*1eb70*/  LDSM.16.MT88.4 R140, [R197+0xb000] ;  /* 0x00b00000c58c783b */ /* 0x000ee20000004200 */
[----:B------:R-:W-:Y:S04]  /*1eb80*/  LOP3.LUT R0, R176, 0xffff, RZ, 0xc0, !PT ;  /* 0x0000ffffb0007812 */ /* 0x000fe800078ec0ff */
[----:B------:R-:W-:Y:S02]  /*1eb90*/  SHF.R.U32.HI R148, RZ, 0x8, R0 ;  /* 0x00000008ff947819 */ /* 0x000fe40000011600 */
[----:B------:R-:W-:Y:S01]  /*1eba0*/  F2FP.BF16.F32.PACK_AB R0, R234, R155 ;  /* 0x0000009bea00723e */ /* 0x000fe200000010ff */
[----:B------:R-:W-:Y:S01]  /*1ebb0*/  STG.E.U16 desc[UR24][R194.64+0x22], R154 ;  /* 0x0000229ac2007986 */ /* 0x000fe2000c101518 */
[----:B------:R-:W-:Y:S02]  /*1ebc0*/  PRMT R155, R2, 0x5410, R152 ;  /* 0x00005410029b7816 */ /* 0x000fe40000000098 */
[----:B------:R-:W-:Y:S02]  /*1ebd0*/  PRMT R190, R0, 0x7632, R190 ;  /* 0x0000763200be7816 */ /* 0x000fe400000000be */
[----:B------:R-:W-:Y:S01]  /*1ebe0*/  LOP3.LUT R148, R148, 0xffff, RZ, 0xc0, !PT ;  /* 0x0000ffff94947812 */ /* 0x000fe200078ec0ff */
[----:B--2---:R-:W-:Y:S01]  /*1ebf0*/  @!P2 HFMA2.BF16_V2 R178, -RZ.H0_H0, RZ.H0_H0, -R2.H0_H0 ;  /* 0x200000ffffb2a231 */ /* 0x004fe20000340902 */
[----:B-1----:R-:W-:Y:S01]  /*1ec00*/  LOP3.LUT R167, R176, 0xffff, RZ, 0xc0, !PT ;  /* 0x0000ffffb0a77812 */ /* 0x002fe200078ec0ff */
[----:B------:R-:W-:Y:S03]  /*1ec10*/  @!P1 HFMA2.BF16_V2 R172, -RZ.H0_H0, RZ.H0_H0, -R152.H0_H0 ;  /* 0x200000ffffac9231 */ /* 0x000fe60000340998 */
[----:B------:R-:W-:Y:S01]  /*1ec20*/  @!P2 STL.S16 [R1+0x1c], R178 ;  /* 0x00001cb20100a387 */ /* 0x000fe20000100600 */
[----:B------:R-:W-:Y:S03]  /*1ec30*/  PRMT R170, R178, 0x7610, R170 ;  /* 0x00007610b2aa7816 */ /* 0x000fe600000000aa */
[----:B------:R-:W-:Y:S01]  /*1ec40*/  @!P1 STL.S16 [R1+0x18], R172 ;  /* 0x000018ac01009387 */ /* 0x000fe20000100600 */
[----:B------:R-:W-:Y:S02]  /*1ec50*/  PRMT R169, R172, 0x7610, R169 ;  /* 0x00007610aca97816 */ /* 0x000fe400000000a9 */
[----:B------:R-:W-:Y:S02]  /*1ec60*/  @!P2 PRMT R2, R170, 0x5410, RZ ;  /* 0x00005410aa02a816 */ /* 0x000fe400000000ff */
[----:B------:R2:W2:Y:S01]  /*1ec70*/  LDL.S16 R170, [R1+0x14] ;  /* 0x0000140001aa7983 */ /* 0x0004a20000100600 */
[----:B------:R-:W-:Y:S02]  /*1ec80*/  @!P1 PRMT R152, R169, 0x5410, RZ ;  /* 0x00005410a9989816 */ /* 0x000fe400000000ff */
[----:B------:R-:W-:Y:S01]  /*1ec90*/  ISETP.LE.U32.AND P2, PT, R148, UR13, PT ;  /* 0x0000000d94007c0c */ /* 0x000fe2000bf43070 */
[----:B------:R1:W2:Y:S01]  /*1eca0*/  LDL.S16 R169, [R1+0x2c] ;  /* 0x00002c0001a97983 */ /* 0x0002a20000100600 */
[----:B------:R-:W-:Y:S02]  /*1ecb0*/  SHF.R.U32.HI R148, RZ, 0x8, R167 ;  /* 0x00000008ff947819 */ /* 0x000fe400000116a7 */
[----:B------:R-:W-:Y:S01]  /*1ecc0*/  ISETP.LE.U32.AND P1, PT, R166, UR13, PT ;  /* 0x0000000da6007c0c */ /* 0x000fe2000bf23070 */
[----:B------:R1:W-:Y:S01]  /*1ecd0*/  STG.E.U16 desc[UR24][R216.64+0x1e], R2 ;  /* 0x00001e02d8007986 */ /* 0x0003e2000c101518 */
[----:B------:R-:W-:Y:S01]  /*1ece0*/  PRMT R174, R174, 0x5410, R148 ;  /* 0x00005410aeae7816 */ /* 0x000fe20000000094 */
[-C--:B---3--:R-:W-:Y:S02]  /*1ecf0*/  HMMA.16816.F32.BF16 R68, R136, R140.reuse, R68 ;  /* 0x0000008c8844723c */ /* 0x088fe40000041844 */
[----:B------:R-:W-:Y:S01]  /*1ed00*/  STG.E.U16 desc[UR24][R216.64+0x20], R152 ;  /* 0x00002098d8007986 */ /* 0x000fe2000c101518 */
[----:B------:R-:W-:Y:S02]  /*1ed10*/  SHF.R.U32.HI R148, RZ, 0x10, R218 ;  /* 0x00000010ff947819 */ /* 0x000fe400000116da */
[----:B------:R-:W-:Y:S01]  /*1ed20*/  PRMT R166, R0, 0x5410, R190 ;  /* 0x0000541000a67816 */ /* 0x000fe200000000be */
[C---:B------:R-:W-:Y:S05]  /*1ed30*/  HMMA.16816.F32.BF16 R72, R144.reuse, R140, R72 ;  /* 0x0000008c9048723c */ /* 0x040fea0000041848 */
[----:B------:R-:W-:Y:S01]  /*1ed40*/  LOP3.LUT R148, R148, 0xff, RZ, 0xc0, !PT ;  /* 0x000000ff94947812 */ /* 0x000fe200078ec0ff */
[-C--:B------:R-:W-:Y:S05]  /*1ed50*/  HMMA.16816.F32.BF16 R76, R144, R142.reuse, R76 ;  /* 0x0000008e904c723c */ /* 0x080fea000004184c */
[----:B------:R-:W-:Y:S01]  /*1ed60*/  PRMT R179, R148, 0x5410, R150 ;  /* 0x0000541094b37816 */ /* 0x000fe20000000096 */
[C---:B------:R-:W-:Y:S05]  /*1ed70*/  HMMA.16816.F32.BF16 R80, R136.reuse, R142, R80 ;  /* 0x0000008e8850723c */ /* 0x040fea0000041850 */
[----:B------:R-:W-:Y:S02]  /*1ed80*/  LOP3.LUT R148, R218, 0xffff, RZ, 0xc0, !PT ;  /* 0x0000ffffda947812 */ /* 0x000fe400078ec0ff */
[----:B------:R-:W-:Y:S04]  /*1ed90*/  LOP3.LUT R142, R180, 0xff, RZ, 0xc0, !PT ;  /* 0x000000ffb48e7812 */ /* 0x000fe800078ec0ff */
[----:B------:R-:W-:Y:S02]  /*1eda0*/  SHF.R.U32.HI R148, RZ, 0x8, R148 ;  /* 0x00000008ff947819 */ /* 0x000fe40000011694 */
[----:B-1----:R-:W-:Y:S02]  /*1edb0*/  F2FP.BF16.F32.PACK_AB R2, R240, R224 ;  /* 0x000000e0f002723e */ /* 0x002fe400000010ff */
[----:B------:R-:W-:Y:S02]  /*1edc0*/  LOP3.LUT R140, R148, 0xffff, RZ, 0xc0, !PT ;  /* 0x0000ffff948c7812 */ /* 0x000fe400078ec0ff */
[----:B------:R-:W-:Y:S02]  /*1edd0*/  PRMT R185, R2, 0x7632, R185 ;  /* 0x0000763202b97816 */ /* 0x000fe400000000b9 */
[--C-:B------:R-:W-:Y:S02]  /*1ede0*/  HSET2.LE.AND R174, R174, R213.reuse, PT ;  /* 0x000000d5aeae7233 */ /* 0x100fe40003803000 */
[--C-:B------:R-:W-:Y:S03]  /*1edf0*/  HSET2.LE.AND R179, R179, R213.reuse, PT ;  /* 0x000000d5b3b37233 */ /* 0x100fe60003803000 */
[----:B------:R-:W-:Y:S02]  /*1ee00*/  LOP3.LUT R174, R174, R3, RZ, 0xc0, !PT ;  /* 0x00000003aeae7212 */ /* 0x000fe400078ec0ff */
[----:B------:R-:W-:Y:S01]  /*1ee10*/  PRMT R3, R187, 0x5410, R186 ;  /* 0x00005410bb037816 */ /* 0x000fe200000000ba */
[----:B----4-:R-:W-:Y:S05]  /*1ee20*/  @!P6 HFMA2.BF16_V2 R171, -RZ.H0_H0, RZ.H0_H0, -R0.H0_H0 ;  /* 0x200000ffffabe231 */ /* 0x010fea0000340900 */
[----:B------:R-:W-:Y:S01]  /*1ee30*/  @!P6 STL.S16 [R1+0x28], R171 ;  /* 0x000028ab0100e387 */ /* 0x000fe20000100600 */
[----:B------:R-:W-:Y:S04]  /*1ee40*/  PRMT R157, R171, 0x7610, R157 ;  /* 0x00007610ab9d7816 */ /* 0x000fe8000000009d */
[----:B------:R-:W-:Y:S02]  /*1ee50*/  @!P6 PRMT R0, R157, 0x5410, RZ ;  /* 0x000054109d00e816 */ /* 0x000fe400000000ff */
[----:B------:R-:W-:Y:S02]  /*1ee60*/  ISETP.LE.U32.AND P6, PT, R149, UR13, PT ;  /* 0x0000000d95007c0c */ /* 0x000fe4000bfc3070 */
[----:B------:R-:W-:Y:S01]  /*1ee70*/  LOP3.LUT R149, R218, 0xffff, RZ, 0xc0, !PT ;  /* 0x0000ffffda957812 */ /* 0x000fe200078ec0ff */
[----:B------:R-:W-:Y:S01]  /*1ee80*/  STG.E.U16 desc[UR24][R214.64+0x20], R0 ;  /* 0x00002000d6007986 */ /* 0x000fe2000c101518 */
[----:B------:R-:W-:Y:S01]  /*1ee90*/  LOP3.LUT R157, R168, 0xff, RZ, 0xc0, !PT ;  /* 0x000000ffa89d7812 */ /* 0x000fe200078ec0ff */
[----:B------:R-:W1:Y:S01]  /*1eea0*/  MUFU.EX2 R219, R248 ;  /* 0x000000f800db7308 */ /* 0x000e620000000800 */
[----:B------:R-:W-:Y:S02]  /*1eeb0*/  SHF.R.U32.HI R149, RZ, 0x8, R149 ;  /* 0x00000008ff957819 */ /* 0x000fe40000011695 */
[----:B------:R-:W-:Y:S02]  /*1eec0*/  PRMT R175, R157, 0x5410, R175 ;  /* 0x000054109daf7816 */ /* 0x000fe400000000af */
[----:B------:R-:W-:Y:S02]  /*1eed0*/  PRMT R178, R151, 0x5410, R149 ;  /* 0x0000541097b27816 */ /* 0x000fe40000000095 */
[----:B------:R-:W3:Y:S01]  /*1eee0*/  LDSM.16.MT88.4 R148, [R199+0xb000] ;  /* 0x00b00000c794783b */ /* 0x000ee20000004200 */
[--C-:B------:R-:W-:Y:S02]  /*1eef0*/  HSET2.LE.AND R175, R175, R213.reuse, PT ;  /* 0x000000d5afaf7233 */ /* 0x100fe40003803000 */
[----:B------:R-:W-:Y:S03]  /*1ef00*/  HSET2.LE.AND R178, R178, R213, PT ;  /* 0x000000d5b2b27233 */ /* 0x000fe60003803000 */
[----:B------:R-:W-:Y:S01]  /*1ef10*/  LOP3.LUT R175, R175, R3, RZ, 0xc0, !PT ;  /* 0x00000003afaf7212 */ /* 0x000fe200078ec0ff */
[----:B--2---:R-:W-:Y:S01]  /*1ef20*/  @!P3 HFMA2.BF16_V2 R170, -RZ.H0_H0, RZ.H0_H0, -R190.H0_H0 ;  /* 0x200000ffffaab231 */ /* 0x004fe200003409be */
[----:B-1----:R-:W-:Y:S01]  /*1ef30*/  F2FP.BF16.F32.PACK_AB R184, R219, R222 ;  /* 0x000000dedbb8723e */ /* 0x002fe200000010ff */
[----:B------:R-:W-:Y:S03]  /*1ef40*/  @!P4 HFMA2.BF16_V2 R169, -RZ.H0_H0, RZ.H0_H0, -R189.H0_H0 ;  /* 0x200000ffffa9c231 */ /* 0x000fe600003409bd */
[----:B------:R-:W-:Y:S01]  /*1ef50*/  @!P3 STL.S16 [R1+0x14], R170 ;  /* 0x000014aa0100b387 */ /* 0x000fe20000100600 */
[----:B------:R-:W-:Y:S02]  /*1ef60*/  PRMT R157, R170, 0x7610, R157 ;  /* 0x00007610aa9d7816 */ /* 0x000fe4000000009d */
[----:B------:R-:W-:Y:S01]  /*1ef70*/  PRMT R3, R184, 0x7632, R3 ;  /* 0x00007632b8037816 */ /* 0x000fe20000000003 */
[----:B------:R-:W-:Y:S01]  /*1ef80*/  @!P4 STL.S16 [R1+0x2c], R169 ;  /* 0x00002ca90100c387 */ /* 0x000fe20000100600 */
[----:B------:R-:W-:Y:S02]  /*1ef90*/  @!P3 PRMT R190, R157, 0x5410, RZ ;  /* 0x000054109dbeb816 */ /* 0x000fe400000000ff */
[----:B------:R-:W-:Y:S01]  /*1efa0*/  ISETP.LE.U32.AND P3, PT, R140, UR13, PT ;  /* 0x0000000d8c007c0c */ /* 0x000fe2000bf63070 */
[----:B------:R2:W4:Y:S01]  /*1efb0*/  LDL.S16 R232, [R1+0x10] ;  /* 0x0000100001e87983 */ /* 0x0005220000100600 */
[----:B------:R-:W-:Y:S02]  /*1efc0*/  SHF.R.U32.HI R140, RZ, 0x10, R218 ;  /* 0x00000010ff8c7819 */ /* 0x000fe400000116da */
[----:B------:R-:W-:Y:S01]  /*1efd0*/  PRMT R141, R169, 0x7610, R141 ;  /* 0x00007610a98d7816 */ /* 0x000fe2000000008d */
[----:B------:R2:W2:Y:S01]  /*1efe0*/  LDL.S16 R230, [R1+0xc] ;  /* 0x00000c0001e67983 */ /* 0x0004a20000100600 */
[----:B------:R-:W-:Y:S02]  /*1eff0*/  LOP3.LUT R140, R140, 0xff, RZ, 0xc0, !PT ;  /* 0x000000ff8c8c7812 */ /* 0x000fe400078ec0ff */
[----:B------:R-:W-:Y:S01]  /*1f000*/  @!P4 PRMT R189, R141, 0x5410, RZ ;  /* 0x000054108dbdc816 */ /* 0x000fe200000000ff */
[----:B------:R1:W2:Y:S01]  /*1f010*/  LDL.S16 R228, [R1+0x8] ;  /* 0x0000080001e47983 */ /* 0x0002a20000100600 */
[----:B------:R-:W-:Y:S02]  /*1f020*/  LOP3.LUT R141, R180, 0xffff, RZ, 0xc0, !PT ;  /* 0x0000ffffb48d7812 */ /* 0x000fe400078ec0ff */
[----:B------:R-:W-:Y:S01]  /*1f030*/  ISETP.LE.U32.AND P4, PT, R140, UR13, PT ;  /* 0x0000000d8c007c0c */ /* 0x000fe2000bf83070 */
[----:B------:R1:W2:Y:S01]  /*1f040*/  LDL.S16 R227, [R1+0x4] ;  /* 0x0000040001e37983 */ /* 0x0002a20000100600 */
[--C-:B------:R-:W-:Y:S02]  /*1f050*/  SHF.R.U32.HI R140, RZ, 0x10, R180.reuse ;  /* 0x00000010ff8c7819 */ /* 0x100fe400000116b4 */
[----:B------:R-:W-:Y:S01]  /*1f060*/  SHF.R.U32.HI R143, RZ, 0x8, R141 ;  /* 0x00000008ff8f7819 */ /* 0x000fe2000001168d */
[----:B------:R1:W2:Y:S01]  /*1f070*/  LDL.S16 R226, [R1] ;  /* 0x0000000001e27983 */ /* 0x0002a20000100600 */
[-C--:B---3--:R-:W-:Y:S03]  /*1f080*/  HMMA.16816.F32.BF16 R84, R136, R148.reuse, R84 ;  /* 0x000000948854723c */ /* 0x088fe60000041854 */
[----:B------:R-:W-:Y:S01]  /*1f090*/  SHF.R.U32.HI R157, RZ, 0x18, R180 ;  /* 0x00000018ff9d7819 */ /* 0x000fe200000116b4 */
[----:B------:R-:W-:Y:S01]  /*1f0a0*/  STG.E.U16 desc[UR24][R214.64+0x22], R190 ;  /* 0x000022bed6007986 */ /* 0x000fe2000c101518 */
[----:B------:R-:W-:Y:S01]  /*1f0b0*/  LOP3.LUT R141, R140, 0xff, RZ, 0xc0, !PT ;  /* 0x000000ff8c8d7812 */ /* 0x000fe200078ec0ff */
[C---:B------:R-:W-:Y:S02]  /*1f0c0*/  HMMA.16816.F32.BF16 R88, R144.reuse, R148, R88 ;  /* 0x000000949058723c */ /* 0x040fe40000041858 */
[----:B------:R-:W-:Y:S03]  /*1f0d0*/  LDSM.16.MT88.4 R180, [R202+0xa800] ;  /* 0x00a80000cab4783b */ /* 0x000fe60000004200 */
[C---:B------:R-:W-:Y:S01]  /*1f0e0*/  LOP3.LUT R140, R156.reuse, 0xffff, RZ, 0xc0, !PT ;  /* 0x0000ffff9c8c7812 */ /* 0x040fe200078ec0ff */
[-C--:B------:R-:W-:Y:S04]  /*1f0f0*/  HMMA.16816.F32.BF16 R92, R144, R150.reuse, R92 ;  /* 0x00000096905c723c */ /* 0x080fe8000004185c */
[----:B------:R-:W-:Y:S01]  /*1f100*/  STG.E.U16 desc[UR24][R192.64+0x30], R189 ;  /* 0x000030bdc0007986 */ /* 0x000fe2000c101518 */
[----:B------:R-:W-:Y:S01]  /*1f110*/  PRMT R157, R141, 0x5410, R157 ;  /* 0x000054108d9d7816 */ /* 0x000fe2000000009d */
[C---:B------:R-:W-:Y:S02]  /*1f120*/  HMMA.16816.F32.BF16 R96, R136.reuse, R150, R96 ;  /* 0x000000968860723c */ /* 0x040fe40000041860 */
[----:B------:R-:W-:Y:S03]  /*1f130*/  LDSM.16.MT88.4 R148, [R201+0xb000] ;  /* 0x00b00000c994783b */ /* 0x000fe60000004200 */
[----:B------:R-:W-:Y:S01]  /*1f140*/  LOP3.LUT R141, R156, 0xff, RZ, 0xc0, !PT ;  /* 0x000000ff9c8d7812 */ /* 0x000fe200078ec0ff */
[----:B------:R-:W-:Y:S01]  /*1f150*/  @!P4 HFMA2.BF16_V2 R252, -RZ.H0_H0, RZ.H0_H0, -R184.H0_H0 ;  /* 0x200000fffffcc231 */ /* 0x000fe200003409b8 */
[----:B------:R-:W-:Y:S04]  /*1f160*/  SHF.R.U32.HI R140, RZ, 0x8, R140 ;  /* 0x00000008ff8c7819 */ /* 0x000fe8000001168c */
[----:B------:R-:W-:Y:S02]  /*1f170*/  PRMT R176, R141, 0x5410, R140 ;  /* 0x000054108db07816 */ /* 0x000fe4000000008c */
[--C-:B------:R-:W-:Y:S02]  /*1f180*/  SHF.R.U32.HI R140, RZ, 0x10, R156.reuse ;  /* 0x00000010ff8c7819 */ /* 0x100fe4000001169c */
[----:B------:R-:W-:Y:S02]  /*1f190*/  PRMT R142, R142, 0x5410, R143 ;  /* 0x000054108e8e7816 */ /* 0x000fe4000000008f */
[----:B------:R-:W-:Y:S02]  /*1f1a0*/  SHF.R.U32.HI R156, RZ, 0x18, R156 ;  /* 0x00000018ff9c7819 */ /* 0x000fe4000001169c */
[----:B------:R-:W-:Y:S02]  /*1f1b0*/  LOP3.LUT R140, R140, 0xff, RZ, 0xc0, !PT ;  /* 0x000000ff8c8c7812 */ /* 0x000fe400078ec0ff */
[--C-:B------:R-:W-:Y:S02]  /*1f1c0*/  HSET2.LE.AND R172, R142, R213.reuse, PT ;  /* 0x000000d58eac7233 */ /* 0x100fe40003803000 */
[----:B------:R-:W-:Y:S02]  /*1f1d0*/  PRMT R177, R140, 0x5410, R156 ;  /* 0x000054108cb17816 */ /* 0x000fe4000000009c */
[----:B------:R-:W3:Y:S01]  /*1f1e0*/  LDSM.16.MT88.4 R140, [R202+0xb000] ;  /* 0x00b00000ca8c783b */ /* 0x000ee20000004200 */
[--C-:B------:R-:W-:Y:S02]  /*1f1f0*/  HSET2.LE.AND R173, R157, R213.reuse, PT ;  /* 0x000000d59dad7233 */ /* 0x100fe40003803000 */
[----:B------:R-:W-:Y:S02]  /*1f200*/  LOP3.LUT R172, R172, R165, RZ, 0xc0, !PT ;  /* 0x000000a5acac7212 */ /* 0x000fe400078ec0ff */
[----:B------:R-:W-:Y:S02]  /*1f210*/  PRMT R0, R184, 0x5410, R3 ;  /* 0x00005410b8007816 */ /* 0x000fe40000000003 */
[----:B------:R-:W-:Y:S01]  /*1f220*/  @!P4 PRMT R184, R252, 0x5410, RZ ;  /* 0x00005410fcb8c816 */ /* 0x000fe200000000ff */
[----:B------:R-:W1:Y:S01]  /*1f230*/  LDSM.16.MT88.4 R156, [R197+0xa800] ;  /* 0x00a80000c59c783b */ /* 0x000e620000004200 */
[----:B------:R-:W-:Y:S02]  /*1f240*/  LOP3.LUT R173, R173, R164, RZ, 0xc0, !PT ;  /* 0x000000a4adad7212 */ /* 0x000fe400078ec0ff */
[----:B------:R-:W-:Y:S02]  /*1f250*/  LOP3.LUT R179, R179, R0, RZ, 0xc0, !PT ;  /* 0x00000000b3b37212 */ /* 0x000fe400078ec0ff */
[--C-:B------:R-:W-:Y:S02]  /*1f260*/  HSET2.LE.AND R176, R176, R213.reuse, PT ;  /* 0x000000d5b0b07233 */ /* 0x100fe40003803000 */
[----:B------:R-:W-:Y:S02]  /*1f270*/  HSET2.LE.AND R177, R177, R213, PT ;  /* 0x000000d5b1b17233 */ /* 0x000fe40003803000 */
[----:B------:R-:W-:Y:S02]  /*1f280*/  SHF.R.U32.HI R218, RZ, 0x18, R218 ;  /* 0x00000018ffda7819 */ /* 0x000fe400000116da */
[----:B------:R-:W-:Y:S02]  /*1f290*/  LOP3.LUT R176, R176, R155, RZ, 0xc0, !PT ;  /* 0x0000009bb0b07212 */ /* 0x000fe400078ec0ff */
[----:B------:R-:W-:Y:S01]  /*1f2a0*/  LOP3.LUT R177, R177, R166, RZ, 0xc0, !PT ;  /* 0x000000a6b1b17212 */ /* 0x000fe200078ec0ff */
[-C--:B---3--:R-:W-:Y:S06]  /*1f2b0*/  HMMA.16816.F32.BF16 R100, R136, R140.reuse, R100 ;  /* 0x0000008c8864723c */ /* 0x088fec0000041864 */
[C---:B------:R-:W-:Y:S06]  /*1f2c0*/  HMMA.16816.F32.BF16 R104, R144.reuse, R140, R104 ;  /* 0x0000008c9068723c */ /* 0x040fec0000041868 */
[-C--:B------:R-:W-:Y:S06]  /*1f2d0*/  HMMA.16816.F32.BF16 R108, R144, R142.reuse, R108 ;  /* 0x0000008e906c723c */ /* 0x080fec000004186c */
[C---:B------:R-:W-:Y:S01]  /*1f2e0*/  HMMA.16816.F32.BF16 R112, R136.reuse, R142, R112 ;  /* 0x0000008e8870723c */ /* 0x040fe20000041870 */
[----:B------:R-:W3:Y:S05]  /*1f2f0*/  LDSM.16.MT88.4 R140, [R199+0xa800] ;  /* 0x00a80000c78c783b */ /* 0x000eea0000004200 */
[-C--:B------:R-:W-:Y:S06]  /*1f300*/  HMMA.16816.F32.BF16 R116, R136, R148.reuse, R116 ;  /* 0x000000948874723c */ /* 0x080fec0000041874 */
[C---:B------:R-:W-:Y:S06]  /*1f310*/  HMMA.16816.F32.BF16 R120, R144.reuse, R148, R120 ;  /* 0x000000949078723c */ /* 0x040fec0000041878 */
[-C--:B------:R-:W-:Y:S05]  /*1f320*/  HMMA.16816.F32.BF16 R124, R144, R150.reuse, R124 ;  /* 0x00000096907c723c */ /* 0x080fea000004187c */
[----:B------:R-:W-:Y:S01]  /*1f330*/  PRMT R148, R2, 0x5410, R185 ;  /* 0x0000541002947816 */ /* 0x000fe200000000b9 */
[----:B------:R-:W-:Y:S05]  /*1f340*/  HMMA.16816.F32.BF16 R128, R136, R150, R128 ;  /* 0x000000968880723c */ /* 0x000fea0000041880 */
[----:B------:R-:W-:Y:S01]  /*1f350*/  LOP3.LUT R178, R178, R148, RZ, 0xc0, !PT ;  /* 0x00000094b2b27212 */ /* 0x000fe200078ec0ff */
[-C--:B-1----:R-:W-:Y:S01]  /*1f360*/  HMMA.16816.F32.BF16 R152, R172, R156.reuse, R4 ;  /* 0x0000009cac98723c */ /* 0x082fe20000041804 */
[----:B------:R-:W1:Y:S04]  /*1f370*/  LDSM.16.MT88.4 R4, [R201+0xa800] ;  /* 0x00a80000c904783b */ /* 0x000e680000004200 */
[----:B------:R-:W-:Y:S01]  /*1f380*/  IMAD.MOV.U32 R136, RZ, RZ, R134 ;  /* 0x000000ffff887224 */ /* 0x000fe200078e0086 */
[C---:B------:R-:W-:Y:S03]  /*1f390*/  HMMA.16816.F32.BF16 R168, R176.reuse, R156, R8 ;  /* 0x0000009cb0a8723c */ /* 0x040fe60000041808 */
[----:B------:R-:W1:Y:S03]  /*1f3a0*/  LDSM.16.MT88.4 R8, [R197+0xb800] ;  /* 0x00b80000c508783b */ /* 0x000e660000004200 */
[-C--:B------:R-:W-:Y:S05]  /*1f3b0*/  HMMA.16816.F32.BF16 R164, R176, R158.reuse, R12 ;  /* 0x0000009eb0a4723c */ /* 0x080fea000004180c */
[----:B------:R-:W1:Y:S01]  /*1f3c0*/  LDSM.16.MT88.4 R12, [R199+0xb800] ;  /* 0x00b80000c70c783b */ /* 0x000e620000004200 */
[C---:B------:R-:W-:Y:S06]  /*1f3d0*/  HMMA.16816.F32.BF16 R148, R172.reuse, R158, R16 ;  /* 0x0000009eac94723c */ /* 0x040fec0000041810 */
[-C--:B---3--:R-:W-:Y:S01]  /*1f3e0*/  HMMA.16816.F32.BF16 R144, R172, R140.reuse, R20 ;  /* 0x0000008cac90723c */ /* 0x088fe20000041814 */
[----:B------:R-:W3:Y:S05]  /*1f3f0*/  LDSM.16.MT88.4 R16, [R202+0xb800] ;  /* 0x00b80000ca10783b */ /* 0x000eea0000004200 */
[C---:B------:R-:W-:Y:S03]  /*1f400*/  HMMA.16816.F32.BF16 R160, R176.reuse, R140, R24 ;  /* 0x0000008cb0a0723c */ /* 0x040fe60000041818 */
[----:B------:R-:W2:Y:S03]  /*1f410*/  LDSM.16.MT88.4 R20, [R201+0xb800] ;  /* 0x00b80000c914783b */ /* 0x000ea60000004200 */
        /* <DEDUP_REMOVED lines=18> */
[-C--:B---3--:R-:W-:Y:S06]  /*1f540*/  HMMA.16816.F32.BF16 R100, R172, R16.reuse, R100 ;  /* 0x00000010ac64723c */ /* 0x088fec0000041864 */
[C---:B------:R-:W-:Y:S05]  /*1f550*/  HMMA.16816.F32.BF16 R104, R176.reuse, R16, R104 ;  /* 0x00000010b068723c */ /* 0x040fea0000041868 */
[----:B----4-:R-:W-:Y:S01]  /*1f560*/  @!P2 HFMA2.BF16_V2 R232, -RZ.H0_H0, RZ.H0_H0, -R188.H0_H0 ;  /* 0x200000ffffe8a231 */ /* 0x010fe200003409bc */
[-C--:B------:R-:W-:Y:S04]  /*1f570*/  HMMA.16816.F32.BF16 R108, R176, R18.reuse, R108 ;  /* 0x00000012b06c723c */ /* 0x080fe8000004186c */
[----:B------:R-:W-:Y:S01]  /*1f580*/  @!P2 STL.S16 [R1+0x10], R232 ;  /* 0x000010e80100a387 */ /* 0x000fe20000100600 */
[----:B------:R-:W-:Y:S01]  /*1f590*/  PRMT R7, R232, 0x7610, R7 ;  /* 0x00007610e8077816 */ /* 0x000fe20000000007 */
[----:B--2---:R-:W-:Y:S01]  /*1f5a0*/  @!P5 HFMA2.BF16_V2 R230, -RZ.H0_H0, RZ.H0_H0, -R187.H0_H0 ;  /* 0x200000ffffe6d231 */ /* 0x004fe200003409bb */
[C---:B------:R-:W-:Y:S04]  /*1f5b0*/  HMMA.16816.F32.BF16 R112, R172.reuse, R18, R112 ;  /* 0x00000012ac70723c */ /* 0x040fe80000041870 */
[----:B------:R-:W-:Y:S01]  /*1f5c0*/  @!P5 STL.S16 [R1+0xc], R230 ;  /* 0x00000ce60100d387 */ /* 0x000fe20000100600 */
[----:B------:R-:W-:Y:S01]  /*1f5d0*/  @!P2 PRMT R188, R7, 0x5410, RZ ;  /* 0x0000541007bca816 */ /* 0x000fe200000000ff */
[----:B------:R-:W-:Y:S01]  /*1f5e0*/  @!P1 HFMA2.BF16_V2 R228, -RZ.H0_H0, RZ.H0_H0, -R186.H0_H0 ;  /* 0x200000ffffe49231 */ /* 0x000fe200003409ba */
[----:B------:R-:W-:Y:S01]  /*1f5f0*/  ISETP.LE.U32.AND P2, PT, R218, UR13, PT ;  /* 0x0000000dda007c0c */ /* 0x000fe2000bf43070 */
[----:B------:R-:W-:Y:S01]  /*1f600*/  @!P6 HFMA2.BF16_V2 R227, -RZ.H0_H0, RZ.H0_H0, -R2.H0_H0 ;  /* 0x200000ffffe3e231 */ /* 0x000fe20000340902 */
[-C--:B------:R-:W-:Y:S01]  /*1f610*/  HMMA.16816.F32.BF16 R116, R172, R20.reuse, R116 ;  /* 0x00000014ac74723c */ /* 0x080fe20000041874 */
[----:B------:R-:W-:Y:S02]  /*1f620*/  STG.E.U16 desc[UR24][R192.64+0x32], R188 ;  /* 0x000032bcc0007986 */ /* 0x000fe4000c101518 */
[----:B------:R-:W-:Y:S01]  /*1f630*/  @!P3 HFMA2.BF16_V2 R226, -RZ.H0_H0, RZ.H0_H0, -R185.H0_H0 ;  /* 0x200000ffffe2b231 */ /* 0x000fe200003409b9 */
[----:B------:R-:W-:Y:S01]  /*1f640*/  PRMT R6, R230, 0x7610, R6 ;  /* 0x00007610e6067816 */ /* 0x000fe20000000006 */
[----:B------:R-:W-:Y:S01]  /*1f650*/  @!P1 STL.S16 [R1+0x8], R228 ;  /* 0x000008e401009387 */ /* 0x000fe20000100600 */
[----:B------:R-:W-:Y:S01]  /*1f660*/  PRMT R5, R228, 0x7610, R5 ;  /* 0x00007610e4057816 */ /* 0x000fe20000000005 */
[C---:B------:R-:W-:Y:S02]  /*1f670*/  HMMA.16816.F32.BF16 R120, R176.reuse, R20, R120 ;  /* 0x00000014b078723c */ /* 0x040fe40000041878 */
[----:B------:R-:W-:Y:S02]  /*1f680*/  @!P6 STL.S16 [R1+0x4], R227 ;  /* 0x000004e30100e387 */ /* 0x000fe40000100600 */
[----:B------:R-:W-:Y:S01]  /*1f690*/  @!P5 PRMT R187, R6, 0x5410, RZ ;  /* 0x0000541006bbd816 */ /* 0x000fe200000000ff */
[----:B------:R-:W-:Y:S01]  /*1f6a0*/  @!P2 HFMA2.BF16_V2 R249, -RZ.H0_H0, RZ.H0_H0, -R3.H0_H0 ;  /* 0x200000fffff9a231 */ /* 0x000fe20000340903 */
[----:B------:R-:W-:Y:S01]  /*1f6b0*/  @!P3 STL.S16 [R1], R226 ;  /* 0x000000e20100b387 */ /* 0x000fe20000100600 */
[----:B------:R-:W-:Y:S01]  /*1f6c0*/  @!P1 PRMT R186, R5, 0x5410, RZ ;  /* 0x0000541005ba9816 */ /* 0x000fe200000000ff */
[----:B------:R-:W-:Y:S01]  /*1f6d0*/  FADD.FTZ R5, R237, R223 ;  /* 0x000000dfed057221 */ /* 0x000fe20000010000 */
[-C--:B------:R-:W-:Y:S01]  /*1f6e0*/  HMMA.16816.F32.BF16 R124, R176, R22.reuse, R124 ;  /* 0x00000016b07c723c */ /* 0x080fe2000004187c */
[----:B------:R-:W-:Y:S01]  /*1f6f0*/  STG.E.U16 desc[UR24][R194.64+0x30], R187 ;  /* 0x000030bbc2007986 */ /* 0x000fe2000c101518 */
[----:B------:R-:W-:Y:S01]  /*1f700*/  ISETP.LT.AND P1, PT, RZ, UR27, PT ;  /* 0x0000001bff007c0c */ /* 0x000fe2000bf21270 */
[----:B------:R-:W-:Y:S01]  /*1f710*/  UIADD3 UR27, UR27, -0x1, URZ ;  /* 0xffffffff1b1b7890 */ /* 0x000fe2000fffe03f */
[----:B------:R-:W-:Y:S01]  /*1f720*/  PRMT R4, R227, 0x7610, R4 ;  /* 0x00007610e3047816 */ /* 0x000fe20000000004 */
[----:B------:R-:W-:Y:S01]  /*1f730*/  STG.E.U16 desc[UR24][R194.64+0x32], R186 ;  /* 0x000032bac2007986 */ /* 0x000fe2000c101518 */
[----:B------:R-:W-:Y:S01]  /*1f740*/  PRMT R0, R226, 0x7610, R0 ;  /* 0x00007610e2007816 */ /* 0x000fe20000000000 */
[----:B------:R-:W-:Y:S04]  /*1f750*/  HMMA.16816.F32.BF16 R128, R172, R22, R128 ;  /* 0x00000016ac80723c */ /* 0x000fe80000041880 */
[----:B------:R-:W-:Y:S01]  /*1f760*/  @!P6 PRMT R2, R4, 0x5410, RZ ;  /* 0x000054100402e816 */ /* 0x000fe200000000ff */
[----:B------:R-:W-:Y:S01]  /*1f770*/  FADD.FTZ R233, R239, R5 ;  /* 0x00000005efe97221 */ /* 0x000fe20000010000 */
[----:B------:R-:W-:Y:S01]  /*1f780*/  @!P3 PRMT R185, R0, 0x5410, RZ ;  /* 0x0000541000b9b816 */ /* 0x000fe200000000ff */
[----:B------:R-:W-:Y:S01]  /*1f790*/  FADD.FTZ R0, R231, R220 ;  /* 0x000000dce7007221 */ /* 0x000fe20000010000 */
[----:B------:R-:W-:Y:S01]  /*1f7a0*/  @!P2 PRMT R3, R249, 0x5410, RZ ;  /* 0x00005410f903a816 */ /* 0x000fe200000000ff */
[----:B------:R1:W-:Y:S04]  /*1f7b0*/  STG.E.U16 desc[UR24][R216.64+0x2e], R2 ;  /* 0x00002e02d8007986 */ /* 0x0003e8000c101518 */
[----:B------:R-:W-:Y:S04]  /*1f7c0*/  STG.E.U16 desc[UR24][R216.64+0x30], R185 ;  /* 0x000030b9d8007986 */ /* 0x000fe8000c101518 */
[----:B------:R2:W-:Y:S04]  /*1f7d0*/  STG.E.U16 desc[UR24][R214.64+0x32], R3 ;  /* 0x00003203d6007986 */ /* 0x0005e8000c101518 */
[----:B------:R3:W-:Y:S01]  /*1f7e0*/  STG.E.U16 desc[UR24][R214.64+0x30], R184 ;  /* 0x000030b8d6007986 */ /* 0x0007e2000c101518 */
[----:B-1----:R-:W-:Y:S04]  /*1f7f0*/  FADD.FTZ R2, R229, R221 ;  /* 0x000000dde5027221 */ /* 0x002fe80000010000 */
[----:B------:R-:W-:Y:S01]  /*1f800*/  FADD.FTZ R4, R225, R2 ;  /* 0x00000002e1047221 */ /* 0x000fe20000010000 */
[----:B------:R-:W-:Y:S01]  /*1f810*/  FADD.FTZ R2, R224, R0 ;  /* 0x00000000e0027221 */ /* 0x000fe20000010000 */
[----:B--2---:R-:W-:Y:S03]  /*1f820*/  FADD.FTZ R3, R234, R191 ;  /* 0x000000bfea037221 */ /* 0x004fe60000010000 */
[----:B------:R-:W-:Y:S01]  /*1f830*/  FADD.FTZ R240, R240, R2 ;  /* 0x00000002f0f07221 */ /* 0x000fe20000010000 */
[----:B------:R-:W-:Y:S02]  /*1f840*/  IMAD.MOV.U32 R2, RZ, RZ, R132 ;  /* 0x000000ffff027224 */ /* 0x000fe400078e0084 */
[----:B------:R-:W-:Y:S01]  /*1f850*/  FADD.FTZ R236, R236, R4 ;  /* 0x00000004ecec7221 */ /* 0x000fe20000010000 */
[----:B------:R-:W-:Y:S01]  /*1f860*/  FADD.FTZ R0, R222, R3 ;  /* 0x00000003de007221 */ /* 0x000fe20000010000 */
[----:B------:R-:W-:Y:S03]  /*1f870*/  IMAD.MOV.U32 R3, RZ, RZ, R135 ;  /* 0x000000ffff037224 */ /* 0x000fe600078e0087 */
[----:B------:R-:W-:Y:S01]  /*1f880*/  FADD.FTZ R241, R219, R0 ;  /* 0x00000000dbf17221 */ /* 0x000fe20000010000 */
[----:B------:R-:W-:Y:S01]  /*1f890*/  IMAD.MOV.U32 R0, RZ, RZ, R133 ;  /* 0x000000ffff007224 */ /* 0x000fe200078e0085 */
[----:B---3--:R-:W-:Y:S06]  /*1f8a0*/  @P1 BRA `(.L_x_1386) ;  /* 0xffffffbc00541947 */ /* 0x008fec000383ffff */
.L_x_1385:
[----:B------:R-:W1:Y:S01]  /*1f8b0*/  SHFL.BFLY PT, R0, R233, 0x2, 0x1f ;  /* 0x0c401f00e9007f89 */ /* 0x000e6200000e0000 */
[----:B------:R-:W2:Y:S01]  /*1f8c0*/  S2UR UR6, SR_CgaCtaId ;  /* 0x00000000000679c3 */ /* 0x000ea20000008800 */
[----:B------:R-:W-:Y:S01]  /*1f8d0*/  UISETP.NE.AND UP0, UPT, UR20, -0x1, UPT ;  /* 0xffffffff1400788c */ /* 0x000fe2000bf05270 */
[----:B------:R-:W-:Y:S01]  /*1f8e0*/  IMAD.MOV.U32 R174, RZ, RZ, 0x20 ;  /* 0x00000020ffae7424 */ /* 0x000fe200078e00ff */
[----:B------:R-:W3:Y:S01]  /*1f8f0*/  SHFL.BFLY PT, R2, R236, 0x2, 0x1f ;  /* 0x0c401f00ec027f89 */ /* 0x000ee200000e0000 */
[----:B------:R-:W-:-:S03]  /*1f900*/  IMAD.MOV.U32 R136, RZ, RZ, 0x40 ;  /* 0x00000040ff887424 */ /* 0x000fc600078e00ff */
[----:B------:R-:W4:Y:S04]  /*1f910*/  SHFL.BFLY PT, R3, R240, 0x2, 0x1f ;  /* 0x0c401f00f0037f89 */ /* 0x000f2800000e0000 */
[----:B------:R-:W4:Y:S01]  /*1f920*/  SHFL.BFLY PT, R4, R241, 0x2, 0x1f ;  /* 0x0c401f00f1047f89 */ /* 0x000f2200000e0000 */
[----:B------:R-:W-:Y:S02]  /*1f930*/  @UP0 ULDC.64 UR4, c[0x0][0x298] ;  /* 0x0000a60000040ab9 */ /* 0x000fe40000000a00 */
[----:B------:R-:W-:Y:S01]  /*1f940*/  @UP0 UIMAD.WIDE.U32 UR8, UR20, UR4, URZ ;  /* 0x00000004140802a5 */ /* 0x000fe2000f8e003f */
[----:B------:R-:W4:Y:S02]  /*1f950*/  S2R R9, SR_TID.X ;  /* 0x0000000000097919 */ /* 0x000f240000002100 */
[----:B------:R-:W-:Y:S01]  /*1f960*/  UMOV UR4, 0x400 ;  /* 0x0000040000047882 */ /* 0x000fe20000000000 */
[----:B------:R-:W-:-:S03]  /*1f970*/  @UP0 UIMAD UR7, UR20, UR5, UR9 ;  /* 0x00000005140702a4 */ /* 0x000fc6000f8e0209 */
[----:B------:R-:W-:Y:S01]  /*1f980*/  ULDC UR5, c[0x0][0x38c] ;  /* 0x0000e30000057ab9 */ /* 0x000fe20000000800 */
[----:B-1----:R-:W-:Y:S01]  /*1f990*/  FADD.FTZ R233, R0, R233 ;  /* 0x000000e900e97221 */ /* 0x002fe20000010000 */
[----:B--2---:R-:W-:Y:S01]  /*1f9a0*/  ULEA UR4, UR6, UR4, 0x18 ;  /* 0x0000000406047291 */ /* 0x004fe2000f8ec03f */
[----:B---3--:R-:W-:-:S03]  /*1f9b0*/  FADD.FTZ R236, R2, R236 ;  /* 0x000000ec02ec7221 */ /* 0x008fc60000010000 */
[----:B------:R-:W1:Y:S01]  /*1f9c0*/  SHFL.BFLY PT, R6, R233, 0x1, 0x1f ;  /* 0x0c201f00e9067f89 */ /* 0x000e6200000e0000 */
[----:B----4-:R-:W-:-:S03]  /*1f9d0*/  FADD.FTZ R240, R3, R240 ;  /* 0x000000f003f07221 */ /* 0x010fc60000010000 */
[----:B------:R-:W2:Y:S01]  /*1f9e0*/  SHFL.BFLY PT, R2, R236, 0x1, 0x1f ;  /* 0x0c201f00ec027f89 */ /* 0x000ea200000e0000 */
[----:B------:R-:W-:-:S03]  /*1f9f0*/  FADD.FTZ R241, R4, R241 ;  /* 0x000000f104f17221 */ /* 0x000fc60000010000 */
[----:B------:R-:W3:Y:S01]  /*1fa00*/  SHFL.BFLY PT, R0, R240, 0x1, 0x1f ;  /* 0x0c201f00f0007f89 */ /* 0x000ee200000e0000 */
[----:B------:R-:W-:-:S03]  /*1fa10*/  IMAD.MOV.U32 R4, RZ, RZ, 0x3f800000 ;  /* 0x3f800000ff047424 */ /* 0x000fc600078e00ff */
[----:B------:R-:W4:Y:S01]  /*1fa20*/  SHFL.BFLY PT, R5, R241, 0x1, 0x1f ;  /* 0x0c201f00f1057f89 */ /* 0x000f2200000e0000 */
[----:B------:R-:W-:-:S04]  /*1fa30*/  SHF.R.S32.HI R137, RZ, 0x1f, R9 ;  /* 0x0000001fff897819 */ /* 0x000fc80000011409 */
[-C--:B------:R-:W-:Y:S01]  /*1fa40*/  LEA.HI R10, R137, R9.reuse, RZ, 0x5 ;  /* 0x00000009890a7211 */ /* 0x080fe200078f28ff */
[----:B-1----:R-:W-:Y:S01]  /*1fa50*/  FADD.FTZ R233, R233, R6 ;  /* 0x00000006e9e97221 */ /* 0x002fe20000010000 */
[----:B------:R-:W-:Y:S02]  /*1fa60*/  LEA.HI R6, R137, R9, RZ, 0x2 ;  /* 0x0000000989067211 */ /* 0x000fe400078f10ff */
[----:B------:R-:W-:Y:S01]  /*1fa70*/  SHF.R.S32.HI R8, RZ, 0x5, R10 ;  /* 0x00000005ff087819 */ /* 0x000fe2000001140a */
[----:B--2---:R-:W-:Y:S01]  /*1fa80*/  FADD.FTZ R236, R236, R2 ;  /* 0x00000002ecec7221 */ /* 0x004fe20000010000 */
[----:B------:R-:W-:Y:S02]  /*1fa90*/  FSETP.NE.FTZ.AND P0, PT, R233, RZ, PT ;  /* 0x000000ffe900720b */ /* 0x000fe40003f15000 */
[----:B------:R-:W-:Y:S01]  /*1faa0*/  SHF.R.S32.HI R2, RZ, 0x2, R6 ;  /* 0x00000002ff027819 */ /* 0x000fe20000011406 */
[----:B---3--:R-:W-:Y:S01]  /*1fab0*/  FADD.FTZ R172, R240, R0 ;  /* 0x00000000f0ac7221 */ /* 0x008fe20000010000 */
[----:B------:R-:W-:-:S02]  /*1fac0*/  SHF.R.S32.HI R3, RZ, 0x1f, R6 ;  /* 0x0000001fff037819 */ /* 0x000fc40000011406 */
[----:B------:R-:W-:Y:S01]  /*1fad0*/  P2R R175, PR, RZ, 0x1 ;  /* 0x00000001ffaf7803 */ /* 0x000fe20000000000 */
[----:B----4-:R-:W-:Y:S01]  /*1fae0*/  FADD.FTZ R173, R241, R5 ;  /* 0x00000005f1ad7221 */ /* 0x010fe20000010000 */
[----:B------:R-:W-:Y:S01]  /*1faf0*/  LEA.HI R0, R3, R2, RZ, 0x3 ;  /* 0x0000000203007211 */ /* 0x000fe200078f18ff */
[----:B------:R-:W-:Y:S01]  /*1fb00*/  IMAD.MOV.U32 R3, RZ, RZ, 0x3f800000 ;  /* 0x3f800000ff037424 */ /* 0x000fe200078e00ff */
[----:B------:R-:W-:Y:S02]  /*1fb10*/  FSETP.NE.FTZ.AND P5, PT, R236, RZ, PT ;  /* 0x000000ffec00720b */ /* 0x000fe40003fb5000 */
[----:B------:R-:W-:Y:S01]  /*1fb20*/  FSETP.NE.FTZ.AND P6, PT, R172, RZ, PT ;  /* 0x000000ffac00720b */ /* 0x000fe20003fd5000 */
[----:B------:R-:W1:Y:S01]  /*1fb30*/  @P0 MUFU.RCP R4, R233 ;  /* 0x000000e900040308 */ /* 0x000e620000001000 */
[----:B------:R-:W-:Y:S02]  /*1fb40*/  FSETP.NE.FTZ.AND P0, PT, R173, RZ, PT ;  /* 0x000000ffad00720b */ /* 0x000fe40003f15000 */
[----:B------:R-:W-:-:S02]  /*1fb50*/  LOP3.LUT R0, R0, 0xfffffff8, RZ, 0xc0, !PT ;  /* 0xfffffff800007812 */ /* 0x000fc400078ec0ff */
[----:B------:R-:W-:Y:S02]  /*1fb60*/  LOP3.LUT R5, R6, 0x3ffffffc, RZ, 0xc0, !PT ;  /* 0x3ffffffc06057812 */ /* 0x000fe400078ec0ff */
[----:B------:R-:W-:Y:S01]  /*1fb70*/  P2R R177, PR, RZ, 0x20 ;  /* 0x00000020ffb17803 */ /* 0x000fe20000000000 */
[----:B------:R-:W-:Y:S02]  /*1fb80*/  IMAD.IADD R0, R2, 0x1, -R0 ;  /* 0x0000000102007824 */ /* 0x000fe400078e0a00 */
[----:B------:R-:W-:Y:S01]  /*1fb90*/  IMAD.IADD R6, R9, 0x1, -R5 ;  /* 0x0000000109067824 */ /* 0x000fe200078e0a05 */
[----:B------:R-:W2:Y:S01]  /*1fba0*/  @P5 MUFU.RCP R3, R236 ;  /* 0x000000ec00035308 */ /* 0x000ea20000001000 */
[----:B------:R-:W-:Y:S01]  /*1fbb0*/  IMAD.MOV.U32 R2, RZ, RZ, 0x3f800000 ;  /* 0x3f800000ff027424 */ /* 0x000fe200078e00ff */
[C---:B------:R-:W-:Y:S01]  /*1fbc0*/  R2P PR, R0.reuse, 0x6 ;  /* 0x0000000600007804 */ /* 0x040fe20000000000 */
[----:B------:R-:W-:Y:S02]  /*1fbd0*/  IMAD.MOV.U32 R5, RZ, RZ, 0x3f800000 ;  /* 0x3f800000ff057424 */ /* 0x000fe400078e00ff */
[----:B------:R-:W-:-:S02]  /*1fbe0*/  IMAD.SHL.U32 R7, R0, 0x40, RZ ;  /* 0x0000004000077824 */ /* 0x000fc400078e00ff */
[----:B-1----:R-:W-:Y:S01]  /*1fbf0*/  FMUL.FTZ R4, R4, UR5 ;  /* 0x0000000504047c20 */ /* 0x002fe20008410000 */
[----:B------:R-:W-:Y:S01]  /*1fc00*/  IMAD R8, R8, 0x200, R6 ;  /* 0x0000020008087824 */ /* 0x000fe200078e0206 */
[----:B------:R-:W1:Y:S01]  /*1fc10*/  @P6 MUFU.RCP R2, R172 ;  /* 0x000000ac00026308 */ /* 0x000e620000001000 */
[----:B------:R-:W-:Y:S02]  /*1fc20*/  SEL R174, R174, 0xffffffe0, !P1 ;  /* 0xffffffe0aeae7807 */ /* 0x000fe40004800000 */
[----:B------:R-:W-:Y:S02]  /*1fc30*/  LOP3.LUT R6, R7, 0x1c0, RZ, 0xc0, !PT ;  /* 0x000001c007067812 */ /* 0x000fe400078ec0ff */
[----:B------:R-:W-:Y:S02]  /*1fc40*/  PLOP3.LUT P1, PT, PT, PT, UP0, 0x80, 0x0 ;  /* 0x000000000000781c */ /* 0x000fe40003f2f008 */
[----:B------:R-:W-:Y:S01]  /*1fc50*/  LEA.HI R6, R6, R6, RZ, 0x1d ;  /* 0x0000000606067211 */ /* 0x000fe200078fe8ff */
[----:B------:R-:W3:Y:S01]  /*1fc60*/  @P0 MUFU.RCP R5, R173 ;  /* 0x000000ad00050308 */ /* 0x000ee20000001000 */
[----:B------:R-:W-:Y:S01]  /*1fc70*/  LOP3.LUT R7, R0, 0x1, RZ, 0xc0, !PT ;  /* 0x0000000100077812 */ /* 0x000fe200078ec0ff */
[----:B--2---:R-:W-:Y:S01]  /*1fc80*/  FMUL.FTZ R3, R3, UR5 ;  /* 0x0000000503037c20 */ /* 0x004fe20008410000 */
[----:B------:R-:W-:Y:S01]  /*1fc90*/  SEL R136, R136, 0xffffffc0, !P2 ;  /* 0xffffffc088887807 */ /* 0x000fe20005000000 */
[----:B------:R-:W-:Y:S01]  /*1fca0*/  IMAD.U32 R6, R8, 0x2, R6 ;  /* 0x0000000208067824 */ /* 0x000fe200078e0006 */
[----:B------:R-:W-:Y:S01]  /*1fcb0*/  ISETP.NE.U32.AND P3, PT, R7, 0x1, PT ;  /* 0x000000010700780c */ /* 0x000fe20003f65070 */
[----:B-1----:R-:W-:-:S03]  /*1fcc0*/  FMUL.FTZ R2, R2, UR5 ;  /* 0x0000000502027c20 */ /* 0x002fc60008410000 */
[----:B------:R-:W-:Y:S01]  /*1fcd0*/  LEA R28, R6, UR4, 0x1 ;  /* 0x00000004061c7c11 */ /* 0x000fe2000f8e08ff */
[----:B---3--:R-:W-:Y:S01]  /*1fce0*/  FMUL.FTZ R0, R5, UR5 ;  /* 0x0000000505007c20 */ /* 0x008fe20008410000 */
[----:B------:R-:W-:Y:S07]  /*1fcf0*/  @P1 BRA `(.L_x_1389) ;  /* 0x00000000001c1947 */ /* 0x000fee0003800000 */
[----:B------:R-:W1:Y:S01]  /*1fd00*/  S2UR UR7, SR_CTAID.Y ;  /* 0x00000000000779c3 */ /* 0x000e620000002600 */
[----:B------:R-:W-:Y:S01]  /*1fd10*/  ULDC.64 UR4, c[0x0][0x290] ;  /* 0x0000a40000047ab9 */ /* 0x000fe20000000a00 */
[----:B-1----:R-:W-:Y:S02]  /*1fd20*/  USHF.R.S32.HI UR6, URZ, 0x1f, UR7 ;  /* 0x0000001f3f067899 */ /* 0x002fe40008011407 */
[----:B------:R-:W-:Y:S02]  /*1fd30*/  UIMAD.WIDE.U32 UR8, UR7, UR4, URZ ;  /* 0x00000004070872a5 */ /* 0x000fe4000f8e003f */
[----:B------:R-:W-:-:S04]  /*1fd40*/  UIMAD UR6, UR6, UR4, URZ ;  /* 0x00000004060672a4 */ /* 0x000fc8000f8e023f */
[----:B------:R-:W-:-:S04]  /*1fd50*/  UIMAD UR5, UR7, UR5, UR6 ;  /* 0x00000005070572a4 */ /* 0x000fc8000f8e0206 */
[----:B------:R-:W-:-:S12]  /*1fd60*/  UIADD3 UR7, UR9, UR5, URZ ;  /* 0x0000000509077290 */ /* 0x000fd8000fffe03f */
.L_x_1389:
[----:B------:R-:W-:Y:S01]  /*1fd70*/  ULDC.U8 UR4, c[0x0][0x3d8] ;  /* 0x0000f60000047ab9 */ /* 0x000fe20000000000 */
[----:B------:R-:W-:Y:S01]  /*1fd80*/  ULDC.U8 UR6, c[0x0][0x3d9] ;  /* 0x0000f64000067ab9 */ /* 0x000fe20000000000 */
[----:B------:R-:W-:Y:S01]  /*1fd90*/  ISETP.NE.AND P1, PT, RZ, UR4, PT ;  /* 0x00000004ff007c0c */ /* 0x000fe2000bf25270 */
[C---:B------:R-:W-:Y:S01]  /*1fda0*/  VIADD R32, R28.reuse, 0xfffffff0 ;  /* 0xfffffff01c207836 */ /* 0x040fe20000000000 */
[----:B------:R-:W-:Y:S01]  /*1fdb0*/  PLOP3.LUT P4, PT, PT, PT, PT, 0x8, 0x0 ;  /* 0x000000000000781c */ /* 0x000fe20003f8e170 */
[----:B------:R-:W-:Y:S01]  /*1fdc0*/  @P3 VIADD R32, R28, 0x10 ;  /* 0x000000101c203836 */ /* 0x000fe20000000000 */
[----:B------:R-:W-:Y:S02]  /*1fdd0*/  ISETP.NE.OR P2, PT, RZ, UR6, !P1 ;  /* 0x00000006ff007c0c */ /* 0x000fe4000cf45670 */
[----:B-----5:R-:W-:-:S11]  /*1fde0*/  CS2R R138, SRZ ;  /* 0x00000000008a7805 */ /* 0x020fd6000001ff00 */
[----:B------:R-:W-:Y:S05]  /*1fdf0*/  @P2 BRA `(.L_x_1390) ;  /* 0x0000000000202947 */ /* 0x000fea0003800000 */
        /* <DEDUP_REMOVED lines=8> */
.L_x_1390:
[----:B------:R-:W-:Y:S01]  /*1fe80*/  LOP3.LUT R10, R10, 0xffffffe0, RZ, 0xc0, !PT ;  /* 0xffffffe00a0a7812 */ /* 0x000fe200078ec0ff */
[C---:B------:R-:W-:Y:S01]  /*1fe90*/  FMUL.FTZ R5, R4.reuse, R153 ;  /* 0x0000009904057220 */ /* 0x040fe20000410000 */
[C---:B------:R-:W-:Y:S01]  /*1fea0*/  FMUL.FTZ R7, R4.reuse, R141 ;  /* 0x0000008d04077220 */ /* 0x040fe20000410000 */
[----:B------:R-:W-:Y:S01]  /*1feb0*/  FMUL.FTZ R18, R4, R37 ;  /* 0x0000002504127220 */ /* 0x000fe20000410000 */
[----:B------:R-:W-:Y:S01]  /*1fec0*/  IADD3 R176, -R10, R9, RZ ;  /* 0x000000090ab07210 */ /* 0x000fe20007ffe1ff */
        /* <DEDUP_REMOVED lines=35> */
[----:B------:R-:W-:Y:S01]  /*20100*/  LEA.HI R137, R137, R9, RZ, 0x3 ;  /* 0x0000000989897211 */ /* 0x000fe200078f18ff */
        /* <DEDUP_REMOVED lines=91> */
[----:B------:R-:W1:Y:S01]  /*206c0*/  S2UR UR4, SR_CTAID.X ;  /* 0x00000000000479c3 */ /* 0x000e620000002500 */
[----:B------:R-:W-:Y:S01]  /*206d0*/  F2FP.BF16.F32.PACK_AB R4, R4, R154 ;  /* 0x0000009a0404723e */ /* 0x000fe200000010ff */
[----:B------:R-:W-:Y:S01]  /*206e0*/  BSSY B0, `(.L_x_1391) ;  /* 0x0000101000007945 */ /* 0x000fe20003800000 */
[----:B------:R-:W-:Y:S01]  /*206f0*/  ISETP.NE.AND P3, PT, RZ, UR6, PT ;  /* 0x00000006ff007c0c */ /* 0x000fe2000bf65270 */
        /* <DEDUP_REMOVED lines=15> */
[----:B------:R4:W-:Y:S01]  /*207f0*/  STS [R28+0x2000], R3 ;  /* 0x002000031c007388 */ /* 0x0009e20000000800 */
[----:B------:R-:W-:Y:S01]  /*20800*/  @!P3 PLOP3.LUT P2, PT, P1, PT, PT, 0x80, 0x0 ;  /* 0x000000000000b81c */ /* 0x000fe20000f4f070 */
[----:B-1----:R-:W-:Y:S01]  /*20810*/  UIMAD UR6, UR4, -0x80, UR22 ;  /* 0xffffff80040678a4 */ /* 0x002fe2000f8e0216 */
[----:B------:R-:W-:Y:S01]  /*20820*/  F2FP.BF16.F32.PACK_AB R7, R7, R140 ;  /* 0x0000008c0707723e */ /* 0x000fe200000010ff */
[----:B------:R-:W-:Y:S01]  /*20830*/  STS [R32+0x2000], R12 ;  /* 0x0020000c20007388 */ /* 0x000fe20000000800 */
[----:B------:R-:W-:-:S02]  /*20840*/  F2FP.BF16.F32.PACK_AB R8, R8, R160 ;  /* 0x000000a00808723e */ /* 0x000fc400000010ff */
[----:B------:R-:W-:Y:S01]  /*20850*/  F2FP.BF16.F32.PACK_AB R14, R14, R162 ;  /* 0x000000a20e0e723e */ /* 0x000fe200000010ff */
[----:B------:R-:W-:Y:S01]  /*20860*/  STS [R32+0x2400], R11 ;  /* 0x0024000b20007388 */ /* 0x000fe20000000800 */
[----:B------:R-:W-:Y:S02]  /*20870*/  F2FP.BF16.F32.PACK_AB R20, R20, R156 ;  /* 0x0000009c1414723e */ /* 0x000fe400000010ff */
[----:B------:R-:W-:Y:S02]  /*20880*/  F2FP.BF16.F32.PACK_AB R19, R19, R158 ;  /* 0x0000009e1313723e */ /* 0x000fe400000010ff */
[----:B------:R-:W-:Y:S02]  /*20890*/  F2FP.BF16.F32.PACK_AB R18, R18, R16 ;  /* 0x000000101212723e */ /* 0x000fe400000010ff */
[----:B------:R-:W-:Y:S02]  /*208a0*/  F2FP.BF16.F32.PACK_AB R17, R17, R15 ;  /* 0x0000000f1111723e */ /* 0x000fe400000010ff */
[----:B--2---:R-:W-:-:S02]  /*208b0*/  IADD3 R0, R28, R174, RZ ;  /* 0x000000ae1c007210 */ /* 0x004fc40007ffe0ff */
[----:B------:R-:W-:Y:S02]  /*208c0*/  F2FP.BF16.F32.PACK_AB R16, R27, R33 ;  /* 0x000000211b10723e */ /* 0x000fe400000010ff */
[----:B---3--:R-:W-:Y:S01]  /*208d0*/  IADD3 R13, R174, R32, RZ ;  /* 0x00000020ae0d7210 */ /* 0x008fe20007ffe0ff */
[----:B------:R1:W-:Y:S01]  /*208e0*/  STS [R0], R10 ;  /* 0x0000000a00007388 */ /* 0x0003e20000000800 */
[----:B------:R-:W-:Y:S02]  /*208f0*/  F2FP.BF16.F32.PACK_AB R15, R51, R50 ;  /* 0x00000032330f723e */ /* 0x000fe400000010ff */
[----:B----4-:R-:W-:Y:S01]  /*20900*/  IADD3 R3, R28, R136, RZ ;  /* 0x000000881c037210 */ /* 0x010fe20007ffe0ff */
[----:B------:R-:W-:Y:S01]  /*20910*/  STS [R0+0x400], R9 ;  /* 0x0004000900007388 */ /* 0x000fe20000000800 */
[----:B------:R-:W-:Y:S02]  /*20920*/  IADD3 R5, R136, R32, RZ ;  /* 0x0000002088057210 */ /* 0x000fe40007ffe0ff */
[----:B------:R-:W-:Y:S01]  /*20930*/  F2FP.BF16.F32.PACK_AB R21, R21, R40 ;  /* 0x000000281515723e */ /* 0x000fe200000010ff */
[----:B------:R2:W-:Y:S01]  /*20940*/  STS [R13+0x400], R6 ;  /* 0x000400060d007388 */ /* 0x0005e20000000800 */
[----:B------:R-:W-:-:S02]  /*20950*/  F2FP.BF16.F32.PACK_AB R22, R22, R42 ;  /* 0x0000002a1616723e */ /* 0x000fc400000010ff */
[----:B------:R-:W-:Y:S01]  /*20960*/  F2FP.BF16.F32.PACK_AB R43, R45, R44 ;  /* 0x0000002c2d2b723e */ /* 0x000fe200000010ff */
[----:B------:R-:W-:Y:S01]  /*20970*/  STS [R13], R7 ;  /* 0x000000070d007388 */ /* 0x000fe20000000800 */
[----:B------:R-:W-:Y:S02]  /*20980*/  F2FP.BF16.F32.PACK_AB R42, R47, R46 ;  /* 0x0000002e2f2a723e */ /* 0x000fe400000010ff */
[----:B------:R-:W-:Y:S01]  /*20990*/  F2FP.BF16.F32.PACK_AB R41, R37, R141 ;  /* 0x0000008d2529723e */ /* 0x000fe200000010ff */
[----:B------:R3:W-:Y:S01]  /*209a0*/  STS [R0+0x2000], R8 ;  /* 0x0020000800007388 */ /* 0x0007e20000000800 */
[----:B------:R-:W-:Y:S02]  /*209b0*/  F2FP.BF16.F32.PACK_AB R40, R23, R54 ;  /* 0x000000361728723e */ /* 0x000fe400000010ff */
[----:B------:R-:W-:Y:S01]  /*209c0*/  IADD3 R2, R0, R136, RZ ;  /* 0x0000008800027210 */ /* 0x000fe20007ffe0ff */
[----:B------:R4:W-:Y:S01]  /*209d0*/  STS [R0+0x2400], R14 ;  /* 0x0024000e00007388 */ /* 0x0009e20000000800 */
[----:B------:R-:W-:-:S02]  /*209e0*/  F2FP.BF16.F32.PACK_AB R37, R145, R153 ;  /* 0x000000999125723e */ /* 0x000fc400000010ff */
[----:B------:R-:W-:Y:S01]  /*209f0*/  F2FP.BF16.F32.PACK_AB R36, R36, R26 ;  /* 0x0000001a2424723e */ /* 0x000fe200000010ff */
[----:B------:R-:W-:Y:S01]  /*20a00*/  STS [R13+0x2000], R20 ;  /* 0x002000140d007388 */ /* 0x000fe20000000800 */
[----:B------:R-:W-:Y:S01]  /*20a10*/  IADD3 R4, R13, R136, RZ ;  /* 0x000000880d047210 */ /* 0x000fe20007ffe0ff */
[----:B-1----:R-:W1:Y:S01]  /*20a20*/  @P3 LDC.64 R10, c[0x0][0x2c0] ;  /* 0x0000b000ff0a3b82 */ /* 0x002e620000000a00 */
[----:B------:R-:W-:Y:S01]  /*20a30*/  F2FP.BF16.F32.PACK_AB R39, R39, R56 ;  /* 0x000000382727723e */ /* 0x000fe200000010ff */
[----:B------:R-:W-:Y:S01]  /*20a40*/  STS [R13+0x2400], R19 ;  /* 0x002400130d007388 */ /* 0x000fe20000000800 */
[----:B------:R-:W-:Y:S02]  /*20a50*/  F2FP.BF16.F32.PACK_AB R38, R38, R58 ;  /* 0x0000003a2626723e */ /* 0x000fe400000010ff */
[----:B------:R-:W-:Y:S01]  /*20a60*/  F2FP.BF16.F32.PACK_AB R35, R35, R60 ;  /* 0x0000003c2323723e */ /* 0x000fe200000010ff */
[----:B------:R-:W-:Y:S01]  /*20a70*/  STS [R3], R18 ;  /* 0x0000001203007388 */ /* 0x000fe20000000800 */
[----:B------:R-:W-:Y:S01]  /*20a80*/  F2FP.BF16.F32.PACK_AB R34, R34, R62 ;  /* 0x0000003e2222723e */ /* 0x000fe200000010ff */
[----:B--2---:R-:W2:Y:S01]  /*20a90*/  @!P3 LDC R6, c[0x0][0x2c4] ;  /* 0x0000b100ff06bb82 */ /* 0x004ea20000000800 */
[----:B------:R-:W-:Y:S01]  /*20aa0*/  F2FP.BF16.F32.PACK_AB R33, R69, R68 ;  /* 0x000000444521723e */ /* 0x000fe200000010ff */
[----:B------:R5:W-:Y:S01]  /*20ab0*/  STS [R3+0x400], R17 ;  /* 0x0004001103007388 */ /* 0x000be20000000800 */
[----:B------:R-:W-:-:S02]  /*20ac0*/  F2FP.BF16.F32.PACK_AB R31, R31, R70 ;  /* 0x000000461f1f723e */ /* 0x000fc400000010ff */
[----:B------:R-:W-:Y:S01]  /*20ad0*/  F2FP.BF16.F32.PACK_AB R27, R81, R80 ;  /* 0x00000050511b723e */ /* 0x000fe200000010ff */
[----:B------:R5:W-:Y:S01]  /*20ae0*/  STS [R5], R16 ;  /* 0x0000001005007388 */ /* 0x000be20000000800 */
[----:B------:R-:W-:Y:S01]  /*20af0*/  F2FP.BF16.F32.PACK_AB R26, R83, R82 ;  /* 0x00000052531a723e */ /* 0x000fe200000010ff */
[----:B------:R-:W5:Y:S01]  /*20b00*/  @!P3 LDC R9, c[0x0][0x270] ;  /* 0x00009c00ff09bb82 */ /* 0x000f620000000800 */
[----:B------:R-:W-:Y:S01]  /*20b10*/  F2FP.BF16.F32.PACK_AB R30, R30, R72 ;  /* 0x000000481e1e723e */ /* 0x000fe200000010ff */
[----:B------:R-:W-:Y:S01]  /*20b20*/  STS [R5+0x400], R15 ;  /* 0x0004000f05007388 */ /* 0x000fe20000000800 */
[----:B------:R-:W-:Y:S02]  /*20b30*/  F2FP.BF16.F32.PACK_AB R29, R29, R74 ;  /* 0x0000004a1d1d723e */ /* 0x000fe400000010ff */
[----:B------:R-:W-:Y:S01]  /*20b40*/  F2FP.BF16.F32.PACK_AB R25, R25, R76 ;  /* 0x0000004c1919723e */ /* 0x000fe200000010ff */
[----:B------:R-:W1:Y:S01]  /*20b50*/  S2R R12, SR_CTAID.Y ;  /* 0x00000000000c7919 */ /* 0x000e620000002600 */
[----:B------:R-:W-:Y:S01]  /*20b60*/  F2FP.BF16.F32.PACK_AB R24, R24, R78 ;  /* 0x0000004e1818723e */ /* 0x000fe200000010ff */
[----:B---3--:R-:W3:Y:S01]  /*20b70*/  @P3 LDC R8, c[0x0][0x2c0] ;  /* 0x0000b000ff083b82 */ /* 0x008ee20000000800 */
[----:B------:R-:W-:Y:S01]  /*20b80*/  F2FP.BF16.F32.PACK_AB R23, R85, R84 ;  /* 0x000000545517723e */ /* 0x000fe200000010ff */
[----:B------:R-:W-:Y:S01]  /*20b90*/  STS [R3+0x2000], R21 ;  /* 0x0020001503007388 */ /* 0x000fe20000000800 */
[----:B------:R-:W-:-:S02]  /*20ba0*/  F2FP.BF16.F32.PACK_AB R49, R49, R86 ;  /* 0x000000563131723e */ /* 0x000fc400000010ff */
[----:B------:R-:W-:Y:S01]  /*20bb0*/  F2FP.BF16.F32.PACK_AB R46, R97, R96 ;  /* 0x00000060612e723e */ /* 0x000fe200000010ff */
[----:B------:R-:W-:Y:S01]  /*20bc0*/  STS [R3+0x2400], R22 ;  /* 0x0024001603007388 */ /* 0x000fe20000000800 */
[----:B------:R-:W-:Y:S01]  /*20bd0*/  F2FP.BF16.F32.PACK_AB R45, R99, R98 ;  /* 0x00000062632d723e */ /* 0x000fe200000010ff */
[----:B--2---:R-:W5:Y:S01]  /*20be0*/  @P2 LDC R6, c[0x0][0x2e4] ;  /* 0x0000b900ff062b82 */ /* 0x004f620000000800 */
[----:B------:R-:W-:Y:S01]  /*20bf0*/  F2FP.BF16.F32.PACK_AB R48, R48, R88 ;  /* 0x000000583030723e */ /* 0x000fe200000010ff */
[----:B------:R-:W-:Y:S01]  /*20c00*/  STS [R5+0x2000], R43 ;  /* 0x0020002b05007388 */ /* 0x000fe20000000800 */
[----:B------:R-:W-:Y:S02]  /*20c10*/  F2FP.BF16.F32.PACK_AB R47, R91, R90 ;  /* 0x0000005a5b2f723e */ /* 0x000fe400000010ff */
[----:B------:R-:W-:Y:S01]  /*20c20*/  F2FP.BF16.F32.PACK_AB R44, R93, R92 ;  /* 0x0000005c5d2c723e */ /* 0x000fe200000010ff */
[----:B------:R-:W-:Y:S01]  /*20c30*/  STS [R5+0x2400], R42 ;  /* 0x0024002a05007388 */ /* 0x000fe20000000800 */
[----:B------:R-:W-:Y:S01]  /*20c40*/  F2FP.BF16.F32.PACK_AB R55, R55, R94 ;  /* 0x0000005e3737723e */ /* 0x000fe200000010ff */
[----:B----4-:R-:W2:Y:S01]  /*20c50*/  @P6 LDC R14, c[0x0][0x2e8] ;  /* 0x0000ba00ff0e6b82 */ /* 0x010ea20000000800 */
        /* <DEDUP_REMOVED lines=12> */
[----:B------:R-:W-:Y:S01]  /*20d20*/  @P3 MOV R7, 0x1 ;  /* 0x0000000100073802 */ /* 0x000fe20000000f00 */
[----:B------:R-:W-:Y:S01]  /*20d30*/  STS [R2+0x2000], R39 ;  /* 0x0020002702007388 */ /* 0x000fe20000000800 */
[----:B------:R-:W-:Y:S01]  /*20d40*/  F2FP.BF16.F32.PACK_AB R58, R117, R116 ;  /* 0x00000074753a723e */ /* 0x000fe200000010ff */
[----:B-----5:R-:W-:Y:S01]  /*20d50*/  @!P3 IMAD R7, R6, R9, RZ ;  /* 0x000000090607b224 */ /* 0x020fe200078e02ff */
[----:B------:R-:W-:Y:S01]  /*20d60*/  F2FP.BF16.F32.PACK_AB R57, R119, R118 ;  /* 0x000000767739723e */ /* 0x000fe200000010ff */
[----:B------:R-:W-:Y:S01]  /*20d70*/  STS [R2+0x2400], R38 ;  /* 0x0024002602007388 */ /* 0x000fe20000000800 */
[----:B------:R-:W-:Y:S01]  /*20d80*/  F2FP.BF16.F32.PACK_AB R56, R129, R128 ;  /* 0x000000808138723e */ /* 0x000fe200000010ff */
[----:B-1----:R-:W-:Y:S01]  /*20d90*/  IMAD R7, R12, R7, RZ ;  /* 0x000000070c077224 */ /* 0x002fe200078e02ff */
[----:B------:R-:W-:Y:S01]  /*20da0*/  F2FP.BF16.F32.PACK_AB R62, R131, R130 ;  /* 0x00000082833e723e */ /* 0x000fe200000010ff */
[----:B------:R-:W-:Y:S01]  /*20db0*/  STS [R4+0x2000], R35 ;  /* 0x0020002304007388 */ /* 0x000fe20000000800 */
[----:B------:R-:W-:Y:S01]  /*20dc0*/  F2FP.BF16.F32.PACK_AB R64, R64, R120 ;  /* 0x000000784040723e */ /* 0x000fe200000010ff */
[----:B------:R-:W1:Y:S01]  /*20dd0*/  @P5 LDC R9, c[0x0][0x2e8] ;  /* 0x0000ba00ff095b82 */ /* 0x000e620000000800 */
[----:B------:R-:W-:Y:S01]  /*20de0*/  F2FP.BF16.F32.PACK_AB R63, R63, R122 ;  /* 0x0000007a3f3f723e */ /* 0x000fe200000010ff */
[----:B------:R-:W-:Y:S01]  /*20df0*/  STS [R4+0x2400], R34 ;  /* 0x0024002204007388 */ /* 0x000fe20000000800 */
[----:B------:R-:W-:-:S02]  /*20e00*/  F2FP.BF16.F32.PACK_AB R66, R66, R124 ;  /* 0x0000007c4242723e */ /* 0x000fc400000010ff */
[----:B------:R-:W-:Y:S01]  /*20e10*/  F2FP.BF16.F32.PACK_AB R65, R65, R126 ;  /* 0x0000007e4141723e */ /* 0x000fe200000010ff */
[----:B------:R-:W-:Y:S01]  /*20e20*/  STS [R28+0x4000], R33 ;  /* 0x004000211c007388 */ /* 0x000fe20000000800 */
[----:B------:R-:W-:Y:S02]  /*20e30*/  ISETP.NE.AND P1, PT, R175, RZ, PT ;  /* 0x000000ffaf00720c */ /* 0x000fe40003f25270 */
[----:B------:R-:W-:Y:S01]  /*20e40*/  @!P3 MOV R8, 0x1 ;  /* 0x000000010008b802 */ /* 0x000fe20000000f00 */
[----:B------:R-:W-:Y:S01]  /*20e50*/  STS [R28+0x4400], R31 ;  /* 0x0044001f1c007388 */ /* 0x000fe20000000800 */
[----:B------:R-:W-:Y:S02]  /*20e60*/  LEA.HI.SX32 R12, R137, 0x10, 0x1d ;  /* 0x00000010890c7811 */ /* 0x000fe400078feaff */
[----:B------:R-:W-:Y:S01]  /*20e70*/  MOV R17, 0x7f800000 ;  /* 0x7f80000000117802 */ /* 0x000fe20000000f00 */
[----:B------:R-:W-:Y:S01]  /*20e80*/  STS [R32+0x4000], R27 ;  /* 0x0040001b20007388 */ /* 0x000fe20000000800 */
[----:B------:R-:W-:-:S02]  /*20e90*/  MOV R16, 0x7f800000 ;  /* 0x7f80000000107802 */ /* 0x000fc40000000f00 */
[----:B------:R-:W-:Y:S01]  /*20ea0*/  MOV R18, 0x7f800000 ;  /* 0x7f80000000127802 */ /* 0x000fe20000000f00 */
        /* <DEDUP_REMOVED lines=9> */
[----:B----4-:R-:W4:Y:S03]  /*20f40*/  S2R R28, SR_CTAID.Z ;  /* 0x00000000001c7919 */ /* 0x010f260000002700 */
        /* <DEDUP_REMOVED lines=8> */
[----:B-----5:R-:W-:Y:S01]  /*20fd0*/  @P3 IMAD R0, R11, R10, RZ ;  /* 0x0000000a0b003224 */ /* 0x020fe200078e02ff */
[----:B------:R-:W-:Y:S01]  /*20fe0*/  @!P3 MOV R0, R6 ;  /* 0x000000060000b202 */ /* 0x000fe20000000f00 */
[----:B------:R-:W5:Y:S01]  /*20ff0*/  @P1 LDC R10, c[0x0][0x2e8] ;  /* 0x0000ba00ff0a1b82 */ /* 0x000f620000000800 */
[----:B------:R-:W-:Y:S01]  /*21000*/  STS [R3+0x6000], R52 ;  /* 0x0060003403007388 */ /* 0x000fe20000000800 */
[----:B------:R-:W2:Y:S03]  /*21010*/  @P1 MUFU.LG2 R6, R233 ;  /* 0x000000e900061308 */ /* 0x000ea60000000c00 */
[----:B------:R-:W-:Y:S03]  /*21020*/  STS [R3+0x6400], R61 ;  /* 0x0064003d03007388 */ /* 0x000fe60000000800 */
[----:B---3--:R-:W3:Y:S01]  /*21030*/  @P0 LDC R13, c[0x0][0x2e8] ;  /* 0x0000ba00ff0d0b82 */ /* 0x008ee20000000800 */
        /* <DEDUP_REMOVED lines=8> */
[----:B-1----:R-:W1:Y:S03]  /*210c0*/  @P5 MUFU.LG2 R5, R236 ;  /* 0x000000ec00055308 */ /* 0x002e660000000c00 */
[----:B------:R-:W-:Y:S04]  /*210d0*/  STS [R4+0x6000], R66 ;  /* 0x0060004204007388 */ /* 0x000fe80000000800 */
[----:B------:R2:W-:Y:S01]  /*210e0*/  STS [R4+0x6400], R65 ;  /* 0x0064004104007388 */ /* 0x0005e20000000800 */
[----:B------:R-:W-:Y:S06]  /*210f0*/  BAR.SYNC.DEFER_BLOCKING 0x0 ;  /* 0x0000000000007b1d */ /* 0x000fec0000010000 */
[----:B------:R-:W5:Y:S01]  /*21100*/  S2R R15, SR_TID.X ;  /* 0x00000000000f7919 */ /* 0x000f620000002100 */
[----:B----4-:R-:W-:-:S02]  /*21110*/  SEL R2, R7, RZ, !P4 ;  /* 0x000000ff07027207 */ /* 0x010fc40006000000 */
[----:B------:R-:W-:Y:S02]  /*21120*/  SHF.R.S32.HI R7, RZ, 0x3, R137 ;  /* 0x00000003ff077819 */ /* 0x000fe40000011489 */
[----:B------:R-:W-:Y:S01]  /*21130*/  ISETP.GE.AND P4, PT, R12, UR6, PT ;  /* 0x000000060c007c0c */ /* 0x000fe2000bf86270 */
[----:B------:R-:W-:Y:S01]  /*21140*/  IMAD R2, R28, R0, R2 ;  /* 0x000000001c027224 */ /* 0x000fe200078e0202 */
[----:B------:R-:W-:Y:S01]  /*21150*/  ISETP.GE.AND P5, PT, R7, UR6, PT ;  /* 0x0000000607007c0c */ /* 0x000fe2000bfa6270 */
[----:B------:R-:W-:Y:S01]  /*21160*/  IMAD R0, R8, UR4, RZ ;  /* 0x0000000408007c24 */ /* 0x000fe2000f8e02ff */
[----:B--2---:R-:W2:Y:S01]  /*21170*/  @P6 MUFU.LG2 R4, R172 ;  /* 0x000000ac00046308 */ /* 0x004ea20000000c00 */
[----:B------:R4:W3:Y:S03]  /*21180*/  LDS.128 R24, [R212+0x3800] ;  /* 0x00380000d4187984 */ /* 0x0008e60000000c00 */
[----:B------:R-:W-:-:S04]  /*21190*/  SHF.L.U32 R0, R0, 0x7, RZ ;  /* 0x0000000700007819 */ /* 0x000fc800000006ff */
[----:B------:R-:W-:Y:S01]  /*211a0*/  IADD3 R11, P2, P1, R0, R138, R2 ;  /* 0x0000008a000b7210 */ /* 0x000fe2000795e002 */
[----:B------:R-:W4:Y:S01]  /*211b0*/  @P0 MUFU.LG2 R12, R173 ;  /* 0x000000ad000c0308 */ /* 0x000f220000000c00 */
[----:B------:R-:W-:Y:S02]  /*211c0*/  SHF.R.S32.HI R3, RZ, 0x1f, R0 ;  /* 0x0000001fff037819 */ /* 0x000fe40000011400 */
[----:B------:R-:W-:Y:S02]  /*211d0*/  SHF.R.S32.HI R2, RZ, 0x1f, R2 ;  /* 0x0000001fff027819 */ /* 0x000fe40000011402 */
[----:B------:R-:W-:Y:S02]  /*211e0*/  LEA.HI.SX32 R0, R137, 0x20, 0x1d ;  /* 0x0000002089007811 */ /* 0x000fe400078feaff */
[----:B------:R-:W-:Y:S02]  /*211f0*/  IADD3.X R7, R3, R139, R2, P2, P1 ;  /* 0x0000008b03077210 */ /* 0x000fe400017e2402 */
[----:B------:R-:W-:-:S02]  /*21200*/  ISETP.NE.AND P2, PT, R175, RZ, PT ;  /* 0x000000ffaf00720c */ /* 0x000fc40003f45270 */
[----:B------:R-:W-:Y:S02]  /*21210*/  ISETP.NE.AND P1, PT, R177, RZ, PT ;  /* 0x000000ffb100720c */ /* 0x000fe40003f25270 */
[----:B------:R-:W-:Y:S02]  /*21220*/  LEA.HI.SX32 R3, R137, 0x30, 0x1d ;  /* 0x0000003089037811 */ /* 0x000fe400078feaff */
[----:B-----5:R-:W-:Y:S02]  /*21230*/  SHF.R.S32.HI R23, RZ, 0x1f, R15 ;  /* 0x0000001fff177819 */ /* 0x020fe4000001140f */
[----:B------:R-:W-:Y:S02]  /*21240*/  ISETP.GE.AND P3, PT, R0, UR6, PT ;  /* 0x0000000600007c0c */ /* 0x000fe4000bf66270 */
[----:B------:R-:W-:-:S03]  /*21250*/  LEA.HI R23, R23, R15, RZ, 0x3 ;  /* 0x0000000f17177211 */ /* 0x000fc600078f18ff */
[----:B------:R-:W-:Y:S02]  /*21260*/  @P2 FMUL.FTZ R2, R6, 0.69314718246459960938 ;  /* 0x3f31721806022820 */ /* 0x000fe40000410000 */
[----:B-1----:R-:W-:Y:S02]  /*21270*/  @P1 FMUL.FTZ R0, R5, 0.69314718246459960938 ;  /* 0x3f31721805001820 */ /* 0x002fe40000410000 */
[----:B------:R-:W-:Y:S01]  /*21280*/  @P2 FFMA.FTZ R17, R133, R10, R2 ;  /* 0x0000000a85112223 */ /* 0x000fe20000010002 */
[----:B------:R-:W-:Y:S01]  /*21290*/  ISETP.GE.AND P2, PT, R3, UR6, PT ;  /* 0x0000000603007c0c */ /* 0x000fe2000bf46270 */
[----:B--2---:R-:W-:Y:S01]  /*212a0*/  @P6 FMUL.FTZ R3, R4, 0.69314718246459960938 ;  /* 0x3f31721804036820 */ /* 0x004fe20000410000 */
[----:B------:R-:W-:Y:S01]  /*212b0*/  @P1 FFMA.FTZ R18, R132, R9, R0 ;  /* 0x0000000984121223 */ /* 0x000fe20000010000 */
[----:B------:R-:W-:Y:S02]  /*212c0*/  LEA.HI.SX32 R2, R137, 0x40, 0x1d ;  /* 0x0000004089027811 */ /* 0x000fe400078feaff */
[----:B------:R-:W-:Y:S01]  /*212d0*/  @P6 FFMA.FTZ R16, R135, R14, R3 ;  /* 0x0000000e87106223 */ /* 0x000fe20000010003 */
[----:B------:R-:W-:-:S02]  /*212e0*/  LOP3.LUT P6, RZ, R176, 0x3, RZ, 0xc0, !PT ;  /* 0x00000003b0ff7812 */ /* 0x000fc400078cc0ff */
[----:B------:R-:W-:Y:S02]  /*212f0*/  LOP3.LUT R0, R23, 0xfffffff8, RZ, 0xc0, !PT ;  /* 0xfffffff817007812 */ /* 0x000fe400078ec0ff */
[----:B------:R-:W-:Y:S01]  /*21300*/  ISETP.GE.AND P1, PT, R2, UR6, PT ;  /* 0x0000000602007c0c */ /* 0x000fe2000bf26270 */
[----:B----4-:R-:W-:Y:S01]  /*21310*/  @P0 FMUL.FTZ R2, R12, 0.69314718246459960938 ;  /* 0x3f3172180c020820 */ /* 0x010fe20000410000 */
[----:B------:R-:W-:Y:S02]  /*21320*/  IADD3 R0, -R0, R15, RZ ;  /* 0x0000000f00007210 */ /* 0x000fe40007ffe1ff */
[----:B------:R-:W-:Y:S01]  /*21330*/  MOV R15, 0x7f800000 ;  /* 0x7f800000000f7802 */ /* 0x000fe20000000f00 */
[----:B---3--:R-:W-:Y:S01]  /*21340*/  @P0 FFMA.FTZ R15, R134, R13, R2 ;  /* 0x0000000d860f0223 */ /* 0x008fe20000010002 */
[----:B------:R-:W-:-:S03]  /*21350*/  SHF.L.U32 R21, R0, 0x3, RZ ;  /* 0x0000000300157819 */ /* 0x000fc600000006ff */
[----:B------:R-:W-:Y:S05]  /*21360*/  @P6 BRA `(.L_x_1392) ;  /* 0x0000000000e06947 */ /* 0x000fea0003800000 */
[----:B------:R-:W1:Y:S01]  /*21370*/  S2R R4, SR_TID.X ;  /* 0x0000000000047919 */ /* 0x000e620000002100 */
[----:B------:R-:W-:Y:S02]  /*21380*/  P2R R22, PR, RZ, 0x4 ;  /* 0x00000004ff167803 */ /* 0x000fe40000000000 */
[----:B------:R-:W-:Y:S02]  /*21390*/  P2R R20, PR, RZ, 0x2 ;  /* 0x00000002ff147803 */ /* 0x000fe40000000000 */
[----:B------:R-:W-:Y:S02]  /*213a0*/  P2R R19, PR, RZ, 0x8 ;  /* 0x00000008ff137803 */ /* 0x000fe40000000000 */
[----:B-1----:R-:W-:-:S04]  /*213b0*/  SHF.R.S32.HI R2, RZ, 0x1f, R4 ;  /* 0x0000001fff027819 */ /* 0x002fc80000011404 */
[----:B------:R-:W-:-:S04]  /*213c0*/  LEA.HI R2, R2, R4, RZ, 0x5 ;  /* 0x0000000402027211 */ /* 0x000fc800078f28ff */
[----:B------:R-:W-:Y:S02]  /*213d0*/  LOP3.LUT R0, R2, 0xffffffe0, RZ, 0xc0, !PT ;  /* 0xffffffe002007812 */ /* 0x000fe400078ec0ff */
[--C-:B------:R-:W-:Y:S02]  /*213e0*/  SHF.R.S32.HI R3, RZ, 0x5, R2.reuse ;  /* 0x00000005ff037819 */ /* 0x100fe40000011402 */
[----:B------:R-:W-:Y:S01]  /*213f0*/  SHF.R.S32.HI R2, RZ, 0x1f, R2 ;  /* 0x0000001fff027819 */ /* 0x000fe20000011402 */
[----:B------:R-:W-:-:S03]  /*21400*/  IMAD.IADD R0, R4, 0x1, -R0 ;  /* 0x0000000104007824 */ /* 0x000fc600078e0a00 */
[----:B------:R-:W-:Y:S02]  /*21410*/  LEA.HI R2, R2, R3, RZ, 0x2 ;  /* 0x0000000302027211 */ /* 0x000fe400078f10ff */
        /* <DEDUP_REMOVED lines=14> */
[C---:B------:R-:W-:Y:S02]  /*21500*/  @!P2 IADD3 R4, P0, R3.reuse, R11, RZ ;  /* 0x0000000b0304a210 */ /* 0x040fe40007f1e0ff */
[----:B------:R-:W-:Y:S02]  /*21510*/  ISETP.GE.AND P6, PT, R0, UR12, PT ;  /* 0x0000000c00007c0c */ /* 0x000fe4000bfc6270 */
[----:B------:R-:W-:Y:S02]  /*21520*/  @!P2 LEA.HI.X.SX32 R6, R3, R7, 0x1, P0 ;  /* 0x000000070306a211 */ /* 0x000fe400000f0eff */
[----:B------:R-:W-:-:S04]  /*21530*/  @!P1 IADD3 R5, P0, R2, R11, RZ ;  /* 0x0000000b02059210 */ /* 0x000fc80007f1e0ff */
[----:B------:R-:W-:Y:S01]  /*21540*/  @!P1 LEA.HI.X.SX32 R13, R2, R7, 0x1, P0 ;  /* 0x00000007020d9211 */ /* 0x000fe200000f0eff */
[----:B------:R-:W-:-:S04]  /*21550*/  @!P3 IMAD R2, R10, R8, RZ ;  /* 0x000000080a02b224 */ /* 0x000fc800078e02ff */
[----:B------:R-:W-:Y:S01]  /*21560*/  @!P6 IMAD R0, R0, R8, RZ ;  /* 0x000000080000e224 */ /* 0x000fe200078e02ff */
[----:B------:R-:W-:-:S04]  /*21570*/  @!P3 IADD3 R12, P0, R2, R11, RZ ;  /* 0x0000000b020cb210 */ /* 0x000fc80007f1e0ff */
[----:B------:R-:W-:Y:S02]  /*21580*/  @!P3 LEA.HI.X.SX32 R14, R2, R7, 0x1, P0 ;  /* 0x00000007020eb211 */ /* 0x000fe400000f0eff */
[----:B------:R-:W1:Y:S01]  /*21590*/  @!P2 LDC.64 R2, c[0x0][0x2b0] ;  /* 0x0000ac00ff02ab82 */ /* 0x000e620000000a00 */
        /* <DEDUP_REMOVED lines=21> */
.L_x_1392:
[----:B------:R-:W-:Y:S05]  /*216f0*/  BSYNC B0 ;  /* 0x0000000000007941 */ /* 0x000fea0003800000 */
.L_x_1391:
[----:B------:R1:W5:Y:S01]  /*21700*/  LDL R29, [R1+0xb8] ;  /* 0x0000b800011d7983 */ /* 0x0003620000100800 */
[----:B--2---:R-:W-:Y:S01]  /*21710*/  SHF.R.S32.HI R6, RZ, 0x1f, R28 ;  /* 0x0000001fff067819 */ /* 0x004fe2000001141c */
[----:B------:R-:W-:Y:S01]  /*21720*/  ULDC.64 UR4, c[0x0][0x2a0] ;  /* 0x0000a80000047ab9 */ /* 0x000fe20000000a00 */
[----:B------:R-:W-:Y:S01]  /*21730*/  SHF.R.S32.HI R0, RZ, 0x1f, R21 ;  /* 0x0000001fff007819 */ /* 0x000fe20000011415 */
[----:B------:R1:W2:Y:S01]  /*21740*/  LDS.128 R16, [R212] ;  /* 0x00000000d4107984 */ /* 0x0002a20000000c00 */
[----:B------:R-:W-:Y:S01]  /*21750*/  IADD3 R4, P0, R21, UR8, RZ ;  /* 0x0000000815047c10 */ /* 0x000fe2000ff1e0ff */
[----:B------:R-:W-:Y:S01]  /*21760*/  BSSY B0, `(.L_x_1393) ;  /* 0x000001d000007945 */ /* 0x000fe20003800000 */
[----:B------:R-:W-:Y:S01]  /*21770*/  LEA.HI.SX32 R3, R137, 0x50, 0x1d ;  /* 0x0000005089037811 */ /* 0x000fe200078feaff */
[----:B------:R1:W3:Y:S01]  /*21780*/  LDS.128 R12, [R212+0x4000] ;  /* 0x00400000d40c7984 */ /* 0x0002e20000000c00 */
[----:B------:R-:W-:Y:S02]  /*21790*/  SHF.R.S32.HI R2, RZ, 0x3, R23 ;  /* 0x00000003ff027819 */ /* 0x000fe40000011417 */
[----:B------:R-:W-:Y:S01]  /*217a0*/  IADD3.X R5, R0, UR7, RZ, P0, !PT ;  /* 0x0000000700057c10 */ /* 0x000fe200087fe4ff */
[----:B------:R-:W-:Y:S01]  /*217b0*/  IMAD R0, R6, UR4, RZ ;  /* 0x0000000406007c24 */ /* 0x000fe2000f8e02ff */
[----:B------:R-:W-:Y:S01]  /*217c0*/  ISETP.GE.AND P0, PT, R3, UR6, PT ;  /* 0x0000000603007c0c */ /* 0x000fe2000bf06270 */
[----:B------:R-:W-:Y:S01]  /*217d0*/  IMAD.U32 R6, RZ, RZ, UR21 ;  /* 0x00000015ff067e24 */ /* 0x000fe2000f8e00ff */
[----:B------:R-:W-:Y:S01]  /*217e0*/  SHF.R.S32.HI R3, RZ, 0x1f, R2 ;  /* 0x0000001fff037819 */ /* 0x000fe20000011402 */
[C---:B------:R-:W-:Y:S01]  /*217f0*/  IMAD R0, R28.reuse, UR5, R0 ;  /* 0x000000051c007c24 */ /* 0x040fe2000f8e0200 */
[----:B------:R-:W-:Y:S01]  /*21800*/  LEA.HI.SX32 R20, R137, 0x60, 0x1d ;  /* 0x0000006089147811 */ /* 0x000fe200078feaff */
[----:B------:R-:W-:-:S04]  /*21810*/  IMAD.WIDE.U32 R10, R28, UR4, R4 ;  /* 0x000000041c0a7c25 */ /* 0x000fc8000f8e0004 */
[----:B------:R-:W-:-:S04]  /*21820*/  IMAD.WIDE R6, R6, 0x80, R2 ;  /* 0x0000008006067825 */ /* 0x000fc800078e0202 */
[----:B------:R-:W-:Y:S01]  /*21830*/  IMAD.IADD R9, R11, 0x1, R0 ;  /* 0x000000010b097824 */ /* 0x000fe200078e0200 */
        /* <DEDUP_REMOVED lines=14> */
[----:B---3--:R4:W-:Y:S02]  /*21920*/  @!P5 STG.E.128 desc[UR24][R2.64+0x80], R12 ;  /* 0x0000800c0200d986 */ /* 0x0089e4000c101d18 */
.L_x_1394:
[----:B------:R-:W-:Y:S05]  /*21930*/  BSYNC B0 ;  /* 0x0000000000007941 */ /* 0x000fea0003800000 */
.L_x_1393:
[----:B--2-4-:R2:W4:Y:S01]  /*21940*/  LDS.128 R16, [R212+0x800] ;  /* 0x00080000d4107984 */ /* 0x0145220000000c00 */
[----:B------:R-:W-:Y:S01]  /*21950*/  BSSY B0, `(.L_x_1395) ;  /* 0x0000016000007945 */ /* 0x000fe20003800000 */
[----:B------:R-:W-:Y:S02]  /*21960*/  ISETP.GE.AND P5, PT, R20, UR6, PT ;  /* 0x0000000614007c0c */ /* 0x000fe4000bfa6270 */
[----:B---3--:R2:W3:Y:S01]  /*21970*/  LDS.128 R12, [R212+0x4800] ;  /* 0x00480000d40c7984 */ /* 0x0084e20000000c00 */
[----:B------:R-:W-:Y:S01]  /*21980*/  LEA.HI.SX32 R20, R137, 0x70, 0x1d ;  /* 0x0000007089147811 */ /* 0x000fe200078feaff */
        /* <DEDUP_REMOVED lines=16> */
[----:B----4-:R4:W-:Y:S04]  /*21a90*/  @!P6 STG.E.128 desc[UR24][R2.64], R16 ;  /* 0x000000100200e986 */ /* 0x0109e8000c101d18 */
[----:B---3--:R4:W-:Y:S02]  /*21aa0*/  @!P4 STG.E.128 desc[UR24][R2.64+0x80], R12 ;  /* 0x0000800c0200c986 */ /* 0x0089e4000c101d18 */
.L_x_1396:
[----:B------:R-:W-:Y:S05]  /*21ab0*/  BSYNC B0 ;  /* 0x0000000000007941 */ /* 0x000fea0003800000 */
.L_x_1395:
[----:B----4-:R4:W1:Y:S01]  /*21ac0*/  LDS.128 R16, [R212+0x1000] ;  /* 0x00100000d4107984 */ /* 0x0108620000000c00 */
        /* <DEDUP_REMOVED lines=20> */
[----:B---3--:R1:W-:Y:S02]  /*21c10*/  @!P3 STG.E.128 desc[UR24][R2.64+0x80], R12 ;  /* 0x0000800c0200b986 */ /* 0x0083e4000c101d18 */
.L_x_1398:
[----:B------:R-:W-:Y:S05]  /*21c20*/  BSYNC B0 ;  /* 0x0000000000007941 */ /* 0x000fea0003800000 */
.L_x_1397:
        /* <DEDUP_REMOVED lines=21> */
.L_x_1400:
[----:B------:R-:W-:Y:S05]  /*21d80*/  BSYNC B0 ;  /* 0x0000000000007941 */ /* 0x000fea0003800000 */
.L_x_1399:
        /* <DEDUP_REMOVED lines=21> */
.L_x_1402:
[----:B------:R-:W-:Y:S05]  /*21ee0*/  BSYNC B0 ;  /* 0x0000000000007941 */ /* 0x000fea0003800000 */
.L_x_1401:
        /* <DEDUP_REMOVED lines=21> */
.L_x_1404:
[----:B------:R-:W-:Y:S05]  /*22040*/  BSYNC B0 ;  /* 0x0000000000007941 */ /* 0x000fea0003800000 */
.L_x_1403:
        /* <DEDUP_REMOVED lines=21> */
.L_x_1406:
[----:B------:R-:W-:Y:S05]  /*221a0*/  BSYNC B0 ;  /* 0x0000000000007941 */ /* 0x000fea0003800000 */
.L_x_1405:
[----:B-1234-:R-:W1:Y:S01]  /*221b0*/  LDS.128 R212, [R212+0x7800] ;  /* 0x00780000d4d47984 */ /* 0x01ee620000000c00 */
        /* <DEDUP_REMOVED lines=20> */
.L_x_1341:
[----:B------:R-:W-:Y:S01]  /*22300*/  UISETP.NE.AND UP2, UPT, UR20, -0x1, UPT ;  /* 0xffffffff1400788c */ /* 0x000fe2000bf45270 */
[----:B------:R-:W-:Y:S01]  /*22310*/  LEA.HI R8, R13, R104, RZ, 0x3 ;  /* 0x000000680d087211 */ /* 0x000fe200078f18ff */
[----:B------:R-:W-:Y:S01]  /*22320*/  ULDC.U8 UR8, c[0x0][0x3d8] ;  /* 0x0000f60000087ab9 */ /* 0x000fe20000000000 */
[----:B------:R-:W-:Y:S01]  /*22330*/  ULDC.U8 UR9, c[0x0][0x3d9] ;  /* 0x0000f64000097ab9 */ /* 0x000fe20000000000 */
[----:B------:R-:W-:Y:S01]  /*22340*/  UISETP.NE.AND UP3, UPT, UR8, URZ, UPT ;  /* 0x0000003f0800728c */ /* 0x000fe2000bf65270 */
[----:B------:R-:W-:Y:S01]  /*22350*/  LOP3.LUT R0, R8, 0xfffffff8, RZ, 0xc0, !PT ;  /* 0xfffffff808007812 */ /* 0x000fe200078ec0ff */
[----:B------:R-:W-:Y:S02]  /*22360*/  UISETP.NE.AND UP1, UPT, UR9, URZ, UPT ;  /* 0x0000003f0900728c */ /* 0x000fe4000bf25270 */
[----:B------:R-:W-:Y:S02]  /*22370*/  UISETP.EQ.AND UP3, UPT, UR9, URZ, UP3 ;  /* 0x0000003f0900728c */ /* 0x000fe40009f62270 */
[----:B------:R-:W-:Y:S01]  /*22380*/  IMAD.IADD R0, R104, 0x1, -R0 ;  /* 0x0000000168007824 */ /* 0x000fe200078e0a00 */
[----:B------:R-:W-:Y:S01]  /*22390*/  @UP2 ULDC.64 UR6, c[0x0][0x298] ;  /* 0x0000a60000062ab9 */ /* 0x000fe20000000a00 */
[----:B------:R-:W-:Y:S01]  /*223a0*/  UISETP.NE.OR UP0, UPT, UR20, -0x1, !UP3 ;  /* 0xffffffff1400788c */ /* 0x000fe2000df05670 */
[----:B------:R-:W-:Y:S01]  /*223b0*/  PLOP3.LUT P0, PT, PT, PT, UP1, 0x80, 0x0 ;  /* 0x000000000000781c */ /* 0x000fe20003f0f018 */
[----:B------:R-:W-:Y:S01]  /*223c0*/  @UP2 UIMAD.WIDE.U32 UR10, UR20, UR6, URZ ;  /* 0x00000006140a22a5 */ /* 0x000fe2000f8e003f */
[----:B------:R-:W-:Y:S01]  /*223d0*/  IMAD.SHL.U32 R14, R0, 0x8, RZ ;  /* 0x00000008000e7824 */ /* 0x000fe200078e00ff */
[----:B------:R-:W-:-:S02]  /*223e0*/  UIADD3 UR22, -UR19, UR22, URZ ;  /* 0x0000001613167290 */ /* 0x000fc4000fffe13f */
[----:B------:R-:W-:Y:S02]  /*223f0*/  @UP2 UIMAD UR5, UR20, UR7, UR11 ;  /* 0x00000007140522a4 */ /* 0x000fe4000f8e020b */
[----:B------:R-:W-:Y:S01]  /*22400*/  @!UP2 USHF.R.S32.HI UR11, URZ, 0x1f, UR15 ;  /* 0x0000001f3f0ba899 */ /* 0x000fe2000801140f */
[----:B------:R-:W-:Y:S01]  /*22410*/  @!UP2 ULDC.64 UR6, c[0x0][0x290] ;  /* 0x0000a4000006aab9 */ /* 0x000fe20000000a00 */
[----:B------:R-:W-:Y:S02]  /*22420*/  @!UP3 UMOV UR26, URZ ;  /* 0x0000003f001abc82 */ /* 0x000fe40008000000 */
[----:B------:R-:W-:Y:S02]  /*22430*/  @!UP2 UIMAD UR9, UR11, UR6, URZ ;  /* 0x000000060b09a2a4 */ /* 0x000fe4000f8e023f */
[----:B------:R-:W-:Y:S02]  /*22440*/  @!UP2 UIMAD.WIDE.U32 UR12, UR15, UR6, URZ ;  /* 0x000000060f0ca2a5 */ /* 0x000fe4000f8e003f */
[----:B------:R-:W-:Y:S01]  /*22450*/  @!UP2 UIMAD UR9, UR15, UR7, UR9 ;  /* 0x000000070f09a2a4 */ /* 0x000fe2000f8e0209 */
[----:B------:R-:W-:-:S02]  /*22460*/  @!UP3 UMOV UR27, URZ ;  /* 0x0000003f001bbc82 */ /* 0x000fc40008000000 */
[----:B------:R-:W-:Y:S01]  /*22470*/  @UP1 ULDC.64 UR6, c[0x0][0x2c0] ;  /* 0x0000b00000061ab9 */ /* 0x000fe20000000a00 */
[----:B------:R-:W-:Y:S01]  /*22480*/  @UP1 ULDC UR16, c[0x0][0x2c0] ;  /* 0x0000b00000101ab9 */ /* 0x000fe20000000800 */
[----:B------:R-:W-:Y:S01]  /*22490*/  @UP1 UIMAD UR11, UR7, UR6, URZ ;  /* 0x00000006070b12a4 */ /* 0x000fe2000f8e023f */
[----:B------:R-:W-:Y:S02]  /*224a0*/  @UP1 UMOV UR14, 0x1 ;  /* 0x00000001000e1882 */ /* 0x000fe40000000000 */
[----:B------:R-:W-:Y:S01]  /*224b0*/  @UP3 ULDC UR6, c[0x0][0x2c4] ;  /* 0x0000b10000063ab9 */ /* 0x000fe20000000800 */
[----:B------:R-:W-:Y:S02]  /*224c0*/  @!UP2 UIADD3 UR5, UR13, UR9, URZ ;  /* 0x000000090d05a290 */ /* 0x000fe4000fffe03f */
[----:B------:R-:W-:Y:S01]  /*224d0*/  @!UP0 UIMAD UR20, UR15, UR6, URZ ;  /* 0x000000060f1482a4 */ /* 0x000fe2000f8e023f */
[----:B------:R-:W-:-:S03]  /*224e0*/  @!UP2 UMOV UR10, UR12 ;  /* 0x0000000c000aac82 */ /* 0x000fc60008000000 */
[----:B------:R-:W-:-:S03]  /*224f0*/  @UP3 USHF.R.S32.HI UR6, URZ, 0x1f, UR20 ;  /* 0x0000001f3f063899 */ /* 0x000fc60008011414 */
[----:B------:R-:W-:-:S04]  /*22500*/  @UP3 UMOV UR26, UR20 ;  /* 0x00000014001a3c82 */ /* 0x000fc80008000000 */
[----:B------:R-:W-:Y:S01]  /*22510*/  @UP3 UMOV UR27, UR6 ;  /* 0x00000006001b3c82 */ /* 0x000fe20008000000 */
[----:B------:R-:W-:Y:S05]  /*22520*/  @P0 BRA `(.L_x_1407) ;  /* 0x0000000000180947 */ /* 0x000fea0003800000 */
[----:B------:R-:W-:Y:S01]  /*22530*/  UISETP.NE.AND UP0, UPT, UR8, URZ, UPT ;  /* 0x0000003f0800728c */ /* 0x000fe2000bf05270 */
[----:B------:R-:W-:Y:S01]  /*22540*/  ULDC UR11, c[0x0][0x2c4] ;  /* 0x0000b100000b7ab9 */ /* 0x000fe20000000800 */
[----:B------:R-:W-:Y:S01]  /*22550*/  ULDC UR14, c[0x0][0x270] ;  /* 0x00009c00000e7ab9 */ /* 0x000fe20000000800 */
[----:B------:R-:W-:-:S08]  /*22560*/  UMOV UR16, 0x1 ;  /* 0x0000000100107882 */ /* 0x000fd00000000000 */
[----:B------:R-:W-:Y:S02]  /*22570*/  @UP0 ULDC UR11, c[0x0][0x2e4] ;  /* 0x0000b900000b0ab9 */ /* 0x000fe40000000800 */
[----:B------:R-:W-:-:S12]  /*22580*/  UIMAD UR14, UR11, UR14, URZ ;  /* 0x0000000e0b0e72a4 */ /* 0x000fd8000f8e023f */
.L_x_1407:
[C---:B------:R-:W-:Y:S01]  /*22590*/  IADD3 R2, P0, R14.reuse, UR10, RZ ;  /* 0x0000000a0e027c10 */ /* 0x040fe2000ff1e0ff */
[----:B------:R-:W-:Y:S01]  /*225a0*/  USHF.R.S32.HI UR8, URZ, 0x1f, UR4 ;  /* 0x0000001f3f087899 */ /* 0x000fe20008011404 */
[----:B------:R-:W-:Y:S01]  /*225b0*/  SHF.R.S32.HI R8, RZ, 0x3, R8 ;  /* 0x00000003ff087819 */ /* 0x000fe20000011408 */
[----:B------:R-:W-:Y:S01]  /*225c0*/  ULDC.64 UR6, c[0x0][0x2a0] ;  /* 0x0000a80000067ab9 */ /* 0x000fe20000000a00 */
[----:B------:R-:W-:Y:S01]  /*225d0*/  LEA.HI.X.SX32 R3, R14, UR5, 0x1, P0 ;  /* 0x000000050e037c11 */ /* 0x000fe200080f0eff */
[----:B------:R-:W-:Y:S01]  /*225e0*/  UIMAD UR5, UR15, UR14, URZ ;  /* 0x0000000e0f0572a4 */ /* 0x000fe2000f8e023f */
[----:B------:R-:W-:Y:S01]  /*225f0*/  ISETP.GE.AND P4, PT, R8, UR22, PT ;  /* 0x0000001608007c0c */ /* 0x000fe2000bf86270 */
[----:B------:R-:W-:Y:S01]  /*22600*/  IMAD.U32 R12, RZ, RZ, UR6 ;  /* 0x00000006ff0c7e24 */ /* 0x000fe2000f8e00ff */
[----:B------:R-:W-:Y:S01]  /*22610*/  UIMAD UR8, UR8, UR6, URZ ;  /* 0x00000006080872a4 */ /* 0x000fe2000f8e023f */
[----:B------:R-:W-:Y:S01]  /*22620*/  SHF.R.S32.HI R9, RZ, 0x1f, R8 ;  /* 0x0000001fff097819 */ /* 0x000fe20000011408 */
[----:B------:R-:W-:Y:S01]  /*22630*/  USEL UR5, UR5, URZ, !UP3 ;  /* 0x0000003f05057287 */ /* 0x000fe2000d800000 */
[----:B------:R-:W-:Y:S01]  /*22640*/  IMAD.WIDE.U32 R12, R12, UR4, R2 ;  /* 0x000000040c0c7c25 */ /* 0x000fe2000f8e0002 */
[----:B------:R-:W-:Y:S01]  /*22650*/  UIMAD UR6, UR19, UR16, URZ ;  /* 0x00000010130672a4 */ /* 0x000fe2000f8e023f */
[C---:B------:R-:W-:Y:S01]  /*22660*/  IADD3 R20, R8.reuse, 0x30, RZ ;  /* 0x0000003008147810 */ /* 0x040fe20007ffe0ff */
[----:B------:R-:W-:Y:S01]  /*22670*/  UIMAD UR11, UR4, UR11, UR5 ;  /* 0x0000000b040b72a4 */ /* 0x000fe2000f8e0205 */
[C---:B------:R-:W-:Y:S01]  /*22680*/  VIADD R17, R8.reuse, 0x10 ;  /* 0x0000001008117836 */ /* 0x040fe20000000000 */
[----:B------:R-:W-:Y:S01]  /*22690*/  UIMAD UR7, UR4, UR7, UR8 ;  /* 0x00000007040772a4 */ /* 0x000fe2000f8e0208 */
[----:B------:R-:W-:Y:S01]  /*226a0*/  VIADD R18, R8, 0x20 ;  /* 0x0000002008127836 */ /* 0x000fe20000000000 */
[----:B------:R-:W-:Y:S01]  /*226b0*/  USHF.R.S32.HI UR4, URZ, 0x1f, UR6 ;  /* 0x0000001f3f047899 */ /* 0x000fe20008011406 */
[----:B------:R-:W-:Y:S01]  /*226c0*/  IMAD.U32 R6, RZ, RZ, UR21 ;  /* 0x00000015ff067e24 */ /* 0x000fe2000f8e00ff */
[----:B------:R-:W-:Y:S01]  /*226d0*/  USHF.R.S32.HI UR5, URZ, 0x1f, UR11 ;  /* 0x0000001f3f057899 */ /* 0x000fe2000801140b */
[----:B------:R-:W-:Y:S01]  /*226e0*/  BSSY B0, `(.L_x_1408) ;  /* 0x000001a000007945 */ /* 0x000fe20003800000 */
[----:B------:R-:W-:Y:S01]  /*226f0*/  UIADD3 UR6, UP1, UP0, UR6, UR26, UR11 ;  /* 0x0000001a06067290 */ /* 0x000fe2000f83e00b */
[----:B------:R-:W-:Y:S01]  /*22700*/  IADD3 R11, R13, UR7, RZ ;  /* 0x000000070d0b7c10 */ /* 0x000fe2000fffe0ff */
[----:B------:R-:W-:Y:S01]  /*22710*/  IMAD.WIDE R6, R6, 0x80, R8 ;  /* 0x0000008006067825 */ /* 0x000fe200078e0208 */
[----:B------:R-:W-:Y:S01]  /*22720*/  ISETP.NE.AND P1, PT, R0, RZ, PT ;  /* 0x000000ff0000720c */ /* 0x000fe20003f25270 */
[----:B------:R-:W-:Y:S01]  /*22730*/  UIADD3.X UR26, UR4, UR27, UR5, UP1, UP0 ;  /* 0x0000001b041a7290 */ /* 0x000fe20008fe0405 */
[----:B------:R-:W-:Y:S01]  /*22740*/  ISETP.GE.AND P0, PT, R17, UR22, PT ;  /* 0x0000001611007c0c */ /* 0x000fe2000bf06270 */
[----:B------:R-:W-:Y:S01]  /*22750*/  VIADD R22, R8, 0x40 ;  /* 0x0000004008167836 */ /* 0x000fe20000000000 */
[----:B------:R-:W-:Y:S01]  /*22760*/  ISETP.GE.AND P3, PT, R18, UR22, PT ;  /* 0x0000001612007c0c */ /* 0x000fe2000bf66270 */
[----:B------:R-:W-:Y:S01]  /*22770*/  VIADD R15, R14, 0x40 ;  /* 0x000000400e0f7836 */ /* 0x000fe20000000000 */
[----:B------:R-:W-:Y:S01]  /*22780*/  ISETP.GE.AND P2, PT, R20, UR22, PT ;  /* 0x0000001614007c0c */ /* 0x000fe2000bf46270 */
[----:B------:R-:W-:-:S12]  /*22790*/  @P4 BRA `(.L_x_1409) ;  /* 0x0000000000384947 */ /* 0x000fd80003800000 */
        /* <DEDUP_REMOVED lines=14> */
.L_x_1409:
[----:B------:R-:W-:Y:S05]  /*22880*/  BSYNC B0 ;  /* 0x0000000000007941 */ /* 0x000fea0003800000 */
.L_x_1408:
        /* <DEDUP_REMOVED lines=21> */
.L_x_1411:
[----:B------:R-:W-:Y:S05]  /*229e0*/  BSYNC B0 ;  /* 0x0000000000007941 */ /* 0x000fea0003800000 */
.L_x_1410:
        /* <DEDUP_REMOVED lines=21> */
.L_x_1413:
[----:B------:R-:W-:Y:S05]  /*22b40*/  BSYNC B0 ;  /* 0x0000000000007941 */ /* 0x000fea0003800000 */
.L_x_1412:
        /* <DEDUP_REMOVED lines=21> */
.L_x_1415:
[----:B------:R-:W-:Y:S05]  /*22ca0*/  BSYNC B0 ;  /* 0x0000000000007941 */ /* 0x000fea0003800000 */
.L_x_1414:
        /* <DEDUP_REMOVED lines=20> */
.L_x_1417:
[----:B------:R-:W-:Y:S05]  /*22df0*/  BSYNC B0 ;  /* 0x0000000000007941 */ /* 0x000fea0003800000 */
.L_x_1416:
        /* <DEDUP_REMOVED lines=20> */
.L_x_1419:
[----:B------:R-:W-:Y:S05]  /*22f40*/  BSYNC B0 ;  /* 0x0000000000007941 */ /* 0x000fea0003800000 */
.L_x_1418:
        /* <DEDUP_REMOVED lines=20> */
.L_x_1421:
[----:B------:R-:W-:Y:S05]  /*23090*/  BSYNC B0 ;  /* 0x0000000000007941 */ /* 0x000fea0003800000 */
.L_x_1420:
        /* <DEDUP_REMOVED lines=20> */
.L_x_1423:
[----:B------:R-:W-:Y:S05]  /*231e0*/  BSYNC B0 ;  /* 0x0000000000007941 */ /* 0x000fea0003800000 */
.L_x_1422:
        /* <DEDUP_REMOVED lines=10> */
.L_x_1425:
[----:B------:R-:W-:Y:S05]  /*23290*/  BSYNC B0 ;  /* 0x0000000000007941 */ /* 0x000fea0003800000 */
.L_x_1424:
        /* <DEDUP_REMOVED lines=15> */
.L_x_1427:
[----:B------:R-:W-:Y:S05]  /*23390*/  BSYNC B0 ;  /* 0x0000000000007941 */ /* 0x000fea0003800000 */
.L_x_1426:
        /* <DEDUP_REMOVED lines=10> */
.L_x_1429:
[----:B------:R-:W-:Y:S05]  /*23440*/  BSYNC B0 ;  /* 0x0000000000007941 */ /* 0x000fea0003800000 */
.L_x_1428:
        /* <DEDUP_REMOVED lines=10> */
.L_x_1431:
[----:B------:R-:W-:Y:S05]  /*234f0*/  BSYNC B0 ;  /* 0x0000000000007941 */ /* 0x000fea0003800000 */
.L_x_1430:
        /* <DEDUP_REMOVED lines=10> */
.L_x_1433:
[----:B------:R-:W-:Y:S05]  /*235a0*/  BSYNC B0 ;  /* 0x0000000000007941 */ /* 0x000fea0003800000 */
.L_x_1432:
        /* <DEDUP_REMOVED lines=10> */
.L_x_1435:
[----:B------:R-:W-:Y:S05]  /*23650*/  BSYNC B0 ;  /* 0x0000000000007941 */ /* 0x000fea0003800000 */
.L_x_1434:
        /* <DEDUP_REMOVED lines=10> */
.L_x_1437:
[----:B------:R-:W-:Y:S05]  /*23700*/  BSYNC B0 ;  /* 0x0000000000007941 */ /* 0x000fea0003800000 */
.L_x_1436:
        /* <DEDUP_REMOVED lines=10> */
.L_x_1438:
        /* <DEDUP_REMOVED lines=13> */
.L_x_1759:


//--------------------- .text._ZN5flash16flash_fwd_kernelI23Flash_fwd_kernel_traitsILi128ELi128ELi32ELi4ELb0ELb0EN7cutlass10bfloat16_tE19Flash_kernel_traitsILi128ELi128ELi32ELi4ES3_EELb0ELb1ELb0ELb0ELb0ELb0ELb1ELb0EEEvNS_16Flash_fwd_paramsE --------------------------
	.section	.text._ZN5flash16flash_fwd_kernelI23Flash_fwd_kernel_traitsILi128ELi128ELi32ELi4ELb0ELb0EN7cutlass10bfloat16_tE19Flash_kernel_traitsILi128ELi128ELi32ELi4ES3_EELb0ELb1ELb0ELb0ELb0ELb0ELb1ELb0EEEvNS_16Flash_fwd_paramsE,"ax",@progbits
	.align	128
        .global         _ZN5flash16flash_fwd_kernelI23Flash_fwd_kernel_traitsILi128ELi128ELi32ELi4ELb0ELb0EN7cutlass10bfloat16_tE19Flash_kernel_traitsILi128ELi128ELi32ELi4ES3_EELb0ELb1ELb0ELb0ELb0ELb0ELb1ELb0EEEvNS_16Flash_fwd_paramsE
        .type           _ZN5flash16flash_fwd_kernelI23Flash_fwd_kernel_traitsILi128ELi128ELi32ELi4ELb0ELb0EN7cutlass10bfloat16_tE19Flash_kernel_traitsILi128ELi128ELi32ELi4ES3_EELb0ELb1ELb0ELb0ELb0ELb0ELb1ELb0EEEvNS_16Flash_fwd_paramsE,@function
        .size           _ZN5flash16flash_fwd_kernelI23Flash_fwd_kernel_traitsILi128ELi128ELi32ELi4ELb0ELb0EN7cutlass10bfloat16_tE19Flash_kernel_traitsILi128ELi128ELi32ELi4ES3_EELb0ELb1ELb0ELb0ELb0ELb0ELb1ELb0EEEvNS_16Flash_fwd_paramsE,(.L_x_1760 - _ZN5flash16flash_fwd_kernelI23Flash_fwd_kernel_traitsILi128ELi128ELi32ELi4ELb0ELb0EN7cutlass10bfloat16_tE19Flash_kernel_traitsILi128ELi128ELi32ELi4ES3_EELb0ELb1ELb0ELb0ELb0ELb0ELb1ELb0EEEvNS_16Flash_fwd_paramsE)
        .other          _ZN5flash16flash_fwd_kernelI23Flash_fwd_kernel_traitsILi128ELi128ELi32ELi4ELb0ELb0EN7cutlass10bfloat16_tE19Flash_kernel_traitsILi128ELi128ELi32ELi4ES3_EELb0ELb1ELb0ELb0ELb0ELb0ELb1ELb0EEEvNS_16Flash_fwd_paramsE,@"STO_CUDA_ENTRY STV_DEFAULT"
_ZN5flash16flash_fwd_kernelI23Flash_fwd_kernel_traitsILi128ELi128ELi32ELi4ELb0ELb0EN7cutlass10bfloat16_tE19Flash_kernel_traitsILi128ELi128ELi32ELi4ES3_EELb0ELb1ELb0ELb0ELb0ELb0ELb1ELb0EEEvNS_16Flash_fwd_paramsE:
.text._ZN5flash16flash_fwd_kernelI23Flash_fwd_kernel_traitsILi128ELi128ELi32ELi4ELb0ELb0EN7cutlass10bfloat16_tE19Flash_kernel_traitsILi128ELi128ELi32ELi4ES3_EELb0ELb1ELb0ELb0ELb0ELb0ELb1ELb0EEEvNS_16Flash_fwd_paramsE:
        /* <DEDUP_REMOVED lines=54> */
.L_x_1439:
[----:B------:R-:W-:-:S05]  /*0360*/  ULDC UR7, c[0x0][0x2c8] ;  /* 0x0000b20000077ab9 */ /* 0x000fca0000000800 */
.L_x_1440:
        /* <DEDUP_REMOVED lines=105> */
.L_x_1442:
        /* <DEDUP_REMOVED lines=9> */
[----:B------:R-:W-:Y:S01]  /*0a90*/  LOP3.LUT R224, R9, R224, RZ, 0x3c, !PT ;  /* 0x000000e009e07212 */ /* 0x000fe200078e3cff */
[----:B------:R-:W-:Y:S01]  /*0aa0*/  USHF.R.S32.HI UR25, URZ, 0x1f, UR24 ;  /* 0x0000001f3f197899 */ /* 0x000fe20008011418 */
[----:B------:R-:W-:Y:S01]  /*0ab0*/  SHF.R.S32.HI R2, RZ, 0x1f, R3 ;  /* 0x0000001fff027819 */ /* 0x000fe20000011403 */
[----:B------:R-:W-:Y:S01]  /*0ac0*/  @UP0 UIADD3 UR13, UR29, UR13, URZ ;  /* 0x0000000d1d0d0290 */ /* 0x000fe2000fffe03f */
[----:B------:R-:W-:Y:S01]  /*0ad0*/  @!P5 VIADD R183, R183, 0x1 ;  /* 0x00000001b7b7d836 */ /* 0x000fe20000000000 */
        /* <DEDUP_REMOVED lines=18> */
.L_x_1443:
[----:B------:R-:W-:Y:S01]  /*0c00*/  IMAD R11, R17, UR8, RZ ;  /* 0x00000008110b7c24 */ /* 0x000fe2000f8e02ff */
[----:B------:R-:W-:Y:S01]  /*0c10*/  LOP3.LUT R8, R9, 0xfffffff8, RZ, 0xc0, !PT ;  /* 0xfffffff809087812 */ /* 0x000fe200078ec0ff */
[C---:B------:R-:W-:Y:S01]  /*0c20*/  IMAD.WIDE.U32 R12, R16.reuse, UR8, R184 ;  /* 0x00000008100c7c25 */ /* 0x040fe2000f8e00b8 */
[----:B------:R-:W-:Y:S01]  /*0c30*/  ULDC.64 UR4, c[0x0][0x258] ;  /* 0x0000960000047ab9 */ /* 0x000fe20000000a00 */
[----:B------:R-:W-:Y:S01]  /*0c40*/  MOV R6, 0x10 ;  /* 0x0000001000067802 */ /* 0x000fe20000000f00 */
[----:B------:R-:W-:Y:S01]  /*0c50*/  UIMAD UR25, UR25, UR4, URZ ;  /* 0x00000004191972a4 */ /* 0x000fe2000f8e023f */
[----:B------:R-:W-:Y:S01]  /*0c60*/  IMAD R2, R16, UR9, R11 ;  /* 0x0000000910027c24 */ /* 0x000fe2000f8e020b */
[----:B------:R-:W-:Y:S01]  /*0c70*/  IADD3 R226, P1, R12, UR30, RZ ;  /* 0x0000001e0ce27c10 */ /* 0x000fe2000ff3e0ff */
[----:B------:R-:W-:Y:S01]  /*0c80*/  @P6 VIADD R183, R183, 0x1 ;  /* 0x00000001b7b76836 */ /* 0x000fe20000000000 */
[C---:B------:R-:W-:Y:S01]  /*0c90*/  ISETP.GE.AND P6, PT, R16.reuse, UR14, PT ;  /* 0x0000000e10007c0c */ /* 0x040fe2000bfc6270 */
[----:B------:R-:W-:Y:S01]  /*0ca0*/  IMAD.IADD R8, R3, 0x1, -R8 ;  /* 0x0000000103087824 */ /* 0x000fe200078e0a08 */
[----:B------:R-:W-:Y:S01]  /*0cb0*/  IADD3.X R227, R13, UR27, R2, P1, !PT ;  /* 0x0000001b0de37c10 */ /* 0x000fe20008ffe402 */
[----:B------:R-:W1:Y:S01]  /*0cc0*/  S2UR UR27, SR_CgaCtaId ;  /* 0x00000000001b79c3 */ /* 0x000e620000008800 */
[----:B------:R-:W-:Y:S01]  /*0cd0*/  IMAD.WIDE.U32 R12, R16, UR6, R184 ;  /* 0x00000006100c7c25 */ /* 0x000fe2000f8e00b8 */
[----:B------:R-:W-:Y:S01]  /*0ce0*/  @!P2 IADD3 R183, -R183, RZ, RZ ;  /* 0x000000ffb7b7a210 */ /* 0x000fe20007ffe1ff */
[----:B------:R-:W-:Y:S01]  /*0cf0*/  UIMAD UR5, UR24, UR5, UR25 ;  /* 0x00000005180572a4 */ /* 0x000fe2000f8e0219 */
[----:B------:R-:W-:Y:S01]  /*0d00*/  @!P5 LOP3.LUT R183, RZ, R0, RZ, 0x33, !PT ;  /* 0x00000000ffb7d212 */ /* 0x000fe200078e33ff */
[----:B------:R-:W-:Y:S01]  /*0d10*/  IMAD R3, R17, UR6, RZ ;  /* 0x0000000611037c24 */ /* 0x000fe2000f8e02ff */
[----:B------:R-:W-:Y:S01]  /*0d20*/  IADD3 R4, P1, R184, UR26, RZ ;  /* 0x0000001ab8047c10 */ /* 0x000fe2000ff3e0ff */
[----:B------:R-:W-:Y:S01]  /*0d30*/  IMAD.SHL.U32 R5, R5, 0x8, RZ ;  /* 0x0000000805057824 */ /* 0x000fe200078e00ff */
[----:B------:R-:W-:Y:S01]  /*0d40*/  IADD3 R180, P2, R12, UR28, RZ ;  /* 0x0000001c0cb47c10 */ /* 0x000fe2000ff5e0ff */
[C---:B------:R-:W-:Y:S01]  /*0d50*/  IMAD R2, R16.reuse, UR7, R3 ;  /* 0x0000000710027c24 */ /* 0x040fe2000f8e0203 */
[----:B------:R-:W-:Y:S01]  /*0d60*/  MOV R12, UR4 ;  /* 0x00000004000c7c02 */ /* 0x000fe20008000f00 */
[----:B------:R-:W-:Y:S01]  /*0d70*/  VIADD R11, R16, 0x10 ;  /* 0x00000010100b7836 */ /* 0x000fe20000000000 */
[----:B------:R-:W-:Y:S01]  /*0d80*/  LOP3.LUT R224, R224, 0xfffffe00, R5, 0xf8, !PT ;  /* 0xfffffe00e0e07812 */ /* 0x000fe200078ef805 */
[----:B------:R-:W-:Y:S01]  /*0d90*/  UMOV UR4, 0x400 ;  /* 0x0000040000047882 */ /* 0x000fe20000000000 */
[----:B------:R-:W-:Y:S01]  /*0da0*/  IADD3.X R5, R185, UR10, RZ, P1, !PT ;  /* 0x0000000ab9057c10 */ /* 0x000fe20008ffe4ff */
[----:B------:R-:W-:Y:S01]  /*0db0*/  ULDC.64 UR10, c[0x0][0x268] ;  /* 0x00009a00000a7ab9 */ /* 0x000fe20000000a00 */
[----:B------:R-:W-:Y:S01]  /*0dc0*/  SHF.R.S32.HI R0, RZ, 0x1f, R183 ;  /* 0x0000001fff007819 */ /* 0x000fe200000114b7 */
[----:B------:R-:W-:Y:S01]  /*0dd0*/  IMAD.MOV.U32 R3, RZ, RZ, 0x20 ;  /* 0x00000020ff037424 */ /* 0x000fe200078e00ff */
[----:B------:R-:W-:Y:S01]  /*0de0*/  IADD3.X R181, R13, UR13, R2, P2, !PT ;  /* 0x0000000d0db57c10 */ /* 0x000fe200097fe402 */
[----:B------:R-:W-:Y:S01]  /*0df0*/  ULDC.64 UR12, c[0x0][0x260] ;  /* 0x00009800000c7ab9 */ /* 0x000fe20000000a00 */
[----:B------:R-:W-:Y:S01]  /*0e00*/  ISETP.GE.AND P5, PT, R11, UR14, PT ;  /* 0x0000000e0b007c0c */ /* 0x000fe2000bfa6270 */
[----:B------:R-:W-:Y:S01]  /*0e10*/  IMAD.WIDE.U32 R12, R12, UR24, R4 ;  /* 0x000000180c0c7c25 */ /* 0x000fe2000f8e0004 */
[----:B------:R-:W-:Y:S01]  /*0e20*/  BSSY B0, `(.L_x_1444) ;  /* 0x000002a000007945 */ /* 0x000fe20003800000 */
[----:B------:R-:W-:Y:S01]  /*0e30*/  IADD3 R22, R16, 0x50, RZ ;  /* 0x0000005010167810 */ /* 0x000fe20007ffe0ff */
[----:B-1----:R-:W-:Y:S01]  /*0e40*/  ULEA UR4, UR27, UR4, 0x18 ;  /* 0x000000041b047291 */ /* 0x002fe2000f8ec03f */
[----:B------:R-:W-:Y:S01]  /*0e50*/  IMAD R2, R0, UR12, RZ ;  /* 0x0000000c00027c24 */ /* 0x000fe2000f8e02ff */
[----:B------:R-:W-:Y:S01]  /*0e60*/  R2P PR, R8, 0x6 ;  /* 0x0000000608007804 */ /* 0x000fe20000000000 */
[----:B------:R-:W-:Y:S01]  /*0e70*/  IMAD R0, R0, UR10, RZ ;  /* 0x0000000a00007c24 */ /* 0x000fe2000f8e02ff */
[----:B------:R-:W-:Y:S01]  /*0e80*/  IADD3 R15, R13, UR5, RZ ;  /* 0x000000050d0f7c10 */ /* 0x000fe2000fffe0ff */
[----:B------:R-:W-:Y:S01]  /*0e90*/  IMAD.WIDE.U32 R226, R183, UR12, R226 ;  /* 0x0000000cb7e27c25 */ /* 0x000fe2000f8e00e2 */
[----:B------:R-:W-:-:S03]  /*0ea0*/  LEA R224, R224, UR4, 0x1 ;  /* 0x00000004e0e07c11 */ /* 0x000fc6000f8e08ff */
[C---:B------:R-:W-:Y:S01]  /*0eb0*/  IMAD R229, R183.reuse, UR13, R2 ;  /* 0x0000000db7e57c24 */ /* 0x040fe2000f8e0202 */
[----:B------:R-:W-:Y:S01]  /*0ec0*/  SEL R2, R6, 0xfffffff0, !P1 ;  /* 0xfffffff006027807 */ /* 0x000fe20004800000 */
[----:B------:R-:W-:-:S04]  /*0ed0*/  IMAD.WIDE.U32 R180, R183, UR10, R180 ;  /* 0x0000000ab7b47c25 */ /* 0x000fc8000f8e00b4 */
[----:B------:R-:W-:Y:S01]  /*0ee0*/  IMAD R183, R183, UR11, R0 ;  /* 0x0000000bb7b77c24 */ /* 0x000fe2000f8e0200 */
[----:B------:R-:W-:Y:S01]  /*0ef0*/  SEL R0, R3, 0xffffffe0, !P2 ;  /* 0xffffffe003007807 */ /* 0x000fe20005000000 */
[----:B------:R-:W-:Y:S01]  /*0f00*/  VIADD R225, R184, 0x40 ;  /* 0x00000040b8e17836 */ /* 0x000fe20000000000 */
        /* <DEDUP_REMOVED lines=27> */
.L_x_1445:
[----:B------:R-:W-:Y:S05]  /*10c0*/  BSYNC B0 ;  /* 0x0000000000007941 */ /* 0x000fea0003800000 */
.L_x_1444:
        /* <DEDUP_REMOVED lines=33> */
.L_x_1447:
[----:B------:R-:W-:Y:S05]  /*12e0*/  BSYNC B0 ;  /* 0x0000000000007941 */ /* 0x000fea0003800000 */
.L_x_1446:
        /* <DEDUP_REMOVED lines=34> */
.L_x_1449:
[----:B------:R-:W-:Y:S05]  /*1510*/  BSYNC B0 ;  /* 0x0000000000007941 */ /* 0x000fea0003800000 */
.L_x_1448:
        /* <DEDUP_REMOVED lines=33> */
.L_x_1451:
[----:B------:R-:W-:Y:S05]  /*1730*/  BSYNC B0 ;  /* 0x0000000000007941 */ /* 0x000fea0003800000 */
.L_x_1450:
        /* <DEDUP_REMOVED lines=32> */
.L_x_1453:
[----:B------:R-:W-:Y:S05]  /*1940*/  BSYNC B0 ;  /* 0x0000000000007941 */ /* 0x000fea0003800000 */
.L_x_1452:
[----:B------:R-:W-:Y:S01]  /*1950*/  ISETP.GE.AND P0, PT, R11, UR5, PT ;  /* 0x000000050b007c0c */ /* 0x000fe2000bf06270 */
[----:B------:R-:W-:Y:S01]  /*1960*/  BSSY B0, `(.L_x_1454) ;  /* 0x0000021000007945 */ /* 0x000fe20003800000 */
[----:B------:R-:W-:-:S04]  /*1970*/  LEA.HI R11, R21, R116, RZ, 0x5 ;  /* 0x00000074150b7211 */ /* 0x000fc800078f28ff */
[----:B------:R-:W-:Y:S01]  /*1980*/  LOP3.LUT R21, R11, 0xffffffe0, RZ, 0xc0, !PT ;  /* 0xffffffe00b157812 */ /* 0x000fe200078ec0ff */
        /* <DEDUP_REMOVED lines=30> */
.L_x_1455:
[----:B------:R-:W-:Y:S05]  /*1b70*/  BSYNC B0 ;  /* 0x0000000000007941 */ /* 0x000fea0003800000 */
.L_x_1454:
        /* <DEDUP_REMOVED lines=31> */
.L_x_1457:
[----:B------:R-:W-:Y:S05]  /*1d70*/  BSYNC B0 ;  /* 0x0000000000007941 */ /* 0x000fea0003800000 */
.L_x_1456:
        /* <DEDUP_REMOVED lines=31> */
.L_x_1459:
[----:B------:R-:W-:Y:S05]  /*1f70*/  BSYNC B0 ;  /* 0x0000000000007941 */ /* 0x000fea0003800000 */
.L_x_1458:
[----:B------:R-:W-:Y:S01]  /*1f80*/  USHF.L.U32 UR26, UR8, 0x5, URZ ;  /* 0x00000005081a7899 */ /* 0x000fe2000800063f */
[----:B------:R-:W-:Y:S01]  /*1f90*/  ISETP.GE.AND P1, PT, R16, UR5, PT ;  /* 0x0000000510007c0c */ /* 0x000fe2000bf26270 */
[----:B------:R-:W-:Y:S01]  /*1fa0*/  USHF.L.U64.HI UR25, UR8, 0x5, UR9 ;  /* 0x0000000508197899 */ /* 0x000fe20008010209 */
[----:B------:R-:W-:Y:S01]  /*1fb0*/  IMAD.SHL.U32 R218, R7, 0x40, RZ ;  /* 0x0000004007da7824 */ /* 0x000fe200078e00ff */
[----:B------:R-:W-:Y:S01]  /*1fc0*/  USHF.R.S32.HI UR27, URZ, 0x1f, UR12 ;  /* 0x0000001f3f1b7899 */ /* 0x000fe2000801140c */
[----:B------:R-:W-:Y:S01]  /*1fd0*/  SHF.R.S32.HI R13, RZ, 0x4, R10 ;  /* 0x00000004ff0d7819 */ /* 0x000fe2000001140a */
[----:B------:R-:W-:Y:S01]  /*1fe0*/  UIMAD UR10, UR25, UR12, URZ ;  /* 0x0000000c190a72a4 */ /* 0x000fe2000f8e023f */
[----:B------:R-:W-:Y:S01]  /*1ff0*/  IMAD.IADD R229, R227, 0x1, R229 ;  /* 0x00000001e3e57824 */ /* 0x000fe200078e02e5 */
[----:B------:R-:W-:Y:S01]  /*2000*/  LOP3.LUT R218, R218, 0x1c0, RZ, 0xc0, !PT ;  /* 0x000001c0dada7812 */ /* 0x000fe200078ec0ff */
[----:B------:R-:W-:Y:S01]  /*2010*/  IMAD.U32 R113, RZ, RZ, UR26 ;  /* 0x0000001aff717e24 */ /* 0x000fe2000f8e00ff */
[----:B-1234-:R-:W-:Y:S01]  /*2020*/  LEA.HI R4, R10, R13, RZ, 0x1 ;  /* 0x0000000d0a047211 */ /* 0x01efe200078f08ff */
[----:B------:R-:W-:Y:S01]  /*2030*/  IMAD.MOV.U32 R228, RZ, RZ, R226 ;  /* 0x000000ffffe47224 */ /* 0x000fe200078e00e2 */
[----:B------:R-:W-:Y:S01]  /*2040*/  UIMAD UR10, UR27, UR26, UR10 ;  /* 0x0000001a1b0a72a4 */ /* 0x000fe2000f8e020a */
[C---:B------:R-:W-:Y:S01]  /*2050*/  IMAD.SHL.U32 R5, R16.reuse, 0x8, RZ ;  /* 0x0000000810057824 */ /* 0x040fe200078e00ff */
[----:B------:R-:W-:Y:S01]  /*2060*/  ISETP.GE.AND P5, PT, R16, UR5, PT ;  /* 0x0000000510007c0c */ /* 0x000fe2000bfa6270 */
[----:B------:R-:W-:Y:S01]  /*2070*/  IMAD.IADD R21, R116, 0x1, -R21 ;  /* 0x0000000174157824 */ /* 0x000fe200078e0a15 */
[----:B------:R-:W-:Y:S01]  /*2080*/  LOP3.LUT R4, R4, 0xfffffffe, RZ, 0xc0, !PT ;  /* 0xfffffffe04047812 */ /* 0x000fe200078ec0ff */
[----:B------:R-:W-:Y:S01]  /*2090*/  IMAD.WIDE.U32 R16, R113, UR12, R228 ;  /* 0x0000000c71107c25 */ /* 0x000fe2000f8e00e4 */
[----:B------:R-:W-:Y:S01]  /*20a0*/  LOP3.LUT R5, R218, 0x8, R5, 0xf8, !PT ;  /* 0x00000008da057812 */ /* 0x000fe200078ef805 */
[----:B------:R-:W-:Y:S01]  /*20b0*/  BSSY B0, `(.L_x_1460) ;  /* 0x000001c000007945 */ /* 0x000fe20003800000 */
[----:B------:R-:W-:Y:S01]  /*20c0*/  SHF.R.S32.HI R12, RZ, 0x1f, R21 ;  /* 0x0000001fff0c7819 */ /* 0x000fe20000011415 */
[----:B------:R-:W-:Y:S01]  /*20d0*/  VIADD R10, R17, UR10 ;  /* 0x0000000a110a7c36 */ /* 0x000fe20008000000 */
[----:B------:R-:W-:Y:S01]  /*20e0*/  SHF.R.U32.HI R218, RZ, 0x3, R218 ;  /* 0x00000003ffda7819 */ /* 0x000fe200000116da */
[----:B------:R-:W-:Y:S01]  /*20f0*/  IMAD.IADD R13, R13, 0x1, -R4 ;  /* 0x000000010d0d7824 */ /* 0x000fe200078e0a04 */
[----:B------:R-:W-:-:S02]  /*2100*/  LEA.HI R12, R12, R21, RZ, 0x2 ;  /* 0x000000150c0c7211 */ /* 0x000fc400078f10ff */
[----:B------:R-:W-:Y:S01]  /*2110*/  LOP3.LUT R218, R5, R218, RZ, 0x3c, !PT ;  /* 0x000000da05da7212 */ /* 0x000fe200078e3cff */
        /* <DEDUP_REMOVED lines=21> */
.L_x_1461:
[----:B------:R-:W-:Y:S05]  /*2270*/  BSYNC B0 ;  /* 0x0000000000007941 */ /* 0x000fea0003800000 */
.L_x_1460:
        /* <DEDUP_REMOVED lines=27> */
.L_x_1463:
[----:B------:R-:W-:Y:S05]  /*2430*/  BSYNC B0 ;  /* 0x0000000000007941 */ /* 0x000fea0003800000 */
.L_x_1462:
[----:B------:R-:W0:Y:S01]  /*2440*/  LDGDEPBAR ;  /* 0x00000000000079af */ /* 0x000e220000000000 */
[----:B------:R-:W-:Y:S01]  /*2450*/  IMAD.SHL.U32 R112, R8, 0x40, RZ ;  /* 0x0000004008707824 */ /* 0x000fe200078e00ff */
[----:B-1234-:R-:W-:Y:S01]  /*2460*/  LEA R4, R14, UR19, 0x4 ;  /* 0x000000130e047c11 */ /* 0x01efe2000f8e20ff */
[----:B------:R-:W-:Y:S01]  /*2470*/  IMAD.SHL.U32 R11, R13, 0x8, RZ ;  /* 0x000000080d0b7824 */ /* 0x000fe200078e00ff */
[----:B------:R-:W-:Y:S01]  /*2480*/  SHF.R.S32.HI R5, RZ, 0x2, R12 ;  /* 0x00000002ff057819 */ /* 0x000fe2000001140c */
[----:B------:R-:W-:Y:S01]  /*2490*/  USHF.L.U64.HI UR19, UR6, 0x5, UR7 ;  /* 0x0000000506137899 */ /* 0x000fe20008010207 */
[----:B------:R-:W-:Y:S01]  /*24a0*/  LOP3.LUT R112, R112, 0x1c0, RZ, 0xc0, !PT ;  /* 0x000001c070707812 */ /* 0x000fe200078ec0ff */
[----:B------:R-:W-:Y:S01]  /*24b0*/  IMAD.SHL.U32 R115, R9, 0x40, RZ ;  /* 0x0000004009737824 */ /* 0x000fe200078e00ff */
[----:B------:R-:W-:Y:S01]  /*24c0*/  IADD3 R4, R4, 0x1, R5 ;  /* 0x0000000104047810 */ /* 0x000fe20007ffe005 */
[----:B------:R-:W-:Y:S01]  /*24d0*/  IMAD.U32 R5, RZ, RZ, UR23 ;  /* 0x00000017ff057e24 */ /* 0x000fe2000f8e00ff */
[----:B------:R-:W-:Y:S01]  /*24e0*/  LOP3.LUT R9, R112, 0x8, R11, 0xf8, !PT ;  /* 0x0000000870097812 */ /* 0x000fe200078ef80b */
[----:B------:R-:W-:Y:S01]  /*24f0*/  USHF.L.U32 UR23, UR6, 0x5, URZ ;  /* 0x0000000506177899 */ /* 0x000fe2000800063f */
[----:B------:R-:W-:Y:S01]  /*2500*/  MOV R11, UR12 ;  /* 0x0000000c000b7c02 */ /* 0x000fe20008000f00 */
[----:B------:R-:W-:Y:S01]  /*2510*/  UIMAD UR10, UR19, UR12, URZ ;  /* 0x0000000c130a72a4 */ /* 0x000fe2000f8e023f */
[----:B------:R-:W-:Y:S01]  /*2520*/  MOV R182, R180 ;  /* 0x000000b400b67202 */ /* 0x000fe20000000f00 */
[----:B------:R-:W-:Y:S01]  /*2530*/  IMAD.IADD R183, R181, 0x1, R183 ;  /* 0x00000001b5b77824 */ /* 0x000fe200078e02b7 */
[----:B------:R-:W-:Y:S01]  /*2540*/  SHF.R.U32.HI R112, RZ, 0x3, R112 ;  /* 0x00000003ff707819 */ /* 0x000fe20000011670 */
[----:B------:R-:W-:Y:S01]  /*2550*/  UIMAD UR10, UR27, UR23, UR10 ;  /* 0x000000171b0a72a4 */ /* 0x000fe2000f8e020a */
[----:B------:R-:W-:Y:S01]  /*2560*/  LOP3.LUT R115, R115, 0xfffffe00, RZ, 0xc0, !PT ;  /* 0xfffffe0073737812 */ /* 0x000fe200078ec0ff */
[----:B------:R-:W-:Y:S01]  /*2570*/  IMAD.WIDE.U32 R10, R11, UR23, R182 ;  /* 0x000000170b0a7c25 */ /* 0x000fe2000f8e00b6 */
[----:B------:R-:W-:Y:S01]  /*2580*/  IADD3 R4, R4, UR22, -R5 ;  /* 0x0000001604047c10 */ /* 0x000fe2000fffe805 */
[----:B------:R-:W-:Y:S01]  /*2590*/  BSSY B0, `(.L_x_1464) ;  /* 0x0000020000007945 */ /* 0x000fe20003800000 */
[----:B------:R-:W-:Y:S01]  /*25a0*/  LOP3.LUT R112, R9, R112, RZ, 0x3c, !PT ;  /* 0x0000007009707212 */ /* 0x000fe200078e3cff */
[----:B------:R-:W-:Y:S01]  /*25b0*/  IMAD R219, R14, 0x400, R115 ;  /* 0x000004000edb7824 */ /* 0x000fe200078e0273 */
[----:B------:R-:W-:-:S04]  /*25c0*/  DEPBAR.LE SB0, 0x0 ;  /* 0x000080000000791a */ /* 0x000fc80000000000 */
[----:B------:R-:W-:Y:S01]  /*25d0*/  BAR.SYNC.DEFER_BLOCKING 0x0 ;  /* 0x0000000000007b1d */ /* 0x000fe20000010000 */
[----:B------:R-:W-:Y:S01]  /*25e0*/  VIADD R8, R11, UR10 ;  /* 0x0000000a0b087c36 */ /* 0x000fe20008000000 */
[----:B------:R-:W-:Y:S01]  /*25f0*/  LEA R218, R13, R218, 0x9 ;  /* 0x000000da0dda7211 */ /* 0x000fe200078e48ff */
[----:B------:R-:W-:Y:S02]  /*2600*/  VIADD R114, R4, UR18 ;  /* 0x0000001204727c36 */ /* 0x000fe40008000000 */
        /* <DEDUP_REMOVED lines=24> */
.L_x_1465:
[----:B------:R-:W-:Y:S05]  /*2790*/  BSYNC B0 ;  /* 0x0000000000007941 */ /* 0x000fea0003800000 */
.L_x_1464:
[----:B------:R4:W-:Y:S01]  /*27a0*/  @P0 STS.128 [R224+0xa800], RZ ;  /* 0x00a800ffe0000388 */ /* 0x0009e20000000c00 */
[----:B------:R-:W-:Y:S01]  /*27b0*/  R2P PR, R7, 0x6 ;  /* 0x0000000607007804 */ /* 0x000fe20000000000 */
[----:B------:R-:W-:Y:S01]  /*27c0*/  USHF.L.U64.HI UR18, UR6, 0x4, UR7 ;  /* 0x0000000406127899 */ /* 0x000fe20008010207 */
[----:B------:R-:W-:Y:S01]  /*27d0*/  BSSY B0, `(.L_x_1466) ;  /* 0x000001e000007945 */ /* 0x000fe20003800000 */
[----:B------:R4:W-:Y:S01]  /*27e0*/  @P0 STS.128 [R224+0xb800], RZ ;  /* 0x00b800ffe0000388 */ /* 0x0009e20000000c00 */
[----:B------:R-:W-:Y:S01]  /*27f0*/  USHF.L.U32 UR27, UR6, 0x4, URZ ;  /* 0x00000004061b7899 */ /* 0x000fe2000800063f */
[----:B------:R-:W-:Y:S02]  /*2800*/  LEA R219, R219, UR4, 0x1 ;  /* 0x00000004dbdb7c11 */ /* 0x000fe4000f8e08ff */
[----:B------:R-:W-:Y:S02]  /*2810*/  LEA R218, R218, UR4, 0x1 ;  /* 0x00000004dada7c11 */ /* 0x000fe4000f8e08ff */
[----:B------:R-:W-:-:S02]  /*2820*/  SEL R3, R3, 0xffffffe0, !P2 ;  /* 0xffffffe003037807 */ /* 0x000fc40005000000 */
[----:B--23--:R-:W-:Y:S01]  /*2830*/  SEL R5, R6, 0xfffffff0, !P1 ;  /* 0xfffffff006057807 */ /* 0x00cfe20004800000 */
[----:B------:R-:W-:Y:S06]  /*2840*/  @P0 BRA `(.L_x_1467) ;  /* 0x0000000000580947 */ /* 0x000fec0003800000 */
[----:B------:R-:W-:Y:S01]  /*2850*/  ULDC UR5, c[0x0][0x2d0] ;  /* 0x0000b40000057ab9 */ /* 0x000fe20000000800 */
[----:B------:R-:W-:Y:S02]  /*2860*/  IADD3 R10, P2, R10, UR27, RZ ;  /* 0x0000001b0a0a7c10 */ /* 0x000fe4000ff5e0ff */
[----:B------:R-:W-:Y:S02]  /*2870*/  ISETP.GE.AND P1, PT, R184, UR5, PT ;  /* 0x00000005b8007c0c */ /* 0x000fe4000bf26270 */
[----:B------:R-:W-:Y:S02]  /*2880*/  ISETP.GE.AND P0, PT, R225, UR5, PT ;  /* 0x00000005e1007c0c */ /* 0x000fe4000bf06270 */
[----:B------:R-:W-:-:S09]  /*2890*/  IADD3.X R9, R8, UR18, RZ, P2, !PT ;  /* 0x0000001208097c10 */ /* 0x000fd200097fe4ff */
        /* <DEDUP_REMOVED lines=17> */
.L_x_1467:
[----:B------:R-:W-:Y:S05]  /*29b0*/  BSYNC B0 ;  /* 0x0000000000007941 */ /* 0x000fea0003800000 */
.L_x_1466:
[----:B------:R-:W-:Y:S01]  /*29c0*/  LDSM.16.M88.4 R36, [R219] ;  /* 0x00000000db24783b */ /* 0x000fe20000000200 */
[----:B------:R-:W-:Y:S01]  /*29d0*/  VIADD R4, R218, 0x8000 ;  /* 0x00008000da047836 */ /* 0x000fe20000000000 */
[----:B------:R-:W-:Y:S01]  /*29e0*/  ULDC UR28, c[0x0][0x39c] ;  /* 0x0000e700001c7ab9 */ /* 0x000fe20000000800 */
[C---:B------:R-:W-:Y:S01]  /*29f0*/  IMAD R117, R5.reuse, 0x2, R218 ;  /* 0x0000000205757824 */ /* 0x040fe200078e02da */
[----:B------:R-:W5:Y:S01]  /*2a00*/  LDSM.16.M88.4 R56, [R218+0x8000] ;  /* 0x00800000da38783b */ /* 0x000f620000000200 */
[----:B------:R-:W-:Y:S01]  /*2a10*/  IMAD R216, R5, 0x2, R4 ;  /* 0x0000000205d87824 */ /* 0x000fe200078e0204 */
[----:B------:R-:W-:Y:S01]  /*2a20*/  VIMNMX R171, R114, UR22, PT ;  /* 0x0000001672ab7c48 */ /* 0x000fe2000bfe0100 */
[--C-:B------:R-:W-:Y:S01]  /*2a30*/  IMAD R217, R2, 0x2, R219.reuse ;  /* 0x0000000202d97824 */ /* 0x100fe200078e02db */
[----:B------:R-:W1:Y:S01]  /*2a40*/  LDSM.16.M88.4 R8, [R219+0x2000] ;  /* 0x00200000db08783b */ /* 0x000e620000000200 */
[C---:B------:R-:W-:Y:S01]  /*2a50*/  IMAD R211, R3.reuse, 0x2, R218 ;  /* 0x0000000203d37824 */ /* 0x040fe200078e02da */
[----:B------:R-:W-:Y:S01]  /*2a60*/  UISETP.GE.AND UP0, UPT, UR17, 0x2, UPT ;  /* 0x000000021100788c */ /* 0x000fe2000bf06270 */
[----:B------:R-:W-:Y:S01]  /*2a70*/  IMAD R215, R0, 0x2, R219 ;  /* 0x0000000200d77824 */ /* 0x000fe200078e02db */
[----:B--23--:R-:W2:Y:S01]  /*2a80*/  LDSM.16.M88.4 R4, [R218+0x8800] ;  /* 0x00880000da04783b */ /* 0x00cea20000000200 */
[----:B------:R-:W-:Y:S01]  /*2a90*/  IMAD R213, R3, 0x2, R216 ;  /* 0x0000000203d57824 */ /* 0x000fe200078e02d8 */
[----:B------:R-:W-:Y:S01]  /*2aa0*/  LOP3.LUT R212, R112, R115, RZ, 0xfc, !PT ;  /* 0x0000007370d47212 */ /* 0x000fe200078efcff */
[----:B------:R-:W-:Y:S01]  /*2ab0*/  IMAD R214, R0, 0x2, R217 ;  /* 0x0000000200d67824 */ /* 0x000fe200078e02d9 */
[----:B------:R-:W-:Y:S01]  /*2ac0*/  LDSM.16.M88.4 R88, [R217] ;  /* 0x00000000d958783b */ /* 0x000fe20000000200 */
[----:B------:R-:W-:-:S02]  /*2ad0*/  IMAD.SHL.U32 R164, R116, 0x2, RZ ;  /* 0x0000000274a47824 */ /* 0x000fc400078e00ff */
[----:B------:R-:W-:Y:S01]  /*2ae0*/  IMAD.U32 R3, RZ, RZ, UR12 ;  /* 0x0000000cff037e24 */ /* 0x000fe2000f8e00ff */
[----:B------:R-:W3:Y:S02]  /*2af0*/  LDSM.16.M88.4 R40, [R117+0x8000] ;  /* 0x008000007528783b */ /* 0x000ee40000000200 */
[----:B------:R-:W-:Y:S02]  /*2b00*/  LOP3.LUT R164, R164, 0x6, RZ, 0xc0, !PT ;  /* 0x00000006a4a47812 */ /* 0x000fe400078ec0ff */
[----:B------:R-:W4:Y:S04]  /*2b10*/  LDSM.16.M88.4 R92, [R217+0x2000] ;  /* 0x00200000d95c783b */ /* 0x000f280000000200 */
[----:B------:R-:W4:Y:S04]  /*2b20*/  LDSM.16.M88.4 R20, [R117+0x8800] ;  /* 0x008800007514783b */ /* 0x000f280000000200 */
[----:B------:R-:W-:Y:S04]  /*2b30*/  LDSM.16.M88.4 R28, [R211+0x8000] ;  /* 0x00800000d31c783b */ /* 0x000fe80000000200 */
[----:B------:R-:W4:Y:S04]  /*2b40*/  LDSM.16.M88.4 R16, [R215] ;  /* 0x00000000d710783b */ /* 0x000f280000000200 */
[----:B------:R-:W4:Y:S01]  /*2b50*/  LDSM.16.M88.4 R12, [R215+0x2000] ;  /* 0x00200000d70c783b */ /* 0x000f220000000200 */
[-C--:B-----5:R-:W-:Y:S03]  /*2b60*/  HMMA.16816.F32.BF16 R24, R36, R56.reuse, RZ ;  /* 0x000000382418723c */ /* 0x0a0fe600000418ff */
[----:B------:R-:W5:Y:S04]  /*2b70*/  LDSM.16.M88.4 R100, [R211+0x8800] ;  /* 0x00880000d364783b */ /* 0x000f680000000200 */
[----:B------:R-:W-:Y:S01]  /*2b80*/  LDSM.16.M88.4 R60, [R213] ;  /* 0x00000000d53c783b */ /* 0x000fe20000000200 */
[----:B-1----:R-:W-:Y:S03]  /*2b90*/  HMMA.16816.F32.BF16 R32, R8, R56, RZ ;  /* 0x000000380820723c */ /* 0x002fe600000418ff */
[----:B------:R-:W1:Y:S03]  /*2ba0*/  LDSM.16.M88.4 R84, [R214] ;  /* 0x00000000d654783b */ /* 0x000e660000000200 */
[-C--:B------:R-:W-:Y:S01]  /*2bb0*/  HMMA.16816.F32.BF16 R44, R36, R58.reuse, RZ ;  /* 0x0000003a242c723c */ /* 0x080fe200000418ff */
[----:B------:R-:W1:Y:S04]  /*2bc0*/  LDSM.16.M88.4 R80, [R214+0x2000] ;  /* 0x00200000d650783b */ /* 0x000e680000000200 */
[----:B------:R-:W1:Y:S01]  /*2bd0*/  LDSM.16.M88.4 R76, [R213+0x800] ;  /* 0x00080000d54c783b */ /* 0x000e620000000200 */
[C---:B------:R-:W-:Y:S03]  /*2be0*/  HMMA.16816.F32.BF16 R56, R8.reuse, R58, RZ ;  /* 0x0000003a0838723c */ /* 0x040fe600000418ff */
[----:B------:R-:W-:Y:S03]  /*2bf0*/  LDSM.16.M88.4 R108, [R218+0x9000] ;  /* 0x00900000da6c783b */ /* 0x000fe60000000200 */
[-C--:B--2---:R-:W-:Y:S01]  /*2c00*/  HMMA.16816.F32.BF16 R96, R8, R4.reuse, RZ ;  /* 0x000000040860723c */ /* 0x084fe200000418ff */
[----:B------:R-:W2:Y:S04]  /*2c10*/  LDSM.16.M88.4 R68, [R219+0x4000] ;  /* 0x00400000db44783b */ /* 0x000ea80000000200 */
[----:B------:R-:W2:Y:S01]  /*2c20*/  LDSM.16.M88.4 R64, [R219+0x6000] ;  /* 0x00600000db40783b */ /* 0x000ea20000000200 */
[----:B------:R-:W-:Y:S03]  /*2c30*/  HMMA.16816.F32.BF16 R72, R36, R4, RZ ;  /* 0x000000042448723c */ /* 0x000fe600000418ff */
[----:B------:R-:W-:Y:S03]  /*2c40*/  LDSM.16.M88.4 R104, [R117+0x9000] ;  /* 0x009000007568783b */ /* 0x000fe60000000200 */
[-C--:B---3--:R-:W-:Y:S01]  /*2c50*/  HMMA.16816.F32.BF16 R24, R88, R40.reuse, R24 ;  /* 0x000000285818723c */ /* 0x088fe20000041818 */
[----:B------:R-:W-:Y:S04]  /*2c60*/  LDSM.16.M88.4 R52, [R217+0x4000] ;  /* 0x00400000d934783b */ /* 0x000fe80000000200 */
[----:B------:R-:W-:Y:S01]  /*2c70*/  LDSM.16.M88.4 R48, [R217+0x6000] ;  /* 0x00600000d930783b */ /* 0x000fe20000000200 */
[----:B----4-:R-:W-:Y:S03]  /*2c80*/  HMMA.16816.F32.BF16 R32, R92, R40, R32 ;  /* 0x000000285c20723c */ /* 0x010fe60000041820 */
[----:B------:R-:W0:Y:S03]  /*2c90*/  LDGDEPBAR ;  /* 0x00000000000079af */ /* 0x000e260000000000 */
[-C--:B------:R-:W-:Y:S06]  /*2ca0*/  HMMA.16816.F32.BF16 R44, R88, R42.reuse, R44 ;  /* 0x0000002a582c723c */ /* 0x080fec000004182c */
[----:B------:R-:W-:Y:S01]  /*2cb0*/  HMMA.16816.F32.BF16 R56, R92, R42, R56 ;  /* 0x0000002a5c38723c */ /* 0x000fe20000041838 */
[----:B------:R-:W-:Y:S05]  /*2cc0*/  LDSM.16.M88.4 R40, [R215+0x4000] ;  /* 0x00400000d728783b */ /* 0x000fea0000000200 */
[-C--:B------:R-:W-:Y:S06]  /*2cd0*/  HMMA.16816.F32.BF16 R8, R8, R6.reuse, RZ ;  /* 0x000000060808723c */ /* 0x080fec00000418ff */
[----:B------:R-:W-:Y:S01]  /*2ce0*/  HMMA.16816.F32.BF16 R4, R36, R6, RZ ;  /* 0x000000062404723c */ /* 0x000fe200000418ff */
[----:B------:R-:W-:Y:S05]  /*2cf0*/  LDSM.16.M88.4 R36, [R211+0x9000] ;  /* 0x00900000d324783b */ /* 0x000fea0000000200 */
[-C--:B------:R-:W-:Y:S06]  /*2d00*/  HMMA.16816.F32.BF16 R96, R92, R20.reuse, R96 ;  /* 0x000000145c60723c */ /* 0x080fec0000041860 */
[----:B------:R-:W-:Y:S06]  /*2d10*/  HMMA.16816.F32.BF16 R72, R88, R20, R72 ;  /* 0x000000145848723c */ /* 0x000fec0000041848 */
[-C--:B------:R-:W-:Y:S06]  /*2d20*/  HMMA.16816.F32.BF16 R24, R16, R28.reuse, R24 ;  /* 0x0000001c1018723c */ /* 0x080fec0000041818 */
[----:B------:R-:W-:Y:S06]  /*2d30*/  HMMA.16816.F32.BF16 R32, R12, R28, R32 ;  /* 0x0000001c0c20723c */ /* 0x000fec0000041820 */
[-C--:B------:R-:W-:Y:S06]  /*2d40*/  HMMA.16816.F32.BF16 R44, R16, R30.reuse, R44 ;  /* 0x0000001e102c723c */ /* 0x080fec000004182c */
[----:B------:R-:W-:Y:S01]  /*2d50*/  HMMA.16816.F32.BF16 R56, R12, R30, R56 ;  /* 0x0000001e0c38723c */ /* 0x000fe20000041838 */
[----:B------:R-:W-:Y:S05]  /*2d60*/  LDSM.16.M88.4 R28, [R213+0x1000] ;  /* 0x00100000d51c783b */ /* 0x000fea0000000200 */
[-C--:B------:R-:W-:Y:S01]  /*2d70*/  HMMA.16816.F32.BF16 R88, R88, R22.reuse, R4 ;  /* 0x000000165858723c */ /* 0x080fe20000041804 */
[----:B------:R-:W-:Y:S05]  /*2d80*/  LDSM.16.M88.4 R4, [R214+0x6000] ;  /* 0x00600000d604783b */ /* 0x000fea0000000200 */
[----:B------:R-:W-:Y:S01]  /*2d90*/  HMMA.16816.F32.BF16 R92, R92, R22, R8 ;  /* 0x000000165c5c723c */ /* 0x000fe20000041808 */
[----:B------:R-:W-:Y:S04]  /*2da0*/  LDSM.16.M88.4 R8, [R215+0x6000] ;  /* 0x00600000d708783b */ /* 0x000fe80000000200 */
[----:B------:R-:W-:Y:S01]  /*2db0*/  LDSM.16.M88.4 R20, [R214+0x4000] ;  /* 0x00400000d614783b */ /* 0x000fe20000000200 */
[-C--:B-----5:R-:W-:Y:S06]  /*2dc0*/  HMMA.16816.F32.BF16 R72, R16, R100.reuse, R72 ;  /* 0x000000641048723c */ /* 0x0a0fec0000041848 */
[----:B------:R-:W-:Y:S06]  /*2dd0*/  HMMA.16816.F32.BF16 R96, R12, R100, R96 ;  /* 0x000000640c60723c */ /* 0x000fec0000041860 */
[-C--:B-1----:R-:W-:Y:S06]  /*2de0*/  HMMA.16816.F32.BF16 R24, R84, R60.reuse, R24 ;  /* 0x0000003c5418723c */ /* 0x082fec0000041818 */
[----:B------:R-:W-:Y:S06]  /*2df0*/  HMMA.16816.F32.BF16 R32, R80, R60, R32 ;  /* 0x0000003c5020723c */ /* 0x000fec0000041820 */
[-C--:B------:R-:W-:Y:S06]  /*2e00*/  HMMA.16816.F32.BF16 R44, R84, R62.reuse, R44 ;  /* 0x0000003e542c723c */ /* 0x080fec000004182c */
[----:B------:R-:W-:Y:S01]  /*2e10*/  HMMA.16816.F32.BF16 R56, R80, R62, R56 ;  /* 0x0000003e5038723c */ /* 0x000fe20000041838 */
[----:B------:R-:W1:Y:S05]  /*2e20*/  LDSM.16.M88.4 R60, [R218+0x9800] ;  /* 0x00980000da3c783b */ /* 0x000e6a0000000200 */
[-C--:B------:R-:W-:Y:S01]  /*2e30*/  HMMA.16816.F32.BF16 R88, R16, R102.reuse, R88 ;  /* 0x000000661058723c */ /* 0x080fe20000041858 */
[----:B------:R-:W3:Y:S05]  /*2e40*/  LDSM.16.M88.4 R16, [R117+0x9800] ;  /* 0x009800007510783b */ /* 0x000eea0000000200 */
[----:B------:R-:W-:Y:S01]  /*2e50*/  HMMA.16816.F32.BF16 R92, R12, R102, R92 ;  /* 0x000000660c5c723c */ /* 0x000fe2000004185c */
[----:B------:R-:W-:Y:S05]  /*2e60*/  LDSM.16.M88.4 R12, [R213+0x1800] ;  /* 0x00180000d50c783b */ /* 0x000fea0000000200 */
[-C--:B------:R-:W-:Y:S06]  /*2e70*/  HMMA.16816.F32.BF16 R72, R84, R76.reuse, R72 ;  /* 0x0000004c5448723c */ /* 0x080fec0000041848 */
[----:B------:R-:W-:Y:S06]  /*2e80*/  HMMA.16816.F32.BF16 R96, R80, R76, R96 ;  /* 0x0000004c5060723c */ /* 0x000fec0000041860 */
[-C--:B--2---:R-:W-:Y:S06]  /*2e90*/  HMMA.16816.F32.BF16 R24, R68, R108.reuse, R24 ;  /* 0x0000006c4418723c */ /* 0x084fec0000041818 */
[----:B------:R-:W-:Y:S06]  /*2ea0*/  HMMA.16816.F32.BF16 R32, R64, R108, R32 ;  /* 0x0000006c4020723c */ /* 0x000fec0000041820 */
[----:B------:R-:W-:Y:S06]  /*2eb0*/  HMMA.16816.F32.BF16 R44, R68, R110, R44 ;  /* 0x0000006e442c723c */ /* 0x000fec000004182c */
[----:B------:R-:W-:Y:S01]  /*2ec0*/  HMMA.16816.F32.BF16 R88, R84, R78, R88 ;  /* 0x0000004e5458723c */ /* 0x000fe20000041858 */
[----:B------:R-:W2:Y:S01]  /*2ed0*/  LDSM.16.M88.4 R84, [R211+0x9800] ;  /* 0x00980000d354783b */ /* 0x000ea20000000200 */
[----:B------:R-:W-:-:S04]  /*2ee0*/  DEPBAR.LE SB0, 0x0 ;  /* 0x000080000000791a */ /* 0x000fc80000000000 */
[----:B------:R-:W-:Y:S06]  /*2ef0*/  HMMA.16816.F32.BF16 R56, R64, R110, R56 ;  /* 0x0000006e4038723c */ /* 0x000fec0000041838 */
[----:B------:R-:W-:Y:S06]  /*2f00*/  HMMA.16816.F32.BF16 R92, R80, R78, R92 ;  /* 0x0000004e505c723c */ /* 0x000fec000004185c */
[-C--:B-1----:R-:W-:Y:S06]  /*2f10*/  HMMA.16816.F32.BF16 R72, R68, R60.reuse, R72 ;  /* 0x0000003c4448723c */ /* 0x082fec0000041848 */
[----:B------:R-:W-:Y:S06]  /*2f20*/  HMMA.16816.F32.BF16 R96, R64, R60, R96 ;  /* 0x0000003c4060723c */ /* 0x000fec0000041860 */
[-C--:B------:R-:W-:Y:S06]  /*2f30*/  HMMA.16816.F32.BF16 R24, R52, R104.reuse, R24 ;  /* 0x000000683418723c */ /* 0x080fec0000041818 */
[----:B------:R-:W-:Y:S06]  /*2f40*/  HMMA.16816.F32.BF16 R32, R48, R104, R32 ;  /* 0x000000683020723c */ /* 0x000fec0000041820 */
[----:B------:R-:W-:Y:S06]  /*2f50*/  HMMA.16816.F32.BF16 R44, R52, R106, R44 ;  /* 0x0000006a342c723c */ /* 0x000fec000004182c */
[----:B------:R-:W-:Y:S06]  /*2f60*/  HMMA.16816.F32.BF16 R88, R68, R62, R88 ;  /* 0x0000003e4458723c */ /* 0x000fec0000041858 */
[----:B------:R-:W-:Y:S06]  /*2f70*/  HMMA.16816.F32.BF16 R56, R48, R106, R56 ;  /* 0x0000006a3038723c */ /* 0x000fec0000041838 */
[----:B------:R-:W-:Y:S06]  /*2f80*/  HMMA.16816.F32.BF16 R92, R64, R62, R92 ;  /* 0x0000003e405c723c */ /* 0x000fec000004185c */
[-C--:B---3--:R-:W-:Y:S06]  /*2f90*/  HMMA.16816.F32.BF16 R72, R52, R16.reuse, R72 ;  /* 0x000000103448723c */ /* 0x088fec0000041848 */
[----:B------:R-:W-:Y:S06]  /*2fa0*/  HMMA.16816.F32.BF16 R96, R48, R16, R96 ;  /* 0x000000103060723c */ /* 0x000fec0000041860 */
[-C--:B------:R-:W-:Y:S06]  /*2fb0*/  HMMA.16816.F32.BF16 R24, R40, R36.reuse, R24 ;  /* 0x000000242818723c */ /* 0x080fec0000041818 */
[----:B------:R-:W-:Y:S06]  /*2fc0*/  HMMA.16816.F32.BF16 R32, R8, R36, R32 ;  /* 0x000000240820723c */ /* 0x000fec0000041820 */
[----:B------:R-:W-:Y:S06]  /*2fd0*/  HMMA.16816.F32.BF16 R44, R40, R38, R44 ;  /* 0x00000026282c723c */ /* 0x000fec000004182c */
[----:B------:R-:W-:Y:S06]  /*2fe0*/  HMMA.16816.F32.BF16 R88, R52, R18, R88 ;  /* 0x000000123458723c */ /* 0x000fec0000041858 */
[----:B------:R-:W-:Y:S06]  /*2ff0*/  HMMA.16816.F32.BF16 R56, R8, R38, R56 ;  /* 0x000000260838723c */ /* 0x000fec0000041838 */
[----:B------:R-:W-:Y:S06]  /*3000*/  HMMA.16816.F32.BF16 R92, R48, R18, R92 ;  /* 0x00000012305c723c */ /* 0x000fec000004185c */
[-C--:B--2---:R-:W-:Y:S06]  /*3010*/  HMMA.16816.F32.BF16 R72, R40, R84.reuse, R72 ;  /* 0x000000542848723c */ /* 0x084fec0000041848 */
[----:B------:R-:W-:Y:S06]  /*3020*/  HMMA.16816.F32.BF16 R96, R8, R84, R96 ;  /* 0x000000540860723c */ /* 0x000fec0000041860 */
[-C--:B------:R-:W-:Y:S06]  /*3030*/  HMMA.16816.F32.BF16 R24, R20, R28.reuse, R24 ;  /* 0x0000001c1418723c */ /* 0x080fec0000041818 */
[----:B------:R-:W-:Y:S06]  /*3040*/  HMMA.16816.F32.BF16 R32, R4, R28, R32 ;  /* 0x0000001c0420723c */ /* 0x000fec0000041820 */
[----:B------:R-:W-:Y:S06]  /*3050*/  HMMA.16816.F32.BF16 R44, R20, R30, R44 ;  /* 0x0000001e142c723c */ /* 0x000fec000004182c */
[----:B------:R-:W-:Y:S06]  /*3060*/  HMMA.16816.F32.BF16 R88, R40, R86, R88 ;  /* 0x000000562858723c */ /* 0x000fec0000041858 */
[----:B------:R-:W-:Y:S01]  /*3070*/  HMMA.16816.F32.BF16 R56, R4, R30, R56 ;  /* 0x0000001e0438723c */ /* 0x000fe20000041838 */
[----:B------:R-:W-:Y:S01]  /*3080*/  FMUL.FTZ R28, R25, UR28 ;  /* 0x0000001c191c7c20 */ /* 0x000fe20008410000 */
[----:B------:R-:W-:Y:S01]  /*3090*/  FMUL.FTZ R27, R27, UR28 ;  /* 0x0000001c1b1b7c20 */ /* 0x000fe20008410000 */
[----:B------:R-:W-:Y:S01]  /*30a0*/  FMUL.FTZ R25, R26, UR28 ;  /* 0x0000001c1a197c20 */ /* 0x000fe20008410000 */
[----:B------:R-:W-:-:S02]  /*30b0*/  IMAD R40, R3, 0x20, R164 ;  /* 0x0000002003287824 */ /* 0x000fc400078e02a4 */
[----:B------:R-:W-:Y:S01]  /*30c0*/  FMUL.FTZ R24, R24, UR28 ;  /* 0x0000001c18187c20 */ /* 0x000fe20008410000 */
[----:B------:R-:W-:Y:S01]  /*30d0*/  HMMA.16816.F32.BF16 R92, R8, R86, R92 ;  /* 0x00000056085c723c */ /* 0x000fe2000004185c */
[----:B------:R-:W-:Y:S01]  /*30e0*/  FMUL.FTZ R29, R33, UR28 ;  /* 0x0000001c211d7c20 */ /* 0x000fe20008410000 */
[----:B------:R-:W-:Y:S01]  /*30f0*/  FMUL.FTZ R16, R35, UR28 ;  /* 0x0000001c23107c20 */ /* 0x000fe20008410000 */
[----:B------:R-:W1:Y:S01]  /*3100*/  MUFU.TANH R28, R28 ;  /* 0x0000001c001c7308 */ /* 0x000e620000002400 */
[----:B------:R-:W-:Y:S01]  /*3110*/  FMUL.FTZ R26, R32, UR28 ;  /* 0x0000001c201a7c20 */ /* 0x000fe20008410000 */
[----:B------:R-:W-:Y:S01]  /*3120*/  IMAD.U32 R3, RZ, RZ, UR22 ;  /* 0x00000016ff037e24 */ /* 0x000fe2000f8e00ff */
[-C--:B------:R-:W-:Y:S01]  /*3130*/  HMMA.16816.F32.BF16 R72, R20, R12.reuse, R72 ;  /* 0x0000000c1448723c */ /* 0x080fe20000041848 */
[----:B------:R-:W-:Y:S01]  /*3140*/  FMUL.FTZ R31, R44, UR28 ;  /* 0x0000001c2c1f7c20 */ /* 0x000fe20008410000 */
[----:B------:R-:W-:Y:S01]  /*3150*/  FMUL.FTZ R30, R45, UR28 ;  /* 0x0000001c2d1e7c20 */ /* 0x000fe20008410000 */
[----:B------:R-:W-:Y:S01]  /*3160*/  FMUL.FTZ R33, R47, UR28 ;  /* 0x0000001c2f217c20 */ /* 0x000fe20008410000 */
[----:B------:R-:W-:Y:S01]  /*3170*/  FMUL.FTZ R32, R46, UR28 ;  /* 0x0000001c2e207c20 */ /* 0x000fe20008410000 */
[----:B------:R-:W2:Y:S01]  /*3180*/  MUFU.TANH R27, R27 ;  /* 0x0000001b001b7308 */ /* 0x000ea20000002400 */
[----:B------:R-:W-:Y:S01]  /*3190*/  HMMA.16816.F32.BF16 R96, R4, R12, R96 ;  /* 0x0000000c0460723c */ /* 0x000fe20000041860 */
[--C-:B------:R-:W-:Y:S01]  /*31a0*/  VIADDMNMX R170, R114, 0x8, R3.reuse, PT ;  /* 0x0000000872aa7846 */ /* 0x100fe20003800103 */
[----:B------:R-:W-:Y:S01]  /*31b0*/  VIADD R8, R40, 0x8 ;  /* 0x0000000828087836 */ /* 0x000fe20000000000 */
[--C-:B------:R-:W-:Y:S01]  /*31c0*/  VIADDMNMX R169, R114, 0x40, R3.reuse, PT ;  /* 0x0000004072a97846 */ /* 0x100fe20003800103 */
[----:B------:R-:W-:Y:S01]  /*31d0*/  FMUL.FTZ R17, R34, UR28 ;  /* 0x0000001c22117c20 */ /* 0x000fe20008410000 */
[----:B------:R-:W-:Y:S01]  /*31e0*/  VIADDMNMX R3, R114, 0x48, R3, PT ;  /* 0x0000004872037846 */ /* 0x000fe20003800103 */
[-C--:B------:R-:W-:Y:S01]  /*31f0*/  HMMA.16816.F32.BF16 R88, R20, R14.reuse, R88 ;  /* 0x0000000e1458723c */ /* 0x080fe20000041858 */
[----:B------:R-:W3:Y:S01]  /*3200*/  MUFU.TANH R29, R29 ;  /* 0x0000001d001d7308 */ /* 0x000ee20000002400 */
[----:B------:R-:W-:Y:S01]  /*3210*/  FMUL.FTZ R35, R56, UR28 ;  /* 0x0000001c38237c20 */ /* 0x000fe20008410000 */
[----:B------:R-:W-:Y:S01]  /*3220*/  FMUL.FTZ R36, R58, UR28 ;  /* 0x0000001c3a247c20 */ /* 0x000fe20008410000 */
[----:B------:R-:W-:Y:S01]  /*3230*/  FMUL.FTZ R12, R59, UR28 ;  /* 0x0000001c3b0c7c20 */ /* 0x000fe20008410000 */
[----:B------:R-:W-:Y:S01]  /*3240*/  FMUL.FTZ R34, R57, UR28 ;  /* 0x0000001c39227c20 */ /* 0x000fe20008410000 */
[----:B------:R-:W-:Y:S01]  /*3250*/  HMMA.16816.F32.BF16 R92, R4, R14, R92 ;  /* 0x0000000e045c723c */ /* 0x000fe2000004185c */
[----:B------:R-:W-:Y:S01]  /*3260*/  VIADD R22, R40, 0x1 ;  /* 0x0000000128167836 */ /* 0x000fe20000000000 */
[----:B------:R-:W-:Y:S01]  /*3270*/  ISETP.GE.AND P0, PT, R8, R171, PT ;  /* 0x000000ab0800720c */ /* 0x000fe20003f06270 */
[----:B------:R-:W4:Y:S01]  /*3280*/  MUFU.TANH R16, R16 ;  /* 0x0000001000107308 */ /* 0x000f220000002400 */
[----:B------:R-:W-:Y:S01]  /*3290*/  VIADD R10, R40, 0x9 ;  /* 0x00000009280a7836 */ /* 0x000fe20000000000 */
[----:B------:R-:W-:Y:S01]  /*32a0*/  ISETP.GE.AND P2, PT, R8, R169, PT ;  /* 0x000000a90800720c */ /* 0x000fe20003f46270 */
[----:B------:R-:W-:Y:S01]  /*32b0*/  FMUL.FTZ R13, R73, UR28 ;  /* 0x0000001c490d7c20 */ /* 0x000fe20008410000 */
[----:B------:R-:W-:Y:S01]  /*32c0*/  FMUL.FTZ R74, R74, UR28 ;  /* 0x0000001c4a4a7c20 */ /* 0x000fe20008410000 */
[----:B------:R-:W-:Y:S01]  /*32d0*/  FMUL.FTZ R37, R72, UR28 ;  /* 0x0000001c48257c20 */ /* 0x000fe20008410000 */
[----:B------:R-:W-:Y:S01]  /*32e0*/  ISETP.GE.AND P6, PT, R22, R171, PT ;  /* 0x000000ab1600720c */ /* 0x000fe20003fc6270 */
[----:B------:R-:W-:Y:S01]  /*32f0*/  VIADD R6, R40, 0x11 ;  /* 0x0000001128067836 */ /* 0x000fe20000000000 */
[----:B------:R-:W5:Y:S01]  /*3300*/  MUFU.TANH R31, R31 ;  /* 0x0000001f001f7308 */ /* 0x000f620000002400 */
[----:B------:R-:W-:Y:S01]  /*3310*/  FMUL.FTZ R9, R98, UR28 ;  /* 0x0000001c62097c20 */ /* 0x000fe20008410000 */
[----:B------:R-:W-:Y:S01]  /*3320*/  FMUL.FTZ R96, R96, UR28 ;  /* 0x0000001c60607c20 */ /* 0x000fe20008410000 */
[----:B------:R-:W-:Y:S01]  /*3330*/  FMUL.FTZ R18, R97, UR28 ;  /* 0x0000001c61127c20 */ /* 0x000fe20008410000 */
[CC--:B------:R-:W-:Y:S01]  /*3340*/  ISETP.GE.AND P5, PT, R22.reuse, R170.reuse, PT ;  /* 0x000000aa1600720c */ /* 0x0c0fe20003fa6270 */
[----:B------:R-:W-:Y:S01]  /*3350*/  FMUL.FTZ R99, R99, UR28 ;  /* 0x0000001c63637c20 */ /* 0x000fe20008410000 */
[----:B------:R-:W-:Y:S01]  /*3360*/  ISETP.GE.AND P3, PT, R22, R169, PT ;  /* 0x000000a91600720c */ /* 0x000fe20003f66270 */
[----:B------:R-:W-:Y:S01]  /*3370*/  FMUL.FTZ R11, R88, UR28 ;  /* 0x0000001c580b7c20 */ /* 0x000fe20008410000 */
[----:B------:R-:W5:Y:S01]  /*3380*/  MUFU.TANH R30, R30 ;  /* 0x0000001e001e7308 */ /* 0x000f620000002400 */
[----:B------:R-:W-:Y:S01]  /*3390*/  ISETP.GE.AND P1, PT, R22, R3, PT ;  /* 0x000000031600720c */ /* 0x000fe20003f26270 */
[----:B------:R-:W-:Y:S01]  /*33a0*/  FMUL.FTZ R75, R75, UR28 ;  /* 0x0000001c4b4b7c20 */ /* 0x000fe20008410000 */
[----:B-1----:R-:W-:Y:S01]  /*33b0*/  FSEL R38, R28, -INF , !P6 ;  /* 0xff8000001c267808 */ /* 0x002fe20007000000 */
[----:B------:R-:W-:Y:S01]  /*33c0*/  VIADD R4, R40, 0x18 ;  /* 0x0000001828047836 */ /* 0x000fe20000000000 */
[----:B--2---:R-:W-:Y:S01]  /*33d0*/  FSEL R27, R27, -INF , !P5 ;  /* 0xff8000001b1b7808 */ /* 0x004fe20006800000 */
[----:B------:R-:W-:Y:S01]  /*33e0*/  FMUL.FTZ R90, R90, UR28 ;  /* 0x0000001c5a5a7c20 */ /* 0x000fe20008410000 */
[----:B---3--:R-:W-:Y:S01]  /*33f0*/  FSEL R42, R29, -INF , !P3 ;  /* 0xff8000001d2a7808 */ /* 0x008fe20005800000 */
[----:B------:R-:W1:Y:S01]  /*3400*/  MUFU.TANH R33, R33 ;  /* 0x0000002100217308 */ /* 0x000e620000002400 */
[----:B----4-:R-:W-:Y:S01]  /*3410*/  FSEL R23, R16, -INF , !P1 ;  /* 0xff80000010177808 */ /* 0x010fe20004800000 */
[----:B------:R-:W-:Y:S01]  /*3420*/  FMUL.FTZ R16, R92, UR28 ;  /* 0x0000001c5c107c20 */ /* 0x000fe20008410000 */
[----:B-----5:R-:W-:Y:S01]  /*3430*/  FSEL R28, R31, -INF , !P0 ;  /* 0xff8000001f1c7808 */ /* 0x020fe20004000000 */
[----:B------:R-:W-:Y:S01]  /*3440*/  FMUL.FTZ R94, R94, UR28 ;  /* 0x0000001c5e5e7c20 */ /* 0x000fe20008410000 */
[C---:B------:R-:W-:Y:S01]  /*3450*/  ISETP.GE.AND P5, PT, R10.reuse, R171, PT ;  /* 0x000000ab0a00720c */ /* 0x040fe20003fa6270 */
[----:B------:R-:W-:Y:S01]  /*3460*/  FMUL.FTZ R14, R93, UR28 ;  /* 0x0000001c5d0e7c20 */ /* 0x000fe20008410000 */
[CC--:B------:R-:W-:Y:S01]  /*3470*/  ISETP.GE.AND P3, PT, R10.reuse, R170.reuse, PT ;  /* 0x000000aa0a00720c */ /* 0x0c0fe20003f66270 */
[----:B------:R-:W2:Y:S01]  /*3480*/  MUFU.TANH R35, R35 ;  /* 0x0000002300237308 */ /* 0x000ea20000002400 */
[C---:B------:R-:W-:Y:S01]  /*3490*/  ISETP.GE.AND P1, PT, R10.reuse, R169, PT ;  /* 0x000000a90a00720c */ /* 0x040fe20003f26270 */
[----:B------:R-:W-:Y:S01]  /*34a0*/  FMUL.FTZ R89, R89, UR28 ;  /* 0x0000001c59597c20 */ /* 0x000fe20008410000 */
[-C--:B------:R-:W-:Y:S01]  /*34b0*/  ISETP.GE.AND P0, PT, R10, R3.reuse, PT ;  /* 0x000000030a00720c */ /* 0x080fe20003f06270 */
[----:B------:R-:W-:Y:S01]  /*34c0*/  VIADD R10, R40, 0x10 ;  /* 0x00000010280a7836 */ /* 0x000fe20000000000 */
[C---:B------:R-:W-:Y:S01]  /*34d0*/  ISETP.GE.AND P6, PT, R8.reuse, R3, PT ;  /* 0x000000030800720c */ /* 0x040fe20003fc6270 */
[----:B------:R-:W-:Y:S01]  /*34e0*/  FMUL.FTZ R91, R91, UR28 ;  /* 0x0000001c5b5b7c20 */ /* 0x000fe20008410000 */
[----:B------:R-:W-:Y:S01]  /*34f0*/  ISETP.GE.AND P4, PT, R8, R170, PT ;  /* 0x000000aa0800720c */ /* 0x000fe20003f86270 */
[----:B------:R-:W3:Y:S01]  /*3500*/  MUFU.TANH R36, R36 ;  /* 0x0000002400247308 */ /* 0x000ee20000002400 */
[----:B------:R-:W-:-:S02]  /*3510*/  FSEL R30, R30, -INF , !P5 ;  /* 0xff8000001e1e7808 */ /* 0x000fc40006800000 */
[----:B-1----:R-:W-:Y:S02]  /*3520*/  FSEL R19, R33, -INF , !P3 ;  /* 0xff80000021137808 */ /* 0x002fe40005800000 */
[----:B------:R-:W-:Y:S02]  /*3530*/  ISETP.GE.AND P5, PT, R10, R3, PT ;  /* 0x000000030a00720c */ /* 0x000fe40003fa6270 */
[----:B------:R-:W-:Y:S01]  /*3540*/  ISETP.GE.AND P3, PT, R6, R171, PT ;  /* 0x000000ab0600720c */ /* 0x000fe20003f66270 */
[----:B------:R-:W1:Y:S01]  /*3550*/  MUFU.TANH R32, R32 ;  /* 0x0000002000207308 */ /* 0x000e620000002400 */
[----:B--2---:R-:W-:Y:S02]  /*3560*/  FSEL R44, R35, -INF , !P2 ;  /* 0xff800000232c7808 */ /* 0x004fe40005000000 */
[----:B------:R-:W-:-:S05]  /*3570*/  ISETP.GE.AND P2, PT, R10, R170, PT ;  /* 0x000000aa0a00720c */ /* 0x000fca0003f46270 */
[----:B------:R-:W2:Y:S01]  /*3580*/  MUFU.TANH R12, R12 ;  /* 0x0000000c000c7308 */ /* 0x000ea20000002400 */
[----:B---3--:R-:W-:Y:S02]  /*3590*/  FSEL R29, R36, -INF , !P6 ;  /* 0xff800000241d7808 */ /* 0x008fe40007000000 */
[----:B------:R-:W-:-:S05]  /*35a0*/  ISETP.GE.AND P6, PT, R10, R169, PT ;  /* 0x000000a90a00720c */ /* 0x000fca0003fc6270 */
[----:B------:R-:W3:Y:S01]  /*35b0*/  MUFU.TANH R13, R13 ;  /* 0x0000000d000d7308 */ /* 0x000ee20000002400 */
[----:B-1----:R-:W-:Y:S02]  /*35c0*/  FSEL R21, R32, -INF , !P4 ;  /* 0xff80000020157808 */ /* 0x002fe40006000000 */
[----:B------:R-:W-:-:S05]  /*35d0*/  ISETP.GE.AND P4, PT, R10, R171, PT ;  /* 0x000000ab0a00720c */ /* 0x000fca0003f86270 */
        /* <DEDUP_REMOVED lines=13> */
[----:B---3--:R-:W-:Y:S01]  /*36b0*/  FSEL R15, R9, -INF , !P5 ;  /* 0xff800000090f7808 */ /* 0x008fe20006800000 */
[----:B------:R-:W-:Y:S01]  /*36c0*/  FMUL.FTZ R9, R95, UR28 ;  /* 0x0000001c5f097c20 */ /* 0x000fe20008410000 */
        /* <DEDUP_REMOVED lines=9> */
[----:B------:R-:W-:-:S05]  /*3760*/  PLOP3.LUT P0, PT, PT, PT, UP0, 0x80, 0x0 ;  /* 0x000000000000781c */ /* 0x000fca0003f0f008 */
        /* <DEDUP_REMOVED lines=11> */
[C---:B------:R-:W-:Y:S01]  /*3820*/  ISETP.GE.AND P2, PT, R40.reuse, R3, PT ;  /* 0x000000032800720c */ /* 0x040fe20003f46270 */
[----:B------:R-:W-:-:S04]  /*3830*/  VIADD R40, R40, 0x19 ;  /* 0x0000001928287836 */ /* 0x000fc80000000000 */
        /* <DEDUP_REMOVED lines=10> */
[----:B--2---:R-:W-:Y:S01]  /*38e0*/  FSEL R11, R4, -INF , !P3 ;  /* 0xff800000040b7808 */ /* 0x004fe20005800000 */
[----:B------:R-:W-:Y:S01]  /*38f0*/  BAR.SYNC.DEFER_BLOCKING 0x0 ;  /* 0x0000000000007b1d */ /* 0x000fe20000010000 */
[----:B------:R-:W-:-:S05]  /*3900*/  ISETP.GE.AND P3, PT, R40, R169, PT ;  /* 0x000000a92800720c */ /* 0x000fca0003f66270 */
[----:B------:R-:W2:Y:S01]  /*3910*/  MUFU.TANH R222, R89 ;  /* 0x0000005900de7308 */ /* 0x000ea20000002400 */
[----:B---3--:R-:W-:-:S07]  /*3920*/  FSEL R26, R26, -INF , !P4 ;  /* 0xff8000001a1a7808 */ /* 0x008fce0006000000 */
[----:B------:R-:W3:Y:S01]  /*3930*/  MUFU.TANH R230, R91 ;  /* 0x0000005b00e67308 */ /* 0x000ee20000002400 */
[----:B-1----:R-:W-:-:S07]  /*3940*/  FSEL R35, R17, -INF , !P2 ;  /* 0xff80000011237808 */ /* 0x002fce0005000000 */
[----:B------:R-:W1:Y:S01]  /*3950*/  MUFU.TANH R14, R14 ;  /* 0x0000000e000e7308 */ /* 0x000e620000002400 */
[----:B--2---:R-:W-:-:S07]  /*3960*/  FSEL R222, R222, -INF , !P6 ;  /* 0xff800000dede7808 */ /* 0x004fce0007000000 */
[----:B------:R-:W2:Y:S01]  /*3970*/  MUFU.TANH R9, R9 ;  /* 0x0000000900097308 */ /* 0x000ea20000002400 */
[----:B---3--:R-:W-:Y:S02]  /*3980*/  FSEL R230, R230, -INF , !P5 ;  /* 0xff800000e6e67808 */ /* 0x008fe40006800000 */
[----:B-1----:R-:W-:Y:S02]  /*3990*/  FSEL R14, R14, -INF , !P3 ;  /* 0xff8000000e0e7808 */ /* 0x002fe40005800000 */
[----:B--2---:R-:W-:Y:S01]  /*39a0*/  FSEL R9, R9, -INF , !P1 ;  /* 0xff80000009097808 */ /* 0x004fe20004800000 */
        /* <DEDUP_REMOVED lines=46> */
.L_x_1470:
[----:B------:R-:W-:Y:S05]  /*3c90*/  BSYNC B0 ;  /* 0x0000000000007941 */ /* 0x000fea0003800000 */
.L_x_1469:
[----:B------:R-:W0:Y:S02]  /*3ca0*/  LDGDEPBAR ;  /* 0x00000000000079af */ /* 0x000e240000000000 */
.L_x_1468:
        /* <DEDUP_REMOVED lines=22> */
[----:B------:R-:W-:Y:S01]  /*3e10*/  LEA R212, R212, UR4, 0x1 ;  /* 0x00000004d4d47c11 */ /* 0x000fe2000f8e08ff */
[----:B------:R-:W2:Y:S01]  /*3e20*/  SHFL.BFLY PT, R6, R17, 0x2, 0x1f ;  /* 0x0c401f0011067f89 */ /* 0x000ea200000e0000 */
[----:B------:R-:W-:Y:S02]  /*3e30*/  FMNMX.FTZ R12, R222, R7, !PT ;  /* 0x00000007de0c7209 */ /* 0x000fe40007810000 */
[-C--:B------:R-:W-:Y:S01]  /*3e40*/  LEA R210, R2, R212.reuse, 0x1 ;  /* 0x000000d402d27211 */ /* 0x080fe200078e08ff */
[----:B------:R-:W-:Y:S01]  /*3e50*/  LDSM.16.MT88.4 R148, [R212+0xa000] ;  /* 0x00a00000d494783b */ /* 0x000fe20000004200 */
[----:B------:R-:W-:-:S02]  /*3e60*/  LEA R209, R0, R212, 0x1 ;  /* 0x000000d400d17211 */ /* 0x000fc400078e08ff */
[----:B------:R-:W-:Y:S01]  /*3e70*/  LEA R208, R0, R210, 0x1 ;  /* 0x000000d200d07211 */ /* 0x000fe200078e08ff */
[----:B------:R-:W3:Y:S01]  /*3e80*/  SHFL.BFLY PT, R7, R12, 0x2, 0x1f ;  /* 0x0c401f000c077f89 */ /* 0x000ee200000e0000 */
[----:B-1----:R-:W-:-:S03]  /*3e90*/  FMNMX.FTZ R5, R4, R5, !PT ;  /* 0x0000000504057209 */ /* 0x002fc60007810000 */
[----:B------:R-:W-:Y:S01]  /*3ea0*/  LDSM.16.MT88.4 R132, [R210+0xa000] ;  /* 0x00a00000d284783b */ /* 0x000fe20000004200 */
[----:B------:R-:W-:-:S03]  /*3eb0*/  FMNMX.FTZ R4, R25, R27, !PT ;  /* 0x0000001b19047209 */ /* 0x000fc60007810000 */
[----:B------:R-:W1:Y:S01]  /*3ec0*/  SHFL.BFLY PT, R166, R5, 0x1, 0x1f ;  /* 0x0c201f0005a67f89 */ /* 0x000e6200000e0000 */
[----:B------:R-:W-:-:S03]  /*3ed0*/  FMNMX.FTZ R4, R21, R4, !PT ;  /* 0x0000000415047209 */ /* 0x000fc60007810000 */
[----:B------:R-:W-:Y:S01]  /*3ee0*/  LDSM.16.MT88.4 R48, [R209+0xa000] ;  /* 0x00a00000d130783b */ /* 0x000fe20000004200 */
[----:B------:R-:W-:Y:S02]  /*3ef0*/  FMNMX.FTZ R4, R19, R4, !PT ;  /* 0x0000000413047209 */ /* 0x000fe40007810000 */
[----:B--2---:R-:W-:Y:S01]  /*3f00*/  FMNMX.FTZ R6, R17, R6, !PT ;  /* 0x0000000611067209 */ /* 0x004fe20007810000 */
[----:B------:R-:W-:Y:S01]  /*3f10*/  LDSM.16.MT88.4 R64, [R208+0xa000] ;  /* 0x00a00000d040783b */ /* 0x000fe20000004200 */
[----:B------:R-:W-:-:S03]  /*3f20*/  FMNMX.FTZ R4, R221, R4, !PT ;  /* 0x00000004dd047209 */ /* 0x000fc60007810000 */
[----:B------:R-:W2:Y:S01]  /*3f30*/  SHFL.BFLY PT, R165, R6, 0x1, 0x1f ;  /* 0x0c201f0006a57f89 */ /* 0x000ea200000e0000 */
[----:B------:R-:W-:Y:S02]  /*3f40*/  FMNMX.FTZ R4, R237, R4, !PT ;  /* 0x00000004ed047209 */ /* 0x000fe40007810000 */
[----:B---3--:R-:W-:Y:S01]  /*3f50*/  FMNMX.FTZ R7, R12, R7, !PT ;  /* 0x000000070c077209 */ /* 0x008fe20007810000 */
[----:B------:R-:W-:Y:S01]  /*3f60*/  LDSM.16.MT88.4 R80, [R212+0xb000] ;  /* 0x00b00000d450783b */ /* 0x000fe20000004200 */
[----:B------:R-:W-:-:S03]  /*3f70*/  FMNMX.FTZ R167, R223, R4, !PT ;  /* 0x00000004dfa77209 */ /* 0x000fc60007810000 */
[----:B------:R-:W3:Y:S01]  /*3f80*/  SHFL.BFLY PT, R168, R7, 0x1, 0x1f ;  /* 0x0c201f0007a87f89 */ /* 0x000ee200000e0000 */
[----:B------:R-:W-:Y:S02]  /*3f90*/  FMNMX.FTZ R167, R230, R167, !PT ;  /* 0x000000a7e6a77209 */ /* 0x000fe40007810000 */
[----:B-1----:R-:W-:Y:S01]  /*3fa0*/  FMNMX.FTZ R166, R5, R166, !PT ;  /* 0x000000a605a67209 */ /* 0x002fe20007810000 */
[----:B------:R-:W-:Y:S03]  /*3fb0*/  LDSM.16.MT88.4 R96, [R210+0xb000] ;  /* 0x00b00000d260783b */ /* 0x000fe60000004200 */
[C---:B------:R-:W-:Y:S01]  /*3fc0*/  FSETP.NEU.FTZ.AND P1, PT, R166.reuse, -INF , PT ;  /* 0xff800000a600780b */ /* 0x040fe20003f3d000 */
[----:B------:R-:W1:Y:S01]  /*3fd0*/  SHFL.BFLY PT, R4, R167, 0x2, 0x1f ;  /* 0x0c401f00a7047f89 */ /* 0x000e6200000e0000 */
[----:B------:R-:W-:-:S03]  /*3fe0*/  FMUL.FTZ R17, R166, UR10 ;  /* 0x0000000aa6117c20 */ /* 0x000fc60008410000 */
[----:B------:R-:W-:Y:S02]  /*3ff0*/  LDSM.16.MT88.4 R112, [R209+0xb000] ;  /* 0x00b00000d170783b */ /* 0x000fe40000004200 */
[----:B------:R-:W-:Y:S02]  /*4000*/  FSEL R17, R17, RZ, P1 ;  /* 0x000000ff11117208 */ /* 0x000fe40000800000 */
[----:B--2---:R-:W-:Y:S01]  /*4010*/  FMNMX.FTZ R165, R6, R165, !PT ;  /* 0x000000a506a57209 */ /* 0x004fe20007810000 */
[----:B------:R-:W-:Y:S02]  /*4020*/  LDSM.16.MT88.4 R172, [R212+0xa800] ;  /* 0x00a80000d4ac783b */ /* 0x000fe40000004200 */
[--C-:B------:R-:W-:Y:S01]  /*4030*/  FFMA.FTZ R197, R26, UR10, -R17.reuse ;  /* 0x0000000a1ac57c23 */ /* 0x100fe20008010811 */
[C---:B------:R-:W-:Y:S01]  /*4040*/  FSETP.NEU.FTZ.AND P1, PT, R165.reuse, -INF , PT ;  /* 0xff800000a500780b */ /* 0x040fe20003f3d000 */
[----:B------:R-:W-:Y:S01]  /*4050*/  FMUL.FTZ R12, R165, UR10 ;  /* 0x0000000aa50c7c20 */ /* 0x000fe20008410000 */
[--C-:B------:R-:W-:Y:S01]  /*4060*/  FFMA.FTZ R192, R42, UR10, -R17.reuse ;  /* 0x0000000a2ac07c23 */ /* 0x100fe20008010811 */
[----:B---3--:R-:W-:Y:S01]  /*4070*/  FMNMX.FTZ R168, R7, R168, !PT ;  /* 0x000000a807a87209 */ /* 0x008fe20007810000 */
[--C-:B------:R-:W-:Y:S01]  /*4080*/  FFMA.FTZ R189, R44, UR10, -R17.reuse ;  /* 0x0000000a2cbd7c23 */ /* 0x100fe20008010811 */
[--C-:B------:R-:W-:Y:S01]  /*4090*/  FFMA.FTZ R186, R34, UR10, -R17.reuse ;  /* 0x0000000a22ba7c23 */ /* 0x100fe20008010811 */
[----:B------:R-:W-:Y:S01]  /*40a0*/  FSEL R12, R12, RZ, P1 ;  /* 0x000000ff0c0c7208 */ /* 0x000fe20000800000 */
[----:B------:R-:W-:Y:S01]  /*40b0*/  MUFU.EX2 R197, R197 ;  /* 0x000000c500c57308 */ /* 0x000fe20000000800 */
[C---:B------:R-:W-:Y:S01]  /*40c0*/  FMUL.FTZ R235, R168.reuse, UR10 ;  /* 0x0000000aa8eb7c20 */ /* 0x040fe20008410000 */
[----:B------:R-:W-:Y:S01]  /*40d0*/  FSETP.NEU.FTZ.AND P2, PT, R168, -INF , PT ;  /* 0xff800000a800780b */ /* 0x000fe20003f5d000 */
[----:B------:R-:W-:Y:S01]  /*40e0*/  FFMA.FTZ R200, R20, UR10, -R17 ;  /* 0x0000000a14c87c23 */ /* 0x000fe20008010811 */
[--C-:B------:R-:W-:Y:S01]  /*40f0*/  FFMA.FTZ R188, R35, UR10, -R12.reuse ;  /* 0x0000000a23bc7c23 */ /* 0x100fe2000801080c */
[----:B-1----:R-:W-:Y:S01]  /*4100*/  FMNMX.FTZ R167, R167, R4, !PT ;  /* 0x00000004a7a77209 */ /* 0x002fe20007810000 */
[--C-:B------:R-:W-:Y:S01]  /*4110*/  FFMA.FTZ R193, R23, UR10, -R12.reuse ;  /* 0x0000000a17c17c23 */ /* 0x100fe2000801080c */
[----:B------:R-:W-:Y:S01]  /*4120*/  FSEL R235, R235, RZ, P2 ;  /* 0x000000ffebeb7208 */ /* 0x000fe20001000000 */
[--C-:B------:R-:W-:Y:S01]  /*4130*/  FFMA.FTZ R191, R29, UR10, -R12.reuse ;  /* 0x0000000a1dbf7c23 */ /* 0x100fe2000801080c */
[--C-:B------:R-:W-:Y:S01]  /*4140*/  FFMA.FTZ R31, R31, UR10, -R12.reuse ;  /* 0x0000000a1f1f7c23 */ /* 0x100fe2000801080c */
[----:B------:R-:W1:Y:S01]  /*4150*/  SHFL.BFLY PT, R4, R167, 0x1, 0x1f ;  /* 0x0c201f00a7047f89 */ /* 0x000e6200000e0000 */
        /* <DEDUP_REMOVED lines=9> */
[----:B------:R-:W-:Y:S01]  /*41f0*/  FFMA.FTZ R233, R14, UR10, -R17 ;  /* 0x0000000a0ee97c23 */ /* 0x000fe20008010811 */
[--C-:B------:R-:W-:Y:S01]  /*4200*/  FFMA.FTZ R204, R15, UR10, -R12.reuse ;  /* 0x0000000a0fcc7c23 */ /* 0x100fe2000801080c */
[--C-:B------:R-:W-:Y:S01]  /*4210*/  FFMA.FTZ R205, R13, UR10, -R12.reuse ;  /* 0x0000000a0dcd7c23 */ /* 0x100fe2000801080c */
[--C-:B------:R-:W-:Y:S01]  /*4220*/  FFMA.FTZ R206, R11, UR10, -R12.reuse ;  /* 0x0000000a0bce7c23 */ /* 0x100fe2000801080c */
[----:B------:R-:W-:Y:S01]  /*4230*/  FFMA.FTZ R231, R9, UR10, -R12 ;  /* 0x0000000a09e77c23 */ /* 0x000fe2000801080c */
[--C-:B------:R-:W-:Y:S01]  /*4240*/  FFMA.FTZ R207, R10, UR10, -R235.reuse ;  /* 0x0000000a0acf7c23 */ /* 0x100fe200080108eb */
[--C-:B------:R-:W-:Y:S01]  /*4250*/  FFMA.FTZ R220, R8, UR10, -R235.reuse ;  /* 0x0000000a08dc7c23 */ /* 0x100fe200080108eb */
[----:B------:R-:W-:Y:S01]  /*4260*/  MUFU.EX2 R189, R189 ;  /* 0x000000bd00bd7308 */ /* 0x000fe20000000800 */
[----:B------:R-:W-:Y:S01]  /*4270*/  LDSM.16.MT88.4 R32, [R210+0xa800] ;  /* 0x00a80000d220783b */ /* 0x000fe20000004200 */
[----:B------:R-:W-:Y:S01]  /*4280*/  FFMA.FTZ R235, R222, UR10, -R235 ;  /* 0x0000000adeeb7c23 */ /* 0x000fe200080108eb */
[----:B--2---:R-:W-:Y:S01]  /*4290*/  F2FP.BF16.F32.PACK_AB R124, R192, R197 ;  /* 0x000000c5c07c723e */ /* 0x004fe200000010ff */
[----:B------:R-:W-:Y:S01]  /*42a0*/  FADD.FTZ R192, R197, R192 ;  /* 0x000000c0c5c07221 */ /* 0x000fe20000010000 */
[----:B------:R-:W-:Y:S01]  /*42b0*/  LDSM.16.MT88.4 R12, [R209+0xb800] ;  /* 0x00b80000d10c783b */ /* 0x000fe20000004200 */
[----:B-1----:R-:W-:-:S02]  /*42c0*/  FMNMX.FTZ R167, R167, R4, !PT ;  /* 0x00000004a7a77209 */ /* 0x002fc40007810000 */
[----:B------:R-:W1:Y:S01]  /*42d0*/  MUFU.EX2 R186, R186 ;  /* 0x000000ba00ba7308 */ /* 0x000e620000000800 */
[----:B------:R-:W2:Y:S01]  /*42e0*/  LDSM.16.MT88.4 R4, [R208+0xb000] ;  /* 0x00b00000d004783b */ /* 0x000ea20000004200 */
[C---:B------:R-:W-:Y:S01]  /*42f0*/  FSETP.NEU.FTZ.AND P1, PT, R167.reuse, -INF , PT ;  /* 0xff800000a700780b */ /* 0x040fe20003f3d000 */
[----:B------:R-:W-:Y:S02]  /*4300*/  FMUL.FTZ R232, R167, UR10 ;  /* 0x0000000aa7e87c20 */ /* 0x000fe40008410000 */
[----:B------:R-:W-:Y:S03]  /*4310*/  LDSM.16.MT88.4 R8, [R208+0xb800] ;  /* 0x00b80000d008783b */ /* 0x000fe60000004200 */
[----:B------:R-:W-:Y:S01]  /*4320*/  MUFU.EX2 R188, R188 ;  /* 0x000000bc00bc7308 */ /* 0x000fe20000000800 */
[----:B------:R-:W-:-:S05]  /*4330*/  FSEL R232, R232, RZ, P1 ;  /* 0x000000ffe8e87208 */ /* 0x000fca0000800000 */
[--C-:B------:R-:W-:Y:S01]  /*4340*/  FFMA.FTZ R199, R25, UR10, -R232.reuse ;  /* 0x0000000a19c77c23 */ /* 0x100fe200080108e8 */
[--C-:B------:R-:W-:Y:S01]  /*4350*/  FFMA.FTZ R196, R27, UR10, -R232.reuse ;  /* 0x0000000a1bc47c23 */ /* 0x100fe200080108e8 */
[--C-:B------:R-:W-:Y:S01]  /*4360*/  FFMA.FTZ R195, R21, UR10, -R232.reuse ;  /* 0x0000000a15c37c23 */ /* 0x100fe200080108e8 */
[--C-:B------:R-:W-:Y:S01]  /*4370*/  FFMA.FTZ R2, R19, UR10, -R232.reuse ;  /* 0x0000000a13027c23 */ /* 0x100fe200080108e8 */
[----:B------:R-:W3:Y:S01]  /*4380*/  MUFU.EX2 R193, R193 ;  /* 0x000000c100c17308 */ /* 0x000ee20000000800 */
[----:B------:R-:W-:Y:S01]  /*4390*/  LDSM.16.MT88.4 R24, [R208+0xa800] ;  /* 0x00a80000d018783b */ /* 0x000fe20000004200 */
[----:B-1----:R-:W-:Y:S01]  /*43a0*/  F2FP.BF16.F32.PACK_AB R126, R186, R189 ;  /* 0x000000bdba7e723e */ /* 0x002fe200000010ff */
[--C-:B------:R-:W-:Y:S01]  /*43b0*/  FFMA.FTZ R221, R221, UR10, -R232.reuse ;  /* 0x0000000adddd7c23 */ /* 0x100fe200080108e8 */
[--C-:B------:R-:W-:Y:S01]  /*43c0*/  FFMA.FTZ R222, R237, UR10, -R232.reuse ;  /* 0x0000000aedde7c23 */ /* 0x100fe200080108e8 */
[----:B------:R-:W-:Y:S01]  /*43d0*/  LDSM.16.MT88.4 R20, [R212+0xb800] ;  /* 0x00b80000d414783b */ /* 0x000fe20000004200 */
[--C-:B------:R-:W-:Y:S01]  /*43e0*/  FFMA.FTZ R223, R223, UR10, -R232.reuse ;  /* 0x0000000adfdf7c23 */ /* 0x100fe200080108e8 */
[----:B------:R-:W-:Y:S01]  /*43f0*/  FFMA.FTZ R230, R230, UR10, -R232 ;  /* 0x0000000ae6e67c23 */ /* 0x000fe200080108e8 */
[----:B------:R-:W-:Y:S01]  /*4400*/  MUFU.EX2 R191, R191 ;  /* 0x000000bf00bf7308 */ /* 0x000fe20000000800 */
[----:B------:R-:W-:Y:S01]  /*4410*/  LDSM.16.MT88.4 R16, [R210+0xb800] ;  /* 0x00b80000d210783b */ /* 0x000fe20000004200 */
[----:B------:R-:W-:-:S04]  /*4420*/  FADD.FTZ R189, R189, R192 ;  /* 0x000000c0bdbd7221 */ /* 0x000fc80000010000 */
[----:B------:R-:W-:Y:S02]  /*4430*/  FADD.FTZ R189, R186, R189 ;  /* 0x000000bdbabd7221 */ /* 0x000fe40000010000 */
[----:B------:R1:W4:Y:S01]  /*4440*/  MUFU.EX2 R0, R31 ;  /* 0x0000001f00007308 */ /* 0x0003220000000800 */
[----:B---3--:R-:W-:Y:S01]  /*4450*/  F2FP.BF16.F32.PACK_AB R125, R193, R188 ;  /* 0x000000bcc17d723e */ /* 0x008fe200000010ff */
[----:B------:R-:W-:-:S06]  /*4460*/  FADD.FTZ R188, R188, R193 ;  /* 0x000000c1bcbc7221 */ /* 0x000fcc0000010000 */
[----:B------:R-:W3:Y:S08]  /*4470*/  MUFU.EX2 R201, R201 ;  /* 0x000000c900c97308 */ /* 0x000ef00000000800 */
[----:B------:R-:W-:Y:S01]  /*4480*/  MUFU.EX2 R190, R190 ;  /* 0x000000be00be7308 */ /* 0x000fe20000000800 */
[----:B-1----:R-:W1:Y:S01]  /*4490*/  LDSM.16.MT88.4 R28, [R209+0xa800] ;  /* 0x00a80000d11c783b */ /* 0x002e620000004200 */
[----:B----4-:R-:W-:Y:S01]  /*44a0*/  F2FP.BF16.F32.PACK_AB R127, R0, R191 ;  /* 0x000000bf007f723e */ /* 0x010fe200000010ff */
[----:B------:R-:W-:-:S04]  /*44b0*/  FADD.FTZ R191, R191, R188 ;  /* 0x000000bcbfbf7221 */ /* 0x000fc80000010000 */
[----:B------:R-:W-:Y:S01]  /*44c0*/  FADD.FTZ R191, R0, R191 ;  /* 0x000000bf00bf7221 */ /* 0x000fe20000010000 */
[----:B------:R-:W4:Y:S01]  /*44d0*/  MUFU.EX2 R187, R187 ;  /* 0x000000bb00bb7308 */ /* 0x000f220000000800 */
[----:B---3--:R-:W-:Y:S01]  /*44e0*/  F2FP.BF16.F32.PACK_AB R128, R201, R194 ;  /* 0x000000c2c980723e */ /* 0x008fe200000010ff */
[----:B------:R-:W-:Y:S01]  /*44f0*/  HMMA.16816.F32.BF16 R156, R124, R148, RZ ;  /* 0x000000947c9c723c */ /* 0x000fe200000418ff */
[----:B------:R-:W-:-:S05]  /*4500*/  FADD.FTZ R201, R194, R201 ;  /* 0x000000c9c2c97221 */ /* 0x000fca0000010000 */
[----:B------:R-:W-:Y:S01]  /*4510*/  MUFU.EX2 R199, R199 ;  /* 0x000000c700c77308 */ /* 0x000fe20000000800 */
[C---:B------:R-:W-:Y:S06]  /*4520*/  HMMA.16816.F32.BF16 R140, R124.reuse, R132, RZ ;  /* 0x000000847c8c723c */ /* 0x040fec00000418ff */
[----:B------:R-:W-:Y:S01]  /*4530*/  HMMA.16816.F32.BF16 R40, R124, R48, RZ ;  /* 0x000000307c28723c */ /* 0x000fe200000418ff */
[----:B------:R-:W3:Y:S01]  /*4540*/  MUFU.EX2 R196, R196 ;  /* 0x000000c400c47308 */ /* 0x000ee20000000800 */
[----:B----4-:R-:W-:Y:S01]  /*4550*/  F2FP.BF16.F32.PACK_AB R130, R187, R190 ;  /* 0x000000bebb82723e */ /* 0x010fe200000010ff */
[----:B------:R-:W-:-:S03]  /*4560*/  FADD.FTZ R190, R190, R201 ;  /* 0x000000c9bebe7221 */ /* 0x000fc60000010000 */
[C---:B------:R-:W-:Y:S01]  /*4570*/  HMMA.16816.F32.BF16 R56, R124.reuse, R64, RZ ;  /* 0x000000407c38723c */ /* 0x040fe200000418ff */
[----:B------:R-:W-:Y:S02]  /*4580*/  FADD.FTZ R187, R187, R190 ;  /* 0x000000bebbbb7221 */ /* 0x000fe40000010000 */
[----:B------:R-:W-:Y:S03]  /*4590*/  MUFU.EX2 R195, R195 ;  /* 0x000000c300c37308 */ /* 0x000fe60000000800 */
[C---:B------:R-:W-:Y:S05]  /*45a0*/  HMMA.16816.F32.BF16 R72, R124.reuse, R80, RZ ;  /* 0x000000507c48723c */ /* 0x040fea00000418ff */
[----:B------:R-:W4:Y:S01]  /*45b0*/  MUFU.EX2 R2, R2 ;  /* 0x0000000200027308 */ /* 0x000f220000000800 */
[----:B---3--:R-:W-:Y:S01]  /*45c0*/  F2FP.BF16.F32.PACK_AB R129, R196, R199 ;  /* 0x000000c7c481723e */ /* 0x008fe200000010ff */
[----:B------:R-:W-:Y:S01]  /*45d0*/  HMMA.16816.F32.BF16 R88, R124, R96, RZ ;  /* 0x000000607c58723c */ /* 0x000fe200000418ff */
[----:B------:R-:W-:-:S05]  /*45e0*/  FADD.FTZ R196, R199, R196 ;  /* 0x000000c4c7c47221 */ /* 0x000fca0000010000 */
[----:B------:R-:W-:Y:S01]  /*45f0*/  MUFU.EX2 R198, R198 ;  /* 0x000000c600c67308 */ /* 0x000fe20000000800 */
[C---:B------:R-:W-:Y:S06]  /*4600*/  HMMA.16816.F32.BF16 R104, R124.reuse, R112, RZ ;  /* 0x000000707c68723c */ /* 0x040fec00000418ff */
[----:B------:R-:W-:Y:S01]  /*4610*/  HMMA.16816.F32.BF16 R152, R124, R150, RZ ;  /* 0x000000967c98723c */ /* 0x000fe200000418ff */
[----:B------:R-:W-:Y:S01]  /*4620*/  MUFU.EX2 R200, R200 ;  /* 0x000000c800c87308 */ /* 0x000fe20000000800 */
[----:B----4-:R-:W-:Y:S01]  /*4630*/  F2FP.BF16.F32.PACK_AB R131, R2, R195 ;  /* 0x000000c30283723e */ /* 0x010fe200000010ff */
[----:B------:R-:W-:-:S03]  /*4640*/  FADD.FTZ R195, R195, R196 ;  /* 0x000000c4c3c37221 */ /* 0x000fc60000010000 */
[C---:B------:R-:W-:Y:S01]  /*4650*/  HMMA.16816.F32.BF16 R136, R124.reuse, R134, RZ ;  /* 0x000000867c88723c */ /* 0x040fe200000418ff */
[----:B------:R-:W-:Y:S02]  /*4660*/  FADD.FTZ R2, R2, R195 ;  /* 0x000000c302027221 */ /* 0x000fe40000010000 */
[----:B------:R-:W3:Y:S03]  /*4670*/  MUFU.EX2 R203, R203 ;  /* 0x000000cb00cb7308 */ /* 0x000ee60000000800 */
[C---:B------:R-:W-:Y:S05]  /*4680*/  HMMA.16816.F32.BF16 R44, R124.reuse, R50, RZ ;  /* 0x000000327c2c723c */ /* 0x040fea00000418ff */
[----:B------:R-:W-:Y:S01]  /*4690*/  MUFU.EX2 R204, R204 ;  /* 0x000000cc00cc7308 */ /* 0x000fe20000000800 */
[C---:B------:R-:W-:Y:S06]  /*46a0*/  HMMA.16816.F32.BF16 R60, R124.reuse, R66, RZ ;  /* 0x000000427c3c723c */ /* 0x040fec00000418ff */
[----:B------:R-:W-:Y:S01]  /*46b0*/  HMMA.16816.F32.BF16 R76, R124, R82, RZ ;  /* 0x000000527c4c723c */ /* 0x000fe200000418ff */
[----:B------:R-:W4:Y:S01]  /*46c0*/  MUFU.EX2 R205, R205 ;  /* 0x000000cd00cd7308 */ /* 0x000f220000000800 */
[----:B---3--:R-:W-:Y:S01]  /*46d0*/  F2FP.BF16.F32.PACK_AB R176, R203, R200 ;  /* 0x000000c8cbb0723e */ /* 0x008fe200000010ff */
[----:B------:R-:W-:-:S03]  /*46e0*/  FADD.FTZ R200, R200, R189 ;  /* 0x000000bdc8c87221 */ /* 0x000fc60000010000 */
[C---:B------:R-:W-:Y:S01]  /*46f0*/  HMMA.16816.F32.BF16 R92, R124.reuse, R98, RZ ;  /* 0x000000627c5c723c */ /* 0x040fe200000418ff */
[----:B------:R-:W-:Y:S02]  /*4700*/  FADD.FTZ R203, R203, R200 ;  /* 0x000000c8cbcb7221 */ /* 0x000fe40000010000 */
[----:B------:R-:W-:Y:S03]  /*4710*/  MUFU.EX2 R207, R207 ;  /* 0x000000cf00cf7308 */ /* 0x000fe60000000800 */
[----:B------:R-:W-:Y:S05]  /*4720*/  HMMA.16816.F32.BF16 R108, R124, R114, RZ ;  /* 0x000000727c6c723c */ /* 0x000fea00000418ff */
[----:B------:R-:W-:Y:S01]  /*4730*/  MUFU.EX2 R221, R221 ;  /* 0x000000dd00dd7308 */ /* 0x000fe20000000800 */
[----:B------:R-:W-:Y:S01]  /*4740*/  HMMA.16816.F32.BF16 R160, R128, R148, RZ ;  /* 0x0000009480a0723c */ /* 0x000fe200000418ff */
[----:B----4-:R-:W-:Y:S01]  /*4750*/  F2FP.BF16.F32.PACK_AB R177, R205, R204 ;  /* 0x000000cccdb1723e */ /* 0x010fe200000010ff */
[----:B------:R-:W-:-:S04]  /*4760*/  FADD.FTZ R204, R204, R191 ;  /* 0x000000bfcccc7221 */ /* 0x000fc80000010000 */
[----:B------:R-:W-:Y:S01]  /*4770*/  HMMA.16816.F32.BF16 R144, R128, R132, RZ ;  /* 0x000000848090723c */ /* 0x000fe200000418ff */
[----:B------:R-:W-:Y:S01]  /*4780*/  MUFU.EX2 R222, R222 ;  /* 0x000000de00de7308 */ /* 0x000fe20000000800 */
[----:B------:R-:W-:-:S04]  /*4790*/  FADD.FTZ R205, R205, R204 ;  /* 0x000000cccdcd7221 */ /* 0x000fc80000010000 */
[C---:B------:R-:W-:Y:S03]  /*47a0*/  HMMA.16816.F32.BF16 R36, R128.reuse, R48, RZ ;  /* 0x000000308024723c */ /* 0x040fe600000418ff */
[----:B------:R-:W-:Y:S03]  /*47b0*/  MUFU.EX2 R202, R202 ;  /* 0x000000ca00ca7308 */ /* 0x000fe60000000800 */
[C---:B------:R-:W-:Y:S05]  /*47c0*/  HMMA.16816.F32.BF16 R52, R128.reuse, R64, RZ ;  /* 0x000000408034723c */ /* 0x040fea00000418ff */
[----:B------:R-:W3:Y:S01]  /*47d0*/  MUFU.EX2 R233, R233 ;  /* 0x000000e900e97308 */ /* 0x000ee20000000800 */
[C---:B------:R-:W-:Y:S06]  /*47e0*/  HMMA.16816.F32.BF16 R68, R128.reuse, R80, RZ ;  /* 0x000000508044723c */ /* 0x040fec00000418ff */
[C---:B------:R-:W-:Y:S01]  /*47f0*/  HMMA.16816.F32.BF16 R84, R128.reuse, R96, RZ ;  /* 0x000000608054723c */ /* 0x040fe200000418ff */
[----:B------:R-:W-:Y:S05]  /*4800*/  MUFU.EX2 R206, R206 ;  /* 0x000000ce00ce7308 */ /* 0x000fea0000000800 */
[----:B------:R-:W-:Y:S03]  /*4810*/  HMMA.16816.F32.BF16 R100, R128, R112, RZ ;  /* 0x000000708064723c */ /* 0x000fe600000418ff */
[----:B------:R-:W4:Y:S01]  /*4820*/  MUFU.EX2 R231, R231 ;  /* 0x000000e700e77308 */ /* 0x000f220000000800 */
[C---:B---3--:R-:W-:Y:S01]  /*4830*/  F2FP.BF16.F32.PACK_AB R178, R233.reuse, R202 ;  /* 0x000000cae9b2723e */ /* 0x048fe200000010ff */
[----:B------:R-:W-:Y:S01]  /*4840*/  FADD.FTZ R202, R202, R203 ;  /* 0x000000cbcaca7221 */ /* 0x000fe20000010000 */
[----:B--2---:R-:W-:Y:S03]  /*4850*/  HMMA.16816.F32.BF16 R120, R124, R4, RZ ;  /* 0x000000047c78723c */ /* 0x004fe600000418ff */
[----:B------:R-:W-:-:S02]  /*4860*/  FADD.FTZ R233, R233, R202 ;  /* 0x000000cae9e97221 */ /* 0x000fc40000010000 */
[----:B------:R-:W-:Y:S01]  /*4870*/  MUFU.EX2 R220, R220 ;  /* 0x000000dc00dc7308 */ /* 0x000fe20000000800 */
[C---:B------:R-:W-:Y:S06]  /*4880*/  HMMA.16816.F32.BF16 R148, R128.reuse, R150, RZ ;  /* 0x000000968094723c */ /* 0x040fec00000418ff */
[----:B------:R-:W-:Y:S01]  /*4890*/  HMMA.16816.F32.BF16 R132, R128, R134, RZ ;  /* 0x000000868084723c */ /* 0x000fe200000418ff */
[----:B------:R-:W2:Y:S01]  /*48a0*/  MUFU.EX2 R235, R235 ;  /* 0x000000eb00eb7308 */ /* 0x000ea20000000800 */
[----:B----4-:R-:W-:Y:S01]  /*48b0*/  F2FP.BF16.F32.PACK_AB R179, R231, R206 ;  /* 0x000000cee7b3723e */ /* 0x010fe200000010ff */
[----:B------:R-:W-:-:S03]  /*48c0*/  FADD.FTZ R206, R206, R205 ;  /* 0x000000cdcece7221 */ /* 0x000fc60000010000 */
[C---:B------:R-:W-:Y:S01]  /*48d0*/  HMMA.16816.F32.BF16 R48, R128.reuse, R50, RZ ;  /* 0x000000328030723c */ /* 0x040fe200000418ff */
[----:B------:R-:W-:Y:S02]  /*48e0*/  FADD.FTZ R231, R231, R206 ;  /* 0x000000cee7e77221 */ /* 0x000fe40000010000 */
[----:B------:R-:W-:Y:S03]  /*48f0*/  MUFU.EX2 R223, R223 ;  /* 0x000000df00df7308 */ /* 0x000fe60000000800 */
[C---:B------:R-:W-:Y:S05]  /*4900*/  HMMA.16816.F32.BF16 R64, R128.reuse, R66, RZ ;  /* 0x000000428040723c */ /* 0x040fea00000418ff */
[----:B------:R-:W3:Y:S01]  /*4910*/  MUFU.EX2 R230, R230 ;  /* 0x000000e600e67308 */ /* 0x000ee20000000800 */
        /* <DEDUP_REMOVED lines=12> */
[C---:B------:R-:W-:Y:S01]  /*49e0*/  HMMA.16816.F32.BF16 R156, R176.reuse, R172, R156 ;  /* 0x000000acb09c723c */ /* 0x040fe2000004189c */
[----:B--2---:R-:W-:Y:S01]  /*49f0*/  F2FP.BF16.F32.PACK_AB R6, R235, R220 ;  /* 0x000000dceb06723e */ /* 0x004fe200000010ff */
[----:B------:R-:W-:Y:S01]  /*4a00*/  FADD.FTZ R220, R220, R207 ;  /* 0x000000cfdcdc7221 */ /* 0x000fe20000010000 */
[C---:B---3--:R-:W-:Y:S01]  /*4a10*/  F2FP.BF16.F32.PACK_AB R7, R230.reuse, R223 ;  /* 0x000000dfe607723e */ /* 0x048fe200000010ff */
[----:B------:R-:W-:Y:S02]  /*4a20*/  FADD.FTZ R223, R223, R222 ;  /* 0x000000dedfdf7221 */ /* 0x000fe40000010000 */
[----:B------:R-:W-:Y:S01]  /*4a30*/  HMMA.16816.F32.BF16 R140, R176, R32, R140 ;  /* 0x00000020b08c723c */ /* 0x000fe2000004188c */
[----:B------:R-:W-:Y:S01]  /*4a40*/  FADD.FTZ R235, R235, R220 ;  /* 0x000000dcebeb7221 */ /* 0x000fe20000010000 */
[----:B------:R-:W-:-:S04]  /*4a50*/  FADD.FTZ R230, R230, R223 ;  /* 0x000000dfe6e67221 */ /* 0x000fc80000010000 */
        /* <DEDUP_REMOVED lines=32> */
[----:B------:R-:W-:Y:S01]  /*4c60*/  ULDC UR4, c[0x0][0x2d0] ;  /* 0x0000b40000047ab9 */ /* 0x000fe20000000800 */
[----:B------:R-:W-:-:S04]  /*4c70*/  DEPBAR.LE SB0, 0x0 ;  /* 0x000080000000791a */ /* 0x000fc80000000000 */
[----:B------:R-:W-:Y:S01]  /*4c80*/  BAR.SYNC.DEFER_BLOCKING 0x0 ;  /* 0x0000000000007b1d */ /* 0x000fe20000010000 */
[----:B------:R-:W-:Y:S01]  /*4c90*/  ISETP.GE.AND P3, PT, R184, UR4, PT ;  /* 0x00000004b8007c0c */ /* 0x000fe2000bf66270 */
[----:B------:R-:W-:Y:S01]  /*4ca0*/  UIADD3 UR12, UR17, -0x2, URZ ;  /* 0xfffffffe110c7890 */ /* 0x000fe2000fffe03f */
[----:B------:R-:W-:Y:S01]  /*4cb0*/  ISETP.GE.AND P2, PT, R225, UR4, PT ;  /* 0x00000004e1007c0c */ /* 0x000fe2000bf46270 */
[----:B------:R-:W-:Y:S02]  /*4cc0*/  UISETP.GE.AND UP0, UPT, UR17, 0x3, UPT ;  /* 0x000000031100788c */ /* 0x000fe4000bf06270 */
[----:B------:R-:W-:Y:S02]  /*4cd0*/  USHF.R.S32.HI UR5, URZ, 0x1f, UR12 ;  /* 0x0000001f3f057899 */ /* 0x000fe4000801140c */
[----:B------:R-:W-:Y:S01]  /*4ce0*/  UIMAD UR4, UR19, UR12, URZ ;  /* 0x0000000c130472a4 */ /* 0x000fe2000f8e023f */
[----:B------:R-:W-:-:S03]  /*4cf0*/  IMAD.U32 R13, RZ, RZ, UR12 ;  /* 0x0000000cff0d7e24 */ /* 0x000fc6000f8e00ff */
[----:B------:R-:W-:Y:S01]  /*4d00*/  UIMAD UR4, UR5, UR23, UR4 ;  /* 0x00000017050472a4 */ /* 0x000fe2000f8e0204 */
[----:B------:R-:W-:Y:S01]  /*4d10*/  IMAD.WIDE.U32 R12, R13, UR23, R182 ;  /* 0x000000170d0c7c25 */ /* 0x000fe2000f8e00b6 */
[----:B------:R-:W1:Y:S04]  /*4d20*/  @!P3 LDC.64 R10, c[0x0][0x220] ;  /* 0x00008800ff0abb82 */ /* 0x000e680000000a00 */
[----:B------:R-:W-:Y:S01]  /*4d30*/  VIADD R2, R13, UR4 ;  /* 0x000000040d027c36 */ /* 0x000fe20008000000 */
[----:B------:R-:W-:-:S03]  /*4d40*/  IADD3 R0, P0, R12, UR27, RZ ;  /* 0x0000001b0c007c10 */ /* 0x000fc6000ff1e0ff */
[----:B------:R-:W2:Y:S01]  /*4d50*/  @!P2 LDC.64 R8, c[0x0][0x220] ;  /* 0x00008800ff08ab82 */ /* 0x000ea20000000a00 */
[----:B------:R-:W-:Y:S07]  /*4d60*/  @P3 STS.128 [R224+0xa000], RZ ;  /* 0x00a000ffe0003388 */ /* 0x000fee0000000c00 */
[----:B------:R-:W3:Y:S08]  /*4d70*/  @!P3 LDC.64 R6, c[0x0][0x220] ;  /* 0x00008800ff06bb82 */ /* 0x000ef00000000a00 */
[----:B------:R-:W4:Y:S01]  /*4d80*/  @!P2 LDC.64 R4, c[0x0][0x220] ;  /* 0x00008800ff04ab82 */ /* 0x000f220000000a00 */
[----:B-1----:R-:W-:-:S04]  /*4d90*/  @!P3 LEA R10, P5, R12, R10, 0x1 ;  /* 0x0000000a0c0ab211 */ /* 0x002fc800078a08ff */
[C-C-:B------:R-:W-:Y:S02]  /*4da0*/  @!P3 LEA.HI.X R11, R12.reuse, R11, R2.reuse, 0x1, P5 ;  /* 0x0000000b0c0bb211 */ /* 0x140fe400028f0c02 */
[----:B--2---:R-:W-:Y:S02]  /*4db0*/  @!P2 LEA R14, P1, R12, R8, 0x1 ;  /* 0x000000080c0ea211 */ /* 0x004fe400078208ff */
[----:B------:R-:W-:Y:S01]  /*4dc0*/  IADD3.X R8, R2, UR18, RZ, P0, !PT ;  /* 0x0000001202087c10 */ /* 0x000fe200087fe4ff */
[----:B------:R-:W-:Y:S01]  /*4dd0*/  @!PT LDS RZ, [RZ] ;  /* 0x00000000fffff984 */ /* 0x000fe20000000800 */
[----:B------:R-:W-:Y:S01]  /*4de0*/  @!PT LDS RZ, [RZ] ;  /* 0x00000000fffff984 */ /* 0x000fe20000000800 */
[----:B------:R-:W-:Y:S01]  /*4df0*/  @!PT LDS RZ, [RZ] ;  /* 0x00000000fffff984 */ /* 0x000fe20000000800 */
[----:B------:R1:W-:Y:S01]  /*4e00*/  @!P3 LDGSTS.E.BYPASS.LTC128B.128 [R224+0xa000], desc[UR20][R10.64] ;  /* 0x0a0000000ae0bfae */ /* 0x0003e2000b901d54 */
[----:B------:R-:W-:-:S03]  /*4e10*/  @!P2 LEA.HI.X R15, R12, R9, R2, 0x1, P1 ;  /* 0x000000090c0fa211 */ /* 0x000fc600008f0c02 */
[----:B------:R-:W-:Y:S01]  /*4e20*/  @P2 STS.128 [R224+0xb000], RZ ;  /* 0x00b000ffe0002388 */ /* 0x000fe20000000c00 */
[----:B---3--:R-:W-:-:S03]  /*4e30*/  @!P3 LEA R16, P4, R0, R6, 0x1 ;  /* 0x000000060010b211 */ /* 0x008fc600078808ff */
[----:B------:R-:W-:Y:S01]  /*4e40*/  @!PT LDS RZ, [RZ] ;  /* 0x00000000fffff984 */ /* 0x000fe20000000800 */
[----:B------:R-:W-:Y:S01]  /*4e50*/  @!PT LDS RZ, [RZ] ;  /* 0x00000000fffff984 */ /* 0x000fe20000000800 */
[----:B------:R-:W-:Y:S01]  /*4e60*/  @!PT LDS RZ, [RZ] ;  /* 0x00000000fffff984 */ /* 0x000fe20000000800 */
[----:B------:R-:W-:Y:S01]  /*4e70*/  @!P2 LDGSTS.E.BYPASS.LTC128B.128 [R224+0xb000], desc[UR20][R14.64+0x80] ;  /* 0x0b0000800ee0afae */ /* 0x000fe2000b901d54 */
[----:B------:R-:W-:-:S03]  /*4e80*/  @!P3 LEA.HI.X R17, R0, R7, R8, 0x1, P4 ;  /* 0x000000070011b211 */ /* 0x000fc600020f0c08 */
[----:B------:R-:W-:Y:S01]  /*4e90*/  @P3 STS.128 [R224+0xa800], RZ ;  /* 0x00a800ffe0003388 */ /* 0x000fe20000000c00 */
[----:B----4-:R-:W-:-:S03]  /*4ea0*/  @!P2 LEA R24, P0, R0, R4, 0x1 ;  /* 0x000000040018a211 */ /* 0x010fc600078008ff */
        /* <DEDUP_REMOVED lines=10> */
[----:B------:R-:W-:Y:S04]  /*4f50*/  LDSM.16.M88.4 R192, [R219] ;  /* 0x00000000dbc0783b */ /* 0x000fe80000000200 */
[----:B------:R-:W2:Y:S04]  /*4f60*/  LDSM.16.M88.4 R172, [R218+0x8000] ;  /* 0x00800000daac783b */ /* 0x000ea80000000200 */
[----:B------:R-:W4:Y:S04]  /*4f70*/  LDSM.16.M88.4 R196, [R219+0x2000] ;  /* 0x00200000dbc4783b */ /* 0x000f280000000200 */
[----:B------:R-:W5:Y:S04]  /*4f80*/  LDSM.16.M88.4 R20, [R218+0x8800] ;  /* 0x00880000da14783b */ /* 0x000f680000000200 */
[----:B-1----:R-:W-:Y:S04]  /*4f90*/  LDSM.16.M88.4 R8, [R217] ;  /* 0x00000000d908783b */ /* 0x002fe80000000200 */
[----:B------:R-:W1:Y:S04]  /*4fa0*/  LDSM.16.M88.4 R236, [R216] ;  /* 0x00000000d8ec783b */ /* 0x000e680000000200 */
[----:B------:R-:W1:Y:S04]  /*4fb0*/  LDSM.16.M88.4 R4, [R217+0x2000] ;  /* 0x00200000d904783b */ /* 0x000e680000000200 */
[----:B------:R-:W1:Y:S04]  /*4fc0*/  LDSM.16.M88.4 R220, [R216+0x800] ;  /* 0x00080000d8dc783b */ /* 0x000e680000000200 */
[----:B------:R-:W-:Y:S04]  /*4fd0*/  LDSM.16.M88.4 R204, [R215+0x2000] ;  /* 0x00200000d7cc783b */ /* 0x000fe80000000200 */
[----:B------:R-:W1:Y:S04]  /*4fe0*/  LDSM.16.M88.4 R240, [R211+0x8000] ;  /* 0x00800000d3f0783b */ /* 0x000e680000000200 */
[----:B------:R-:W1:Y:S01]  /*4ff0*/  LDSM.16.M88.4 R184, [R215] ;  /* 0x00000000d7b8783b */ /* 0x000e620000000200 */
[-C--:B--2---:R-:W-:Y:S03]  /*5000*/  HMMA.16816.F32.BF16 R16, R192, R172.reuse, RZ ;  /* 0x000000acc010723c */ /* 0x084fe600000418ff */
[----:B------:R-:W-:Y:S04]  /*5010*/  LDSM.16.M88.4 R28, [R213] ;  /* 0x00000000d51c783b */ /* 0x000fe80000000200 */
[----:B------:R-:W-:Y:S01]  /*5020*/  LDSM.16.M88.4 R188, [R211+0x8800] ;  /* 0x00880000d3bc783b */ /* 0x000fe20000000200 */
[C---:B----4-:R-:W-:Y:S03]  /*5030*/  HMMA.16816.F32.BF16 R12, R196.reuse, R172, RZ ;  /* 0x000000acc40c723c */ /* 0x050fe600000418ff */
[----:B---3--:R-:W-:Y:S03]  /*5040*/  LDSM.16.M88.4 R24, [R213+0x800] ;  /* 0x00080000d518783b */ /* 0x008fe60000000200 */
[-C--:B------:R-:W-:Y:S01]  /*5050*/  HMMA.16816.F32.BF16 R176, R196, R174.reuse, RZ ;  /* 0x000000aec4b0723c */ /* 0x080fe200000418ff */
[----:B------:R-:W0:Y:S05]  /*5060*/  LDGDEPBAR ;  /* 0x00000000000079af */ /* 0x000e2a0000000000 */
[----:B------:R-:W-:Y:S06]  /*5070*/  HMMA.16816.F32.BF16 R172, R192, R174, RZ ;  /* 0x000000aec0ac723c */ /* 0x000fec00000418ff */
[C---:B-----5:R-:W-:Y:S06]  /*5080*/  HMMA.16816.F32.BF16 R200, R196.reuse, R20, RZ ;  /* 0x00000014c4c8723c */ /* 0x060fec00000418ff */
[----:B------:R-:W-:Y:S06]  /*5090*/  HMMA.16816.F32.BF16 R196, R196, R22, RZ ;  /* 0x00000016c4c4723c */ /* 0x000fec00000418ff */
[----:B------:R-:W-:Y:S06]  /*50a0*/  HMMA.16816.F32.BF16 R32, R192, R20, RZ ;  /* 0x00000014c020723c */ /* 0x000fec00000418ff */
[-C--:B-1----:R-:W-:Y:S06]  /*50b0*/  HMMA.16816.F32.BF16 R16, R8, R236.reuse, R16 ;  /* 0x000000ec0810723c */ /* 0x082fec0000041810 */
[C---:B------:R-:W-:Y:S06]  /*50c0*/  HMMA.16816.F32.BF16 R12, R4.reuse, R236, R12 ;  /* 0x000000ec040c723c */ /* 0x040fec000004180c */
[----:B------:R-:W-:Y:S06]  /*50d0*/  HMMA.16816.F32.BF16 R176, R4, R238, R176 ;  /* 0x000000ee04b0723c */ /* 0x000fec00000418b0 */
[----:B------:R-:W-:Y:S01]  /*50e0*/  HMMA.16816.F32.BF16 R192, R192, R22, RZ ;  /* 0x00000016c0c0723c */ /* 0x000fe200000418ff */
[----:B------:R-:W1:Y:S05]  /*50f0*/  LDSM.16.M88.4 R20, [R214+0x2000] ;  /* 0x00200000d614783b */ /* 0x000e6a0000000200 */
[----:B------:R-:W-:Y:S01]  /*5100*/  HMMA.16816.F32.BF16 R172, R8, R238, R172 ;  /* 0x000000ee08ac723c */ /* 0x000fe200000418ac */
[----:B------:R-:W-:Y:S05]  /*5110*/  LDSM.16.M88.4 R236, [R219+0x4000] ;  /* 0x00400000dbec783b */ /* 0x000fea0000000200 */
[C---:B------:R-:W-:Y:S06]  /*5120*/  HMMA.16816.F32.BF16 R200, R4.reuse, R220, R200 ;  /* 0x000000dc04c8723c */ /* 0x040fec00000418c8 */
[----:B------:R-:W-:Y:S01]  /*5130*/  HMMA.16816.F32.BF16 R196, R4, R222, R196 ;  /* 0x000000de04c4723c */ /* 0x000fe200000418c4 */
[----:B------:R-:W2:Y:S05]  /*5140*/  LDSM.16.M88.4 R4, [R214] ;  /* 0x00000000d604783b */ /* 0x000eaa0000000200 */
[-C--:B------:R-:W-:Y:S06]  /*5150*/  HMMA.16816.F32.BF16 R12, R204, R240.reuse, R12 ;  /* 0x000000f0cc0c723c */ /* 0x080fec000004180c */
[----:B------:R-:W-:Y:S06]  /*5160*/  HMMA.16816.F32.BF16 R16, R184, R240, R16 ;  /* 0x000000f0b810723c */ /* 0x000fec0000041810 */
[----:B------:R-:W-:Y:S06]  /*5170*/  HMMA.16816.F32.BF16 R176, R204, R242, R176 ;  /* 0x000000f2ccb0723c */ /* 0x000fec00000418b0 */
[C---:B------:R-:W-:Y:S06]  /*5180*/  HMMA.16816.F32.BF16 R32, R8.reuse, R220, R32 ;  /* 0x000000dc0820723c */ /* 0x040fec0000041820 */
[----:B------:R-:W-:Y:S01]  /*5190*/  HMMA.16816.F32.BF16 R192, R8, R222, R192 ;  /* 0x000000de08c0723c */ /* 0x000fe200000418c0 */
[----:B------:R-:W3:Y:S04]  /*51a0*/  LDSM.16.M88.4 R8, [R218+0x9000] ;  /* 0x00900000da08783b */ /* 0x000ee80000000200 */
[----:B------:R-:W4:Y:S01]  /*51b0*/  LDSM.16.M88.4 R220, [R219+0x6000] ;  /* 0x00600000dbdc783b */ /* 0x000f220000000200 */
[----:B------:R-:W-:Y:S03]  /*51c0*/  HMMA.16816.F32.BF16 R172, R184, R242, R172 ;  /* 0x000000f2b8ac723c */ /* 0x000fe600000418ac */
[----:B------:R-:W-:Y:S03]  /*51d0*/  LDSM.16.M88.4 R240, [R216+0x1000] ;  /* 0x00100000d8f0783b */ /* 0x000fe60000000200 */
[-C--:B-1----:R-:W-:Y:S06]  /*51e0*/  HMMA.16816.F32.BF16 R12, R20, R28.reuse, R12 ;  /* 0x0000001c140c723c */ /* 0x082fec000004180c */
[----:B--2---:R-:W-:Y:S06]  /*51f0*/  HMMA.16816.F32.BF16 R16, R4, R28, R16 ;  /* 0x0000001c0410723c */ /* 0x004fec0000041810 */
[----:B------:R-:W-:Y:S06]  /*5200*/  HMMA.16816.F32.BF16 R176, R20, R30, R176 ;  /* 0x0000001e14b0723c */ /* 0x000fec00000418b0 */
[C---:B------:R-:W-:Y:S06]  /*5210*/  HMMA.16816.F32.BF16 R32, R184.reuse, R188, R32 ;  /* 0x000000bcb820723c */ /* 0x040fec0000041820 */
[----:B------:R-:W-:Y:S01]  /*5220*/  HMMA.16816.F32.BF16 R192, R184, R190, R192 ;  /* 0x000000beb8c0723c */ /* 0x000fe200000418c0 */
[----:B------:R-:W-:Y:S05]  /*5230*/  LDSM.16.M88.4 R184, [R217+0x6000] ;  /* 0x00600000d9b8783b */ /* 0x000fea0000000200 */
[----:B------:R-:W-:Y:S01]  /*5240*/  HMMA.16816.F32.BF16 R172, R4, R30, R172 ;  /* 0x0000001e04ac723c */ /* 0x000fe200000418ac */
[----:B------:R-:W-:Y:S05]  /*5250*/  LDSM.16.M88.4 R28, [R215+0x4000] ;  /* 0x00400000d71c783b */ /* 0x000fea0000000200 */
[C---:B------:R-:W-:Y:S06]  /*5260*/  HMMA.16816.F32.BF16 R200, R204.reuse, R188, R200 ;  /* 0x000000bcccc8723c */ /* 0x040fec00000418c8 */
[----:B------:R-:W-:Y:S01]  /*5270*/  HMMA.16816.F32.BF16 R196, R204, R190, R196 ;  /* 0x000000beccc4723c */ /* 0x000fe200000418c4 */
[----:B------:R-:W1:Y:S04]  /*5280*/  LDSM.16.M88.4 R188, [R217+0x4000] ;  /* 0x00400000d9bc783b */ /* 0x000e680000000200 */
[----:B------:R-:W2:Y:S01]  /*5290*/  LDSM.16.M88.4 R204, [R218+0x9800] ;  /* 0x00980000dacc783b */ /* 0x000ea20000000200 */
[-C--:B---3--:R-:W-:Y:S06]  /*52a0*/  HMMA.16816.F32.BF16 R16, R236, R8.reuse, R16 ;  /* 0x00000008ec10723c */ /* 0x088fec0000041810 */
[C---:B----4-:R-:W-:Y:S06]  /*52b0*/  HMMA.16816.F32.BF16 R12, R220.reuse, R8, R12 ;  /* 0x00000008dc0c723c */ /* 0x050fec000004180c */
        /* <DEDUP_REMOVED lines=8> */
[----:B------:R-:W3:Y:S04]  /*5340*/  LDSM.16.M88.4 R20, [R211+0x9000] ;  /* 0x00900000d314783b */ /* 0x000ee80000000200 */
[----:B------:R-:W4:Y:S01]  /*5350*/  LDSM.16.M88.4 R24, [R215+0x6000] ;  /* 0x00600000d718783b */ /* 0x000f220000000200 */
[-C--:B-1----:R-:W-:Y:S06]  /*5360*/  HMMA.16816.F32.BF16 R16, R188, R240.reuse, R16 ;  /* 0x000000f0bc10723c */ /* 0x082fec0000041810 */
[C---:B------:R-:W-:Y:S06]  /*5370*/  HMMA.16816.F32.BF16 R12, R184.reuse, R240, R12 ;  /* 0x000000f0b80c723c */ /* 0x040fec000004180c */
[----:B------:R-:W-:Y:S06]  /*5380*/  HMMA.16816.F32.BF16 R176, R184, R242, R176 ;  /* 0x000000f2b8b0723c */ /* 0x000fec00000418b0 */
[C---:B--2---:R-:W-:Y:S06]  /*5390*/  HMMA.16816.F32.BF16 R32, R236.reuse, R204, R32 ;  /* 0x000000ccec20723c */ /* 0x044fec0000041820 */
[----:B------:R-:W-:Y:S01]  /*53a0*/  HMMA.16816.F32.BF16 R192, R236, R206, R192 ;  /* 0x000000ceecc0723c */ /* 0x000fe200000418c0 */
[----:B------:R-:W1:Y:S05]  /*53b0*/  LDSM.16.M88.4 R236, [R216+0x1800] ;  /* 0x00180000d8ec783b */ /* 0x000e6a0000000200 */
[----:B------:R-:W-:Y:S01]  /*53c0*/  HMMA.16816.F32.BF16 R240, R188, R242, R172 ;  /* 0x000000f2bcf0723c */ /* 0x000fe200000418ac */
[----:B------:R-:W2:Y:S05]  /*53d0*/  LDSM.16.M88.4 R172, [R214+0x6000] ;  /* 0x00600000d6ac783b */ /* 0x000eaa0000000200 */
[-C--:B---3--:R-:W-:Y:S06]  /*53e0*/  HMMA.16816.F32.BF16 R16, R28, R20.reuse, R16 ;  /* 0x000000141c10723c */ /* 0x088fec0000041810 */
[C---:B----4-:R-:W-:Y:S06]  /*53f0*/  HMMA.16816.F32.BF16 R12, R24.reuse, R20, R12 ;  /* 0x00000014180c723c */ /* 0x050fec000004180c */
[-C--:B------:R-:W-:Y:S06]  /*5400*/  HMMA.16816.F32.BF16 R176, R24, R22.reuse, R176 ;  /* 0x0000001618b0723c */ /* 0x080fec00000418b0 */
[----:B------:R-:W-:Y:S01]  /*5410*/  HMMA.16816.F32.BF16 R240, R28, R22, R240 ;  /* 0x000000161cf0723c */ /* 0x000fe200000418f0 */
[----:B------:R-:W3:Y:S05]  /*5420*/  LDSM.16.M88.4 R20, [R211+0x9800] ;  /* 0x00980000d314783b */ /* 0x000eea0000000200 */
[C---:B------:R-:W-:Y:S06]  /*5430*/  HMMA.16816.F32.BF16 R196, R220.reuse, R206, R196 ;  /* 0x000000cedcc4723c */ /* 0x040fec00000418c4 */
[----:B------:R-:W-:Y:S06]  /*5440*/  HMMA.16816.F32.BF16 R200, R220, R204, R200 ;  /* 0x000000ccdcc8723c */ /* 0x000fec00000418c8 */
[----:B-1----:R-:W-:Y:S06]  /*5450*/  HMMA.16816.F32.BF16 R32, R188, R236, R32 ;  /* 0x000000ecbc20723c */ /* 0x002fec0000041820 */
[-C--:B------:R-:W-:Y:S06]  /*5460*/  HMMA.16816.F32.BF16 R16, R8, R4.reuse, R16 ;  /* 0x000000040810723c */ /* 0x080fec0000041810 */
[----:B--2---:R-:W-:Y:S06]  /*5470*/  HMMA.16816.F32.BF16 R12, R172, R4, R12 ;  /* 0x00000004ac0c723c */ /* 0x004fec000004180c */
[-C--:B------:R-:W-:Y:S06]  /*5480*/  HMMA.16816.F32.BF16 R240, R8, R6.reuse, R240 ;  /* 0x0000000608f0723c */ /* 0x080fec00000418f0 */
[----:B------:R-:W-:Y:S01]  /*5490*/  HMMA.16816.F32.BF16 R176, R172, R6, R176 ;  /* 0x00000006acb0723c */ /* 0x000fe200000418b0 */
[----:B------:R-:W1:Y:S01]  /*54a0*/  LDSM.16.M88.4 R4, [R213+0x1800] ;  /* 0x00180000d504783b */ /* 0x000e620000000200 */
[----:B------:R-:W-:-:S04]  /*54b0*/  DEPBAR.LE SB0, 0x0 ;  /* 0x000080000000791a */ /* 0x000fc80000000000 */
[C---:B------:R-:W-:Y:S01]  /*54c0*/  HMMA.16816.F32.BF16 R196, R184.reuse, R238, R196 ;  /* 0x000000eeb8c4723c */ /* 0x040fe200000418c4 */
[----:B------:R-:W-:Y:S01]  /*54d0*/  FMUL.FTZ R0, R16, UR28 ;  /* 0x0000001c10007c20 */ /* 0x000fe20008410000 */
[----:B------:R-:W-:Y:S01]  /*54e0*/  FMUL.FTZ R16, R17, UR28 ;  /* 0x0000001c11107c20 */ /* 0x000fe20008410000 */
[----:B------:R-:W-:Y:S01]  /*54f0*/  FMUL.FTZ R17, R19, UR28 ;  /* 0x0000001c13117c20 */ /* 0x000fe20008410000 */
[----:B------:R-:W-:Y:S02]  /*5500*/  FMUL.FTZ R2, R18, UR28 ;  /* 0x0000001c12027c20 */ /* 0x000fe40008410000 */
[----:B------:R-:W-:Y:S01]  /*5510*/  HMMA.16816.F32.BF16 R200, R184, R236, R200 ;  /* 0x000000ecb8c8723c */ /* 0x000fe200000418c8 */
        /* <DEDUP_REMOVED lines=9> */
[----:B------:R-:W4:Y:S01]  /*55b0*/  MUFU.TANH R17, R17 ;  /* 0x0000001100117308 */ /* 0x000f220000002400 */
[----:B------:R-:W-:Y:S01]  /*55c0*/  FMUL.FTZ R15, R243, UR28 ;  /* 0x0000001cf30f7c20 */ /* 0x000fe20008410000 */
[----:B---3--:R-:W-:Y:S01]  /*55d0*/  HMMA.16816.F32.BF16 R32, R28, R20, R32 ;  /* 0x000000141c20723c */ /* 0x008fe20000041820 */
[----:B------:R-:W-:-:S05]  /*55e0*/  FMUL.FTZ R176, R176, UR28 ;  /* 0x0000001cb0b07c20 */ /* 0x000fca0008410000 */
[C---:B------:R-:W-:Y:S01]  /*55f0*/  HMMA.16816.F32.BF16 R196, R24.reuse, R22, R196 ;  /* 0x0000001618c4723c */ /* 0x040fe200000418c4 */
[----:B------:R-:W3:Y:S05]  /*5600*/  MUFU.TANH R18, R18 ;  /* 0x0000001200127308 */ /* 0x000eea0000002400 */
[----:B------:R-:W-:Y:S03]  /*5610*/  HMMA.16816.F32.BF16 R200, R24, R20, R200 ;  /* 0x0000001418c8723c */ /* 0x000fe600000418c8 */
[----:B------:R-:W5:Y:S03]  /*5620*/  MUFU.TANH R19, R19 ;  /* 0x0000001300137308 */ /* 0x000f660000002400 */
[----:B------:R-:W-:Y:S01]  /*5630*/  HMMA.16816.F32.BF16 R192, R28, R22, R192 ;  /* 0x000000161cc0723c */ /* 0x000fe200000418c0 */
[----:B------:R-:W-:Y:S01]  /*5640*/  FMUL.FTZ R21, R178, UR28 ;  /* 0x0000001cb2157c20 */ /* 0x000fe20008410000 */
[----:B------:R-:W-:Y:S01]  /*5650*/  FMUL.FTZ R20, R177, UR28 ;  /* 0x0000001cb1147c20 */ /* 0x000fe20008410000 */
[----:B------:R-:W-:-:S02]  /*5660*/  FMUL.FTZ R177, R179, UR28 ;  /* 0x0000001cb3b17c20 */ /* 0x000fc40008410000 */
[----:B------:R-:W5:Y:S01]  /*5670*/  MUFU.TANH R204, R204 ;  /* 0x000000cc00cc7308 */ /* 0x000f620000002400 */
[----:B-1----:R-:W-:Y:S01]  /*5680*/  HMMA.16816.F32.BF16 R32, R8, R4, R32 ;  /* 0x000000040820723c */ /* 0x002fe20000041820 */
[----:B------:R-:W-:-:S04]  /*5690*/  IMAD.U32 R29, RZ, RZ, UR12 ;  /* 0x0000000cff1d7e24 */ /* 0x000fc8000f8e00ff */
[----:B------:R-:W-:Y:S01]  /*56a0*/  IMAD R164, R29, 0x20, R164 ;  /* 0x000000201da47824 */ /* 0x000fe200078e02a4 */
[----:B------:R-:W-:Y:S01]  /*56b0*/  HMMA.16816.F32.BF16 R196, R172, R6, R196 ;  /* 0x00000006acc4723c */ /* 0x000fe200000418c4 */
[----:B------:R-:W1:Y:S02]  /*56c0*/  MUFU.TANH R205, R205 ;  /* 0x000000cd00cd7308 */ /* 0x000e640000002400 */
[----:B------:R-:W-:-:S03]  /*56d0*/  VIADD R28, R164, 0x1 ;  /* 0x00000001a41c7836 */ /* 0x000fc60000000000 */
[----:B------:R-:W-:Y:S02]  /*56e0*/  HMMA.16816.F32.BF16 R200, R172, R4, R200 ;  /* 0x00000004acc8723c */ /* 0x000fe400000418c8 */
[C---:B------:R-:W-:Y:S01]  /*56f0*/  ISETP.GE.AND P4, PT, R28.reuse, R171, PT ;  /* 0x000000ab1c00720c */ /* 0x040fe20003f86270 */
[----:B------:R-:W1:Y:S01]  /*5700*/  MUFU.TANH R176, R176 ;  /* 0x000000b000b07308 */ /* 0x000e620000002400 */
[C---:B------:R-:W-:Y:S02]  /*5710*/  ISETP.GE.AND P1, PT, R28.reuse, R170, PT ;  /* 0x000000aa1c00720c */ /* 0x040fe40003f26270 */
[----:B------:R-:W-:Y:S01]  /*5720*/  HMMA.16816.F32.BF16 R192, R8, R6, R192 ;  /* 0x0000000608c0723c */ /* 0x000fe200000418c0 */
[----:B------:R-:W-:Y:S02]  /*5730*/  ISETP.GE.AND P0, PT, R28, R169, PT ;  /* 0x000000a91c00720c */ /* 0x000fe40003f06270 */
[----:B--2---:R-:W-:Y:S02]  /*5740*/  FSEL R24, R16, -INF , !P4 ;  /* 0xff80000010187808 */ /* 0x004fe40006000000 */
[----:B------:R-:W2:Y:S01]  /*5750*/  MUFU.TANH R21, R21 ;  /* 0x0000001500157308 */ /* 0x000ea20000002400 */
[----:B------:R-:W-:Y:S01]  /*5760*/  FMUL.FTZ R32, R32, UR28 ;  /* 0x0000001c20207c20 */ /* 0x000fe20008410000 */
[----:B------:R-:W-:-:S02]  /*5770*/  VIADD R10, R164, 0x8 ;  /* 0x00000008a40a7836 */ /* 0x000fc40000000000 */
[----:B------:R-:W-:Y:S01]  /*5780*/  FMUL.FTZ R35, R35, UR28 ;  /* 0x0000001c23237c20 */ /* 0x000fe20008410000 */
[----:B----4-:R-:W-:Y:S01]  /*5790*/  FSEL R16, R17, -INF , !P1 ;  /* 0xff80000011107808 */ /* 0x010fe20004800000 */
[----:B------:R-:W-:Y:S01]  /*57a0*/  VIADD R8, R164, 0x9 ;  /* 0x00000009a4087836 */ /* 0x000fe20000000000 */
[----:B------:R-:W-:Y:S01]  /*57b0*/  ISETP.GE.AND P6, PT, R28, R3, PT ;  /* 0x000000031c00720c */ /* 0x000fe20003fc6270 */
[----:B------:R-:W-:Y:S01]  /*57c0*/  FMUL.FTZ R196, R196, UR28 ;  /* 0x0000001cc4c47c20 */ /* 0x000fe20008410000 */
[----:B------:R-:W4:Y:S01]  /*57d0*/  MUFU.TANH R14, R14 ;  /* 0x0000000e000e7308 */ /* 0x000f220000002400 */
[C---:B------:R-:W-:Y:S01]  /*57e0*/  ISETP.GE.AND P5, PT, R10.reuse, R171, PT ;  /* 0x000000ab0a00720c */ /* 0x040fe20003fa6270 */
[----:B------:R-:W-:Y:S01]  /*57f0*/  FMUL.FTZ R4, R33, UR28 ;  /* 0x0000001c21047c20 */ /* 0x000fe20008410000 */
[-C--:B------:R-:W-:Y:S01]  /*5800*/  ISETP.GE.AND P4, PT, R10, R170.reuse, PT ;  /* 0x000000aa0a00720c */ /* 0x080fe20003f86270 */
[----:B------:R-:W-:Y:S01]  /*5810*/  FMUL.FTZ R5, R34, UR28 ;  /* 0x0000001c22057c20 */ /* 0x000fe20008410000 */
[----:B------:R-:W-:Y:S01]  /*5820*/  ISETP.GE.AND P1, PT, R10, R169, PT ;  /* 0x000000a90a00720c */ /* 0x000fe20003f26270 */
[----:B------:R-:W-:Y:S01]  /*5830*/  FMUL.FTZ R200, R200, UR28 ;  /* 0x0000001cc8c87c20 */ /* 0x000fe20008410000 */
[----:B---3--:R-:W-:Y:S01]  /*5840*/  FSEL R22, R18, -INF , !P0 ;  /* 0xff80000012167808 */ /* 0x008fe20004000000 */
[----:B------:R-:W3:Y:S01]  /*5850*/  MUFU.TANH R15, R15 ;  /* 0x0000000f000f7308 */ /* 0x000ee20000002400 */
[----:B------:R-:W-:Y:S01]  /*5860*/  ISETP.GE.AND P0, PT, R10, R3, PT ;  /* 0x000000030a00720c */ /* 0x000fe20003f06270 */
[----:B------:R-:W-:Y:S01]  /*5870*/  FMUL.FTZ R202, R202, UR28 ;  /* 0x0000001ccaca7c20 */ /* 0x000fe20008410000 */
[----:B-----5:R-:W-:Y:S01]  /*5880*/  FSEL R19, R19, -INF , !P6 ;  /* 0xff80000013137808 */ /* 0x020fe20007000000 */
[----:B------:R-:W-:Y:S01]  /*5890*/  VIADD R28, R164, 0x11 ;  /* 0x00000011a41c7836 */ /* 0x000fe20000000000 */
[----:B------:R-:W-:Y:S01]  /*58a0*/  FSEL R26, R204, -INF , !P5 ;  /* 0xff800000cc1a7808 */ /* 0x000fe20006800000 */
[----:B------:R-:W-:Y:S01]  /*58b0*/  FMUL.FTZ R194, R194, UR28 ;  /* 0x0000001cc2c27c20 */ /* 0x000fe20008410000 */
[----:B-1----:R-:W-:Y:S01]  /*58c0*/  FSEL R10, R205, -INF , !P4 ;  /* 0xff800000cd0a7808 */ /* 0x002fe20006000000 */
[----:B------:R-:W1:Y:S01]  /*58d0*/  MUFU.TANH R20, R20 ;  /* 0x0000001400147308 */ /* 0x000e620000002400 */
[----:B------:R-:W-:Y:S01]  /*58e0*/  FSEL R176, R176, -INF , !P1 ;  /* 0xff800000b0b07808 */ /* 0x000fe20004800000 */
[----:B------:R-:W-:Y:S01]  /*58f0*/  FMUL.FTZ R203, R203, UR28 ;  /* 0x0000001ccbcb7c20 */ /* 0x000fe20008410000 */
[----:B------:R-:W-:Y:S01]  /*5900*/  ISETP.GE.AND P6, PT, R8, R171, PT ;  /* 0x000000ab0800720c */ /* 0x000fe20003fc6270 */
[----:B------:R-:W-:Y:S01]  /*5910*/  FMUL.FTZ R192, R192, UR28 ;  /* 0x0000001cc0c07c20 */ /* 0x000fe20008410000 */
[CC--:B------:R-:W-:Y:S01]  /*5920*/  ISETP.GE.AND P5, PT, R8.reuse, R170.reuse, PT ;  /* 0x000000aa0800720c */ /* 0x0c0fe20003fa6270 */
[----:B------:R-:W-:Y:S01]  /*5930*/  FMUL.FTZ R201, R201, UR28 ;  /* 0x0000001cc9c97c20 */ /* 0x000fe20008410000 */
[C---:B------:R-:W-:Y:S01]  /*5940*/  ISETP.GE.AND P4, PT, R8.reuse, R169, PT ;  /* 0x000000a90800720c */ /* 0x040fe20003f86270 */
[----:B------:R-:W5:Y:S01]  /*5950*/  MUFU.TANH R206, R32 ;  /* 0x0000002000ce7308 */ /* 0x000f620000002400 */
[----:B------:R-:W-:Y:S01]  /*5960*/  ISETP.GE.AND P1, PT, R8, R3, PT ;  /* 0x000000030800720c */ /* 0x000fe20003f26270 */
[----:B------:R-:W-:Y:S01]  /*5970*/  VIADD R8, R164, 0x10 ;  /* 0x00000010a4087836 */ /* 0x000fe20000000000 */
[----:B--2---:R-:W-:Y:S01]  /*5980*/  FSEL R21, R21, -INF , !P0 ;  /* 0xff80000015157808 */ /* 0x004fe20004000000 */
[----:B------:R-:W-:Y:S01]  /*5990*/  FMUL.FTZ R198, R198, UR28 ;  /* 0x0000001cc6c67c20 */ /* 0x000fe20008410000 */
[----:B----4-:R-:W-:Y:S01]  /*59a0*/  FSEL R14, R14, -INF , !P6 ;  /* 0xff8000000e0e7808 */ /* 0x010fe20007000000 */
[----:B------:R-:W-:Y:S01]  /*59b0*/  FMUL.FTZ R193, R193, UR28 ;  /* 0x0000001cc1c17c20 */ /* 0x000fe20008410000 */
[----:B------:R-:W-:Y:S01]  /*59c0*/  ISETP.GE.AND P0, PT, R8, R171, PT ;  /* 0x000000ab0800720c */ /* 0x000fe20003f06270 */
[----:B------:R-:W2:Y:S01]  /*59d0*/  MUFU.TANH R189, R35 ;  /* 0x0000002300bd7308 */ /* 0x000ea20000002400 */
[----:B---3--:R-:W-:Y:S01]  /*59e0*/  FSEL R18, R15, -INF , !P5 ;  /* 0xff8000000f127808 */ /* 0x008fe20006800000 */
[----:B------:R-:W-:Y:S01]  /*59f0*/  FMUL.FTZ R195, R195, UR28 ;  /* 0x0000001cc3c37c20 */ /* 0x000fe20008410000 */
[----:B-1----:R-:W-:Y:S01]  /*5a00*/  FSEL R20, R20, -INF , !P4 ;  /* 0xff80000014147808 */ /* 0x002fe20006000000 */
[----:B------:R-:W-:Y:S01]  /*5a10*/  FMUL.FTZ R197, R197, UR28 ;  /* 0x0000001cc5c57c20 */ /* 0x000fe20008410000 */
[C---:B------:R-:W-:Y:S01]  /*5a20*/  ISETP.GE.AND P6, PT, R8.reuse, R170, PT ;  /* 0x000000aa0800720c */ /* 0x040fe20003fc6270 */
[----:B------:R-:W-:Y:S01]  /*5a30*/  FMUL.FTZ R199, R199, UR28 ;  /* 0x0000001cc7c77c20 */ /* 0x000fe20008410000 */
[C---:B------:R-:W-:Y:S01]  /*5a40*/  ISETP.GE.AND P5, PT, R8.reuse, R169, PT ;  /* 0x000000a90800720c */ /* 0x040fe20003fa6270 */
[----:B------:R-:W1:Y:S01]  /*5a50*/  MUFU.TANH R177, R177 ;  /* 0x000000b100b17308 */ /* 0x000e620000002400 */
[----:B------:R-:W-:Y:S01]  /*5a60*/  ISETP.GE.AND P4, PT, R8, R3, PT ;  /* 0x000000030800720c */ /* 0x000fe20003f86270 */
[----:B------:R-:W-:Y:S01]  /*5a70*/  VIADD R8, R164, 0x18 ;  /* 0x00000018a4087836 */ /* 0x000fe20000000000 */
[----:B-----5:R-:W-:-:S02]  /*5a80*/  FSEL R206, R206, -INF , !P0 ;  /* 0xff800000cece7808 */ /* 0x020fc40004000000 */
[----:B------:R-:W-:-:S03]  /*5a90*/  ISETP.GE.AND P0, PT, R28, R170, PT ;  /* 0x000000aa1c00720c */ /* 0x000fc60003f06270 */
[----:B------:R-:W3:Y:S01]  /*5aa0*/  MUFU.TANH R236, R196 ;  /* 0x000000c400ec7308 */ /* 0x000ee20000002400 */
[----:B--2---:R-:W-:Y:S02]  /*5ab0*/  FSEL R189, R189, -INF , !P0 ;  /* 0xff800000bdbd7808 */ /* 0x004fe40004000000 */
[----:B------:R-:W-:-:S05]  /*5ac0*/  ISETP.GE.AND P0, PT, R8, R169, PT ;  /* 0x000000a90800720c */ /* 0x000fca0003f06270 */
[----:B------:R-:W2:Y:S01]  /*5ad0*/  MUFU.TANH R13, R13 ;  /* 0x0000000d000d7308 */ /* 0x000ea20000002400 */
[----:B-1----:R-:W-:Y:S02]  /*5ae0*/  FSEL R11, R177, -INF , !P1 ;  /* 0xff800000b10b7808 */ /* 0x002fe40004800000 */
[----:B------:R-:W-:-:S05]  /*5af0*/  ISETP.GE.AND P1, PT, R28, R171, PT ;  /* 0x000000ab1c00720c */ /* 0x000fca0003f26270 */
[----:B------:R-:W-:Y:S01]  /*5b00*/  MUFU.TANH R4, R4 ;  /* 0x0000000400047308 */ /* 0x000fe20000002400 */
[----:B---3--:R-:W-:Y:S02]  /*5b10*/  FSEL R236, R236, -INF , !P0 ;  /* 0xff800000ecec7808 */ /* 0x008fe40004000000 */
[----:B------:R-:W-:-:S05]  /*5b20*/  ISETP.GE.AND P0, PT, R164, R3, PT ;  /* 0x00000003a400720c */ /* 0x000fca0003f06270 */
[----:B------:R-:W1:Y:S01]  /*5b30*/  MUFU.TANH R240, R200 ;  /* 0x000000c800f07308 */ /* 0x000e620000002400 */
[----:B--2---:R-:W-:Y:S02]  /*5b40*/  FSEL R13, R13, -INF , !P0 ;  /* 0xff8000000d0d7808 */ /* 0x004fe40004000000 */
[----:B------:R-:W-:-:S05]  /*5b50*/  PLOP3.LUT P0, PT, PT, PT, UP0, 0x80, 0x0 ;  /* 0x000000000000781c */ /* 0x000fca0003f0f008 */
[----:B------:R-:W2:Y:S08]  /*5b60*/  MUFU.TANH R207, R202 ;  /* 0x000000ca00cf7308 */ /* 0x000eb00000002400 */
[----:B------:R-:W3:Y:S01]  /*5b70*/  MUFU.TANH R5, R5 ;  /* 0x0000000500057308 */ /* 0x000ee20000002400 */
[----:B-1----:R-:W-:Y:S02]  /*5b80*/  FSEL R240, R240, -INF , !P5 ;  /* 0xff800000f0f07808 */ /* 0x002fe40006800000 */
[----:B------:R-:W-:-:S05]  /*5b90*/  ISETP.GE.AND P5, PT, R28, R3, PT ;  /* 0x000000031c00720c */ /* 0x000fca0003fa6270 */
[----:B------:R-:W1:Y:S01]  /*5ba0*/  MUFU.TANH R221, R203 ;  /* 0x000000cb00dd7308 */ /* 0x000e620000002400 */
[----:B--2---:R-:W-:Y:S02]  /*5bb0*/  FSEL R207, R207, -INF , !P4 ;  /* 0xff800000cfcf7808 */ /* 0x004fe40006000000 */
[----:B------:R-:W-:Y:S02]  /*5bc0*/  FSEL R202, R4, -INF , !P1 ;  /* 0xff80000004ca7808 */ /* 0x000fe40004800000 */
[C---:B------:R-:W-:Y:S02]  /*5bd0*/  ISETP.GE.AND P4, PT, R8.reuse, R171, PT ;  /* 0x000000ab0800720c */ /* 0x040fe40003f86270 */
[----:B------:R-:W-:Y:S01]  /*5be0*/  ISETP.GE.AND P1, PT, R8, R170, PT ;  /* 0x000000aa0800720c */ /* 0x000fe20003f26270 */
        /* <DEDUP_REMOVED lines=11> */
[C---:B------:R-:W-:Y:S01]  /*5ca0*/  ISETP.GE.AND P1, PT, R164.reuse, R169, PT ;  /* 0x000000a9a400720c */ /* 0x040fe20003f26270 */
[----:B------:R-:W-:-:S04]  /*5cb0*/  VIADD R164, R164, 0x19 ;  /* 0x00000019a4a47836 */ /* 0x000fc80000000000 */
        /* <DEDUP_REMOVED lines=23> */
[----:B------:R-:W-:Y:S01]  /*5e30*/  UIADD3 UR5, UR17, -0x3, URZ ;  /* 0xfffffffd11057890 */ /* 0x000fe2000fffe03f */
[----:B------:R-:W1:Y:S01]  /*5e40*/  @!P3 LDC.64 R8, c[0x0][0x218] ;  /* 0x00008600ff08bb82 */ /* 0x000e620000000a00 */
[----:B------:R2:W-:Y:S01]  /*5e50*/  @P3 STS.128 [R224+0x8000], RZ ;  /* 0x008000ffe0003388 */ /* 0x0005e20000000c00 */
[----:B------:R-:W-:Y:S01]  /*5e60*/  BSSY B0, `(.L_x_1473) ;  /* 0x000002c000007945 */ /* 0x000fe20003800000 */
[----:B------:R-:W-:Y:S02]  /*5e70*/  USHF.R.S32.HI UR4, URZ, 0x1f, UR5 ;  /* 0x0000001f3f047899 */ /* 0x000fe40008011405 */
[----:B------:R-:W-:Y:S02]  /*5e80*/  UIMAD.WIDE.U32 UR30, UR5, UR8, URZ ;  /* 0x00000008051e72a5 */ /* 0x000fe4000f8e003f */
[----:B------:R-:W-:Y:S01]  /*5e90*/  UIMAD UR4, UR4, UR8, URZ ;  /* 0x00000008040472a4 */ /* 0x000fe2000f8e023f */
[----:B------:R-:W3:Y:S03]  /*5ea0*/  @!P2 LDC.64 R6, c[0x0][0x218] ;  /* 0x00008600ff06ab82 */ /* 0x000ee60000000a00 */
[----:B------:R-:W-:Y:S01]  /*5eb0*/  UIMAD UR4, UR5, UR9, UR4 ;  /* 0x00000009050472a4 */ /* 0x000fe2000f8e0204 */
[----:B------:R-:W-:-:S02]  /*5ec0*/  IMAD.U32 R23, RZ, RZ, UR30 ;  /* 0x0000001eff177e24 */ /* 0x000fc4000f8e00ff */
[----:B------:R-:W-:Y:S01]  /*5ed0*/  IMAD.U32 R2, RZ, RZ, UR30 ;  /* 0x0000001eff027e24 */ /* 0x000fe2000f8e00ff */
[----:B------:R-:W-:Y:S01]  /*5ee0*/  UIADD3 UR4, UR31, UR4, URZ ;  /* 0x000000041f047290 */ /* 0x000fe2000fffe03f */
[----:B------:R-:W4:Y:S01]  /*5ef0*/  @!P3 LDC.64 R4, c[0x0][0x218] ;  /* 0x00008600ff04bb82 */ /* 0x000f220000000a00 */
[----:B------:R-:W-:-:S04]  /*5f00*/  LEA R23, P1, R23, R226, 0x5 ;  /* 0x000000e217177211 */ /* 0x000fc800078228ff */
[----:B------:R-:W-:Y:S01]  /*5f10*/  IMAD.U32 R15, RZ, RZ, UR4 ;  /* 0x00000004ff0f7e24 */ /* 0x000fe2000f8e00ff */
[C---:B------:R-:W-:Y:S02]  /*5f20*/  IADD3 R17, P5, R23.reuse, UR24, RZ ;  /* 0x0000001817117c10 */ /* 0x040fe4000ffbe0ff */
[----:B-1----:R-:W-:Y:S02]  /*5f30*/  @!P3 LEA R8, P6, R23, R8, 0x1 ;  /* 0x000000081708b211 */ /* 0x002fe400078c08ff */
[----:B------:R-:W-:-:S04]  /*5f40*/  LEA.HI.X R2, R2, R229, R15, 0x5, P1 ;  /* 0x000000e502027211 */ /* 0x000fc800008f2c0f */
        /* <DEDUP_REMOVED lines=8> */
[C---:B----4-:R-:W-:Y:S02]  /*5fd0*/  @!P3 LEA R30, P4, R17.reuse, R4, 0x1 ;  /* 0x00000004111eb211 */ /* 0x050fe400078808ff */
        /* <DEDUP_REMOVED lines=20> */
.L_x_1474:
[----:B------:R-:W-:Y:S05]  /*6120*/  BSYNC B0 ;  /* 0x0000000000007941 */ /* 0x000fea0003800000 */
.L_x_1473:
[----:B------:R-:W0:Y:S02]  /*6130*/  LDGDEPBAR ;  /* 0x00000000000079af */ /* 0x000e240000000000 */
.L_x_1472:
[----:B--2---:R-:W-:Y:S01]  /*6140*/  FMNMX.FTZ R9, R168, R0, !PT ;  /* 0x00000000a8097209 */ /* 0x004fe20007810000 */
[----:B------:R-:W-:Y:S01]  /*6150*/  LDSM.16.MT88.4 R32, [R212+0xa000] ;  /* 0x00a00000d420783b */ /* 0x000fe20000004200 */
[----:B-1----:R-:W-:Y:S02]  /*6160*/  FMNMX.FTZ R6, R165, R13, !PT ;  /* 0x0000000da5067209 */ /* 0x002fe40007810000 */
        /* <DEDUP_REMOVED lines=30> */
[----:B------:R-:W2:Y:S01]  /*6350*/  SHFL.BFLY PT, R5, R6, 0x2, 0x1f ;  /* 0x0c401f0006057f89 */ /* 0x000ea200000e0000 */
[----:B------:R-:W-:-:S03]  /*6360*/  FMNMX.FTZ R4, R193, R4, !PT ;  /* 0x00000004c1047209 */ /* 0x000fc60007810000 */
[----:B------:R-:W3:Y:S01]  /*6370*/  SHFL.BFLY PT, R7, R8, 0x2, 0x1f ;  /* 0x0c401f0008077f89 */ /* 0x000ee200000e0000 */
[----:B-1----:R-:W-:-:S03]  /*6380*/  FMNMX.FTZ R15, R2, R15, !PT ;  /* 0x0000000f020f7209 */ /* 0x002fc60007810000 */
[----:B------:R-:W1:Y:S04]  /*6390*/  SHFL.BFLY PT, R9, R4, 0x2, 0x1f ;  /* 0x0c401f0004097f89 */ /* 0x000e6800000e0000 */
[----:B------:R-:W4:Y:S01]  /*63a0*/  SHFL.BFLY PT, R2, R15, 0x1, 0x1f ;  /* 0x0c201f000f027f89 */ /* 0x000f2200000e0000 */
[----:B--2---:R-:W-:Y:S02]  /*63b0*/  FMNMX.FTZ R5, R6, R5, !PT ;  /* 0x0000000506057209 */ /* 0x004fe40007810000 */
[----:B---3--:R-:W-:-:S03]  /*63c0*/  FMNMX.FTZ R7, R8, R7, !PT ;  /* 0x0000000708077209 */ /* 0x008fc60007810000 */
[----:B------:R-:W2:Y:S01]  /*63d0*/  SHFL.BFLY PT, R232, R5, 0x1, 0x1f ;  /* 0x0c201f0005e87f89 */ /* 0x000ea200000e0000 */
[----:B-1----:R-:W-:-:S03]  /*63e0*/  FMNMX.FTZ R9, R4, R9, !PT ;  /* 0x0000000904097209 */ /* 0x002fc60007810000 */
[----:B------:R-:W1:Y:S01]  /*63f0*/  SHFL.BFLY PT, R234, R7, 0x1, 0x1f ;  /* 0x0c201f0007ea7f89 */ /* 0x000e6200000e0000 */
[----:B----4-:R-:W-:-:S03]  /*6400*/  FMNMX.FTZ R2, R15, R2, !PT ;  /* 0x000000020f027209 */ /* 0x010fc60007810000 */
[----:B------:R-:W3:Y:S01]  /*6410*/  SHFL.BFLY PT, R4, R9, 0x1, 0x1f ;  /* 0x0c201f0009047f89 */ /* 0x000ee200000e0000 */
[C---:B------:R-:W-:Y:S01]  /*6420*/  FSETP.NEU.FTZ.AND P6, PT, R2.reuse, -INF , PT ;  /* 0xff8000000200780b */ /* 0x040fe20003fdd000 */
[----:B------:R-:W-:-:S03]  /*6430*/  FMUL.FTZ R199, R2, UR10 ;  /* 0x0000000a02c77c20 */ /* 0x000fc60008410000 */
[----:B------:R-:W-:Y:S02]  /*6440*/  FSEL R17, R2, RZ, P6 ;  /* 0x000000ff02117208 */ /* 0x000fe40003000000 */
[----:B------:R-:W-:-:S03]  /*6450*/  FSEL R199, R199, RZ, P6 ;  /* 0x000000ffc7c77208 */ /* 0x000fc60003000000 */
[----:B------:R-:W-:Y:S02]  /*6460*/  FADD.FTZ R17, R168, -R17 ;  /* 0x80000011a8117221 */ /* 0x000fe40000010000 */
[--C-:B------:R-:W-:Y:S01]  /*6470*/  FFMA.FTZ R188, R0, UR10, -R199.reuse ;  /* 0x0000000a00bc7c23 */ /* 0x100fe200080108c7 */
[--C-:B------:R-:W-:Y:S01]  /*6480*/  FFMA.FTZ R187, R24, UR10, -R199.reuse ;  /* 0x0000000a18bb7c23 */ /* 0x100fe200080108c7 */
[----:B--2---:R-:W-:Y:S01]  /*6490*/  FMNMX.FTZ R232, R5, R232, !PT ;  /* 0x000000e805e87209 */ /* 0x004fe20007810000 */
[----:B------:R-:W-:Y:S01]  /*64a0*/  FMUL.FTZ R17, R17, UR10 ;  /* 0x0000000a11117c20 */ /* 0x000fe20008410000 */
[--C-:B------:R-:W-:Y:S01]  /*64b0*/  FFMA.FTZ R186, R26, UR10, -R199.reuse ;  /* 0x0000000a1aba7c23 */ /* 0x100fe200080108c7 */
[----:B------:R-:W-:Y:S01]  /*64c0*/  FFMA.FTZ R185, R14, UR10, -R199 ;  /* 0x0000000a0eb97c23 */ /* 0x000fe200080108c7 */
[C---:B------:R-:W-:Y:S01]  /*64d0*/  FSETP.NEU.FTZ.AND P1, PT, R232.reuse, -INF , PT ;  /* 0xff800000e800780b */ /* 0x040fe20003f3d000 */
[C---:B------:R-:W-:Y:S01]  /*64e0*/  FMUL.FTZ R220, R232.reuse, UR10 ;  /* 0x0000000ae8dc7c20 */ /* 0x040fe20008410000 */
[----:B-1----:R-:W-:Y:S01]  /*64f0*/  FMNMX.FTZ R234, R7, R234, !PT ;  /* 0x000000ea07ea7209 */ /* 0x002fe20007810000 */
[----:B------:R-:W1:Y:S01]  /*6500*/  MUFU.EX2 R200, R17 ;  /* 0x0000001100c87308 */ /* 0x000e620000000800 */
[----:B---3--:R-:W-:Y:S01]  /*6510*/  FMNMX.FTZ R0, R9, R4, !PT ;  /* 0x0000000409007209 */ /* 0x008fe20007810000 */
[----:B------:R-:W-:Y:S01]  /*6520*/  LDSM.16.MT88.4 R24, [R209+0xa000] ;  /* 0x00a00000d118783b */ /* 0x000fe20000004200 */
[----:B------:R-:W-:Y:S01]  /*6530*/  FSEL R4, R232, RZ, P1 ;  /* 0x000000ffe8047208 */ /* 0x000fe20000800000 */
[C---:B------:R-:W-:Y:S01]  /*6540*/  FMUL.FTZ R223, R234.reuse, UR10 ;  /* 0x0000000aeadf7c20 */ /* 0x040fe20008410000 */
[----:B------:R-:W-:Y:S01]  /*6550*/  FSETP.NEU.FTZ.AND P4, PT, R234, -INF , PT ;  /* 0xff800000ea00780b */ /* 0x000fe20003f9d000 */
[C---:B------:R-:W-:Y:S01]  /*6560*/  FMUL.FTZ R197, R0.reuse, UR10 ;  /* 0x0000000a00c57c20 */ /* 0x040fe20008410000 */
[----:B------:R-:W-:Y:S01]  /*6570*/  FSETP.NEU.FTZ.AND P5, PT, R0, -INF , PT ;  /* 0xff8000000000780b */ /* 0x000fe20003fbd000 */
[----:B------:R-:W-:Y:S01]  /*6580*/  FADD.FTZ R4, R165, -R4 ;  /* 0x80000004a5047221 */ /* 0x000fe20000010000 */
[----:B------:R-:W-:Y:S01]  /*6590*/  FSEL R5, R234, RZ, P4 ;  /* 0x000000ffea057208 */ /* 0x000fe20002000000 */
[----:B------:R-:W-:Y:S01]  /*65a0*/  MUFU.EX2 R188, R188 ;  /* 0x000000bc00bc7308 */ /* 0x000fe20000000800 */
[----:B------:R-:W-:Y:S01]  /*65b0*/  FSEL R197, R197, RZ, P5 ;  /* 0x000000ffc5c57208 */ /* 0x000fe20002800000 */
[----:B------:R-:W-:Y:S01]  /*65c0*/  FMUL.FTZ R191, R4, UR10 ;  /* 0x0000000a04bf7c20 */ /* 0x000fe20008410000 */
[----:B------:R-:W-:Y:S01]  /*65d0*/  FSEL R4, R0, RZ, P5 ;  /* 0x000000ff00047208 */ /* 0x000fe20002800000 */
[----:B------:R-:W-:Y:S01]  /*65e0*/  FADD.FTZ R192, R166, -R5 ;  /* 0x80000005a6c07221 */ /* 0x000fe20000010000 */
[----:B------:R-:W-:Y:S01]  /*65f0*/  FSEL R223, R223, RZ, P4 ;  /* 0x000000ffdfdf7208 */ /* 0x000fe20002000000 */
[--C-:B------:R-:W-:Y:S01]  /*6600*/  FFMA.FTZ R5, R16, UR10, -R197.reuse ;  /* 0x0000000a10057c23 */ /* 0x100fe200080108c5 */
[----:B------:R-:W-:Y:S01]  /*6610*/  FSEL R220, R220, RZ, P1 ;  /* 0x000000ffdcdc7208 */ /* 0x000fe20000800000 */
[----:B------:R-:W-:Y:S01]  /*6620*/  FADD.FTZ R16, R167, -R4 ;  /* 0x80000004a7107221 */ /* 0x000fe20000010000 */
[----:B------:R-:W-:Y:S01]  /*6630*/  FFMA.FTZ R179, R28, UR10, -R197 ;  /* 0x0000000a1cb37c23 */ /* 0x000fe200080108c5 */
[--C-:B------:R-:W-:Y:S01]  /*6640*/  FFMA.FTZ R178, R176, UR10, -R223.reuse ;  /* 0x0000000ab0b27c23 */ /* 0x100fe200080108df */
[--C-:B------:R-:W-:Y:S01]  /*6650*/  FFMA.FTZ R184, R12, UR10, -R223.reuse ;  /* 0x0000000a0cb87c23 */ /* 0x100fe200080108df */
[----:B------:R-:W-:Y:S01]  /*6660*/  FMUL.FTZ R16, R16, UR10 ;  /* 0x0000000a10107c20 */ /* 0x000fe20008410000 */
[--C-:B------:R-:W-:Y:S01]  /*6670*/  FFMA.FTZ R177, R22, UR10, -R223.reuse ;  /* 0x0000000a16b17c23 */ /* 0x100fe200080108df */
[----:B------:R-:W-:Y:S01]  /*6680*/  FFMA.FTZ R175, R20, UR10, -R223 ;  /* 0x0000000a14af7c23 */ /* 0x000fe200080108df */
[--C-:B------:R-:W-:Y:S01]  /*6690*/  FFMA.FTZ R176, R13, UR10, -R220.reuse ;  /* 0x0000000a0db07c23 */ /* 0x100fe200080108dc */
[--C-:B------:R-:W-:Y:S01]  /*66a0*/  FFMA.FTZ R174, R19, UR10, -R220.reuse ;  /* 0x0000000a13ae7c23 */ /* 0x100fe200080108dc */
[--C-:B------:R-:W-:Y:S01]  /*66b0*/  FFMA.FTZ R173, R21, UR10, -R220.reuse ;  /* 0x0000000a15ad7c23 */ /* 0x100fe200080108dc */
[--C-:B------:R-:W-:Y:S01]  /*66c0*/  FFMA.FTZ R190, R11, UR10, -R220.reuse ;  /* 0x0000000a0bbe7c23 */ /* 0x100fe200080108dc */
[----:B------:R2:W-:Y:S01]  /*66d0*/  MUFU.EX2 R168, R5 ;  /* 0x0000000500a87308 */ /* 0x0005e20000000800 */
[--C-:B------:R-:W-:Y:S01]  /*66e0*/  FFMA.FTZ R196, R10, UR10, -R197.reuse ;  /* 0x0000000a0ac47c23 */ /* 0x100fe200080108c5 */
[----:B------:R-:W-:Y:S01]  /*66f0*/  FFMA.FTZ R195, R18, UR10, -R197 ;  /* 0x0000000a12c37c23 */ /* 0x000fe200080108c5 */
[----:B------:R-:W3:Y:S01]  /*6700*/  LDSM.16.MT88.4 R28, [R210+0xa000] ;  /* 0x00a00000d21c783b */ /* 0x000ee20000004200 */
[----:B------:R-:W-:Y:S01]  /*6710*/  FMUL.FTZ R192, R192, UR10 ;  /* 0x0000000ac0c07c20 */ /* 0x000fe20008410000 */
[-C--:B-1----:R-:W-:Y:S01]  /*6720*/  FMUL.FTZ R160, R160, R200.reuse ;  /* 0x000000c8a0a07220 */ /* 0x082fe20000410000 */
[-C--:B------:R-:W-:Y:S01]  /*6730*/  FMUL.FTZ R161, R161, R200.reuse ;  /* 0x000000c8a1a17220 */ /* 0x080fe20000410000 */
[----:B------:R-:W1:Y:S01]  /*6740*/  LDSM.16.MT88.4 R20, [R208+0xa000] ;  /* 0x00a00000d014783b */ /* 0x000e620000004200 */
[----:B------:R4:W5:Y:S01]  /*6750*/  MUFU.EX2 R201, R16 ;  /* 0x0000001000c97308 */ /* 0x0009620000000800 */
[-C--:B------:R-:W-:Y:S01]  /*6760*/  FMUL.FTZ R148, R148, R200.reuse ;  /* 0x000000c894947220 */ /* 0x080fe20000410000 */
[-C--:B------:R-:W-:Y:S01]  /*6770*/  FMUL.FTZ R149, R149, R200.reuse ;  /* 0x000000c895957220 */ /* 0x080fe20000410000 */
[----:B------:R-:W1:Y:S01]  /*6780*/  LDSM.16.MT88.4 R12, [R212+0xb000] ;  /* 0x00b00000d40c783b */ /* 0x000e620000004200 */
[-C--:B------:R-:W-:Y:S01]  /*6790*/  FMUL.FTZ R144, R144, R200.reuse ;  /* 0x000000c890907220 */ /* 0x080fe20000410000 */
[-C--:B------:R-:W-:Y:S01]  /*67a0*/  FMUL.FTZ R145, R145, R200.reuse ;  /* 0x000000c891917220 */ /* 0x080fe20000410000 */
[-C--:B------:R-:W-:Y:S01]  /*67b0*/  FMUL.FTZ R132, R132, R200.reuse ;  /* 0x000000c884847220 */ /* 0x080fe20000410000 */
[----:B------:R-:W1:Y:S01]  /*67c0*/  LDSM.16.MT88.4 R8, [R210+0xb000] ;  /* 0x00b00000d208783b */ /* 0x000e620000004200 */
[----:B------:R-:W-:Y:S01]  /*67d0*/  MUFU.EX2 R184, R184 ;  /* 0x000000b800b87308 */ /* 0x000fe20000000800 */
[-C--:B------:R-:W-:Y:S01]  /*67e0*/  FMUL.FTZ R133, R133, R200.reuse ;  /* 0x000000c885857220 */ /* 0x080fe20000410000 */
[-C--:B------:R-:W-:Y:S01]  /*67f0*/  FMUL.FTZ R36, R36, R200.reuse ;  /* 0x000000c824247220 */ /* 0x080fe20000410000 */
[----:B--2---:R-:W2:Y:S01]  /*6800*/  LDSM.16.MT88.4 R4, [R209+0xb000] ;  /* 0x00b00000d104783b */ /* 0x004ea20000004200 */
[-C--:B------:R-:W-:Y:S01]  /*6810*/  FMUL.FTZ R37, R37, R200.reuse ;  /* 0x000000c825257220 */ /* 0x080fe20000410000 */
[-C--:B------:R-:W-:Y:S01]  /*6820*/  FMUL.FTZ R48, R48, R200.reuse ;  /* 0x000000c830307220 */ /* 0x080fe20000410000 */
[-C--:B------:R-:W-:Y:S01]  /*6830*/  FMUL.FTZ R49, R49, R200.reuse ;  /* 0x000000c831317220 */ /* 0x080fe20000410000 */
[-C--:B------:R-:W-:Y:S01]  /*6840*/  FMUL.FTZ R52, R52, R200.reuse ;  /* 0x000000c834347220 */ /* 0x080fe20000410000 */
[----:B------:R-:W3:Y:S01]  /*6850*/  MUFU.EX2 R177, R177 ;  /* 0x000000b100b17308 */ /* 0x000ee20000000800 */
[----:B----4-:R-:W4:Y:S01]  /*6860*/  LDSM.16.MT88.4 R16, [R208+0xb000] ;  /* 0x00b00000d010783b */ /* 0x010f220000004200 */
[-C--:B-----5:R-:W-:Y:S01]  /*6870*/  FMUL.FTZ R162, R162, R201.reuse ;  /* 0x000000c9a2a27220 */ /* 0x0a0fe20000410000 */
        /* <DEDUP_REMOVED lines=27> */
[----:B------:R-:W-:Y:S01]  /*6a30*/  FMUL.FTZ R81, R81, R200 ;  /* 0x000000c851517220 */ /* 0x000fe20000410000 */
        /* <DEDUP_REMOVED lines=14> */
[----:B------:R-:W-:Y:S01]  /*6b20*/  FMUL.FTZ R101, R101, R200 ;  /* 0x000000c865657220 */ /* 0x000fe20000410000 */
[-C--:B------:R-:W-:Y:S01]  /*6b30*/  FMUL.FTZ R102, R102, R201.reuse ;  /* 0x000000c966667220 */ /* 0x080fe20000410000 */
[-C--:B------:R-:W-:Y:S01]  /*6b40*/  FMUL.FTZ R103, R103, R201.reuse ;  /* 0x000000c967677220 */ /* 0x080fe20000410000 */
        /* <DEDUP_REMOVED lines=12> */
[----:B------:R-:W-:Y:S01]  /*6c10*/  FMUL.FTZ R129, R129, R200 ;  /* 0x000000c881817220 */ /* 0x000fe20000410000 */
[-C--:B------:R-:W-:Y:S01]  /*6c20*/  FMUL.FTZ R130, R130, R201.reuse ;  /* 0x000000c982827220 */ /* 0x080fe20000410000 */
[----:B------:R-:W-:Y:S01]  /*6c30*/  FMUL.FTZ R131, R131, R201 ;  /* 0x000000c983837220 */ /* 0x000fe20000410000 */
[--C-:B------:R-:W-:Y:S01]  /*6c40*/  FFMA.FTZ R237, R240, UR10, -R223.reuse ;  /* 0x0000000af0ed7c23 */ /* 0x100fe200080108df */
[----:B------:R-:W1:Y:S01]  /*6c50*/  MUFU.EX2 R191, R191 ;  /* 0x000000bf00bf7308 */ /* 0x000e620000000800 */
[----:B-----5:R-:W-:Y:S01]  /*6c60*/  F2FP.BF16.F32.PACK_AB R167, R190, R173 ;  /* 0x000000adbea7723e */ /* 0x020fe200000010ff */
[--C-:B------:R-:W-:Y:S01]  /*6c70*/  FFMA.FTZ R238, R238, UR10, -R223.reuse ;  /* 0x0000000aeeee7c23 */ /* 0x100fe200080108df */
[--C-:B------:R-:W-:Y:S01]  /*6c80*/  FFMA.FTZ R236, R236, UR10, -R223.reuse ;  /* 0x0000000aecec7c23 */ /* 0x100fe200080108df */
[----:B------:R-:W-:Y:S01]  /*6c90*/  FFMA.FTZ R223, R222, UR10, -R223 ;  /* 0x0000000adedf7c23 */ /* 0x000fe200080108df */
[--C-:B------:R-:W-:Y:S01]  /*6ca0*/  FFMA.FTZ R207, R207, UR10, -R220.reuse ;  /* 0x0000000acfcf7c23 */ /* 0x100fe200080108dc */
[--C-:B------:R-:W-:Y:S01]  /*6cb0*/  FFMA.FTZ R222, R221, UR10, -R220.reuse ;  /* 0x0000000addde7c23 */ /* 0x100fe200080108dc */
[--C-:B------:R-:W-:Y:S01]  /*6cc0*/  FFMA.FTZ R205, R205, UR10, -R220.reuse ;  /* 0x0000000acdcd7c23 */ /* 0x100fe200080108dc */
[----:B------:R-:W5:Y:S01]  /*6cd0*/  MUFU.EX2 R187, R187 ;  /* 0x000000bb00bb7308 */ /* 0x000f620000000800 */
        /* <DEDUP_REMOVED lines=70> */
[----:B------:R-:W-:Y:S01]  /*7140*/  FFMA.FTZ R220, R203, UR10, -R220 ;  /* 0x0000000acbdc7c23 */ /* 0x000fe200080108dc */
[----:B------:R-:W-:Y:S01]  /*7150*/  MUFU.EX2 R237, R237 ;  /* 0x000000ed00ed7308 */ /* 0x000fe20000000800 */
[--C-:B------:R-:W-:Y:S01]  /*7160*/  FFMA.FTZ R203, R206, UR10, -R199.reuse ;  /* 0x0000000acecb7c23 */ /* 0x100fe200080108c7 */
[----:B------:R-:W-:Y:S01]  /*7170*/  FFMA.FTZ R202, R202, UR10, -R199 ;  /* 0x0000000acaca7c23 */ /* 0x000fe200080108c7 */
[--C-:B------:R-:W-:Y:S01]  /*7180*/  FFMA.FTZ R172, R172, UR10, -R197.reuse ;  /* 0x0000000aacac7c23 */ /* 0x100fe200080108c5 */
[C---:B------:R-:W-:Y:S01]  /*7190*/  HMMA.16816.F32.BF16 R152, R164.reuse, R34, R152 ;  /* 0x00000022a498723c */ /* 0x040fe20000041898 */
[----:B------:R-:W-:Y:S01]  /*71a0*/  FFMA.FTZ R189, R189, UR10, -R197 ;  /* 0x0000000abdbd7c23 */ /* 0x000fe200080108c5 */
[--C-:B------:R-:W-:Y:S01]  /*71b0*/  FFMA.FTZ R204, R204, UR10, -R199.reuse ;  /* 0x0000000acccc7c23 */ /* 0x100fe200080108c7 */
[----:B------:R-:W-:Y:S01]  /*71c0*/  FFMA.FTZ R199, R198, UR10, -R199 ;  /* 0x0000000ac6c77c23 */ /* 0x000fe200080108c7 */
[----:B------:R-:W3:Y:S01]  /*71d0*/  MUFU.EX2 R238, R238 ;  /* 0x000000ee00ee7308 */ /* 0x000ee20000000800 */
[--C-:B------:R-:W-:Y:S01]  /*71e0*/  FFMA.FTZ R194, R194, UR10, -R197.reuse ;  /* 0x0000000ac2c27c23 */ /* 0x100fe200080108c5 */
[----:B------:R-:W-:Y:S01]  /*71f0*/  HMMA.16816.F32.BF16 R140, R164, R28, R140 ;  /* 0x0000001ca48c723c */ /* 0x000fe2000004188c */
[----:B------:R-:W-:Y:S01]  /*7200*/  FFMA.FTZ R193, R193, UR10, -R197 ;  /* 0x0000000ac1c17c23 */ /* 0x000fe200080108c5 */
[----:B------:R-:W-:Y:S01]  /*7210*/  FFMA.FTZ R184, R233, R192, R184 ;  /* 0x000000c0e9b87223 */ /* 0x000fe200000100b8 */
[----:B------:R-:W-:-:S03]  /*7220*/  FFMA.FTZ R191, R231, R191, R176 ;  /* 0x000000bfe7bf7223 */ /* 0x000fc600000100b0 */
        /* <DEDUP_REMOVED lines=10> */
[----:B------:R-:W-:-:S04]  /*72d0*/  FADD.FTZ R190, R190, R173 ;  /* 0x000000adbebe7221 */ /* 0x000fc80000010000 */
[----:B------:R-:W-:Y:S01]  /*72e0*/  MUFU.EX2 R207, R207 ;  /* 0x000000cf00cf7308 */ /* 0x000fe20000000800 */
[C---:B------:R-:W-:Y:S06]  /*72f0*/  HMMA.16816.F32.BF16 R56, R164.reuse, R20, R56 ;  /* 0x00000014a438723c */ /* 0x040fec0000041838 */
[C---:B------:R-:W-:Y:S01]  /*7300*/  HMMA.16816.F32.BF16 R60, R164.reuse, R22, R60 ;  /* 0x00000016a43c723c */ /* 0x040fe2000004183c */
[----:B------:R-:W3:Y:S05]  /*7310*/  MUFU.EX2 R222, R222 ;  /* 0x000000de00de7308 */ /* 0x000eea0000000800 */
[C---:B------:R-:W-:Y:S03]  /*7320*/  HMMA.16816.F32.BF16 R72, R164.reuse, R12, R72 ;  /* 0x0000000ca448723c */ /* 0x040fe60000041848 */
[----:B------:R-:W-:Y:S03]  /*7330*/  MUFU.EX2 R205, R205 ;  /* 0x000000cd00cd7308 */ /* 0x000fe60000000800 */
[C---:B------:R-:W-:Y:S05]  /*7340*/  HMMA.16816.F32.BF16 R76, R164.reuse, R14, R76 ;  /* 0x0000000ea44c723c */ /* 0x040fea000004184c */
[----:B------:R-:W3:Y:S01]  /*7350*/  MUFU.EX2 R220, R220 ;  /* 0x000000dc00dc7308 */ /* 0x000ee20000000800 */
[C---:B------:R-:W-:Y:S06]  /*7360*/  HMMA.16816.F32.BF16 R88, R164.reuse, R8, R88 ;  /* 0x00000008a458723c */ /* 0x040fec0000041858 */
[C---:B------:R-:W-:Y:S01]  /*7370*/  HMMA.16816.F32.BF16 R92, R164.reuse, R10, R92 ;  /* 0x0000000aa45c723c */ /* 0x040fe2000004185c */
[----:B------:R-:W-:Y:S05]  /*7380*/  MUFU.EX2 R203, R203 ;  /* 0x000000cb00cb7308 */ /* 0x000fea0000000800 */
[C---:B--2---:R-:W-:Y:S03]  /*7390*/  HMMA.16816.F32.BF16 R104, R164.reuse, R4, R104 ;  /* 0x00000004a468723c */ /* 0x044fe60000041868 */
[----:B------:R-:W2:Y:S03]  /*73a0*/  MUFU.EX2 R202, R202 ;  /* 0x000000ca00ca7308 */ /* 0x000ea60000000800 */
[C---:B------:R-:W-:Y:S05]  /*73b0*/  HMMA.16816.F32.BF16 R108, R164.reuse, R6, R108 ;  /* 0x00000006a46c723c */ /* 0x040fea000004186c */
[----:B------:R-:W-:Y:S01]  /*73c0*/  MUFU.EX2 R172, R172 ;  /* 0x000000ac00ac7308 */ /* 0x000fe20000000800 */
[C---:B----4-:R-:W-:Y:S06]  /*73d0*/  HMMA.16816.F32.BF16 R120, R164.reuse, R16, R120 ;  /* 0x00000010a478723c */ /* 0x050fec0000041878 */
[----:B------:R-:W-:Y:S01]  /*73e0*/  HMMA.16816.F32.BF16 R124, R164, R18, R124 ;  /* 0x00000012a47c723c */ /* 0x000fe2000004187c */
[----:B------:R-:W4:Y:S06]  /*73f0*/  MUFU.EX2 R189, R189 ;  /* 0x000000bd00bd7308 */ /* 0x000f2c0000000800 */
[----:B-----5:R-:W-:Y:S01]  /*7400*/  F2FP.BF16.F32.PACK_AB R164, R187, R188 ;  /* 0x000000bcbba4723e */ /* 0x020fe200000010ff */
[----:B------:R-:W-:Y:S01]  /*7410*/  FFMA.FTZ R188, R235, R200, R188 ;  /* 0x000000c8ebbc7223 */ /* 0x000fe200000100bc */
[----:B-1----:R-:W-:Y:S01]  /*7420*/  F2FP.BF16.F32.PACK_AB R165, R168, R179 ;  /* 0x000000b3a8a5723e */ /* 0x002fe200000010ff */
[----:B------:R-:W-:Y:S01]  /*7430*/  FFMA.FTZ R179, R230, R201, R179 ;  /* 0x000000c9e6b37223 */ /* 0x000fe200000100b3 */
[----:B------:R-:W-:Y:S01]  /*7440*/  F2FP.BF16.F32.PACK_AB R166, R185, R186 ;  /* 0x000000bab9a6723e */ /* 0x000fe200000010ff */
[----:B------:R-:W-:Y:S01]  /*7450*/  MUFU.EX2 R204, R204 ;  /* 0x000000cc00cc7308 */ /* 0x000fe20000000800 */
[----:B---3--:R-:W-:Y:S01]  /*7460*/  F2FP.BF16.F32.PACK_AB R167, R195, R196 ;  /* 0x000000c4c3a7723e */ /* 0x008fe200000010ff */
[----:B------:R-:W-:Y:S01]  /*7470*/  FADD.FTZ R187, R187, R188 ;  /* 0x000000bcbbbb7221 */ /* 0x000fe20000010000 */
[----:B------:R-:W-:Y:S01]  /*7480*/  FADD.FTZ R179, R168, R179 ;  /* 0x000000b3a8b37221 */ /* 0x000fe20000010000 */
[----:B------:R-:W-:-:S02]  /*7490*/  MOV R168, R2 ;  /* 0x0000000200a87202 */ /* 0x000fc40000000f00 */
[----:B------:R-:W-:Y:S01]  /*74a0*/  FADD.FTZ R186, R186, R187 ;  /* 0x000000bbbaba7221 */ /* 0x000fe20000010000 */
[----:B------:R-:W-:Y:S01]  /*74b0*/  FADD.FTZ R196, R196, R179 ;  /* 0x000000b3c4c47221 */ /* 0x000fe20000010000 */
[----:B------:R-:W-:Y:S01]  /*74c0*/  HMMA.16816.F32.BF16 R160, R164, R32, R160 ;  /* 0x00000020a4a0723c */ /* 0x000fe200000418a0 */
[----:B------:R-:W1:Y:S01]  /*74d0*/  MUFU.EX2 R199, R199 ;  /* 0x000000c700c77308 */ /* 0x000e620000000800 */
        /* <DEDUP_REMOVED lines=11> */
[----:B------:R-:W5:Y:S05]  /*7590*/  LDSM.16.MT88.4 R24, [R212+0xa800] ;  /* 0x00a80000d418783b */ /* 0x000f6a0000004200 */
[C---:B------:R-:W-:Y:S06]  /*75a0*/  HMMA.16816.F32.BF16 R52, R164.reuse, R20, R52 ;  /* 0x00000014a434723c */ /* 0x040fec0000041834 */
[C---:B------:R-:W-:Y:S01]  /*75b0*/  HMMA.16816.F32.BF16 R64, R164.reuse, R22, R64 ;  /* 0x00000016a440723c */ /* 0x040fe20000041840 */
[----:B------:R-:W2:Y:S05]  /*75c0*/  LDSM.16.MT88.4 R20, [R208+0xa800] ;  /* 0x00a80000d014783b */ /* 0x000eaa0000004200 */
        /* <DEDUP_REMOVED lines=11> */
[----:B------:R-:W4:Y:S06]  /*7680*/  LDSM.16.MT88.4 R16, [R212+0xb800] ;  /* 0x00b80000d410783b */ /* 0x000f2c0000004200 */
        /* <DEDUP_REMOVED lines=10> */
[----:B-----5:R-:W-:Y:S01]  /*7730*/  HMMA.16816.F32.BF16 R156, R164, R24, R156 ;  /* 0x00000018a49c723c */ /* 0x020fe2000004189c */
[----:B------:R-:W-:Y:S01]  /*7740*/  FADD.FTZ R233, R223, R236 ;  /* 0x000000ecdfe97221 */ /* 0x000fe20000010000 */
[----:B------:R-:W-:-:S04]  /*7750*/  FADD.FTZ R231, R220, R205 ;  /* 0x000000cddce77221 */ /* 0x000fc80000010000 */
[C---:B------:R-:W-:Y:S06]  /*7760*/  HMMA.16816.F32.BF16 R152, R164.reuse, R26, R152 ;  /* 0x0000001aa498723c */ /* 0x040fec0000041898 */
[C---:B------:R-:W-:Y:S06]  /*7770*/  HMMA.16816.F32.BF16 R140, R164.reuse, R32, R140 ;  /* 0x00000020a48c723c */ /* 0x040fec000004188c */
[C---:B------:R-:W-:Y:S06]  /*7780*/  HMMA.16816.F32.BF16 R136, R164.reuse, R34, R136 ;  /* 0x00000022a488723c */ /* 0x040fec0000041888 */
[C---:B------:R-:W-:Y:S06]  /*7790*/  HMMA.16816.F32.BF16 R40, R164.reuse, R28, R40 ;  /* 0x0000001ca428723c */ /* 0x040fec0000041828 */
[C---:B------:R-:W-:Y:S06]  /*77a0*/  HMMA.16816.F32.BF16 R44, R164.reuse, R30, R44 ;  /* 0x0000001ea42c723c */ /* 0x040fec000004182c */
[C---:B--2---:R-:W-:Y:S06]  /*77b0*/  HMMA.16816.F32.BF16 R56, R164.reuse, R20, R56 ;  /* 0x00000014a438723c */ /* 0x044fec0000041838 */
        /* <DEDUP_REMOVED lines=13> */
[----:B-1----:R-:W-:Y:S01]  /*7890*/  F2FP.BF16.F32.PACK_AB R166, R199, R204 ;  /* 0x000000ccc7a6723e */ /* 0x002fe200000010ff */
        /* <DEDUP_REMOVED lines=37> */
[----:B------:R-:W-:Y:S02]  /*7af0*/  MOV R15, UR30 ;  /* 0x0000001e000f7c02 */ /* 0x000fe40008000f00 */
[----:B------:R-:W-:Y:S01]  /*7b00*/  MOV R12, UR30 ;  /* 0x0000001e000c7c02 */ /* 0x000fe20008000f00 */
[----:B------:R-:W-:Y:S01]  /*7b10*/  UIADD3 UR4, UR31, UR4, URZ ;  /* 0x000000041f047290 */ /* 0x000fe2000fffe03f */
[----:B------:R-:W-:Y:S02]  /*7b20*/  LEA R15, P1, R15, R180, 0x5 ;  /* 0x000000b40f0f7211 */ /* 0x000fe400078228ff */
[----:B------:R-:W3:Y:S02]  /*7b30*/  @!P3 LDC.64 R6, c[0x0][0x220] ;  /* 0x00008800ff06bb82 */ /* 0x000ee40000000a00 */
[----:B------:R-:W-:-:S02]  /*7b40*/  IADD3 R14, P0, R15, UR27, RZ ;  /* 0x0000001b0f0e7c10 */ /* 0x000fc4000ff1e0ff */
[----:B------:R-:W-:Y:S02]  /*7b50*/  MOV R13, UR4 ;  /* 0x00000004000d7c02 */ /* 0x000fe40008000f00 */
[C---:B-1----:R-:W-:Y:S02]  /*7b60*/  @!P3 LEA R10, P5, R15.reuse, R10, 0x1 ;  /* 0x0000000a0f0ab211 */ /* 0x042fe400078a08ff */
[----:B------:R-:W1:Y:S01]  /*7b70*/  @!P2 LDC.64 R4, c[0x0][0x220] ;  /* 0x00008800ff04ab82 */ /* 0x000e620000000a00 */
[----:B------:R-:W-:Y:S01]  /*7b80*/  LEA.HI.X R12, R12, R183, R13, 0x5, P1 ;  /* 0x000000b70c0c7211 */ /* 0x000fe200008f2c0d */
[----:B------:R-:W-:Y:S03]  /*7b90*/  @P3 STS.128 [R224+0xa000], RZ ;  /* 0x00a000ffe0003388 */ /* 0x000fe60000000c00 */
[C---:B------:R-:W-:Y:S02]  /*7ba0*/  @!P3 LEA.HI.X R11, R15.reuse, R11, R12, 0x1, P5 ;  /* 0x0000000b0f0bb211 */ /* 0x040fe400028f0c0c */
[----:B--2---:R-:W-:-:S03]  /*7bb0*/  @!P2 LEA R8, P1, R15, R8, 0x1 ;  /* 0x000000080f08a211 */ /* 0x004fc600078208ff */
[----:B------:R-:W-:Y:S01]  /*7bc0*/  @!PT LDS RZ, [RZ] ;  /* 0x00000000fffff984 */ /* 0x000fe20000000800 */
[----:B------:R-:W-:Y:S01]  /*7bd0*/  @!PT LDS RZ, [RZ] ;  /* 0x00000000fffff984 */ /* 0x000fe20000000800 */
[----:B------:R-:W-:Y:S01]  /*7be0*/  @!PT LDS RZ, [RZ] ;  /* 0x00000000fffff984 */ /* 0x000fe20000000800 */
[----:B------:R-:W-:Y:S01]  /*7bf0*/  @!P3 LDGSTS.E.BYPASS.LTC128B.128 [R224+0xa000], desc[UR20][R10.64] ;  /* 0x0a0000000ae0bfae */ /* 0x000fe2000b901d54 */
[----:B------:R-:W-:-:S03]  /*7c00*/  @!P2 LEA.HI.X R9, R15, R9, R12, 0x1, P1 ;  /* 0x000000090f09a211 */ /* 0x000fc600008f0c0c */
[----:B------:R-:W-:Y:S01]  /*7c10*/  @P2 STS.128 [R224+0xb000], RZ ;  /* 0x00b000ffe0002388 */ /* 0x000fe20000000c00 */
[----:B---3--:R-:W-:Y:S02]  /*7c20*/  @!P3 LEA R20, P4, R14, R6, 0x1 ;  /* 0x000000060e14b211 */ /* 0x008fe400078808ff */
[----:B------:R-:W-:Y:S01]  /*7c30*/  IADD3.X R6, R12, UR18, RZ, P0, !PT ;  /* 0x000000120c067c10 */ /* 0x000fe200087fe4ff */
[----:B------:R-:W-:Y:S01]  /*7c40*/  @!PT LDS RZ, [RZ] ;  /* 0x00000000fffff984 */ /* 0x000fe20000000800 */
[----:B------:R-:W-:Y:S01]  /*7c50*/  @!PT LDS RZ, [RZ] ;  /* 0x00000000fffff984 */ /* 0x000fe20000000800 */
[----:B------:R-:W-:Y:S01]  /*7c60*/  @!PT LDS RZ, [RZ] ;  /* 0x00000000fffff984 */ /* 0x000fe20000000800 */
[----:B------:R-:W-:Y:S03]  /*7c70*/  @!P2 LDGSTS.E.BYPASS.LTC128B.128 [R224+0xb000], desc[UR20][R8.64+0x80] ;  /* 0x0b00008008e0afae */ /* 0x000fe6000b901d54 */
[C---:B------:R-:W-:Y:S01]  /*7c80*/  @!P3 LEA.HI.X R21, R14.reuse, R7, R6, 0x1, P4 ;  /* 0x000000070e15b211 */ /* 0x040fe200020f0c06 */
[----:B------:R-:W-:Y:S01]  /*7c90*/  @P3 STS.128 [R224+0xa800], RZ ;  /* 0x00a800ffe0003388 */ /* 0x000fe20000000c00 */
[----:B-1----:R-:W-:-:S03]  /*7ca0*/  @!P2 LEA R28, P0, R14, R4, 0x1 ;  /* 0x000000040e1ca211 */ /* 0x002fc600078008ff */
[----:B------:R-:W-:Y:S01]  /*7cb0*/  @!PT LDS RZ, [RZ] ;  /* 0x00000000fffff984 */ /* 0x000fe20000000800 */
[----:B------:R-:W-:Y:S01]  /*7cc0*/  @!PT LDS RZ, [RZ] ;  /* 0x00000000fffff984 */ /* 0x000fe20000000800 */
[----:B------:R-:W-:Y:S01]  /*7cd0*/  @!PT LDS RZ, [RZ] ;  /* 0x00000000fffff984 */ /* 0x000fe20000000800 */
[----:B------:R1:W-:Y:S01]  /*7ce0*/  @!P3 LDGSTS.E.BYPASS.LTC128B.128 [R224+0xa800], desc[UR20][R20.64] ;  /* 0x0a80000014e0bfae */ /* 0x0003e2000b901d54 */
[----:B------:R-:W-:Y:S02]  /*7cf0*/  @!P2 LEA.HI.X R29, R14, R5, R6, 0x1, P0 ;  /* 0x000000050e1da211 */ /* 0x000fe400000f0c06 */
[----:B------:R-:W-:Y:S01]  /*7d00*/  PLOP3.LUT P0, PT, PT, PT, UP0, 0x80, 0x0 ;  /* 0x000000000000781c */ /* 0x000fe20003f0f008 */
[----:B------:R-:W-:Y:S04]  /*7d10*/  @P2 STS.128 [R224+0xb800], RZ ;  /* 0x00b800ffe0002388 */ /* 0x000fe80000000c00 */
[----:B------:R-:W-:Y:S01]  /*7d20*/  @!PT LDS RZ, [RZ] ;  /* 0x00000000fffff984 */ /* 0x000fe20000000800 */
[----:B------:R-:W-:Y:S01]  /*7d30*/  @!PT LDS RZ, [RZ] ;  /* 0x00000000fffff984 */ /* 0x000fe20000000800 */
[----:B------:R-:W-:Y:S01]  /*7d40*/  @!PT LDS RZ, [RZ] ;  /* 0x00000000fffff984 */ /* 0x000fe20000000800 */
[----:B------:R2:W-:Y:S04]  /*7d50*/  @!P2 LDGSTS.E.BYPASS.LTC128B.128 [R224+0xb800], desc[UR20][R28.64+0x80] ;  /* 0x0b8000801ce0afae */ /* 0x0005e8000b901d54 */
[----:B------:R-:W-:Y:S04]  /*7d60*/  LDSM.16.M88.4 R192, [R219] ;  /* 0x00000000dbc0783b */ /* 0x000fe80000000200 */
[----:B------:R-:W3:Y:S04]  /*7d70*/  LDSM.16.M88.4 R24, [R218+0x8000] ;  /* 0x00800000da18783b */ /* 0x000ee80000000200 */
[----:B------:R-:W-:Y:S04]  /*7d80*/  LDSM.16.M88.4 R16, [R217] ;  /* 0x00000000d910783b */ /* 0x000fe80000000200 */
[----:B------:R-:W-:Y:S04]  /*7d90*/  LDSM.16.M88.4 R220, [R216] ;  /* 0x00000000d8dc783b */ /* 0x000fe80000000200 */
[----:B------:R-:W4:Y:S04]  /*7da0*/  LDSM.16.M88.4 R196, [R219+0x2000] ;  /* 0x00200000dbc4783b */ /* 0x000f280000000200 */
[----:B------:R-:W5:Y:S04]  /*7db0*/  LDSM.16.M88.4 R12, [R218+0x8800] ;  /* 0x00880000da0c783b */ /* 0x000f680000000200 */
[----:B------:R-:W-:Y:S04]  /*7dc0*/  LDSM.16.M88.4 R188, [R211+0x8000] ;  /* 0x00800000d3bc783b */ /* 0x000fe80000000200 */
[----:B------:R-:W5:Y:S04]  /*7dd0*/  LDSM.16.M88.4 R184, [R215] ;  /* 0x00000000d7b8783b */ /* 0x000f680000000200 */
[----:B------:R-:W5:Y:S04]  /*7de0*/  LDSM.16.M88.4 R164, [R217+0x2000] ;  /* 0x00200000d9a4783b */ /* 0x000f680000000200 */
[----:B-1----:R-:W1:Y:S04]  /*7df0*/  LDSM.16.M88.4 R20, [R216+0x800] ;  /* 0x00080000d814783b */ /* 0x002e680000000200 */
[----:B------:R-:W-:Y:S01]  /*7e00*/  LDSM.16.M88.4 R32, [R213] ;  /* 0x00000000d520783b */ /* 0x000fe20000000200 */
[-C--:B---3--:R-:W-:Y:S03]  /*7e10*/  HMMA.16816.F32.BF16 R4, R192, R24.reuse, RZ ;  /* 0x00000018c004723c */ /* 0x088fe600000418ff */
[----:B------:R-:W-:Y:S04]  /*7e20*/  LDSM.16.M88.4 R176, [R215+0x2000] ;  /* 0x00200000d7b0783b */ /* 0x000fe80000000200 */
[----:B------:R-:W-:Y:S04]  /*7e30*/  LDSM.16.M88.4 R204, [R211+0x8800] ;  /* 0x00880000d3cc783b */ /* 0x000fe80000000200 */
[----:B------:R-:W-:Y:S01]  /*7e40*/  LDSM.16.M88.4 R236, [R219+0x4000] ;  /* 0x00400000dbec783b */ /* 0x000fe20000000200 */
[C---:B----4-:R-:W-:Y:S03]  /*7e50*/  HMMA.16816.F32.BF16 R8, R196.reuse, R24, RZ ;  /* 0x00000018c408723c */ /* 0x050fe600000418ff */
[----:B------:R-:W-:Y:S04]  /*7e60*/  LDSM.16.M88.4 R240, [R211+0x9000] ;  /* 0x00900000d3f0783b */ /* 0x000fe80000000200 */
[----:B------:R-:W0:Y:S01]  /*7e70*/  LDGDEPBAR ;  /* 0x00000000000079af */ /* 0x000e220000000000 */
[----:B--2---:R-:W-:Y:S06]  /*7e80*/  HMMA.16816.F32.BF16 R28, R196, R26, RZ ;  /* 0x0000001ac41c723c */ /* 0x004fec00000418ff */
[----:B------:R-:W-:Y:S06]  /*7e90*/  HMMA.16816.F32.BF16 R4, R16, R220, R4 ;  /* 0x000000dc1004723c */ /* 0x000fec0000041804 */
[----:B------:R-:W-:Y:S06]  /*7ea0*/  HMMA.16816.F32.BF16 R24, R192, R26, RZ ;  /* 0x0000001ac018723c */ /* 0x000fec00000418ff */
[-C--:B-----5:R-:W-:Y:S06]  /*7eb0*/  HMMA.16816.F32.BF16 R200, R196, R12.reuse, RZ ;  /* 0x0000000cc4c8723c */ /* 0x0a0fec00000418ff */
[----:B------:R-:W-:Y:S06]  /*7ec0*/  HMMA.16816.F32.BF16 R172, R192, R12, RZ ;  /* 0x0000000cc0ac723c */ /* 0x000fec00000418ff */
[-C--:B------:R-:W-:Y:S06]  /*7ed0*/  HMMA.16816.F32.BF16 R196, R196, R14.reuse, RZ ;  /* 0x0000000ec4c4723c */ /* 0x080fec00000418ff */
[----:B------:R-:W-:Y:S01]  /*7ee0*/  HMMA.16816.F32.BF16 R192, R192, R14, RZ ;  /* 0x0000000ec0c0723c */ /* 0x000fe200000418ff */
[----:B------:R-:W2:Y:S05]  /*7ef0*/  LDSM.16.M88.4 R12, [R214] ;  /* 0x00000000d60c783b */ /* 0x000eaa0000000200 */
[----:B------:R-:W-:Y:S06]  /*7f00*/  HMMA.16816.F32.BF16 R4, R184, R188, R4 ;  /* 0x000000bcb804723c */ /* 0x000fec0000041804 */
[C---:B------:R-:W-:Y:S06]  /*7f10*/  HMMA.16816.F32.BF16 R8, R164.reuse, R220, R8 ;  /* 0x000000dca408723c */ /* 0x040fec0000041808 */
[-C--:B------:R-:W-:Y:S06]  /*7f20*/  HMMA.16816.F32.BF16 R28, R164, R222.reuse, R28 ;  /* 0x000000dea41c723c */ /* 0x080fec000004181c */
[----:B------:R-:W-:Y:S01]  /*7f30*/  HMMA.16816.F32.BF16 R24, R16, R222, R24 ;  /* 0x000000de1018723c */ /* 0x000fe20000041818 */
[----:B------:R-:W-:Y:S05]  /*7f40*/  LDSM.16.M88.4 R220, [R219+0x6000] ;  /* 0x00600000dbdc783b */ /* 0x000fea0000000200 */
[C---:B-1----:R-:W-:Y:S06]  /*7f50*/  HMMA.16816.F32.BF16 R200, R164.reuse, R20, R200 ;  /* 0x00000014a4c8723c */ /* 0x042fec00000418c8 */
[----:B------:R-:W-:Y:S01]  /*7f60*/  HMMA.16816.F32.BF16 R196, R164, R22, R196 ;  /* 0x00000016a4c4723c */ /* 0x000fe200000418c4 */
[----:B------:R-:W-:Y:S05]  /*7f70*/  LDSM.16.M88.4 R164, [R214+0x2000] ;  /* 0x00200000d6a4783b */ /* 0x000fea0000000200 */
[C---:B------:R-:W-:Y:S06]  /*7f80*/  HMMA.16816.F32.BF16 R172, R16.reuse, R20, R172 ;  /* 0x0000001410ac723c */ /* 0x040fec00000418ac */
[----:B------:R-:W-:Y:S01]  /*7f90*/  HMMA.16816.F32.BF16 R192, R16, R22, R192 ;  /* 0x0000001610c0723c */ /* 0x000fe200000418c0 */
[----:B------:R-:W1:Y:S04]  /*7fa0*/  LDSM.16.M88.4 R16, [R218+0x9000] ;  /* 0x00900000da10783b */ /* 0x000e680000000200 */
[----:B------:R-:W3:Y:S01]  /*7fb0*/  LDSM.16.M88.4 R20, [R213+0x800] ;  /* 0x00080000d514783b */ /* 0x000ee20000000200 */
[----:B--2---:R-:W-:Y:S06]  /*7fc0*/  HMMA.16816.F32.BF16 R4, R12, R32, R4 ;  /* 0x000000200c04723c */ /* 0x004fec0000041804 */
[C---:B------:R-:W-:Y:S06]  /*7fd0*/  HMMA.16816.F32.BF16 R8, R176.reuse, R188, R8 ;  /* 0x000000bcb008723c */ /* 0x040fec0000041808 */
[-C--:B------:R-:W-:Y:S06]  /*7fe0*/  HMMA.16816.F32.BF16 R28, R176, R190.reuse, R28 ;  /* 0x000000beb01c723c */ /* 0x080fec000004181c */
[----:B------:R-:W-:Y:S01]  /*7ff0*/  HMMA.16816.F32.BF16 R24, R184, R190, R24 ;  /* 0x000000beb818723c */ /* 0x000fe20000041818 */
[----:B------:R-:W-:Y:S05]  /*8000*/  LDSM.16.M88.4 R188, [R217+0x4000] ;  /* 0x00400000d9bc783b */ /* 0x000fea0000000200 */
[C---:B------:R-:W-:Y:S06]  /*8010*/  HMMA.16816.F32.BF16 R200, R176.reuse, R204, R200 ;  /* 0x000000ccb0c8723c */ /* 0x040fec00000418c8 */
[----:B------:R-:W-:Y:S01]  /*8020*/  HMMA.16816.F32.BF16 R196, R176, R206, R196 ;  /* 0x000000ceb0c4723c */ /* 0x000fe200000418c4 */
[----:B------:R-:W2:Y:S05]  /*8030*/  LDSM.16.M88.4 R176, [R216+0x1000] ;  /* 0x00100000d8b0783b */ /* 0x000eaa0000000200 */
[----:B-1----:R-:W-:Y:S06]  /*8040*/  HMMA.16816.F32.BF16 R4, R236, R16, R4 ;  /* 0x00000010ec04723c */ /* 0x002fec0000041804 */
[C---:B------:R-:W-:Y:S06]  /*8050*/  HMMA.16816.F32.BF16 R8, R164.reuse, R32, R8 ;  /* 0x00000020a408723c */ /* 0x040fec0000041808 */
[-C--:B------:R-:W-:Y:S06]  /*8060*/  HMMA.16816.F32.BF16 R28, R164, R34.reuse, R28 ;  /* 0x00000022a41c723c */ /* 0x080fec000004181c */
[----:B------:R-:W-:Y:S01]  /*8070*/  HMMA.16816.F32.BF16 R24, R12, R34, R24 ;  /* 0x000000220c18723c */ /* 0x000fe20000041818 */
[----:B------:R-:W-:Y:S05]  /*8080*/  LDSM.16.M88.4 R32, [R215+0x6000] ;  /* 0x00600000d720783b */ /* 0x000fea0000000200 */
[C---:B------:R-:W-:Y:S06]  /*8090*/  HMMA.16816.F32.BF16 R172, R184.reuse, R204, R172 ;  /* 0x000000ccb8ac723c */ /* 0x040fec00000418ac */
[----:B------:R-:W-:Y:S01]  /*80a0*/  HMMA.16816.F32.BF16 R192, R184, R206, R192 ;  /* 0x000000ceb8c0723c */ /* 0x000fe200000418c0 */
[----:B------:R-:W-:Y:S04]  /*80b0*/  LDSM.16.M88.4 R184, [R217+0x6000] ;  /* 0x00600000d9b8783b */ /* 0x000fe80000000200 */
[----:B------:R-:W-:Y:S01]  /*80c0*/  LDSM.16.M88.4 R204, [R218+0x9800] ;  /* 0x00980000dacc783b */ /* 0x000fe20000000200 */
[C---:B---3--:R-:W-:Y:S06]  /*80d0*/  HMMA.16816.F32.BF16 R200, R164.reuse, R20, R200 ;  /* 0x00000014a4c8723c */ /* 0x048fec00000418c8 */
[----:B------:R-:W-:Y:S01]  /*80e0*/  HMMA.16816.F32.BF16 R196, R164, R22, R196 ;  /* 0x00000016a4c4723c */ /* 0x000fe200000418c4 */
[----:B------:R-:W1:Y:S05]  /*80f0*/  LDSM.16.M88.4 R164, [R215+0x4000] ;  /* 0x00400000d7a4783b */ /* 0x000e6a0000000200 */
[----:B--2---:R-:W-:Y:S06]  /*8100*/  HMMA.16816.F32.BF16 R4, R188, R176, R4 ;  /* 0x000000b0bc04723c */ /* 0x004fec0000041804 */
[C---:B------:R-:W-:Y:S06]  /*8110*/  HMMA.16816.F32.BF16 R8, R220.reuse, R16, R8 ;  /* 0x00000010dc08723c */ /* 0x040fec0000041808 */
[-C--:B------:R-:W-:Y:S06]  /*8120*/  HMMA.16816.F32.BF16 R28, R220, R18.reuse, R28 ;  /* 0x00000012dc1c723c */ /* 0x080fec000004181c */
[----:B------:R-:W-:Y:S01]  /*8130*/  HMMA.16816.F32.BF16 R24, R236, R18, R24 ;  /* 0x00000012ec18723c */ /* 0x000fe20000041818 */
[----:B------:R-:W-:Y:S05]  /*8140*/  LDSM.16.M88.4 R16, [R214+0x6000] ;  /* 0x00600000d610783b */ /* 0x000fea0000000200 */
[C---:B------:R-:W-:Y:S06]  /*8150*/  HMMA.16816.F32.BF16 R172, R12.reuse, R20, R172 ;  /* 0x000000140cac723c */ /* 0x040fec00000418ac */
[----:B------:R-:W-:Y:S01]  /*8160*/  HMMA.16816.F32.BF16 R192, R12, R22, R192 ;  /* 0x000000160cc0723c */ /* 0x000fe200000418c0 */
[----:B------:R-:W-:Y:S04]  /*8170*/  LDSM.16.M88.4 R12, [R213+0x1000] ;  /* 0x00100000d50c783b */ /* 0x000fe80000000200 */
[----:B------:R-:W2:Y:S01]  /*8180*/  LDSM.16.M88.4 R20, [R214+0x4000] ;  /* 0x00400000d614783b */ /* 0x000ea20000000200 */
[----:B-1----:R-:W-:Y:S06]  /*8190*/  HMMA.16816.F32.BF16 R4, R164, R240, R4 ;  /* 0x000000f0a404723c */ /* 0x002fec0000041804 */
[C---:B------:R-:W-:Y:S06]  /*81a0*/  HMMA.16816.F32.BF16 R8, R184.reuse, R176, R8 ;  /* 0x000000b0b808723c */ /* 0x040fec0000041808 */
[-C--:B------:R-:W-:Y:S06]  /*81b0*/  HMMA.16816.F32.BF16 R28, R184, R178.reuse, R28 ;  /* 0x000000b2b81c723c */ /* 0x080fec000004181c */
[----:B------:R-:W-:Y:S01]  /*81c0*/  HMMA.16816.F32.BF16 R24, R188, R178, R24 ;  /* 0x000000b2bc18723c */ /* 0x000fe20000041818 */
[----:B------:R-:W1:Y:S05]  /*81d0*/  LDSM.16.M88.4 R176, [R216+0x1800] ;  /* 0x00180000d8b0783b */ /* 0x000e6a0000000200 */
[C---:B------:R-:W-:Y:S06]  /*81e0*/  HMMA.16816.F32.BF16 R172, R236.reuse, R204, R172 ;  /* 0x000000ccecac723c */ /* 0x040fec00000418ac */
[----:B------:R-:W-:Y:S01]  /*81f0*/  HMMA.16816.F32.BF16 R192, R236, R206, R192 ;  /* 0x000000ceecc0723c */ /* 0x000fe200000418c0 */
[----:B------:R-:W3:Y:S05]  /*8200*/  LDSM.16.M88.4 R236, [R211+0x9800] ;  /* 0x00980000d3ec783b */ /* 0x000eea0000000200 */
[----:B------:R-:W-:Y:S06]  /*8210*/  HMMA.16816.F32.BF16 R200, R220, R204, R200 ;  /* 0x000000ccdcc8723c */ /* 0x000fec00000418c8 */
[----:B--2---:R-:W-:Y:S06]  /*8220*/  HMMA.16816.F32.BF16 R4, R20, R12, R4 ;  /* 0x0000000c1404723c */ /* 0x004fec0000041804 */
[----:B------:R-:W-:Y:S06]  /*8230*/  HMMA.16816.F32.BF16 R196, R220, R206, R196 ;  /* 0x000000cedcc4723c */ /* 0x000fec00000418c4 */
[----:B------:R-:W-:Y:S06]  /*8240*/  HMMA.16816.F32.BF16 R8, R32, R240, R8 ;  /* 0x000000f02008723c */ /* 0x000fec0000041808 */
[C---:B-1----:R-:W-:Y:S06]  /*8250*/  HMMA.16816.F32.BF16 R172, R188.reuse, R176, R172 ;  /* 0x000000b0bcac723c */ /* 0x042fec00000418ac */
[----:B------:R-:W-:Y:S01]  /*8260*/  HMMA.16816.F32.BF16 R192, R188, R178, R192 ;  /* 0x000000b2bcc0723c */ /* 0x000fe200000418c0 */
[----:B------:R-:W-:Y:S01]  /*8270*/  FMUL.FTZ R4, R4, UR28 ;  /* 0x0000001c04047c20 */ /* 0x000fe20008410000 */
[----:B------:R-:W-:Y:S01]  /*8280*/  FMUL.FTZ R5, R5, UR28 ;  /* 0x0000001c05057c20 */ /* 0x000fe20008410000 */
[----:B------:R-:W-:Y:S01]  /*8290*/  FMUL.FTZ R168, R6, UR28 ;  /* 0x0000001c06a87c20 */ /* 0x000fe20008410000 */
[----:B------:R-:W-:-:S02]  /*82a0*/  FMUL.FTZ R204, R7, UR28 ;  /* 0x0000001c07cc7c20 */ /* 0x000fc40008410000 */
[C---:B------:R-:W-:Y:S03]  /*82b0*/  HMMA.16816.F32.BF16 R200, R184.reuse, R176, R200 ;  /* 0x000000b0b8c8723c */ /* 0x040fe600000418c8 */
[----:B------:R-:W1:Y:S03]  /*82c0*/  MUFU.TANH R168, R168 ;  /* 0x000000a800a87308 */ /* 0x000e660000002400 */
[----:B------:R-:W-:Y:S05]  /*82d0*/  HMMA.16816.F32.BF16 R196, R184, R178, R196 ;  /* 0x000000b2b8c4723c */ /* 0x000fea00000418c4 */
[----:B------:R-:W2:Y:S01]  /*82e0*/  MUFU.TANH R204, R204 ;  /* 0x000000cc00cc7308 */ /* 0x000ea20000002400 */
[----:B------:R-:W-:Y:S06]  /*82f0*/  HMMA.16816.F32.BF16 R8, R16, R12, R8 ;  /* 0x0000000c1008723c */ /* 0x000fec0000041808 */
[-C--:B------:R-:W-:Y:S01]  /*8300*/  HMMA.16816.F32.BF16 R24, R164, R242.reuse, R24 ;  /* 0x000000f2a418723c */ /* 0x080fe20000041818 */
[----:B------:R-:W4:Y:S05]  /*8310*/  MUFU.TANH R12, R4 ;  /* 0x00000004000c7308 */ /* 0x000f2a0000002400 */
[----:B------:R-:W-:Y:S03]  /*8320*/  HMMA.16816.F32.BF16 R28, R32, R242, R28 ;  /* 0x000000f2201c723c */ /* 0x000fe6000004181c */
[----:B------:R5:W1:Y:S03]  /*8330*/  MUFU.TANH R13, R5 ;  /* 0x00000005000d7308 */ /* 0x000a660000002400 */
[C---:B---3--:R-:W-:Y:S06]  /*8340*/  HMMA.16816.F32.BF16 R172, R164.reuse, R236, R172 ;  /* 0x000000eca4ac723c */ /* 0x048fec00000418ac */
[----:B------:R-:W-:Y:S01]  /*8350*/  HMMA.16816.F32.BF16 R192, R164, R238, R192 ;  /* 0x000000eea4c0723c */ /* 0x000fe200000418c0 */
[----:B------:R-:W-:Y:S01]  /*8360*/  FMUL.FTZ R10, R10, UR28 ;  /* 0x0000001c0a0a7c20 */ /* 0x000fe20008410000 */
[----:B------:R-:W-:Y:S01]  /*8370*/  FMUL.FTZ R11, R11, UR28 ;  /* 0x0000001c0b0b7c20 */ /* 0x000fe20008410000 */
[----:B------:R-:W-:Y:S01]  /*8380*/  FMUL.FTZ R8, R8, UR28 ;  /* 0x0000001c08087c20 */ /* 0x000fe20008410000 */
[----:B------:R-:W-:-:S02]  /*8390*/  FMUL.FTZ R9, R9, UR28 ;  /* 0x0000001c09097c20 */ /* 0x000fc40008410000 */
[----:B------:R-:W-:Y:S01]  /*83a0*/  HMMA.16816.F32.BF16 R200, R32, R236, R200 ;  /* 0x000000ec20c8723c */ /* 0x000fe200000418c8 */
[----:B------:R3:W1:Y:S01]  /*83b0*/  MUFU.TANH R240, R8 ;  /* 0x0000000800f07308 */ /* 0x0006620000002400 */
[----:B-----5:R-:W5:Y:S01]  /*83c0*/  LDSM.16.M88.4 R4, [R213+0x1800] ;  /* 0x00180000d504783b */ /* 0x020f620000000200 */
[----:B------:R-:W-:-:S04]  /*83d0*/  DEPBAR.LE SB0, 0x0 ;  /* 0x000080000000791a */ /* 0x000fc80000000000 */
[----:B------:R-:W-:Y:S02]  /*83e0*/  HMMA.16816.F32.BF16 R196, R32, R238, R196 ;  /* 0x000000ee20c4723c */ /* 0x000fe400000418c4 */
[----:B------:R3:W1:Y:S04]  /*83f0*/  MUFU.TANH R176, R9 ;  /* 0x0000000900b07308 */ /* 0x0006680000002400 */
[-C--:B------:R-:W-:Y:S04]  /*8400*/  HMMA.16816.F32.BF16 R24, R20, R14.reuse, R24 ;  /* 0x0000000e1418723c */ /* 0x080fe80000041818 */
[----:B------:R-:W1:Y:S02]  /*8410*/  MUFU.TANH R10, R10 ;  /* 0x0000000a000a7308 */ /* 0x000e640000002400 */
[----:B------:R-:W-:Y:S06]  /*8420*/  HMMA.16816.F32.BF16 R28, R16, R14, R28 ;  /* 0x0000000e101c723c */ /* 0x000fec000004181c */
[----:B------:R-:W1:-:S12]  /*8430*/  MUFU.TANH R11, R11 ;  /* 0x0000000b000b7308 */ /* 0x000e580000002400 */
[----:B------:R-:W-:Y:S01]  /*8440*/  FMUL.FTZ R14, R24, UR28 ;  /* 0x0000001c180e7c20 */ /* 0x000fe20008410000 */
[----:B------:R-:W-:Y:S01]  /*8450*/  FMUL.FTZ R15, R25, UR28 ;  /* 0x0000001c190f7c20 */ /* 0x000fe20008410000 */
[----:B------:R-:W-:Y:S01]  /*8460*/  FMUL.FTZ R24, R26, UR28 ;  /* 0x0000001c1a187c20 */ /* 0x000fe20008410000 */
[----:B------:R-:W-:Y:S01]  /*8470*/  FMUL.FTZ R25, R27, UR28 ;  /* 0x0000001c1b197c20 */ /* 0x000fe20008410000 */
[C---:B-----5:R-:W-:Y:S02]  /*8480*/  HMMA.16816.F32.BF16 R172, R20.reuse, R4, R172 ;  /* 0x0000000414ac723c */ /* 0x060fe400000418ac */
[----:B------:R-:W-:Y:S01]  /*8490*/  FMUL.FTZ R26, R28, UR28 ;  /* 0x0000001c1c1a7c20 */ /* 0x000fe20008410000 */
[----:B------:R-:W-:Y:S01]  /*84a0*/  FMUL.FTZ R27, R29, UR28 ;  /* 0x0000001c1d1b7c20 */ /* 0x000fe20008410000 */
[----:B------:R-:W-:Y:S01]  /*84b0*/  FMUL.FTZ R28, R30, UR28 ;  /* 0x0000001c1e1c7c20 */ /* 0x000fe20008410000 */
[----:B------:R-:W-:Y:S01]  /*84c0*/  FMUL.FTZ R29, R31, UR28 ;  /* 0x0000001c1f1d7c20 */ /* 0x000fe20008410000 */
[----:B------:R-:W1:Y:S01]  /*84d0*/  MUFU.TANH R14, R14 ;  /* 0x0000000e000e7308 */ /* 0x000e620000002400 */
[----:B------:R-:W-:Y:S06]  /*84e0*/  HMMA.16816.F32.BF16 R192, R20, R6, R192 ;  /* 0x0000000614c0723c */ /* 0x000fec00000418c0 */
[C---:B------:R-:W-:Y:S01]  /*84f0*/  HMMA.16816.F32.BF16 R200, R16.reuse, R4, R200 ;  /* 0x0000000410c8723c */ /* 0x040fe200000418c8 */
[----:B------:R-:W1:Y:S05]  /*8500*/  MUFU.TANH R15, R15 ;  /* 0x0000000f000f7308 */ /* 0x000e6a0000002400 */
[----:B------:R-:W-:Y:S03]  /*8510*/  HMMA.16816.F32.BF16 R196, R16, R6, R196 ;  /* 0x0000000610c4723c */ /* 0x000fe600000418c4 */
[----:B------:R-:W1:Y:S02]  /*8520*/  MUFU.TANH R24, R24 ;  /* 0x0000001800187308 */ /* 0x000e640000002400 */
[----:B------:R-:W-:Y:S01]  /*8530*/  FMUL.FTZ R30, R174, UR28 ;  /* 0x0000001cae1e7c20 */ /* 0x000fe20008410000 */
[----:B------:R-:W-:Y:S01]  /*8540*/  FMUL.FTZ R31, R175, UR28 ;  /* 0x0000001caf1f7c20 */ /* 0x000fe20008410000 */
[----:B------:R-:W-:Y:S01]  /*8550*/  FMUL.FTZ R172, R172, UR28 ;  /* 0x0000001cacac7c20 */ /* 0x000fe20008410000 */
[----:B------:R-:W-:-:S03]  /*8560*/  FMUL.FTZ R173, R173, UR28 ;  /* 0x0000001cadad7c20 */ /* 0x000fc60008410000 */
[----:B------:R-:W1:Y:S01]  /*8570*/  MUFU.TANH R25, R25 ;  /* 0x0000001900197308 */ /* 0x000e620000002400 */
[----:B------:R-:W-:Y:S01]  /*8580*/  FMUL.FTZ R18, R194, UR28 ;  /* 0x0000001cc2127c20 */ /* 0x000fe20008410000 */
[----:B------:R-:W-:Y:S01]  /*8590*/  FMUL.FTZ R16, R195, UR28 ;  /* 0x0000001cc3107c20 */ /* 0x000fe20008410000 */
[----:B------:R-:W-:Y:S01]  /*85a0*/  FMUL.FTZ R192, R192, UR28 ;  /* 0x0000001cc0c07c20 */ /* 0x000fe20008410000 */
[----:B------:R-:W-:-:S03]  /*85b0*/  FMUL.FTZ R193, R193, UR28 ;  /* 0x0000001cc1c17c20 */ /* 0x000fc60008410000 */
[----:B------:R-:W-:Y:S01]  /*85c0*/  FMUL.FTZ R200, R200, UR28 ;  /* 0x0000001cc8c87c20 */ /* 0x000fe20008410000 */
[----:B------:R-:W-:Y:S01]  /*85d0*/  FMUL.FTZ R201, R201, UR28 ;  /* 0x0000001cc9c97c20 */ /* 0x000fe20008410000 */
[----:B------:R-:W-:Y:S01]  /*85e0*/  FMUL.FTZ R202, R202, UR28 ;  /* 0x0000001ccaca7c20 */ /* 0x000fe20008410000 */
[----:B------:R-:W-:Y:S01]  /*85f0*/  FMUL.FTZ R203, R203, UR28 ;  /* 0x0000001ccbcb7c20 */ /* 0x000fe20008410000 */
[----:B------:R-:W1:Y:S02]  /*8600*/  MUFU.TANH R26, R26 ;  /* 0x0000001a001a7308 */ /* 0x000e640000002400 */
[----:B------:R-:W-:Y:S01]  /*8610*/  FMUL.FTZ R196, R196, UR28 ;  /* 0x0000001cc4c47c20 */ /* 0x000fe20008410000 */
[----:B------:R-:W-:Y:S01]  /*8620*/  FMUL.FTZ R197, R197, UR28 ;  /* 0x0000001cc5c57c20 */ /* 0x000fe20008410000 */
[----:B------:R-:W-:Y:S01]  /*8630*/  FMUL.FTZ R198, R198, UR28 ;  /* 0x0000001cc6c67c20 */ /* 0x000fe20008410000 */
[----:B------:R-:W-:-:S03]  /*8640*/  FMUL.FTZ R199, R199, UR28 ;  /* 0x0000001cc7c77c20 */ /* 0x000fc60008410000 */
[----:B------:R-:W1:Y:S08]  /*8650*/  MUFU.TANH R27, R27 ;  /* 0x0000001b001b7308 */ /* 0x000e700000002400 */
[----:B------:R-:W1:Y:S08]  /*8660*/  MUFU.TANH R28, R28 ;  /* 0x0000001c001c7308 */ /* 0x000e700000002400 */
[----:B------:R-:W1:Y:S08]  /*8670*/  MUFU.TANH R29, R29 ;  /* 0x0000001d001d7308 */ /* 0x000e700000002400 */
[----:B------:R3:W1:Y:S08]  /*8680*/  MUFU.TANH R223, R172 ;  /* 0x000000ac00df7308 */ /* 0x0006700000002400 */
[----:B------:R3:W1:Y:S08]  /*8690*/  MUFU.TANH R221, R173 ;  /* 0x000000ad00dd7308 */ /* 0x0006700000002400 */
[----:B------:R-:W1:Y:S08]  /*86a0*/  MUFU.TANH R30, R30 ;  /* 0x0000001e001e7308 */ /* 0x000e700000002400 */
[----:B------:R-:W1:Y:S08]  /*86b0*/  MUFU.TANH R31, R31 ;  /* 0x0000001f001f7308 */ /* 0x000e700000002400 */
[----:B------:R3:W1:Y:S08]  /*86c0*/  MUFU.TANH R251, R200 ;  /* 0x000000c800fb7308 */ /* 0x0006700000002400 */
[----:B------:R3:W1:Y:S08]  /*86d0*/  MUFU.TANH R249, R201 ;  /* 0x000000c900f97308 */ /* 0x0006700000002400 */
[----:B------:R3:W1:Y:S08]  /*86e0*/  MUFU.TANH R243, R202 ;  /* 0x000000ca00f37308 */ /* 0x0006700000002400 */
[----:B------:R3:W1:Y:S08]  /*86f0*/  MUFU.TANH R241, R203 ;  /* 0x000000cb00f17308 */ /* 0x0006700000002400 */
[----:B------:R3:W1:Y:S08]  /*8700*/  MUFU.TANH R207, R192 ;  /* 0x000000c000cf7308 */ /* 0x0006700000002400 */
[----:B------:R3:W1:Y:S08]  /*8710*/  MUFU.TANH R205, R193 ;  /* 0x000000c100cd7308 */ /* 0x0006700000002400 */
[----:B------:R-:W1:Y:S08]  /*8720*/  MUFU.TANH R18, R18 ;  /* 0x0000001200127308 */ /* 0x000e700000002400 */
[----:B------:R-:W1:Y:S08]  /*8730*/  MUFU.TANH R16, R16 ;  /* 0x0000001000107308 */ /* 0x000e700000002400 */
[----:B------:R3:W1:Y:S08]  /*8740*/  MUFU.TANH R247, R196 ;  /* 0x000000c400f77308 */ /* 0x0006700000002400 */
[----:B------:R3:W1:Y:S08]  /*8750*/  MUFU.TANH R245, R197 ;  /* 0x000000c500f57308 */ /* 0x0006700000002400 */
[----:B------:R3:W1:Y:S08]  /*8760*/  MUFU.TANH R239, R198 ;  /* 0x000000c600ef7308 */ /* 0x0006700000002400 */
[----:B------:R3:W1:Y:S01]  /*8770*/  MUFU.TANH R237, R199 ;  /* 0x000000c700ed7308 */ /* 0x0006620000002400 */
[----:B------:R-:W-:Y:S06]  /*8780*/  BAR.SYNC.DEFER_BLOCKING 0x0 ;  /* 0x0000000000007b1d */ /* 0x000fec0000010000 */
[----:B--2-4-:R-:W-:Y:S05]  /*8790*/  @!P0 BRA `(.L_x_1475) ;  /* 0x0000000000c48947 */ /* 0x014fea0003800000 */
[----:B------:R-:W-:Y:S01]  /*87a0*/  UIADD3 UR5, UR17, -0x4, URZ ;  /* 0xfffffffc11057890 */ /* 0x000fe2000fffe03f */
[----:B---3--:R-:W2:Y:S01]  /*87b0*/  @!P3 LDC.64 R8, c[0x0][0x218] ;  /* 0x00008600ff08bb82 */ /* 0x008ea20000000a00 */
[----:B------:R3:W-:Y:S01]  /*87c0*/  @P3 STS.128 [R224+0x8000], RZ ;  /* 0x008000ffe0003388 */ /* 0x0007e20000000c00 */
[----:B------:R-:W-:Y:S01]  /*87d0*/  BSSY B0, `(.L_x_1476) ;  /* 0x000002c000007945 */ /* 0x000fe20003800000 */
[----:B------:R-:W-:Y:S02]  /*87e0*/  USHF.R.S32.HI UR4, URZ, 0x1f, UR5 ;  /* 0x0000001f3f047899 */ /* 0x000fe40008011405 */
[----:B------:R-:W-:Y:S02]  /*87f0*/  UIMAD.WIDE.U32 UR30, UR5, UR8, URZ ;  /* 0x00000008051e72a5 */ /* 0x000fe4000f8e003f */
[----:B------:R-:W-:Y:S01]  /*8800*/  UIMAD UR4, UR4, UR8, URZ ;  /* 0x00000008040472a4 */ /* 0x000fe2000f8e023f */
[----:B------:R-:W4:Y:S03]  /*8810*/  @!P2 LDC.64 R6, c[0x0][0x218] ;  /* 0x00008600ff06ab82 */ /* 0x000f260000000a00 */
[----:B------:R-:W-:Y:S01]  /*8820*/  UIMAD UR4, UR5, UR9, UR4 ;  /* 0x00000009050472a4 */ /* 0x000fe2000f8e0204 */
[----:B------:R-:W-:-:S02]  /*8830*/  IMAD.U32 R21, RZ, RZ, UR30 ;  /* 0x0000001eff157e24 */ /* 0x000fc4000f8e00ff */
[----:B------:R-:W-:Y:S01]  /*8840*/  IMAD.U32 R19, RZ, RZ, UR30 ;  /* 0x0000001eff137e24 */ /* 0x000fe2000f8e00ff */
[----:B------:R-:W-:Y:S01]  /*8850*/  UIADD3 UR4, UR31, UR4, URZ ;  /* 0x000000041f047290 */ /* 0x000fe2000fffe03f */
[----:B------:R-:W5:Y:S01]  /*8860*/  @!P3 LDC.64 R4, c[0x0][0x218] ;  /* 0x00008600ff04bb82 */ /* 0x000f620000000a00 */
[----:B------:R-:W-:-:S04]  /*8870*/  LEA R21, P1, R21, R226, 0x5 ;  /* 0x000000e215157211 */ /* 0x000fc800078228ff */
[----:B------:R-:W-:Y:S01]  /*8880*/  IMAD.U32 R17, RZ, RZ, UR4 ;  /* 0x00000004ff117e24 */ /* 0x000fe2000f8e00ff */
[C---:B------:R-:W-:Y:S02]  /*8890*/  IADD3 R20, P5, R21.reuse, UR24, RZ ;  /* 0x0000001815147c10 */ /* 0x040fe4000ffbe0ff */
[----:B--2---:R-:W-:Y:S02]  /*88a0*/  @!P3 LEA R8, P6, R21, R8, 0x1 ;  /* 0x000000081508b211 */ /* 0x004fe400078c08ff */
[----:B------:R-:W-:-:S04]  /*88b0*/  LEA.HI.X R22, R19, R229, R17, 0x5, P1 ;  /* 0x000000e513167211 */ /* 0x000fc800008f2c11 */
[----:B------:R-:W-:Y:S02]  /*88c0*/  IADD3.X R17, R22, UR13, RZ, P5, !PT ;  /* 0x0000000d16117c10 */ /* 0x000fe4000affe4ff */
[C---:B----4-:R-:W-:Y:S02]  /*88d0*/  @!P2 LEA R6, P1, R21.reuse, R6, 0x1 ;  /* 0x000000061506a211 */ /* 0x050fe400078208ff */
[C-C-:B------:R-:W-:Y:S02]  /*88e0*/  @!P3 LEA.HI.X R9, R21.reuse, R9, R22.reuse, 0x1, P6 ;  /* 0x000000091509b211 */ /* 0x140fe400030f0c16 */
[----:B------:R-:W-:-:S03]  /*88f0*/  @!P2 LEA.HI.X R7, R21, R7, R22, 0x1, P1 ;  /* 0x000000071507a211 */ /* 0x000fc600008f0c16 */
        /* <DEDUP_REMOVED lines=25> */
.L_x_1477:
[----:B------:R-:W-:Y:S05]  /*8a90*/  BSYNC B0 ;  /* 0x0000000000007941 */ /* 0x000fea0003800000 */
.L_x_1476:
[----:B------:R-:W0:Y:S02]  /*8aa0*/  LDGDEPBAR ;  /* 0x00000000000079af */ /* 0x000e240000000000 */
.L_x_1475:
[----:B--23--:R-:W2:Y:S01]  /*8ab0*/  S2R R5, SR_TID.X ;  /* 0x0000000000057919 */ /* 0x00cea20000002100 */
[----:B------:R-:W-:Y:S02]  /*8ac0*/  MOV R164, UR12 ;  /* 0x0000000c00a47c02 */ /* 0x000fe40008000f00 */
[----:B--2---:R-:W-:-:S04]  /*8ad0*/  SHF.L.U32 R5, R5, 0x1, RZ ;  /* 0x0000000105057819 */ /* 0x004fc800000006ff */
[----:B------:R-:W-:-:S04]  /*8ae0*/  LOP3.LUT R5, R5, 0x6, RZ, 0xc0, !PT ;  /* 0x0000000605057812 */ /* 0x000fc800078ec0ff */
[----:B------:R-:W-:-:S04]  /*8af0*/  LEA R164, R164, R5, 0x5 ;  /* 0x00000005a4a47211 */ /* 0x000fc800078e28ff */
[C---:B------:R-:W-:Y:S02]  /*8b00*/  IADD3 R34, R164.reuse, 0x1, RZ ;  /* 0x00000001a4227810 */ /* 0x040fe40007ffe0ff */
[----:B------:R-:W-:Y:S02]  /*8b10*/  IADD3 R22, R164, 0x9, RZ ;  /* 0x00000009a4167810 */ /* 0x000fe40007ffe0ff */
[-C--:B------:R-:W-:Y:S02]  /*8b20*/  ISETP.GE.AND P4, PT, R34, R171.reuse, PT ;  /* 0x000000ab2200720c */ /* 0x080fe40003f86270 */
[-C--:B------:R-:W-:Y:S02]  /*8b30*/  ISETP.GE.AND P6, PT, R164, R171.reuse, PT ;  /* 0x000000aba400720c */ /* 0x080fe40003fc6270 */
[----:B-1----:R-:W-:Y:S02]  /*8b40*/  FSEL R23, R13, -INF , !P4 ;  /* 0xff8000000d177808 */ /* 0x002fe40006000000 */
[----:B------:R-:W-:-:S02]  /*8b50*/  ISETP.GE.AND P4, PT, R22, R171, PT ;  /* 0x000000ab1600720c */ /* 0x000fc40003f86270 */
[C---:B------:R-:W-:Y:S02]  /*8b60*/  IADD3 R8, R164.reuse, 0x11, RZ ;  /* 0x00000011a4087810 */ /* 0x040fe40007ffe0ff */
[----:B------:R-:W-:Y:S02]  /*8b70*/  FSEL R17, R15, -INF , !P4 ;  /* 0xff8000000f117808 */ /* 0x000fe40006000000 */
[----:B------:R-:W-:Y:S02]  /*8b80*/  IADD3 R32, R164, 0x8, RZ ;  /* 0x00000008a4207810 */ /* 0x000fe40007ffe0ff */
[----:B------:R-:W-:Y:S02]  /*8b90*/  FSEL R33, R12, -INF , !P6 ;  /* 0xff8000000c217808 */ /* 0x000fe40007000000 */
[----:B------:R-:W-:Y:S02]  /*8ba0*/  ISETP.GE.AND P4, PT, R8, R171, PT ;  /* 0x000000ab0800720c */ /* 0x000fe40003f86270 */
[----:B------:R-:W-:-:S02]  /*8bb0*/  IADD3 R6, R164, 0x19, RZ ;  /* 0x00000019a4067810 */ /* 0x000fc40007ffe0ff */
[----:B------:R-:W-:Y:S02]  /*8bc0*/  ISETP.GE.AND P6, PT, R32, R171, PT ;  /* 0x000000ab2000720c */ /* 0x000fe40003fc6270 */
[----:B------:R-:W-:Y:S02]  /*8bd0*/  FSEL R221, R221, -INF , !P4 ;  /* 0xff800000dddd7808 */ /* 0x000fe40006000000 */
[----:B------:R-:W-:Y:S02]  /*8be0*/  FMNMX.FTZ R12, R2, R33, !PT ;  /* 0x00000021020c7209 */ /* 0x000fe40007810000 */
[----:B------:R-:W-:Y:S02]  /*8bf0*/  ISETP.GE.AND P4, PT, R6, R171, PT ;  /* 0x000000ab0600720c */ /* 0x000fe40003f86270 */
[----:B------:R-:W-:Y:S02]  /*8c00*/  IADD3 R20, R164, 0x10, RZ ;  /* 0x00000010a4147810 */ /* 0x000fe40007ffe0ff */
[----:B------:R-:W-:-:S02]  /*8c10*/  FSEL R19, R14, -INF , !P6 ;  /* 0xff8000000e137808 */ /* 0x000fc40007000000 */
[----:B------:R-:W-:Y:S02]  /*8c20*/  FMNMX.FTZ R12, R23, R12, !PT ;  /* 0x0000000c170c7209 */ /* 0x000fe40007810000 */
[----:B------:R-:W-:Y:S02]  /*8c30*/  FSEL R205, R205, -INF , !P4 ;  /* 0xff800000cdcd7808 */ /* 0x000fe40006000000 */
[----:B------:R-:W-:Y:S02]  /*8c40*/  ISETP.GE.AND P4, PT, R32, R170, PT ;  /* 0x000000aa2000720c */ /* 0x000fe40003f86270 */
[----:B------:R-:W-:Y:S02]  /*8c50*/  ISETP.GE.AND P6, PT, R20, R171, PT ;  /* 0x000000ab1400720c */ /* 0x000fe40003fc6270 */
[----:B------:R-:W-:Y:S02]  /*8c60*/  FMNMX.FTZ R12, R19, R12, !PT ;  /* 0x0000000c130c7209 */ /* 0x000fe40007810000 */
[----:B------:R-:W-:-:S02]  /*8c70*/  IADD3 R4, R164, 0x18, RZ ;  /* 0x00000018a4047810 */ /* 0x000fc40007ffe0ff */
[----:B------:R-:W-:Y:S02]  /*8c80*/  FSEL R7, R24, -INF , !P4 ;  /* 0xff80000018077808 */ /* 0x000fe40006000000 */
[----:B------:R-:W-:Y:S02]  /*8c90*/  ISETP.GE.AND P4, PT, R164, R3, PT ;  /* 0x00000003a400720c */ /* 0x000fe40003f86270 */
[----:B------:R-:W-:Y:S02]  /*8ca0*/  FSEL R223, R223, -INF , !P6 ;  /* 0xff800000dfdf7808 */ /* 0x000fe40007000000 */
[----:B------:R-:W-:Y:S02]  /*8cb0*/  FMNMX.FTZ R12, R17, R12, !PT ;  /* 0x0000000c110c7209 */ /* 0x000fe40007810000 */
[----:B------:R-:W-:Y:S02]  /*8cc0*/  ISETP.GE.AND P6, PT, R4, R171, PT ;  /* 0x000000ab0400720c */ /* 0x000fe40003fc6270 */
[----:B------:R-:W-:-:S02]  /*8cd0*/  FSEL R13, R10, -INF , !P4 ;  /* 0xff8000000a0d7808 */ /* 0x000fc40006000000 */
[----:B------:R-:W-:Y:S02]  /*8ce0*/  ISETP.GE.AND P5, PT, R164, R170, PT ;  /* 0x000000aaa400720c */ /* 0x000fe40003fa6270 */
[----:B------:R-:W-:Y:S02]  /*8cf0*/  FMNMX.FTZ R10, R223, R12, !PT ;  /* 0x0000000cdf0a7209 */ /* 0x000fe40007810000 */
[----:B------:R-:W-:Y:S02]  /*8d00*/  FSEL R207, R207, -INF , !P6 ;  /* 0xff800000cfcf7808 */ /* 0x000fe40007000000 */
[----:B------:R-:W-:Y:S02]  /*8d10*/  ISETP.GE.AND P6, PT, R22, R170, PT ;  /* 0x000000aa1600720c */ /* 0x000fe40003fc6270 */
[----:B------:R-:W-:Y:S02]  /*8d20*/  FSEL R15, R168, -INF , !P5 ;  /* 0xff800000a80f7808 */ /* 0x000fe40006800000 */
[----:B------:R-:W-:-:S02]  /*8d30*/  FMNMX.FTZ R10, R221, R10, !PT ;  /* 0x0000000add0a7209 */ /* 0x000fc40007810000 */
[-C--:B------:R-:W-:Y:S02]  /*8d40*/  ISETP.GE.AND P5, PT, R34, R170.reuse, PT ;  /* 0x000000aa2200720c */ /* 0x080fe40003fa6270 */
[----:B------:R-:W-:Y:S02]  /*8d50*/  FSEL R5, R25, -INF , !P6 ;  /* 0xff80000019057808 */ /* 0x000fe40007000000 */
[----:B------:R-:W-:Y:S02]  /*8d60*/  ISETP.GE.AND P6, PT, R8, R170, PT ;  /* 0x000000aa0800720c */ /* 0x000fe40003fc6270 */
[----:B------:R-:W-:Y:S02]  /*8d70*/  ISETP.GE.AND P1, PT, R164, R169, PT ;  /* 0x000000a9a400720c */ /* 0x000fe40003f26270 */
[----:B------:R-:W-:Y:S02]  /*8d80*/  FMNMX.FTZ R10, R207, R10, !PT ;  /* 0x0000000acf0a7209 */ /* 0x000fe40007810000 */
[----:B------:R-:W-:-:S02]  /*8d90*/  FSEL R9, R204, -INF , !P5 ;  /* 0xff800000cc097808 */ /* 0x000fc40006800000 */
[----:B------:R-:W-:Y:S02]  /*8da0*/  FMNMX.FTZ R14, R0, R15, !PT ;  /* 0x0000000f000e7209 */ /* 0x000fe40007810000 */
[----:B------:R-:W-:Y:S02]  /*8db0*/  FSEL R201, R31, -INF , !P6 ;  /* 0xff8000001fc97808 */ /* 0x000fe40007000000 */
[----:B------:R-:W-:Y:S02]  /*8dc0*/  FSEL R31, R240, -INF , !P1 ;  /* 0xff800000f01f7808 */ /* 0x000fe40004800000 */
[----:B------:R-:W-:Y:S02]  /*8dd0*/  FMNMX.FTZ R10, R205, R10, !PT ;  /* 0x0000000acd0a7209 */ /* 0x000fe40007810000 */
[----:B------:R-:W-:Y:S02]  /*8de0*/  ISETP.GE.AND P1, PT, R34, R169, PT ;  /* 0x000000a92200720c */ /* 0x000fe40003f26270 */
[----:B------:R-:W-:Y:S01]  /*8df0*/  FMNMX.FTZ R14, R9, R14, !PT ;  /* 0x0000000e090e7209 */ /* 0x000fe20007810000 */
[----:B------:R-:W1:Y:S01]  /*8e00*/  SHFL.BFLY PT, R165, R10, 0x2, 0x1f ;  /* 0x0c401f000aa57f89 */ /* 0x000e6200000e0000 */
[----:B------:R-:W-:-:S02]  /*8e10*/  ISETP.GE.AND P5, PT, R20, R170, PT ;  /* 0x000000aa1400720c */ /* 0x000fc40003fa6270 */
[----:B------:R-:W-:Y:S02]  /*8e20*/  FSEL R25, R176, -INF , !P1 ;  /* 0xff800000b0197808 */ /* 0x000fe40004800000 */
[----:B------:R-:W-:Y:S02]  /*8e30*/  FMNMX.FTZ R14, R7, R14, !PT ;  /* 0x0000000e070e7209 */ /* 0x000fe40007810000 */
[----:B------:R-:W-:Y:S02]  /*8e40*/  ISETP.GE.AND P1, PT, R22, R169, PT ;  /* 0x000000a91600720c */ /* 0x000fe40003f26270 */
[----:B------:R-:W-:Y:S02]  /*8e50*/  FSEL R203, R30, -INF , !P5 ;  /* 0xff8000001ecb7808 */ /* 0x000fe40006800000 */
[----:B------:R-:W-:Y:S02]  /*8e60*/  FMNMX.FTZ R14, R5, R14, !PT ;  /* 0x0000000e050e7209 */ /* 0x000fe40007810000 */
[----:B------:R-:W-:-:S02]  /*8e70*/  FSEL R27, R27, -INF , !P1 ;  /* 0xff8000001b1b7808 */ /* 0x000fc40004800000 */
[----:B------:R-:W-:Y:S02]  /*8e80*/  ISETP.GE.AND P1, PT, R8, R169, PT ;  /* 0x000000a90800720c */ /* 0x000fe40003f26270 */
[----:B------:R-:W-:Y:S02]  /*8e90*/  ISETP.GE.AND P5, PT, R4, R170, PT ;  /* 0x000000aa0400720c */ /* 0x000fe40003fa6270 */
[----:B------:R-:W-:Y:S02]  /*8ea0*/  FMNMX.FTZ R14, R203, R14, !PT ;  /* 0x0000000ecb0e7209 */ /* 0x000fe40007810000 */
[----:B------:R-:W-:Y:S02]  /*8eb0*/  FSEL R249, R249, -INF , !P1 ;  /* 0xff800000f9f97808 */ /* 0x000fe40004800000 */
[----:B------:R-:W-:Y:S02]  /*8ec0*/  ISETP.GE.AND P1, PT, R8, R3, PT ;  /* 0x000000030800720c */ /* 0x000fe40003f26270 */
        /* <DEDUP_REMOVED lines=16> */
[----:B------:R-:W-:Y:S02]  /*8fd0*/  FMNMX.FTZ R12, R25, R12, !PT ;  /* 0x0000000c190c7209 */ /* 0x000fe40007810000 */
[----:B-1----:R-:W-:Y:S02]  /*8fe0*/  FMNMX.FTZ R10, R10, R165, !PT ;  /* 0x000000a50a0a7209 */ /* 0x002fe40007810000 */
[----:B------:R-:W-:Y:S01]  /*8ff0*/  ISETP.GE.AND P4, PT, R20, R3, PT ;  /* 0x000000031400720c */ /* 0x000fe20003f86270 */
[----:B------:R-:W1:Y:S01]  /*9000*/  SHFL.BFLY PT, R165, R8, 0x2, 0x1f ;  /* 0x0c401f0008a57f89 */ /* 0x000e6200000e0000 */
[----:B------:R-:W-:-:S02]  /*9010*/  FSEL R29, R29, -INF , !P5 ;  /* 0xff8000001d1d7808 */ /* 0x000fc40006800000 */
[----:B------:R-:W-:Y:S01]  /*9020*/  FMNMX.FTZ R14, R21, R14, !PT ;  /* 0x0000000e150e7209 */ /* 0x000fe20007810000 */
[----:B------:R-:W2:Y:S01]  /*9030*/  SHFL.BFLY PT, R173, R10, 0x1, 0x1f ;  /* 0x0c201f000aad7f89 */ /* 0x000ea200000e0000 */
[----:B------:R-:W-:Y:S02]  /*9040*/  ISETP.GE.AND P6, PT, R20, R169, PT ;  /* 0x000000a91400720c */ /* 0x000fe40003fc6270 */
[----:B------:R-:W-:Y:S02]  /*9050*/  FMNMX.FTZ R12, R35, R12, !PT ;  /* 0x0000000c230c7209 */ /* 0x000fe40007810000 */
[----:B------:R-:W-:Y:S02]  /*9060*/  FSEL R243, R243, -INF , !P4 ;  /* 0xff800000f3f37808 */ /* 0x000fe40006000000 */
[----:B------:R-:W-:Y:S02]  /*9070*/  FMNMX.FTZ R14, R29, R14, !PT ;  /* 0x0000000e1d0e7209 */ /* 0x000fe40007810000 */
[----:B------:R-:W-:-:S02]  /*9080*/  FSEL R251, R251, -INF , !P6 ;  /* 0xff800000fbfb7808 */ /* 0x000fc40007000000 */
[----:B------:R-:W-:Y:S02]  /*9090*/  FMNMX.FTZ R12, R27, R12, !PT ;  /* 0x0000000c1b0c7209 */ /* 0x000fe40007810000 */
[C---:B------:R-:W-:Y:S02]  /*90a0*/  ISETP.GE.AND P4, PT, R4.reuse, R3, PT ;  /* 0x000000030400720c */ /* 0x040fe40003f86270 */
[----:B------:R-:W-:Y:S02]  /*90b0*/  FSEL R241, R241, -INF , !P1 ;  /* 0xff800000f1f17808 */ /* 0x000fe40004800000 */
[----:B------:R-:W-:Y:S02]  /*90c0*/  FMNMX.FTZ R14, R243, R14, !PT ;  /* 0x0000000ef30e7209 */ /* 0x000fe40007810000 */
[----:B------:R-:W-:Y:S02]  /*90d0*/  ISETP.GE.AND P6, PT, R4, R169, PT ;  /* 0x000000a90400720c */ /* 0x000fe40003fc6270 */
[----:B------:R-:W-:-:S02]  /*90e0*/  FMNMX.FTZ R12, R251, R12, !PT ;  /* 0x0000000cfb0c7209 */ /* 0x000fc40007810000 */
[C---:B------:R-:W-:Y:S02]  /*90f0*/  ISETP.GE.AND P1, PT, R6.reuse, R3, PT ;  /* 0x000000030600720c */ /* 0x040fe40003f26270 */
[----:B------:R-:W-:Y:S02]  /*9100*/  FSEL R239, R239, -INF , !P4 ;  /* 0xff800000efef7808 */ /* 0x000fe40006000000 */
[----:B------:R-:W-:Y:S02]  /*9110*/  FMNMX.FTZ R14, R241, R14, !PT ;  /* 0x0000000ef10e7209 */ /* 0x000fe40007810000 */
[----:B------:R-:W-:Y:S02]  /*9120*/  FSEL R247, R247, -INF , !P6 ;  /* 0xff800000f7f77808 */ /* 0x000fe40007000000 */
[----:B------:R-:W-:Y:S02]  /*9130*/  ISETP.GE.AND P6, PT, R6, R169, PT ;  /* 0x000000a90600720c */ /* 0x000fe40003fc6270 */
[----:B------:R-:W-:-:S02]  /*9140*/  FMNMX.FTZ R12, R249, R12, !PT ;  /* 0x0000000cf90c7209 */ /* 0x000fc40007810000 */
[----:B------:R-:W-:Y:S02]  /*9150*/  FSEL R237, R237, -INF , !P1 ;  /* 0xff800000eded7808 */ /* 0x000fe40004800000 */
[----:B------:R-:W-:Y:S02]  /*9160*/  FMNMX.FTZ R4, R239, R14, !PT ;  /* 0x0000000eef047209 */ /* 0x000fe40007810000 */
[----:B------:R-:W-:Y:S02]  /*9170*/  FSEL R245, R245, -INF , !P6 ;  /* 0xff800000f5f57808 */ /* 0x000fe40007000000 */
[----:B------:R-:W-:Y:S02]  /*9180*/  FMNMX.FTZ R12, R247, R12, !PT ;  /* 0x0000000cf70c7209 */ /* 0x000fe40007810000 */
[----:B------:R-:W-:Y:S02]  /*9190*/  FMNMX.FTZ R4, R237, R4, !PT ;  /* 0x00000004ed047209 */ /* 0x000fe40007810000 */
[----:B------:R-:W-:-:S02]  /*91a0*/  FMNMX.FTZ R12, R245, R12, !PT ;  /* 0x0000000cf50c7209 */ /* 0x000fc40007810000 */
[----:B-1----:R-:W-:Y:S01]  /*91b0*/  FMNMX.FTZ R165, R8, R165, !PT ;  /* 0x000000a508a57209 */ /* 0x002fe20007810000 */
[----:B------:R-:W1:Y:S01]  /*91c0*/  SHFL.BFLY PT, R175, R4, 0x2, 0x1f ;  /* 0x0c401f0004af7f89 */ /* 0x000e6200000e0000 */
[----:B--2---:R-:W-:-:S03]  /*91d0*/  FMNMX.FTZ R168, R10, R173, !PT ;  /* 0x000000ad0aa87209 */ /* 0x004fc60007810000 */
[----:B------:R-:W2:Y:S01]  /*91e0*/  SHFL.BFLY PT, R167, R12, 0x2, 0x1f ;  /* 0x0c401f000ca77f89 */ /* 0x000ea200000e0000 */
[C---:B------:R-:W-:Y:S01]  /*91f0*/  FSETP.NEU.FTZ.AND P6, PT, R168.reuse, -INF , PT ;  /* 0xff800000a800780b */ /* 0x040fe20003fdd000 */
[----:B------:R-:W-:Y:S02]  /*9200*/  FMUL.FTZ R196, R168, UR10 ;  /* 0x0000000aa8c47c20 */ /* 0x000fe40008410000 */
[----:B------:R-:W3:Y:S03]  /*9210*/  SHFL.BFLY PT, R6, R165, 0x1, 0x1f ;  /* 0x0c201f00a5067f89 */ /* 0x000ee600000e0000 */
[----:B------:R-:W-:-:S05]  /*9220*/  FSEL R196, R196, RZ, P6 ;  /* 0x000000ffc4c47208 */ /* 0x000fca0003000000 */
[--C-:B------:R-:W-:Y:S01]  /*9230*/  FFMA.FTZ R187, R17, UR10, -R196.reuse ;  /* 0x0000000a11bb7c23 */ /* 0x100fe200080108c4 */
[----:B------:R-:W-:Y:S01]  /*9240*/  FSEL R17, R168, RZ, P6 ;  /* 0x000000ffa8117208 */ /* 0x000fe20003000000 */
[--C-:B------:R-:W-:Y:S01]  /*9250*/  FFMA.FTZ R190, R33, UR10, -R196.reuse ;  /* 0x0000000a21be7c23 */ /* 0x100fe200080108c4 */
[--C-:B------:R-:W-:Y:S01]  /*9260*/  FFMA.FTZ R189, R23, UR10, -R196.reuse ;  /* 0x0000000a17bd7c23 */ /* 0x100fe200080108c4 */
[--C-:B------:R-:W-:Y:S01]  /*9270*/  FFMA.FTZ R188, R19, UR10, -R196.reuse ;  /* 0x0000000a13bc7c23 */ /* 0x100fe200080108c4 */
[--C-:B------:R-:W-:Y:S01]  /*9280*/  FFMA.FTZ R221, R221, UR10, -R196.reuse ;  /* 0x0000000adddd7c23 */ /* 0x100fe200080108c4 */
[----:B------:R-:W-:Y:S01]  /*9290*/  FADD.FTZ R17, R2, -R17 ;  /* 0x8000001102117221 */ /* 0x000fe20000010000 */
[----:B------:R-:W-:Y:S01]  /*92a0*/  MUFU.EX2 R187, R187 ;  /* 0x000000bb00bb7308 */ /* 0x000fe20000000800 */
[----:B-1----:R-:W-:Y:S01]  /*92b0*/  FMNMX.FTZ R4, R4, R175, !PT ;  /* 0x000000af04047209 */ /* 0x002fe20007810000 */
[----:B------:R-:W-:Y:S01]  /*92c0*/  FFMA.FTZ R207, R207, UR10, -R196 ;  /* 0x0000000acfcf7c23 */ /* 0x000fe200080108c4 */
[----:B------:R-:W-:Y:S01]  /*92d0*/  FMUL.FTZ R17, R17, UR10 ;  /* 0x0000000a11117c20 */ /* 0x000fe20008410000 */
[----:B--2---:R-:W-:-:S04]  /*92e0*/  FMNMX.FTZ R12, R12, R167, !PT ;  /* 0x000000a70c0c7209 */ /* 0x004fc80007810000 */
[----:B------:R-:W1:Y:S01]  /*92f0*/  MUFU.EX2 R198, R17 ;  /* 0x0000001100c67308 */ /* 0x000e620000000800 */
[----:B---3--:R-:W-:Y:S01]  /*9300*/  FMNMX.FTZ R167, R165, R6, !PT ;  /* 0x00000006a5a77209 */ /* 0x008fe20007810000 */
[----:B------:R-:W2:Y:S03]  /*9310*/  SHFL.BFLY PT, R173, R12, 0x1, 0x1f ;  /* 0x0c201f000cad7f89 */ /* 0x000ea600000e0000 */
[C---:B------:R-:W-:Y:S01]  /*9320*/  FSETP.NEU.FTZ.AND P5, PT, R167.reuse, -INF , PT ;  /* 0xff800000a700780b */ /* 0x040fe20003fbd000 */
[----:B------:R-:W3:Y:S01]  /*9330*/  SHFL.BFLY PT, R165, R4, 0x1, 0x1f ;  /* 0x0c201f0004a57f89 */ /* 0x000ee200000e0000 */
[----:B------:R-:W-:Y:S01]  /*9340*/  FMUL.FTZ R194, R167, UR10 ;  /* 0x0000000aa7c27c20 */ /* 0x000fe20008410000 */
[----:B------:R-:W-:Y:S04]  /*9350*/  MUFU.EX2 R190, R190 ;  /* 0x000000be00be7308 */ /* 0x000fe80000000800 */
[----:B------:R-:W-:-:S04]  /*9360*/  FSEL R194, R194, RZ, P5 ;  /* 0x000000ffc2c27208 */ /* 0x000fc80002800000 */
[----:B------:R-:W-:Y:S01]  /*9370*/  MUFU.EX2 R189, R189 ;  /* 0x000000bd00bd7308 */ /* 0x000fe20000000800 */
[--C-:B------:R-:W-:Y:S01]  /*9380*/  FFMA.FTZ R185, R15, UR10, -R194.reuse ;  /* 0x0000000a0fb97c23 */ /* 0x100fe200080108c2 */
[----:B------:R-:W-:Y:S01]  /*9390*/  FFMA.FTZ R195, R7, UR10, -R194 ;  /* 0x0000000a07c37c23 */ /* 0x000fe200080108c2 */
[-C--:B-1----:R-:W-:Y:S01]  /*93a0*/  FMUL.FTZ R160, R160, R198.reuse ;  /* 0x000000c6a0a07220 */ /* 0x082fe20000410000 */
[-C--:B------:R-:W-:Y:S01]  /*93b0*/  FMUL.FTZ R161, R161, R198.reuse ;  /* 0x000000c6a1a17220 */ /* 0x080fe20000410000 */
[-C--:B------:R-:W-:Y:S01]  /*93c0*/  FMUL.FTZ R148, R148, R198.reuse ;  /* 0x000000c694947220 */ /* 0x080fe20000410000 */
[-C--:B------:R-:W-:Y:S01]  /*93d0*/  FMUL.FTZ R149, R149, R198.reuse ;  /* 0x000000c695957220 */ /* 0x080fe20000410000 */
[-C--:B------:R-:W-:Y:S01]  /*93e0*/  FMUL.FTZ R144, R144, R198.reuse ;  /* 0x000000c690907220 */ /* 0x080fe20000410000 */
[----:B------:R-:W-:Y:S01]  /*93f0*/  MUFU.EX2 R188, R188 ;  /* 0x000000bc00bc7308 */ /* 0x000fe20000000800 */
[-C--:B------:R-:W-:Y:S01]  /*9400*/  FMUL.FTZ R145, R145, R198.reuse ;  /* 0x000000c691917220 */ /* 0x080fe20000410000 */
[----:B--2---:R-:W-:Y:S01]  /*9410*/  FMNMX.FTZ R166, R12, R173, !PT ;  /* 0x000000ad0ca67209 */ /* 0x004fe20007810000 */
[-C--:B------:R-:W-:Y:S01]  /*9420*/  FMUL.FTZ R132, R132, R198.reuse ;  /* 0x000000c684847220 */ /* 0x080fe20000410000 */
[-C--:B------:R-:W-:Y:S01]  /*9430*/  FMUL.FTZ R133, R133, R198.reuse ;  /* 0x000000c685857220 */ /* 0x080fe20000410000 */
[-C--:B------:R-:W-:Y:S01]  /*9440*/  FMUL.FTZ R36, R36, R198.reuse ;  /* 0x000000c624247220 */ /* 0x080fe20000410000 */
[----:B---3--:R-:W-:Y:S01]  /*9450*/  FMNMX.FTZ R165, R4, R165, !PT ;  /* 0x000000a504a57209 */ /* 0x008fe20007810000 */
[C---:B------:R-:W-:Y:S01]  /*9460*/  FMUL.FTZ R204, R166.reuse, UR10 ;  /* 0x0000000aa6cc7c20 */ /* 0x040fe20008410000 */
[----:B------:R-:W-:Y:S01]  /*9470*/  FSETP.NEU.FTZ.AND P4, PT, R166, -INF , PT ;  /* 0xff800000a600780b */ /* 0x000fe20003f9d000 */
[----:B------:R-:W-:Y:S01]  /*9480*/  MUFU.EX2 R185, R185 ;  /* 0x000000b900b97308 */ /* 0x000fe20000000800 */
[C---:B------:R-:W-:Y:S01]  /*9490*/  FSETP.NEU.FTZ.AND P1, PT, R165.reuse, -INF , PT ;  /* 0xff800000a500780b */ /* 0x040fe20003f3d000 */
[----:B------:R-:W-:Y:S01]  /*94a0*/  FMUL.FTZ R202, R165, UR10 ;  /* 0x0000000aa5ca7c20 */ /* 0x000fe20008410000 */
[----:B------:R-:W-:Y:S01]  /*94b0*/  FSEL R204, R204, RZ, P4 ;  /* 0x000000ffcccc7208 */ /* 0x000fe20002000000 */
[-C--:B------:R-:W-:Y:S01]  /*94c0*/  FMUL.FTZ R37, R37, R198.reuse ;  /* 0x000000c625257220 */ /* 0x080fe20000410000 */
[----:B------:R-:W-:Y:S01]  /*94d0*/  FSEL R193, R166, RZ, P4 ;  /* 0x000000ffa6c17208 */ /* 0x000fe20002000000 */
[-C--:B------:R-:W-:Y:S01]  /*94e0*/  FMUL.FTZ R48, R48, R198.reuse ;  /* 0x000000c630307220 */ /* 0x080fe20000410000 */
[----:B------:R-:W-:Y:S01]  /*94f0*/  FSEL R202, R202, RZ, P1 ;  /* 0x000000ffcaca7208 */ /* 0x000fe20000800000 */
[--C-:B------:R-:W-:Y:S01]  /*9500*/  FFMA.FTZ R186, R31, UR10, -R204.reuse ;  /* 0x0000000a1fba7c23 */ /* 0x100fe200080108cc */
[--C-:B------:R-:W-:Y:S01]  /*9510*/  FFMA.FTZ R179, R25, UR10, -R204.reuse ;  /* 0x0000000a19b37c23 */ /* 0x100fe200080108cc */
[--C-:B------:R-:W-:Y:S01]  /*9520*/  FFMA.FTZ R184, R35, UR10, -R204.reuse ;  /* 0x0000000a23b87c23 */ /* 0x100fe200080108cc */
[----:B------:R-:W-:Y:S01]  /*9530*/  FFMA.FTZ R177, R27, UR10, -R204 ;  /* 0x0000000a1bb17c23 */ /* 0x000fe200080108cc */
[--C-:B------:R-:W-:Y:S01]  /*9540*/  FFMA.FTZ R176, R11, UR10, -R202.reuse ;  /* 0x0000000a0bb07c23 */ /* 0x100fe200080108ca */
[----:B------:R-:W-:Y:S01]  /*9550*/  FSEL R11, R165, RZ, P1 ;  /* 0x000000ffa50b7208 */ /* 0x000fe20000800000 */
[--C-:B------:R-:W-:Y:S01]  /*9560*/  FFMA.FTZ R178, R13, UR10, -R202.reuse ;  /* 0x0000000a0db27c23 */ /* 0x100fe200080108ca */
[--C-:B------:R-:W-:Y:S01]  /*9570*/  FFMA.FTZ R164, R21, UR10, -R202.reuse ;  /* 0x0000000a15a47c23 */ /* 0x100fe200080108ca */
[----:B------:R-:W-:Y:S01]  /*9580*/  FFMA.FTZ R191, R29, UR10, -R202 ;  /* 0x0000000a1dbf7c23 */ /* 0x000fe200080108ca */
[----:B------:R-:W1:Y:S01]  /*9590*/  LDSM.16.MT88.4 R32, [R212+0xa000] ;  /* 0x00a00000d420783b */ /* 0x000e620000004200 */
[----:B------:R-:W-:Y:S01]  /*95a0*/  FADD.FTZ R4, R232, -R11 ;  /* 0x8000000be8047221 */ /* 0x000fe20000010000 */
[----:B------:R-:W-:Y:S01]  /*95b0*/  FSEL R11, R167, RZ, P5 ;  /* 0x000000ffa70b7208 */ /* 0x000fe20002800000 */
[----:B------:R-:W-:Y:S01]  /*95c0*/  FADD.FTZ R193, R234, -R193 ;  /* 0x800000c1eac17221 */ /* 0x000fe20000010000 */
[----:B------:R-:W2:Y:S01]  /*95d0*/  LDSM.16.MT88.4 R28, [R210+0xa000] ;  /* 0x00a00000d21c783b */ /* 0x000ea20000004200 */
[----:B------:R-:W-:Y:S01]  /*95e0*/  FMUL.FTZ R192, R4, UR10 ;  /* 0x0000000a04c07c20 */ /* 0x000fe20008410000 */
[--C-:B------:R-:W-:Y:S01]  /*95f0*/  FFMA.FTZ R4, R9, UR10, -R194.reuse ;  /* 0x0000000a09047c23 */ /* 0x100fe200080108c2 */
[----:B------:R-:W-:Y:S01]  /*9600*/  FADD.FTZ R16, R0, -R11 ;  /* 0x8000000b00107221 */ /* 0x000fe20000010000 */
[----:B------:R-:W-:Y:S01]  /*9610*/  FFMA.FTZ R0, R5, UR10, -R194 ;  /* 0x0000000a05007c23 */ /* 0x000fe200080108c2 */
[----:B------:R-:W3:Y:S01]  /*9620*/  LDSM.16.MT88.4 R24, [R209+0xa000] ;  /* 0x00a00000d118783b */ /* 0x000ee20000004200 */
[----:B------:R4:W-:Y:S01]  /*9630*/  MUFU.EX2 R2, R4 ;  /* 0x0000000400027308 */ /* 0x0009e20000000800 */
[----:B------:R-:W-:Y:S01]  /*9640*/  FMUL.FTZ R16, R16, UR10 ;  /* 0x0000000a10107c20 */ /* 0x000fe20008410000 */
[----:B------:R-:W-:Y:S01]  /*9650*/  FMUL.FTZ R193, R193, UR10 ;  /* 0x0000000ac1c17c20 */ /* 0x000fe20008410000 */
[----:B------:R-:W5:Y:S01]  /*9660*/  LDSM.16.MT88.4 R20, [R208+0xa000] ;  /* 0x00a00000d014783b */ /* 0x000f620000004200 */
[-C--:B------:R-:W-:Y:S01]  /*9670*/  FMUL.FTZ R49, R49, R198.reuse ;  /* 0x000000c631317220 */ /* 0x080fe20000410000 */
[-C--:B------:R-:W-:Y:S01]  /*9680*/  FMUL.FTZ R52, R52, R198.reuse ;  /* 0x000000c634347220 */ /* 0x080fe20000410000 */
[-C--:B------:R-:W-:Y:S01]  /*9690*/  FMUL.FTZ R53, R53, R198.reuse ;  /* 0x000000c635357220 */ /* 0x080fe20000410000 */
[----:B------:R-:W5:Y:S01]  /*96a0*/  LDSM.16.MT88.4 R12, [R212+0xb000] ;  /* 0x00b00000d40c783b */ /* 0x000f620000004200 */
[----:B------:R1:W1:Y:S01]  /*96b0*/  MUFU.EX2 R200, R16 ;  /* 0x0000001000c87308 */ /* 0x0002620000000800 */
[-C--:B------:R-:W-:Y:S01]  /*96c0*/  FMUL.FTZ R64, R64, R198.reuse ;  /* 0x000000c640407220 */ /* 0x080fe20000410000 */
[-C--:B------:R-:W-:Y:S01]  /*96d0*/  FMUL.FTZ R65, R65, R198.reuse ;  /* 0x000000c641417220 */ /* 0x080fe20000410000 */
[----:B------:R-:W5:Y:S01]  /*96e0*/  LDSM.16.MT88.4 R8, [R210+0xb000] ;  /* 0x00b00000d208783b */ /* 0x000f620000004200 */
[-C--:B------:R-:W-:Y:S01]  /*96f0*/  FMUL.FTZ R68, R68, R198.reuse ;  /* 0x000000c644447220 */ /* 0x080fe20000410000 */
[-C--:B------:R-:W-:Y:S01]  /*9700*/  FMUL.FTZ R69, R69, R198.reuse ;  /* 0x000000c645457220 */ /* 0x080fe20000410000 */
[-C--:B------:R-:W-:Y:S01]  /*9710*/  FMUL.FTZ R80, R80, R198.reuse ;  /* 0x000000c650507220 */ /* 0x080fe20000410000 */
[-C--:B------:R-:W-:Y:S01]  /*9720*/  FMUL.FTZ R81, R81, R198.reuse ;  /* 0x000000c651517220 */ /* 0x080fe20000410000 */
[----:B------:R-:W-:Y:S01]  /*9730*/  MUFU.EX2 R186, R186 ;  /* 0x000000ba00ba7308 */ /* 0x000fe20000000800 */
[----:B----4-:R-:W4:Y:S01]  /*9740*/  LDSM.16.MT88.4 R4, [R209+0xb000] ;  /* 0x00b00000d104783b */ /* 0x010f220000004200 */
[-C--:B------:R-:W-:Y:S01]  /*9750*/  FMUL.FTZ R84, R84, R198.reuse ;  /* 0x000000c654547220 */ /* 0x080fe20000410000 */
[-C--:B------:R-:W-:Y:S01]  /*9760*/  FMUL.FTZ R85, R85, R198.reuse ;  /* 0x000000c655557220 */ /* 0x080fe20000410000 */
[-C--:B------:R-:W-:Y:S01]  /*9770*/  FMUL.FTZ R96, R96, R198.reuse ;  /* 0x000000c660607220 */ /* 0x080fe20000410000 */
[-C--:B------:R-:W-:Y:S01]  /*9780*/  FMUL.FTZ R97, R97, R198.reuse ;  /* 0x000000c661617220 */ /* 0x080fe20000410000 */
[-C--:B------:R-:W-:Y:S01]  /*9790*/  FMUL.FTZ R100, R100, R198.reuse ;  /* 0x000000c664647220 */ /* 0x080fe20000410000 */
[----:B------:R-:W-:Y:S01]  /*97a0*/  FMUL.FTZ R101, R101, R198 ;  /* 0x000000c665657220 */ /* 0x000fe20000410000 */
[----:B------:R-:W2:Y:S01]  /*97b0*/  MUFU.EX2 R179, R179 ;  /* 0x000000b300b37308 */ /* 0x000ea20000000800 */
[----:B-1----:R-:W1:Y:S01]  /*97c0*/  LDSM.16.MT88.4 R16, [R208+0xb000] ;  /* 0x00b00000d010783b */ /* 0x002e620000004200 */
        /* <DEDUP_REMOVED lines=14> */
[----:B------:R-:W3:Y:S01]  /*98b0*/  MUFU.EX2 R177, R177 ;  /* 0x000000b100b17308 */ /* 0x000ee20000000800 */
[----:B--2---:R-:W-:Y:S01]  /*98c0*/  F2FP.BF16.F32.PACK_AB R172, R179, R186 ;  /* 0x000000bab3ac723e */ /* 0x004fe200000010ff */
        /* <DEDUP_REMOVED lines=14> */
[----:B------:R-:W2:Y:S01]  /*99b0*/  MUFU.EX2 R176, R176 ;  /* 0x000000b000b07308 */ /* 0x000ea20000000800 */
[----:B---3--:R-:W-:Y:S01]  /*99c0*/  F2FP.BF16.F32.PACK_AB R174, R177, R184 ;  /* 0x000000b8b1ae723e */ /* 0x008fe200000010ff */
        /* <DEDUP_REMOVED lines=13> */
[--C-:B------:R-:W-:Y:S01]  /*9aa0*/  FFMA.FTZ R206, R251, UR10, -R204.reuse ;  /* 0x0000000afbce7c23 */ /* 0x100fe200080108cc */
[----:B------:R-:W3:Y:S01]  /*9ab0*/  MUFU.EX2 R191, R191 ;  /* 0x000000bf00bf7308 */ /* 0x000ee20000000800 */
[----:B--2---:R-:W-:Y:S01]  /*9ac0*/  F2FP.BF16.F32.PACK_AB R173, R176, R178 ;  /* 0x000000b2b0ad723e */ /* 0x004fe200000010ff */
[--C-:B------:R-:W-:Y:S01]  /*9ad0*/  FFMA.FTZ R249, R249, UR10, -R204.reuse ;  /* 0x0000000af9f97c23 */ /* 0x100fe200080108cc */
[--C-:B------:R-:W-:Y:S01]  /*9ae0*/  FFMA.FTZ R220, R247, UR10, -R204.reuse ;  /* 0x0000000af7dc7c23 */ /* 0x100fe200080108cc */
[----:B------:R-:W-:Y:S01]  /*9af0*/  FFMA.FTZ R245, R245, UR10, -R204 ;  /* 0x0000000af5f57c23 */ /* 0x000fe200080108cc */
[--C-:B------:R-:W-:Y:S01]  /*9b00*/  FFMA.FTZ R204, R243, UR10, -R202.reuse ;  /* 0x0000000af3cc7c23 */ /* 0x100fe200080108ca */
[--C-:B------:R-:W-:Y:S01]  /*9b10*/  FFMA.FTZ R222, R239, UR10, -R202.reuse ;  /* 0x0000000aefde7c23 */ /* 0x100fe200080108ca */
[--C-:B------:R-:W-:Y:S01]  /*9b20*/  FFMA.FTZ R237, R237, UR10, -R202.reuse ;  /* 0x0000000aeded7c23 */ /* 0x100fe200080108ca */
[----:B------:R-:W2:Y:S01]  /*9b30*/  MUFU.EX2 R193, R193 ;  /* 0x000000c100c17308 */ /* 0x000ea20000000800 */
[----:B------:R-:W-:Y:S01]  /*9b40*/  FFMA.FTZ R241, R241, UR10, -R202 ;  /* 0x0000000af1f17c23 */ /* 0x000fe200080108ca */
[----:B------:R-:W-:Y:S01]  /*9b50*/  FFMA.FTZ R202, R223, UR10, -R196 ;  /* 0x0000000adfca7c23 */ /* 0x000fe200080108c4 */
[--C-:B------:R-:W-:Y:S01]  /*9b60*/  FFMA.FTZ R203, R203, UR10, -R194.reuse ;  /* 0x0000000acbcb7c23 */ /* 0x100fe200080108c2 */
[--C-:B------:R-:W-:Y:S01]  /*9b70*/  FFMA.FTZ R232, R201, UR10, -R194.reuse ;  /* 0x0000000ac9e87c23 */ /* 0x100fe200080108c2 */
[----:B------:R-:W-:Y:S01]  /*9b80*/  FFMA.FTZ R199, R199, UR10, -R194 ;  /* 0x0000000ac7c77c23 */ /* 0x000fe200080108c2 */
[----:B------:R-:W-:Y:S01]  /*9b90*/  FFMA.FTZ R196, R205, UR10, -R196 ;  /* 0x0000000acdc47c23 */ /* 0x000fe200080108c4 */
[----:B------:R-:W-:Y:S01]  /*9ba0*/  FFMA.FTZ R194, R197, UR10, -R194 ;  /* 0x0000000ac5c27c23 */ /* 0x000fe200080108c2 */
[----:B------:R-:W5:Y:S01]  /*9bb0*/  MUFU.EX2 R192, R192 ;  /* 0x000000c000c07308 */ /* 0x000f620000000800 */
[----:B---3--:R-:W-:-:S07]  /*9bc0*/  F2FP.BF16.F32.PACK_AB R175, R191, R164 ;  /* 0x000000a4bfaf723e */ /* 0x008fce00000010ff */
        /* <DEDUP_REMOVED lines=8> */
[----:B------:R-:W2:Y:S01]  /*9c50*/  MUFU.EX2 R0, R0 ;  /* 0x0000000000007308 */ /* 0x000ea20000000800 */
[-C--:B-----5:R-:W-:Y:S01]  /*9c60*/  FMUL.FTZ R158, R158, R192.reuse ;  /* 0x000000c09e9e7220 */ /* 0x0a0fe20000410000 */
        /* <DEDUP_REMOVED lines=56> */
[----:B------:R-:W-:Y:S01]  /*9ff0*/  HMMA.16816.F32.BF16 R156, R172, R32, R156 ;  /* 0x00000020ac9c723c */ /* 0x000fe2000004189c */
[----:B------:R-:W-:Y:S01]  /*a000*/  MUFU.EX2 R206, R206 ;  /* 0x000000ce00ce7308 */ /* 0x000fe20000000800 */
[----:B------:R-:W-:Y:S01]  /*a010*/  FFMA.FTZ R186, R233, R193, R186 ;  /* 0x000000c1e9ba7223 */ /* 0x000fe200000100ba */
[----:B------:R-:W-:-:S03]  /*a020*/  FFMA.FTZ R231, R231, R192, R178 ;  /* 0x000000c0e7e77223 */ /* 0x000fc600000100b2 */
[C---:B------:R-:W-:Y:S01]  /*a030*/  HMMA.16816.F32.BF16 R152, R172.reuse, R34, R152 ;  /* 0x00000022ac98723c */ /* 0x040fe20000041898 */
[----:B------:R-:W-:Y:S01]  /*a040*/  FADD.FTZ R179, R179, R186 ;  /* 0x000000bab3b37221 */ /* 0x000fe20000010000 */
[----:B------:R-:W-:Y:S01]  /*a050*/  FADD.FTZ R231, R176, R231 ;  /* 0x000000e7b0e77221 */ /* 0x000fe20000010000 */
[----:B------:R-:W3:Y:S02]  /*a060*/  MUFU.EX2 R249, R249 ;  /* 0x000000f900f97308 */ /* 0x000ee40000000800 */
[----:B------:R-:W-:Y:S01]  /*a070*/  FADD.FTZ R184, R184, R179 ;  /* 0x000000b3b8b87221 */ /* 0x000fe20000010000 */
[C---:B------:R-:W-:Y:S01]  /*a080*/  HMMA.16816.F32.BF16 R140, R172.reuse, R28, R140 ;  /* 0x0000001cac8c723c */ /* 0x040fe2000004188c */
[----:B------:R-:W-:Y:S02]  /*a090*/  FADD.FTZ R164, R164, R231 ;  /* 0x000000e7a4a47221 */ /* 0x000fe40000010000 */
[----:B------:R-:W-:Y:S02]  /*a0a0*/  FADD.FTZ R177, R177, R184 ;  /* 0x000000b8b1b17221 */ /* 0x000fe40000010000 */
[----:B------:R-:W-:Y:S01]  /*a0b0*/  MUFU.EX2 R220, R220 ;  /* 0x000000dc00dc7308 */ /* 0x000fe20000000800 */
[----:B------:R-:W-:Y:S01]  /*a0c0*/  HMMA.16816.F32.BF16 R136, R172, R30, R136 ;  /* 0x0000001eac88723c */ /* 0x000fe20000041888 */
[----:B------:R-:W-:-:S05]  /*a0d0*/  FADD.FTZ R191, R191, R164 ;  /* 0x000000a4bfbf7221 */ /* 0x000fca0000010000 */
        /* <DEDUP_REMOVED lines=9> */
[C---:B------:R-:W-:Y:S03]  /*a170*/  HMMA.16816.F32.BF16 R76, R172.reuse, R14, R76 ;  /* 0x0000000eac4c723c */ /* 0x040fe6000004184c */
[----:B------:R-:W5:Y:S03]  /*a180*/  MUFU.EX2 R237, R237 ;  /* 0x000000ed00ed7308 */ /* 0x000f660000000800 */
[C---:B------:R-:W-:Y:S05]  /*a190*/  HMMA.16816.F32.BF16 R88, R172.reuse, R8, R88 ;  /* 0x00000008ac58723c */ /* 0x040fea0000041858 */
[----:B------:R-:W-:Y:S01]  /*a1a0*/  MUFU.EX2 R202, R202 ;  /* 0x000000ca00ca7308 */ /* 0x000fe20000000800 */
[C---:B------:R-:W-:Y:S06]  /*a1b0*/  HMMA.16816.F32.BF16 R92, R172.reuse, R10, R92 ;  /* 0x0000000aac5c723c */ /* 0x040fec000004185c */
[C---:B----4-:R-:W-:Y:S01]  /*a1c0*/  HMMA.16816.F32.BF16 R104, R172.reuse, R4, R104 ;  /* 0x00000004ac68723c */ /* 0x050fe20000041868 */
[----:B------:R-:W4:Y:S05]  /*a1d0*/  MUFU.EX2 R221, R221 ;  /* 0x000000dd00dd7308 */ /* 0x000f2a0000000800 */
[C---:B------:R-:W-:Y:S03]  /*a1e0*/  HMMA.16816.F32.BF16 R108, R172.reuse, R6, R108 ;  /* 0x00000006ac6c723c */ /* 0x040fe6000004186c */
[----:B------:R-:W-:Y:S03]  /*a1f0*/  MUFU.EX2 R203, R203 ;  /* 0x000000cb00cb7308 */ /* 0x000fe60000000800 */
[C---:B-1----:R-:W-:Y:S05]  /*a200*/  HMMA.16816.F32.BF16 R120, R172.reuse, R16, R120 ;  /* 0x00000010ac78723c */ /* 0x042fea0000041878 */
[----:B------:R-:W1:Y:S01]  /*a210*/  MUFU.EX2 R232, R232 ;  /* 0x000000e800e87308 */ /* 0x000e620000000800 */
[----:B------:R-:W-:Y:S07]  /*a220*/  HMMA.16816.F32.BF16 R124, R172, R18, R124 ;  /* 0x00000012ac7c723c */ /* 0x000fee000004187c */
[----:B------:R-:W-:Y:S01]  /*a230*/  F2FP.BF16.F32.PACK_AB R172, R189, R190 ;  /* 0x000000bebdac723e */ /* 0x000fe200000010ff */
[----:B------:R-:W-:Y:S01]  /*a240*/  FFMA.FTZ R190, R235, R198, R190 ;  /* 0x000000c6ebbe7223 */ /* 0x000fe200000100be */
[----:B------:R-:W-:Y:S01]  /*a250*/  F2FP.BF16.F32.PACK_AB R173, R2, R185 ;  /* 0x000000b902ad723e */ /* 0x000fe200000010ff */
[----:B------:R-:W-:Y:S01]  /*a260*/  FFMA.FTZ R185, R230, R200, R185 ;  /* 0x000000c8e6b97223 */ /* 0x000fe200000100b9 */
[----:B------:R-:W-:Y:S01]  /*a270*/  F2FP.BF16.F32.PACK_AB R174, R187, R188 ;  /* 0x000000bcbbae723e */ /* 0x000fe200000010ff */
[----:B------:R-:W-:Y:S01]  /*a280*/  MUFU.EX2 R207, R207 ;  /* 0x000000cf00cf7308 */ /* 0x000fe20000000800 */
[----:B--2---:R-:W-:Y:S01]  /*a290*/  F2FP.BF16.F32.PACK_AB R175, R0, R195 ;  /* 0x000000c300af723e */ /* 0x004fe200000010ff */
        /* <DEDUP_REMOVED lines=12> */
[----:B------:R-:W2:Y:S01]  /*a360*/  MUFU.EX2 R194, R194 ;  /* 0x000000c200c27308 */ /* 0x000ea20000000800 */
[C---:B------:R-:W-:Y:S01]  /*a370*/  HMMA.16816.F32.BF16 R132, R172.reuse, R30, R132 ;  /* 0x0000001eac84723c */ /* 0x040fe20000041884 */
[----:B------:R-:W-:Y:S05]  /*a380*/  LDSM.16.MT88.4 R28, [R209+0xa800] ;  /* 0x00a80000d11c783b */ /* 0x000fea0000004200 */
[C---:B------:R-:W-:Y:S06]  /*a390*/  HMMA.16816.F32.BF16 R36, R172.reuse, R24, R36 ;  /* 0x00000018ac24723c */ /* 0x040fec0000041824 */
[C---:B------:R-:W-:Y:S01]  /*a3a0*/  HMMA.16816.F32.BF16 R48, R172.reuse, R26, R48 ;  /* 0x0000001aac30723c */ /* 0x040fe20000041830 */
[----:B------:R-:W4:Y:S05]  /*a3b0*/  LDSM.16.MT88.4 R24, [R212+0xa800] ;  /* 0x00a80000d418783b */ /* 0x000f2a0000004200 */
[C---:B------:R-:W-:Y:S06]  /*a3c0*/  HMMA.16816.F32.BF16 R52, R172.reuse, R20, R52 ;  /* 0x00000014ac34723c */ /* 0x040fec0000041834 */
[C---:B------:R-:W-:Y:S01]  /*a3d0*/  HMMA.16816.F32.BF16 R64, R172.reuse, R22, R64 ;  /* 0x00000016ac40723c */ /* 0x040fe20000041840 */
[----:B------:R-:W1:Y:S05]  /*a3e0*/  LDSM.16.MT88.4 R20, [R208+0xa800] ;  /* 0x00a80000d014783b */ /* 0x000e6a0000004200 */
        /* <DEDUP_REMOVED lines=12> */
[----:B---3--:R-:W-:Y:S01]  /*a4b0*/  F2FP.BF16.F32.PACK_AB R172, R249, R206 ;  /* 0x000000cef9ac723e */ /* 0x008fe200000010ff */
[----:B------:R-:W-:Y:S01]  /*a4c0*/  FADD.FTZ R206, R206, R177 ;  /* 0x000000b1cece7221 */ /* 0x000fe20000010000 */
[----:B-----5:R-:W-:-:S02]  /*a4d0*/  F2FP.BF16.F32.PACK_AB R174, R245, R220 ;  /* 0x000000dcf5ae723e */ /* 0x020fc400000010ff */
[----:B------:R-:W-:Y:S01]  /*a4e0*/  F2FP.BF16.F32.PACK_AB R173, R239, R204 ;  /* 0x000000ccefad723e */ /* 0x000fe200000010ff */
[----:B------:R-:W-:Y:S01]  /*a4f0*/  FADD.FTZ R204, R204, R191 ;  /* 0x000000bfcccc7221 */ /* 0x000fe20000010000 */
[----:B------:R-:W-:Y:S01]  /*a500*/  F2FP.BF16.F32.PACK_AB R175, R237, R222 ;  /* 0x000000deedaf723e */ /* 0x000fe200000010ff */
[----:B------:R-:W-:Y:S02]  /*a510*/  FADD.FTZ R249, R249, R206 ;  /* 0x000000cef9f97221 */ /* 0x000fe40000010000 */
[----:B------:R-:W-:Y:S02]  /*a520*/  FADD.FTZ R239, R239, R204 ;  /* 0x000000ccefef7221 */ /* 0x000fe40000010000 */
[----:B------:R-:W-:Y:S02]  /*a530*/  FADD.FTZ R220, R220, R249 ;  /* 0x000000f9dcdc7221 */ /* 0x000fe40000010000 */
[----:B----4-:R-:W-:Y:S01]  /*a540*/  HMMA.16816.F32.BF16 R156, R172, R24, R156 ;  /* 0x00000018ac9c723c */ /* 0x010fe2000004189c */
        /* <DEDUP_REMOVED lines=8> */
[C---:B-1----:R-:W-:Y:S06]  /*a5d0*/  HMMA.16816.F32.BF16 R56, R172.reuse, R20, R56 ;  /* 0x00000014ac38723c */ /* 0x042fec0000041838 */
        /* <DEDUP_REMOVED lines=56> */
[----:B-1----:R-:W-:Y:S02]  /*a960*/  @!P3 LEA R10, P5, R12, R10, 0x1 ;  /* 0x0000000a0c0ab211 */ /* 0x002fe400078a08ff */
        /* <DEDUP_REMOVED lines=33> */
[----:B------:R-:W4:Y:S04]  /*ab80*/  LDSM.16.M88.4 R200, [R219+0x2000] ;  /* 0x00200000dbc8783b */ /* 0x000f280000000200 */
[----:B------:R-:W-:Y:S04]  /*ab90*/  LDSM.16.M88.4 R16, [R217] ;  /* 0x00000000d910783b */ /* 0x000fe80000000200 */
[----:B------:R-:W5:Y:S04]  /*aba0*/  LDSM.16.M88.4 R236, [R216] ;  /* 0x00000000d8ec783b */ /* 0x000f680000000200 */
[----:B------:R-:W5:Y:S04]  /*abb0*/  LDSM.16.M88.4 R12, [R218+0x8800] ;  /* 0x00880000da0c783b */ /* 0x000f680000000200 */
[----:B------:R-:W5:Y:S04]  /*abc0*/  LDSM.16.M88.4 R172, [R217+0x2000] ;  /* 0x00200000d9ac783b */ /* 0x000f680000000200 */
[----:B------:R-:W-:Y:S04]  /*abd0*/  LDSM.16.M88.4 R192, [R211+0x8000] ;  /* 0x00800000d3c0783b */ /* 0x000fe80000000200 */
[----:B------:R-:W5:Y:S04]  /*abe0*/  LDSM.16.M88.4 R188, [R215] ;  /* 0x00000000d7bc783b */ /* 0x000f680000000200 */
[----:B-1----:R-:W1:Y:S04]  /*abf0*/  LDSM.16.M88.4 R20, [R216+0x800] ;  /* 0x00080000d814783b */ /* 0x002e680000000200 */
[----:B------:R-:W1:Y:S01]  /*ac00*/  LDSM.16.M88.4 R184, [R215+0x2000] ;  /* 0x00200000d7b8783b */ /* 0x000e620000000200 */
[-C--:B---3--:R-:W-:Y:S03]  /*ac10*/  HMMA.16816.F32.BF16 R4, R196, R24.reuse, RZ ;  /* 0x00000018c404723c */ /* 0x088fe600000418ff */
[----:B------:R-:W-:Y:S04]  /*ac20*/  LDSM.16.M88.4 R32, [R213] ;  /* 0x00000000d520783b */ /* 0x000fe80000000200 */
[----:B------:R-:W-:Y:S01]  /*ac30*/  LDSM.16.M88.4 R220, [R211+0x8800] ;  /* 0x00880000d3dc783b */ /* 0x000fe20000000200 */
[C---:B----4-:R-:W-:Y:S03]  /*ac40*/  HMMA.16816.F32.BF16 R8, R200.reuse, R24, RZ ;  /* 0x00000018c808723c */ /* 0x050fe600000418ff */
[----:B------:R-:W-:Y:S03]  /*ac50*/  LDSM.16.M88.4 R240, [R219+0x4000] ;  /* 0x00400000dbf0783b */ /* 0x000fe60000000200 */
[-C--:B--2---:R-:W-:Y:S01]  /*ac60*/  HMMA.16816.F32.BF16 R28, R200, R26.reuse, RZ ;  /* 0x0000001ac81c723c */ /* 0x084fe200000418ff */
[----:B------:R-:W-:Y:S04]  /*ac70*/  LDSM.16.M88.4 R244, [R211+0x9000] ;  /* 0x00900000d3f4783b */ /* 0x000fe80000000200 */
[----:B------:R-:W0:Y:S01]  /*ac80*/  LDGDEPBAR ;  /* 0x00000000000079af */ /* 0x000e220000000000 */
[----:B------:R-:W-:Y:S06]  /*ac90*/  HMMA.16816.F32.BF16 R24, R196, R26, RZ ;  /* 0x0000001ac418723c */ /* 0x000fec00000418ff */
[----:B-----5:R-:W-:Y:S06]  /*aca0*/  HMMA.16816.F32.BF16 R4, R16, R236, R4 ;  /* 0x000000ec1004723c */ /* 0x020fec0000041804 */
[C---:B------:R-:W-:Y:S06]  /*acb0*/  HMMA.16816.F32.BF16 R204, R200.reuse, R12, RZ ;  /* 0x0000000cc8cc723c */ /* 0x040fec00000418ff */
[----:B------:R-:W-:Y:S06]  /*acc0*/  HMMA.16816.F32.BF16 R200, R200, R14, RZ ;  /* 0x0000000ec8c8723c */ /* 0x000fec00000418ff */
[C---:B------:R-:W-:Y:S06]  /*acd0*/  HMMA.16816.F32.BF16 R176, R196.reuse, R12, RZ ;  /* 0x0000000cc4b0723c */ /* 0x040fec00000418ff */
[----:B------:R-:W-:Y:S01]  /*ace0*/  HMMA.16816.F32.BF16 R196, R196, R14, RZ ;  /* 0x0000000ec4c4723c */ /* 0x000fe200000418ff */
[----:B------:R-:W2:Y:S05]  /*acf0*/  LDSM.16.M88.4 R12, [R214] ;  /* 0x00000000d60c783b */ /* 0x000eaa0000000200 */
[C---:B------:R-:W-:Y:S06]  /*ad00*/  HMMA.16816.F32.BF16 R8, R172.reuse, R236, R8 ;  /* 0x000000ecac08723c */ /* 0x040fec0000041808 */
[-C--:B------:R-:W-:Y:S06]  /*ad10*/  HMMA.16816.F32.BF16 R28, R172, R238.reuse, R28 ;  /* 0x000000eeac1c723c */ /* 0x080fec000004181c */
[----:B------:R-:W-:Y:S01]  /*ad20*/  HMMA.16816.F32.BF16 R24, R16, R238, R24 ;  /* 0x000000ee1018723c */ /* 0x000fe20000041818 */
[----:B------:R-:W-:Y:S05]  /*ad30*/  LDSM.16.M88.4 R236, [R219+0x6000] ;  /* 0x00600000dbec783b */ /* 0x000fea0000000200 */
[----:B------:R-:W-:Y:S06]  /*ad40*/  HMMA.16816.F32.BF16 R4, R188, R192, R4 ;  /* 0x000000c0bc04723c */ /* 0x000fec0000041804 */
[C---:B-1----:R-:W-:Y:S06]  /*ad50*/  HMMA.16816.F32.BF16 R204, R172.reuse, R20, R204 ;  /* 0x00000014accc723c */ /* 0x042fec00000418cc */
[----:B------:R-:W-:Y:S01]  /*ad60*/  HMMA.16816.F32.BF16 R200, R172, R22, R200 ;  /* 0x00000016acc8723c */ /* 0x000fe200000418c8 */
[----:B------:R-:W1:Y:S05]  /*ad70*/  LDSM.16.M88.4 R172, [R214+0x2000] ;  /* 0x00200000d6ac783b */ /* 0x000e6a0000000200 */
[C---:B------:R-:W-:Y:S06]  /*ad80*/  HMMA.16816.F32.BF16 R176, R16.reuse, R20, R176 ;  /* 0x0000001410b0723c */ /* 0x040fec00000418b0 */
[----:B------:R-:W-:Y:S01]  /*ad90*/  HMMA.16816.F32.BF16 R196, R16, R22, R196 ;  /* 0x0000001610c4723c */ /* 0x000fe200000418c4 */
[----:B------:R-:W3:Y:S04]  /*ada0*/  LDSM.16.M88.4 R16, [R218+0x9000] ;  /* 0x00900000da10783b */ /* 0x000ee80000000200 */
[----:B------:R-:W4:Y:S01]  /*adb0*/  LDSM.16.M88.4 R20, [R213+0x800] ;  /* 0x00080000d514783b */ /* 0x000f220000000200 */
[C---:B------:R-:W-:Y:S06]  /*adc0*/  HMMA.16816.F32.BF16 R8, R184.reuse, R192, R8 ;  /* 0x000000c0b808723c */ /* 0x040fec0000041808 */
[----:B------:R-:W-:Y:S06]  /*add0*/  HMMA.16816.F32.BF16 R28, R184, R194, R28 ;  /* 0x000000c2b81c723c */ /* 0x000fec000004181c */
[----:B--2---:R-:W-:Y:S06]  /*ade0*/  HMMA.16816.F32.BF16 R4, R12, R32, R4 ;  /* 0x000000200c04723c */ /* 0x004fec0000041804 */
[----:B------:R-:W-:Y:S01]  /*adf0*/  HMMA.16816.F32.BF16 R24, R188, R194, R24 ;  /* 0x000000c2bc18723c */ /* 0x000fe20000041818 */
[----:B------:R-:W-:Y:S05]  /*ae00*/  LDSM.16.M88.4 R192, [R217+0x4000] ;  /* 0x00400000d9c0783b */ /* 0x000fea0000000200 */
[C---:B------:R-:W-:Y:S06]  /*ae10*/  HMMA.16816.F32.BF16 R204, R184.reuse, R220, R204 ;  /* 0x000000dcb8cc723c */ /* 0x040fec00000418cc */
[----:B------:R-:W-:Y:S01]  /*ae20*/  HMMA.16816.F32.BF16 R200, R184, R222, R200 ;  /* 0x000000deb8c8723c */ /* 0x000fe200000418c8 */
[----:B------:R-:W2:Y:S05]  /*ae30*/  LDSM.16.M88.4 R184, [R216+0x1000] ;  /* 0x00100000d8b8783b */ /* 0x000eaa0000000200 */
[C---:B-1----:R-:W-:Y:S06]  /*ae40*/  HMMA.16816.F32.BF16 R8, R172.reuse, R32, R8 ;  /* 0x00000020ac08723c */ /* 0x042fec0000041808 */
[----:B------:R-:W-:Y:S06]  /*ae50*/  HMMA.16816.F32.BF16 R28, R172, R34, R28 ;  /* 0x00000022ac1c723c */ /* 0x000fec000004181c */
[----:B---3--:R-:W-:Y:S06]  /*ae60*/  HMMA.16816.F32.BF16 R4, R240, R16, R4 ;  /* 0x00000010f004723c */ /* 0x008fec0000041804 */
[----:B------:R-:W-:Y:S01]  /*ae70*/  HMMA.16816.F32.BF16 R24, R12, R34, R24 ;  /* 0x000000220c18723c */ /* 0x000fe20000041818 */
[----:B------:R-:W-:Y:S05]  /*ae80*/  LDSM.16.M88.4 R32, [R215+0x6000] ;  /* 0x00600000d720783b */ /* 0x000fea0000000200 */
[C---:B------:R-:W-:Y:S06]  /*ae90*/  HMMA.16816.F32.BF16 R176, R188.reuse, R220, R176 ;  /* 0x000000dcbcb0723c */ /* 0x040fec00000418b0 */
[----:B------:R-:W-:Y:S01]  /*aea0*/  HMMA.16816.F32.BF16 R196, R188, R222, R196 ;  /* 0x000000debcc4723c */ /* 0x000fe200000418c4 */
[----:B------:R-:W1:Y:S04]  /*aeb0*/  LDSM.16.M88.4 R188, [R217+0x6000] ;  /* 0x00600000d9bc783b */ /* 0x000e680000000200 */
[----:B------:R-:W-:Y:S01]  /*aec0*/  LDSM.16.M88.4 R220, [R218+0x9800] ;  /* 0x00980000dadc783b */ /* 0x000fe20000000200 */
[C---:B----4-:R-:W-:Y:S06]  /*aed0*/  HMMA.16816.F32.BF16 R204, R172.reuse, R20, R204 ;  /* 0x00000014accc723c */ /* 0x050fec00000418cc */
[----:B------:R-:W-:Y:S01]  /*aee0*/  HMMA.16816.F32.BF16 R200, R172, R22, R200 ;  /* 0x00000016acc8723c */ /* 0x000fe200000418c8 */
[----:B------:R-:W3:Y:S05]  /*aef0*/  LDSM.16.M88.4 R172, [R215+0x4000] ;  /* 0x00400000d7ac783b */ /* 0x000eea0000000200 */
[----:B------:R-:W-:Y:S06]  /*af00*/  HMMA.16816.F32.BF16 R8, R236, R16, R8 ;  /* 0x00000010ec08723c */ /* 0x000fec0000041808 */
[----:B--2---:R-:W-:Y:S06]  /*af10*/  HMMA.16816.F32.BF16 R4, R192, R184, R4 ;  /* 0x000000b8c004723c */ /* 0x004fec0000041804 */
        /* <DEDUP_REMOVED lines=8> */
[----:B---3--:R-:W-:Y:S06]  /*afa0*/  HMMA.16816.F32.BF16 R4, R172, R244, R4 ;  /* 0x000000f4ac04723c */ /* 0x008fec0000041804 */
[-C--:B------:R-:W-:Y:S06]  /*afb0*/  HMMA.16816.F32.BF16 R28, R188, R186.reuse, R28 ;  /* 0x000000babc1c723c */ /* 0x080fec000004181c */
[----:B------:R-:W-:Y:S01]  /*afc0*/  HMMA.16816.F32.BF16 R24, R192, R186, R24 ;  /* 0x000000bac018723c */ /* 0x000fe20000041818 */
[----:B------:R-:W1:Y:S05]  /*afd0*/  LDSM.16.M88.4 R184, [R216+0x1800] ;  /* 0x00180000d8b8783b */ /* 0x000e6a0000000200 */
[----:B------:R-:W-:Y:S06]  /*afe0*/  HMMA.16816.F32.BF16 R204, R236, R220, R204 ;  /* 0x000000dceccc723c */ /* 0x000fec00000418cc */
[C---:B------:R-:W-:Y:S06]  /*aff0*/  HMMA.16816.F32.BF16 R196, R240.reuse, R222, R196 ;  /* 0x000000def0c4723c */ /* 0x040fec00000418c4 */
[----:B------:R-:W-:Y:S01]  /*b000*/  HMMA.16816.F32.BF16 R176, R240, R220, R176 ;  /* 0x000000dcf0b0723c */ /* 0x000fe200000418b0 */
[----:B------:R-:W3:Y:S05]  /*b010*/  LDSM.16.M88.4 R240, [R211+0x9800] ;  /* 0x00980000d3f0783b */ /* 0x000eea0000000200 */
[----:B------:R-:W-:Y:S06]  /*b020*/  HMMA.16816.F32.BF16 R200, R236, R222, R200 ;  /* 0x000000deecc8723c */ /* 0x000fec00000418c8 */
[----:B------:R-:W-:Y:S06]  /*b030*/  HMMA.16816.F32.BF16 R8, R32, R244, R8 ;  /* 0x000000f42008723c */ /* 0x000fec0000041808 */
[----:B--2---:R-:W-:Y:S06]  /*b040*/  HMMA.16816.F32.BF16 R4, R20, R12, R4 ;  /* 0x0000000c1404723c */ /* 0x004fec0000041804 */
[----:B-1----:R-:W-:Y:S06]  /*b050*/  HMMA.16816.F32.BF16 R204, R188, R184, R204 ;  /* 0x000000b8bccc723c */ /* 0x002fec00000418cc */
[C---:B------:R-:W-:Y:S06]  /*b060*/  HMMA.16816.F32.BF16 R196, R192.reuse, R186, R196 ;  /* 0x000000bac0c4723c */ /* 0x040fec00000418c4 */
[----:B------:R-:W-:Y:S06]  /*b070*/  HMMA.16816.F32.BF16 R176, R192, R184, R176 ;  /* 0x000000b8c0b0723c */ /* 0x000fec00000418b0 */
[----:B------:R-:W-:Y:S01]  /*b080*/  HMMA.16816.F32.BF16 R200, R188, R186, R200 ;  /* 0x000000babcc8723c */ /* 0x000fe200000418c8 */
[----:B------:R-:W-:Y:S01]  /*b090*/  FMUL.FTZ R0, R4, UR28 ;  /* 0x0000001c04007c20 */ /* 0x000fe20008410000 */
[----:B------:R-:W-:-:S04]  /*b0a0*/  FMUL.FTZ R2, R5, UR28 ;  /* 0x0000001c05027c20 */ /* 0x000fc80008410000 */
[----:B------:R-:W-:Y:S01]  /*b0b0*/  HMMA.16816.F32.BF16 R8, R16, R12, R8 ;  /* 0x0000000c1008723c */ /* 0x000fe20000041808 */
[----:B------:R-:W1:Y:S05]  /*b0c0*/  MUFU.TANH R0, R0 ;  /* 0x0000000000007308 */ /* 0x000e6a0000002400 */
[----:B------:R-:W-:Y:S01]  /*b0d0*/  HMMA.16816.F32.BF16 R24, R172, R246, R24 ;  /* 0x000000f6ac18723c */ /* 0x000fe20000041818 */
[----:B------:R-:W-:Y:S01]  /*b0e0*/  FMUL.FTZ R12, R6, UR28 ;  /* 0x0000001c060c7c20 */ /* 0x000fe20008410000 */
[----:B------:R-:W-:Y:S01]  /*b0f0*/  FMUL.FTZ R13, R7, UR28 ;  /* 0x0000001c070d7c20 */ /* 0x000fe20008410000 */
[----:B------:R-:W2:Y:S01]  /*b100*/  MUFU.TANH R2, R2 ;  /* 0x0000000200027308 */ /* 0x000ea20000002400 */
[----:B------:R-:W4:Y:S01]  /*b110*/  LDSM.16.M88.4 R4, [R213+0x1800] ;  /* 0x00180000d504783b */ /* 0x000f220000000200 */
[----:B------:R-:W-:-:S04]  /*b120*/  DEPBAR.LE SB0, 0x0 ;  /* 0x000080000000791a */ /* 0x000fc80000000000 */
[C---:B------:R-:W-:Y:S02]  /*b130*/  HMMA.16816.F32.BF16 R28, R32.reuse, R246, R28 ;  /* 0x000000f6201c723c */ /* 0x040fe4000004181c */
[----:B------:R-:W1:Y:S04]  /*b140*/  MUFU.TANH R12, R12 ;  /* 0x0000000c000c7308 */ /* 0x000e680000002400 */
[----:B---3--:R-:W-:Y:S03]  /*b150*/  HMMA.16816.F32.BF16 R204, R32, R240, R204 ;  /* 0x000000f020cc723c */ /* 0x008fe600000418cc */
[----:B------:R-:W-:Y:S01]  /*b160*/  FMUL.FTZ R10, R10, UR28 ;  /* 0x0000001c0a0a7c20 */ /* 0x000fe20008410000 */
[----:B------:R-:W-:Y:S01]  /*b170*/  FMUL.FTZ R11, R11, UR28 ;  /* 0x0000001c0b0b7c20 */ /* 0x000fe20008410000 */
[----:B------:R-:W-:Y:S01]  /*b180*/  FMUL.FTZ R8, R8, UR28 ;  /* 0x0000001c08087c20 */ /* 0x000fe20008410000 */
[C---:B------:R-:W-:Y:S01]  /*b190*/  HMMA.16816.F32.BF16 R196, R172.reuse, R242, R196 ;  /* 0x000000f2acc4723c */ /* 0x040fe200000418c4 */
[----:B------:R-:W-:Y:S01]  /*b1a0*/  FMUL.FTZ R9, R9, UR28 ;  /* 0x0000001c09097c20 */ /* 0x000fe20008410000 */
[----:B------:R-:W3:Y:S04]  /*b1b0*/  MUFU.TANH R13, R13 ;  /* 0x0000000d000d7308 */ /* 0x000ee80000002400 */
[----:B------:R-:W-:Y:S04]  /*b1c0*/  HMMA.16816.F32.BF16 R176, R172, R240, R176 ;  /* 0x000000f0acb0723c */ /* 0x000fe800000418b0 */
[----:B------:R1:W1:Y:S02]  /*b1d0*/  MUFU.TANH R164, R8 ;  /* 0x0000000800a47308 */ /* 0x0002640000002400 */
[----:B------:R-:W-:Y:S06]  /*b1e0*/  HMMA.16816.F32.BF16 R200, R32, R242, R200 ;  /* 0x000000f220c8723c */ /* 0x000fec00000418c8 */
[-C--:B------:R-:W-:Y:S01]  /*b1f0*/  HMMA.16816.F32.BF16 R24, R20, R14.reuse, R24 ;  /* 0x0000000e1418723c */ /* 0x080fe20000041818 */
[----:B------:R1:W1:Y:S05]  /*b200*/  MUFU.TANH R184, R9 ;  /* 0x0000000900b87308 */ /* 0x00026a0000002400 */
[C---:B------:R-:W-:Y:S03]  /*b210*/  HMMA.16816.F32.BF16 R28, R16.reuse, R14, R28 ;  /* 0x0000000e101c723c */ /* 0x040fe6000004181c */
[----:B------:R-:W1:Y:S03]  /*b220*/  MUFU.TANH R10, R10 ;  /* 0x0000000a000a7308 */ /* 0x000e660000002400 */
[----:B----4-:R-:W-:Y:S05]  /*b230*/  HMMA.16816.F32.BF16 R204, R16, R4, R204 ;  /* 0x0000000410cc723c */ /* 0x010fea00000418cc */
[----:B------:R-:W4:Y:S01]  /*b240*/  MUFU.TANH R11, R11 ;  /* 0x0000000b000b7308 */ /* 0x000f220000002400 */
[C---:B------:R-:W-:Y:S06]  /*b250*/  HMMA.16816.F32.BF16 R196, R20.reuse, R6, R196 ;  /* 0x0000000614c4723c */ /* 0x040fec00000418c4 */
[----:B------:R-:W-:Y:S01]  /*b260*/  HMMA.16816.F32.BF16 R176, R20, R4, R176 ;  /* 0x0000000414b0723c */ /* 0x000fe200000418b0 */
[----:B------:R-:W-:Y:S01]  /*b270*/  FMUL.FTZ R14, R24, UR28 ;  /* 0x0000001c180e7c20 */ /* 0x000fe20008410000 */
[----:B------:R-:W-:Y:S01]  /*b280*/  FMUL.FTZ R15, R25, UR28 ;  /* 0x0000001c190f7c20 */ /* 0x000fe20008410000 */
[----:B------:R-:W-:Y:S01]  /*b290*/  FMUL.FTZ R24, R26, UR28 ;  /* 0x0000001c1a187c20 */ /* 0x000fe20008410000 */
[----:B------:R-:W-:-:S02]  /*b2a0*/  FMUL.FTZ R25, R27, UR28 ;  /* 0x0000001c1b197c20 */ /* 0x000fc40008410000 */
        /* <DEDUP_REMOVED lines=27> */
[----:B------:R-:W1:Y:S08]  /*b460*/  MUFU.TANH R28, R28 ;  /* 0x0000001c001c7308 */ /* 0x000e700000002400 */
[----:B------:R-:W1:Y:S08]  /*b470*/  MUFU.TANH R29, R29 ;  /* 0x0000001d001d7308 */ /* 0x000e700000002400 */
[----:B------:R1:W1:Y:S08]  /*b480*/  MUFU.TANH R220, R176 ;  /* 0x000000b000dc7308 */ /* 0x0002700000002400 */
[----:B------:R-:W1:Y:S08]  /*b490*/  MUFU.TANH R31, R31 ;  /* 0x0000001f001f7308 */ /* 0x000e700000002400 */
[----:B------:R-:W1:Y:S08]  /*b4a0*/  MUFU.TANH R30, R30 ;  /* 0x0000001e001e7308 */ /* 0x000e700000002400 */
[----:B------:R-:W1:Y:S08]  /*b4b0*/  MUFU.TANH R32, R32 ;  /* 0x0000002000207308 */ /* 0x000e700000002400 */
[----:B------:R-:W1:Y:S08]  /*b4c0*/  MUFU.TANH R248, R248 ;  /* 0x000000f800f87308 */ /* 0x000e700000002400 */
[----:B------:R1:W1:Y:S08]  /*b4d0*/  MUFU.TANH R246, R205 ;  /* 0x000000cd00f67308 */ /* 0x0002700000002400 */
[----:B------:R1:W1:Y:S08]  /*b4e0*/  MUFU.TANH R240, R206 ;  /* 0x000000ce00f07308 */ /* 0x0002700000002400 */
        /* <DEDUP_REMOVED lines=8> */
[----:B------:R1:W1:Y:S01]  /*b570*/  MUFU.TANH R222, R203 ;  /* 0x000000cb00de7308 */ /* 0x0002620000002400 */
[----:B------:R-:W-:Y:S06]  /*b580*/  BAR.SYNC.DEFER_BLOCKING 0x0 ;  /* 0x0000000000007b1d */ /* 0x000fec0000010000 */
[----:B--234-:R-:W-:Y:S05]  /*b590*/  @!P0 BRA `(.L_x_1478) ;  /* 0x0000000000c48947 */ /* 0x01cfea0003800000 */
[----:B------:R-:W-:Y:S01]  /*b5a0*/  UIADD3 UR5, UR17, -0x5, URZ ;  /* 0xfffffffb11057890 */ /* 0x000fe2000fffe03f */
[----:B-1----:R-:W1:Y:S01]  /*b5b0*/  @!P3 LDC.64 R8, c[0x0][0x218] ;  /* 0x00008600ff08bb82 */ /* 0x002e620000000a00 */
        /* <DEDUP_REMOVED lines=24> */
[----:B----4-:R-:W-:Y:S02]  /*b740*/  @!P3 LEA R22, P4, R19, R4, 0x1 ;  /* 0x000000041316b211 */ /* 0x010fe400078808ff */
        /* <DEDUP_REMOVED lines=20> */
.L_x_1480:
[----:B------:R-:W-:Y:S05]  /*b890*/  BSYNC B0 ;  /* 0x0000000000007941 */ /* 0x000fea0003800000 */
.L_x_1479:
[----:B------:R-:W0:Y:S02]  /*b8a0*/  LDGDEPBAR ;  /* 0x00000000000079af */ /* 0x000e240000000000 */
.L_x_1478:
[----:B------:R-:W3:Y:S01]  /*b8b0*/  S2R R5, SR_TID.X ;  /* 0x0000000000057919 */ /* 0x000ee20000002100 */
[----:B------:R-:W-:Y:S02]  /*b8c0*/  MOV R4, UR12 ;  /* 0x0000000c00047c02 */ /* 0x000fe40008000f00 */
[----:B---3--:R-:W-:-:S04]  /*b8d0*/  SHF.L.U32 R5, R5, 0x1, RZ ;  /* 0x0000000105057819 */ /* 0x008fc800000006ff */
[----:B------:R-:W-:-:S04]  /*b8e0*/  LOP3.LUT R5, R5, 0x6, RZ, 0xc0, !PT ;  /* 0x0000000605057812 */ /* 0x000fc800078ec0ff */
[----:B------:R-:W-:-:S04]  /*b8f0*/  LEA R4, R4, R5, 0x5 ;  /* 0x0000000504047211 */ /* 0x000fc800078e28ff */
[C---:B------:R-:W-:Y:S02]  /*b900*/  IADD3 R178, R4.reuse, 0x1, RZ ;  /* 0x0000000104b27810 */ /* 0x040fe40007ffe0ff */
[CC--:B------:R-:W-:Y:S02]  /*b910*/  ISETP.GE.AND P6, PT, R4.reuse, R171.reuse, PT ;  /* 0x000000ab0400720c */ /* 0x0c0fe40003fc6270 */
[----:B--2---:R-:W-:Y:S02]  /*b920*/  IADD3 R22, R4, 0x8, RZ ;  /* 0x0000000804167810 */ /* 0x004fe40007ffe0ff */
[----:B------:R-:W-:Y:S02]  /*b930*/  ISETP.GE.AND P4, PT, R178, R171, PT ;  /* 0x000000abb200720c */ /* 0x000fe40003f86270 */
[----:B-1----:R-:W-:Y:S02]  /*b940*/  IADD3 R176, R4, 0x9, RZ ;  /* 0x0000000904b07810 */ /* 0x002fe40007ffe0ff */
[----:B------:R-:W-:-:S02]  /*b950*/  FSEL R20, R0, -INF , !P6 ;  /* 0xff80000000147808 */ /* 0x000fc40007000000 */
[-C--:B------:R-:W-:Y:S02]  /*b960*/  ISETP.GE.AND P6, PT, R22, R171.reuse, PT ;  /* 0x000000ab1600720c */ /* 0x080fe40003fc6270 */
[----:B------:R-:W-:Y:S02]  /*b970*/  FSEL R0, R2, -INF , !P4 ;  /* 0xff80000002007808 */ /* 0x000fe40006000000 */
[----:B------:R-:W-:Y:S02]  /*b980*/  ISETP.GE.AND P4, PT, R176, R171, PT ;  /* 0x000000abb000720c */ /* 0x000fe40003f86270 */
[----:B------:R-:W-:Y:S02]  /*b990*/  IADD3 R172, R4, 0x11, RZ ;  /* 0x0000001104ac7810 */ /* 0x000fe40007ffe0ff */
[----:B------:R-:W-:Y:S02]  /*b9a0*/  FMNMX.FTZ R5, R168, R20, !PT ;  /* 0x00000014a8057209 */ /* 0x000fe40007810000 */
[----:B------:R-:W-:-:S02]  /*b9b0*/  IADD3 R174, R4, 0x10, RZ ;  /* 0x0000001004ae7810 */ /* 0x000fc40007ffe0ff */
[----:B------:R-:W-:Y:S02]  /*b9c0*/  FSEL R18, R14, -INF , !P6 ;  /* 0xff8000000e127808 */ /* 0x000fe40007000000 */
[----:B------:R-:W-:Y:S02]  /*b9d0*/  FSEL R14, R15, -INF , !P4 ;  /* 0xff8000000f0e7808 */ /* 0x000fe40006000000 */
[----:B------:R-:W-:Y:S02]  /*b9e0*/  ISETP.GE.AND P4, PT, R172, R171, PT ;  /* 0x000000abac00720c */ /* 0x000fe40003f86270 */
[----:B------:R-:W-:Y:S02]  /*b9f0*/  IADD3 R34, R4, 0x19, RZ ;  /* 0x0000001904227810 */ /* 0x000fe40007ffe0ff */
[----:B------:R-:W-:Y:S02]  /*ba00*/  FMNMX.FTZ R5, R0, R5, !PT ;  /* 0x0000000500057209 */ /* 0x000fe40007810000 */
[----:B------:R-:W-:-:S02]  /*ba10*/  ISETP.GE.AND P5, PT, R4, R170, PT ;  /* 0x000000aa0400720c */ /* 0x000fc40003fa6270 */
[-C--:B------:R-:W-:Y:S02]  /*ba20*/  ISETP.GE.AND P6, PT, R174, R171.reuse, PT ;  /* 0x000000abae00720c */ /* 0x080fe40003fc6270 */
[----:B------:R-:W-:Y:S02]  /*ba30*/  IADD3 R2, R4, 0x18, RZ ;  /* 0x0000001804027810 */ /* 0x000fe40007ffe0ff */
[----:B------:R-:W-:Y:S02]  /*ba40*/  FSEL R206, R31, -INF , !P4 ;  /* 0xff8000001fce7808 */ /* 0x000fe40006000000 */
[----:B------:R-:W-:Y:S02]  /*ba50*/  ISETP.GE.AND P4, PT, R34, R171, PT ;  /* 0x000000ab2200720c */ /* 0x000fe40003f86270 */
[----:B------:R-:W-:Y:S02]  /*ba60*/  FMNMX.FTZ R5, R18, R5, !PT ;  /* 0x0000000512057209 */ /* 0x000fe40007810000 */
[----:B------:R-:W-:-:S02]  /*ba70*/  FSEL R220, R220, -INF , !P6 ;  /* 0xff800000dcdc7808 */ /* 0x000fc40007000000 */
[----:B------:R-:W-:Y:S02]  /*ba80*/  FSEL R12, R12, -INF , !P5 ;  /* 0xff8000000c0c7808 */ /* 0x000fe40006800000 */
[----:B------:R-:W-:Y:S02]  /*ba90*/  ISETP.GE.AND P6, PT, R2, R171, PT ;  /* 0x000000ab0200720c */ /* 0x000fe40003fc6270 */
[-C--:B------:R-:W-:Y:S02]  /*baa0*/  ISETP.GE.AND P5, PT, R178, R170.reuse, PT ;  /* 0x000000aab200720c */ /* 0x080fe40003fa6270 */
[----:B------:R-:W-:Y:S02]  /*bab0*/  FSEL R202, R16, -INF , !P4 ;  /* 0xff80000010ca7808 */ /* 0x000fe40006000000 */
[----:B------:R-:W-:Y:S02]  /*bac0*/  FMNMX.FTZ R5, R14, R5, !PT ;  /* 0x000000050e057209 */ /* 0x000fe40007810000 */
[----:B------:R-:W-:-:S02]  /*bad0*/  ISETP.GE.AND P4, PT, R22, R170, PT ;  /* 0x000000aa1600720c */ /* 0x000fc40003f86270 */
[----:B------:R-:W-:Y:S02]  /*bae0*/  FSEL R204, R204, -INF , !P6 ;  /* 0xff800000cccc7808 */ /* 0x000fe40007000000 */
[----:B------:R-:W-:Y:S02]  /*baf0*/  FSEL R8, R13, -INF , !P5 ;  /* 0xff8000000d087808 */ /* 0x000fe40006800000 */
[-C--:B------:R-:W-:Y:S02]  /*bb00*/  ISETP.GE.AND P6, PT, R176, R170.reuse, PT ;  /* 0x000000aab000720c */ /* 0x080fe40003fc6270 */
[----:B------:R-:W-:Y:S02]  /*bb10*/  ISETP.GE.AND P5, PT, R174, R170, PT ;  /* 0x000000aaae00720c */ /* 0x000fe40003fa6270 */
[----:B------:R-:W-:Y:S02]  /*bb20*/  FMNMX.FTZ R5, R220, R5, !PT ;  /* 0x00000005dc057209 */ /* 0x000fe40007810000 */
[----:B------:R-:W-:-:S02]  /*bb30*/  FSEL R6, R24, -INF , !P4 ;  /* 0xff80000018067808 */ /* 0x000fc40006000000 */
[C---:B------:R-:W-:Y:S02]  /*bb40*/  ISETP.GE.AND P1, PT, R4.reuse, R169, PT ;  /* 0x000000a90400720c */ /* 0x040fe40003f26270 */
[----:B------:R-:W-:Y:S02]  /*bb50*/  ISETP.GE.AND P4, PT, R4, R3, PT ;  /* 0x000000030400720c */ /* 0x000fe40003f86270 */
[----:B------:R-:W-:Y:S02]  /*bb60*/  FSEL R4, R25, -INF , !P6 ;  /* 0xff80000019047808 */ /* 0x000fe40007000000 */
[----:B------:R-:W-:Y:S02]  /*bb70*/  FSEL R200, R30, -INF , !P5 ;  /* 0xff8000001ec87808 */ /* 0x000fe40006800000 */
[-C--:B------:R-:W-:Y:S02]  /*bb80*/  ISETP.GE.AND P6, PT, R172, R170.reuse, PT ;  /* 0x000000aaac00720c */ /* 0x080fe40003fc6270 */
[----:B------:R-:W-:-:S02]  /*bb90*/  ISETP.GE.AND P5, PT, R2, R170, PT ;  /* 0x000000aa0200720c */ /* 0x000fc40003fa6270 */
[----:B------:R-:W-:Y:S02]  /*bba0*/  FMNMX.FTZ R5, R206, R5, !PT ;  /* 0x00000005ce057209 */ /* 0x000fe40007810000 */
[----:B------:R-:W-:Y:S02]  /*bbb0*/  FSEL R198, R32, -INF , !P6 ;  /* 0xff80000020c67808 */ /* 0x000fe40007000000 */
[----:B------:R-:W-:Y:S02]  /*bbc0*/  FSEL R196, R196, -INF , !P5 ;  /* 0xff800000c4c47808 */ /* 0x000fe40006800000 */
[----:B------:R-:W-:Y:S02]  /*bbd0*/  FMNMX.FTZ R5, R204, R5, !PT ;  /* 0x00000005cc057209 */ /* 0x000fe40007810000 */
[----:B------:R-:W-:Y:S02]  /*bbe0*/  ISETP.GE.AND P6, PT, R34, R170, PT ;  /* 0x000000aa2200720c */ /* 0x000fe40003fc6270 */
[----:B------:R-:W-:-:S02]  /*bbf0*/  ISETP.GE.AND P5, PT, R178, R3, PT ;  /* 0x00000003b200720c */ /* 0x000fc40003fa6270 */
[----:B------:R-:W-:Y:S02]  /*bc00*/  FSEL R164, R164, -INF , !P1 ;  /* 0xff800000a4a47808 */ /* 0x000fe40004800000 */
[----:B------:R-:W-:Y:S02]  /*bc10*/  FSEL R10, R10, -INF , !P4 ;  /* 0xff8000000a0a7808 */ /* 0x000fe40006000000 */
[----:B------:R-:W-:Y:S02]  /*bc20*/  ISETP.GE.AND P1, PT, R178, R169, PT ;  /* 0x000000a9b200720c */ /* 0x000fe40003f26270 */
[----:B------:R-:W-:Y:S02]  /*bc30*/  FMNMX.FTZ R5, R202, R5, !PT ;  /* 0x00000005ca057209 */ /* 0x000fe40007810000 */
[----:B------:R-:W-:Y:S02]  /*bc40*/  FSEL R194, R194, -INF , !P6 ;  /* 0xff800000c2c27808 */ /* 0x000fe40007000000 */
[----:B------:R-:W-:Y:S01]  /*bc50*/  FSEL R16, R11, -INF , !P5 ;  /* 0xff8000000b107808 */ /* 0x000fe20006800000 */
[----:B------:R-:W1:Y:S01]  /*bc60*/  SHFL.BFLY PT, R32, R5, 0x2, 0x1f ;  /* 0x0c401f0005207f89 */ /* 0x000e6200000e0000 */
[----:B------:R-:W-:-:S02]  /*bc70*/  ISETP.GE.AND P6, PT, R22, R169, PT ;  /* 0x000000a91600720c */ /* 0x000fc40003fc6270 */
[----:B------:R-:W-:Y:S02]  /*bc80*/  ISETP.GE.AND P4, PT, R22, R3, PT ;  /* 0x000000031600720c */ /* 0x000fe40003f86270 */
[----:B------:R-:W-:Y:S02]  /*bc90*/  FMNMX.FTZ R11, R165, R10, !PT ;  /* 0x0000000aa50b7209 */ /* 0x000fe40007810000 */
[----:B------:R-:W-:Y:S02]  /*bca0*/  FSEL R22, R184, -INF , !P1 ;  /* 0xff800000b8167808 */ /* 0x000fe40004800000 */
[C---:B------:R-:W-:Y:S02]  /*bcb0*/  ISETP.GE.AND P1, PT, R176.reuse, R169, PT ;  /* 0x000000a9b000720c */ /* 0x040fe40003f26270 */
[----:B------:R-:W-:Y:S02]  /*bcc0*/  ISETP.GE.AND P5, PT, R176, R3, PT ;  /* 0x00000003b000720c */ /* 0x000fe40003fa6270 */
[----:B------:R-:W-:-:S02]  /*bcd0*/  FSEL R28, R28, -INF , !P4 ;  /* 0xff8000001c1c7808 */ /* 0x000fc40006000000 */
[----:B------:R-:W-:Y:S02]  /*bce0*/  FMNMX.FTZ R11, R16, R11, !PT ;  /* 0x0000000b100b7209 */ /* 0x000fe40007810000 */
[----:B------:R-:W-:Y:S02]  /*bcf0*/  FMNMX.FTZ R9, R167, R12, !PT ;  /* 0x0000000ca7097209 */ /* 0x000fe40007810000 */
[----:B------:R-:W-:Y:S02]  /*bd00*/  FSEL R24, R27, -INF , !P1 ;  /* 0xff8000001b187808 */ /* 0x000fe40004800000 */
[----:B------:R-:W-:Y:S02]  /*bd10*/  FMNMX.FTZ R7, R166, R164, !PT ;  /* 0x000000a4a6077209 */ /* 0x000fe40007810000 */
[----:B------:R-:W-:Y:S02]  /*bd20*/  ISETP.GE.AND P1, PT, R172, R169, PT ;  /* 0x000000a9ac00720c */ /* 0x000fe40003f26270 */
[----:B------:R-:W-:-:S02]  /*bd30*/  ISETP.GE.AND P4, PT, R174, R3, PT ;  /* 0x00000003ae00720c */ /* 0x000fc40003f86270 */
[----:B------:R-:W-:Y:S02]  /*bd40*/  FSEL R30, R29, -INF , !P5 ;  /* 0xff8000001d1e7808 */ /* 0x000fe40006800000 */
[----:B------:R-:W-:Y:S02]  /*bd50*/  FMNMX.FTZ R11, R28, R11, !PT ;  /* 0x0000000b1c0b7209 */ /* 0x000fe40007810000 */
[----:B------:R-:W-:Y:S02]  /*bd60*/  FMNMX.FTZ R9, R8, R9, !PT ;  /* 0x0000000908097209 */ /* 0x000fe40007810000 */
[----:B------:R-:W-:Y:S02]  /*bd70*/  FSEL R26, R26, -INF , !P6 ;  /* 0xff8000001a1a7808 */ /* 0x000fe40007000000 */
[----:B------:R-:W-:Y:S02]  /*bd80*/  FMNMX.FTZ R7, R22, R7, !PT ;  /* 0x0000000716077209 */ /* 0x000fe40007810000 */
[----:B------:R-:W-:-:S02]  /*bd90*/  FSEL R246, R246, -INF , !P1 ;  /* 0xff800000f6f67808 */ /* 0x000fc40004800000 */
[----:B------:R-:W-:Y:S02]  /*bda0*/  ISETP.GE.AND P1, PT, R172, R3, PT ;  /* 0x00000003ac00720c */ /* 0x000fe40003f26270 */
[----:B------:R-:W-:Y:S02]  /*bdb0*/  FSEL R240, R240, -INF , !P4 ;  /* 0xff800000f0f07808 */ /* 0x000fe40006000000 */
[----:B------:R-:W-:Y:S02]  /*bdc0*/  FMNMX.FTZ R11, R30, R11, !PT ;  /* 0x0000000b1e0b7209 */ /* 0x000fe40007810000 */
[----:B------:R-:W-:Y:S02]  /*bdd0*/  FMNMX.FTZ R9, R6, R9, !PT ;  /* 0x0000000906097209 */ /* 0x000fe40007810000 */
[----:B------:R-:W-:Y:S02]  /*bde0*/  ISETP.GE.AND P6, PT, R174, R169, PT ;  /* 0x000000a9ae00720c */ /* 0x000fe40003fc6270 */
[----:B------:R-:W-:-:S02]  /*bdf0*/  FMNMX.FTZ R7, R26, R7, !PT ;  /* 0x000000071a077209 */ /* 0x000fc40007810000 */
[----:B------:R-:W-:Y:S02]  /*be00*/  ISETP.GE.AND P4, PT, R2, R3, PT ;  /* 0x000000030200720c */ /* 0x000fe40003f86270 */
[----:B------:R-:W-:Y:S02]  /*be10*/  FSEL R238, R238, -INF , !P1 ;  /* 0xff800000eeee7808 */ /* 0x000fe40004800000 */
[----:B------:R-:W-:Y:S02]  /*be20*/  FMNMX.FTZ R11, R240, R11, !PT ;  /* 0x0000000bf00b7209 */ /* 0x000fe40007810000 */
[----:B------:R-:W-:Y:S02]  /*be30*/  FMNMX.FTZ R9, R4, R9, !PT ;  /* 0x0000000904097209 */ /* 0x000fe40007810000 */
[----:B------:R-:W-:Y:S02]  /*be40*/  FSEL R248, R248, -INF , !P6 ;  /* 0xff800000f8f87808 */ /* 0x000fe40007000000 */
[----:B------:R-:W-:-:S02]  /*be50*/  FMNMX.FTZ R7, R24, R7, !PT ;  /* 0x0000000718077209 */ /* 0x000fc40007810000 */
[----:B------:R-:W-:Y:S02]  /*be60*/  ISETP.GE.AND P1, PT, R34, R3, PT ;  /* 0x000000032200720c */ /* 0x000fe40003f26270 */
[----:B------:R-:W-:Y:S02]  /*be70*/  FSEL R236, R236, -INF , !P4 ;  /* 0xff800000ecec7808 */ /* 0x000fe40006000000 */
[----:B------:R-:W-:Y:S02]  /*be80*/  FMNMX.FTZ R11, R238, R11, !PT ;  /* 0x0000000bee0b7209 */ /* 0x000fe40007810000 */
[----:B------:R-:W-:Y:S02]  /*be90*/  ISETP.GE.AND P6, PT, R2, R169, PT ;  /* 0x000000a90200720c */ /* 0x000fe40003fc6270 */
[----:B------:R-:W-:Y:S02]  /*bea0*/  FMNMX.FTZ R9, R200, R9, !PT ;  /* 0x00000009c8097209 */ /* 0x000fe40007810000 */
[----:B------:R-:W-:-:S02]  /*beb0*/  FMNMX.FTZ R7, R248, R7, !PT ;  /* 0x00000007f8077209 */ /* 0x000fc40007810000 */
[----:B------:R-:W-:Y:S02]  /*bec0*/  FSEL R222, R222, -INF , !P1 ;  /* 0xff800000dede7808 */ /* 0x000fe40004800000 */
[----:B------:R-:W-:Y:S02]  /*bed0*/  FMNMX.FTZ R11, R236, R11, !PT ;  /* 0x0000000bec0b7209 */ /* 0x000fe40007810000 */
[----:B------:R-:W-:Y:S02]  /*bee0*/  FSEL R244, R244, -INF , !P6 ;  /* 0xff800000f4f47808 */ /* 0x000fe40007000000 */
[----:B------:R-:W-:Y:S02]  /*bef0*/  FMNMX.FTZ R13, R198, R9, !PT ;  /* 0x00000009c60d7209 */ /* 0x000fe40007810000 */
[----:B------:R-:W-:Y:S02]  /*bf00*/  ISETP.GE.AND P6, PT, R34, R169, PT ;  /* 0x000000a92200720c */ /* 0x000fe40003fc6270 */
[----:B------:R-:W-:-:S02]  /*bf10*/  FMNMX.FTZ R9, R246, R7, !PT ;  /* 0x00000007f6097209 */ /* 0x000fc40007810000 */
[----:B-1----:R-:W-:Y:S02]  /*bf20*/  FMNMX.FTZ R5, R5, R32, !PT ;  /* 0x0000002005057209 */ /* 0x002fe40007810000 */
[----:B------:R-:W-:Y:S02]  /*bf30*/  FMNMX.FTZ R11, R222, R11, !PT ;  /* 0x0000000bde0b7209 */ /* 0x000fe40007810000 */
[----:B------:R-:W-:Y:S01]  /*bf40*/  FSEL R242, R242, -INF , !P6 ;  /* 0xff800000f2f27808 */ /* 0x000fe20007000000 */
[----:B------:R-:W1:Y:S01]  /*bf50*/  SHFL.BFLY PT, R174, R5, 0x1, 0x1f ;  /* 0x0c201f0005ae7f89 */ /* 0x000e6200000e0000 */
[----:B------:R-:W-:Y:S02]  /*bf60*/  FMNMX.FTZ R9, R244, R9, !PT ;  /* 0x00000009f4097209 */ /* 0x000fe40007810000 */
[----:B------:R-:W-:Y:S01]  /*bf70*/  FMNMX.FTZ R7, R196, R13, !PT ;  /* 0x0000000dc4077209 */ /* 0x000fe20007810000 */
[----:B------:R-:W2:Y:S01]  /*bf80*/  SHFL.BFLY PT, R34, R11, 0x2, 0x1f ;  /* 0x0c401f000b227f89 */ /* 0x000ea200000e0000 */
[----:B------:R-:W-:-:S02]  /*bf90*/  FMNMX.FTZ R9, R242, R9, !PT ;  /* 0x00000009f2097209 */ /* 0x000fc40007810000 */
[----:B------:R-:W-:-:S03]  /*bfa0*/  FMNMX.FTZ R7, R194, R7, !PT ;  /* 0x00000007c2077209 */ /* 0x000fc60007810000 */
[----:B------:R-:W3:Y:S04]  /*bfb0*/  SHFL.BFLY PT, R172, R9, 0x2, 0x1f ;  /* 0x0c401f0009ac7f89 */ /* 0x000ee800000e0000 */
[----:B------:R-:W4:Y:S01]  /*bfc0*/  SHFL.BFLY PT, R32, R7, 0x2, 0x1f ;  /* 0x0c401f0007207f89 */ /* 0x000f2200000e0000 */
[----:B-1----:R-:W-:Y:S02]  /*bfd0*/  FMNMX.FTZ R2, R5, R174, !PT ;  /* 0x000000ae05027209 */ /* 0x002fe40007810000 */
[----:B--2---:R-:W-:-:S03]  /*bfe0*/  FMNMX.FTZ R5, R11, R34, !PT ;  /* 0x000000220b057209 */ /* 0x004fc60007810000 */
[C---:B------:R-:W-:Y:S01]  /*bff0*/  FMUL.FTZ R195, R2.reuse, UR10 ;  /* 0x0000000a02c37c20 */ /* 0x040fe20008410000 */
[----:B------:R-:W-:Y:S01]  /*c000*/  FSETP.NEU.FTZ.AND P6, PT, R2, -INF , PT ;  /* 0xff8000000200780b */ /* 0x000fe20003fdd000 */
[----:B------:R-:W1:Y:S01]  /*c010*/  SHFL.BFLY PT, R232, R5, 0x1, 0x1f ;  /* 0x0c201f0005e87f89 */ /* 0x000e6200000e0000 */
[----:B---3--:R-:W-:Y:S02]  /*c020*/  FMNMX.FTZ R172, R9, R172, !PT ;  /* 0x000000ac09ac7209 */ /* 0x008fe40007810000 */
[----:B------:R-:W-:Y:S02]  /*c030*/  FSEL R195, R195, RZ, P6 ;  /* 0x000000ffc3c37208 */ /* 0x000fe40003000000 */
[----:B----4-:R-:W-:Y:S02]  /*c040*/  FMNMX.FTZ R32, R7, R32, !PT ;  /* 0x0000002007207209 */ /* 0x010fe40007810000 */
[----:B------:R-:W2:Y:S01]  /*c050*/  SHFL.BFLY PT, R7, R172, 0x1, 0x1f ;  /* 0x0c201f00ac077f89 */ /* 0x000ea200000e0000 */
[--C-:B------:R-:W-:Y:S01]  /*c060*/  FFMA.FTZ R186, R0, UR10, -R195.reuse ;  /* 0x0000000a00ba7c23 */ /* 0x100fe200080108c3 */
[----:B------:R-:W-:Y:S01]  /*c070*/  FSEL R17, R2, RZ, P6 ;  /* 0x000000ff02117208 */ /* 0x000fe20003000000 */
[--C-:B------:R-:W-:Y:S01]  /*c080*/  FFMA.FTZ R188, R20, UR10, -R195.reuse ;  /* 0x0000000a14bc7c23 */ /* 0x100fe200080108c3 */
[----:B------:R-:W3:Y:S01]  /*c090*/  SHFL.BFLY PT, R9, R32, 0x1, 0x1f ;  /* 0x0c201f0020097f89 */ /* 0x000ee200000e0000 */
[--C-:B------:R-:W-:Y:S01]  /*c0a0*/  FFMA.FTZ R185, R18, UR10, -R195.reuse ;  /* 0x0000000a12b97c23 */ /* 0x100fe200080108c3 */
[----:B------:R-:W-:Y:S01]  /*c0b0*/  FFMA.FTZ R184, R14, UR10, -R195 ;  /* 0x0000000a0eb87c23 */ /* 0x000fe200080108c3 */
[----:B------:R-:W-:Y:S01]  /*c0c0*/  FADD.FTZ R17, R168, -R17 ;  /* 0x80000011a8117221 */ /* 0x000fe20000010000 */
[----:B------:R-:W-:Y:S01]  /*c0d0*/  MUFU.EX2 R186, R186 ;  /* 0x000000ba00ba7308 */ /* 0x000fe20000000800 */
[--C-:B------:R-:W-:Y:S01]  /*c0e0*/  FFMA.FTZ R206, R206, UR10, -R195.reuse ;  /* 0x0000000acece7c23 */ /* 0x100fe200080108c3 */
[----:B------:R-:W-:Y:S01]  /*c0f0*/  FFMA.FTZ R204, R204, UR10, -R195 ;  /* 0x0000000acccc7c23 */ /* 0x000fe200080108c3 */
[----:B------:R-:W-:-:S05]  /*c100*/  FMUL.FTZ R17, R17, UR10 ;  /* 0x0000000a11117c20 */ /* 0x000fca0008410000 */
[----:B------:R-:W4:Y:S01]  /*c110*/  MUFU.EX2 R197, R17 ;  /* 0x0000001100c57308 */ /* 0x000f220000000800 */
[----:B-1----:R-:W-:-:S04]  /*c120*/  FMNMX.FTZ R232, R5, R232, !PT ;  /* 0x000000e805e87209 */ /* 0x002fc80007810000 */
[C---:B------:R-:W-:Y:S01]  /*c130*/  FSETP.NEU.FTZ.AND P1, PT, R232.reuse, -INF , PT ;  /* 0xff800000e800780b */ /* 0x040fe20003f3d000 */
[----:B------:R-:W-:Y:S01]  /*c140*/  FMUL.FTZ R201, R232, UR10 ;  /* 0x0000000ae8c97c20 */ /* 0x000fe20008410000 */
[----:B--2---:R-:W-:Y:S01]  /*c150*/  FMNMX.FTZ R234, R172, R7, !PT ;  /* 0x00000007acea7209 */ /* 0x004fe20007810000 */
[----:B------:R-:W-:Y:S03]  /*c160*/  MUFU.EX2 R188, R188 ;  /* 0x000000bc00bc7308 */ /* 0x000fe60000000800 */
        /* <DEDUP_REMOVED lines=12> */
[----:B------:R-:W-:Y:S01]  /*c230*/  FADD.FTZ R190, R166, -R5 ;  /* 0x80000005a6be7221 */ /* 0x000fe20000010000 */
[----:B------:R-:W-:Y:S01]  /*c240*/  FSEL R193, R193, RZ, P5 ;  /* 0x000000ffc1c17208 */ /* 0x000fe20002800000 */
[----:B------:R-:W-:Y:S01]  /*c250*/  FADD.FTZ R5, R165, -R10 ;  /* 0x8000000aa5057221 */ /* 0x000fe20000010000 */
[----:B------:R-:W-:Y:S01]  /*c260*/  FSEL R203, R203, RZ, P4 ;  /* 0x000000ffcbcb7208 */ /* 0x000fe20002000000 */
[----:B------:R-:W-:Y:S01]  /*c270*/  FADD.FTZ R16, R167, -R16 ;  /* 0x80000010a7107221 */ /* 0x000fe20000010000 */
[----:B------:R-:W-:Y:S01]  /*c280*/  FFMA.FTZ R187, R30, UR10, -R201 ;  /* 0x0000000a1ebb7c23 */ /* 0x000fe200080108c9 */
[----:B------:R-:W-:Y:S01]  /*c290*/  FMUL.FTZ R189, R5, UR10 ;  /* 0x0000000a05bd7c20 */ /* 0x000fe20008410000 */
[--C-:B------:R-:W-:Y:S01]  /*c2a0*/  FFMA.FTZ R5, R8, UR10, -R193.reuse ;  /* 0x0000000a08057c23 */ /* 0x100fe200080108c1 */
[----:B------:R-:W-:Y:S01]  /*c2b0*/  FMUL.FTZ R16, R16, UR10 ;  /* 0x0000000a10107c20 */ /* 0x000fe20008410000 */
[----:B------:R-:W-:Y:S01]  /*c2c0*/  FFMA.FTZ R179, R12, UR10, -R193 ;  /* 0x0000000a0cb37c23 */ /* 0x000fe200080108c1 */
[--C-:B------:R-:W-:Y:S01]  /*c2d0*/  FFMA.FTZ R177, R22, UR10, -R203.reuse ;  /* 0x0000000a16b17c23 */ /* 0x100fe200080108cb */
[--C-:B------:R-:W-:Y:S01]  /*c2e0*/  FFMA.FTZ R176, R26, UR10, -R203.reuse ;  /* 0x0000000a1ab07c23 */ /* 0x100fe200080108cb */
[----:B------:R-:W-:Y:S01]  /*c2f0*/  FFMA.FTZ R175, R24, UR10, -R203 ;  /* 0x0000000a18af7c23 */ /* 0x000fe200080108cb */
[----:B------:R-:W-:Y:S01]  /*c300*/  MUFU.EX2 R168, R5 ;  /* 0x0000000500a87308 */ /* 0x000fe20000000800 */
[--C-:B------:R-:W-:Y:S01]  /*c310*/  FFMA.FTZ R192, R6, UR10, -R193.reuse ;  /* 0x0000000a06c07c23 */ /* 0x100fe200080108c1 */
[----:B------:R-:W-:Y:S01]  /*c320*/  FFMA.FTZ R191, R4, UR10, -R193 ;  /* 0x0000000a04bf7c23 */ /* 0x000fe200080108c1 */
[----:B------:R-:W1:Y:S01]  /*c330*/  LDSM.16.MT88.4 R32, [R212+0xa000] ;  /* 0x00a00000d420783b */ /* 0x000e620000004200 */
[--C-:B------:R-:W-:Y:S01]  /*c340*/  FFMA.FTZ R178, R164, UR10, -R203.reuse ;  /* 0x0000000aa4b27c23 */ /* 0x100fe200080108cb */
[----:B------:R-:W-:Y:S01]  /*c350*/  FMUL.FTZ R190, R190, UR10 ;  /* 0x0000000abebe7c20 */ /* 0x000fe20008410000 */
[-C--:B----4-:R-:W-:Y:S01]  /*c360*/  FMUL.FTZ R160, R160, R197.reuse ;  /* 0x000000c5a0a07220 */ /* 0x090fe20000410000 */
[----:B------:R-:W2:Y:S01]  /*c370*/  LDSM.16.MT88.4 R28, [R210+0xa000] ;  /* 0x00a00000d21c783b */ /* 0x000ea20000004200 */
[----:B------:R-:W3:Y:S01]  /*c380*/  MUFU.EX2 R199, R16 ;  /* 0x0000001000c77308 */ /* 0x000ee20000000800 */
[-C--:B------:R-:W-:Y:S01]  /*c390*/  FMUL.FTZ R161, R161, R197.reuse ;  /* 0x000000c5a1a17220 */ /* 0x080fe20000410000 */
[-C--:B------:R-:W-:Y:S01]  /*c3a0*/  FMUL.FTZ R148, R148, R197.reuse ;  /* 0x000000c594947220 */ /* 0x080fe20000410000 */
[----:B------:R-:W4:Y:S01]  /*c3b0*/  LDSM.16.MT88.4 R24, [R209+0xa000] ;  /* 0x00a00000d118783b */ /* 0x000f220000004200 */
[-C--:B------:R-:W-:Y:S01]  /*c3c0*/  FMUL.FTZ R149, R149, R197.reuse ;  /* 0x000000c595957220 */ /* 0x080fe20000410000 */
[-C--:B------:R-:W-:Y:S01]  /*c3d0*/  FMUL.FTZ R144, R144, R197.reuse ;  /* 0x000000c590907220 */ /* 0x080fe20000410000 */
[-C--:B------:R-:W-:Y:S01]  /*c3e0*/  FMUL.FTZ R145, R145, R197.reuse ;  /* 0x000000c591917220 */ /* 0x080fe20000410000 */
[----:B------:R-:W5:Y:S01]  /*c3f0*/  LDSM.16.MT88.4 R20, [R208+0xa000] ;  /* 0x00a00000d014783b */ /* 0x000f620000004200 */
[----:B------:R-:W-:Y:S01]  /*c400*/  MUFU.EX2 R178, R178 ;  /* 0x000000b200b27308 */ /* 0x000fe20000000800 */
[-C--:B------:R-:W-:Y:S01]  /*c410*/  FMUL.FTZ R132, R132, R197.reuse ;  /* 0x000000c584847220 */ /* 0x080fe20000410000 */
[-C--:B------:R-:W-:Y:S01]  /*c420*/  FMUL.FTZ R133, R133, R197.reuse ;  /* 0x000000c585857220 */ /* 0x080fe20000410000 */
[----:B------:R-:W5:Y:S01]  /*c430*/  LDSM.16.MT88.4 R12, [R212+0xb000] ;  /* 0x00b00000d40c783b */ /* 0x000f620000004200 */
[-C--:B------:R-:W-:Y:S01]  /*c440*/  FMUL.FTZ R36, R36, R197.reuse ;  /* 0x000000c524247220 */ /* 0x080fe20000410000 */
[-C--:B------:R-:W-:Y:S01]  /*c450*/  FMUL.FTZ R37, R37, R197.reuse ;  /* 0x000000c525257220 */ /* 0x080fe20000410000 */
[----:B------:R-:W-:Y:S01]  /*c460*/  FMUL.FTZ R48, R48, R197 ;  /* 0x000000c530307220 */ /* 0x000fe20000410000 */
[----:B------:R-:W5:Y:S01]  /*c470*/  LDSM.16.MT88.4 R8, [R210+0xb000] ;  /* 0x00b00000d208783b */ /* 0x000f620000004200 */
[----:B------:R-:W1:Y:S01]  /*c480*/  MUFU.EX2 R177, R177 ;  /* 0x000000b100b17308 */ /* 0x000e620000000800 */
[-C--:B---3--:R-:W-:Y:S01]  /*c490*/  FMUL.FTZ R162, R162, R199.reuse ;  /* 0x000000c7a2a27220 */ /* 0x088fe20000410000 */
[-C--:B------:R-:W-:Y:S01]  /*c4a0*/  FMUL.FTZ R163, R163, R199.reuse ;  /* 0x000000c7a3a37220 */ /* 0x080fe20000410000 */
[----:B------:R-:W3:Y:S01]  /*c4b0*/  LDSM.16.MT88.4 R4, [R209+0xb000] ;  /* 0x00b00000d104783b */ /* 0x000ee20000004200 */
[-C--:B------:R-:W-:Y:S01]  /*c4c0*/  FMUL.FTZ R150, R150, R199.reuse ;  /* 0x000000c796967220 */ /* 0x080fe20000410000 */
[-C--:B------:R-:W-:Y:S01]  /*c4d0*/  FMUL.FTZ R151, R151, R199.reuse ;  /* 0x000000c797977220 */ /* 0x080fe20000410000 */
[-C--:B------:R-:W-:Y:S01]  /*c4e0*/  FMUL.FTZ R146, R146, R199.reuse ;  /* 0x000000c792927220 */ /* 0x080fe20000410000 */
[----:B------:R-:W3:Y:S01]  /*c4f0*/  LDSM.16.MT88.4 R16, [R208+0xb000] ;  /* 0x00b00000d010783b */ /* 0x000ee20000004200 */
[----:B------:R-:W-:Y:S01]  /*c500*/  MUFU.EX2 R176, R176 ;  /* 0x000000b000b07308 */ /* 0x000fe20000000800 */
[-C--:B------:R-:W-:Y:S01]  /*c510*/  FMUL.FTZ R147, R147, R199.reuse ;  /* 0x000000c793937220 */ /* 0x080fe20000410000 */
[-C--:B------:R-:W-:Y:S01]  /*c520*/  FMUL.FTZ R134, R134, R199.reuse ;  /* 0x000000c786867220 */ /* 0x080fe20000410000 */
[-C--:B------:R-:W-:Y:S01]  /*c530*/  FMUL.FTZ R135, R135, R199.reuse ;  /* 0x000000c787877220 */ /* 0x080fe20000410000 */
[-C--:B------:R-:W-:Y:S01]  /*c540*/  FMUL.FTZ R38, R38, R199.reuse ;  /* 0x000000c726267220 */ /* 0x080fe20000410000 */
[----:B------:R-:W-:Y:S01]  /*c550*/  FMUL.FTZ R39, R39, R199 ;  /* 0x000000c727277220 */ /* 0x000fe20000410000 */
[----:B------:R-:W-:Y:S01]  /*c560*/  FMUL.FTZ R49, R49, R197 ;  /* 0x000000c531317220 */ /* 0x000fe20000410000 */
[-C--:B------:R-:W-:Y:S01]  /*c570*/  FMUL.FTZ R50, R50, R199.reuse ;  /* 0x000000c732327220 */ /* 0x080fe20000410000 */
[----:B------:R-:W2:Y:S01]  /*c580*/  MUFU.EX2 R175, R175 ;  /* 0x000000af00af7308 */ /* 0x000ea20000000800 */
[----:B-1----:R-:W-:Y:S01]  /*c590*/  F2FP.BF16.F32.PACK_AB R164, R177, R178 ;  /* 0x000000b2b1a4723e */ /* 0x002fe200000010ff */
        /* <DEDUP_REMOVED lines=14> */
[----:B------:R-:W1:Y:S01]  /*c680*/  MUFU.EX2 R173, R173 ;  /* 0x000000ad00ad7308 */ /* 0x000e620000000800 */
        /* <DEDUP_REMOVED lines=23> */
[----:B------:R-:W1:Y:S01]  /*c800*/  MUFU.EX2 R190, R190 ;  /* 0x000000be00be7308 */ /* 0x000e620000000800 */
        /* <DEDUP_REMOVED lines=11> */
[--C-:B------:R-:W-:Y:S01]  /*c8c0*/  FFMA.FTZ R205, R248, UR10, -R203.reuse ;  /* 0x0000000af8cd7c23 */ /* 0x100fe200080108cb */
[--C-:B------:R-:W-:Y:S01]  /*c8d0*/  FFMA.FTZ R246, R246, UR10, -R203.reuse ;  /* 0x0000000af6f67c23 */ /* 0x100fe200080108cb */
[--C-:B------:R-:W-:Y:S01]  /*c8e0*/  FFMA.FTZ R207, R244, UR10, -R203.reuse ;  /* 0x0000000af4cf7c23 */ /* 0x100fe200080108cb */
[----:B------:R-:W-:Y:S01]  /*c8f0*/  FFMA.FTZ R242, R242, UR10, -R203 ;  /* 0x0000000af2f27c23 */ /* 0x000fe200080108cb */
        /* <DEDUP_REMOVED lines=70> */
[--C-:B------:R-:W-:Y:S01]  /*cd60*/  FFMA.FTZ R203, R240, UR10, -R201.reuse ;  /* 0x0000000af0cb7c23 */ /* 0x100fe200080108c9 */
[--C-:B------:R-:W-:Y:S01]  /*cd70*/  FFMA.FTZ R221, R236, UR10, -R201.reuse ;  /* 0x0000000aecdd7c23 */ /* 0x100fe200080108c9 */
[--C-:B------:R-:W-:Y:S01]  /*cd80*/  FFMA.FTZ R222, R222, UR10, -R201.reuse ;  /* 0x0000000adede7c23 */ /* 0x100fe200080108c9 */
[----:B------:R-:W-:Y:S01]  /*cd90*/  FFMA.FTZ R238, R238, UR10, -R201 ;  /* 0x0000000aeeee7c23 */ /* 0x000fe200080108c9 */
[----:B------:R-:W-:Y:S01]  /*cda0*/  MUFU.EX2 R205, R205 ;  /* 0x000000cd00cd7308 */ /* 0x000fe20000000800 */
[C---:B------:R-:W-:Y:S01]  /*cdb0*/  HMMA.16816.F32.BF16 R152, R164.reuse, R34, R152 ;  /* 0x00000022a498723c */ /* 0x040fe20000041898 */
[----:B------:R-:W-:Y:S01]  /*cdc0*/  FFMA.FTZ R201, R220, UR10, -R195 ;  /* 0x0000000adcc97c23 */ /* 0x000fe200080108c3 */
[--C-:B------:R-:W-:Y:S01]  /*cdd0*/  FFMA.FTZ R200, R200, UR10, -R193.reuse ;  /* 0x0000000ac8c87c23 */ /* 0x100fe200080108c1 */
[--C-:B------:R-:W-:Y:S01]  /*cde0*/  FFMA.FTZ R223, R198, UR10, -R193.reuse ;  /* 0x0000000ac6df7c23 */ /* 0x100fe200080108c1 */
[----:B------:R-:W-:Y:S01]  /*cdf0*/  FFMA.FTZ R196, R196, UR10, -R193 ;  /* 0x0000000ac4c47c23 */ /* 0x000fe200080108c1 */
[----:B------:R-:W-:Y:S01]  /*ce00*/  FFMA.FTZ R195, R202, UR10, -R195 ;  /* 0x0000000acac37c23 */ /* 0x000fe200080108c3 */
[C---:B------:R-:W-:Y:S01]  /*ce10*/  HMMA.16816.F32.BF16 R140, R164.reuse, R28, R140 ;  /* 0x0000001ca48c723c */ /* 0x040fe2000004188c */
[----:B------:R-:W4:Y:S01]  /*ce20*/  MUFU.EX2 R246, R246 ;  /* 0x000000f600f67308 */ /* 0x000f220000000800 */
[----:B------:R-:W-:Y:S01]  /*ce30*/  FFMA.FTZ R193, R194, UR10, -R193 ;  /* 0x0000000ac2c17c23 */ /* 0x000fe200080108c1 */
[----:B------:R-:W-:Y:S01]  /*ce40*/  FFMA.FTZ R197, R235, R197, R188 ;  /* 0x000000c5ebc57223 */ /* 0x000fe200000100bc */
[----:B------:R-:W-:Y:S01]  /*ce50*/  FFMA.FTZ R178, R233, R190, R178 ;  /* 0x000000bee9b27223 */ /* 0x000fe200000100b2 */
[----:B------:R-:W-:Y:S01]  /*ce60*/  FFMA.FTZ R174, R231, R189, R174 ;  /* 0x000000bde7ae7223 */ /* 0x000fe200000100ae */
[----:B------:R-:W-:Y:S02]  /*ce70*/  HMMA.16816.F32.BF16 R136, R164, R30, R136 ;  /* 0x0000001ea488723c */ /* 0x000fe40000041888 */
[----:B------:R-:W-:Y:S01]  /*ce80*/  FADD.FTZ R177, R177, R178 ;  /* 0x000000b2b1b17221 */ /* 0x000fe20000010000 */
[----:B------:R-:W-:Y:S01]  /*ce90*/  MUFU.EX2 R207, R207 ;  /* 0x000000cf00cf7308 */ /* 0x000fe20000000800 */
[----:B------:R-:W-:-:S02]  /*cea0*/  FADD.FTZ R173, R173, R174 ;  /* 0x000000aeadad7221 */ /* 0x000fc40000010000 */
[----:B------:R-:W-:Y:S01]  /*ceb0*/  HMMA.16816.F32.BF16 R40, R164, R24, R40 ;  /* 0x00000018a428723c */ /* 0x000fe20000041828 */
[----:B------:R-:W-:Y:S01]  /*cec0*/  FADD.FTZ R176, R176, R177 ;  /* 0x000000b1b0b07221 */ /* 0x000fe20000010000 */
[----:B------:R-:W-:-:S03]  /*ced0*/  FADD.FTZ R172, R172, R173 ;  /* 0x000000adacac7221 */ /* 0x000fc60000010000 */
[----:B------:R-:W4:Y:S01]  /*cee0*/  MUFU.EX2 R242, R242 ;  /* 0x000000f200f27308 */ /* 0x000f220000000800 */
[----:B------:R-:W-:Y:S01]  /*cef0*/  HMMA.16816.F32.BF16 R44, R164, R26, R44 ;  /* 0x0000001aa42c723c */ /* 0x000fe2000004182c */
[----:B------:R-:W-:Y:S01]  /*cf00*/  FADD.FTZ R176, R175, R176 ;  /* 0x000000b0afb07221 */ /* 0x000fe20000010000 */
[----:B------:R-:W-:-:S04]  /*cf10*/  FADD.FTZ R172, R187, R172 ;  /* 0x000000acbbac7221 */ /* 0x000fc80000010000 */
[C---:B-----5:R-:W-:Y:S01]  /*cf20*/  HMMA.16816.F32.BF16 R56, R164.reuse, R20, R56 ;  /* 0x00000014a438723c */ /* 0x060fe20000041838 */
[----:B------:R-:W-:Y:S05]  /*cf30*/  MUFU.EX2 R203, R203 ;  /* 0x000000cb00cb7308 */ /* 0x000fea0000000800 */
[C---:B------:R-:W-:Y:S03]  /*cf40*/  HMMA.16816.F32.BF16 R60, R164.reuse, R22, R60 ;  /* 0x00000016a43c723c */ /* 0x040fe6000004183c */
[----:B------:R-:W5:Y:S03]  /*cf50*/  MUFU.EX2 R236, R238 ;  /* 0x000000ee00ec7308 */ /* 0x000f660000000800 */
[C---:B------:R-:W-:Y:S05]  /*cf60*/  HMMA.16816.F32.BF16 R72, R164.reuse, R12, R72 ;  /* 0x0000000ca448723c */ /* 0x040fea0000041848 */
[----:B------:R-:W-:Y:S01]  /*cf70*/  MUFU.EX2 R221, R221 ;  /* 0x000000dd00dd7308 */ /* 0x000fe20000000800 */
[C---:B------:R-:W-:Y:S06]  /*cf80*/  HMMA.16816.F32.BF16 R76, R164.reuse, R14, R76 ;  /* 0x0000000ea44c723c */ /* 0x040fec000004184c */
[C---:B------:R-:W-:Y:S01]  /*cf90*/  HMMA.16816.F32.BF16 R88, R164.reuse, R8, R88 ;  /* 0x00000008a458723c */ /* 0x040fe20000041858 */
[----:B------:R-:W5:Y:S05]  /*cfa0*/  MUFU.EX2 R222, R222 ;  /* 0x000000de00de7308 */ /* 0x000f6a0000000800 */
[C---:B------:R-:W-:Y:S03]  /*cfb0*/  HMMA.16816.F32.BF16 R92, R164.reuse, R10, R92 ;  /* 0x0000000aa45c723c */ /* 0x040fe6000004185c */
[----:B------:R-:W-:Y:S03]  /*cfc0*/  MUFU.EX2 R201, R201 ;  /* 0x000000c900c97308 */ /* 0x000fe60000000800 */
[C---:B---3--:R-:W-:Y:S05]  /*cfd0*/  HMMA.16816.F32.BF16 R104, R164.reuse, R4, R104 ;  /* 0x00000004a468723c */ /* 0x048fea0000041868 */
[----:B------:R-:W3:Y:S01]  /*cfe0*/  MUFU.EX2 R206, R206 ;  /* 0x000000ce00ce7308 */ /* 0x000ee20000000800 */
[C---:B------:R-:W-:Y:S06]  /*cff0*/  HMMA.16816.F32.BF16 R108, R164.reuse, R6, R108 ;  /* 0x00000006a46c723c */ /* 0x040fec000004186c */
[C---:B------:R-:W-:Y:S01]  /*d000*/  HMMA.16816.F32.BF16 R120, R164.reuse, R16, R120 ;  /* 0x00000010a478723c */ /* 0x040fe20000041878 */
[----:B------:R-:W-:Y:S05]  /*d010*/  MUFU.EX2 R200, R200 ;  /* 0x000000c800c87308 */ /* 0x000fea0000000800 */
[----:B------:R-:W-:Y:S03]  /*d020*/  HMMA.16816.F32.BF16 R124, R164, R18, R124 ;  /* 0x00000012a47c723c */ /* 0x000fe6000004187c */
[----:B------:R-:W3:Y:S04]  /*d030*/  MUFU.EX2 R223, R223 ;  /* 0x000000df00df7308 */ /* 0x000ee80000000800 */
[C---:B------:R-:W-:Y:S01]  /*d040*/  F2FP.BF16.F32.PACK_AB R164, R186.reuse, R188 ;  /* 0x000000bcbaa4723e */ /* 0x040fe200000010ff */
[----:B------:R-:W-:Y:S01]  /*d050*/  FADD.FTZ R186, R186, R197 ;  /* 0x000000c5baba7221 */ /* 0x000fe20000010000 */
[----:B-1----:R-:W-:Y:S01]  /*d060*/  F2FP.BF16.F32.PACK_AB R165, R168, R179 ;  /* 0x000000b3a8a5723e */ /* 0x002fe200000010ff */
[----:B------:R-:W-:Y:S01]  /*d070*/  FFMA.FTZ R179, R230, R199, R179 ;  /* 0x000000c7e6b37223 */ /* 0x000fe200000100b3 */
[----:B------:R-:W-:Y:S01]  /*d080*/  F2FP.BF16.F32.PACK_AB R166, R184, R185 ;  /* 0x000000b9b8a6723e */ /* 0x000fe200000010ff */
[----:B------:R-:W-:Y:S01]  /*d090*/  MUFU.EX2 R204, R204 ;  /* 0x000000cc00cc7308 */ /* 0x000fe20000000800 */
[----:B--2---:R-:W-:Y:S01]  /*d0a0*/  F2FP.BF16.F32.PACK_AB R167, R191, R192 ;  /* 0x000000c0bfa7723e */ /* 0x004fe200000010ff */
[----:B------:R-:W-:Y:S01]  /*d0b0*/  FADD.FTZ R179, R168, R179 ;  /* 0x000000b3a8b37221 */ /* 0x000fe20000010000 */
[----:B------:R-:W-:Y:S01]  /*d0c0*/  FADD.FTZ R185, R185, R186 ;  /* 0x000000bab9b97221 */ /* 0x000fe20000010000 */
[----:B------:R-:W-:-:S02]  /*d0d0*/  MOV R168, R2 ;  /* 0x0000000200a87202 */ /* 0x000fc40000000f00 */
[----:B------:R-:W-:Y:S01]  /*d0e0*/  FADD.FTZ R192, R192, R179 ;  /* 0x000000b3c0c07221 */ /* 0x000fe20000010000 */
[----:B------:R-:W-:Y:S01]  /*d0f0*/  FADD.FTZ R184, R184, R185 ;  /* 0x000000b9b8b87221 */ /* 0x000fe20000010000 */
[----:B------:R-:W-:Y:S01]  /*d100*/  HMMA.16816.F32.BF16 R160, R164, R32, R160 ;  /* 0x00000020a4a0723c */ /* 0x000fe200000418a0 */
[----:B------:R-:W1:Y:S01]  /*d110*/  MUFU.EX2 R195, R195 ;  /* 0x000000c300c37308 */ /* 0x000e620000000800 */
[----:B------:R-:W-:-:S04]  /*d120*/  FADD.FTZ R191, R191, R192 ;  /* 0x000000c0bfbf7221 */ /* 0x000fc80000010000 */
        /* <DEDUP_REMOVED lines=9> */
[----:B------:R-:W3:Y:S05]  /*d1c0*/  LDSM.16.MT88.4 R24, [R212+0xa800] ;  /* 0x00a80000d418783b */ /* 0x000eea0000004200 */
        /* <DEDUP_REMOVED lines=15> */
[----:B----4-:R-:W-:Y:S01]  /*d2c0*/  F2FP.BF16.F32.PACK_AB R164, R246, R205 ;  /* 0x000000cdf6a4723e */ /* 0x010fe200000010ff */
[----:B------:R-:W-:Y:S01]  /*d2d0*/  FADD.FTZ R205, R205, R176 ;  /* 0x000000b0cdcd7221 */ /* 0x000fe20000010000 */
[----:B------:R-:W-:-:S02]  /*d2e0*/  F2FP.BF16.F32.PACK_AB R166, R242, R207 ;  /* 0x000000cff2a6723e */ /* 0x000fc400000010ff */
[----:B-----5:R-:W-:Y:S01]  /*d2f0*/  F2FP.BF16.F32.PACK_AB R165, R236, R203 ;  /* 0x000000cbeca5723e */ /* 0x020fe200000010ff */
[----:B------:R-:W-:Y:S01]  /*d300*/  FADD.FTZ R203, R203, R172 ;  /* 0x000000accbcb7221 */ /* 0x000fe20000010000 */
[----:B------:R-:W-:Y:S01]  /*d310*/  F2FP.BF16.F32.PACK_AB R167, R222, R221 ;  /* 0x000000dddea7723e */ /* 0x000fe200000010ff */
        /* <DEDUP_REMOVED lines=64> */
[----:B------:R-:W-:Y:S02]  /*d720*/  IMAD.U32 R16, RZ, RZ, UR30 ;  /* 0x0000001eff107e24 */ /* 0x000fe4000f8e00ff */
[----:B------:R-:W-:Y:S01]  /*d730*/  IMAD.U32 R17, RZ, RZ, UR31 ;  /* 0x0000001fff117e24 */ /* 0x000fe2000f8e00ff */
[----:B------:R-:W-:Y:S02]  /*d740*/  UIADD3 UR4, UR31, UR4, URZ ;  /* 0x000000041f047290 */ /* 0x000fe4000fffe03f */
[----:B------:R-:W-:Y:S01]  /*d750*/  LEA R14, P1, R16, R180, 0x5 ;  /* 0x000000b4100e7211 */ /* 0x000fe200078228ff */
[----:B------:R-:W3:Y:S03]  /*d760*/  @!P3 LDC.64 R6, c[0x0][0x220] ;  /* 0x00008800ff06bb82 */ /* 0x000ee60000000a00 */
[----:B------:R-:W-:Y:S01]  /*d770*/  IMAD.U32 R13, RZ, RZ, UR4 ;  /* 0x00000004ff0d7e24 */ /* 0x000fe2000f8e00ff */
[----:B------:R-:W-:-:S02]  /*d780*/  IADD3 R12, P0, R14, UR27, RZ ;  /* 0x0000001b0e0c7c10 */ /* 0x000fc4000ff1e0ff */
        /* <DEDUP_REMOVED lines=12> */
[C---:B---3--:R-:W-:Y:S02]  /*d850*/  @!P3 LEA R20, P4, R12.reuse, R6, 0x1 ;  /* 0x000000060c14b211 */ /* 0x048fe400078808ff */
        /* <DEDUP_REMOVED lines=95> */
[C---:B------:R-:W-:Y:S06]  /*de50*/  HMMA.16816.F32.BF16 R200, R220.reuse, R204, R200 ;  /* 0x000000ccdcc8723c */ /* 0x040fec00000418c8 */
[----:B------:R-:W-:Y:S06]  /*de60*/  HMMA.16816.F32.BF16 R196, R220, R206, R196 ;  /* 0x000000cedcc4723c */ /* 0x000fec00000418c4 */
[C---:B-1----:R-:W-:Y:S06]  /*de70*/  HMMA.16816.F32.BF16 R172, R188.reuse, R176, R172 ;  /* 0x000000b0bcac723c */ /* 0x042fec00000418ac */
[----:B------:R-:W-:Y:S01]  /*de80*/  HMMA.16816.F32.BF16 R192, R188, R178, R192 ;  /* 0x000000b2bcc0723c */ /* 0x000fe200000418c0 */
[----:B------:R-:W-:Y:S01]  /*de90*/  FMUL.FTZ R4, R4, UR28 ;  /* 0x0000001c04047c20 */ /* 0x000fe20008410000 */
[----:B------:R-:W-:Y:S01]  /*dea0*/  FMUL.FTZ R5, R5, UR28 ;  /* 0x0000001c05057c20 */ /* 0x000fe20008410000 */
[----:B------:R-:W-:Y:S01]  /*deb0*/  FMUL.FTZ R168, R6, UR28 ;  /* 0x0000001c06a87c20 */ /* 0x000fe20008410000 */
[----:B------:R-:W-:-:S02]  /*dec0*/  FMUL.FTZ R240, R7, UR28 ;  /* 0x0000001c07f07c20 */ /* 0x000fc40008410000 */
[----:B------:R-:W-:Y:S01]  /*ded0*/  HMMA.16816.F32.BF16 R8, R16, R12, R8 ;  /* 0x0000000c1008723c */ /* 0x000fe20000041808 */
[----:B------:R-:W-:Y:S05]  /*dee0*/  MUFU.TANH R12, R4 ;  /* 0x00000004000c7308 */ /* 0x000fea0000002400 */
[C---:B------:R-:W-:Y:S03]  /*def0*/  HMMA.16816.F32.BF16 R24, R164.reuse, R242, R24 ;  /* 0x000000f2a418723c */ /* 0x040fe60000041818 */
[----:B------:R1:W-:Y:S03]  /*df00*/  MUFU.TANH R13, R5 ;  /* 0x00000005000d7308 */ /* 0x0003e60000002400 */
[C---:B---3--:R-:W-:Y:S05]  /*df10*/  HMMA.16816.F32.BF16 R172, R164.reuse, R236, R172 ;  /* 0x000000eca4ac723c */ /* 0x048fea00000418ac */
[----:B------:R-:W-:Y:S01]  /*df20*/  MUFU.TANH R168, R168 ;  /* 0x000000a800a87308 */ /* 0x000fe20000002400 */
[----:B------:R-:W-:Y:S06]  /*df30*/  HMMA.16816.F32.BF16 R192, R164, R238, R192 ;  /* 0x000000eea4c0723c */ /* 0x000fec00000418c0 */
[----:B------:R-:W-:Y:S01]  /*df40*/  HMMA.16816.F32.BF16 R200, R184, R176, R200 ;  /* 0x000000b0b8c8723c */ /* 0x000fe200000418c8 */
[----:B------:R-:W-:Y:S01]  /*df50*/  FMUL.FTZ R8, R8, UR28 ;  /* 0x0000001c08087c20 */ /* 0x000fe20008410000 */
[----:B-1----:R-:W1:Y:S01]  /*df60*/  LDSM.16.M88.4 R4, [R213+0x1800] ;  /* 0x00180000d504783b */ /* 0x002e620000000200 */
[----:B------:R-:W-:Y:S01]  /*df70*/  FMUL.FTZ R10, R10, UR28 ;  /* 0x0000001c0a0a7c20 */ /* 0x000fe20008410000 */
[----:B------:R-:W-:Y:S01]  /*df80*/  FMUL.FTZ R11, R11, UR28 ;  /* 0x0000001c0b0b7c20 */ /* 0x000fe20008410000 */
[----:B------:R-:W-:Y:S01]  /*df90*/  FMUL.FTZ R9, R9, UR28 ;  /* 0x0000001c09097c20 */ /* 0x000fe20008410000 */
[----:B------:R-:W-:Y:S01]  /*dfa0*/  HMMA.16816.F32.BF16 R28, R32, R242, R28 ;  /* 0x000000f2201c723c */ /* 0x000fe2000004181c */
[----:B------:R-:W2:Y:S01]  /*dfb0*/  MUFU.TANH R8, R8 ;  /* 0x0000000800087308 */ /* 0x000ea20000002400 */
[----:B------:R-:W-:-:S04]  /*dfc0*/  DEPBAR.LE SB0, 0x0 ;  /* 0x000080000000791a */ /* 0x000fc80000000000 */
[----:B------:R-:W-:Y:S03]  /*dfd0*/  HMMA.16816.F32.BF16 R196, R184, R178, R196 ;  /* 0x000000b2b8c4723c */ /* 0x000fe600000418c4 */
[----:B------:R-:W3:Y:S03]  /*dfe0*/  MUFU.TANH R10, R10 ;  /* 0x0000000a000a7308 */ /* 0x000ee60000002400 */
[----:B------:R-:W-:Y:S05]  /*dff0*/  HMMA.16816.F32.BF16 R24, R20, R14, R24 ;  /* 0x0000000e1418723c */ /* 0x000fea0000041818 */
[----:B------:R-:W4:Y:S01]  /*e000*/  MUFU.TANH R240, R240 ;  /* 0x000000f000f07308 */ /* 0x000f220000002400 */
[----:B------:R-:W-:Y:S06]  /*e010*/  HMMA.16816.F32.BF16 R200, R32, R236, R200 ;  /* 0x000000ec20c8723c */ /* 0x000fec00000418c8 */
[----:B------:R-:W-:Y:S01]  /*e020*/  HMMA.16816.F32.BF16 R28, R16, R14, R28 ;  /* 0x0000000e101c723c */ /* 0x000fe2000004181c */
[----:B------:R-:W5:Y:S05]  /*e030*/  MUFU.TANH R11, R11 ;  /* 0x0000000b000b7308 */ /* 0x000f6a0000002400 */
[----:B------:R-:W-:Y:S03]  /*e040*/  HMMA.16816.F32.BF16 R196, R32, R238, R196 ;  /* 0x000000ee20c4723c */ /* 0x000fe600000418c4 */
[----:B------:R-:W-:Y:S03]  /*e050*/  MUFU.TANH R9, R9 ;  /* 0x0000000900097308 */ /* 0x000fe60000002400 */
[----:B-1----:R-:W-:Y:S01]  /*e060*/  HMMA.16816.F32.BF16 R172, R20, R4, R172 ;  /* 0x0000000414ac723c */ /* 0x002fe200000418ac */
[----:B------:R-:W-:Y:S01]  /*e070*/  FMUL.FTZ R14, R24, UR28 ;  /* 0x0000001c180e7c20 */ /* 0x000fe20008410000 */
[----:B------:R-:W-:Y:S01]  /*e080*/  FMUL.FTZ R15, R25, UR28 ;  /* 0x0000001c190f7c20 */ /* 0x000fe20008410000 */
[----:B------:R-:W-:Y:S01]  /*e090*/  FMUL.FTZ R24, R26, UR28 ;  /* 0x0000001c1a187c20 */ /* 0x000fe20008410000 */
[----:B------:R-:W-:-:S02]  /*e0a0*/  FMUL.FTZ R27, R27, UR28 ;  /* 0x0000001c1b1b7c20 */ /* 0x000fc40008410000 */
[----:B------:R-:W-:Y:S01]  /*e0b0*/  HMMA.16816.F32.BF16 R192, R20, R6, R192 ;  /* 0x0000000614c0723c */ /* 0x000fe200000418c0 */
[----:B------:R-:W1:Y:S01]  /*e0c0*/  S2R R22, SR_TID.X ;  /* 0x0000000000167919 */ /* 0x000e620000002100 */
[----:B------:R-:W5:Y:S04]  /*e0d0*/  MUFU.TANH R14, R14 ;  /* 0x0000000e000e7308 */ /* 0x000f680000002400 */
[C---:B------:R-:W-:Y:S01]  /*e0e0*/  HMMA.16816.F32.BF16 R200, R16.reuse, R4, R200 ;  /* 0x0000000410c8723c */ /* 0x040fe200000418c8 */
[----:B------:R-:W-:Y:S01]  /*e0f0*/  FMUL.FTZ R21, R30, UR28 ;  /* 0x0000001c1e157c20 */ /* 0x000fe20008410000 */
[----:B------:R-:W-:Y:S02]  /*e100*/  IMAD.U32 R30, RZ, RZ, UR12 ;  /* 0x0000000cff1e7e24 */ /* 0x000fe4000f8e00ff */
[----:B------:R-:W-:Y:S01]  /*e110*/  FMUL.FTZ R25, R28, UR28 ;  /* 0x0000001c1c197c20 */ /* 0x000fe20008410000 */
[----:B------:R-:W5:Y:S01]  /*e120*/  MUFU.TANH R24, R24 ;  /* 0x0000001800187308 */ /* 0x000f620000002400 */
[----:B------:R-:W-:Y:S01]  /*e130*/  FMUL.FTZ R26, R29, UR28 ;  /* 0x0000001c1d1a7c20 */ /* 0x000fe20008410000 */
[----:B------:R-:W-:Y:S01]  /*e140*/  HMMA.16816.F32.BF16 R196, R16, R6, R196 ;  /* 0x0000000610c4723c */ /* 0x000fe200000418c4 */
[----:B------:R-:W-:-:S05]  /*e150*/  FMUL.FTZ R20, R31, UR28 ;  /* 0x0000001c1f147c20 */ /* 0x000fca0008410000 */
[----:B------:R-:W5:Y:S01]  /*e160*/  MUFU.TANH R25, R25 ;  /* 0x0000001900197308 */ /* 0x000f620000002400 */
[----:B------:R-:W-:Y:S01]  /*e170*/  FMUL.FTZ R172, R172, UR28 ;  /* 0x0000001cacac7c20 */ /* 0x000fe20008410000 */
[----:B------:R-:W-:Y:S01]  /*e180*/  FMUL.FTZ R175, R175, UR28 ;  /* 0x0000001cafaf7c20 */ /* 0x000fe20008410000 */
[----:B------:R-:W-:Y:S02]  /*e190*/  FMUL.FTZ R174, R174, UR28 ;  /* 0x0000001caeae7c20 */ /* 0x000fe40008410000 */
[----:B------:R-:W-:Y:S01]  /*e1a0*/  FMUL.FTZ R176, R193, UR28 ;  /* 0x0000001cc1b07c20 */ /* 0x000fe20008410000 */
[----:B------:R-:W-:Y:S02]  /*e1b0*/  FMUL.FTZ R178, R192, UR28 ;  /* 0x0000001cc0b27c20 */ /* 0x000fe40008410000 */
[----:B------:R-:W5:Y:S01]  /*e1c0*/  MUFU.TANH R26, R26 ;  /* 0x0000001a001a7308 */ /* 0x000f620000002400 */
[----:B------:R-:W-:Y:S01]  /*e1d0*/  FMUL.FTZ R193, R195, UR28 ;  /* 0x0000001cc3c17c20 */ /* 0x000fe20008410000 */
[----:B------:R-:W-:Y:S01]  /*e1e0*/  FMUL.FTZ R191, R194, UR28 ;  /* 0x0000001cc2bf7c20 */ /* 0x000fe20008410000 */
[----:B------:R-:W-:Y:S01]  /*e1f0*/  FMUL.FTZ R200, R200, UR28 ;  /* 0x0000001cc8c87c20 */ /* 0x000fe20008410000 */
[----:B------:R-:W-:Y:S01]  /*e200*/  FMUL.FTZ R201, R201, UR28 ;  /* 0x0000001cc9c97c20 */ /* 0x000fe20008410000 */
[----:B------:R-:W-:Y:S01]  /*e210*/  FMUL.FTZ R205, R203, UR28 ;  /* 0x0000001ccbcd7c20 */ /* 0x000fe20008410000 */
[----:B-1----:R-:W-:-:S02]  /*e220*/  IMAD.SHL.U32 R22, R22, 0x2, RZ ;  /* 0x0000000216167824 */ /* 0x002fc400078e00ff */
[----:B------:R-:W-:Y:S01]  /*e230*/  MUFU.TANH R176, R176 ;  /* 0x000000b000b07308 */ /* 0x000fe20000002400 */
[----:B------:R-:W-:Y:S01]  /*e240*/  FMUL.FTZ R202, R202, UR28 ;  /* 0x0000001ccaca7c20 */ /* 0x000fe20008410000 */
[----:B------:R-:W-:Y:S01]  /*e250*/  FMUL.FTZ R197, R197, UR28 ;  /* 0x0000001cc5c57c20 */ /* 0x000fe20008410000 */
[----:B------:R-:W-:Y:S01]  /*e260*/  FMUL.FTZ R196, R196, UR28 ;  /* 0x0000001cc4c47c20 */ /* 0x000fe20008410000 */
[----:B------:R-:W-:Y:S01]  /*e270*/  LOP3.LUT R23, R22, 0x6, RZ, 0xc0, !PT ;  /* 0x0000000616177812 */ /* 0x000fe200078ec0ff */
[----:B------:R-:W-:Y:S01]  /*e280*/  FMUL.FTZ R179, R199, UR28 ;  /* 0x0000001cc7b37c20 */ /* 0x000fe20008410000 */
[----:B------:R-:W-:Y:S02]  /*e290*/  FMUL.FTZ R198, R198, UR28 ;  /* 0x0000001cc6c67c20 */ /* 0x000fe40008410000 */
[----:B------:R-:W-:Y:S01]  /*e2a0*/  MUFU.TANH R220, R200 ;  /* 0x000000c800dc7308 */ /* 0x000fe20000002400 */
[----:B------:R-:W-:-:S04]  /*e2b0*/  IMAD R30, R30, 0x20, R23 ;  /* 0x000000201e1e7824 */ /* 0x000fc800078e0217 */
[C---:B------:R-:W-:Y:S01]  /*e2c0*/  VIADD R4, R30.reuse, 0x1 ;  /* 0x000000011e047836 */ /* 0x040fe20000000000 */
[C---:B------:R-:W-:Y:S01]  /*e2d0*/  ISETP.GE.AND P1, PT, R30.reuse, R169, PT ;  /* 0x000000a91e00720c */ /* 0x040fe20003f26270 */
[C---:B------:R-:W-:Y:S01]  /*e2e0*/  VIADD R6, R30.reuse, 0x8 ;  /* 0x000000081e067836 */ /* 0x040fe20000000000 */
[-C--:B------:R-:W-:Y:S01]  /*e2f0*/  ISETP.GE.AND P4, PT, R30, R171.reuse, PT ;  /* 0x000000ab1e00720c */ /* 0x080fe20003f86270 */
[----:B------:R1:W-:Y:S01]  /*e300*/  MUFU.TANH R223, R27 ;  /* 0x0000001b00df7308 */ /* 0x0003e20000002400 */
[----:B--2---:R-:W-:Y:S01]  /*e310*/  FSEL R16, R8, -INF , !P1 ;  /* 0xff80000008107808 */ /* 0x004fe20004800000 */
[C---:B------:R-:W-:Y:S01]  /*e320*/  VIADD R8, R30.reuse, 0x10 ;  /* 0x000000101e087836 */ /* 0x040fe20000000000 */
[-C--:B------:R-:W-:Y:S02]  /*e330*/  ISETP.GE.AND P5, PT, R30, R170.reuse, PT ;  /* 0x000000aa1e00720c */ /* 0x080fe40003fa6270 */
[----:B------:R-:W-:Y:S02]  /*e340*/  ISETP.GE.AND P0, PT, R4, R171, PT ;  /* 0x000000ab0400720c */ /* 0x000fe40003f06270 */
[----:B------:R-:W-:Y:S01]  /*e350*/  ISETP.GE.AND P1, PT, R30, R3, PT ;  /* 0x000000031e00720c */ /* 0x000fe20003f26270 */
[----:B------:R-:W2:Y:S01]  /*e360*/  MUFU.TANH R21, R21 ;  /* 0x0000001500157308 */ /* 0x000ea20000002400 */
[----:B------:R-:W-:-:S02]  /*e370*/  ISETP.GE.AND P6, PT, R4, R170, PT ;  /* 0x000000aa0400720c */ /* 0x000fc40003fc6270 */
[----:B------:R-:W-:Y:S02]  /*e380*/  FSEL R12, R12, -INF , !P4 ;  /* 0xff8000000c0c7808 */ /* 0x000fe40006000000 */
[----:B------:R-:W-:Y:S02]  /*e390*/  FSEL R23, R168, -INF , !P5 ;  /* 0xff800000a8177808 */ /* 0x000fe40006800000 */
[----:B---3--:R-:W-:Y:S01]  /*e3a0*/  FSEL R17, R10, -INF , !P1 ;  /* 0xff8000000a117808 */ /* 0x008fe20004800000 */
[----:B------:R-:W-:Y:S01]  /*e3b0*/  MUFU.TANH R206, R197 ;  /* 0x000000c500ce7308 */ /* 0x000fe20000002400 */
[----:B------:R-:W-:Y:S01]  /*e3c0*/  FSEL R18, R13, -INF , !P0 ;  /* 0xff8000000d127808 */ /* 0x000fe20004000000 */
[----:B-1----:R-:W-:Y:S01]  /*e3d0*/  FMUL.FTZ R27, R173, UR28 ;  /* 0x0000001cad1b7c20 */ /* 0x002fe20008410000 */
[C---:B------:R-:W-:Y:S02]  /*e3e0*/  ISETP.GE.AND P4, PT, R4.reuse, R169, PT ;  /* 0x000000a90400720c */ /* 0x040fe40003f86270 */
[----:B------:R-:W-:Y:S01]  /*e3f0*/  ISETP.GE.AND P5, PT, R4, R3, PT ;  /* 0x000000030400720c */ /* 0x000fe20003fa6270 */
[----:B------:R-:W-:Y:S01]  /*e400*/  VIADD R4, R30, 0x9 ;  /* 0x000000091e047836 */ /* 0x000fe20000000000 */
[----:B------:R-:W-:Y:S01]  /*e410*/  ISETP.GE.AND P1, PT, R6, R171, PT ;  /* 0x000000ab0600720c */ /* 0x000fe20003f26270 */
[----:B------:R-:W1:Y:S01]  /*e420*/  MUFU.TANH R15, R15 ;  /* 0x0000000f000f7308 */ /* 0x000e620000002400 */
[----:B----4-:R-:W-:-:S02]  /*e430*/  FSEL R13, R240, -INF , !P6 ;  /* 0xff800000f00d7808 */ /* 0x010fc40007000000 */
[C---:B------:R-:W-:Y:S02]  /*e440*/  ISETP.GE.AND P0, PT, R6.reuse, R170, PT ;  /* 0x000000aa0600720c */ /* 0x040fe40003f06270 */
[----:B------:R-:W-:Y:S02]  /*e450*/  ISETP.GE.AND P6, PT, R6, R169, PT ;  /* 0x000000a90600720c */ /* 0x000fe40003fc6270 */
[----:B-----5:R-:W-:Y:S01]  /*e460*/  FSEL R19, R11, -INF , !P5 ;  /* 0xff8000000b137808 */ /* 0x020fe20006800000 */
[----:B------:R-:W3:Y:S01]  /*e470*/  MUFU.TANH R204, R172 ;  /* 0x000000ac00cc7308 */ /* 0x000ee20000002400 */
[----:B------:R-:W-:Y:S02]  /*e480*/  FSEL R28, R14, -INF , !P1 ;  /* 0xff8000000e1c7808 */ /* 0x000fe40004800000 */
[----:B------:R-:W-:Y:S02]  /*e490*/  FSEL R10, R9, -INF , !P4 ;  /* 0xff800000090a7808 */ /* 0x000fe40006000000 */
[----:B------:R-:W-:-:S02]  /*e4a0*/  FSEL R11, R24, -INF , !P0 ;  /* 0xff800000180b7808 */ /* 0x000fc40004000000 */
[----:B------:R-:W-:Y:S01]  /*e4b0*/  FSEL R14, R25, -INF , !P6 ;  /* 0xff800000190e7808 */ /* 0x000fe20007000000 */
[----:B------:R-:W4:Y:S01]  /*e4c0*/  MUFU.TANH R178, R178 ;  /* 0x000000b200b27308 */ /* 0x000f220000002400 */
[----:B------:R-:W-:Y:S01]  /*e4d0*/  ISETP.GE.AND P4, PT, R6, R3, PT ;  /* 0x000000030600720c */ /* 0x000fe20003f86270 */
[----:B------:R-:W-:Y:S01]  /*e4e0*/  VIADD R6, R30, 0x11 ;  /* 0x000000111e067836 */ /* 0x000fe20000000000 */
[C---:B------:R-:W-:Y:S02]  /*e4f0*/  ISETP.GE.AND P5, PT, R4.reuse, R171, PT ;  /* 0x000000ab0400720c */ /* 0x040fe40003fa6270 */
[C---:B------:R-:W-:Y:S02]  /*e500*/  ISETP.GE.AND P1, PT, R4.reuse, R170, PT ;  /* 0x000000aa0400720c */ /* 0x040fe40003f26270 */
[C---:B------:R-:W-:Y:S01]  /*e510*/  ISETP.GE.AND P0, PT, R4.reuse, R169, PT ;  /* 0x000000a90400720c */ /* 0x040fe20003f06270 */
[----:B------:R-:W5:Y:S01]  /*e520*/  MUFU.TANH R20, R20 ;  /* 0x0000001400147308 */ /* 0x000f620000002400 */
[----:B------:R-:W-:Y:S01]  /*e530*/  ISETP.GE.AND P6, PT, R4, R3, PT ;  /* 0x000000030400720c */ /* 0x000fe20003fc6270 */
[----:B------:R-:W-:Y:S01]  /*e540*/  VIADD R4, R30, 0x18 ;  /* 0x000000181e047836 */ /* 0x000fe20000000000 */
[----:B------:R-:W-:Y:S01]  /*e550*/  FSEL R26, R26, -INF , !P0 ;  /* 0xff8000001a1a7808 */ /* 0x000fe20004000000 */
[----:B------:R-:W-:Y:S01]  /*e560*/  VIADD R30, R30, 0x19 ;  /* 0x000000191e1e7836 */ /* 0x000fe20000000000 */
[----:B--2---:R-:W-:-:S02]  /*e570*/  FSEL R21, R21, -INF , !P4 ;  /* 0xff80000015157808 */ /* 0x004fc40006000000 */
[----:B------:R-:W-:Y:S01]  /*e580*/  FSEL R223, R223, -INF , !P1 ;  /* 0xff800000dfdf7808 */ /* 0x000fe20004800000 */
[----:B------:R-:W2:Y:S01]  /*e590*/  MUFU.TANH R27, R27 ;  /* 0x0000001b001b7308 */ /* 0x000ea20000002400 */
[-C--:B------:R-:W-:Y:S02]  /*e5a0*/  ISETP.GE.AND P0, PT, R30, R171.reuse, PT ;  /* 0x000000ab1e00720c */ /* 0x080fe40003f06270 */
[----:B------:R-:W-:Y:S02]  /*e5b0*/  ISETP.GE.AND P4, PT, R8, R171, PT ;  /* 0x000000ab0800720c */ /* 0x000fe40003f86270 */
[----:B------:R-:W-:Y:S02]  /*e5c0*/  FSEL R176, R176, -INF , !P0 ;  /* 0xff800000b0b07808 */ /* 0x000fe40004000000 */
[----:B------:R-:W-:Y:S01]  /*e5d0*/  ISETP.GE.AND P0, PT, R8, R169, PT ;  /* 0x000000a90800720c */ /* 0x000fe20003f06270 */
[----:B------:R-:W2:Y:S01]  /*e5e0*/  MUFU.TANH R192, R175 ;  /* 0x000000af00c07308 */ /* 0x000ea20000002400 */
[----:B------:R-:W-:-:S02]  /*e5f0*/  ISETP.GE.AND P1, PT, R4, R171, PT ;  /* 0x000000ab0400720c */ /* 0x000fc40003f26270 */
[----:B------:R-:W-:Y:S02]  /*e600*/  FSEL R220, R220, -INF , !P0 ;  /* 0xff800000dcdc7808 */ /* 0x000fe40004000000 */
[----:B------:R-:W-:Y:S02]  /*e610*/  ISETP.GE.AND P0, PT, R30, R169, PT ;  /* 0x000000a91e00720c */ /* 0x000fe40003f06270 */
[----:B-1----:R-:W-:Y:S01]  /*e620*/  FSEL R24, R15, -INF , !P5 ;  /* 0xff8000000f187808 */ /* 0x002fe20006800000 */
[----:B------:R-:W1:Y:S01]  /*e630*/  MUFU.TANH R193, R193 ;  /* 0x000000c100c17308 */ /* 0x000e620000002400 */
[----:B------:R-:W-:Y:S02]  /*e640*/  FSEL R206, R206, -INF , !P0 ;  /* 0xff800000cece7808 */ /* 0x000fe40004000000 */
[----:B---3--:R-:W-:Y:S02]  /*e650*/  FSEL R204, R204, -INF , !P4 ;  /* 0xff800000cccc7808 */ /* 0x008fe40006000000 */
[----:B----4-:R-:W-:-:S02]  /*e660*/  FSEL R178, R178, -INF , !P1 ;  /* 0xff800000b2b27808 */ /* 0x010fc40004800000 */
[----:B------:R-:W-:Y:S01]  /*e670*/  PLOP3.LUT P0, PT, PT, PT, UP0, 0x80, 0x0 ;  /* 0x000000000000781c */ /* 0x000fe20003f0f008 */
[----:B------:R-:W3:Y:S01]  /*e680*/  MUFU.TANH R22, R174 ;  /* 0x000000ae00167308 */ /* 0x000ee20000002400 */
[C---:B------:R-:W-:Y:S02]  /*e690*/  ISETP.GE.AND P5, PT, R6.reuse, R171, PT ;  /* 0x000000ab0600720c */ /* 0x040fe40003fa6270 */
[-C--:B------:R-:W-:Y:S02]  /*e6a0*/  ISETP.GE.AND P4, PT, R6, R170.reuse, PT ;  /* 0x000000aa0600720c */ /* 0x080fe40003f86270 */
[----:B------:R-:W-:Y:S02]  /*e6b0*/  ISETP.GE.AND P1, PT, R30, R170, PT ;  /* 0x000000aa1e00720c */ /* 0x000fe40003f26270 */
[----:B-----5:R-:W-:Y:S01]  /*e6c0*/  FSEL R15, R20, -INF , !P6 ;  /* 0xff800000140f7808 */ /* 0x020fe20007000000 */
[----:B------:R-:W4:Y:S01]  /*e6d0*/  MUFU.TANH R191, R191 ;  /* 0x000000bf00bf7308 */ /* 0x000f220000002400 */
[----:B--2---:R-:W-:-:S02]  /*e6e0*/  FSEL R238, R27, -INF , !P5 ;  /* 0xff8000001bee7808 */ /* 0x004fc40006800000 */
[----:B------:R-:W-:Y:S02]  /*e6f0*/  FSEL R192, R192, -INF , !P4 ;  /* 0xff800000c0c07808 */ /* 0x000fe40006000000 */
[----:B-1----:R-:W-:Y:S02]  /*e700*/  FSEL R193, R193, -INF , !P1 ;  /* 0xff800000c1c17808 */ /* 0x002fe40004800000 */
[-C--:B------:R-:W-:Y:S01]  /*e710*/  ISETP.GE.AND P6, PT, R8, R170.reuse, PT ;  /* 0x000000aa0800720c */ /* 0x080fe20003fc6270 */
[----:B------:R-:W1:Y:S01]  /*e720*/  MUFU.TANH R236, R201 ;  /* 0x000000c900ec7308 */ /* 0x000e620000002400 */
[----:B------:R-:W-:Y:S02]  /*e730*/  ISETP.GE.AND P5, PT, R4, R170, PT ;  /* 0x000000aa0400720c */ /* 0x000fe40003fa6270 */
[-C--:B------:R-:W-:Y:S02]  /*e740*/  ISETP.GE.AND P4, PT, R6, R169.reuse, PT ;  /* 0x000000a90600720c */ /* 0x080fe40003f86270 */
[----:B------:R-:W-:-:S02]  /*e750*/  ISETP.GE.AND P1, PT, R4, R169, PT ;  /* 0x000000a90400720c */ /* 0x000fc40003f26270 */
[----:B---3--:R-:W-:Y:S01]  /*e760*/  FSEL R197, R22, -INF , !P6 ;  /* 0xff80000016c57808 */ /* 0x008fe20007000000 */
[----:B------:R-:W2:Y:S01]  /*e770*/  MUFU.TANH R222, R196 ;  /* 0x000000c400de7308 */ /* 0x000ea20000002400 */
[----:B----4-:R-:W-:Y:S02]  /*e780*/  FSEL R191, R191, -INF , !P5 ;  /* 0xff800000bfbf7808 */ /* 0x010fe40006800000 */
[-C--:B------:R-:W-:Y:S01]  /*e790*/  ISETP.GE.AND P6, PT, R8, R3.reuse, PT ;  /* 0x000000030800720c */ /* 0x080fe20003fc6270 */
[----:B------:R-:W-:Y:S01]  /*e7a0*/  BAR.SYNC.DEFER_BLOCKING 0x0 ;  /* 0x0000000000007b1d */ /* 0x000fe20000010000 */
[----:B------:R-:W-:Y:S02]  /*e7b0*/  ISETP.GE.AND P5, PT, R6, R3, PT ;  /* 0x000000030600720c */ /* 0x000fe40003fa6270 */
[----:B-1----:R-:W-:-:S03]  /*e7c0*/  FSEL R236, R236, -INF , !P4 ;  /* 0xff800000ecec7808 */ /* 0x002fc60006000000 */
[----:B------:R-:W1:Y:S01]  /*e7d0*/  MUFU.TANH R207, R202 ;  /* 0x000000ca00cf7308 */ /* 0x000e620000002400 */
[----:B------:R-:W-:Y:S02]  /*e7e0*/  ISETP.GE.AND P4, PT, R4, R3, PT ;  /* 0x000000030400720c */ /* 0x000fe40003f86270 */
[----:B--2---:R-:W-:-:S05]  /*e7f0*/  FSEL R222, R222, -INF , !P1 ;  /* 0xff800000dede7808 */ /* 0x004fca0004800000 */
[----:B------:R-:W2:Y:S01]  /*e800*/  MUFU.TANH R205, R205 ;  /* 0x000000cd00cd7308 */ /* 0x000ea20000002400 */
[----:B------:R-:W-:-:S07]  /*e810*/  ISETP.GE.AND P1, PT, R30, R3, PT ;  /* 0x000000031e00720c */ /* 0x000fce0003f26270 */
[----:B------:R-:W3:Y:S01]  /*e820*/  MUFU.TANH R203, R198 ;  /* 0x000000c600cb7308 */ /* 0x000ee20000002400 */
[----:B-1----:R-:W-:-:S07]  /*e830*/  FSEL R207, R207, -INF , !P6 ;  /* 0xff800000cfcf7808 */ /* 0x002fce0007000000 */
[----:B------:R-:W1:Y:S01]  /*e840*/  MUFU.TANH R179, R179 ;  /* 0x000000b300b37308 */ /* 0x000e620000002400 */
[----:B--2---:R-:W-:Y:S02]  /*e850*/  FSEL R205, R205, -INF , !P5 ;  /* 0xff800000cdcd7808 */ /* 0x004fe40006800000 */
[----:B---3--:R-:W-:Y:S02]  /*e860*/  FSEL R203, R203, -INF , !P4 ;  /* 0xff800000cbcb7808 */ /* 0x008fe40006000000 */
[----:B-1----:R-:W-:Y:S01]  /*e870*/  FSEL R179, R179, -INF , !P1 ;  /* 0xff800000b3b37808 */ /* 0x002fe20004800000 */
        /* <DEDUP_REMOVED lines=19> */
[----:B------:R-:W-:Y:S02]  /*e9b0*/  IADD3.X R3, R20, UR13, RZ, P5, !PT ;  /* 0x0000000d14037c10 */ /* 0x000fe4000affe4ff */
[C---:B---3--:R-:W-:Y:S02]  /*e9c0*/  @!P2 LEA R6, P1, R25.reuse, R6, 0x1 ;  /* 0x000000061906a211 */ /* 0x048fe400078208ff */
[C-C-:B------:R-:W-:Y:S02]  /*e9d0*/  @!P3 LEA.HI.X R9, R25.reuse, R9, R20.reuse, 0x1, P6 ;  /* 0x000000091909b211 */ /* 0x140fe400030f0c14 */
        /* <DEDUP_REMOVED lines=26> */
.L_x_1483:
[----:B------:R-:W-:Y:S05]  /*eb80*/  BSYNC B0 ;  /* 0x0000000000007941 */ /* 0x000fea0003800000 */
.L_x_1482:
[----:B------:R-:W0:Y:S02]  /*eb90*/  LDGDEPBAR ;  /* 0x00000000000079af */ /* 0x000e240000000000 */
.L_x_1481:
[----:B-12---:R-:W-:Y:S01]  /*eba0*/  FMNMX.FTZ R5, R2, R12, !PT ;  /* 0x0000000c02057209 */ /* 0x006fe20007810000 */
[----:B------:R-:W-:Y:S01]  /*ebb0*/  LDSM.16.MT88.4 R32, [R212+0xa000] ;  /* 0x00a00000d420783b */ /* 0x000fe20000004200 */
[----:B------:R-:W-:Y:S01]  /*ebc0*/  FMNMX.FTZ R4, R0, R23, !PT ;  /* 0x0000001700047209 */ /* 0x000fe20007810000 */
[----:B------:R-:W-:Y:S01]  /*ebd0*/  @UP0 UIADD3 UR17, UR17, -0x6, URZ ;  /* 0xfffffffa11110890 */ /* 0x000fe2000fffe03f */
        /* <DEDUP_REMOVED lines=30> */
[----:B-1----:R-:W-:Y:S01]  /*edc0*/  FMNMX.FTZ R7, R6, R7, !PT ;  /* 0x0000000706077209 */ /* 0x002fe20007810000 */
[----:B------:R-:W1:Y:S01]  /*edd0*/  SHFL.BFLY PT, R3, R8, 0x2, 0x1f ;  /* 0x0c401f0008037f89 */ /* 0x000e6200000e0000 */
[----:B------:R-:W-:-:S03]  /*ede0*/  FMNMX.FTZ R5, R179, R4, !PT ;  /* 0x00000004b3057209 */ /* 0x000fc60007810000 */
[----:B------:R-:W2:Y:S04]  /*edf0*/  SHFL.BFLY PT, R6, R9, 0x2, 0x1f ;  /* 0x0c401f0009067f89 */ /* 0x000ea800000e0000 */
[----:B------:R-:W3:Y:S04]  /*ee00*/  SHFL.BFLY PT, R4, R5, 0x2, 0x1f ;  /* 0x0c401f0005047f89 */ /* 0x000ee800000e0000 */
[----:B------:R-:W4:Y:S01]  /*ee10*/  SHFL.BFLY PT, R168, R7, 0x1, 0x1f ;  /* 0x0c201f0007a87f89 */ /* 0x000f2200000e0000 */
[----:B-1----:R-:W-:Y:S02]  /*ee20*/  FMNMX.FTZ R3, R8, R3, !PT ;  /* 0x0000000308037209 */ /* 0x002fe40007810000 */
[----:B--2---:R-:W-:-:S03]  /*ee30*/  FMNMX.FTZ R6, R9, R6, !PT ;  /* 0x0000000609067209 */ /* 0x004fc60007810000 */
[----:B------:R-:W1:Y:S01]  /*ee40*/  SHFL.BFLY PT, R166, R3, 0x1, 0x1f ;  /* 0x0c201f0003a67f89 */ /* 0x000e6200000e0000 */
[----:B---3--:R-:W-:-:S03]  /*ee50*/  FMNMX.FTZ R4, R5, R4, !PT ;  /* 0x0000000405047209 */ /* 0x008fc60007810000 */
[----:B------:R-:W2:Y:S01]  /*ee60*/  SHFL.BFLY PT, R167, R6, 0x1, 0x1f ;  /* 0x0c201f0006a77f89 */ /* 0x000ea200000e0000 */
[----:B----4-:R-:W-:-:S03]  /*ee70*/  FMNMX.FTZ R168, R7, R168, !PT ;  /* 0x000000a807a87209 */ /* 0x010fc60007810000 */
[----:B------:R-:W3:Y:S01]  /*ee80*/  SHFL.BFLY PT, R165, R4, 0x1, 0x1f ;  /* 0x0c201f0004a57f89 */ /* 0x000ee200000e0000 */
[C---:B------:R-:W-:Y:S01]  /*ee90*/  FSETP.NEU.FTZ.AND P4, PT, R168.reuse, -INF , PT ;  /* 0xff800000a800780b */ /* 0x040fe20003f9d000 */
[----:B------:R-:W-:-:S05]  /*eea0*/  FMUL.FTZ R177, R168, UR10 ;  /* 0x0000000aa8b17c20 */ /* 0x000fca0008410000 */
[----:B------:R-:W-:-:S05]  /*eeb0*/  FSEL R177, R177, RZ, P4 ;  /* 0x000000ffb1b17208 */ /* 0x000fca0002000000 */
[--C-:B------:R-:W-:Y:S01]  /*eec0*/  FFMA.FTZ R190, R12, UR10, -R177.reuse ;  /* 0x0000000a0cbe7c23 */ /* 0x100fe200080108b1 */
[--C-:B------:R-:W-:Y:S01]  /*eed0*/  FFMA.FTZ R189, R18, UR10, -R177.reuse ;  /* 0x0000000a12bd7c23 */ /* 0x100fe200080108b1 */
[----:B-1----:R-:W-:Y:S01]  /*eee0*/  FMNMX.FTZ R166, R3, R166, !PT ;  /* 0x000000a603a67209 */ /* 0x002fe20007810000 */
[--C-:B------:R-:W-:Y:S01]  /*eef0*/  FFMA.FTZ R188, R28, UR10, -R177.reuse ;  /* 0x0000000a1cbc7c23 */ /* 0x100fe200080108b1 */
[--C-:B------:R-:W-:Y:S01]  /*ef00*/  FFMA.FTZ R187, R24, UR10, -R177.reuse ;  /* 0x0000000a18bb7c23 */ /* 0x100fe200080108b1 */
[----:B------:R-:W1:Y:S01]  /*ef10*/  LDSM.16.MT88.4 R28, [R210+0xa000] ;  /* 0x00a00000d21c783b */ /* 0x000e620000004200 */
[C---:B------:R-:W-:Y:S01]  /*ef20*/  FSETP.NEU.FTZ.AND P2, PT, R166.reuse, -INF , PT ;  /* 0xff800000a600780b */ /* 0x040fe20003f5d000 */
[----:B------:R-:W-:Y:S01]  /*ef30*/  FMUL.FTZ R221, R166, UR10 ;  /* 0x0000000aa6dd7c20 */ /* 0x000fe20008410000 */
[----:B--2---:R-:W-:Y:S01]  /*ef40*/  FMNMX.FTZ R167, R6, R167, !PT ;  /* 0x000000a706a77209 */ /* 0x004fe20007810000 */
[----:B------:R-:W-:Y:S01]  /*ef50*/  MUFU.EX2 R190, R190 ;  /* 0x000000be00be7308 */ /* 0x000fe20000000800 */
[----:B---3--:R-:W-:Y:S01]  /*ef60*/  FMNMX.FTZ R165, R4, R165, !PT ;  /* 0x000000a504a57209 */ /* 0x008fe20007810000 */
[----:B------:R-:W-:Y:S01]  /*ef70*/  FFMA.FTZ R204, R204, UR10, -R177 ;  /* 0x0000000acccc7c23 */ /* 0x000fe200080108b1 */
[----:B------:R-:W-:Y:S01]  /*ef80*/  FSEL R5, R166, RZ, P2 ;  /* 0x000000ffa6057208 */ /* 0x000fe20001000000 */
[----:B------:R-:W-:Y:S01]  /*ef90*/  FMUL.FTZ R198, R167, UR10 ;  /* 0x0000000aa7c67c20 */ /* 0x000fe20008410000 */
[C---:B------:R-:W-:Y:S01]  /*efa0*/  FSETP.NEU.FTZ.AND P1, PT, R165.reuse, -INF , PT ;  /* 0xff800000a500780b */ /* 0x040fe20003f3d000 */
[----:B------:R-:W-:Y:S01]  /*efb0*/  FMUL.FTZ R202, R165, UR10 ;  /* 0x0000000aa5ca7c20 */ /* 0x000fe20008410000 */
        /* <DEDUP_REMOVED lines=11> */
[----:B------:R-:W-:Y:S01]  /*f070*/  FMUL.FTZ R195, R4, UR10 ;  /* 0x0000000a04c37c20 */ /* 0x000fe20008410000 */
[----:B------:R-:W-:Y:S01]  /*f080*/  FSEL R202, R202, RZ, P1 ;  /* 0x000000ffcaca7208 */ /* 0x000fe20000800000 */
[----:B------:R-:W-:Y:S01]  /*f090*/  FFMA.FTZ R4, R13, UR10, -R198 ;  /* 0x0000000a0d047c23 */ /* 0x000fe200080108c6 */
[----:B------:R-:W-:Y:S01]  /*f0a0*/  FADD.FTZ R200, R2, -R5 ;  /* 0x8000000502c87221 */ /* 0x000fe20000010000 */
[----:B------:R-:W-:Y:S01]  /*f0b0*/  FADD.FTZ R201, R0, -R201 ;  /* 0x800000c900c97221 */ /* 0x000fe20000010000 */
        /* <DEDUP_REMOVED lines=8> */
[----:B------:R2:W-:Y:S01]  /*f140*/  MUFU.EX2 R2, R4 ;  /* 0x0000000400027308 */ /* 0x0005e20000000800 */
[--C-:B------:R-:W-:Y:S01]  /*f150*/  FFMA.FTZ R0, R11, UR10, -R198.reuse ;  /* 0x0000000a0b007c23 */ /* 0x100fe200080108c6 */
[----:B------:R-:W3:Y:S01]  /*f160*/  LDSM.16.MT88.4 R24, [R209+0xa000] ;  /* 0x00a00000d118783b */ /* 0x000ee20000004200 */
[----:B------:R-:W-:Y:S01]  /*f170*/  FFMA.FTZ R199, R223, UR10, -R198 ;  /* 0x0000000adfc77c23 */ /* 0x000fe200080108c6 */
[----:B------:R-:W-:Y:S01]  /*f180*/  FMUL.FTZ R200, R200, UR10 ;  /* 0x0000000ac8c87c20 */ /* 0x000fe20008410000 */
[----:B------:R-:W-:Y:S01]  /*f190*/  FMUL.FTZ R201, R201, UR10 ;  /* 0x0000000ac9c97c20 */ /* 0x000fe20008410000 */
[----:B------:R-:W4:Y:S01]  /*f1a0*/  LDSM.16.MT88.4 R20, [R208+0xa000] ;  /* 0x00a00000d014783b */ /* 0x000f220000004200 */
[--C-:B------:R-:W-:Y:S01]  /*f1b0*/  FFMA.FTZ R220, R220, UR10, -R221.reuse ;  /* 0x0000000adcdc7c23 */ /* 0x100fe200080108dd */
[----:B------:R-:W-:Y:S01]  /*f1c0*/  MUFU.EX2 R186, R186 ;  /* 0x000000ba00ba7308 */ /* 0x000fe20000000800 */
[--C-:B------:R-:W-:Y:S01]  /*f1d0*/  FFMA.FTZ R237, R236, UR10, -R221.reuse ;  /* 0x0000000aeced7c23 */ /* 0x100fe200080108dd */
[----:B------:R-:W5:Y:S01]  /*f1e0*/  LDSM.16.MT88.4 R16, [R212+0xb000] ;  /* 0x00b00000d410783b */ /* 0x000f620000004200 */
[--C-:B------:R-:W-:Y:S01]  /*f1f0*/  FFMA.FTZ R222, R222, UR10, -R221.reuse ;  /* 0x0000000adede7c23 */ /* 0x100fe200080108dd */
[----:B------:R-:W-:Y:S01]  /*f200*/  FFMA.FTZ R221, R206, UR10, -R221 ;  /* 0x0000000acedd7c23 */ /* 0x000fe200080108dd */
[--C-:B------:R-:W-:Y:S01]  /*f210*/  FFMA.FTZ R223, R238, UR10, -R177.reuse ;  /* 0x0000000aeedf7c23 */ /* 0x100fe200080108b1 */
[----:B------:R-:W5:Y:S01]  /*f220*/  LDSM.16.MT88.4 R12, [R210+0xb000] ;  /* 0x00b00000d20c783b */ /* 0x000f620000004200 */
[----:B------:R-:W-:Y:S01]  /*f230*/  FFMA.FTZ R206, R207, UR10, -R202 ;  /* 0x0000000acfce7c23 */ /* 0x000fe200080108ca */
[----:B------:R-:W1:Y:S01]  /*f240*/  MUFU.EX2 R171, R171 ;  /* 0x000000ab00ab7308 */ /* 0x000e620000000800 */
[--C-:B------:R-:W-:Y:S01]  /*f250*/  FFMA.FTZ R197, R197, UR10, -R198.reuse ;  /* 0x0000000ac5c57c23 */ /* 0x100fe200080108c6 */
[----:B------:R-:W5:Y:S01]  /*f260*/  LDSM.16.MT88.4 R8, [R209+0xb000] ;  /* 0x00b00000d108783b */ /* 0x000f620000004200 */
[--C-:B------:R-:W-:Y:S01]  /*f270*/  FFMA.FTZ R192, R192, UR10, -R198.reuse ;  /* 0x0000000ac0c07c23 */ /* 0x100fe200080108c6 */
[--C-:B------:R-:W-:Y:S01]  /*f280*/  FFMA.FTZ R191, R191, UR10, -R198.reuse ;  /* 0x0000000abfbf7c23 */ /* 0x100fe200080108c6 */
[----:B------:R-:W-:Y:S01]  /*f290*/  FFMA.FTZ R232, R176, UR10, -R177 ;  /* 0x0000000ab0e87c23 */ /* 0x000fe200080108b1 */
[----:B--2---:R-:W2:Y:S01]  /*f2a0*/  LDSM.16.MT88.4 R4, [R208+0xb000] ;  /* 0x00b00000d004783b */ /* 0x004ea20000004200 */
[----:B------:R-:W-:Y:S01]  /*f2b0*/  FFMA.FTZ R198, R193, UR10, -R198 ;  /* 0x0000000ac1c67c23 */ /* 0x000fe200080108c6 */
[----:B------:R-:W-:Y:S08]  /*f2c0*/  MUFU.EX2 R184, R184 ;  /* 0x000000b800b87308 */ /* 0x000ff00000000800 */
[----:B------:R-:W3:Y:S01]  /*f2d0*/  MUFU.EX2 R169, R169 ;  /* 0x000000a900a97308 */ /* 0x000ee20000000800 */
[----:B-1----:R-:W-:-:S07]  /*f2e0*/  F2FP.BF16.F32.PACK_AB R172, R171, R186 ;  /* 0x000000baabac723e */ /* 0x002fce00000010ff */
[----:B------:R-:W-:Y:S08]  /*f2f0*/  MUFU.EX2 R170, R170 ;  /* 0x000000aa00aa7308 */ /* 0x000ff00000000800 */
[----:B------:R-:W1:Y:S01]  /*f300*/  MUFU.EX2 R164, R164 ;  /* 0x000000a400a47308 */ /* 0x000e620000000800 */
[----:B---3--:R-:W-:-:S07]  /*f310*/  F2FP.BF16.F32.PACK_AB R174, R169, R184 ;  /* 0x000000b8a9ae723e */ /* 0x008fce00000010ff */
[----:B------:R-:W-:Y:S08]  /*f320*/  MUFU.EX2 R3, R3 ;  /* 0x0000000300037308 */ /* 0x000ff00000000800 */
[----:B------:R-:W3:Y:S01]  /*f330*/  MUFU.EX2 R194, R194 ;  /* 0x000000c200c27308 */ /* 0x000ee20000000800 */
[----:B-1----:R-:W-:-:S07]  /*f340*/  F2FP.BF16.F32.PACK_AB R173, R164, R170 ;  /* 0x000000aaa4ad723e */ /* 0x002fce00000010ff */
[----:B------:R-:W1:Y:S08]  /*f350*/  MUFU.EX2 R196, R196 ;  /* 0x000000c400c47308 */ /* 0x000e700000000800 */
        /* <DEDUP_REMOVED lines=76> */
[-C--:B---3--:R-:W-:Y:S01]  /*f820*/  FMUL.FTZ R70, R70, R201.reuse ;  /* 0x000000c946467220 */ /* 0x088fe20000410000 */
        /* <DEDUP_REMOVED lines=73> */
[----:B------:R1:W-:Y:S01]  /*fcc0*/  MUFU.EX2 R207, R221 ;  /* 0x000000dd00cf7308 */ /* 0x0003e20000000800 */
[----:B------:R-:W-:Y:S01]  /*fcd0*/  HMMA.16816.F32.BF16 R108, R172, R10, R108 ;  /* 0x0000000aac6c723c */ /* 0x000fe2000004186c */
[----:B------:R-:W-:Y:S01]  /*fce0*/  FFMA.FTZ R186, R233, R196, R186 ;  /* 0x000000c4e9ba7223 */ /* 0x000fe200000100ba */
[----:B------:R-:W-:-:S03]  /*fcf0*/  FFMA.FTZ R195, R231, R195, R170 ;  /* 0x000000c3e7c37223 */ /* 0x000fc600000100aa */
[----:B------:R-:W-:Y:S01]  /*fd00*/  FADD.FTZ R171, R171, R186 ;  /* 0x000000baabab7221 */ /* 0x000fe20000010000 */
[----:B--2---:R-:W-:Y:S01]  /*fd10*/  HMMA.16816.F32.BF16 R120, R172, R4, R120 ;  /* 0x00000004ac78723c */ /* 0x004fe20000041878 */
[----:B------:R-:W-:Y:S01]  /*fd20*/  MUFU.EX2 R204, R204 ;  /* 0x000000cc00cc7308 */ /* 0x000fe20000000800 */
[----:B------:R-:W-:Y:S01]  /*fd30*/  FADD.FTZ R164, R164, R195 ;  /* 0x000000c3a4a47221 */ /* 0x000fe20000010000 */
[----:B------:R-:W-:-:S03]  /*fd40*/  FADD.FTZ R184, R184, R171 ;  /* 0x000000abb8b87221 */ /* 0x000fc60000010000 */
[----:B------:R-:W-:Y:S01]  /*fd50*/  HMMA.16816.F32.BF16 R124, R172, R6, R124 ;  /* 0x00000006ac7c723c */ /* 0x000fe2000004187c */
[----:B------:R-:W-:Y:S01]  /*fd60*/  FADD.FTZ R3, R3, R164 ;  /* 0x000000a403037221 */ /* 0x000fe20000010000 */
[----:B------:R-:W-:Y:S01]  /*fd70*/  FADD.FTZ R169, R169, R184 ;  /* 0x000000b8a9a97221 */ /* 0x000fe20000010000 */
[----:B------:R-:W-:Y:S01]  /*fd80*/  MUFU.EX2 R223, R223 ;  /* 0x000000df00df7308 */ /* 0x000fe20000000800 */
[----:B-1----:R-:W-:Y:S01]  /*fd90*/  FFMA.FTZ R221, R178, UR10, -R177 ;  /* 0x0000000ab2dd7c23 */ /* 0x002fe200080108b1 */
[----:B------:R-:W-:Y:S02]  /*fda0*/  FADD.FTZ R3, R194, R3 ;  /* 0x00000003c2037221 */ /* 0x000fe40000010000 */
[----:B------:R-:W-:Y:S01]  /*fdb0*/  F2FP.BF16.F32.PACK_AB R172, R189, R190 ;  /* 0x000000bebdac723e */ /* 0x000fe200000010ff */
[----:B------:R-:W-:Y:S01]  /*fdc0*/  FFMA.FTZ R190, R235, R200, R190 ;  /* 0x000000c8ebbe7223 */ /* 0x000fe200000100be */
[----:B------:R-:W-:Y:S01]  /*fdd0*/  F2FP.BF16.F32.PACK_AB R173, R2, R185 ;  /* 0x000000b902ad723e */ /* 0x000fe200000010ff */
[----:B------:R-:W-:Y:S01]  /*fde0*/  FFMA.FTZ R185, R230, R201, R185 ;  /* 0x000000c9e6b97223 */ /* 0x000fe200000100b9 */
        /* <DEDUP_REMOVED lines=8> */
[----:B------:R-:W1:Y:S01]  /*fe70*/  MUFU.EX2 R237, R237 ;  /* 0x000000ed00ed7308 */ /* 0x000e620000000800 */
[----:B------:R-:W-:Y:S01]  /*fe80*/  FADD.FTZ R187, R187, R188 ;  /* 0x000000bcbbbb7221 */ /* 0x000fe20000010000 */
[----:B------:R-:W-:-:S03]  /*fe90*/  FADD.FTZ R0, R199, R0 ;  /* 0x00000000c7007221 */ /* 0x000fc60000010000 */
[C---:B------:R-:W-:Y:S01]  /*fea0*/  HMMA.16816.F32.BF16 R160, R172.reuse, R32, R160 ;  /* 0x00000020aca0723c */ /* 0x040fe200000418a0 */
[--C-:B------:R-:W-:Y:S01]  /*feb0*/  FFMA.FTZ R16, R205, UR10, -R202.reuse ;  /* 0x0000000acd107c23 */ /* 0x100fe200080108ca */
[--C-:B------:R-:W-:Y:S01]  /*fec0*/  FFMA.FTZ R205, R203, UR10, -R202.reuse ;  /* 0x0000000acbcd7c23 */ /* 0x100fe200080108ca */
[----:B------:R-:W-:Y:S01]  /*fed0*/  FFMA.FTZ R202, R179, UR10, -R202 ;  /* 0x0000000ab3ca7c23 */ /* 0x000fe200080108ca */
[----:B------:R-:W-:Y:S02]  /*fee0*/  MUFU.EX2 R206, R206 ;  /* 0x000000ce00ce7308 */ /* 0x000fe40000000800 */
[C---:B------:R-:W-:Y:S01]  /*fef0*/  HMMA.16816.F32.BF16 R148, R172.reuse, R34, R148 ;  /* 0x00000022ac94723c */ /* 0x040fe20000041894 */
[----:B------:R-:W2:Y:S05]  /*ff00*/  LDSM.16.MT88.4 R32, [R212+0xa800] ;  /* 0x00a80000d420783b */ /* 0x000eaa0000004200 */
[----:B------:R-:W-:Y:S01]  /*ff10*/  HMMA.16816.F32.BF16 R144, R172, R28, R144 ;  /* 0x0000001cac90723c */ /* 0x000fe20000041890 */
[----:B------:R-:W3:Y:S01]  /*ff20*/  MUFU.EX2 R203, R16 ;  /* 0x0000001000cb7308 */ /* 0x000ee20000000800 */
[----:B-1----:R-:W-:Y:S01]  /*ff30*/  F2FP.BF16.F32.PACK_AB R176, R237, R220 ;  /* 0x000000dcedb0723e */ /* 0x002fe200000010ff */
[----:B------:R-:W-:-:S03]  /*ff40*/  FADD.FTZ R220, R220, R169 ;  /* 0x000000a9dcdc7221 */ /* 0x000fc60000010000 */
[C---:B------:R-:W-:Y:S01]  /*ff50*/  HMMA.16816.F32.BF16 R132, R172.reuse, R30, R132 ;  /* 0x0000001eac84723c */ /* 0x040fe20000041884 */
[----:B------:R-:W-:Y:S01]  /*ff60*/  LDSM.16.MT88.4 R28, [R209+0xa800] ;  /* 0x00a80000d11c783b */ /* 0x000fe20000004200 */
[----:B------:R-:W-:Y:S01]  /*ff70*/  FADD.FTZ R237, R237, R220 ;  /* 0x000000dceded7221 */ /* 0x000fe20000010000 */
[----:B------:R-:W-:Y:S03]  /*ff80*/  MUFU.EX2 R197, R197 ;  /* 0x000000c500c57308 */ /* 0x000fe60000000800 */
[C---:B------:R-:W-:Y:S05]  /*ff90*/  HMMA.16816.F32.BF16 R36, R172.reuse, R24, R36 ;  /* 0x00000018ac24723c */ /* 0x040fea0000041824 */
[----:B------:R-:W-:Y:S01]  /*ffa0*/  MUFU.EX2 R192, R192 ;  /* 0x000000c000c07308 */ /* 0x000fe20000000800 */
[----:B------:R-:W-:Y:S01]  /*ffb0*/  HMMA.16816.F32.BF16 R48, R172, R26, R48 ;  /* 0x0000001aac30723c */ /* 0x000fe20000041830 */
[----:B------:R-:W1:Y:S01]  /*ffc0*/  LDSM.16.MT88.4 R24, [R210+0xa800] ;  /* 0x00a80000d218783b */ /* 0x000e620000004200 */
[----:B---3--:R-:W-:Y:S01]  /*ffd0*/  F2FP.BF16.F32.PACK_AB R177, R203, R206 ;  /* 0x000000cecbb1723e */ /* 0x008fe200000010ff */
[----:B------:R-:W-:-:S03]  /*ffe0*/  FADD.FTZ R206, R206, R3 ;  /* 0x00000003cece7221 */ /* 0x000fc60000010000 */
[----:B------:R-:W-:Y:S01]  /*fff0*/  HMMA.16816.F32.BF16 R52, R172, R20, R52 ;  /* 0x00000014ac34723c */ /* 0x000fe20000041834 */
[----:B------:R-:W3:Y:S01]  /*10000*/  MUFU.EX2 R222, R222 ;  /* 0x000000de00de7308 */ /* 0x000ee20000000800 */
[----:B------:R-:W-:-:S04]  /*10010*/  FADD.FTZ R206, R203, R206 ;  /* 0x000000cecbce7221 */ /* 0x000fc80000010000 */
[C---:B------:R-:W-:Y:S01]  /*10020*/  HMMA.16816.F32.BF16 R64, R172.reuse, R22, R64 ;  /* 0x00000016ac40723c */ /* 0x040fe20000041840 */
[----:B------:R-:W4:Y:S02]  /*10030*/  LDSM.16.MT88.4 R20, [R208+0xa800] ;  /* 0x00a80000d014783b */ /* 0x000f240000004200 */
[----:B------:R-:W-:Y:S03]  /*10040*/  MUFU.EX2 R205, R205 ;  /* 0x000000cd00cd7308 */ /* 0x000fe60000000800 */
[C---:B------:R-:W-:Y:S01]  /*10050*/  HMMA.16816.F32.BF16 R80, R172.reuse, R18, R80 ;  /* 0x00000012ac50723c */ /* 0x040fe20000041850 */
[----:B------:R-:W5:Y:S04]  /*10060*/  LDSM.16.MT88.4 R16, [R212+0xb800] ;  /* 0x00b80000d410783b */ /* 0x000f680000004200 */
[----:B------:R-:W2:Y:S01]  /*10070*/  MUFU.EX2 R202, R202 ;  /* 0x000000ca00ca7308 */ /* 0x000ea20000000800 */
[----:B------:R-:W-:Y:S01]  /*10080*/  HMMA.16816.F32.BF16 R84, R172, R12, R84 ;  /* 0x0000000cac54723c */ /* 0x000fe20000041854 */
[----:B---3--:R-:W-:Y:S01]  /*10090*/  F2FP.BF16.F32.PACK_AB R178, R207, R222 ;  /* 0x000000decfb2723e */ /* 0x008fe200000010ff */
[----:B------:R-:W-:-:S04]  /*100a0*/  FADD.FTZ R222, R222, R237 ;  /* 0x000000eddede7221 */ /* 0x000fc80000010000 */
[----:B------:R-:W-:Y:S01]  /*100b0*/  HMMA.16816.F32.BF16 R96, R172, R14, R96 ;  /* 0x0000000eac60723c */ /* 0x000fe20000041860 */
[----:B------:R-:W3:Y:S01]  /*100c0*/  LDSM.16.MT88.4 R12, [R210+0xb800] ;  /* 0x00b80000d20c783b */ /* 0x000ee20000004200 */
[----:B------:R-:W-:Y:S01]  /*100d0*/  MUFU.EX2 R221, R221 ;  /* 0x000000dd00dd7308 */ /* 0x000fe20000000800 */
[----:B------:R-:W-:-:S03]  /*100e0*/  FADD.FTZ R233, R207, R222 ;  /* 0x000000decfe97221 */ /* 0x000fc60000010000 */
[C---:B------:R-:W-:Y:S04]  /*100f0*/  HMMA.16816.F32.BF16 R100, R172.reuse, R8, R100 ;  /* 0x00000008ac64723c */ /* 0x040fe80000041864 */
[----:B------:R-:W1:Y:S01]  /*10100*/  MUFU.EX2 R232, R232 ;  /* 0x000000e800e87308 */ /* 0x000e620000000800 */
[----:B--2---:R-:W-:Y:S01]  /*10110*/  F2FP.BF16.F32.PACK_AB R179, R202, R205 ;  /* 0x000000cdcab3723e */ /* 0x004fe200000010ff */
[----:B------:R-:W-:Y:S01]  /*10120*/  HMMA.16816.F32.BF16 R112, R172, R10, R112 ;  /* 0x0000000aac70723c */ /* 0x000fe20000041870 */
[----:B------:R-:W2:Y:S01]  /*10130*/  LDSM.16.MT88.4 R8, [R209+0xb800] ;  /* 0x00b80000d108783b */ /* 0x000ea20000004200 */
[----:B------:R-:W-:-:S04]  /*10140*/  FADD.FTZ R205, R205, R206 ;  /* 0x000000cecdcd7221 */ /* 0x000fc80000010000 */
[----:B------:R-:W-:Y:S01]  /*10150*/  HMMA.16816.F32.BF16 R116, R172, R4, R116 ;  /* 0x00000004ac74723c */ /* 0x000fe20000041874 */
[----:B------:R-:W-:Y:S01]  /*10160*/  MUFU.EX2 R191, R191 ;  /* 0x000000bf00bf7308 */ /* 0x000fe20000000800 */
[----:B------:R-:W-:-:S04]  /*10170*/  FADD.FTZ R231, R202, R205 ;  /* 0x000000cdcae77221 */ /* 0x000fc80000010000 */
[----:B------:R-:W-:Y:S01]  /*10180*/  HMMA.16816.F32.BF16 R128, R172, R6, R128 ;  /* 0x00000006ac80723c */ /* 0x000fe20000041880 */
[----:B------:R-:W2:Y:S02]  /*10190*/  LDSM.16.MT88.4 R4, [R208+0xb800] ;  /* 0x00b80000d004783b */ /* 0x000ea40000004200 */
[----:B------:R-:W4:Y:S03]  /*101a0*/  MUFU.EX2 R198, R198 ;  /* 0x000000c600c67308 */ /* 0x000f260000000800 */
[C---:B------:R-:W-:Y:S01]  /*101b0*/  HMMA.16816.F32.BF16 R156, R176.reuse, R32, R156 ;  /* 0x00000020b09c723c */ /* 0x040fe2000004189c */
[----:B------:R-:W-:Y:S01]  /*101c0*/  F2FP.BF16.F32.PACK_AB R172, R223, R204 ;  /* 0x000000ccdfac723e */ /* 0x000fe200000010ff */
[----:B------:R-:W-:Y:S01]  /*101d0*/  FADD.FTZ R204, R204, R187 ;  /* 0x000000bbcccc7221 */ /* 0x000fe20000010000 */
[----:B------:R-:W-:Y:S01]  /*101e0*/  F2FP.BF16.F32.PACK_AB R173, R192, R197 ;  /* 0x000000c5c0ad723e */ /* 0x000fe200000010ff */
[----:B------:R-:W-:Y:S01]  /*101f0*/  FADD.FTZ R197, R197, R0 ;  /* 0x00000000c5c57221 */ /* 0x000fe20000010000 */
[----:B-1----:R-:W-:Y:S01]  /*10200*/  F2FP.BF16.F32.PACK_AB R174, R232, R221 ;  /* 0x000000dde8ae723e */ /* 0x002fe200000010ff */
[----:B------:R-:W-:Y:S01]  /*10210*/  FADD.FTZ R204, R223, R204 ;  /* 0x000000ccdfcc7221 */ /* 0x000fe20000010000 */
[----:B------:R-:W-:Y:S01]  /*10220*/  HMMA.16816.F32.BF16 R152, R176, R34, R152 ;  /* 0x00000022b098723c */ /* 0x000fe20000041898 */
[----:B------:R-:W-:-:S02]  /*10230*/  FADD.FTZ R192, R192, R197 ;  /* 0x000000c5c0c07221 */ /* 0x000fc40000010000 */
[----:B------:R-:W-:-:S03]  /*10240*/  FADD.FTZ R221, R221, R204 ;  /* 0x000000ccdddd7221 */ /* 0x000fc60000010000 */
[----:B------:R-:W-:Y:S01]  /*10250*/  HMMA.16816.F32.BF16 R140, R176, R24, R140 ;  /* 0x00000018b08c723c */ /* 0x000fe2000004188c */
[----:B----4-:R-:W-:Y:S01]  /*10260*/  F2FP.BF16.F32.PACK_AB R175, R198, R191 ;  /* 0x000000bfc6af723e */ /* 0x010fe200000010ff */
[----:B------:R-:W-:Y:S01]  /*10270*/  FADD.FTZ R191, R191, R192 ;  /* 0x000000c0bfbf7221 */ /* 0x000fe20000010000 */
[----:B------:R-:W-:-:S03]  /*10280*/  FADD.FTZ R235, R232, R221 ;  /* 0x000000dde8eb7221 */ /* 0x000fc60000010000 */
[----:B------:R-:W-:Y:S01]  /*10290*/  HMMA.16816.F32.BF16 R136, R176, R26, R136 ;  /* 0x0000001ab088723c */ /* 0x000fe20000041888 */
[----:B------:R-:W-:-:S05]  /*102a0*/  FADD.FTZ R230, R198, R191 ;  /* 0x000000bfc6e67221 */ /* 0x000fca0000010000 */
[C---:B------:R-:W-:Y:S06]  /*102b0*/  HMMA.16816.F32.BF16 R40, R176.reuse, R28, R40 ;  /* 0x0000001cb028723c */ /* 0x040fec0000041828 */
[C---:B------:R-:W-:Y:S06]  /*102c0*/  HMMA.16816.F32.BF16 R44, R176.reuse, R30, R44 ;  /* 0x0000001eb02c723c */ /* 0x040fec000004182c */
[C---:B------:R-:W-:Y:S06]  /*102d0*/  HMMA.16816.F32.BF16 R56, R176.reuse, R20, R56 ;  /* 0x00000014b038723c */ /* 0x040fec0000041838 */
[C---:B------:R-:W-:Y:S06]  /*102e0*/  HMMA.16816.F32.BF16 R60, R176.reuse, R22, R60 ;  /* 0x00000016b03c723c */ /* 0x040fec000004183c */
[C---:B-----5:R-:W-:Y:S06]  /*102f0*/  HMMA.16816.F32.BF16 R72, R176.reuse, R16, R72 ;  /* 0x00000010b048723c */ /* 0x060fec0000041848 */
[C---:B------:R-:W-:Y:S06]  /*10300*/  HMMA.16816.F32.BF16 R76, R176.reuse, R18, R76 ;  /* 0x00000012b04c723c */ /* 0x040fec000004184c */
[C---:B---3--:R-:W-:Y:S06]  /*10310*/  HMMA.16816.F32.BF16 R88, R176.reuse, R12, R88 ;  /* 0x0000000cb058723c */ /* 0x048fec0000041858 */
[C---:B------:R-:W-:Y:S06]  /*10320*/  HMMA.16816.F32.BF16 R92, R176.reuse, R14, R92 ;  /* 0x0000000eb05c723c */ /* 0x040fec000004185c */
[C---:B--2---:R-:W-:Y:S06]  /*10330*/  HMMA.16816.F32.BF16 R104, R176.reuse, R8, R104 ;  /* 0x00000008b068723c */ /* 0x044fec0000041868 */
        /* <DEDUP_REMOVED lines=21> */
.L_x_1471:
[----:B------:R-:W-:-:S12]  /*10490*/  UIADD3 UR17, UR12, -0x1, URZ ;  /* 0xffffffff0c117890 */ /* 0x000fd8000fffe03f */
.L_x_1484:
[----:B------:R-:W-:-:S13]  /*104a0*/  ISETP.LE.AND P0, PT, RZ, UR17, PT ;  /* 0x00000011ff007c0c */ /* 0x000fda000bf03270 */
[----:B------:R-:W-:Y:S05]  /*104b0*/  @!P0 BRA `(.L_x_1485) ;  /* 0x0000002800a88947 */ /* 0x000fea0003800000 */
[----:B------:R-:W1:Y:S01]  /*104c0*/  S2R R3, SR_TID.X ;  /* 0x0000000000037919 */ /* 0x000e620000002100 */
[----:B------:R-:W-:Y:S01]  /*104d0*/  ULDC UR4, c[0x0][0x2d0] ;  /* 0x0000b40000047ab9 */ /* 0x000fe20000000800 */
[----:B------:R-:W-:Y:S01]  /*104e0*/  MOV R2, R167 ;  /* 0x000000a700027202 */ /* 0x000fe20000000f00 */
        /* <DEDUP_REMOVED lines=9> */
[----:B------:R-:W-:Y:S01]  /*10580*/  IMAD.IADD R0, R3, 0x1, -R0 ;  /* 0x0000000103007824 */ /* 0x000fe200078e0a00 */
[----:B------:R-:W-:-:S03]  /*10590*/  MOV R3, R166 ;  /* 0x000000a600037202 */ /* 0x000fc60000000f00 */
[----:B------:R-:W-:-:S05]  /*105a0*/  IMAD.SHL.U32 R0, R0, 0x8, RZ ;  /* 0x0000000800007824 */ /* 0x000fca00078e00ff */
[----:B------:R-:W-:Y:S01]  /*105b0*/  ISETP.GE.AND P3, PT, R0, UR4, PT ;  /* 0x0000000400007c0c */ /* 0x000fe2000bf66270 */
[----:B------:R-:W-:Y:S01]  /*105c0*/  IMAD.MOV.U32 R0, RZ, RZ, R165 ;  /* 0x000000ffff007224 */ /* 0x000fe200078e00a5 */
[----:B------:R-:W-:-:S11]  /*105d0*/  ULDC UR4, c[0x0][0x2ec] ;  /* 0x0000bb0000047ab9 */ /* 0x000fd60000000800 */
[----:B------:R-:W1:Y:S08]  /*105e0*/  @!P3 LDC.64 R222, c[0x0][0x220] ;  /* 0x00008800ffdebb82 */ /* 0x000e700000000a00 */
[----:B------:R-:W2:Y:S01]  /*105f0*/  @!P3 LDC.64 R220, c[0x0][0x220] ;  /* 0x00008800ffdcbb82 */ /* 0x000ea20000000a00 */
[----:B------:R-:W-:Y:S05]  /*10600*/  BRA `(.L_x_1486) ;  /* 0x0000000000bc7947 */ /* 0x000fea0003800000 */
.L_x_1488:
[----:B------:R1:W-:Y:S01]  /*10610*/  @P3 STS.128 [R224+0x8000], RZ ;  /* 0x008000ffe0003388 */ /* 0x0003e20000000c00 */
[----:B------:R-:W3:Y:S01]  /*10620*/  @!P3 LDC.64 R10, c[0x0][0x218] ;  /* 0x00008600ff0abb82 */ /* 0x000ee20000000a00 */
[----:B------:R-:W-:Y:S04]  /*10630*/  UIADD3 UR10, UR17, -0x1, URZ ;  /* 0xffffffff110a7890 */ /* 0x000fe8000fffe03f */
[----:B------:R-:W-:Y:S02]  /*10640*/  USHF.R.S32.HI UR9, URZ, 0x1f, UR10 ;  /* 0x0000001f3f097899 */ /* 0x000fe4000801140a */
[----:B------:R-:W-:Y:S01]  /*10650*/  UIMAD.WIDE.U32 UR28, UR10, UR6, URZ ;  /* 0x000000060a1c72a5 */ /* 0x000fe2000f8e003f */
[----:B------:R-:W4:Y:S01]  /*10660*/  @!P2 LDC.64 R8, c[0x0][0x218] ;  /* 0x00008600ff08ab82 */ /* 0x000f220000000a00 */
[----:B------:R-:W-:Y:S04]  /*10670*/  UIMAD UR9, UR9, UR6, URZ ;  /* 0x00000006090972a4 */ /* 0x000fe8000f8e023f */
[----:B------:R-:W-:Y:S01]  /*10680*/  UIMAD UR9, UR10, UR7, UR9 ;  /* 0x000000070a0972a4 */ /* 0x000fe2000f8e0209 */
[----:B------:R-:W-:Y:S02]  /*10690*/  IMAD.U32 R17, RZ, RZ, UR28 ;  /* 0x0000001cff117e24 */ /* 0x000fe4000f8e00ff */
[----:B------:R-:W5:Y:S01]  /*106a0*/  @!P3 LDC.64 R6, c[0x0][0x218] ;  /* 0x00008600ff06bb82 */ /* 0x000f620000000a00 */
[----:B------:R-:W-:Y:S01]  /*106b0*/  UIADD3 UR9, UR29, UR9, URZ ;  /* 0x000000091d097290 */ /* 0x000fe2000fffe03f */
[----:B------:R-:W-:Y:S01]  /*106c0*/  IMAD.U32 R12, RZ, RZ, UR28 ;  /* 0x0000001cff0c7e24 */ /* 0x000fe2000f8e00ff */
[----:B------:R-:W-:Y:S04]  /*106d0*/  LEA R18, P1, R17, R226, 0x5 ;  /* 0x000000e211127211 */ /* 0x000fe800078228ff */
[----:B------:R-:W-:Y:S01]  /*106e0*/  IMAD.U32 R17, RZ, RZ, UR9 ;  /* 0x00000009ff117e24 */ /* 0x000fe2000f8e00ff */
[----:B------:R-:W2:Y:S01]  /*106f0*/  @!P2 LDC.64 R4, c[0x0][0x218] ;  /* 0x00008600ff04ab82 */ /* 0x000ea20000000a00 */
[----:B------:R-:W-:Y:S03]  /*10700*/  IADD3 R16, P0, R18, UR24, RZ ;  /* 0x0000001812107c10 */ /* 0x000fe6000ff1e0ff */
[----:B------:R-:W-:Y:S02]  /*10710*/  LEA.HI.X R12, R12, R229, R17, 0x5, P1 ;  /* 0x000000e50c0c7211 */ /* 0x000fe400008f2c11 */
[C---:B---3--:R-:W-:Y:S02]  /*10720*/  @!P3 LEA R10, P6, R18.reuse, R10, 0x1 ;  /* 0x0000000a120ab211 */ /* 0x048fe400078c08ff */
[C---:B----4-:R-:W-:Y:S02]  /*10730*/  @!P2 LEA R8, P1, R18.reuse, R8, 0x1 ;  /* 0x000000081208a211 */ /* 0x050fe400078208ff */
[C-C-:B------:R-:W-:Y:S02]  /*10740*/  @!P3 LEA.HI.X R11, R18.reuse, R11, R12.reuse, 0x1, P6 ;  /* 0x0000000b120bb211 */ /* 0x140fe400030f0c0c */
[----:B------:R-:W-:Y:S03]  /*10750*/  @!P2 LEA.HI.X R9, R18, R9, R12, 0x1, P1 ;  /* 0x000000091209a211 */ /* 0x000fe600008f0c0c */
[----:B------:R-:W-:Y:S01]  /*10760*/  @!PT LDS RZ, [RZ] ;  /* 0x00000000fffff984 */ /* 0x000fe20000000800 */
[----:B------:R-:W-:Y:S01]  /*10770*/  @!PT LDS RZ, [RZ] ;  /* 0x00000000fffff984 */ /* 0x000fe20000000800 */
[----:B------:R-:W-:Y:S01]  /*10780*/  @!PT LDS RZ, [RZ] ;  /* 0x00000000fffff984 */ /* 0x000fe20000000800 */
[----:B------:R1:W-:Y:S01]  /*10790*/  @!P3 LDGSTS.E.BYPASS.LTC128B.128 [R224+0x8000], desc[UR20][R10.64] ;  /* 0x080000000ae0bfae */ /* 0x0003e2000b901d54 */
[----:B-----5:R-:W-:Y:S02]  /*107a0*/  @!P3 LEA R20, P5, R16, R6, 0x1 ;  /* 0x000000061014b211 */ /* 0x020fe400078a08ff */
[----:B------:R-:W-:Y:S01]  /*107b0*/  IADD3.X R6, R12, UR13, RZ, P0, !PT ;  /* 0x0000000d0c067c10 */ /* 0x000fe200087fe4ff */
[----:B------:R1:W-:Y:S03]  /*107c0*/  @P2 STS.128 [R224+0x9000], RZ ;  /* 0x009000ffe0002388 */ /* 0x0003e60000000c00 */
[C-C-:B------:R-:W-:Y:S01]  /*107d0*/  @!P3 LEA.HI.X R21, R16.reuse, R7, R6.reuse, 0x1, P5 ;  /* 0x000000071015b211 */ /* 0x140fe200028f0c06 */
[----:B------:R-:W-:Y:S01]  /*107e0*/  @!PT LDS RZ, [RZ] ;  /* 0x00000000fffff984 */ /* 0x000fe20000000800 */
[----:B------:R-:W-:Y:S01]  /*107f0*/  @!PT LDS RZ, [RZ] ;  /* 0x00000000fffff984 */ /* 0x000fe20000000800 */
[----:B------:R-:W-:Y:S01]  /*10800*/  @!PT LDS RZ, [RZ] ;  /* 0x00000000fffff984 */ /* 0x000fe20000000800 */
[----:B------:R1:W-:Y:S01]  /*10810*/  @!P2 LDGSTS.E.BYPASS.LTC128B.128 [R224+0x9000], desc[UR20][R8.64+0x80] ;  /* 0x0900008008e0afae */ /* 0x0003e2000b901d54 */
[C---:B--2---:R-:W-:Y:S03]  /*10820*/  @!P2 LEA R4, P0, R16.reuse, R4, 0x1 ;  /* 0x000000041004a211 */ /* 0x044fe600078008ff */
[----:B------:R1:W-:Y:S01]  /*10830*/  @P3 STS.128 [R224+0x8800], RZ ;  /* 0x008800ffe0003388 */ /* 0x0003e20000000c00 */
[----:B------:R-:W-:Y:S03]  /*10840*/  @!P2 LEA.HI.X R5, R16, R5, R6, 0x1, P0 ;  /* 0x000000051005a211 */ /* 0x000fe600000f0c06 */
        /* <DEDUP_REMOVED lines=11> */
.L_x_1486:
[----:B------:R-:W-:Y:S01]  /*10900*/  ISETP.GE.AND P2, PT, R225, UR8, PT ;  /* 0x00000008e1007c0c */ /* 0x000fe2000bf46270 */
[----:B------:R-:W-:Y:S04]  /*10910*/  DEPBAR.LE SB0, 0x0 ;  /* 0x000080000000791a */ /* 0x000fe80000000000 */
[----:B------:R-:W-:Y:S01]  /*10920*/  BAR.SYNC.DEFER_BLOCKING 0x0 ;  /* 0x0000000000007b1d */ /* 0x000fe20000010000 */
[----:B------:R-:W-:Y:S01]  /*10930*/  USHF.R.S32.HI UR10, URZ, 0x1f, UR17 ;  /* 0x0000001f3f0a7899 */ /* 0x000fe20008011411 */
[----:B------:R-:W-:Y:S01]  /*10940*/  IMAD.U32 R241, RZ, RZ, UR17 ;  /* 0x00000011fff17e24 */ /* 0x000fe2000f8e00ff */
[----:B------:R-:W-:Y:S03]  /*10950*/  UIMAD UR9, UR19, UR17, URZ ;  /* 0x00000011130972a4 */ /* 0x000fe6000f8e023f */
[----:B------:R-:W-:Y:S01]  /*10960*/  IMAD.WIDE.U32 R240, R241, UR23, R236 ;  /* 0x00000017f1f07c25 */ /* 0x000fe2000f8e00ec */
[----:B------:R-:W-:Y:S02]  /*10970*/  UIMAD UR9, UR10, UR23, UR9 ;  /* 0x000000170a0972a4 */ /* 0x000fe4000f8e0209 */
[C---:B-1----:R-:W-:Y:S04]  /*10980*/  @!P3 LEA R242, P5, R240.reuse, R222, 0x1 ;  /* 0x000000def0f2b211 */ /* 0x042fe800078a08ff */
[----:B------:R-:W-:Y:S01]  /*10990*/  VIADD R232, R241, UR9 ;  /* 0x00000009f1e87c36 */ /* 0x000fe20008000000 */
[C---:B------:R-:W-:Y:S04]  /*109a0*/  IADD3 R170, P0, R240.reuse, UR27, RZ ;  /* 0x0000001bf0aa7c10 */ /* 0x040fe8000ff1e0ff */
[----:B------:R-:W-:Y:S02]  /*109b0*/  @!P3 LEA.HI.X R243, R240, R223, R232, 0x1, P5 ;  /* 0x000000dff0f3b211 */ /* 0x000fe400028f0ce8 */
[----:B--2---:R-:W-:Y:S02]  /*109c0*/  @!P3 LEA R244, P4, R170, R220, 0x1 ;  /* 0x000000dcaaf4b211 */ /* 0x004fe400078808ff */
[----:B------:R-:W-:Y:S01]  /*109d0*/  IADD3.X R234, R232, UR18, RZ, P0, !PT ;  /* 0x00000012e8ea7c10 */ /* 0x000fe200087fe4ff */
[----:B------:R-:W-:Y:S01]  /*109e0*/  @P3 STS.128 [R224+0xa000], RZ ;  /* 0x00a000ffe0003388 */ /* 0x000fe20000000c00 */
[----:B------:R-:W1:Y:S02]  /*109f0*/  @!P2 LDC.64 R238, c[0x0][0x220] ;  /* 0x00008800ffeeab82 */ /* 0x000e640000000a00 */
[C-C-:B------:R-:W-:Y:S03]  /*10a00*/  @!P3 LEA.HI.X R245, R170.reuse, R221, R234.reuse, 0x1, P4 ;  /* 0x000000ddaaf5b211 */ /* 0x140fe600020f0cea */
[----:B------:R-:W-:Y:S01]  /*10a10*/  @!PT LDS RZ, [RZ] ;  /* 0x00000000fffff984 */ /* 0x000fe20000000800 */
[----:B------:R-:W-:Y:S01]  /*10a20*/  @!PT LDS RZ, [RZ] ;  /* 0x00000000fffff984 */ /* 0x000fe20000000800 */
[----:B------:R-:W-:Y:S01]  /*10a30*/  @!PT LDS RZ, [RZ] ;  /* 0x00000000fffff984 */ /* 0x000fe20000000800 */
[----:B------:R-:W-:Y:S01]  /*10a40*/  @!P3 LDGSTS.E.BYPASS.LTC128B.128 [R224+0xa000], desc[UR20][R242.64] ;  /* 0x0a000000f2e0bfae */ /* 0x000fe2000b901d54 */
[----:B------:R-:W-:Y:S05]  /*10a50*/  ISETP.LT.AND P4, PT, RZ, UR17, PT ;  /* 0x00000011ff007c0c */ /* 0x000fea000bf81270 */
[----:B------:R-:W-:Y:S01]  /*10a60*/  @P2 STS.128 [R224+0xb000], RZ ;  /* 0x00b000ffe0002388 */ /* 0x000fe20000000c00 */
[----:B------:R-:W2:Y:S02]  /*10a70*/  @!P2 LDC.64 R168, c[0x0][0x220] ;  /* 0x00008800ffa8ab82 */ /* 0x000ea40000000a00 */
[----:B--2---:R-:W-:Y:S02]  /*10a80*/  @!P2 LEA R168, P0, R170, R168, 0x1 ;  /* 0x000000a8aaa8a211 */ /* 0x004fe400078008ff */
[----:B-1----:R-:W-:Y:S02]  /*10a90*/  @!P2 LEA R238, P1, R240, R238, 0x1 ;  /* 0x000000eef0eea211 */ /* 0x002fe400078208ff */
[----:B------:R-:W-:Y:S02]  /*10aa0*/  @!P2 LEA.HI.X R169, R170, R169, R234, 0x1, P0 ;  /* 0x000000a9aaa9a211 */ /* 0x000fe400000f0cea */
[----:B------:R-:W-:Y:S05]  /*10ab0*/  @!P2 LEA.HI.X R239, R240, R239, R232, 0x1, P1 ;  /* 0x000000eff0efa211 */ /* 0x000fea00008f0ce8 */
        /* <DEDUP_REMOVED lines=8> */
[----:B------:R1:W-:Y:S06]  /*10b40*/  @!P3 LDGSTS.E.BYPASS.LTC128B.128 [R224+0xa800], desc[UR20][R244.64] ;  /* 0x0a800000f4e0bfae */ /* 0x0003ec000b901d54 */
[----:B------:R-:W-:Y:S06]  /*10b50*/  @P2 STS.128 [R224+0xb800], RZ ;  /* 0x00b800ffe0002388 */ /* 0x000fec0000000c00 */
[----:B------:R-:W-:Y:S01]  /*10b60*/  @!PT LDS RZ, [RZ] ;  /* 0x00000000fffff984 */ /* 0x000fe20000000800 */
[----:B------:R-:W-:Y:S01]  /*10b70*/  @!PT LDS RZ, [RZ] ;  /* 0x00000000fffff984 */ /* 0x000fe20000000800 */
[----:B------:R-:W-:Y:S01]  /*10b80*/  @!PT LDS RZ, [RZ] ;  /* 0x00000000fffff984 */ /* 0x000fe20000000800 */
[----:B------:R2:W-:Y:S06]  /*10b90*/  @!P2 LDGSTS.E.BYPASS.LTC128B.128 [R224+0xb800], desc[UR20][R168.64+0x80] ;  /* 0x0b800080a8e0afae */ /* 0x0005ec000b901d54 */
[----:B------:R-:W-:Y:S06]  /*10ba0*/  LDSM.16.M88.4 R164, [R219] ;  /* 0x00000000dba4783b */ /* 0x000fec0000000200 */
[----:B------:R-:W3:Y:S06]  /*10bb0*/  LDSM.16.M88.4 R172, [R218+0x8000] ;  /* 0x00800000daac783b */ /* 0x000eec0000000200 */
[----:B------:R-:W4:Y:S06]  /*10bc0*/  LDSM.16.M88.4 R176, [R219+0x2000] ;  /* 0x00200000dbb0783b */ /* 0x000f2c0000000200 */
[----:B------:R-:W5:Y:S06]  /*10bd0*/  LDSM.16.M88.4 R180, [R218+0x8800] ;  /* 0x00880000dab4783b */ /* 0x000f6c0000000200 */
[----:B------:R-:W0:Y:S06]  /*10be0*/  LDGDEPBAR ;  /* 0x00000000000079af */ /* 0x000e2c0000000000 */
[----:B------:R-:W-:Y:S06]  /*10bf0*/  LDSM.16.M88.4 R184, [R217] ;  /* 0x00000000d9b8783b */ /* 0x000fec0000000200 */
[----:B------:R-:W1:Y:S06]  /*10c00*/  LDSM.16.M88.4 R188, [R216] ;  /* 0x00000000d8bc783b */ /* 0x000e6c0000000200 */
[----:B------:R-:W2:Y:S01]  /*10c10*/  LDSM.16.M88.4 R192, [R217+0x2000] ;  /* 0x00200000d9c0783b */ /* 0x000ea20000000200 */
[-C--:B---3--:R-:W-:Y:S05]  /*10c20*/  HMMA.16816.F32.BF16 R4, R164, R172.reuse, RZ ;  /* 0x000000aca404723c */ /* 0x088fea00000418ff */
[----:B------:R-:W3:Y:S01]  /*10c30*/  LDSM.16.M88.4 R196, [R216+0x800] ;  /* 0x00080000d8c4783b */ /* 0x000ee20000000200 */
[C---:B----4-:R-:W-:Y:S05]  /*10c40*/  HMMA.16816.F32.BF16 R8, R176.reuse, R172, RZ ;  /* 0x000000acb008723c */ /* 0x050fea00000418ff */
[----:B------:R-:W-:Y:S01]  /*10c50*/  LDSM.16.M88.4 R200, [R215] ;  /* 0x00000000d7c8783b */ /* 0x000fe20000000200 */
[-C--:B------:R-:W-:Y:S05]  /*10c60*/  HMMA.16816.F32.BF16 R12, R176, R174.reuse, RZ ;  /* 0x000000aeb00c723c */ /* 0x080fea00000418ff */
[----:B------:R-:W4:Y:S01]  /*10c70*/  LDSM.16.M88.4 R204, [R211+0x8000] ;  /* 0x00800000d3cc783b */ /* 0x000f220000000200 */
[C---:B------:R-:W-:Y:S05]  /*10c80*/  HMMA.16816.F32.BF16 R16, R164.reuse, R174, RZ ;  /* 0x000000aea410723c */ /* 0x040fea00000418ff */
[----:B------:R-:W-:Y:S01]  /*10c90*/  LDSM.16.M88.4 R172, [R211+0x8800] ;  /* 0x00880000d3ac783b */ /* 0x000fe20000000200 */
[-C--:B-----5:R-:W-:Y:S06]  /*10ca0*/  HMMA.16816.F32.BF16 R20, R164, R180.reuse, RZ ;  /* 0x000000b4a414723c */ /* 0x0a0fec00000418ff */
[C---:B------:R-:W-:Y:S06]  /*10cb0*/  HMMA.16816.F32.BF16 R24, R176.reuse, R180, RZ ;  /* 0x000000b4b018723c */ /* 0x040fec00000418ff */
[-C--:B------:R-:W-:Y:S01]  /*10cc0*/  HMMA.16816.F32.BF16 R28, R176, R182.reuse, RZ ;  /* 0x000000b6b01c723c */ /* 0x080fe200000418ff */
[----:B------:R-:W-:Y:S05]  /*10cd0*/  LDSM.16.M88.4 R176, [R214] ;  /* 0x00000000d6b0783b */ /* 0x000fea0000000200 */
[----:B------:R-:W-:Y:S01]  /*10ce0*/  HMMA.16816.F32.BF16 R32, R164, R182, RZ ;  /* 0x000000b6a420723c */ /* 0x000fe200000418ff */
[----:B------:R-:W5:Y:S05]  /*10cf0*/  LDSM.16.M88.4 R164, [R215+0x2000] ;  /* 0x00200000d7a4783b */ /* 0x000f6a0000000200 */
[-C--:B-1----:R-:W-:Y:S01]  /*10d00*/  HMMA.16816.F32.BF16 R4, R184, R188.reuse, R4 ;  /* 0x000000bcb804723c */ /* 0x082fe20000041804 */
[----:B------:R-:W1:Y:S05]  /*10d10*/  LDSM.16.M88.4 R180, [R213] ;  /* 0x00000000d5b4783b */ /* 0x000e6a0000000200 */
[C---:B--2---:R-:W-:Y:S06]  /*10d20*/  HMMA.16816.F32.BF16 R8, R192.reuse, R188, R8 ;  /* 0x000000bcc008723c */ /* 0x044fec0000041808 */
[-C--:B------:R-:W-:Y:S06]  /*10d30*/  HMMA.16816.F32.BF16 R12, R192, R190.reuse, R12 ;  /* 0x000000bec00c723c */ /* 0x080fec000004180c */
[C---:B------:R-:W-:Y:S01]  /*10d40*/  HMMA.16816.F32.BF16 R16, R184.reuse, R190, R16 ;  /* 0x000000beb810723c */ /* 0x040fe20000041810 */
[----:B------:R-:W-:Y:S05]  /*10d50*/  LDSM.16.M88.4 R188, [R213+0x800] ;  /* 0x00080000d5bc783b */ /* 0x000fea0000000200 */
[-C--:B---3--:R-:W-:Y:S06]  /*10d60*/  HMMA.16816.F32.BF16 R20, R184, R196.reuse, R20 ;  /* 0x000000c4b814723c */ /* 0x088fec0000041814 */
[C---:B------:R-:W-:Y:S06]  /*10d70*/  HMMA.16816.F32.BF16 R24, R192.reuse, R196, R24 ;  /* 0x000000c4c018723c */ /* 0x040fec0000041818 */
[-C--:B------:R-:W-:Y:S01]  /*10d80*/  HMMA.16816.F32.BF16 R28, R192, R198.reuse, R28 ;  /* 0x000000c6c01c723c */ /* 0x080fe2000004181c */
[----:B------:R-:W-:Y:S05]  /*10d90*/  LDSM.16.M88.4 R192, [R219+0x4000] ;  /* 0x00400000dbc0783b */ /* 0x000fea0000000200 */
[----:B------:R-:W-:Y:S01]  /*10da0*/  HMMA.16816.F32.BF16 R32, R184, R198, R32 ;  /* 0x000000c6b820723c */ /* 0x000fe20000041820 */
[----:B------:R-:W2:Y:S05]  /*10db0*/  LDSM.16.M88.4 R184, [R214+0x2000] ;  /* 0x00200000d6b8783b */ /* 0x000eaa0000000200 */
[-C--:B----4-:R-:W-:Y:S01]  /*10dc0*/  HMMA.16816.F32.BF16 R4, R200, R204.reuse, R4 ;  /* 0x000000ccc804723c */ /* 0x090fe20000041804 */
[----:B------:R-:W3:Y:S05]  /*10dd0*/  LDSM.16.M88.4 R196, [R218+0x9000] ;  /* 0x00900000dac4783b */ /* 0x000eea0000000200 */
[C---:B-----5:R-:W-:Y:S06]  /*10de0*/  HMMA.16816.F32.BF16 R8, R164.reuse, R204, R8 ;  /* 0x000000cca408723c */ /* 0x060fec0000041808 */
[-C--:B------:R-:W-:Y:S06]  /*10df0*/  HMMA.16816.F32.BF16 R12, R164, R206.reuse, R12 ;  /* 0x000000cea40c723c */ /* 0x080fec000004180c */
[C---:B------:R-:W-:Y:S01]  /*10e00*/  HMMA.16816.F32.BF16 R16, R200.reuse, R206, R16 ;  /* 0x000000cec810723c */ /* 0x040fe20000041810 */
[----:B------:R-:W-:Y:S05]  /*10e10*/  LDSM.16.M88.4 R204, [R216+0x1000] ;  /* 0x00100000d8cc783b */ /* 0x000fea0000000200 */
[-C--:B------:R-:W-:Y:S06]  /*10e20*/  HMMA.16816.F32.BF16 R20, R200, R172.reuse, R20 ;  /* 0x000000acc814723c */ /* 0x080fec0000041814 */
[C---:B------:R-:W-:Y:S06]  /*10e30*/  HMMA.16816.F32.BF16 R24, R164.reuse, R172, R24 ;  /* 0x000000aca418723c */ /* 0x040fec0000041818 */
[-C--:B------:R-:W-:Y:S01]  /*10e40*/  HMMA.16816.F32.BF16 R28, R164, R174.reuse, R28 ;  /* 0x000000aea41c723c */ /* 0x080fe2000004181c */
[----:B------:R-:W4:Y:S05]  /*10e50*/  LDSM.16.M88.4 R164, [R219+0x6000] ;  /* 0x00600000dba4783b */ /* 0x000f2a0000000200 */
[----:B------:R-:W-:Y:S01]  /*10e60*/  HMMA.16816.F32.BF16 R32, R200, R174, R32 ;  /* 0x000000aec820723c */ /* 0x000fe20000041820 */
[----:B------:R-:W5:Y:S05]  /*10e70*/  LDSM.16.M88.4 R172, [R218+0x9800] ;  /* 0x00980000daac783b */ /* 0x000f6a0000000200 */
[-C--:B-1----:R-:W-:Y:S01]  /*10e80*/  HMMA.16816.F32.BF16 R4, R176, R180.reuse, R4 ;  /* 0x000000b4b004723c */ /* 0x082fe20000041804 */
[----:B------:R-:W1:Y:S05]  /*10e90*/  LDSM.16.M88.4 R200, [R217+0x4000] ;  /* 0x00400000d9c8783b */ /* 0x000e6a0000000200 */
[C---:B--2---:R-:W-:Y:S06]  /*10ea0*/  HMMA.16816.F32.BF16 R8, R184.reuse, R180, R8 ;  /* 0x000000b4b808723c */ /* 0x044fec0000041808 */
[-C--:B------:R-:W-:Y:S06]  /*10eb0*/  HMMA.16816.F32.BF16 R12, R184, R182.reuse, R12 ;  /* 0x000000b6b80c723c */ /* 0x080fec000004180c */
[C---:B------:R-:W-:Y:S01]  /*10ec0*/  HMMA.16816.F32.BF16 R16, R176.reuse, R182, R16 ;  /* 0x000000b6b010723c */ /* 0x040fe20000041810 */
[----:B------:R-:W-:Y:S05]  /*10ed0*/  LDSM.16.M88.4 R180, [R216+0x1800] ;  /* 0x00180000d8b4783b */ /* 0x000fea0000000200 */
[-C--:B------:R-:W-:Y:S06]  /*10ee0*/  HMMA.16816.F32.BF16 R20, R176, R188.reuse, R20 ;  /* 0x000000bcb014723c */ /* 0x080fec0000041814 */
[C---:B------:R-:W-:Y:S06]  /*10ef0*/  HMMA.16816.F32.BF16 R24, R184.reuse, R188, R24 ;  /* 0x000000bcb818723c */ /* 0x040fec0000041818 */
[-C--:B------:R-:W-:Y:S01]  /*10f00*/  HMMA.16816.F32.BF16 R28, R184, R190.reuse, R28 ;  /* 0x000000beb81c723c */ /* 0x080fe2000004181c */
[----:B------:R-:W-:Y:S05]  /*10f10*/  LDSM.16.M88.4 R184, [R215+0x4000] ;  /* 0x00400000d7b8783b */ /* 0x000fea0000000200 */
[----:B------:R-:W-:Y:S01]  /*10f20*/  HMMA.16816.F32.BF16 R32, R176, R190, R32 ;  /* 0x000000beb020723c */ /* 0x000fe20000041820 */
[----:B------:R-:W2:Y:S05]  /*10f30*/  LDSM.16.M88.4 R176, [R217+0x6000] ;  /* 0x00600000d9b0783b */ /* 0x000eaa0000000200 */
[-C--:B---3--:R-:W-:Y:S01]  /*10f40*/  HMMA.16816.F32.BF16 R4, R192, R196.reuse, R4 ;  /* 0x000000c4c004723c */ /* 0x088fe20000041804 */
[----:B------:R-:W3:Y:S05]  /*10f50*/  LDSM.16.M88.4 R188, [R211+0x9000] ;  /* 0x00900000d3bc783b */ /* 0x000eea0000000200 */
[C---:B----4-:R-:W-:Y:S06]  /*10f60*/  HMMA.16816.F32.BF16 R8, R164.reuse, R196, R8 ;  /* 0x000000c4a408723c */ /* 0x050fec0000041808 */
[-C--:B------:R-:W-:Y:S06]  /*10f70*/  HMMA.16816.F32.BF16 R12, R164, R198.reuse, R12 ;  /* 0x000000c6a40c723c */ /* 0x080fec000004180c */
[C---:B------:R-:W-:Y:S01]  /*10f80*/  HMMA.16816.F32.BF16 R16, R192.reuse, R198, R16 ;  /* 0x000000c6c010723c */ /* 0x040fe20000041810 */
[----:B------:R-:W-:Y:S05]  /*10f90*/  LDSM.16.M88.4 R196, [R213+0x1000] ;  /* 0x00100000d5c4783b */ /* 0x000fea0000000200 */
[-C--:B-----5:R-:W-:Y:S06]  /*10fa0*/  HMMA.16816.F32.BF16 R20, R192, R172.reuse, R20 ;  /* 0x000000acc014723c */ /* 0x0a0fec0000041814 */
        /* <DEDUP_REMOVED lines=9> */
[C---:B------:R-:W-:Y:S06]  /*11040*/  HMMA.16816.F32.BF16 R16, R200.reuse, R206, R16 ;  /* 0x000000cec810723c */ /* 0x040fec0000041810 */
[-C--:B------:R-:W-:Y:S06]  /*11050*/  HMMA.16816.F32.BF16 R20, R200, R180.reuse, R20 ;  /* 0x000000b4c814723c */ /* 0x080fec0000041814 */
[C---:B------:R-:W-:Y:S06]  /*11060*/  HMMA.16816.F32.BF16 R24, R176.reuse, R180, R24 ;  /* 0x000000b4b018723c */ /* 0x040fec0000041818 */
[-C--:B------:R-:W-:Y:S01]  /*11070*/  HMMA.16816.F32.BF16 R28, R176, R182.reuse, R28 ;  /* 0x000000b6b01c723c */ /* 0x080fe2000004181c */
[----:B------:R-:W2:Y:S05]  /*11080*/  LDSM.16.M88.4 R176, [R214+0x6000] ;  /* 0x00600000d6b0783b */ /* 0x000eaa0000000200 */
[----:B------:R-:W-:Y:S06]  /*11090*/  HMMA.16816.F32.BF16 R32, R200, R182, R32 ;  /* 0x000000b6c820723c */ /* 0x000fec0000041820 */
[-C--:B---3--:R-:W-:Y:S06]  /*110a0*/  HMMA.16816.F32.BF16 R4, R184, R188.reuse, R4 ;  /* 0x000000bcb804723c */ /* 0x088fec0000041804 */
[C---:B----4-:R-:W-:Y:S06]  /*110b0*/  HMMA.16816.F32.BF16 R8, R164.reuse, R188, R8 ;  /* 0x000000bca408723c */ /* 0x050fec0000041808 */
[-C--:B------:R-:W-:Y:S06]  /*110c0*/  HMMA.16816.F32.BF16 R12, R164, R190.reuse, R12 ;  /* 0x000000bea40c723c */ /* 0x080fec000004180c */
[C---:B------:R-:W-:Y:S06]  /*110d0*/  HMMA.16816.F32.BF16 R16, R184.reuse, R190, R16 ;  /* 0x000000beb810723c */ /* 0x040fec0000041810 */
[-C--:B-----5:R-:W-:Y:S06]  /*110e0*/  HMMA.16816.F32.BF16 R20, R184, R172.reuse, R20 ;  /* 0x000000acb814723c */ /* 0x0a0fec0000041814 */
[C---:B------:R-:W-:Y:S06]  /*110f0*/  HMMA.16816.F32.BF16 R24, R164.reuse, R172, R24 ;  /* 0x000000aca418723c */ /* 0x040fec0000041818 */
[-C--:B------:R-:W-:Y:S01]  /*11100*/  HMMA.16816.F32.BF16 R28, R164, R174.reuse, R28 ;  /* 0x000000aea41c723c */ /* 0x080fe2000004181c */
[----:B------:R-:W3:Y:S01]  /*11110*/  LDSM.16.M88.4 R164, [R213+0x1800] ;  /* 0x00180000d5a4783b */ /* 0x000ee20000000200 */
[----:B------:R-:W-:Y:S04]  /*11120*/  DEPBAR.LE SB0, 0x0 ;  /* 0x000080000000791a */ /* 0x000fe80000000000 */
[----:B------:R-:W-:Y:S01]  /*11130*/  HMMA.16816.F32.BF16 R32, R184, R174, R32 ;  /* 0x000000aeb820723c */ /* 0x000fe20000041820 */
[----:B------:R-:W-:Y:S05]  /*11140*/  BAR.SYNC.DEFER_BLOCKING 0x0 ;  /* 0x0000000000007b1d */ /* 0x000fea0000010000 */
[-C--:B-1----:R-:W-:Y:S06]  /*11150*/  HMMA.16816.F32.BF16 R4, R192, R196.reuse, R4 ;  /* 0x000000c4c004723c */ /* 0x082fec0000041804 */
[C---:B--2---:R-:W-:Y:S06]  /*11160*/  HMMA.16816.F32.BF16 R8, R176.reuse, R196, R8 ;  /* 0x000000c4b008723c */ /* 0x044fec0000041808 */
[-C--:B------:R-:W-:Y:S06]  /*11170*/  HMMA.16816.F32.BF16 R12, R176, R198.reuse, R12 ;  /* 0x000000c6b00c723c */ /* 0x080fec000004180c */
[C---:B------:R-:W-:Y:S06]  /*11180*/  HMMA.16816.F32.BF16 R16, R192.reuse, R198, R16 ;  /* 0x000000c6c010723c */ /* 0x040fec0000041810 */
[----:B------:R-:W-:Y:S01]  /*11190*/  FMUL.FTZ R245, R4, UR5 ;  /* 0x0000000504f57c20 */ /* 0x000fe20008410000 */
[----:B------:R-:W-:Y:S01]  /*111a0*/  FMUL.FTZ R234, R6, UR5 ;  /* 0x0000000506ea7c20 */ /* 0x000fe20008410000 */
[----:B------:R-:W-:Y:S01]  /*111b0*/  FMUL.FTZ R243, R5, UR5 ;  /* 0x0000000505f37c20 */ /* 0x000fe20008410000 */
[-C--:B---3--:R-:W-:Y:S03]  /*111c0*/  HMMA.16816.F32.BF16 R20, R192, R164.reuse, R20 ;  /* 0x000000a4c014723c */ /* 0x088fe60000041814 */
        /* <DEDUP_REMOVED lines=89> */
.L_x_1487:
        /* <DEDUP_REMOVED lines=63> */
[----:B------:R-:W-:Y:S01]  /*11b50*/  FFMA.FTZ R204, R14, UR4, -R177 ;  /* 0x000000040ecc7c23 */ /* 0x000fe200080108b1 */
[--C-:B------:R-:W-:Y:S03]  /*11b60*/  FFMA.FTZ R241, R241, UR4, -R176.reuse ;  /* 0x00000004f1f17c23 */ /* 0x100fe600080108b0 */
[----:B------:R-:W2:Y:S01]  /*11b70*/  MUFU.EX2 R2, R4 ;  /* 0x0000000400027308 */ /* 0x000ea20000000800 */
[----:B------:R-:W-:Y:S01]  /*11b80*/  FFMA.FTZ R232, R232, UR4, -R176 ;  /* 0x00000004e8e87c23 */ /* 0x000fe200080108b0 */
[----:B------:R-:W-:Y:S01]  /*11b90*/  LDSM.16.MT88.4 R200, [R208+0xb800] ;  /* 0x00b80000d0c8783b */ /* 0x000fe20000004200 */
        /* <DEDUP_REMOVED lines=11> */
[--C-:B------:R-:W-:Y:S01]  /*11c50*/  FFMA.FTZ R183, R183, UR4, -R179.reuse ;  /* 0x00000004b7b77c23 */ /* 0x100fe200080108b3 */
        /* <DEDUP_REMOVED lines=28> */
[----:B------:R-:W-:Y:S01]  /*11e20*/  FMUL.FTZ R33, R164, R133 ;  /* 0x00000085a4217220 */ /* 0x000fe20000410000 */
[----:B------:R-:W-:Y:S01]  /*11e30*/  FFMA.FTZ R179, R182, UR4, -R179 ;  /* 0x00000004b6b37c23 */ /* 0x000fe200080108b3 */
[----:B------:R-:W1:Y:S01]  /*11e40*/  LDSM.16.MT88.4 R148, [R209+0xa000] ;  /* 0x00a00000d194783b */ /* 0x000e620000004200 */
[C---:B------:R-:W-:Y:S01]  /*11e50*/  FMUL.FTZ R36, R164.reuse, R36 ;  /* 0x00000024a4247220 */ /* 0x040fe20000410000 */
[----:B------:R-:W-:Y:S03]  /*11e60*/  FMUL.FTZ R37, R164, R37 ;  /* 0x00000025a4257220 */ /* 0x000fe60000410000 */
[----:B------:R-:W3:Y:S01]  /*11e70*/  MUFU.EX2 R238, R238 ;  /* 0x000000ee00ee7308 */ /* 0x000ee20000000800 */
[----:B--2---:R-:W-:Y:S01]  /*11e80*/  F2FP.BF16.F32.PACK_AB R156, R244, R247 ;  /* 0x000000f7f49c723e */ /* 0x004fe200000010ff */
[C---:B------:R-:W-:Y:S01]  /*11e90*/  FMUL.FTZ R38, R3.reuse, R38 ;  /* 0x0000002603267220 */ /* 0x040fe20000410000 */
[C---:B------:R-:W-:Y:S01]  /*11ea0*/  FMUL.FTZ R39, R3.reuse, R39 ;  /* 0x0000002703277220 */ /* 0x040fe20000410000 */
[C---:B------:R-:W-:Y:S01]  /*11eb0*/  FMUL.FTZ R40, R2.reuse, R40 ;  /* 0x0000002802287220 */ /* 0x040fe20000410000 */
[----:B------:R-:W2:Y:S01]  /*11ec0*/  LDSM.16.MT88.4 R132, [R208+0xa000] ;  /* 0x00a00000d084783b */ /* 0x000ea20000004200 */
[----:B------:R-:W-:Y:S01]  /*11ed0*/  FMUL.FTZ R41, R2, R41 ;  /* 0x0000002902297220 */ /* 0x000fe20000410000 */
[C---:B------:R-:W-:Y:S03]  /*11ee0*/  FMUL.FTZ R42, R0.reuse, R42 ;  /* 0x0000002a002a7220 */ /* 0x040fe60000410000 */
[----:B------:R-:W-:Y:S01]  /*11ef0*/  MUFU.EX2 R245, R245 ;  /* 0x000000f500f57308 */ /* 0x000fe20000000800 */
[----:B------:R-:W-:Y:S01]  /*11f00*/  FMUL.FTZ R43, R0, R43 ;  /* 0x0000002b002b7220 */ /* 0x000fe20000410000 */
[C---:B------:R-:W-:Y:S01]  /*11f10*/  FMUL.FTZ R44, R2.reuse, R44 ;  /* 0x0000002c022c7220 */ /* 0x040fe20000410000 */
[----:B------:R-:W-:Y:S01]  /*11f20*/  FMUL.FTZ R45, R2, R45 ;  /* 0x0000002d022d7220 */ /* 0x000fe20000410000 */
[C---:B------:R-:W-:Y:S01]  /*11f30*/  FMUL.FTZ R46, R0.reuse, R46 ;  /* 0x0000002e002e7220 */ /* 0x040fe20000410000 */
[----:B------:R-:W4:Y:S01]  /*11f40*/  LDSM.16.MT88.4 R136, [R212+0xb000] ;  /* 0x00b00000d488783b */ /* 0x000f220000004200 */
[----:B------:R-:W-:Y:S01]  /*11f50*/  FMUL.FTZ R47, R0, R47 ;  /* 0x0000002f002f7220 */ /* 0x000fe20000410000 */
[----:B------:R-:W-:Y:S03]  /*11f60*/  FMUL.FTZ R48, R164, R48 ;  /* 0x00000030a4307220 */ /* 0x000fe60000410000 */
[----:B------:R-:W5:Y:S01]  /*11f70*/  MUFU.EX2 R242, R242 ;  /* 0x000000f200f27308 */ /* 0x000f620000000800 */
        /* <DEDUP_REMOVED lines=15> */
[----:B------:R-:W3:Y:S01]  /*12070*/  MUFU.EX2 R234, R234 ;  /* 0x000000ea00ea7308 */ /* 0x000ee20000000800 */
[----:B-----5:R-:W-:Y:S01]  /*12080*/  F2FP.BF16.F32.PACK_AB R158, R242, R245 ;  /* 0x000000f5f29e723e */ /* 0x020fe200000010ff */
        /* <DEDUP_REMOVED lines=10> */
[C---:B------:R-:W-:Y:S01]  /*12130*/  FMUL.FTZ R71, R3.reuse, R71 ;  /* 0x0000004703477220 */ /* 0x040fe20000410000 */
[C---:B------:R-:W-:Y:S01]  /*12140*/  FMUL.FTZ R72, R2.reuse, R72 ;  /* 0x0000004802487220 */ /* 0x040fe20000410000 */
[----:B------:R-:W-:Y:S01]  /*12150*/  FMUL.FTZ R73, R2, R73 ;  /* 0x0000004902497220 */ /* 0x000fe20000410000 */
[----:B------:R-:W-:Y:S03]  /*12160*/  FMUL.FTZ R74, R0, R74 ;  /* 0x0000004a004a7220 */ /* 0x000fe60000410000 */
[----:B------:R-:W5:Y:S01]  /*12170*/  MUFU.EX2 R232, R232 ;  /* 0x000000e800e87308 */ /* 0x000f620000000800 */
[----:B---3--:R-:W-:Y:S01]  /*12180*/  F2FP.BF16.F32.PACK_AB R159, R234, R243 ;  /* 0x000000f3ea9f723e */ /* 0x008fe200000010ff */
[----:B------:R-:W-:Y:S01]  /*12190*/  FMUL.FTZ R75, R0, R75 ;  /* 0x0000004b004b7220 */ /* 0x000fe20000410000 */
[C---:B------:R-:W-:Y:S01]  /*121a0*/  FMUL.FTZ R76, R2.reuse, R76 ;  /* 0x0000004c024c7220 */ /* 0x040fe20000410000 */
[----:B------:R-:W-:Y:S01]  /*121b0*/  FMUL.FTZ R77, R2, R77 ;  /* 0x0000004d024d7220 */ /* 0x000fe20000410000 */
[C---:B------:R-:W-:Y:S01]  /*121c0*/  FMUL.FTZ R78, R0.reuse, R78 ;  /* 0x0000004e004e7220 */ /* 0x040fe20000410000 */
[----:B------:R-:W-:Y:S01]  /*121d0*/  FMUL.FTZ R79, R0, R79 ;  /* 0x0000004f004f7220 */ /* 0x000fe20000410000 */
        /* <DEDUP_REMOVED lines=56> */
[----:B------:R-:W-:Y:S01]  /*12560*/  FMUL.FTZ R123, R0, R123 ;  /* 0x0000007b007b7220 */ /* 0x000fe20000410000 */
[--C-:B------:R-:W-:Y:S01]  /*12570*/  FFMA.FTZ R251, R251, UR4, -R176.reuse ;  /* 0x00000004fbfb7c23 */ /* 0x100fe200080108b0 */
[--C-:B------:R-:W-:Y:S01]  /*12580*/  FFMA.FTZ R250, R250, UR4, -R176.reuse ;  /* 0x00000004fafa7c23 */ /* 0x100fe200080108b0 */
[--C-:B------:R-:W-:Y:S01]  /*12590*/  FFMA.FTZ R252, R252, UR4, -R177.reuse ;  /* 0x00000004fcfc7c23 */ /* 0x100fe200080108b1 */
[--C-:B------:R-:W-:Y:S01]  /*125a0*/  FFMA.FTZ R246, R246, UR4, -R177.reuse ;  /* 0x00000004f6f67c23 */ /* 0x100fe200080108b1 */
[--C-:B------:R-:W-:Y:S01]  /*125b0*/  FFMA.FTZ R249, R249, UR4, -R176.reuse ;  /* 0x00000004f9f97c23 */ /* 0x100fe200080108b0 */
[C---:B------:R-:W-:Y:S02]  /*125c0*/  HMMA.16816.F32.BF16 R8, R160.reuse, R20, R8 ;  /* 0x00000014a008723c */ /* 0x040fe40000041808 */
[----:B------:R-:W-:Y:S02]  /*125d0*/  MUFU.EX2 R153, R198 ;  /* 0x000000c600997308 */ /* 0x000fe40000000800 */
[--C-:B------:R-:W-:Y:S01]  /*125e0*/  FFMA.FTZ R170, R170, UR4, -R177.reuse ;  /* 0x00000004aaaa7c23 */ /* 0x100fe200080108b1 */
        /* <DEDUP_REMOVED lines=8> */
[----:B------:R-:W-:Y:S01]  /*12670*/  FMUL.FTZ R23, R3, R147 ;  /* 0x0000009303177220 */ /* 0x000fe20000410000 */
[----:B------:R-:W-:Y:S01]  /*12680*/  FFMA.FTZ R177, R169, UR4, -R177 ;  /* 0x00000004a9b17c23 */ /* 0x000fe200080108b1 */
[C---:B------:R-:W-:Y:S01]  /*12690*/  FMUL.FTZ R124, R2.reuse, R124 ;  /* 0x0000007c027c7220 */ /* 0x040fe20000410000 */
[----:B------:R-:W-:Y:S01]  /*126a0*/  FMUL.FTZ R125, R2, R125 ;  /* 0x0000007d027d7220 */ /* 0x000fe20000410000 */
[----:B---3--:R-:W-:Y:S03]  /*126b0*/  LDSM.16.MT88.4 R188, [R212+0xb800] ;  /* 0x00b80000d4bc783b */ /* 0x008fe60000004200 */
[-C--:B------:R-:W-:Y:S01]  /*126c0*/  HMMA.16816.F32.BF16 R20, R156, R172.reuse, R20 ;  /* 0x000000ac9c14723c */ /* 0x080fe20000041814 */
[----:B------:R3:W-:Y:S02]  /*126d0*/  MUFU.EX2 R145, R183 ;  /* 0x000000b700917308 */ /* 0x0007e40000000800 */
[C---:B------:R-:W-:Y:S01]  /*126e0*/  FMUL.FTZ R126, R0.reuse, R126 ;  /* 0x0000007e007e7220 */ /* 0x040fe20000410000 */
[----:B------:R-:W-:Y:S01]  /*126f0*/  FMUL.FTZ R127, R0, R127 ;  /* 0x0000007f007f7220 */ /* 0x000fe20000410000 */
[C---:B------:R-:W-:Y:S01]  /*12700*/  FMUL.FTZ R128, R164.reuse, R128 ;  /* 0x00000080a4807220 */ /* 0x040fe20000410000 */
[C---:B------:R-:W-:Y:S01]  /*12710*/  HMMA.16816.F32.BF16 R24, R160.reuse, R172, R24 ;  /* 0x000000aca018723c */ /* 0x040fe20000041818 */
[----:B-1----:R-:W-:Y:S04]  /*12720*/  LDSM.16.MT88.4 R196, [R209+0xb800] ;  /* 0x00b80000d1c4783b */ /* 0x002fe80000004200 */
[----:B------:R-:W1:Y:S01]  /*12730*/  MUFU.EX2 R146, R178 ;  /* 0x000000b200927308 */ /* 0x000e620000000800 */
[----:B------:R-:W-:Y:S01]  /*12740*/  FMUL.FTZ R129, R164, R129 ;  /* 0x00000081a4817220 */ /* 0x000fe20000410000 */
[-C--:B------:R-:W-:Y:S04]  /*12750*/  HMMA.16816.F32.BF16 R28, R160, R174.reuse, R28 ;  /* 0x000000aea01c723c */ /* 0x080fe8000004181c */
[----:B-----5:R-:W-:Y:S02]  /*12760*/  F2FP.BF16.F32.PACK_AB R172, R154, R152 ;  /* 0x000000989aac723e */ /* 0x020fe400000010ff */
[C---:B------:R-:W-:Y:S01]  /*12770*/  HMMA.16816.F32.BF16 R32, R156.reuse, R174, R32 ;  /* 0x000000ae9c20723c */ /* 0x040fe20000041820 */
[----:B---3--:R-:W-:Y:S01]  /*12780*/  LDSM.16.MT88.4 R180, [R209+0xa800] ;  /* 0x00a80000d1b4783b */ /* 0x008fe20000004200 */
[----:B------:R-:W3:Y:S03]  /*12790*/  MUFU.EX2 R147, R179 ;  /* 0x000000b300937308 */ /* 0x000ee60000000800 */
[C---:B------:R-:W-:Y:S01]  /*127a0*/  FMUL.FTZ R130, R3.reuse, R130 ;  /* 0x0000008203827220 */ /* 0x040fe20000410000 */
[-C--:B------:R-:W-:Y:S06]  /*127b0*/  HMMA.16816.F32.BF16 R36, R156, R148.reuse, R36 ;  /* 0x000000949c24723c */ /* 0x080fec0000041824 */
[----:B------:R-:W-:Y:S01]  /*127c0*/  MUFU.EX2 R251, R251 ;  /* 0x000000fb00fb7308 */ /* 0x000fe20000000800 */
[----:B------:R-:W-:Y:S01]  /*127d0*/  FMUL.FTZ R131, R3, R131 ;  /* 0x0000008303837220 */ /* 0x000fe20000410000 */
[C---:B------:R-:W-:Y:S04]  /*127e0*/  HMMA.16816.F32.BF16 R40, R160.reuse, R148, R40 ;  /* 0x00000094a028723c */ /* 0x040fe80000041828 */
[----:B--2---:R-:W-:Y:S02]  /*127f0*/  F2FP.BF16.F32.PACK_AB R173, R155, R153 ;  /* 0x000000999bad723e */ /* 0x004fe400000010ff */
[-C--:B------:R-:W-:Y:S02]  /*12800*/  HMMA.16816.F32.BF16 R44, R160, R150.reuse, R44 ;  /* 0x00000096a02c723c */ /* 0x080fe4000004182c */
[----:B------:R-:W2:Y:S03]  /*12810*/  MUFU.EX2 R250, R250 ;  /* 0x000000fa00fa7308 */ /* 0x000ea60000000800 */
[----:B-1----:R-:W-:Y:S01]  /*12820*/  F2FP.BF16.F32.PACK_AB R174, R146, R144 ;  /* 0x0000009092ae723e */ /* 0x002fe200000010ff */
[C---:B------:R-:W-:Y:S01]  /*12830*/  HMMA.16816.F32.BF16 R48, R156.reuse, R150, R48 ;  /* 0x000000969c30723c */ /* 0x040fe20000041830 */
[----:B------:R-:W-:Y:S05]  /*12840*/  LDSM.16.MT88.4 R148, [R212+0xa800] ;  /* 0x00a80000d494783b */ /* 0x000fea0000004200 */
[----:B------:R-:W-:Y:S01]  /*12850*/  MUFU.EX2 R252, R252 ;  /* 0x000000fc00fc7308 */ /* 0x000fe20000000800 */
[----:B---3--:R-:W-:Y:S01]  /*12860*/  F2FP.BF16.F32.PACK_AB R175, R147, R145 ;  /* 0x0000009193af723e */ /* 0x008fe200000010ff */
        /* <DEDUP_REMOVED lines=8> */
[----:B------:R-:W1:Y:S06]  /*128f0*/  LDSM.16.MT88.4 R132, [R209+0xb000] ;  /* 0x00b00000d184783b */ /* 0x000e6c0000004200 */
[----:B------:R2:W3:Y:S01]  /*12900*/  MUFU.EX2 R248, R176 ;  /* 0x000000b000f87308 */ /* 0x0004e20000000800 */
[----:B------:R-:W-:Y:S01]  /*12910*/  FFMA.FTZ R241, R2, R233, R241 ;  /* 0x000000e902f17223 */ /* 0x000fe200000100f1 */
[-C--:B----4-:R-:W-:Y:S08]  /*12920*/  HMMA.16816.F32.BF16 R68, R156, R136.reuse, R68 ;  /* 0x000000889c44723c */ /* 0x090ff00000041844 */
[----:B------:R-:W-:Y:S01]  /*12930*/  MUFU.EX2 R170, R170 ;  /* 0x000000aa00aa7308 */ /* 0x000fe20000000800 */
[C---:B------:R-:W-:Y:S04]  /*12940*/  HMMA.16816.F32.BF16 R72, R160.reuse, R136, R72 ;  /* 0x00000088a048723c */ /* 0x040fe80000041848 */
[----:B------:R-:W-:Y:S02]  /*12950*/  FFMA.FTZ R207, R0, R231, R207 ;  /* 0x000000e700cf7223 */ /* 0x000fe400000100cf */
[-C--:B------:R-:W-:Y:S03]  /*12960*/  HMMA.16816.F32.BF16 R76, R160, R138.reuse, R76 ;  /* 0x0000008aa04c723c */ /* 0x080fe6000004184c */
[----:B------:R4:W5:Y:S02]  /*12970*/  MUFU.EX2 R169, R177 ;  /* 0x000000b100a97308 */ /* 0x0009640000000800 */
[----:B--2---:R-:W-:Y:S01]  /*12980*/  F2FP.BF16.F32.PACK_AB R176, R250, R251 ;  /* 0x000000fbfab0723e */ /* 0x004fe200000010ff */
[C---:B------:R-:W-:Y:S01]  /*12990*/  HMMA.16816.F32.BF16 R80, R156.reuse, R138, R80 ;  /* 0x0000008a9c50723c */ /* 0x040fe20000041850 */
[----:B------:R-:W2:Y:S04]  /*129a0*/  LDSM.16.MT88.4 R136, [R208+0xb000] ;  /* 0x00b00000d088783b */ /* 0x000ea80000004200 */
        /* <DEDUP_REMOVED lines=18> */
[-C--:B--2---:R-:W-:Y:S05]  /*12ad0*/  HMMA.16816.F32.BF16 R116, R156, R136.reuse, R116 ;  /* 0x000000889c74723c */ /* 0x084fea0000041874 */
        /* <DEDUP_REMOVED lines=27> */
[-C--:B-1----:R-:W-:Y:S04]  /*12c90*/  HMMA.16816.F32.BF16 R144, R172, R132.reuse, R20 ;  /* 0x00000084ac90723c */ /* 0x082fe80000041814 */
        /* <DEDUP_REMOVED lines=44> */
.L_x_1485:
[----:B------:R-:W1:Y:S01]  /*12f60*/  SHFL.BFLY PT, R0, R235, 0x2, 0x1f ;  /* 0x0c401f00eb007f89 */ /* 0x000e6200000e0000 */
[----:B------:R-:W2:Y:S01]  /*12f70*/  S2UR UR6, SR_CgaCtaId ;  /* 0x00000000000679c3 */ /* 0x000ea20000008800 */
[----:B------:R-:W-:Y:S01]  /*12f80*/  UISETP.NE.AND UP0, UPT, UR15, -0x1, UPT ;  /* 0xffffffff0f00788c */ /* 0x000fe2000bf05270 */
[----:B------:R-:W-:Y:S01]  /*12f90*/  MOV R11, 0x3f800000 ;  /* 0x3f800000000b7802 */ /* 0x000fe20000000f00 */
[----:B------:R-:W3:Y:S04]  /*12fa0*/  SHFL.BFLY PT, R14, R231, 0x2, 0x1f ;  /* 0x0c401f00e70e7f89 */ /* 0x000ee800000e0000 */
[----:B------:R-:W4:Y:S04]  /*12fb0*/  SHFL.BFLY PT, R5, R230, 0x2, 0x1f ;  /* 0x0c401f00e6057f89 */ /* 0x000f2800000e0000 */
[----:B------:R-:W5:Y:S01]  /*12fc0*/  SHFL.BFLY PT, R6, R233, 0x2, 0x1f ;  /* 0x0c401f00e9067f89 */ /* 0x000f6200000e0000 */
[----:B------:R-:W-:-:S02]  /*12fd0*/  @UP0 ULDC.64 UR4, c[0x0][0x298] ;  /* 0x0000a60000040ab9 */ /* 0x000fc40000000a00 */
[----:B------:R-:W-:Y:S01]  /*12fe0*/  @UP0 UIMAD.WIDE.U32 UR8, UR15, UR4, URZ ;  /* 0x000000040f0802a5 */ /* 0x000fe2000f8e003f */
[----:B------:R-:W5:Y:S02]  /*12ff0*/  S2R R2, SR_TID.X ;  /* 0x0000000000027919 */ /* 0x000f640000002100 */
[----:B------:R-:W-:Y:S01]  /*13000*/  UMOV UR4, 0x400 ;  /* 0x0000040000047882 */ /* 0x000fe20000000000 */
[----:B-1----:R-:W-:Y:S01]  /*13010*/  FADD.FTZ R3, R0, R235 ;  /* 0x000000eb00037221 */ /* 0x002fe20000010000 */
[----:B--2---:R-:W-:Y:S01]  /*13020*/  ULEA UR4, UR6, UR4, 0x18 ;  /* 0x0000000406047291 */ /* 0x004fe2000f8ec03f */
[----:B------:R-:W1:Y:S01]  /*13030*/  S2R R0, SR_TID.X ;  /* 0x0000000000007919 */ /* 0x000e620000002100 */
[----:B------:R-:W-:Y:S01]  /*13040*/  @UP0 UIMAD UR6, UR15, UR5, UR9 ;  /* 0x000000050f0602a4 */ /* 0x000fe2000f8e0209 */
[----:B---3--:R-:W-:Y:S01]  /*13050*/  FADD.FTZ R14, R14, R231 ;  /* 0x000000e70e0e7221 */ /* 0x008fe20000010000 */
[----:B------:R-:W2:Y:S01]  /*13060*/  SHFL.BFLY PT, R8, R3, 0x1, 0x1f ;  /* 0x0c201f0003087f89 */ /* 0x000ea200000e0000 */
[----:B----4-:R-:W-:-:S03]  /*13070*/  FADD.FTZ R4, R5, R230 ;  /* 0x000000e605047221 */ /* 0x010fc60000010000 */
[----:B------:R-:W3:Y:S01]  /*13080*/  SHFL.BFLY PT, R5, R14, 0x1, 0x1f ;  /* 0x0c201f000e057f89 */ /* 0x000ee200000e0000 */
[----:B-----5:R-:W-:-:S03]  /*13090*/  FADD.FTZ R13, R6, R233 ;  /* 0x000000e9060d7221 */ /* 0x020fc60000010000 */
[----:B------:R-:W4:Y:S04]  /*130a0*/  SHFL.BFLY PT, R7, R4, 0x1, 0x1f ;  /* 0x0c201f0004077f89 */ /* 0x000f2800000e0000 */
[----:B------:R-:W5:Y:S01]  /*130b0*/  SHFL.BFLY PT, R6, R13, 0x1, 0x1f ;  /* 0x0c201f000d067f89 */ /* 0x000f6200000e0000 */
[----:B------:R-:W-:-:S04]  /*130c0*/  SHF.R.S32.HI R9, RZ, 0x1f, R2 ;  /* 0x0000001fff097819 */ /* 0x000fc80000011402 */
[----:B------:R-:W-:Y:S01]  /*130d0*/  LEA.HI R10, R9, R2, RZ, 0x2 ;  /* 0x00000002090a7211 */ /* 0x000fe200078f10ff */
[----:B--2---:R-:W-:-:S03]  /*130e0*/  FADD.FTZ R8, R3, R8 ;  /* 0x0000000803087221 */ /* 0x004fc60000010000 */
[--C-:B------:R-:W-:Y:S01]  /*130f0*/  SHF.R.S32.HI R15, RZ, 0x1f, R10.reuse ;  /* 0x0000001fff0f7819 */ /* 0x100fe2000001140a */
[----:B---3--:R-:W-:Y:S01]  /*13100*/  FADD.FTZ R5, R14, R5 ;  /* 0x000000050e057221 */ /* 0x008fe20000010000 */
[----:B------:R-:W-:Y:S02]  /*13110*/  SHF.R.S32.HI R14, RZ, 0x2, R10 ;  /* 0x00000002ff0e7819 */ /* 0x000fe4000001140a */
[----:B-1----:R-:W-:Y:S01]  /*13120*/  SHF.R.S32.HI R3, RZ, 0x1f, R0 ;  /* 0x0000001fff037819 */ /* 0x002fe20000011400 */
[----:B----4-:R-:W-:Y:S01]  /*13130*/  FADD.FTZ R7, R4, R7 ;  /* 0x0000000704077221 */ /* 0x010fe20000010000 */
[----:B------:R-:W-:Y:S02]  /*13140*/  LEA.HI R4, R9, R2, RZ, 0x5 ;  /* 0x0000000209047211 */ /* 0x000fe400078f28ff */
[----:B------:R-:W-:Y:S01]  /*13150*/  FSETP.NE.FTZ.AND P5, PT, R8, RZ, PT ;  /* 0x000000ff0800720b */ /* 0x000fe20003fb5000 */
[----:B-----5:R-:W-:Y:S01]  /*13160*/  FADD.FTZ R6, R13, R6 ;  /* 0x000000060d067221 */ /* 0x020fe20000010000 */
[----:B------:R-:W-:-:S02]  /*13170*/  LEA.HI R15, R15, R14, RZ, 0x3 ;  /* 0x0000000e0f0f7211 */ /* 0x000fc400078f18ff */
[----:B------:R-:W-:Y:S02]  /*13180*/  LOP3.LUT R9, R10, 0x3ffffffc, RZ, 0xc0, !PT ;  /* 0x3ffffffc0a097812 */ /* 0x000fe400078ec0ff */
[----:B------:R-:W-:Y:S02]  /*13190*/  FSETP.NE.FTZ.AND P0, PT, R7, RZ, PT ;  /* 0x000000ff0700720b */ /* 0x000fe40003f15000 */
[----:B------:R-:W-:Y:S02]  /*131a0*/  LOP3.LUT R13, R4, 0xffffffe0, RZ, 0xc0, !PT ;  /* 0xffffffe0040d7812 */ /* 0x000fe400078ec0ff */
[----:B------:R-:W-:Y:S02]  /*131b0*/  LEA.HI R3, R3, R0, RZ, 0x3 ;  /* 0x0000000003037211 */ /* 0x000fe400078f18ff */
[----:B------:R-:W-:Y:S01]  /*131c0*/  LOP3.LUT R15, R15, 0xfffffff8, RZ, 0xc0, !PT ;  /* 0xfffffff80f0f7812 */ /* 0x000fe200078ec0ff */
[----:B------:R-:W1:Y:S01]  /*131d0*/  @P5 MUFU.RCP R11, R8 ;  /* 0x00000008000b5308 */ /* 0x000e620000001000 */
[----:B------:R-:W-:-:S02]  /*131e0*/  IADD3 R9, -R9, R2, RZ ;  /* 0x0000000209097210 */ /* 0x000fc40007ffe1ff */
[----:B------:R-:W-:Y:S02]  /*131f0*/  IADD3 R2, -R13, R2, RZ ;  /* 0x000000020d027210 */ /* 0x000fe40007ffe1ff */
[----:B------:R-:W-:Y:S02]  /*13200*/  LOP3.LUT R13, R3, 0xfffffff8, RZ, 0xc0, !PT ;  /* 0xfffffff8030d7812 */ /* 0x000fe400078ec0ff */
[----:B------:R-:W-:Y:S02]  /*13210*/  MOV R10, 0x3f800000 ;  /* 0x3f800000000a7802 */ /* 0x000fe40000000f00 */
[----:B------:R-:W-:Y:S02]  /*13220*/  IADD3 R15, R14, -R15, RZ ;  /* 0x8000000f0e0f7210 */ /* 0x000fe40007ffe0ff */
[----:B------:R-:W-:Y:S02]  /*13230*/  SHF.R.S32.HI R4, RZ, 0x5, R4 ;  /* 0x00000005ff047819 */ /* 0x000fe40000011404 */
[----:B------:R-:W-:Y:S01]  /*13240*/  LOP3.LUT P4, RZ, R2, 0x3, RZ, 0xc0, !PT ;  /* 0x0000000302ff7812 */ /* 0x000fe2000788c0ff */
[----:B------:R-:W2:Y:S01]  /*13250*/  @P0 MUFU.RCP R10, R7 ;  /* 0x00000007000a0308 */ /* 0x000ea20000001000 */
[----:B------:R-:W-:-:S02]  /*13260*/  IADD3 R0, -R13, R0, RZ ;  /* 0x000000000d007210 */ /* 0x000fc40007ffe1ff */
[----:B------:R-:W-:Y:S01]  /*13270*/  SHF.L.U32 R13, R15, 0x6, RZ ;  /* 0x000000060f0d7819 */ /* 0x000fe200000006ff */
[C---:B-1----:R-:W-:Y:S01]  /*13280*/  FMUL.FTZ R160, R11.reuse, R160 ;  /* 0x000000a00ba07220 */ /* 0x042fe20000410000 */
[----:B------:R-:W-:Y:S01]  /*13290*/  LEA R4, R4, R9, 0x9 ;  /* 0x0000000904047211 */ /* 0x000fe200078e48ff */
[----:B------:R-:W-:Y:S01]  /*132a0*/  FMUL.FTZ R161, R11, R161 ;  /* 0x000000a10ba17220 */ /* 0x000fe20000410000 */
[C---:B------:R-:W-:Y:S01]  /*132b0*/  LOP3.LUT R2, R15.reuse, 0x1, RZ, 0xc0, !PT ;  /* 0x000000010f027812 */ /* 0x040fe200078ec0ff */
[----:B------:R-:W1:Y:S01]  /*132c0*/  @P5 LDC R9, c[0x0][0x2e8] ;  /* 0x0000ba00ff095b82 */ /* 0x000e620000000800 */
[----:B------:R-:W-:Y:S01]  /*132d0*/  R2P PR, R15, 0x6 ;  /* 0x000000060f007804 */ /* 0x000fe20000000000 */
[----:B------:R-:W-:Y:S01]  /*132e0*/  FMUL.FTZ R148, R11, R148 ;  /* 0x000000940b947220 */ /* 0x000fe20000410000 */
[----:B------:R-:W-:Y:S01]  /*132f0*/  P2R R12, PR, RZ, 0x20 ;  /* 0x00000020ff0c7803 */ /* 0x000fe20000000000 */
[----:B------:R3:W4:Y:S01]  /*13300*/  @P5 MUFU.LG2 R15, R8 ;  /* 0x00000008000f5308 */ /* 0x0007220000000c00 */
[----:B------:R-:W-:Y:S01]  /*13310*/  LOP3.LUT R13, R13, 0x1c0, RZ, 0xc0, !PT ;  /* 0x000001c00d0d7812 */ /* 0x000fe200078ec0ff */
[C---:B------:R-:W-:Y:S01]  /*13320*/  FMUL.FTZ R149, R11.reuse, R149 ;  /* 0x000000950b957220 */ /* 0x040fe20000410000 */
[----:B------:R-:W-:Y:S01]  /*13330*/  PLOP3.LUT P5, PT, PT, PT, UP0, 0x80, 0x0 ;  /* 0x000000000000781c */ /* 0x000fe20003faf008 */
[----:B------:R-:W-:Y:S01]  /*13340*/  FMUL.FTZ R144, R11, R144 ;  /* 0x000000900b907220 */ /* 0x000fe20000410000 */
[----:B------:R-:W-:Y:S01]  /*13350*/  LEA.HI R13, R13, R13, RZ, 0x1d ;  /* 0x0000000d0d0d7211 */ /* 0x000fe200078fe8ff */
[C---:B------:R-:W-:Y:S01]  /*13360*/  FMUL.FTZ R145, R11.reuse, R145 ;  /* 0x000000910b917220 */ /* 0x040fe20000410000 */
[----:B------:R-:W-:Y:S01]  /*13370*/  ISETP.NE.U32.AND P3, PT, R2, 0x1, PT ;  /* 0x000000010200780c */ /* 0x000fe20003f65070 */
[C---:B------:R-:W-:Y:S01]  /*13380*/  FMUL.FTZ R132, R11.reuse, R132 ;  /* 0x000000840b847220 */ /* 0x040fe20000410000 */
        /* <DEDUP_REMOVED lines=39> */
[----:B-1-34-:R-:W-:Y:S06]  /*13600*/  @P5 BRA `(.L_x_1489) ;  /* 0x00000000001c5947 */ /* 0x01afec0003800000 */
[----:B------:R-:W1:Y:S01]  /*13610*/  S2UR UR7, SR_CTAID.Y ;  /* 0x00000000000779c3 */ /* 0x000e620000002600 */
[----:B------:R-:W-:Y:S01]  /*13620*/  ULDC.64 UR4, c[0x0][0x290] ;  /* 0x0000a40000047ab9 */ /* 0x000fe20000000a00 */
[----:B-1----:R-:W-:Y:S02]  /*13630*/  USHF.R.S32.HI UR6, URZ, 0x1f, UR7 ;  /* 0x0000001f3f067899 */ /* 0x002fe40008011407 */
[----:B------:R-:W-:Y:S02]  /*13640*/  UIMAD.WIDE.U32 UR8, UR7, UR4, URZ ;  /* 0x00000004070872a5 */ /* 0x000fe4000f8e003f */
[----:B------:R-:W-:-:S04]  /*13650*/  UIMAD UR6, UR6, UR4, URZ ;  /* 0x00000004060672a4 */ /* 0x000fc8000f8e023f */
[----:B------:R-:W-:-:S04]  /*13660*/  UIMAD UR6, UR7, UR5, UR6 ;  /* 0x00000005070672a4 */ /* 0x000fc8000f8e0206 */
[----:B------:R-:W-:-:S12]  /*13670*/  UIADD3 UR6, UR9, UR6, URZ ;  /* 0x0000000609067290 */ /* 0x000fd8000fffe03f */
.L_x_1489:
[----:B------:R-:W-:Y:S01]  /*13680*/  ULDC.U8 UR4, c[0x0][0x3d8] ;  /* 0x0000f60000047ab9 */ /* 0x000fe20000000000 */
[----:B------:R-:W-:Y:S01]  /*13690*/  ISETP.NE.AND P2, PT, R12, RZ, PT ;  /* 0x000000ff0c00720c */ /* 0x000fe20003f45270 */
[----:B------:R-:W-:Y:S01]  /*136a0*/  ULDC.U8 UR7, c[0x0][0x3d9] ;  /* 0x0000f64000077ab9 */ /* 0x000fe20000000000 */
[----:B------:R-:W-:Y:S01]  /*136b0*/  ISETP.NE.AND P5, PT, RZ, UR4, PT ;  /* 0x00000004ff007c0c */ /* 0x000fe2000bfa5270 */
[C---:B------:R-:W-:Y:S01]  /*136c0*/  FMUL.FTZ R38, R10.reuse, R38 ;  /* 0x000000260a267220 */ /* 0x040fe20000410000 */
[----:B------:R-:W-:Y:S01]  /*136d0*/  MOV R8, 0x7f800000 ;  /* 0x7f80000000087802 */ /* 0x000fe20000000f00 */
[C---:B------:R-:W-:Y:S01]  /*136e0*/  FMUL.FTZ R39, R10.reuse, R39 ;  /* 0x000000270a277220 */ /* 0x040fe20000410000 */
[----:B------:R-:W-:Y:S01]  /*136f0*/  ISETP.NE.OR P1, PT, RZ, UR7, !P5 ;  /* 0x00000007ff007c0c */ /* 0x000fe2000ef25670 */
[----:B------:R-:W-:Y:S01]  /*13700*/  FMUL.FTZ R50, R10, R50 ;  /* 0x000000320a327220 */ /* 0x000fe20000410000 */
[----:B------:R-:W-:Y:S01]  /*13710*/  FSETP.NE.FTZ.AND P6, PT, R6, RZ, PT ;  /* 0x000000ff0600720b */ /* 0x000fe20003fd5000 */
[C---:B------:R-:W-:Y:S01]  /*13720*/  FMUL.FTZ R51, R10.reuse, R51 ;  /* 0x000000330a337220 */ /* 0x040fe20000410000 */
[----:B------:R-:W-:-:S03]  /*13730*/  FMUL.FTZ R54, R10, R54 ;  /* 0x000000360a367220 */ /* 0x000fc60000410000 */
[----:B------:R-:W-:-:S04]  /*13740*/  @P2 FMUL.FTZ R15, R15, 0.69314718246459960938 ;  /* 0x3f3172180f0f2820 */ /* 0x000fc80000410000 */
[----:B------:R-:W-:Y:S01]  /*13750*/  @P2 FFMA.FTZ R8, R168, R9, R15 ;  /* 0x00000009a8082223 */ /* 0x000fe2000001000f */
[----:B------:R-:W-:Y:S02]  /*13760*/  PLOP3.LUT P2, PT, PT, PT, PT, 0x8, 0x0 ;  /* 0x000000000000781c */ /* 0x000fe40003f4e170 */
[----:B------:R-:W-:Y:S01]  /*13770*/  CS2R R14, SRZ ;  /* 0x00000000000e7805 */ /* 0x000fe2000001ff00 */
[----:B------:R-:W-:Y:S10]  /*13780*/  @P1 BRA `(.L_x_1490) ;  /* 0x0000000000201947 */ /* 0x000ff40003800000 */
        /* <DEDUP_REMOVED lines=8> */
.L_x_1490:
[----:B------:R-:W-:Y:S01]  /*13810*/  ISETP.NE.AND P1, PT, RZ, UR7, PT ;  /* 0x00000007ff007c0c */ /* 0x000fe2000bf25270 */
[C---:B------:R-:W-:Y:S01]  /*13820*/  FMUL.FTZ R55, R10.reuse, R55 ;  /* 0x000000370a377220 */ /* 0x040fe20000410000 */
[C---:B------:R-:W-:Y:S01]  /*13830*/  IADD3 R9, R13.reuse, -0x10, RZ ;  /* 0xfffffff00d097810 */ /* 0x040fe20007ffe0ff */
[C---:B------:R-:W-:Y:S01]  /*13840*/  FMUL.FTZ R66, R10.reuse, R66 ;  /* 0x000000420a427220 */ /* 0x040fe20000410000 */
[C---:B------:R-:W-:Y:S01]  /*13850*/  @P3 IADD3 R9, R13.reuse, 0x10, RZ ;  /* 0x000000100d093810 */ /* 0x040fe20007ffe0ff */
[C---:B------:R-:W-:Y:S01]  /*13860*/  FMUL.FTZ R67, R10.reuse, R67 ;  /* 0x000000430a437220 */ /* 0x040fe20000410000 */
[----:B------:R-:W-:Y:S01]  /*13870*/  PLOP3.LUT P3, PT, PT, PT, PT, 0x8, 0x0 ;  /* 0x000000000000781c */ /* 0x000fe20003f6e170 */
[----:B------:R-:W-:Y:S01]  /*13880*/  IMAD.IADD R21, R13, 0x1, R2 ;  /* 0x000000010d157824 */ /* 0x000fe200078e0202 */
[----:B------:R-:W-:Y:S01]  /*13890*/  MOV R12, 0x3f800000 ;  /* 0x3f800000000c7802 */ /* 0x000fe20000000f00 */
[C---:B------:R-:W-:Y:S01]  /*138a0*/  FMUL.FTZ R70, R10.reuse, R70 ;  /* 0x000000460a467220 */ /* 0x040fe20000410000 */
[----:B------:R-:W-:Y:S01]  /*138b0*/  MOV R16, 0x3f800000 ;  /* 0x3f80000000107802 */ /* 0x000fe20000000f00 */
[C---:B------:R-:W-:Y:S01]  /*138c0*/  FMUL.FTZ R71, R10.reuse, R71 ;  /* 0x000000470a477220 */ /* 0x040fe20000410000 */
[----:B------:R-:W-:Y:S01]  /*138d0*/  F2FP.BF16.F32.PACK_AB R160, R161, R160 ;  /* 0x000000a0a1a0723e */ /* 0x000fe200000010ff */
[C---:B------:R-:W-:Y:S01]  /*138e0*/  FMUL.FTZ R82, R10.reuse, R82 ;  /* 0x000000520a527220 */ /* 0x040fe20000410000 */
        /* <DEDUP_REMOVED lines=43> */
[----:B------:R-:W-:Y:S01]  /*13ba0*/  FMUL.FTZ R42, R16, R42 ;  /* 0x0000002a102a7220 */ /* 0x000fe20000410000 */
[----:B------:R-:W-:Y:S01]  /*13bb0*/  IADD3 R19, R4, R9, RZ ;  /* 0x0000000904137210 */ /* 0x000fe20007ffe0ff */
[----:B------:R-:W-:Y:S01]  /*13bc0*/  FMUL.FTZ R45, R12, R45 ;  /* 0x0000002d0c2d7220 */ /* 0x000fe20000410000 */
[C---:B------:R-:W-:Y:S01]  /*13bd0*/  FMUL.FTZ R47, R16.reuse, R47 ;  /* 0x0000002f102f7220 */ /* 0x040fe20000410000 */
        /* <DEDUP_REMOVED lines=16> */
[----:B------:R-:W-:Y:S01]  /*13ce0*/  FMUL.FTZ R60, R12, R60 ;  /* 0x0000003c0c3c7220 */ /* 0x000fe20000410000 */
[----:B------:R-:W-:Y:S01]  /*13cf0*/  F2FP.BF16.F32.PACK_AB R50, R51, R50 ;  /* 0x000000323332723e */ /* 0x000fe200000010ff */
[----:B------:R-:W-:Y:S01]  /*13d00*/  STS [R17], R144 ;  /* 0x0000009011007388 */ /* 0x000fe20000000800 */
[----:B------:R-:W-:Y:S01]  /*13d10*/  IADD3 R23, R2, R9, RZ ;  /* 0x0000000902177210 */ /* 0x000fe20007ffe0ff */
[----:B------:R-:W-:Y:S01]  /*13d20*/  FMUL.FTZ R61, R12, R61 ;  /* 0x0000003d0c3d7220 */ /* 0x000fe20000410000 */
[C---:B------:R-:W-:Y:S01]  /*13d30*/  FMUL.FTZ R63, R16.reuse, R63 ;  /* 0x0000003f103f7220 */ /* 0x040fe20000410000 */
[----:B------:R-:W-:Y:S01]  /*13d40*/  STS [R17+0x400], R146 ;  /* 0x0004009211007388 */ /* 0x000fe20000000800 */
[----:B------:R-:W-:Y:S01]  /*13d50*/  FMUL.FTZ R62, R16, R62 ;  /* 0x0000003e103e7220 */ /* 0x000fe20000410000 */
        /* <DEDUP_REMOVED lines=17> */
[C---:B------:R-:W-:Y:S01]  /*13e70*/  FMUL.FTZ R76, R12.reuse, R76 ;  /* 0x0000004c0c4c7220 */ /* 0x040fe20000410000 */
[----:B------:R-:W-:Y:S01]  /*13e80*/  IADD3 R27, R19, R2, RZ ;  /* 0x00000002131b7210 */ /* 0x000fe20007ffe0ff */
        /* <DEDUP_REMOVED lines=25> */
[----:B------:R-:W-:Y:S01]  /*14020*/  FMUL.FTZ R93, R12, R93 ;  /* 0x0000005d0c5d7220 */ /* 0x000fe20000410000 */
        /* <DEDUP_REMOVED lines=19> */
[----:B------:R-:W-:Y:S01]  /*14160*/  FMUL.FTZ R105, R12, R105 ;  /* 0x000000690c697220 */ /* 0x000fe20000410000 */
        /* <DEDUP_REMOVED lines=27> */
[C---:B------:R-:W-:Y:S01]  /*14320*/  FMUL.FTZ R123, R16.reuse, R123 ;  /* 0x0000007b107b7220 */ /* 0x040fe20000410000 */
        /* <DEDUP_REMOVED lines=8> */
[----:B------:R-:W-:Y:S01]  /*143b0*/  FMUL.FTZ R16, R16, R126 ;  /* 0x0000007e10107220 */ /* 0x000fe20000410000 */
[----:B------:R-:W-:Y:S01]  /*143c0*/  F2FP.BF16.F32.PACK_AB R104, R105, R104 ;  /* 0x000000686968723e */ /* 0x000fe200000010ff */
[----:B------:R-:W-:Y:S01]  /*143d0*/  STS [R9+0x4400], R82 ;  /* 0x0044005209007388 */ /* 0x000fe20000000800 */
[----:B------:R-:W-:Y:S01]  /*143e0*/  F2FP.BF16.F32.PACK_AB R106, R107, R106 ;  /* 0x0000006a6b6a723e */ /* 0x000fe200000010ff */
[----:B-1----:R-:W1:Y:S01]  /*143f0*/  @P3 LDC R2, c[0x0][0x2e4] ;  /* 0x0000b900ff023b82 */ /* 0x002e620000000800 */
[----:B------:R-:W-:Y:S01]  /*14400*/  F2FP.BF16.F32.PACK_AB R108, R109, R108 ;  /* 0x0000006c6d6c723e */ /* 0x000fe200000010ff */
[----:B------:R-:W-:Y:S01]  /*14410*/  STS [R13+0x6000], R72 ;  /* 0x006000480d007388 */ /* 0x000fe20000000800 */
[----:B------:R-:W-:Y:S01]  /*14420*/  F2FP.BF16.F32.PACK_AB R110, R111, R110 ;  /* 0x0000006e6f6e723e */ /* 0x000fe200000010ff */
[----:B------:R-:W-:Y:S01]  /*14430*/  @P6 MUFU.LG2 R6, R6 ;  /* 0x0000000600066308 */ /* 0x000fe20000000c00 */
[----:B------:R-:W-:Y:S01]  /*14440*/  F2FP.BF16.F32.PACK_AB R116, R117, R116 ;  /* 0x000000747574723e */ /* 0x000fe200000010ff */
[----:B------:R2:W-:Y:S01]  /*14450*/  STS [R13+0x6400], R74 ;  /* 0x0064004a0d007388 */ /* 0x0005e20000000800 */
[----:B------:R-:W-:Y:S01]  /*14460*/  F2FP.BF16.F32.PACK_AB R118, R119, R118 ;  /* 0x000000767776723e */ /* 0x000fe200000010ff */
[----:B------:R-:W3:Y:S01]  /*14470*/  S2UR UR4, SR_CTAID.X ;  /* 0x00000000000479c3 */ /* 0x000ee20000002500 */
[----:B------:R-:W-:Y:S01]  /*14480*/  F2FP.BF16.F32.PACK_AB R11, R11, R128 ;  /* 0x000000800b0b723e */ /* 0x000fe200000010ff */
[----:B------:R-:W-:Y:S01]  /*14490*/  STS [R9+0x6000], R76 ;  /* 0x0060004c09007388 */ /* 0x000fe20000000800 */
[----:B------:R-:W-:Y:S01]  /*144a0*/  F2FP.BF16.F32.PACK_AB R130, R131, R130 ;  /* 0x000000828382723e */ /* 0x000fe200000010ff */
[----:B------:R-:W4:Y:S01]  /*144b0*/  @P0 MUFU.LG2 R7, R7 ;  /* 0x0000000700070308 */ /* 0x000f220000000c00 */
[----:B------:R-:W-:Y:S01]  /*144c0*/  F2FP.BF16.F32.PACK_AB R120, R121, R120 ;  /* 0x000000787978723e */ /* 0x000fe200000010ff */
[----:B------:R5:W-:Y:S01]  /*144d0*/  STS [R9+0x6400], R78 ;  /* 0x0064004e09007388 */ /* 0x000be20000000800 */
[----:B------:R-:W-:Y:S01]  /*144e0*/  F2FP.BF16.F32.PACK_AB R122, R123, R122 ;  /* 0x0000007a7b7a723e */ /* 0x000fe200000010ff */
[----:B------:R-:W3:Y:S01]  /*144f0*/  @P0 LDC R18, c[0x0][0x2e8] ;  /* 0x0000ba00ff120b82 */ /* 0x000ee20000000800 */
[----:B------:R-:W-:Y:S01]  /*14500*/  F2FP.BF16.F32.PACK_AB R124, R125, R124 ;  /* 0x0000007c7d7c723e */ /* 0x000fe200000010ff */
[----:B------:R-:W-:Y:S01]  /*14510*/  STS [R17+0x4000], R84 ;  /* 0x0040005411007388 */ /* 0x000fe20000000800 */
[----:B------:R-:W-:Y:S01]  /*14520*/  F2FP.BF16.F32.PACK_AB R16, R127, R16 ;  /* 0x000000107f10723e */ /* 0x000fe200000010ff */
[----:B------:R-:W-:Y:S01]  /*14530*/  BSSY B0, `(.L_x_1491) ;  /* 0x000007a000007945 */ /* 0x000fe20003800000 */
[----:B------:R-:W-:Y:S01]  /*14540*/  SHF.R.S32.HI R28, RZ, 0x3, R3 ;  /* 0x00000003ff1c7819 */ /* 0x000fe20000011403 */
[----:B------:R-:W-:Y:S01]  /*14550*/  STS [R17+0x4400], R86 ;  /* 0x0044005611007388 */ /* 0x000fe20000000800 */
[----:B------:R-:W-:-:S03]  /*14560*/  SHF.L.U32 R0, R0, 0x3, RZ ;  /* 0x0000000300007819 */ /* 0x000fc600000006ff */
[----:B------:R-:W-:Y:S01]  /*14570*/  STS [R19+0x4000], R96 ;  /* 0x0040006013007388 */ /* 0x000fe20000000800 */
[----:B------:R-:W-:-:S03]  /*14580*/  VIADD R3, R28, 0x10 ;  /* 0x000000101c037836 */ /* 0x000fc60000000000 */
[----:B------:R-:W-:Y:S01]  /*14590*/  STS [R19+0x4400], R98 ;  /* 0x0044006213007388 */ /* 0x000fe20000000800 */
[----:B--2---:R-:W2:Y:S01]  /*145a0*/  @P1 LDC.64 R12, c[0x0][0x2c0] ;  /* 0x0000b000ff0c1b82 */ /* 0x004ea20000000a00 */
[----:B------:R-:W-:Y:S02]  /*145b0*/  ISETP.GE.AND P3, PT, R3, UR14, PT ;  /* 0x0000000e03007c0c */ /* 0x000fe4000bf66270 */
[----:B------:R-:W-:Y:S01]  /*145c0*/  STS [R17+0x6000], R88 ;  /* 0x0060005811007388 */ /* 0x000fe20000000800 */
[----:B------:R4:W3:Y:S03]  /*145d0*/  @P5 MUFU.LG2 R3, R5 ;  /* 0x0000000500035308 */ /* 0x0008e60000000c00 */
[----:B------:R3:W-:Y:S01]  /*145e0*/  STS [R17+0x6400], R90 ;  /* 0x0064005a11007388 */ /* 0x0007e20000000800 */
[----:B-----5:R-:W5:Y:S03]  /*145f0*/  @!P1 LDC R9, c[0x0][0x270] ;  /* 0x00009c00ff099b82 */ /* 0x020f660000000800 */
[----:B------:R-:W-:Y:S04]  /*14600*/  STS [R19+0x6000], R92 ;  /* 0x0060005c13007388 */ /* 0x000fe80000000800 */
[----:B------:R5:W-:Y:S04]  /*14610*/  STS [R19+0x6400], R94 ;  /* 0x0064005e13007388 */ /* 0x000be80000000800 */
[----:B------:R-:W-:Y:S01]  /*14620*/  STS [R21+0x4000], R100 ;  /* 0x0040006415007388 */ /* 0x000fe20000000800 */
[----:B----4-:R-:W-:-:S03]  /*14630*/  MOV R5, 0x7f800000 ;  /* 0x7f80000000057802 */ /* 0x010fc60000000f00 */
[----:B------:R-:W-:Y:S01]  /*14640*/  STS [R21+0x4400], R102 ;  /* 0x0044006615007388 */ /* 0x000fe20000000800 */
[----:B--2---:R-:W-:Y:S01]  /*14650*/  @P1 IMAD R13, R13, R12, RZ ;  /* 0x0000000c0d0d1224 */ /* 0x004fe200078e02ff */
[----:B-1----:R-:W-:Y:S01]  /*14660*/  @!P1 MOV R13, R2 ;  /* 0x00000002000d9202 */ /* 0x002fe20000000f00 */
[----:B------:R-:W1:Y:S01]  /*14670*/  @P5 LDC R12, c[0x0][0x2e8] ;  /* 0x0000ba00ff0c5b82 */ /* 0x000e620000000800 */
[----:B------:R-:W-:Y:S04]  /*14680*/  STS [R23+0x4000], R112 ;  /* 0x0040007017007388 */ /* 0x000fe80000000800 */
[----:B------:R-:W-:Y:S01]  /*14690*/  STS [R23+0x4400], R114 ;  /* 0x0044007217007388 */ /* 0x000fe20000000800 */
[----:B---3--:R-:W-:Y:S01]  /*146a0*/  @P1 MOV R17, 0x1 ;  /* 0x0000000100111802 */ /* 0x008fe20000000f00 */
[----:B-----5:R-:W-:Y:S01]  /*146b0*/  @!P1 IMAD R17, R2, R9, RZ ;  /* 0x0000000902119224 */ /* 0x020fe200078e02ff */
[----:B------:R-:W-:Y:S01]  /*146c0*/  IADD3 R2, R28, 0x30, RZ ;  /* 0x000000301c027810 */ /* 0x000fe20007ffe0ff */
[----:B------:R-:W-:Y:S01]  /*146d0*/  STS [R21+0x6000], R104 ;  /* 0x0060006815007388 */ /* 0x000fe20000000800 */
[----:B------:R-:W2:Y:S03]  /*146e0*/  @P6 LDC R9, c[0x0][0x2e8] ;  /* 0x0000ba00ff096b82 */ /* 0x000ea60000000800 */
[----:B------:R-:W-:Y:S04]  /*146f0*/  STS [R21+0x6400], R106 ;  /* 0x0064006a15007388 */ /* 0x000fe80000000800 */
[----:B------:R-:W-:Y:S01]  /*14700*/  STS [R23+0x6000], R108 ;  /* 0x0060006c17007388 */ /* 0x000fe20000000800 */
[----:B------:R-:W3:Y:S03]  /*14710*/  @P1 LDC R19, c[0x0][0x2c0] ;  /* 0x0000b000ff131b82 */ /* 0x000ee60000000800 */
[----:B------:R-:W-:Y:S04]  /*14720*/  STS [R23+0x6400], R110 ;  /* 0x0064006e17007388 */ /* 0x000fe80000000800 */
[----:B------:R-:W-:Y:S04]  /*14730*/  STS [R25+0x4000], R116 ;  /* 0x0040007419007388 */ /* 0x000fe80000000800 */
[----:B------:R-:W-:Y:S04]  /*14740*/  STS [R25+0x4400], R118 ;  /* 0x0044007619007388 */ /* 0x000fe80000000800 */
[----:B------:R4:W-:Y:S04]  /*14750*/  STS [R27+0x4000], R11 ;  /* 0x0040000b1b007388 */ /* 0x0009e80000000800 */
[----:B------:R-:W-:Y:S04]  /*14760*/  STS [R27+0x4400], R130 ;  /* 0x004400821b007388 */ /* 0x000fe80000000800 */
[----:B------:R-:W-:Y:S01]  /*14770*/  STS [R25+0x6000], R120 ;  /* 0x0060007819007388 */ /* 0x000fe20000000800 */
[----:B------:R-:W-:Y:S01]  /*14780*/  @!P1 IMAD.MOV.U32 R19, RZ, RZ, 0x1 ;  /* 0x00000001ff139424 */ /* 0x000fe200078e00ff */
[----:B------:R-:W-:-:S02]  /*14790*/  ISETP.GE.AND P1, PT, R2, UR14, PT ;  /* 0x0000000e02007c0c */ /* 0x000fc4000bf26270 */
[----:B------:R-:W-:Y:S01]  /*147a0*/  STS [R25+0x6400], R122 ;  /* 0x0064007a19007388 */ /* 0x000fe20000000800 */
[----:B------:R-:W-:-:S03]  /*147b0*/  IADD3 R2, R28, 0x40, RZ ;  /* 0x000000401c027810 */ /* 0x000fc60007ffe0ff */
[----:B------:R-:W-:Y:S04]  /*147c0*/  STS [R27+0x6000], R124 ;  /* 0x0060007c1b007388 */ /* 0x000fe80000000800 */
[----:B------:R5:W-:Y:S01]  /*147d0*/  STS [R27+0x6400], R16 ;  /* 0x006400101b007388 */ /* 0x000be20000000800 */
[----:B------:R-:W-:Y:S01]  /*147e0*/  BAR.SYNC.DEFER_BLOCKING 0x0 ;  /* 0x0000000000007b1d */ /* 0x000fe20000010000 */
[----:B----4-:R-:W-:-:S05]  /*147f0*/  IADD3 R11, R28, 0x20, RZ ;  /* 0x000000201c0b7810 */ /* 0x010fca0007ffe0ff */
[----:B------:R-:W4:Y:S01]  /*14800*/  S2R R4, SR_CTAID.Y ;  /* 0x0000000000047919 */ /* 0x000f220000002600 */
[----:B------:R-:W1:Y:S01]  /*14810*/  S2R R10, SR_CTAID.Z ;  /* 0x00000000000a7919 */ /* 0x000e620000002700 */
[----:B-----5:R-:W-:Y:S01]  /*14820*/  @P0 FMUL.FTZ R16, R7, 0.69314718246459960938 ;  /* 0x3f31721807100820 */ /* 0x020fe20000410000 */
[----:B------:R-:W-:Y:S01]  /*14830*/  MOV R7, 0x7f800000 ;  /* 0x7f80000000077802 */ /* 0x000fe20000000f00 */
[----:B------:R2:W2:Y:S01]  /*14840*/  LDS.128 R20, [R224+0x3800] ;  /* 0x00380000e0147984 */ /* 0x0004a20000000c00 */
[----:B----4-:R-:W-:Y:S01]  /*14850*/  IMAD R17, R4, R17, RZ ;  /* 0x0000001104117224 */ /* 0x010fe200078e02ff */
[----:B------:R-:W-:Y:S01]  /*14860*/  MOV R4, 0x7f800000 ;  /* 0x7f80000000047802 */ /* 0x000fe20000000f00 */
[----:B------:R-:W-:Y:S01]  /*14870*/  @P0 FFMA.FTZ R4, R167, R18, R16 ;  /* 0x00000012a7040223 */ /* 0x000fe20000010010 */
[----:B------:R-:W-:Y:S02]  /*14880*/  ISETP.GE.AND P0, PT, R2, UR14, PT ;  /* 0x0000000e02007c0c */ /* 0x000fe4000bf06270 */
[----:B------:R-:W-:-:S02]  /*14890*/  SEL R17, R17, RZ, !P2 ;  /* 0x000000ff11117207 */ /* 0x000fc40005000000 */
[----:B------:R-:W-:Y:S01]  /*148a0*/  ISETP.GE.AND P2, PT, R11, UR14, PT ;  /* 0x0000000e0b007c0c */ /* 0x000fe2000bf46270 */
[----:B---3--:R-:W-:Y:S02]  /*148b0*/  IMAD R11, R19, UR4, RZ ;  /* 0x00000004130b7c24 */ /* 0x008fe4000f8e02ff */
[----:B-1----:R-:W-:Y:S02]  /*148c0*/  IMAD R13, R10, R13, R17 ;  /* 0x0000000d0a0d7224 */ /* 0x002fe400078e0211 */
[----:B------:R-:W-:Y:S01]  /*148d0*/  @P6 FMUL.FTZ R17, R6, 0.69314718246459960938 ;  /* 0x3f31721806116820 */ /* 0x000fe20000410000 */
[----:B------:R-:W-:Y:S01]  /*148e0*/  @P5 FMUL.FTZ R6, R3, 0.69314718246459960938 ;  /* 0x3f31721803065820 */ /* 0x000fe20000410000 */
[----:B------:R-:W-:Y:S02]  /*148f0*/  SHF.L.U32 R11, R11, 0x7, RZ ;  /* 0x000000070b0b7819 */ /* 0x000fe400000006ff */
[----:B--2---:R-:W-:Y:S01]  /*14900*/  @P6 FFMA.FTZ R5, R166, R9, R17 ;  /* 0x00000009a6056223 */ /* 0x004fe20000010011 */
[----:B------:R-:W-:Y:S01]  /*14910*/  @P5 FFMA.FTZ R7, R165, R12, R6 ;  /* 0x0000000ca5075223 */ /* 0x000fe20000010006 */
[----:B------:R-:W-:-:S02]  /*14920*/  SHF.R.S32.HI R3, RZ, 0x1f, R11 ;  /* 0x0000001fff037819 */ /* 0x000fc4000001140b */
[--C-:B------:R-:W-:Y:S02]  /*14930*/  IADD3 R11, P6, P5, R11, R14, R13.reuse ;  /* 0x0000000e0b0b7210 */ /* 0x100fe40007dde00d */
[----:B------:R-:W-:-:S04]  /*14940*/  SHF.R.S32.HI R14, RZ, 0x1f, R13 ;  /* 0x0000001fff0e7819 */ /* 0x000fc8000001140d */
[----:B------:R-:W-:Y:S01]  /*14950*/  IADD3.X R12, R3, R15, R14, P6, P5 ;  /* 0x0000000f030c7210 */ /* 0x000fe200037ea40e */
[----:B------:R-:W-:Y:S06]  /*14960*/  @P4 BRA `(.L_x_1492) ;  /* 0x0000000000d84947 */ /* 0x000fec0003800000 */
        /* <DEDUP_REMOVED lines=54> */
.L_x_1492:
[----:B------:R-:W-:Y:S05]  /*14cd0*/  BSYNC B0 ;  /* 0x0000000000007941 */ /* 0x000fea0003800000 */
.L_x_1491:
[----:B--2---:R-:W-:Y:S01]  /*14ce0*/  SHF.R.S32.HI R4, RZ, 0x1f, R0 ;  /* 0x0000001fff047819 */ /* 0x004fe20000011400 */
[----:B------:R-:W-:Y:S01]  /*14cf0*/  ULDC.64 UR4, c[0x0][0x2a0] ;  /* 0x0000a80000047ab9 */ /* 0x000fe20000000a00 */
[----:B------:R-:W-:Y:S01]  /*14d00*/  IADD3 R14, P4, R0, UR8, RZ ;  /* 0x00000008000e7c10 */ /* 0x000fe2000ff9e0ff */
[----:B------:R-:W-:Y:S01]  /*14d10*/  VIADD R3, R28, 0x50 ;  /* 0x000000501c037836 */ /* 0x000fe20000000000 */
[----:B------:R-:W-:Y:S01]  /*14d20*/  SHF.R.S32.HI R2, RZ, 0x1f, R10 ;  /* 0x0000001fff027819 */ /* 0x000fe2000001140a */
[----:B------:R-:W-:Y:S01]  /*14d30*/  IMAD.U32 R13, RZ, RZ, UR16 ;  /* 0x00000010ff0d7e24 */ /* 0x000fe2000f8e00ff */
[----:B------:R-:W-:Y:S01]  /*14d40*/  IADD3.X R15, R4, UR6, RZ, P4, !PT ;  /* 0x00000006040f7c10 */ /* 0x000fe2000a7fe4ff */
[----:B------:R-:W-:Y:S01]  /*14d50*/  BSSY B0, `(.L_x_1493) ;  /* 0x000001b000007945 */ /* 0x000fe20003800000 */
[----:B------:R1:W2:Y:S01]  /*14d60*/  LDS.128 R4, [R224+0x4000] ;  /* 0x00400000e0047984 */ /* 0x0002a20000000c00 */
[----:B------:R-:W-:Y:S01]  /*14d70*/  IMAD R17, R2, UR4, RZ ;  /* 0x0000000402117c24 */ /* 0x000fe2000f8e02ff */
[----:B------:R-:W-:Y:S01]  /*14d80*/  ISETP.GE.AND P4, PT, R28, UR14, PT ;  /* 0x0000000e1c007c0c */ /* 0x000fe2000bf86270 */
[----:B------:R-:W-:Y:S01]  /*14d90*/  IMAD.WIDE.U32 R14, R10, UR4, R14 ;  /* 0x000000040a0e7c25 */ /* 0x000fe2000f8e000e */
[----:B------:R-:W-:-:S02]  /*14da0*/  SHF.R.S32.HI R29, RZ, 0x1f, R28 ;  /* 0x0000001fff1d7819 */ /* 0x000fc4000001141c */
[----:B------:R-:W-:Y:S01]  /*14db0*/  ISETP.GE.AND P5, PT, R3, UR14, PT ;  /* 0x0000000e03007c0c */ /* 0x000fe2000bfa6270 */
[----:B------:R-:W-:Y:S01]  /*14dc0*/  IMAD R17, R10, UR5, R17 ;  /* 0x000000050a117c24 */ /* 0x000fe2000f8e0211 */
[----:B------:R-:W-:Y:S01]  /*14dd0*/  IADD3 R2, R28, 0x60, RZ ;  /* 0x000000601c027810 */ /* 0x000fe20007ffe0ff */
[----:B------:R1:W3:Y:S01]  /*14de0*/  LDS.128 R8, [R224] ;  /* 0x00000000e0087984 */ /* 0x0002e20000000c00 */
        /* <DEDUP_REMOVED lines=15> */
[----:B---3--:R4:W-:Y:S04]  /*14ee0*/  @!P6 STG.E.128 desc[UR20][R24.64], R8 ;  /* 0x000000081800e986 */ /* 0x0089e8000c101d14 */
[----:B--2---:R4:W-:Y:S02]  /*14ef0*/  @!P4 STG.E.128 desc[UR20][R24.64+0x80], R4 ;  /* 0x000080041800c986 */ /* 0x0049e4000c101d14 */
.L_x_1494:
[----:B------:R-:W-:Y:S05]  /*14f00*/  BSYNC B0 ;  /* 0x0000000000007941 */ /* 0x000fea0003800000 */
.L_x_1493:
[----:B---34-:R3:W4:Y:S01]  /*14f10*/  LDS.128 R8, [R224+0x800] ;  /* 0x00080000e0087984 */ /* 0x0187220000000c00 */
[----:B------:R-:W-:Y:S01]  /*14f20*/  BSSY B0, `(.L_x_1495) ;  /* 0x0000016000007945 */ /* 0x000fe20003800000 */
[----:B------:R-:W-:Y:S02]  /*14f30*/  ISETP.GE.AND P4, PT, R2, UR14, PT ;  /* 0x0000000e02007c0c */ /* 0x000fe4000bf86270 */
[----:B--2---:R3:W2:Y:S01]  /*14f40*/  LDS.128 R4, [R224+0x4800] ;  /* 0x00480000e0047984 */ /* 0x0046a20000000c00 */
        /* <DEDUP_REMOVED lines=18> */
[----:B--2---:R4:W-:Y:S02]  /*15070*/  @!P3 STG.E.128 desc[UR20][R24.64+0x80], R4 ;  /* 0x000080041800b986 */ /* 0x0049e4000c101d14 */
.L_x_1496:
[----:B------:R-:W-:Y:S05]  /*15080*/  BSYNC B0 ;  /* 0x0000000000007941 */ /* 0x000fea0003800000 */
.L_x_1495:
[----:B----4-:R4:W1:Y:S01]  /*15090*/  LDS.128 R8, [R224+0x1000] ;  /* 0x00100000e0087984 */ /* 0x0108620000000c00 */
[----:B------:R-:W-:Y:S01]  /*150a0*/  BSSY B0, `(.L_x_1497) ;  /* 0x0000015000007945 */ /* 0x000fe20003800000 */
[----:B------:R-:W-:Y:S02]  /*150b0*/  ISETP.GE.AND P3, PT, R28, UR14, PT ;  /* 0x0000000e1c007c0c */ /* 0x000fe4000bf66270 */
        /* <DEDUP_REMOVED lines=17> */
[----:B-1----:R1:W-:Y:S04]  /*151d0*/  @!P6 STG.E.128 desc[UR20][R24.64], R8 ;  /* 0x000000081800e986 */ /* 0x0023e8000c101d14 */
[----:B--2---:R1:W-:Y:S02]  /*151e0*/  @!P2 STG.E.128 desc[UR20][R24.64+0x80], R4 ;  /* 0x000080041800a986 */ /* 0x0043e4000c101d14 */
.L_x_1498:
[----:B------:R-:W-:Y:S05]  /*151f0*/  BSYNC B0 ;  /* 0x0000000000007941 */ /* 0x000fea0003800000 */
.L_x_1497:
[----:B-1----:R1:W1:Y:S01]  /*15200*/  LDS.128 R8, [R224+0x1800] ;  /* 0x00180000e0087984 */ /* 0x0022620000000c00 */
[----:B------:R-:W-:Y:S03]  /*15210*/  BSSY B0, `(.L_x_1499) ;  /* 0x0000014000007945 */ /* 0x000fe60003800000 */
[----:B--2---:R2:W1:Y:S01]  /*15220*/  LDS.128 R4, [R224+0x5800] ;  /* 0x00580000e0047984 */ /* 0x0044620000000c00 */
        /* <DEDUP_REMOVED lines=18> */
.L_x_1500:
[----:B------:R-:W-:Y:S05]  /*15350*/  BSYNC B0 ;  /* 0x0000000000007941 */ /* 0x000fea0003800000 */
.L_x_1499:
        /* <DEDUP_REMOVED lines=21> */
.L_x_1502:
[----:B------:R-:W-:Y:S05]  /*154b0*/  BSYNC B0 ;  /* 0x0000000000007941 */ /* 0x000fea0003800000 */
.L_x_1501:
        /* <DEDUP_REMOVED lines=21> */
.L_x_1504:
[----:B------:R-:W-:Y:S05]  /*15610*/  BSYNC B0 ;  /* 0x0000000000007941 */ /* 0x000fea0003800000 */
.L_x_1503:
        /* <DEDUP_REMOVED lines=21> */
.L_x_1506:
[----:B------:R-:W-:Y:S05]  /*15770*/  BSYNC B0 ;  /* 0x0000000000007941 */ /* 0x000fea0003800000 */
.L_x_1505:
        /* <DEDUP_REMOVED lines=21> */
.L_x_1441:
        /* <DEDUP_REMOVED lines=87> */
.L_x_1508:
[----:B------:R-:W-:Y:S05]  /*15e40*/  BSYNC B0 ;  /* 0x0000000000007941 */ /* 0x000fea0003800000 */
.L_x_1507:
        /* <DEDUP_REMOVED lines=21> */
.L_x_1510:
[----:B------:R-:W-:Y:S05]  /*15fa0*/  BSYNC B0 ;  /* 0x0000000000007941 */ /* 0x000fea0003800000 */
.L_x_1509:
        /* <DEDUP_REMOVED lines=21> */
.L_x_1512:
[----:B------:R-:W-:Y:S05]  /*16100*/  BSYNC B0 ;  /* 0x0000000000007941 */ /* 0x000fea0003800000 */
.L_x_1511:
        /* <DEDUP_REMOVED lines=21> */
.L_x_1514:
[----:B------:R-:W-:Y:S05]  /*16260*/  BSYNC B0 ;  /* 0x0000000000007941 */ /* 0x000fea0003800000 */
.L_x_1513:
        /* <DEDUP_REMOVED lines=20> */
.L_x_1516:
[----:B------:R-:W-:Y:S05]  /*163b0*/  BSYNC B0 ;  /* 0x0000000000007941 */ /* 0x000fea0003800000 */
.L_x_1515:
        /* <DEDUP_REMOVED lines=20> */
.L_x_1518:
[----:B------:R-:W-:Y:S05]  /*16500*/  BSYNC B0 ;  /* 0x0000000000007941 */ /* 0x000fea0003800000 */
.L_x_1517:
        /* <DEDUP_REMOVED lines=20> */
.L_x_1520:
[----:B------:R-:W-:Y:S05]  /*16650*/  BSYNC B0 ;  /* 0x0000000000007941 */ /* 0x000fea0003800000 */
.L_x_1519:
        /* <DEDUP_REMOVED lines=19> */
.L_x_1522:
[----:B------:R-:W-:Y:S05]  /*16790*/  BSYNC B0 ;  /* 0x0000000000007941 */ /* 0x000fea0003800000 */
.L_x_1521:
        /* <DEDUP_REMOVED lines=10> */
.L_x_1524:
[----:B------:R-:W-:Y:S05]  /*16840*/  BSYNC B0 ;  /* 0x0000000000007941 */ /* 0x000fea0003800000 */
.L_x_1523:
        /* <DEDUP_REMOVED lines=15> */
.L_x_1526:
[----:B------:R-:W-:Y:S05]  /*16940*/  BSYNC B0 ;  /* 0x0000000000007941 */ /* 0x000fea0003800000 */
.L_x_1525:
        /* <DEDUP_REMOVED lines=10> */
.L_x_1528:
[----:B------:R-:W-:Y:S05]  /*169f0*/  BSYNC B0 ;  /* 0x0000000000007941 */ /* 0x000fea0003800000 */
.L_x_1527:
        /* <DEDUP_REMOVED lines=10> */
.L_x_1530:
[----:B------:R-:W-:Y:S05]  /*16aa0*/  BSYNC B0 ;  /* 0x0000000000007941 */ /* 0x000fea0003800000 */
.L_x_1529:
        /* <DEDUP_REMOVED lines=10> */
.L_x_1532:
[----:B------:R-:W-:Y:S05]  /*16b50*/  BSYNC B0 ;  /* 0x0000000000007941 */ /* 0x000fea0003800000 */
.L_x_1531:
        /* <DEDUP_REMOVED lines=10> */
.L_x_1534:
[----:B------:R-:W-:Y:S05]  /*16c00*/  BSYNC B0 ;  /* 0x0000000000007941 */ /* 0x000fea0003800000 */
.L_x_1533:
        /* <DEDUP_REMOVED lines=10> */
.L_x_1536:
[----:B------:R-:W-:Y:S05]  /*16cb0*/  BSYNC B0 ;  /* 0x0000000000007941 */ /* 0x000fea0003800000 */
.L_x_1535:
        /* <DEDUP_REMOVED lines=10> */
.L_x_1537:
        /* <DEDUP_REMOVED lines=10> */
.L_x_1760:


//--------------------- .text._ZN5flash16flash_fwd_kernelI23Flash_fwd_kernel_traitsILi128ELi128ELi32ELi4ELb0ELb0EN7cutlass10bfloat16_tE19Flash_kernel_traitsILi128ELi128ELi32ELi4ES3_EELb1ELb1ELb0ELb1ELb0ELb0ELb0ELb1EEEvNS_16Flash_fwd_paramsE --------------------------
	.section	.text._ZN5flash16flash_fwd_kernelI23Flash_fwd_kernel_traitsILi128ELi128ELi32ELi4ELb0ELb0EN7cutlass10bfloat16_tE19Flash_kernel_traitsILi128ELi128ELi32ELi4ES3_EELb1ELb1ELb0ELb1ELb0ELb0ELb0ELb1EEEvNS_16Flash_fwd_paramsE,"ax",@progbits
	.align	128
        .global         _ZN5flash16flash_fwd_kernelI23Flash_fwd_kernel_traitsILi128ELi128ELi32ELi4ELb0ELb0EN7cutlass10bfloat16_tE19Flash_kernel_traitsILi128ELi128ELi32ELi4ES3_EELb1ELb1ELb0ELb1ELb0ELb0ELb0ELb1EEEvNS_16Flash_fwd_paramsE
        .type           _ZN5flash16flash_fwd_kernelI23Flash_fwd_kernel_traitsILi128ELi128ELi32ELi4ELb0ELb0EN7cutlass10bfloat16_tE19Flash_kernel_traitsILi128ELi128ELi32ELi4ES3_EELb1ELb1ELb0ELb1ELb0ELb0ELb0ELb1EEEvNS_16Flash_fwd_paramsE,@function
        .size           _ZN5flash16flash_fwd_kernelI23Flash_fwd_kernel_traitsILi128ELi128ELi32ELi4ELb0ELb0EN7cutlass10bfloat16_tE19Flash_kernel_traitsILi128ELi128ELi32ELi4ES3_EELb1ELb1ELb0ELb1ELb0ELb0ELb0ELb1EEEvNS_16Flash_fwd_paramsE,(.L_x_1761 - _ZN5flash16flash_fwd_kernelI23Flash_fwd_kernel_traitsILi128ELi128ELi32ELi4ELb0ELb0EN7cutlass10bfloat16_tE19Flash_kernel_traitsILi128ELi128ELi32ELi4ES3_EELb1ELb1ELb0ELb1ELb0ELb0ELb0ELb1EEEvNS_16Flash_fwd_paramsE)
        .other          _ZN5flash16flash_fwd_kernelI23Flash_fwd_kernel_traitsILi128ELi128ELi32ELi4ELb0ELb0EN7cutlass10bfloat16_tE19Flash_kernel_traitsILi128ELi128ELi32ELi4ES3_EELb1ELb1ELb0ELb1ELb0ELb0ELb0ELb1EEEvNS_16Flash_fwd_paramsE,@"STO_CUDA_ENTRY STV_DEFAULT"
_ZN5flash16flash_fwd_kernelI23Flash_fwd_kernel_traitsILi128ELi128ELi32ELi4ELb0ELb0EN7cutlass10bfloat16_tE19Flash_kernel_traitsILi128ELi128ELi32ELi4ES3_EELb1ELb1ELb0ELb1ELb0ELb0ELb0ELb1EEEvNS_16Flash_fwd_paramsE:
.text._ZN5flash16flash_fwd_kernelI23Flash_fwd_kernel_traitsILi128ELi128ELi32ELi4ELb0ELb0EN7cutlass10bfloat16_tE19Flash_kernel_traitsILi128ELi128ELi32ELi4ES3_EELb1ELb1ELb0ELb1ELb0ELb0ELb0ELb1EEEvNS_16Flash_fwd_paramsE:
        /* <DEDUP_REMOVED lines=15> */
[----:B------:R-:W1:Y:S08]  /*00f0*/  S2UR UR24, SR_CTAID.Y ;  /* 0x00000000001879c3 */ /* 0x000e700000002600 */
[----:B------:R-:W4:Y:S01]  /*0100*/  S2UR UR22, SR_CTAID.Z ;  /* 0x00000000001679c3 */ /* 0x000f220000002700 */
[----:B------:R-:W-:Y:S01]  /*0110*/  UMOV UR16, 0xffffffff ;  /* 0xffffffff00107882 */ /* 0x000fe20000000000 */
[----:B------:R-:W-:Y:S01]  /*0120*/  UMOV UR11, URZ ;  /* 0x0000003f000b7c82 */ /* 0x000fe20008000000 */
[----:B------:R-:W-:-:S05]  /*0130*/  ULDC.U8 UR15, c[0x0][0x388] ;  /* 0x0000e200000f7ab9 */ /* 0x000fca0000000000 */
[----:B------:R-:W5:Y:S01]  /*0140*/  @P2 LDC R0, c[0x0][0x3b0] ;  /* 0x0000ec00ff002b82 */ /* 0x000f620000000800 */
[----:B--2---:R-:W-:Y:S02]  /*0150*/  @P2 IMAD.MOV.U32 R2, RZ, RZ, R9 ;  /* 0x000000ffff022224 */ /* 0x004fe400078e0009 */
[----:B---3--:R-:W-:-:S06]  /*0160*/  @P2 IMAD.MOV.U32 R3, RZ, RZ, R8 ;  /* 0x000000ffff032224 */ /* 0x008fcc00078e0008 */
[----:B------:R-:W2:Y:S01]  /*0170*/  @P2 LDG.E.64 R2, desc[UR26][R2.64] ;  /* 0x0000001a02022981 */ /* 0x000ea2000c1e1b00 */
[----:B------:R-:W-:Y:S02]  /*0180*/  UISETP.NE.U32.AND UP2, UPT, UR6, URZ, UPT ;  /* 0x0000003f0600728c */ /* 0x000fe4000bf45070 */
[----:B-1----:R-:W-:Y:S02]  /*0190*/  UIMAD.WIDE UR8, UR24, 0x4, UR8 ;  /* 0x00000004180878a5 */ /* 0x002fe4000f8e0208 */
[----:B------:R-:W-:Y:S02]  /*01a0*/  UISETP.NE.AND.EX UP2, UPT, UR7, URZ, UPT, UP2 ;  /* 0x0000003f0700728c */ /* 0x000fe4000bf45320 */
[----:B----4-:R-:W-:Y:S01]  /*01b0*/  ULOP3.LUT UR4, UR22, UR17, UR24, 0xfe, !UPT ;  /* 0x0000001116047292 */ /* 0x010fe2000f8efe18 */
[----:B------:R-:W-:-:S03]  /*01c0*/  ULDC.U8 UR6, c[0x0][0x3c2] ;  /* 0x0000f08000067ab9 */ /* 0x000fc60000000000 */
[----:B------:R-:W-:Y:S01]  /*01d0*/  PLOP3.LUT P0, PT, PT, PT, UP2, 0x80, 0x0 ;  /* 0x000000000000781c */ /* 0x000fe20003f0f028 */
[----:B------:R-:W-:Y:S01]  /*01e0*/  UISETP.NE.AND UP3, UPT, UR6, URZ, UPT ;  /* 0x0000003f0600728c */ /* 0x000fe2000bf65270 */
[----:B------:R-:W-:Y:S01]  /*01f0*/  LOP3.LUT P3, RZ, R99, UR4, RZ, 0xfc, !PT ;  /* 0x0000000463ff7c12 */ /* 0x000fe2000f86fcff */
[----:B------:R-:W-:Y:S01]  /*0200*/  ULDC.64 UR4, c[0x0][0x300] ;  /* 0x0000c00000047ab9 */ /* 0x000fe20000000a00 */
[----:B------:R-:W-:Y:S01]  /*0210*/  ULDC.64 UR6, c[0x0][0x2f8] ;  /* 0x0000be0000067ab9 */ /* 0x000fe20000000a00 */
        /* <DEDUP_REMOVED lines=20> */
[----:B------:R-:W-:-:S05]  /*0360*/  @!P3 IMAD.MOV.U32 R5, RZ, RZ, R8 ;  /* 0x000000ffff05b224 */ /* 0x000fca00078e0008 */
[----:B------:R1:W-:Y:S01]  /*0370*/  @!P3 STG.E.64 desc[UR26][R6.64+0x8], R4 ;  /* 0x000008040600b986 */ /* 0x0003e2000c101b1a */
[----:B------:R-:W-:-:S03]  /*0380*/  PLOP3.LUT P2, PT, PT, PT, UP0, 0x80, 0x0 ;  /* 0x000000000000781c */ /* 0x000fc60003f4f008 */
[----:B-1----:R-:W2:Y:S04]  /*0390*/  @P0 LDG.E R6, desc[UR26][R2.64] ;  /* 0x0000001a02060981 */ /* 0x002ea8000c1e1900 */
[----:B------:R1:W3:Y:S02]  /*03a0*/  @P0 LDG.E R5, desc[UR26][R2.64+0x4] ;  /* 0x0000041a02050981 */ /* 0x0002e4000c1e1900 */
[----:B-1----:R-:W-:Y:S02]  /*03b0*/  IMAD.U32 R2, RZ, RZ, UR8 ;  /* 0x00000008ff027e24 */ /* 0x002fe4000f8e00ff */
        /* <DEDUP_REMOVED lines=26> */
.L_x_1538:
[----:B------:R-:W-:-:S05]  /*0560*/  ULDC UR7, c[0x0][0x2c8] ;  /* 0x0000b20000077ab9 */ /* 0x000fca0000000800 */
.L_x_1539:
        /* <DEDUP_REMOVED lines=38> */
[----:B------:R-:W-:Y:S01]  /*07d0*/  UISETP.NE.AND UP1, UPT, UR16, -0x1, UPT ;  /* 0xffffffff1000788c */ /* 0x000fe2000bf25270 */
[CC--:B------:R-:W-:Y:S01]  /*07e0*/  LEA.HI R10, R13.reuse, R99.reuse, RZ, 0x3 ;  /* 0x000000630d0a7211 */ /* 0x0c0fe200078f18ff */
[----:B------:R-:W-:Y:S01]  /*07f0*/  ULDC UR7, c[0x0][0x270] ;  /* 0x00009c0000077ab9 */ /* 0x000fe20000000800 */
[----:B------:R-:W-:Y:S01]  /*0800*/  UIADD3 UR14, -UR28, UR18, URZ ;  /* 0x000000121c0e7290 */ /* 0x000fe2000fffe13f */
[----:B------:R-:W-:Y:S01]  /*0810*/  LEA.HI R24, R13, R99, RZ, 0x4 ;  /* 0x000000630d187211 */ /* 0x000fe200078f20ff */
[----:B------:R-:W-:Y:S02]  /*0820*/  UIMAD UR7, UR24, UR7, UR22 ;  /* 0x00000007180772a4 */ /* 0x000fe4000f8e0216 */
[----:B------:R-:W-:Y:S02]  /*0830*/  UISETP.NE.AND UP0, UPT, UR6, -0x1, UPT ;  /* 0xffffffff0600788c */ /* 0x000fe4000bf05270 */
[----:B------:R-:W-:-:S02]  /*0840*/  USHF.L.U32 UR8, UR7, 0x5, URZ ;  /* 0x0000000507087899 */ /* 0x000fc4000800063f */
[----:B------:R-:W-:Y:S01]  /*0850*/  @UP1 ULDC.64 UR4, c[0x0][0x240] ;  /* 0x0000900000041ab9 */ /* 0x000fe20000000a00 */
[----:B------:R-:W-:Y:S01]  /*0860*/  ULDC UR20, c[0x0][0x2d8] ;  /* 0x0000b60000147ab9 */ /* 0x000fe20000000800 */
[----:B------:R-:W-:Y:S02]  /*0870*/  @UP1 UIMAD.WIDE.U32 UR12, UR16, UR4, URZ ;  /* 0x00000004100c12a5 */ /* 0x000fe4000f8e003f */
[----:B------:R-:W-:Y:S01]  /*0880*/  USHF.R.S32.HI UR4, URZ, 0x1f, UR8 ;  /* 0x0000001f3f047899 */ /* 0x000fe20008011408 */
[----:B------:R-:W-:Y:S01]  /*0890*/  IADD3 R102, P2, P1, R9, UR8, R92 ;  /* 0x0000000809667c10 */ /* 0x000fe2000f95e05c */
[----:B------:R-:W-:Y:S02]  /*08a0*/  @!UP1 USHF.R.S32.HI UR8, URZ, 0x1f, UR24 ;  /* 0x0000001f3f089899 */ /* 0x000fe40008011418 */
[----:B------:R-:W-:Y:S02]  /*08b0*/  @UP1 UIMAD UR10, UR16, UR5, UR13 ;  /* 0x00000005100a12a4 */ /* 0x000fe4000f8e020d */
[----:B------:R3:W-:Y:S01]  /*08c0*/  STL [R1+0xd8], R102 ;  /* 0x0000d86601007387 */ /* 0x0007e20000100800 */
[----:B-1----:R-:W-:Y:S01]  /*08d0*/  IABS R11, R14 ;  /* 0x0000000e000b7213 */ /* 0x002fe20000000000 */
[----:B------:R-:W-:-:S02]  /*08e0*/  @UP0 UIADD3 UR32, UR11, UR6, URZ ;  /* 0x000000060b200290 */ /* 0x000fc4000fffe03f */
[----:B------:R-:W-:Y:S01]  /*08f0*/  USHF.R.S32.HI UR23, URZ, 0x1f, UR22 ;  /* 0x0000001f3f177899 */ /* 0x000fe20008011416 */
[----:B------:R-:W1:Y:S01]  /*0900*/  I2F.RP R2, R11 ;  /* 0x0000000b00027306 */ /* 0x000e620000209400 */
[----:B--2---:R-:W-:-:S07]  /*0910*/  IABS R6, R6 ;  /* 0x0000000600067213 */ /* 0x004fce0000000000 */
[----:B-1----:R-:W1:Y:S02]  /*0920*/  MUFU.RCP R2, R2 ;  /* 0x0000000200027308 */ /* 0x002e640000001000 */
[----:B-1----:R-:W-:-:S06]  /*0930*/  VIADD R2, R2, 0xffffffe ;  /* 0x0ffffffe02027836 */ /* 0x002fcc0000000000 */
[----:B------:R-:W1:Y:S02]  /*0940*/  F2I.FTZ.U32.TRUNC.NTZ R3, R2 ;  /* 0x0000000200037305 */ /* 0x000e64000021f000 */
[----:B-1----:R-:W-:Y:S02]  /*0950*/  IMAD.MOV R0, RZ, RZ, -R3 ;  /* 0x000000ffff007224 */ /* 0x002fe400078e0a03 */
[----:B------:R-:W-:Y:S02]  /*0960*/  IMAD.MOV.U32 R2, RZ, RZ, RZ ;  /* 0x000000ffff027224 */ /* 0x000fe400078e00ff */
[----:B------:R-:W-:-:S04]  /*0970*/  IMAD R0, R0, R11, RZ ;  /* 0x0000000b00007224 */ /* 0x000fc800078e02ff */
[----:B------:R-:W-:Y:S01]  /*0980*/  IMAD.HI.U32 R0, R3, R0, R2 ;  /* 0x0000000003007227 */ /* 0x000fe200078e0002 */
[----:B------:R-:W-:-:S05]  /*0990*/  SHF.R.S32.HI R2, RZ, 0x3, R10 ;  /* 0x00000003ff027819 */ /* 0x000fca000001140a */
[----:B------:R-:W-:-:S04]  /*09a0*/  IMAD.HI.U32 R0, R0, R6, RZ ;  /* 0x0000000600007227 */ /* 0x000fc800078e00ff */
[----:B------:R-:W-:Y:S02]  /*09b0*/  IMAD.MOV R4, RZ, RZ, -R0 ;  /* 0x000000ffff047224 */ /* 0x000fe400078e0a00 */
[C---:B------:R-:W-:Y:S02]  /*09c0*/  VIADD R5, R2.reuse, 0x20 ;  /* 0x0000002002057836 */ /* 0x040fe40000000000 */
[----:B------:R-:W-:Y:S02]  /*09d0*/  IMAD R4, R11, R4, R6 ;  /* 0x000000040b047224 */ /* 0x000fe400078e0206 */
[----:B------:R-:W-:Y:S01]  /*09e0*/  VIADD R3, R2, 0x30 ;  /* 0x0000003002037836 */ /* 0x000fe20000000000 */
[----:B------:R-:W-:Y:S01]  /*09f0*/  ISETP.GE.AND P4, PT, R5, UR14, PT ;  /* 0x0000000e05007c0c */ /* 0x000fe2000bf86270 */
[----:B------:R-:W-:Y:S01]  /*0a00*/  IMAD.U32 R6, RZ, RZ, UR17 ;  /* 0x00000011ff067e24 */ /* 0x000fe2000f8e00ff */
[----:B------:R-:W-:Y:S02]  /*0a10*/  ISETP.GT.U32.AND P5, PT, R11, R4, PT ;  /* 0x000000040b00720c */ /* 0x000fe40003fa4070 */
[----:B------:R-:W-:-:S02]  /*0a20*/  SHF.R.S32.HI R5, RZ, 0x1f, R92 ;  /* 0x0000001fff057819 */ /* 0x000fc4000001145c */
[----:B------:R-:W-:Y:S01]  /*0a30*/  ISETP.GE.AND P3, PT, R3, UR14, PT ;  /* 0x0000000e03007c0c */ /* 0x000fe2000bf66270 */
[----:B------:R-:W-:Y:S01]  /*0a40*/  VIADD R3, R2, 0x40 ;  /* 0x0000004002037836 */ /* 0x000fe20000000000 */
[----:B------:R-:W-:Y:S01]  /*0a50*/  IADD3.X R100, R8, UR4, R5, P2, P1 ;  /* 0x0000000408647c10 */ /* 0x000fe200097e2405 */
[----:B------:R-:W-:Y:S01]  /*0a60*/  @!UP1 ULDC.64 UR4, c[0x0][0x228] ;  /* 0x00008a0000049ab9 */ /* 0x000fe20000000a00 */
[----:B------:R-:W-:Y:S01]  /*0a70*/  PLOP3.LUT P1, PT, PT, PT, UP0, 0x80, 0x0 ;  /* 0x000000000000781c */ /* 0x000fe20003f2f008 */
[----:B------:R-:W-:Y:S01]  /*0a80*/  @!UP1 UIMAD UR8, UR8, UR4, URZ ;  /* 0x00000004080892a4 */ /* 0x000fe2000f8e023f */
[----:B------:R-:W-:Y:S01]  /*0a90*/  LOP3.LUT R8, R24, 0xfffffff0, RZ, 0xc0, !PT ;  /* 0xfffffff018087812 */ /* 0x000fe200078ec0ff */
[----:B------:R-:W-:Y:S01]  /*0aa0*/  @!UP1 UIMAD.WIDE.U32 UR34, UR24, UR4, URZ ;  /* 0x00000004182292a5 */ /* 0x000fe2000f8e003f */
[----:B------:R-:W-:Y:S01]  /*0ab0*/  ISETP.GE.AND P0, PT, R3, UR14, PT ;  /* 0x0000000e03007c0c */ /* 0x000fe2000bf06270 */
[----:B------:R-:W-:Y:S01]  /*0ac0*/  @!P5 IMAD.IADD R4, R4, 0x1, -R11 ;  /* 0x000000010404d824 */ /* 0x000fe200078e0a0b */
[----:B------:R-:W-:Y:S01]  /*0ad0*/  @!UP1 UIMAD UR5, UR24, UR5, UR8 ;  /* 0x00000005180592a4 */ /* 0x000fe2000f8e0208 */
[----:B------:R-:W-:Y:S01]  /*0ae0*/  SHF.R.S32.HI R3, RZ, 0x1f, R2 ;  /* 0x0000001fff037819 */ /* 0x000fe20000011402 */
[----:B------:R-:W-:Y:S01]  /*0af0*/  ULDC UR4, c[0x0][0x2d4] ;  /* 0x0000b50000047ab9 */ /* 0x000fe20000000800 */
[----:B------:R-:W-:Y:S01]  /*0b00*/  @UP0 ULDC.64 UR8, c[0x0][0x248] ;  /* 0x0000920000080ab9 */ /* 0x000fe20000000a00 */
[----:B------:R-:W-:Y:S01]  /*0b10*/  ISETP.GE.U32.AND P6, PT, R4, R11, PT ;  /* 0x0000000b0400720c */ /* 0x000fe20003fc6070 */
[----:B------:R-:W-:Y:S01]  /*0b20*/  @UP0 UIMAD.WIDE.U32 UR36, UR32, UR8, URZ ;  /* 0x00000008202402a5 */ /* 0x000fe2000f8e003f */
[----:B------:R-:W-:Y:S01]  /*0b30*/  LOP3.LUT R4, R10, 0xfffffff8, RZ, 0xc0, !PT ;  /* 0xfffffff80a047812 */ /* 0x000fe200078ec0ff */
[----:B------:R-:W-:Y:S01]  /*0b40*/  UIMAD UR4, UR7, UR4, UR28 ;  /* 0x00000004070472a4 */ /* 0x000fe2000f8e021c */
[----:B------:R-:W-:Y:S01]  /*0b50*/  LOP3.LUT R5, R14, UR22, RZ, 0x3c, !PT ;  /* 0x000000160e057c12 */ /* 0x000fe2000f8e3cff */
[----:B------:R-:W-:Y:S01]  /*0b60*/  @UP0 UIMAD UR32, UR32, UR9, URZ ;  /* 0x00000009202002a4 */ /* 0x000fe2000f8e023f */
[C---:B------:R-:W-:Y:S01]  /*0b70*/  IMAD.IADD R8, R99.reuse, 0x1, -R8 ;  /* 0x0000000163087824 */ /* 0x040fe200078e0a08 */
[----:B------:R-:W-:Y:S01]  /*0b80*/  UIMAD UR25, UR4, UR20, URZ ;  /* 0x00000014041972a4 */ /* 0x000fe2000f8e023f */
[----:B------:R-:W-:Y:S01]  /*0b90*/  IMAD.IADD R19, R99, 0x1, -R4 ;  /* 0x0000000163137824 */ /* 0x000fe200078e0a04 */
[----:B------:R-:W-:Y:S01]  /*0ba0*/  @UP0 UIADD3 UR32, UR37, UR32, URZ ;  /* 0x0000002025200290 */ /* 0x000fe2000fffe03f */
[----:B------:R-:W-:Y:S01]  /*0bb0*/  IMAD.SHL.U32 R4, R2, 0x40, RZ ;  /* 0x0000004002047824 */ /* 0x000fe200078e00ff */
[----:B------:R-:W-:Y:S01]  /*0bc0*/  @!UP1 UIADD3 UR10, UR35, UR5, URZ ;  /* 0x00000005230a9290 */ /* 0x000fe2000fffe03f */
[----:B------:R-:W-:Y:S01]  /*0bd0*/  IMAD.SHL.U32 R136, R19, 0x8, RZ ;  /* 0x0000000813887824 */ /* 0x000fe200078e00ff */
[----:B------:R-:W-:Y:S01]  /*0be0*/  @!UP1 UMOV UR12, UR34 ;  /* 0x00000022000c9c82 */ /* 0x000fe20008000000 */
[----:B------:R-:W-:Y:S01]  /*0bf0*/  ISETP.GE.AND P2, PT, R5, RZ, PT ;  /* 0x000000ff0500720c */ /* 0x000fe20003f46270 */
[----:B------:R-:W-:Y:S01]  /*0c00*/  @!P5 VIADD R0, R0, 0x1 ;  /* 0x000000010000d836 */ /* 0x000fe20000000000 */
[----:B------:R-:W-:Y:S01]  /*0c10*/  LOP3.LUT R4, R4, 0x1c0, RZ, 0xc0, !PT ;  /* 0x000001c004047812 */ /* 0x000fe200078ec0ff */
[----:B------:R-:W-:Y:S01]  /*0c20*/  IMAD.WIDE R6, R6, 0x80, R2 ;  /* 0x0000008006067825 */ /* 0x000fe200078e0202 */
[----:B------:R-:W-:-:S02]  /*0c30*/  ISETP.NE.AND P5, PT, R14, RZ, PT ;  /* 0x000000ff0e00720c */ /* 0x000fc40003fa5270 */
[----:B------:R-:W-:Y:S02]  /*0c40*/  SHF.R.S32.HI R9, RZ, 0x1f, R8 ;  /* 0x0000001fff097819 */ /* 0x000fe40000011408 */
[----:B------:R-:W-:Y:S01]  /*0c50*/  LOP3.LUT R5, R4, 0x38, R136, 0xf8, !PT ;  /* 0x0000003804057812 */ /* 0x000fe200078ef888 */
[----:B---3--:R-:W-:Y:S08]  /*0c60*/  @P1 BRA `(.L_x_1541) ;  /* 0x0000000000301947 */ /* 0x008ff00003800000 */
        /* <DEDUP_REMOVED lines=12> */
.L_x_1541:
        /* <DEDUP_REMOVED lines=23> */
.L_x_1542:
[----:B------:R-:W-:Y:S01]  /*0ea0*/  IMAD R9, R3, UR8, RZ ;  /* 0x0000000803097c24 */ /* 0x000fe2000f8e02ff */
[----:B------:R-:W-:Y:S01]  /*0eb0*/  LOP3.LUT R11, R21, 0xfffffff8, RZ, 0xc0, !PT ;  /* 0xfffffff8150b7812 */ /* 0x000fe200078ec0ff */
[----:B------:R-:W-:Y:S01]  /*0ec0*/  IMAD.WIDE.U32 R4, R2, UR8, R136 ;  /* 0x0000000802047c25 */ /* 0x000fe2000f8e0088 */
[----:B------:R-:W-:Y:S01]  /*0ed0*/  ULDC.64 UR4, c[0x0][0x258] ;  /* 0x0000960000047ab9 */ /* 0x000fe20000000a00 */
[----:B------:R-:W-:Y:S01]  /*0ee0*/  MOV R25, 0x10 ;  /* 0x0000001000197802 */ /* 0x000fe20000000f00 */
[----:B------:R-:W-:Y:S01]  /*0ef0*/  BSSY B0, `(.L_x_1543) ;  /* 0x000004a000007945 */ /* 0x000fe20003800000 */
[----:B------:R-:W-:Y:S01]  /*0f00*/  IMAD.SHL.U32 R213, R10, 0x8, RZ ;  /* 0x000000080ad57824 */ /* 0x000fe200078e00ff */
[----:B------:R-:W-:Y:S01]  /*0f10*/  IADD3 R10, P1, R4, UR36, RZ ;  /* 0x00000024040a7c10 */ /* 0x000fe2000ff3e0ff */
[C---:B------:R-:W-:Y:S01]  /*0f20*/  IMAD R9, R2.reuse, UR9, R9 ;  /* 0x0000000902097c24 */ /* 0x040fe2000f8e0209 */
[----:B------:R-:W-:Y:S01]  /*0f30*/  IADD3 R16, R2, 0x50, RZ ;  /* 0x0000005002107810 */ /* 0x000fe20007ffe0ff */
        /* <DEDUP_REMOVED lines=12> */
[----:B------:R-:W-:Y:S01]  /*1000*/  IMAD R13, R2, UR7, R9 ;  /* 0x00000007020d7c24 */ /* 0x000fe2000f8e0209 */
[----:B------:R-:W-:Y:S01]  /*1010*/  IADD3.X R9, R137, UR10, RZ, P1, !PT ;  /* 0x0000000a89097c10 */ /* 0x000fe20008ffe4ff */
[----:B------:R-:W-:Y:S01]  /*1020*/  ULDC.64 UR10, c[0x0][0x268] ;  /* 0x00009a00000a7ab9 */ /* 0x000fe20000000a00 */
[----:B------:R-:W-:Y:S01]  /*1030*/  MOV R14, UR4 ;  /* 0x00000004000e7c02 */ /* 0x000fe20008000f00 */
[----:B------:R-:W-:Y:S01]  /*1040*/  UIMAD UR4, UR23, UR4, URZ ;  /* 0x00000004170472a4 */ /* 0x000fe2000f8e023f */
[----:B------:R-:W-:Y:S01]  /*1050*/  IADD3.X R5, R5, UR13, R13, P2, !PT ;  /* 0x0000000d05057c10 */ /* 0x000fe200097fe40d */
[----:B------:R-:W-:Y:S01]  /*1060*/  ULDC.64 UR12, c[0x0][0x260] ;  /* 0x00009800000c7ab9 */ /* 0x000fe20000000a00 */
[----:B------:R-:W-:Y:S01]  /*1070*/  SHF.R.S32.HI R12, RZ, 0x1f, R0 ;  /* 0x0000001fff0c7819 */ /* 0x000fe20000011400 */
[----:B------:R-:W-:Y:S01]  /*1080*/  IMAD.WIDE.U32 R30, R0, UR12, R10 ;  /* 0x0000000c001e7c25 */ /* 0x000fe2000f8e000a */
[----:B------:R-:W-:Y:S01]  /*1090*/  ISETP.GE.AND P6, PT, R2, UR14, PT ;  /* 0x0000000e02007c0c */ /* 0x000fe2000bfc6270 */
[----:B------:R-:W-:-:S02]  /*10a0*/  UIMAD UR5, UR22, UR5, UR4 ;  /* 0x00000005160572a4 */ /* 0x000fc4000f8e0204 */
[----:B------:R-:W-:Y:S01]  /*10b0*/  IMAD.WIDE.U32 R28, R0, UR10, R4 ;  /* 0x0000000a001c7c25 */ /* 0x000fe2000f8e0004 */
[----:B------:R2:W-:Y:S01]  /*10c0*/  STL.64 [R1+0xc0], R30 ;  /* 0x0000c01e01007387 */ /* 0x0005e20000100a00 */
[----:B------:R-:W-:Y:S02]  /*10d0*/  UMOV UR4, 0x400 ;  /* 0x0000040000047882 */ /* 0x000fe40000000000 */
[----:B------:R-:W-:Y:S01]  /*10e0*/  VIADD R18, R2, 0x10 ;  /* 0x0000001002127836 */ /* 0x000fe20000000000 */
[----:B------:R2:W-:Y:S01]  /*10f0*/  STL.64 [R1+0xe8], R28 ;  /* 0x0000e81c01007387 */ /* 0x0005e20000100a00 */
[----:B------:R-:W-:Y:S01]  /*1100*/  IMAD.WIDE.U32 R14, R14, UR22, R8 ;  /* 0x000000160e0e7c25 */ /* 0x000fe2000f8e0008 */
[----:B-1----:R-:W-:Y:S02]  /*1110*/  ULEA UR4, UR32, UR4, 0x18 ;  /* 0x0000000420047291 */ /* 0x002fe4000f8ec03f */
[----:B------:R2:W-:Y:S01]  /*1120*/  STL [R1+0x7c], R103 ;  /* 0x00007c6701007387 */ /* 0x0005e20000100800 */
[----:B------:R-:W-:Y:S01]  /*1130*/  IMAD R8, R12, UR12, RZ ;  /* 0x0000000c0c087c24 */ /* 0x000fe2000f8e02ff */
[----:B------:R-:W-:Y:S01]  /*1140*/  ISETP.GE.AND P5, PT, R18, UR14, PT ;  /* 0x0000000e12007c0c */ /* 0x000fe2000bfa6270 */
[----:B------:R-:W-:Y:S01]  /*1150*/  IMAD.MOV.U32 R26, RZ, RZ, 0x20 ;  /* 0x00000020ff1a7424 */ /* 0x000fe200078e00ff */
[----:B------:R-:W-:Y:S01]  /*1160*/  IADD3 R9, R15, UR5, RZ ;  /* 0x000000050f097c10 */ /* 0x000fe2000fffe0ff */
[----:B------:R-:W-:Y:S01]  /*1170*/  IMAD R22, R0, UR13, R8 ;  /* 0x0000000d00167c24 */ /* 0x000fe2000f8e0208 */
[----:B------:R-:W-:Y:S01]  /*1180*/  R2P PR, R20, 0x6 ;  /* 0x0000000614007804 */ /* 0x000fe20000000000 */
[----:B------:R-:W-:Y:S01]  /*1190*/  IMAD R8, R12, UR10, RZ ;  /* 0x0000000a0c087c24 */ /* 0x000fe2000f8e02ff */
[----:B------:R-:W-:-:S03]  /*11a0*/  LEA R213, R213, UR4, 0x1 ;  /* 0x00000004d5d57c11 */ /* 0x000fc6000f8e08ff */
[----:B------:R-:W-:Y:S01]  /*11b0*/  IMAD R23, R0, UR11, R8 ;  /* 0x0000000b00177c24 */ /* 0x000fe2000f8e0208 */
        /* <DEDUP_REMOVED lines=29> */
.L_x_1544:
[----:B------:R-:W-:Y:S05]  /*1390*/  BSYNC B0 ;  /* 0x0000000000007941 */ /* 0x000fea0003800000 */
.L_x_1543:
        /* <DEDUP_REMOVED lines=13> */
[----:B------:R-:W-:-:S04]  /*1470*/  IMAD.MOV.U32 R10, RZ, RZ, R14 ;  /* 0x000000ffff0a7224 */ /* 0x000fc800078e000e */
[----:B-1-3--:R-:W1:Y:S01]  /*1480*/  @!P2 LDC.64 R12, c[0x0][0x210] ;  /* 0x00008400ff0cab82 */ /* 0x00ae620000000a00 */
[C---:B------:R-:W-:Y:S01]  /*1490*/  IMAD.WIDE.U32 R10, R0.reuse, UR10, R10 ;  /* 0x0000000a000a7c25 */ /* 0x040fe2000f8e000a */
[----:B------:R4:W-:Y:S03]  /*14a0*/  @P2 STS.128 [R213+0x800], RZ ;  /* 0x000800ffd5002388 */ /* 0x0009e60000000c00 */
[----:B------:R-:W-:-:S04]  /*14b0*/  IMAD R0, R0, UR11, R17 ;  /* 0x0000000b00007c24 */ /* 0x000fc8000f8e0211 */
        /* <DEDUP_REMOVED lines=16> */
.L_x_1546:
[----:B------:R-:W-:Y:S05]  /*15c0*/  BSYNC B0 ;  /* 0x0000000000007941 */ /* 0x000fea0003800000 */
.L_x_1545:
[----:B------:R-:W-:Y:S01]  /*15d0*/  USHF.R.S32.HI UR32, URZ, 0x1f, UR33 ;  /* 0x0000001f3f207899 */ /* 0x000fe20008011421 */
        /* <DEDUP_REMOVED lines=13> */
[----:B-1-34-:R-:W1:Y:S01]  /*16b0*/  @!P2 LDC.64 R12, c[0x0][0x210] ;  /* 0x00008400ff0cab82 */ /* 0x01ae620000000a00 */
        /* <DEDUP_REMOVED lines=19> */
.L_x_1548:
[----:B------:R-:W-:Y:S05]  /*17f0*/  BSYNC B0 ;  /* 0x0000000000007941 */ /* 0x000fea0003800000 */
.L_x_1547:
[----:B------:R-:W-:Y:S01]  /*1800*/  UIMAD UR5, UR33, -0x20, UR29 ;  /* 0xffffffe0210578a4 */ /* 0x000fe2000f8e021d */
[----:B------:R-:W-:Y:S01]  /*1810*/  BSSY B0, `(.L_x_1549) ;  /* 0x0000020000007945 */ /* 0x000fe20003800000 */
[----:B------:R-:W-:-:S03]  /*1820*/  ISETP.GE.AND P4, PT, R16, UR14, PT ;  /* 0x0000000e10007c0c */ /* 0x000fc6000bf86270 */
[----:B------:R-:W-:Y:S10]  /*1830*/  @P3 BRA `(.L_x_1550) ;  /* 0x0000000000743947 */ /* 0x000ff40003800000 */
        /* <DEDUP_REMOVED lines=29> */
.L_x_1550:
[----:B------:R-:W-:Y:S05]  /*1a10*/  BSYNC B0 ;  /* 0x0000000000007941 */ /* 0x000fea0003800000 */
.L_x_1549:
        /* <DEDUP_REMOVED lines=31> */
.L_x_1552:
[----:B------:R-:W-:Y:S05]  /*1c10*/  BSYNC B0 ;  /* 0x0000000000007941 */ /* 0x000fea0003800000 */
.L_x_1551:
        /* <DEDUP_REMOVED lines=31> */
.L_x_1554:
[----:B------:R-:W-:Y:S05]  /*1e10*/  BSYNC B0 ;  /* 0x0000000000007941 */ /* 0x000fea0003800000 */
.L_x_1553:
        /* <DEDUP_REMOVED lines=31> */
.L_x_1556:
[----:B------:R-:W-:Y:S05]  /*2010*/  BSYNC B0 ;  /* 0x0000000000007941 */ /* 0x000fea0003800000 */
.L_x_1555:
        /* <DEDUP_REMOVED lines=30> */
.L_x_1558:
[----:B------:R-:W-:Y:S05]  /*2200*/  BSYNC B0 ;  /* 0x0000000000007941 */ /* 0x000fea0003800000 */
.L_x_1557:
[----:B------:R-:W-:Y:S01]  /*2210*/  IMAD.IADD R105, R31, 0x1, R22 ;  /* 0x000000011f697824 */ /* 0x000fe200078e0216 */
[----:B------:R-:W-:Y:S01]  /*2220*/  MOV R104, R30 ;  /* 0x0000001e00687202 */ /* 0x000fe20000000f00 */
[----:B------:R-:W-:Y:S01]  /*2230*/  USHF.L.U64.HI UR34, UR8, 0x5, UR9 ;  /* 0x0000000508227899 */ /* 0x000fe20008010209 */
[----:B------:R-:W-:Y:S01]  /*2240*/  ISETP.GE.AND P0, PT, R2, UR5, PT ;  /* 0x0000000502007c0c */ /* 0x000fe2000bf06270 */
[----:B------:R-:W-:Y:S01]  /*2250*/  USHF.L.U32 UR35, UR8, 0x5, URZ ;  /* 0x0000000508237899 */ /* 0x000fe2000800063f */
[----:B------:R-:W-:Y:S01]  /*2260*/  IMAD.U32 R11, RZ, RZ, UR33 ;  /* 0x00000021ff0b7e24 */ /* 0x000fe2000f8e00ff */
[----:B------:R2:W-:Y:S01]  /*2270*/  STL.64 [R1+0xb8], R104 ;  /* 0x0000b86801007387 */ /* 0x0005e20000100a00 */
[----:B------:R-:W-:Y:S01]  /*2280*/  UIMAD UR10, UR34, UR33, URZ ;  /* 0x00000021220a72a4 */ /* 0x000fe2000f8e023f */
[----:B------:R-:W-:Y:S01]  /*2290*/  BSSY B0, `(.L_x_1559) ;  /* 0x000001a000007945 */ /* 0x000fe20003800000 */
[----:B------:R-:W-:Y:S01]  /*22a0*/  ISETP.GE.AND P3, PT, R18, UR5, PT ;  /* 0x0000000512007c0c */ /* 0x000fe2000bf66270 */
[----:B-1----:R-:W-:Y:S01]  /*22b0*/  IMAD.WIDE.U32 R6, R11, UR35, R104 ;  /* 0x000000230b067c25 */ /* 0x002fe2000f8e0068 */
[----:B------:R-:W-:-:S06]  /*22c0*/  UIMAD UR10, UR32, UR35, UR10 ;  /* 0x00000023200a72a4 */ /* 0x000fcc000f8e020a */
[----:B------:R-:W-:Y:S01]  /*22d0*/  IADD3 R10, R7, UR10, RZ ;  /* 0x0000000a070a7c10 */ /* 0x000fe2000fffe0ff */
[----:B------:R-:W-:Y:S06]  /*22e0*/  @P0 BRA `(.L_x_1560) ;  /* 0x0000000000500947 */ /* 0x000fec0003800000 */
        /* <DEDUP_REMOVED lines=20> */
.L_x_1560:
[----:B------:R-:W-:Y:S05]  /*2430*/  BSYNC B0 ;  /* 0x0000000000007941 */ /* 0x000fea0003800000 */
.L_x_1559:
        /* <DEDUP_REMOVED lines=26> */
.L_x_1562:
[----:B------:R-:W-:Y:S05]  /*25e0*/  BSYNC B0 ;  /* 0x0000000000007941 */ /* 0x000fea0003800000 */
.L_x_1561:
        /* <DEDUP_REMOVED lines=12> */
[----:B------:R-:W-:Y:S01]  /*26b0*/  @UP1 UIADD3 UR11, UR23, UR11, URZ ;  /* 0x0000000b170b1290 */ /* 0x000fe2000fffe03f */
[----:B-1----:R-:W-:Y:S01]  /*26c0*/  SHF.R.S32.HI R8, RZ, 0x4, R24 ;  /* 0x00000004ff087819 */ /* 0x002fe20000011418 */
[----:B------:R-:W-:Y:S02]  /*26d0*/  @UP1 ULDC UR10, c[0x0][0x2e8] ;  /* 0x0000ba00000a1ab9 */ /* 0x000fe40000000800 */
[----:B------:R-:W-:Y:S01]  /*26e0*/  @UP1 ULEA.HI.X UR13, UR22, UR13, UR11, 0x2, UP0 ;  /* 0x0000000d160d1291 */ /* 0x000fe200080f140b */
[----:B------:R-:W-:-:S05]  /*26f0*/  IMAD.U32 R6, RZ, RZ, UR12 ;  /* 0x0000000cff067e24 */ /* 0x000fca000f8e00ff */
[----:B------:R-:W-:-:S06]  /*2700*/  IMAD.U32 R7, RZ, RZ, UR13 ;  /* 0x0000000dff077e24 */ /* 0x000fcc000f8e00ff */
[----:B------:R1:W5:Y:S01]  /*2710*/  @P1 LDG.E R7, desc[UR26][R6.64] ;  /* 0x0000001a06071981 */ /* 0x000362000c1e1900 */
[----:B------:R-:W-:Y:S01]  /*2720*/  IMAD.SHL.U32 R0, R19, 0x40, RZ ;  /* 0x0000004013007824 */ /* 0x000fe200078e00ff */
[----:B------:R-:W-:Y:S01]  /*2730*/  LEA.HI R9, R24, R8, RZ, 0x1 ;  /* 0x0000000818097211 */ /* 0x000fe200078f08ff */
[C---:B------:R-:W-:Y:S01]  /*2740*/  IMAD.SHL.U32 R3, R2.reuse, 0x8, RZ ;  /* 0x0000000802037824 */ /* 0x040fe200078e00ff */
[----:B------:R-:W-:Y:S01]  /*2750*/  ISETP.GE.AND P2, PT, R2, UR5, PT ;  /* 0x0000000502007c0c */ /* 0x000fe2000bf46270 */
[----:B------:R-:W-:Y:S01]  /*2760*/  BAR.SYNC.DEFER_BLOCKING 0x0 ;  /* 0x0000000000007b1d */ /* 0x000fe20000010000 */
[----:B------:R-:W-:Y:S01]  /*2770*/  LOP3.LUT R0, R0, 0x1c0, RZ, 0xc0, !PT ;  /* 0x000001c000007812 */ /* 0x000fe200078ec0ff */
[----:B---34-:R-:W-:Y:S01]  /*2780*/  IMAD.IADD R13, R29, 0x1, R23 ;  /* 0x000000011d0d7824 */ /* 0x018fe200078e0217 */
[----:B------:R-:W-:Y:S01]  /*2790*/  LOP3.LUT R2, R9, 0xfffffffe, RZ, 0xc0, !PT ;  /* 0xfffffffe09027812 */ /* 0x000fe200078ec0ff */
[----:B------:R-:W-:Y:S01]  /*27a0*/  IMAD.MOV.U32 R12, RZ, RZ, R28 ;  /* 0x000000ffff0c7224 */ /* 0x000fe200078e001c */
[----:B------:R-:W-:Y:S01]  /*27b0*/  LOP3.LUT R3, R0, 0x8, R3, 0xf8, !PT ;  /* 0x0000000800037812 */ /* 0x000fe200078ef803 */
[----:B------:R-:W-:Y:S01]  /*27c0*/  USHF.L.U64.HI UR12, UR6, 0x5, UR7 ;  /* 0x00000005060c7899 */ /* 0x000fe20008010207 */
[----:B------:R-:W-:Y:S01]  /*27d0*/  SHF.R.U32.HI R0, RZ, 0x3, R0 ;  /* 0x00000003ff007819 */ /* 0x000fe20000011600 */
[----:B------:R-:W-:Y:S01]  /*27e0*/  IMAD.IADD R2, R8, 0x1, -R2 ;  /* 0x0000000108027824 */ /* 0x000fe200078e0a02 */
[----:B------:R-:W-:Y:S01]  /*27f0*/  SHF.R.S32.HI R8, RZ, 0x1f, R92 ;  /* 0x0000001fff087819 */ /* 0x000fe2000001145c */
[----:B------:R3:W-:Y:S01]  /*2800*/  STL.64 [R1+0xe0], R12 ;  /* 0x0000e00c01007387 */ /* 0x0007e20000100a00 */
[----:B------:R-:W-:Y:S01]  /*2810*/  LOP3.LUT R10, R3, R0, RZ, 0x3c, !PT ;  /* 0x00000000030a7212 */ /* 0x000fe200078e3cff */
[----:B------:R-:W-:Y:S01]  /*2820*/  IMAD.SHL.U32 R0, R20, 0x40, RZ ;  /* 0x0000004014007824 */ /* 0x000fe200078e00ff */
[----:B------:R-:W-:Y:S01]  /*2830*/  SHF.R.S32.HI R98, RZ, 0x5, R97 ;  /* 0x00000005ff627819 */ /* 0x000fe20000011461 */
[----:B------:R-:W-:Y:S01]  /*2840*/  USHF.L.U32 UR13, UR6, 0x5, URZ ;  /* 0x00000005060d7899 */ /* 0x000fe2000800063f */
[----:B------:R-:W-:Y:S01]  /*2850*/  LEA.HI R96, R8, R92, RZ, 0x2 ;  /* 0x0000005c08607211 */ /* 0x000fe200078f10ff */
[----:B------:R-:W-:Y:S01]  /*2860*/  IMAD.SHL.U32 R8, R21, 0x40, RZ ;  /* 0x0000004015087824 */ /* 0x000fe200078e00ff */
[----:B------:R-:W-:Y:S01]  /*2870*/  LEA R3, R98, UR28, 0x4 ;  /* 0x0000001c62037c11 */ /* 0x000fe2000f8e20ff */
[----:B------:R-:W-:Y:S01]  /*2880*/  UIMAD UR11, UR12, UR33, URZ ;  /* 0x000000210c0b72a4 */ /* 0x000fe2000f8e023f */
[----:B------:R-:W-:Y:S01]  /*2890*/  SHF.R.S32.HI R93, RZ, 0x2, R96 ;  /* 0x00000002ff5d7819 */ /* 0x000fe20000011460 */
[----:B-1----:R-:W5:Y:S01]  /*28a0*/  @P1 MUFU.RCP R6, UR10 ;  /* 0x0000000a00061d08 */ /* 0x002f620008001000 */
[----:B------:R-:W-:Y:S01]  /*28b0*/  LOP3.LUT R0, R0, 0x1c0, RZ, 0xc0, !PT ;  /* 0x000001c000007812 */ /* 0x000fe200078ec0ff */
[----:B------:R-:W-:Y:S01]  /*28c0*/  UIMAD UR11, UR32, UR13, UR11 ;  /* 0x0000000d200b72a4 */ /* 0x000fe2000f8e020b */
[----:B------:R-:W-:Y:S01]  /*28d0*/  IADD3 R3, R3, 0x1, R93 ;  /* 0x0000000103037810 */ /* 0x000fe20007ffe05d */
[----:B------:R3:W-:Y:S01]  /*28e0*/  @P2 STS.128 [R213+0xa000], RZ ;  /* 0x00a000ffd5002388 */ /* 0x0007e20000000c00 */
[----:B------:R-:W-:Y:S01]  /*28f0*/  LOP3.LUT R95, R8, 0xfffffe00, RZ, 0xc0, !PT ;  /* 0xfffffe00085f7812 */ /* 0x000fe200078ec0ff */
[----:B------:R-:W-:Y:S01]  /*2900*/  BSSY B0, `(.L_x_1563) ;  /* 0x0000028000007945 */ /* 0x000fe20003800000 */
[----:B------:R-:W-:Y:S01]  /*2910*/  ISETP.GE.AND P0, PT, R18, UR5, PT ;  /* 0x0000000512007c0c */ /* 0x000fe2000bf06270 */
[----:B------:R3:W-:Y:S01]  /*2920*/  @P2 STS.128 [R213+0xb000], RZ ;  /* 0x00b000ffd5002388 */ /* 0x0007e20000000c00 */
[----:B-----5:R-:W-:Y:S01]  /*2930*/  @P1 FMUL.FTZ R9, R7, R6 ;  /* 0x0000000607091220 */ /* 0x020fe20000410000 */
[----:B------:R-:W-:-:S02]  /*2940*/  IMAD.SHL.U32 R6, R2, 0x8, RZ ;  /* 0x0000000802067824 */ /* 0x000fc400078e00ff */
[----:B------:R-:W-:Y:S02]  /*2950*/  IMAD.U32 R7, RZ, RZ, UR29 ;  /* 0x0000001dff077e24 */ /* 0x000fe4000f8e00ff */
[----:B------:R-:W-:Y:S01]  /*2960*/  @P1 R2UR UR10, R9 ;  /* 0x00000000090a12ca */ /* 0x000fe200000e0000 */
[----:B------:R-:W-:Y:S01]  /*2970*/  IMAD R2, R2, 0x200, R10 ;  /* 0x0000020002027824 */ /* 0x000fe200078e020a */
[----:B------:R-:W-:Y:S02]  /*2980*/  LOP3.LUT R6, R0, 0x8, R6, 0xf8, !PT ;  /* 0x0000000800067812 */ /* 0x000fe400078ef806 */
[----:B------:R-:W-:Y:S02]  /*2990*/  SHF.R.U32.HI R0, RZ, 0x3, R0 ;  /* 0x00000003ff007819 */ /* 0x000fe40000011600 */
[----:B------:R-:W-:Y:S02]  /*29a0*/  IADD3 R3, R7, -UR18, R3 ;  /* 0x8000001207037c10 */ /* 0x000fe4000fffe003 */
[----:B------:R-:W-:Y:S01]  /*29b0*/  LOP3.LUT R94, R6, R0, RZ, 0x3c, !PT ;  /* 0x00000000065e7212 */ /* 0x000fe200078e3cff */
[----:B------:R-:W-:-:S04]  /*29c0*/  IMAD.WIDE.U32 R6, R11, UR13, R12 ;  /* 0x0000000d0b067c25 */ /* 0x000fc8000f8e000c */
[----:B------:R-:W-:Y:S01]  /*29d0*/  VIADD R139, R3, UR21 ;  /* 0x00000015038b7c36 */ /* 0x000fe20008000000 */
[----:B------:R-:W-:Y:S01]  /*29e0*/  UMOV UR21, URZ ;  /* 0x0000003f00157c82 */ /* 0x000fe20008000000 */
[----:B------:R-:W-:Y:S01]  /*29f0*/  IMAD R0, R98, 0x400, R95 ;  /* 0x0000040062007824 */ /* 0x000fe200078e025f */
[----:B------:R-:W-:Y:S01]  /*2a00*/  @UP1 UMOV UR21, UR10 ;  /* 0x0000000a00151c82 */ /* 0x000fe20008000000 */
[----:B------:R-:W-:Y:S02]  /*2a10*/  VIADD R3, R7, UR11 ;  /* 0x0000000b07037c36 */ /* 0x000fe40008000000 */
[----:B------:R-:W-:Y:S01]  /*2a20*/  IMAD.IADD R0, R94, 0x1, R0 ;  /* 0x000000015e007824 */ /* 0x000fe200078e0200 */
[----:B---3--:R-:W-:Y:S06]  /*2a30*/  @P2 BRA `(.L_x_1564) ;  /* 0x0000000000502947 */ /* 0x008fec0003800000 */
        /* <DEDUP_REMOVED lines=20> */
.L_x_1564:
[----:B------:R-:W-:Y:S05]  /*2b80*/  BSYNC B0 ;  /* 0x0000000000007941 */ /* 0x000fea0003800000 */
.L_x_1563:
        /* <DEDUP_REMOVED lines=9> */
[----:B------:R-:W-:Y:S01]  /*2c20*/  SEL R0, R26, 0xffffffe0, !P2 ;  /* 0xffffffe01a007807 */ /* 0x000fe20005000000 */
[----:B------:R-:W-:Y:S06]  /*2c30*/  @P0 BRA `(.L_x_1566) ;  /* 0x0000000000580947 */ /* 0x000fec0003800000 */
        /* <DEDUP_REMOVED lines=22> */
.L_x_1566:
[----:B------:R-:W-:Y:S05]  /*2da0*/  BSYNC B0 ;  /* 0x0000000000007941 */ /* 0x000fea0003800000 */
.L_x_1565:
[----:B------:R-:W-:Y:S01]  /*2db0*/  LDSM.16.M88.4 R20, [R200+0x8000] ;  /* 0x00800000c814783b */ /* 0x000fe20000000200 */
[----:B------:R-:W-:Y:S01]  /*2dc0*/  IMAD R6, R2, 0x2, R200 ;  /* 0x0000000202067824 */ /* 0x000fe200078e02c8 */
[----:B------:R-:W-:Y:S01]  /*2dd0*/  VIMNMX R135, R139, UR29, PT ;  /* 0x0000001d8b877c48 */ /* 0x000fe2000bfe0100 */
[--C-:B------:R-:W-:Y:S01]  /*2de0*/  IMAD R204, R5, 0x2, R202.reuse ;  /* 0x0000000205cc7824 */ /* 0x100fe200078e02ca */
[----:B-1-3--:R-:W1:Y:S01]  /*2df0*/  LDSM.16.M88.4 R8, [R202+0x2000] ;  /* 0x00200000ca08783b */ /* 0x00ae620000000200 */
[----:B------:R-:W-:Y:S01]  /*2e00*/  IMAD R210, R4, 0x2, R202 ;  /* 0x0000000204d27824 */ /* 0x000fe200078e02ca */
[----:B------:R-:W-:Y:S01]  /*2e10*/  UISETP.GE.AND UP0, UPT, UR19, 0x2, UPT ;  /* 0x000000021300788c */ /* 0x000fe2000bf06270 */
[----:B------:R-:W-:Y:S01]  /*2e20*/  IMAD R209, R0, 0x2, R200 ;  /* 0x0000000200d17824 */ /* 0x000fe200078e02c8 */
[----:B--2---:R-:W2:Y:S01]  /*2e30*/  LDSM.16.M88.4 R28, [R200+0x8800] ;  /* 0x00880000c81c783b */ /* 0x004ea20000000200 */
[----:B------:R-:W-:Y:S01]  /*2e40*/  VIADD R3, R200, 0x8000 ;  /* 0x00008000c8037836 */ /* 0x000fe20000000000 */
[----:B------:R-:W-:Y:S01]  /*2e50*/  UIADD3 UR28, UR31, 0x646e171e, URZ ;  /* 0x646e171e1f1c7890 */ /* 0x000fe2000fffe03f */
[----:B------:R-:W-:Y:S01]  /*2e60*/  IMAD R208, R4, 0x2, R204 ;  /* 0x0000000204d07824 */ /* 0x000fe200078e02cc */
[----:B------:R-:W3:Y:S01]  /*2e70*/  LDSM.16.M88.4 R12, [R202] ;  /* 0x00000000ca0c783b */ /* 0x000ee20000000200 */
[----:B------:R-:W-:Y:S01]  /*2e80*/  IMAD R211, R2, 0x2, R3 ;  /* 0x0000000202d37824 */ /* 0x000fe200078e0203 */
[----:B------:R-:W-:Y:S01]  /*2e90*/  UIADD3 UR24, UR30, -0x4ab325aa, URZ ;  /* 0xb54cda561e187890 */ /* 0x000fe2000fffe03f */
[----:B------:R-:W-:Y:S01]  /*2ea0*/  IMAD.SHL.U32 R99, R99, 0x2, RZ ;  /* 0x0000000263637824 */ /* 0x000fe200078e00ff */
[----:B------:R-:W-:Y:S01]  /*2eb0*/  LDSM.16.M88.4 R32, [R6+0x8000] ;  /* 0x008000000620783b */ /* 0x000fe20000000200 */
[----:B------:R-:W-:Y:S01]  /*2ec0*/  IMAD R207, R0, 0x2, R211 ;  /* 0x0000000200cf7824 */ /* 0x000fe200078e02d3 */
[----:B------:R-:W-:Y:S01]  /*2ed0*/  SHF.R.S32.HI R0, RZ, 0x1f, R97 ;  /* 0x0000001fff007819 */ /* 0x000fe20000011461 */
[----:B------:R-:W-:Y:S01]  /*2ee0*/  IMAD.U32 R2, RZ, RZ, UR33 ;  /* 0x00000021ff027e24 */ /* 0x000fe2000f8e00ff */
[----:B------:R-:W5:Y:S01]  /*2ef0*/  LDSM.16.M88.4 R16, [R204+0x2000] ;  /* 0x00200000cc10783b */ /* 0x000f620000000200 */
[----:B------:R-:W-:Y:S01]  /*2f00*/  LOP3.LUT R7, R99, 0x6, RZ, 0xc0, !PT ;  /* 0x0000000663077812 */ /* 0x000fe200078ec0ff */
[----:B------:R-:W-:Y:S01]  /*2f10*/  IMAD.U32 R3, RZ, RZ, UR17 ;  /* 0x00000011ff037e24 */ /* 0x000fe2000f8e00ff */
[----:B------:R-:W-:Y:S01]  /*2f20*/  LEA.HI R0, R0, R98, RZ, 0x2 ;  /* 0x0000006200007211 */ /* 0x000fe200078f10ff */
[----:B------:R-:W4:Y:S01]  /*2f30*/  LDSM.16.M88.4 R44, [R6+0x8800] ;  /* 0x00880000062c783b */ /* 0x000f220000000200 */
[----:B------:R-:W-:Y:S01]  /*2f40*/  UMOV UR44, UR33 ;  /* 0x00000021002c7c82 */ /* 0x000fe20008000000 */
[----:B------:R-:W-:Y:S01]  /*2f50*/  IMAD R2, R2, 0x20, R7 ;  /* 0x0000002002027824 */ /* 0x000fe200078e0207 */
[----:B------:R-:W-:Y:S01]  /*2f60*/  LOP3.LUT R0, R0, 0xffffffc, RZ, 0xc0, !PT ;  /* 0x0ffffffc00007812 */ /* 0x000fe200078ec0ff */
[----:B------:R-:W4:Y:S01]  /*2f70*/  LDSM.16.M88.4 R24, [R204] ;  /* 0x00000000cc18783b */ /* 0x000f220000000200 */
[----:B------:R-:W-:-:S02]  /*2f80*/  IMAD R101, R3, 0x8, R98 ;  /* 0x0000000803657824 */ /* 0x000fc400078e0262 */
[----:B------:R-:W-:Y:S01]  /*2f90*/  IMAD.U32 R3, RZ, RZ, UR29 ;  /* 0x0000001dff037e24 */ /* 0x000fe2000f8e00ff */
[----:B------:R-:W-:Y:S01]  /*2fa0*/  LDSM.16.M88.4 R48, [R209+0x8800] ;  /* 0x00880000d130783b */ /* 0x000fe20000000200 */
[----:B------:R-:W-:-:S03]  /*2fb0*/  IMAD.IADD R0, R98, 0x1, -R0 ;  /* 0x0000000162007824 */ /* 0x000fc600078e0a00 */
[C---:B------:R-:W-:Y:S01]  /*2fc0*/  VIADDMNMX R138, R139.reuse, 0x8, R3, PT ;  /* 0x000000088b8a7846 */ /* 0x040fe20003800103 */
[----:B------:R-:W-:Y:S01]  /*2fd0*/  IMAD R234, R0, 0x10, R93 ;  /* 0x0000001000ea7824 */ /* 0x000fe200078e025d */
[C-C-:B------:R-:W-:Y:S01]  /*2fe0*/  VIADDMNMX R172, R139.reuse, 0x40, R3.reuse, PT ;  /* 0x000000408bac7846 */ /* 0x140fe20003800103 */
[C---:B------:R-:W-:Y:S01]  /*2ff0*/  VIADD R0, R2.reuse, 0x1 ;  /* 0x0000000102007836 */ /* 0x040fe20000000000 */
[----:B------:R-:W-:Y:S01]  /*3000*/  VIADDMNMX R139, R139, 0x48, R3, PT ;  /* 0x000000488b8b7846 */ /* 0x000fe20003800103 */
[----:B------:R-:W-:Y:S01]  /*3010*/  VIADD R3, R2, 0x8 ;  /* 0x0000000802037836 */ /* 0x000fe20000000000 */
[----:B------:R-:W0:Y:S01]  /*3020*/  LDGDEPBAR ;  /* 0x00000000000079af */ /* 0x000e220000000000 */
[----:B-1----:R-:W-:Y:S01]  /*3030*/  HMMA.16816.F32.BF16 R56, R8, R22, RZ ;  /* 0x000000160838723c */ /* 0x002fe200000418ff */
[-C--:B------:R-:W-:Y:S02]  /*3040*/  ISETP.GE.AND P6, PT, R0, R135.reuse, PT ;  /* 0x000000870000720c */ /* 0x080fe40003fc6270 */
[----:B------:R-:W-:Y:S01]  /*3050*/  STL [R1+0xc8], R101 ;  /* 0x0000c86501007387 */ /* 0x000fe20000100800 */
[----:B------:R-:W-:-:S02]  /*3060*/  ISETP.GE.AND P0, PT, R3, R135, PT ;  /* 0x000000870300720c */ /* 0x000fc40003f06270 */
[C---:B------:R-:W-:Y:S01]  /*3070*/  ISETP.GE.AND P4, PT, R3.reuse, R138, PT ;  /* 0x0000008a0300720c */ /* 0x040fe20003f86270 */
[C---:B------:R-:W-:Y:S01]  /*3080*/  HMMA.16816.F32.BF16 R36, R8.reuse, R20, RZ ;  /* 0x000000140824723c */ /* 0x040fe200000418ff */
[----:B------:R-:W-:Y:S02]  /*3090*/  ISETP.GE.AND P2, PT, R3, R172, PT ;  /* 0x000000ac0300720c */ /* 0x000fe40003f46270 */
[C---:B------:R-:W-:Y:S02]  /*30a0*/  ISETP.GE.AND P5, PT, R0.reuse, R138, PT ;  /* 0x0000008a0000720c */ /* 0x040fe40003fa6270 */
[C---:B------:R-:W-:Y:S01]  /*30b0*/  ISETP.GE.AND P3, PT, R0.reuse, R172, PT ;  /* 0x000000ac0000720c */ /* 0x040fe20003f66270 */
[----:B--2---:R-:W-:Y:S01]  /*30c0*/  HMMA.16816.F32.BF16 R40, R8, R28, RZ ;  /* 0x0000001c0828723c */ /* 0x004fe200000418ff */
[----:B------:R-:W-:-:S05]  /*30d0*/  ISETP.GE.AND P1, PT, R0, R139, PT ;  /* 0x0000008b0000720c */ /* 0x000fca0003f26270 */
[----:B------:R-:W-:Y:S01]  /*30e0*/  HMMA.16816.F32.BF16 R52, R8, R30, RZ ;  /* 0x0000001e0834723c */ /* 0x000fe200000418ff */
[----:B------:R-:W-:Y:S05]  /*30f0*/  LDSM.16.M88.4 R8, [R210+0x2000] ;  /* 0x00200000d208783b */ /* 0x000fea0000000200 */
[C---:B---3--:R-:W-:Y:S06]  /*3100*/  HMMA.16816.F32.BF16 R60, R12.reuse, R20, RZ ;  /* 0x000000140c3c723c */ /* 0x048fec00000418ff */
[C---:B------:R-:W-:Y:S01]  /*3110*/  HMMA.16816.F32.BF16 R64, R12.reuse, R22, RZ ;  /* 0x000000160c40723c */ /* 0x040fe200000418ff */
[----:B------:R-:W-:Y:S05]  /*3120*/  LDSM.16.M88.4 R20, [R210] ;  /* 0x00000000d214783b */ /* 0x000fea0000000200 */
[C---:B------:R-:W-:Y:S06]  /*3130*/  HMMA.16816.F32.BF16 R72, R12.reuse, R28, RZ ;  /* 0x0000001c0c48723c */ /* 0x040fec00000418ff */
[----:B------:R-:W-:Y:S01]  /*3140*/  HMMA.16816.F32.BF16 R84, R12, R30, RZ ;  /* 0x0000001e0c54723c */ /* 0x000fe200000418ff */
[----:B------:R-:W1:Y:S05]  /*3150*/  LDSM.16.M88.4 R12, [R209+0x8000] ;  /* 0x00800000d10c783b */ /* 0x000e6a0000000200 */
[C---:B-----5:R-:W-:Y:S06]  /*3160*/  HMMA.16816.F32.BF16 R68, R16.reuse, R34, R56 ;  /* 0x000000221044723c */ /* 0x060fec0000041838 */
[C---:B------:R-:W-:Y:S01]  /*3170*/  HMMA.16816.F32.BF16 R76, R16.reuse, R32, R36 ;  /* 0x00000020104c723c */ /* 0x040fe20000041824 */
[----:B------:R-:W-:Y:S05]  /*3180*/  LDSM.16.M88.4 R36, [R207] ;  /* 0x00000000cf24783b */ /* 0x000fea0000000200 */
[C---:B----4-:R-:W-:Y:S06]  /*3190*/  HMMA.16816.F32.BF16 R80, R16.reuse, R44, R40 ;  /* 0x0000002c1050723c */ /* 0x050fec0000041828 */
[----:B------:R-:W-:Y:S01]  /*31a0*/  HMMA.16816.F32.BF16 R56, R16, R46, R52 ;  /* 0x0000002e1038723c */ /* 0x000fe20000041834 */
[----:B------:R-:W2:Y:S04]  /*31b0*/  LDSM.16.M88.4 R16, [R208+0x2000] ;  /* 0x00200000d010783b */ /* 0x000ea80000000200 */
[----:B------:R-:W3:Y:S01]  /*31c0*/  LDSM.16.M88.4 R52, [R207+0x800] ;  /* 0x00080000cf34783b */ /* 0x000ee20000000200 */
[C---:B------:R-:W-:Y:S06]  /*31d0*/  HMMA.16816.F32.BF16 R40, R24.reuse, R32, R60 ;  /* 0x000000201828723c */ /* 0x040fec000004183c */
[C---:B------:R-:W-:Y:S01]  /*31e0*/  HMMA.16816.F32.BF16 R28, R24.reuse, R34, R64 ;  /* 0x00000022181c723c */ /* 0x040fe20000041840 */
[----:B------:R-:W4:Y:S05]  /*31f0*/  LDSM.16.M88.4 R32, [R208] ;  /* 0x00000000d020783b */ /* 0x000f2a0000000200 */
[C---:B------:R-:W-:Y:S06]  /*3200*/  HMMA.16816.F32.BF16 R64, R24.reuse, R44, R72 ;  /* 0x0000002c1840723c */ /* 0x040fec0000041848 */
[----:B------:R-:W-:Y:S01]  /*3210*/  HMMA.16816.F32.BF16 R60, R24, R46, R84 ;  /* 0x0000002e183c723c */ /* 0x000fe20000041854 */
[----:B------:R-:W-:Y:S05]  /*3220*/  LDSM.16.M88.4 R44, [R200+0x9800] ;  /* 0x00980000c82c783b */ /* 0x000fea0000000200 */
[C---:B-1----:R-:W-:Y:S06]  /*3230*/  HMMA.16816.F32.BF16 R76, R8.reuse, R12, R76 ;  /* 0x0000000c084c723c */ /* 0x042fec000004184c */
[C---:B------:R-:W-:Y:S06]  /*3240*/  HMMA.16816.F32.BF16 R80, R8.reuse, R48, R80 ;  /* 0x000000300850723c */ /* 0x040fec0000041850 */
[C---:B------:R-:W-:Y:S06]  /*3250*/  HMMA.16816.F32.BF16 R68, R8.reuse, R14, R68 ;  /* 0x0000000e0844723c */ /* 0x040fec0000041844 */
[----:B------:R-:W-:Y:S06]  /*3260*/  HMMA.16816.F32.BF16 R72, R8, R50, R56 ;  /* 0x000000320848723c */ /* 0x000fec0000041838 */
[C---:B------:R-:W-:Y:S01]  /*3270*/  HMMA.16816.F32.BF16 R24, R20.reuse, R12, R40 ;  /* 0x0000000c1418723c */ /* 0x040fe20000041828 */
[----:B------:R-:W-:Y:S05]  /*3280*/  LDSM.16.M88.4 R40, [R200+0x9000] ;  /* 0x00900000c828783b */ /* 0x000fea0000000200 */
[C---:B------:R-:W-:Y:S01]  /*3290*/  HMMA.16816.F32.BF16 R8, R20.reuse, R14, R28 ;  /* 0x0000000e1408723c */ /* 0x040fe2000004181c */
[----:B------:R-:W1:Y:S04]  /*32a0*/  LDSM.16.M88.4 R12, [R202+0x6000] ;  /* 0x00600000ca0c783b */ /* 0x000e680000000200 */
[----:B------:R-:W5:Y:S01]  /*32b0*/  LDSM.16.M88.4 R28, [R202+0x4000] ;  /* 0x00400000ca1c783b */ /* 0x000f620000000200 */
[C---:B------:R-:W-:Y:S06]  /*32c0*/  HMMA.16816.F32.BF16 R64, R20.reuse, R48, R64 ;  /* 0x000000301440723c */ /* 0x040fec0000041840 */
[----:B------:R-:W-:Y:S01]  /*32d0*/  HMMA.16816.F32.BF16 R60, R20, R50, R60 ;  /* 0x00000032143c723c */ /* 0x000fe2000004183c */
[----:B------:R-:W-:Y:S05]  /*32e0*/  LDSM.16.M88.4 R48, [R6+0x9800] ;  /* 0x009800000630783b */ /* 0x000fea0000000200 */
[C---:B--2---:R-:W-:Y:S06]  /*32f0*/  HMMA.16816.F32.BF16 R56, R16.reuse, R36, R76 ;  /* 0x000000241038723c */ /* 0x044fec000004184c */
[C---:B------:R-:W-:Y:S06]  /*3300*/  HMMA.16816.F32.BF16 R20, R16.reuse, R38, R68 ;  /* 0x000000261014723c */ /* 0x040fec0000041844 */
[C---:B---3--:R-:W-:Y:S06]  /*3310*/  HMMA.16816.F32.BF16 R80, R16.reuse, R52, R80 ;  /* 0x000000341050723c */ /* 0x048fec0000041850 */
[----:B------:R-:W-:Y:S06]  /*3320*/  HMMA.16816.F32.BF16 R72, R16, R54, R72 ;  /* 0x000000361048723c */ /* 0x000fec0000041848 */
[C---:B----4-:R-:W-:Y:S01]  /*3330*/  HMMA.16816.F32.BF16 R16, R32.reuse, R36, R24 ;  /* 0x000000242010723c */ /* 0x050fe20000041818 */
[----:B------:R-:W-:Y:S05]  /*3340*/  LDSM.16.M88.4 R24, [R204+0x4000] ;  /* 0x00400000cc18783b */ /* 0x000fea0000000200 */
[C---:B------:R-:W-:Y:S01]  /*3350*/  HMMA.16816.F32.BF16 R84, R32.reuse, R38, R8 ;  /* 0x000000262054723c */ /* 0x040fe20000041808 */
[----:B------:R2:W3:Y:S04]  /*3360*/  LDSM.16.M88.4 R36, [R6+0x9000] ;  /* 0x009000000624783b */ /* 0x0004e80000000200 */
[----:B------:R-:W4:Y:S01]  /*3370*/  LDSM.16.M88.4 R8, [R204+0x6000] ;  /* 0x00600000cc08783b */ /* 0x000f220000000200 */
[C---:B------:R-:W-:Y:S06]  /*3380*/  HMMA.16816.F32.BF16 R88, R32.reuse, R52, R64 ;  /* 0x000000342058723c */ /* 0x040fec0000041840 */
[----:B------:R-:W-:Y:S01]  /*3390*/  HMMA.16816.F32.BF16 R68, R32, R54, R60 ;  /* 0x000000362044723c */ /* 0x000fe2000004183c */
[----:B------:R-:W-:Y:S05]  /*33a0*/  LDSM.16.M88.4 R52, [R209+0x9800] ;  /* 0x00980000d134783b */ /* 0x000fea0000000200 */
[C---:B-1----:R-:W-:Y:S01]  /*33b0*/  HMMA.16816.F32.BF16 R76, R12.reuse, R40, R56 ;  /* 0x000000280c4c723c */ /* 0x042fe20000041838 */
[----:B------:R-:W-:Y:S05]  /*33c0*/  LDSM.16.M88.4 R56, [R209+0x9000] ;  /* 0x00900000d138783b */ /* 0x000fea0000000200 */
[----:B------:R-:W-:Y:S01]  /*33d0*/  HMMA.16816.F32.BF16 R64, R12, R42, R20 ;  /* 0x0000002a0c40723c */ /* 0x000fe20000041814 */
[----:B------:R-:W1:Y:S01]  /*33e0*/  LDSM.16.M88.4 R20, [R210+0x4000] ;  /* 0x00400000d214783b */ /* 0x000e620000000200 */
[----:B--2---:R-:W-:Y:S01]  /*33f0*/  I2FP.F32.S32 R6, R0 ;  /* 0x0000000000067245 */ /* 0x004fe20000201400 */
[----:B------:R-:W-:-:S03]  /*3400*/  VIADD R0, R2, 0x9 ;  /* 0x0000000902007836 */ /* 0x000fc60000000000 */
[C---:B------:R-:W-:Y:S06]  /*3410*/  HMMA.16816.F32.BF16 R60, R12.reuse, R44, R80 ;  /* 0x0000002c0c3c723c */ /* 0x040fec0000041850 */
[----:B------:R-:W-:Y:S06]  /*3420*/  HMMA.16816.F32.BF16 R32, R12, R46, R72 ;  /* 0x0000002e0c20723c */ /* 0x000fec0000041848 */
[C---:B-----5:R-:W-:Y:S01]  /*3430*/  HMMA.16816.F32.BF16 R12, R28.reuse, R40, R16 ;  /* 0x000000281c0c723c */ /* 0x060fe20000041810 */
[----:B------:R-:W2:Y:S05]  /*3440*/  LDSM.16.M88.4 R16, [R210+0x6000] ;  /* 0x00600000d210783b */ /* 0x000eaa0000000200 */
[C---:B------:R-:W-:Y:S06]  /*3450*/  HMMA.16816.F32.BF16 R40, R28.reuse, R42, R84 ;  /* 0x0000002a1c28723c */ /* 0x040fec0000041854 */
[C---:B------:R-:W-:Y:S06]  /*3460*/  HMMA.16816.F32.BF16 R88, R28.reuse, R44, R88 ;  /* 0x0000002c1c58723c */ /* 0x040fec0000041858 */
[----:B------:R-:W-:Y:S01]  /*3470*/  HMMA.16816.F32.BF16 R44, R28, R46, R68 ;  /* 0x0000002e1c2c723c */ /* 0x000fe20000041844 */
[----:B------:R-:W-:Y:S05]  /*3480*/  LDSM.16.M88.4 R28, [R207+0x1000] ;  /* 0x00100000cf1c783b */ /* 0x000fea0000000200 */
[-C--:B---3--:R-:W-:Y:S01]  /*3490*/  HMMA.16816.F32.BF16 R68, R24, R36.reuse, R12 ;  /* 0x000000241844723c */ /* 0x088fe2000004180c */
[----:B------:R-:W3:Y:S05]  /*34a0*/  LDSM.16.M88.4 R12, [R208+0x4000] ;  /* 0x00400000d00c783b */ /* 0x000eea0000000200 */
[C---:B----4-:R-:W-:Y:S06]  /*34b0*/  HMMA.16816.F32.BF16 R84, R8.reuse, R36, R76 ;  /* 0x000000240854723c */ /* 0x050fec000004184c */
[C---:B------:R-:W-:Y:S06]  /*34c0*/  HMMA.16816.F32.BF16 R80, R8.reuse, R38, R64 ;  /* 0x000000260850723c */ /* 0x040fec0000041840 */
[----:B------:R-:W-:Y:S06]  /*34d0*/  HMMA.16816.F32.BF16 R76, R8, R48, R60 ;  /* 0x00000030084c723c */ /* 0x000fec000004183c */
[----:B------:R-:W-:Y:S06]  /*34e0*/  HMMA.16816.F32.BF16 R60, R24, R38, R40 ;  /* 0x00000026183c723c */ /* 0x000fec0000041828 */
[----:B------:R-:W-:Y:S01]  /*34f0*/  HMMA.16816.F32.BF16 R72, R8, R50, R32 ;  /* 0x000000320848723c */ /* 0x000fe20000041820 */
[----:B------:R-:W4:Y:S04]  /*3500*/  LDSM.16.M88.4 R8, [R208+0x6000] ;  /* 0x00600000d008783b */ /* 0x000f280000000200 */
[----:B------:R-:W5:Y:S01]  /*3510*/  LDSM.16.M88.4 R32, [R207+0x1800] ;  /* 0x00180000cf20783b */ /* 0x000f620000000200 */
[----:B------:R-:W-:Y:S01]  /*3520*/  HMMA.16816.F32.BF16 R64, R24, R48, R88 ;  /* 0x000000301840723c */ /* 0x000fe20000041858 */
[----:B------:R-:W-:-:S05]  /*3530*/  DEPBAR.LE SB0, 0x0 ;  /* 0x000080000000791a */ /* 0x000fca0000000000 */
[----:B------:R-:W-:Y:S06]  /*3540*/  HMMA.16816.F32.BF16 R48, R24, R50, R44 ;  /* 0x000000321830723c */ /* 0x000fec000004182c */
[-C--:B-1----:R-:W-:Y:S06]  /*3550*/  HMMA.16816.F32.BF16 R24, R20, R56.reuse, R68 ;  /* 0x000000381418723c */ /* 0x082fec0000041844 */
[C---:B--2---:R-:W-:Y:S06]  /*3560*/  HMMA.16816.F32.BF16 R44, R16.reuse, R56, R84 ;  /* 0x00000038102c723c */ /* 0x044fec0000041854 */
[-C--:B------:R-:W-:Y:S06]  /*3570*/  HMMA.16816.F32.BF16 R40, R16, R58.reuse, R80 ;  /* 0x0000003a1028723c */ /* 0x080fec0000041850 */
[----:B------:R-:W-:Y:S06]  /*3580*/  HMMA.16816.F32.BF16 R56, R20, R58, R60 ;  /* 0x0000003a1438723c */ /* 0x000fec000004183c */
[----:B---3--:R-:W-:Y:S06]  /*3590*/  HMMA.16816.F32.BF16 R24, R12, R28, R24 ;  /* 0x0000001c0c18723c */ /* 0x008fec0000041818 */
[C---:B------:R-:W-:Y:S06]  /*35a0*/  HMMA.16816.F32.BF16 R36, R16.reuse, R52, R76 ;  /* 0x000000341024723c */ /* 0x040fec000004184c */
[----:B------:R-:W-:Y:S06]  /*35b0*/  HMMA.16816.F32.BF16 R16, R16, R54, R72 ;  /* 0x000000361010723c */ /* 0x000fec0000041848 */
[C---:B------:R-:W-:Y:S06]  /*35c0*/  HMMA.16816.F32.BF16 R60, R20.reuse, R52, R64 ;  /* 0x00000034143c723c */ /* 0x040fec0000041840 */
[----:B------:R-:W-:Y:S01]  /*35d0*/  HMMA.16816.F32.BF16 R48, R20, R54, R48 ;  /* 0x000000361430723c */ /* 0x000fe20000041830 */
[----:B------:R-:W-:-:S05]  /*35e0*/  FFMA.FTZ R7, R6, UR21, R25 ;  /* 0x0000001506077c23 */ /* 0x000fca0008010019 */
[C---:B----4-:R-:W-:Y:S06]  /*35f0*/  HMMA.16816.F32.BF16 R44, R8.reuse, R28, R44 ;  /* 0x0000001c082c723c */ /* 0x050fec000004182c */
[-C--:B------:R-:W-:Y:S06]  /*3600*/  HMMA.16816.F32.BF16 R40, R8, R30.reuse, R40 ;  /* 0x0000001e0828723c */ /* 0x080fec0000041828 */
[----:B------:R-:W-:Y:S06]  /*3610*/  HMMA.16816.F32.BF16 R28, R12, R30, R56 ;  /* 0x0000001e0c1c723c */ /* 0x000fec0000041838 */
[----:B-----5:R-:W-:Y:S06]  /*3620*/  HMMA.16816.F32.BF16 R52, R8, R34, R16 ;  /* 0x000000220834723c */ /* 0x020fec0000041810 */
[C---:B------:R-:W-:Y:S06]  /*3630*/  HMMA.16816.F32.BF16 R16, R12.reuse, R32, R60 ;  /* 0x000000200c10723c */ /* 0x040fec000004183c */
[----:B------:R-:W-:Y:S06]  /*3640*/  HMMA.16816.F32.BF16 R12, R12, R34, R48 ;  /* 0x000000220c0c723c */ /* 0x000fec0000041830 */
[----:B------:R-:W-:Y:S01]  /*3650*/  HMMA.16816.F32.BF16 R36, R8, R32, R36 ;  /* 0x000000200824723c */ /* 0x000fe20000041824 */
[----:B------:R-:W-:Y:S01]  /*3660*/  FSEL R49, R7, -INF , !P6 ;  /* 0xff80000007317808 */ /* 0x000fe20007000000 */
[----:B------:R-:W-:Y:S01]  /*3670*/  BAR.SYNC.DEFER_BLOCKING 0x0 ;  /* 0x0000000000007b1d */ /* 0x000fe20000010000 */
[----:B------:R-:W-:-:S02]  /*3680*/  ISETP.GE.AND P6, PT, R3, R139, PT ;  /* 0x0000008b0300720c */ /* 0x000fc40003fc6270 */
[----:B------:R-:W-:Y:S02]  /*3690*/  I2FP.F32.S32 R3, R3 ;  /* 0x0000000300037245 */ /* 0x000fe40000201400 */
[C---:B------:R-:W-:Y:S01]  /*36a0*/  FFMA.FTZ R9, R6.reuse, UR21, R27 ;  /* 0x0000001506097c23 */ /* 0x040fe2000801001b */
[C---:B------:R-:W-:Y:S01]  /*36b0*/  FFMA.FTZ R8, R6.reuse, UR21, R45 ;  /* 0x0000001506087c23 */ /* 0x040fe2000801002d */
[----:B------:R-:W-:Y:S01]  /*36c0*/  FFMA.FTZ R6, R6, UR21, R47 ;  /* 0x0000001506067c23 */ /* 0x000fe2000801002f */
[C---:B------:R-:W-:Y:S01]  /*36d0*/  FFMA.FTZ R7, R3.reuse, UR21, R28 ;  /* 0x0000001503077c23 */ /* 0x040fe2000801001c */
[----:B------:R-:W-:Y:S01]  /*36e0*/  FFMA.FTZ R10, R3, UR21, R30 ;  /* 0x00000015030a7c23 */ /* 0x000fe2000801001e */
[----:B------:R-:W-:Y:S01]  /*36f0*/  FSEL R23, R9, -INF , !P5 ;  /* 0xff80000009177808 */ /* 0x000fe20006800000 */
[C---:B------:R-:W-:Y:S01]  /*3700*/  FFMA.FTZ R9, R3.reuse, UR21, R40 ;  /* 0x0000001503097c23 */ /* 0x040fe20008010028 */
[----:B------:R-:W-:Y:S02]  /*3710*/  FSEL R32, R8, -INF , !P3 ;  /* 0xff80000008207808 */ /* 0x000fe40005800000 */
[----:B------:R-:W-:Y:S01]  /*3720*/  FSEL R45, R6, -INF , !P1 ;  /* 0xff800000062d7808 */ /* 0x000fe20004800000 */
[----:B------:R-:W-:Y:S01]  /*3730*/  FFMA.FTZ R6, R3, UR21, R42 ;  /* 0x0000001503067c23 */ /* 0x000fe2000801002a */
[----:B------:R-:W-:Y:S01]  /*3740*/  FSEL R48, R7, -INF , !P0 ;  /* 0xff80000007307808 */ /* 0x000fe20004000000 */
[----:B------:R-:W-:Y:S01]  /*3750*/  VIADD R3, R2, 0x11 ;  /* 0x0000001102037836 */ /* 0x000fe20000000000 */
[----:B------:R-:W-:-:S02]  /*3760*/  ISETP.GE.AND P5, PT, R0, R135, PT ;  /* 0x000000870000720c */ /* 0x000fc40003fa6270 */
[C---:B------:R-:W-:Y:S02]  /*3770*/  ISETP.GE.AND P3, PT, R0.reuse, R138, PT ;  /* 0x0000008a0000720c */ /* 0x040fe40003f66270 */
[C---:B------:R-:W-:Y:S02]  /*3780*/  ISETP.GE.AND P1, PT, R0.reuse, R172, PT ;  /* 0x000000ac0000720c */ /* 0x040fe40003f26270 */
[----:B------:R-:W-:Y:S02]  /*3790*/  ISETP.GE.AND P0, PT, R0, R139, PT ;  /* 0x0000008b0000720c */ /* 0x000fe40003f06270 */
[----:B------:R-:W-:Y:S01]  /*37a0*/  I2FP.F32.S32 R7, R0 ;  /* 0x0000000000077245 */ /* 0x000fe20000201400 */
[----:B------:R-:W-:Y:S01]  /*37b0*/  VIADD R0, R2, 0x10 ;  /* 0x0000001002007836 */ /* 0x000fe20000000000 */
[----:B------:R-:W-:Y:S02]  /*37c0*/  FSEL R42, R6, -INF , !P6 ;  /* 0xff800000062a7808 */ /* 0x000fe40007000000 */
[----:B------:R-:W-:Y:S01]  /*37d0*/  FSEL R22, R10, -INF , !P4 ;  /* 0xff8000000a167808 */ /* 0x000fe20006000000 */
[C---:B------:R-:W-:Y:S01]  /*37e0*/  FFMA.FTZ R8, R7.reuse, UR21, R29 ;  /* 0x0000001507087c23 */ /* 0x040fe2000801001d */
[----:B------:R-:W-:Y:S01]  /*37f0*/  I2FP.F32.S32 R6, R0 ;  /* 0x0000000000067245 */ /* 0x000fe20000201400 */
[----:B------:R-:W-:Y:S01]  /*3800*/  FFMA.FTZ R11, R7, UR21, R31 ;  /* 0x00000015070b7c23 */ /* 0x000fe2000801001f */
[----:B------:R-:W-:Y:S01]  /*3810*/  FSEL R29, R9, -INF , !P2 ;  /* 0xff800000091d7808 */ /* 0x000fe20005000000 */
[C---:B------:R-:W-:Y:S01]  /*3820*/  FFMA.FTZ R9, R7.reuse, UR21, R41 ;  /* 0x0000001507097c23 */ /* 0x040fe20008010029 */
[----:B------:R-:W-:Y:S01]  /*3830*/  FSEL R47, R8, -INF , !P5 ;  /* 0xff800000082f7808 */ /* 0x000fe20006800000 */
[----:B------:R-:W-:Y:S01]  /*3840*/  FFMA.FTZ R7, R7, UR21, R43 ;  /* 0x0000001507077c23 */ /* 0x000fe2000801002b */
[----:B------:R-:W-:Y:S01]  /*3850*/  FFMA.FTZ R8, R6, UR21, R16 ;  /* 0x0000001506087c23 */ /* 0x000fe20008010010 */
[----:B------:R-:W-:-:S02]  /*3860*/  ISETP.GE.AND P4, PT, R0, R135, PT ;  /* 0x000000870000720c */ /* 0x000fc40003f86270 */
        /* <DEDUP_REMOVED lines=9> */
[----:B------:R-:W-:Y:S02]  /*3900*/  ISETP.GE.AND P4, PT, R3, R139, PT ;  /* 0x0000008b0300720c */ /* 0x000fe40003f86270 */
[----:B------:R-:W-:Y:S01]  /*3910*/  I2FP.F32.S32 R7, R3 ;  /* 0x0000000300077245 */ /* 0x000fe20000201400 */
[----:B------:R-:W-:Y:S01]  /*3920*/  FFMA.FTZ R3, R6, UR21, R38 ;  /* 0x0000001506037c23 */ /* 0x000fe20008010026 */
[C---:B------:R-:W-:Y:S02]  /*3930*/  ISETP.GE.AND P2, PT, R0.reuse, R138, PT ;  /* 0x0000008a0000720c */ /* 0x040fe40003f46270 */
[C---:B------:R-:W-:Y:S01]  /*3940*/  ISETP.GE.AND P6, PT, R0.reuse, R172, PT ;  /* 0x000000ac0000720c */ /* 0x040fe20003fc6270 */
[C---:B------:R-:W-:Y:S01]  /*3950*/  FFMA.FTZ R6, R7.reuse, UR21, R17 ;  /* 0x0000001507067c23 */ /* 0x040fe20008010011 */
[----:B------:R-:W-:Y:S01]  /*3960*/  ISETP.GE.AND P5, PT, R0, R139, PT ;  /* 0x0000008b0000720c */ /* 0x000fe20003fa6270 */
[----:B------:R-:W-:Y:S01]  /*3970*/  VIADD R0, R2, 0x18 ;  /* 0x0000001802007836 */ /* 0x000fe20000000000 */
[----:B------:R-:W-:Y:S01]  /*3980*/  FSEL R27, R8, -INF , !P6 ;  /* 0xff800000081b7808 */ /* 0x000fe20007000000 */
[----:B------:R-:W-:Y:S01]  /*3990*/  FFMA.FTZ R10, R7, UR21, R19 ;  /* 0x00000015070a7c23 */ /* 0x000fe20008010013 */
[----:B------:R-:W-:-:S02]  /*39a0*/  FSEL R38, R3, -INF , !P5 ;  /* 0xff80000003267808 */ /* 0x000fc40006800000 */
[----:B------:R-:W-:Y:S02]  /*39b0*/  I2FP.F32.S32 R3, R0 ;  /* 0x0000000000037245 */ /* 0x000fe40000201400 */
[----:B------:R-:W-:Y:S02]  /*39c0*/  FSEL R41, R6, -INF , !P3 ;  /* 0xff80000006297808 */ /* 0x000fe40005800000 */
[----:B------:R-:W-:Y:S01]  /*39d0*/  FSEL R20, R9, -INF , !P2 ;  /* 0xff80000009147808 */ /* 0x000fe20005000000 */
[C---:B------:R-:W-:Y:S01]  /*39e0*/  FFMA.FTZ R6, R3.reuse, UR21, R12 ;  /* 0x0000001503067c23 */ /* 0x040fe2000801000c */
[C---:B------:R-:W-:Y:S01]  /*39f0*/  FFMA.FTZ R11, R3.reuse, UR21, R52 ;  /* 0x00000015030b7c23 */ /* 0x040fe20008010034 */
[C---:B------:R-:W-:Y:S01]  /*3a00*/  FFMA.FTZ R12, R3.reuse, UR21, R14 ;  /* 0x00000015030c7c23 */ /* 0x040fe2000801000e */
[----:B------:R-:W-:Y:S01]  /*3a10*/  FFMA.FTZ R8, R3, UR21, R54 ;  /* 0x0000001503087c23 */ /* 0x000fe20008010036 */
[C---:B------:R-:W-:Y:S01]  /*3a20*/  FFMA.FTZ R9, R7.reuse, UR21, R37 ;  /* 0x0000001507097c23 */ /* 0x040fe20008010025 */
[----:B------:R-:W-:Y:S01]  /*3a30*/  I2FP.F32.S32 R3, R2 ;  /* 0x0000000200037245 */ /* 0x000fe20000201400 */
[----:B------:R-:W-:Y:S01]  /*3a40*/  FFMA.FTZ R7, R7, UR21, R39 ;  /* 0x0000001507077c23 */ /* 0x000fe20008010027 */
[----:B------:R-:W-:-:S02]  /*3a50*/  ISETP.GE.AND P2, PT, R0, R135, PT ;  /* 0x000000870000720c */ /* 0x000fc40003f46270 */
[----:B------:R-:W-:Y:S01]  /*3a60*/  FSEL R16, R10, -INF , !P1 ;  /* 0xff8000000a107808 */ /* 0x000fe20004800000 */
[----:B------:R-:W-:Y:S01]  /*3a70*/  FFMA.FTZ R10, R3, UR21, R26 ;  /* 0x00000015030a7c23 */ /* 0x000fe2000801001a */
[----:B------:R-:W-:Y:S01]  /*3a80*/  FSEL R25, R9, -INF , !P0 ;  /* 0xff80000009197808 */ /* 0x000fe20004000000 */
[----:B------:R-:W-:Y:S01]  /*3a90*/  FFMA.FTZ R9, R3, UR21, R44 ;  /* 0x0000001503097c23 */ /* 0x000fe2000801002c */
[----:B------:R-:W-:Y:S02]  /*3aa0*/  ISETP.GE.AND P0, PT, R2, R138, PT ;  /* 0x0000008a0200720c */ /* 0x000fe40003f06270 */
[----:B------:R-:W-:Y:S02]  /*3ab0*/  FSEL R36, R7, -INF , !P4 ;  /* 0xff80000007247808 */ /* 0x000fe40006000000 */
[----:B------:R-:W-:Y:S01]  /*3ac0*/  FSEL R37, R6, -INF , !P2 ;  /* 0xff80000006257808 */ /* 0x000fe20005000000 */
[C---:B------:R-:W-:Y:S01]  /*3ad0*/  FFMA.FTZ R6, R3.reuse, UR21, R24 ;  /* 0x0000001503067c23 */ /* 0x040fe20008010018 */
[C---:B------:R-:W-:Y:S01]  /*3ae0*/  ISETP.GE.AND P1, PT, R2.reuse, R135, PT ;  /* 0x000000870200720c */ /* 0x040fe20003f26270 */
[----:B------:R-:W-:Y:S01]  /*3af0*/  FFMA.FTZ R3, R3, UR21, R46 ;  /* 0x0000001503037c23 */ /* 0x000fe2000801002e */
[----:B------:R-:W-:-:S02]  /*3b00*/  ISETP.GE.AND P4, PT, R2, R172, PT ;  /* 0x000000ac0200720c */ /* 0x000fc40003f86270 */
[CC--:B------:R-:W-:Y:S01]  /*3b10*/  ISETP.GE.AND P2, PT, R2.reuse, R139.reuse, PT ;  /* 0x0000008b0200720c */ /* 0x0c0fe20003f46270 */
[----:B------:R-:W-:Y:S01]  /*3b20*/  VIADD R2, R2, 0x19 ;  /* 0x0000001902027836 */ /* 0x000fe20000000000 */
[C---:B------:R-:W-:Y:S02]  /*3b30*/  ISETP.GE.AND P6, PT, R0.reuse, R138, PT ;  /* 0x0000008a0000720c */ /* 0x040fe40003fc6270 */
[C---:B------:R-:W-:Y:S02]  /*3b40*/  ISETP.GE.AND P5, PT, R0.reuse, R172, PT ;  /* 0x000000ac0000720c */ /* 0x040fe40003fa6270 */
[----:B------:R-:W-:Y:S02]  /*3b50*/  ISETP.GE.AND P3, PT, R0, R139, PT ;  /* 0x0000008b0000720c */ /* 0x000fe40003f66270 */
[----:B------:R-:W-:Y:S02]  /*3b60*/  FSEL R14, R10, -INF , !P0 ;  /* 0xff8000000a0e7808 */ /* 0x000fe40004000000 */
[----:B------:R-:W-:-:S02]  /*3b70*/  PLOP3.LUT P0, PT, PT, PT, UP0, 0x80, 0x0 ;  /* 0x000000000000781c */ /* 0x000fc40003f0f008 */
[----:B------:R-:W-:Y:S02]  /*3b80*/  FSEL R17, R12, -INF , !P6 ;  /* 0xff8000000c117808 */ /* 0x000fe40007000000 */
        /* <DEDUP_REMOVED lines=8> */
[----:B------:R-:W-:Y:S02]  /*3c10*/  LOP3.LUT R0, R94, R95, RZ, 0xfc, !PT ;  /* 0x0000005f5e007212 */ /* 0x000fe400078efcff */
[----:B------:R-:W-:Y:S01]  /*3c20*/  FSEL R18, R9, -INF , !P4 ;  /* 0xff80000009127808 */ /* 0x000fe20006000000 */
        /* <DEDUP_REMOVED lines=56> */
.L_x_1569:
[----:B------:R-:W-:Y:S05]  /*3fb0*/  BSYNC B0 ;  /* 0x0000000000007941 */ /* 0x000fea0003800000 */
.L_x_1568:
[----:B------:R-:W0:Y:S02]  /*3fc0*/  LDGDEPBAR ;  /* 0x00000000000079af */ /* 0x000e240000000000 */
.L_x_1567:
[----:B------:R-:W-:Y:S01]  /*3fd0*/  FMNMX.FTZ R133, R14, R23, !PT ;  /* 0x000000170e857209 */ /* 0x000fe20007810000 */
[----:B------:R-:W-:Y:S01]  /*3fe0*/  ULDC UR42, c[0x0][0x2ec] ;  /* 0x0000bb00002a7ab9 */ /* 0x000fe20000000800 */
[----:B------:R-:W-:Y:S01]  /*3ff0*/  FMNMX.FTZ R132, R18, R32, !PT ;  /* 0x0000002012847209 */ /* 0x000fe20007810000 */
[----:B------:R-:W-:Y:S01]  /*4000*/  ULOP3.LUT UR5, UR44, UR31, URZ, 0x3c, !UPT ;  /* 0x0000001f2c057292 */ /* 0x000fe2000f8e3c3f */
[----:B------:R-:W-:Y:S01]  /*4010*/  FMNMX.FTZ R133, R22, R133, !PT ;  /* 0x0000008516857209 */ /* 0x000fe20007810000 */
[----:B------:R-:W-:Y:S01]  /*4020*/  IMAD.WIDE.U32 R50, R102, -0x2daee0ad, RZ ;  /* 0xd2511f5366327825 */ /* 0x000fe200078e00ff */
[----:B------:R-:W-:Y:S01]  /*4030*/  FMNMX.FTZ R132, R29, R132, !PT ;  /* 0x000000841d847209 */ /* 0x000fe20007810000 */
[----:B------:R-:W-:Y:S01]  /*4040*/  UIADD3 UR41, UR30, -0x61c88647, URZ ;  /* 0x9e3779b91e297890 */ /* 0x000fe2000fffe03f */
[----:B------:R-:W-:Y:S01]  /*4050*/  FMNMX.FTZ R133, R21, R133, !PT ;  /* 0x0000008515857209 */ /* 0x000fe20007810000 */
[----:B------:R-:W-:Y:S01]  /*4060*/  VIADD R33, R101, 0x4 ;  /* 0x0000000465217836 */ /* 0x000fe20000000000 */
[----:B------:R-:W-:Y:S01]  /*4070*/  FMNMX.FTZ R132, R28, R132, !PT ;  /* 0x000000841c847209 */ /* 0x000fe20007810000 */
[----:B------:R-:W-:Y:S01]  /*4080*/  UIADD3 UR39, UR31, 0x76cf5d0a, URZ ;  /* 0x76cf5d0a1f277890 */ /* 0x000fe2000fffe03f */
[----:B------:R-:W-:Y:S01]  /*4090*/  FMNMX.FTZ R133, R20, R133, !PT ;  /* 0x0000008514857209 */ /* 0x000fe20007810000 */
[----:B--2---:R-:W-:Y:S01]  /*40a0*/  IMAD.WIDE.U32 R12, R33, -0x326172a9, RZ ;  /* 0xcd9e8d57210c7825 */ /* 0x004fe200078e00ff */
[----:B------:R-:W-:Y:S01]  /*40b0*/  FMNMX.FTZ R132, R27, R132, !PT ;  /* 0x000000841b847209 */ /* 0x000fe20007810000 */
[----:B------:R-:W-:Y:S01]  /*40c0*/  UIADD3 UR43, UR31, -0x4498517b, URZ ;  /* 0xbb67ae851f2b7890 */ /* 0x000fe2000fffe03f */
[----:B------:R-:W-:Y:S01]  /*40d0*/  FMNMX.FTZ R133, R16, R133, !PT ;  /* 0x0000008510857209 */ /* 0x000fe20007810000 */
[----:B------:R-:W-:Y:S01]  /*40e0*/  UIADD3 UR40, UR30, 0x3c6ef372, URZ ;  /* 0x3c6ef3721e287890 */ /* 0x000fe2000fffe03f */
[----:B------:R-:W-:Y:S01]  /*40f0*/  FMNMX.FTZ R132, R25, R132, !PT ;  /* 0x0000008419847209 */ /* 0x000fe20007810000 */
[----:B------:R-:W-:Y:S01]  /*4100*/  UIADD3 UR38, UR30, -0x255992d5, URZ ;  /* 0xdaa66d2b1e267890 */ /* 0x000fe2000fffe03f */
[----:B------:R-:W-:Y:S01]  /*4110*/  FMNMX.FTZ R133, R17, R133, !PT ;  /* 0x0000008511857209 */ /* 0x000fe20007810000 */
[----:B------:R-:W-:Y:S01]  /*4120*/  STL.64 [R1+0x60], R50 ;  /* 0x0000603201007387 */ /* 0x000fe20000100a00 */
[----:B------:R-:W-:Y:S01]  /*4130*/  FMNMX.FTZ R132, R24, R132, !PT ;  /* 0x0000008418847209 */ /* 0x000fe20007810000 */
[----:B------:R-:W-:Y:S01]  /*4140*/  UIADD3 UR33, UR31, 0x32370b8f, URZ ;  /* 0x32370b8f1f217890 */ /* 0x000fe2000fffe03f */
[----:B------:R-:W-:Y:S01]  /*4150*/  FMNMX.FTZ R133, R15, R133, !PT ;  /* 0x000000850f857209 */ /* 0x000fe20007810000 */
[----:B------:R-:W-:Y:S01]  /*4160*/  UIADD3 UR32, UR30, 0x78dde6e4, URZ ;  /* 0x78dde6e41e207890 */ /* 0x000fe2000fffe03f */
[----:B------:R-:W-:Y:S01]  /*4170*/  FMNMX.FTZ R132, R19, R132, !PT ;  /* 0x0000008413847209 */ /* 0x000fe20007810000 */
[----:B------:R-:W-:Y:S01]  /*4180*/  UIADD3 UR29, UR31, -0x126145ec, URZ ;  /* 0xed9eba141f1d7890 */ /* 0x000fe2000fffe03f */
[----:B------:R-:W-:Y:S01]  /*4190*/  FMNMX.FTZ R6, R26, R45, !PT ;  /* 0x0000002d1a067209 */ /* 0x000fe20007810000 */
[----:B-1----:R-:W1:Y:S01]  /*41a0*/  SHFL.BFLY PT, R2, R133, 0x2, 0x1f ;  /* 0x0c401f0085027f89 */ /* 0x002e6200000e0000 */
[----:B------:R-:W-:Y:S01]  /*41b0*/  FMNMX.FTZ R8, R34, R49, !PT ;  /* 0x0000003122087209 */ /* 0x000fe20007810000 */
[----:B------:R-:W-:Y:S01]  /*41c0*/  UIADD3 UR10, UR31, -0x56f99767, URZ ;  /* 0xa90668991f0a7890 */ /* 0x000fe2000fffe03f */
[----:B------:R-:W-:Y:S01]  /*41d0*/  LOP3.LUT R10, R96, 0x7ffffffc, RZ, 0xc0, !PT ;  /* 0x7ffffffc600a7812 */ /* 0x000fe200078ec0ff */
[----:B------:R-:W2:Y:S01]  /*41e0*/  SHFL.BFLY PT, R7, R132, 0x2, 0x1f ;  /* 0x0c401f0084077f89 */ /* 0x000ea200000e0000 */
[----:B------:R-:W-:Y:S01]  /*41f0*/  UIADD3 UR11, UR30, 0x1715609d, URZ ;  /* 0x1715609d1e0b7890 */ /* 0x000fe2000fffe03f */
[----:B------:R-:W-:Y:S01]  /*4200*/  LEA R201, R0, UR4, 0x1 ;  /* 0x0000000400c97c11 */ /* 0x000fe2000f8e08ff */
[----:B------:R-:W-:Y:S01]  /*4210*/  ULEA UR4, UR19, UR25, 0x5 ;  /* 0x0000001913047291 */ /* 0x000fe2000f8e283f */
[----:B------:R-:W-:-:S03]  /*4220*/  IMAD.IADD R92, R92, 0x1, -R10 ;  /* 0x000000015c5c7824 */ /* 0x000fc600078e0a0a */
[----:B------:R-:W-:Y:S01]  /*4230*/  LDSM.16.MT88.4 R148, [R201+0xa000] ;  /* 0x00a00000c994783b */ /* 0x000fe20000004200 */
[C-C-:B------:R-:W-:Y:S01]  /*4240*/  IMAD R206, R4.reuse, 0x2, R201.reuse ;  /* 0x0000000204ce7824 */ /* 0x140fe200078e02c9 */
[----:B------:R-:W-:Y:S01]  /*4250*/  UIADD3 UR4, UR4, -0x20, URZ ;  /* 0xffffffe004047890 */ /* 0x000fe2000fffe03f */
[----:B------:R-:W-:Y:S01]  /*4260*/  IMAD R203, R5, 0x2, R201 ;  /* 0x0000000205cb7824 */ /* 0x000fe200078e02c9 */
[----:B------:R-:W-:Y:S02]  /*4270*/  LDSM.16.MT88.4 R80, [R201+0xb800] ;  /* 0x00b80000c950783b */ /* 0x000fe40000004200 */
[----:B------:R-:W-:Y:S01]  /*4280*/  USHF.R.S32.HI UR25, URZ, 0x1f, UR4 ;  /* 0x0000001f3f197899 */ /* 0x000fe20008011404 */
[----:B------:R-:W-:Y:S01]  /*4290*/  IMAD R205, R4, 0x2, R203 ;  /* 0x0000000204cd7824 */ /* 0x000fe200078e02cb */
[----:B------:R-:W-:Y:S04]  /*42a0*/  LDSM.16.MT88.4 R184, [R206+0xa000] ;  /* 0x00a00000ceb8783b */ /* 0x000fe80000004200 */
[----:B------:R-:W-:Y:S01]  /*42b0*/  LDSM.16.MT88.4 R180, [R206+0xa800] ;  /* 0x00a80000ceb4783b */ /* 0x000fe20000004200 */
[----:B-1----:R-:W-:-:S03]  /*42c0*/  FMNMX.FTZ R133, R133, R2, !PT ;  /* 0x0000000285857209 */ /* 0x002fc60007810000 */
[----:B------:R-:W-:Y:S01]  /*42d0*/  LDSM.16.MT88.4 R140, [R203+0xa000] ;  /* 0x00a00000cb8c783b */ /* 0x000fe20000004200 */
[----:B--2---:R-:W-:-:S03]  /*42e0*/  FMNMX.FTZ R132, R132, R7, !PT ;  /* 0x0000000784847209 */ /* 0x004fc60007810000 */
[----:B------:R-:W1:Y:S04]  /*42f0*/  SHFL.BFLY PT, R2, R133, 0x1, 0x1f ;  /* 0x0c201f0085027f89 */ /* 0x000e6800000e0000 */
[----:B------:R-:W2:Y:S04]  /*4300*/  SHFL.BFLY PT, R9, R132, 0x1, 0x1f ;  /* 0x0c201f0084097f89 */ /* 0x000ea800000e0000 */
[----:B------:R-:W-:Y:S04]  /*4310*/  LDSM.16.MT88.4 R112, [R206+0xb800] ;  /* 0x00b80000ce70783b */ /* 0x000fe80000004200 */
[----:B------:R-:W-:Y:S04]  /*4320*/  LDSM.16.MT88.4 R96, [R203+0xb800] ;  /* 0x00b80000cb60783b */ /* 0x000fe80000004200 */
[----:B------:R-:W-:Y:S04]  /*4330*/  LDSM.16.MT88.4 R188, [R203+0xa800] ;  /* 0x00a80000cbbc783b */ /* 0x000fe80000004200 */
[----:B------:R-:W-:Y:S01]  /*4340*/  LDSM.16.MT88.4 R176, [R205+0xa000] ;  /* 0x00a00000cdb0783b */ /* 0x000fe20000004200 */
[----:B-1----:R-:W-:-:S04]  /*4350*/  FMNMX.FTZ R133, R133, R2, !PT ;  /* 0x0000000285857209 */ /* 0x002fc80007810000 */
[C---:B------:R-:W-:Y:S01]  /*4360*/  FSETP.NEU.FTZ.AND P1, PT, R133.reuse, -INF , PT ;  /* 0xff8000008500780b */ /* 0x040fe20003f3d000 */
[----:B------:R-:W-:Y:S01]  /*4370*/  FMUL.FTZ R2, R133, UR42 ;  /* 0x0000002a85027c20 */ /* 0x000fe20008410000 */
[----:B--2---:R-:W-:-:S04]  /*4380*/  FMNMX.FTZ R132, R132, R9, !PT ;  /* 0x0000000984847209 */ /* 0x004fc80007810000 */
[----:B------:R-:W-:Y:S02]  /*4390*/  FSEL R2, R2, RZ, P1 ;  /* 0x000000ff02027208 */ /* 0x000fe40000800000 */
[----:B------:R-:W-:-:S03]  /*43a0*/  FSETP.NEU.FTZ.AND P1, PT, R132, -INF , PT ;  /* 0xff8000008400780b */ /* 0x000fc60003f3d000 */
[--C-:B------:R-:W-:Y:S01]  /*43b0*/  FFMA.FTZ R3, R14, UR42, -R2.reuse ;  /* 0x0000002a0e037c23 */ /* 0x100fe20008010802 */
[--C-:B------:R-:W-:Y:S01]  /*43c0*/  FFMA.FTZ R7, R16, UR42, -R2.reuse ;  /* 0x0000002a10077c23 */ /* 0x100fe20008010802 */
[----:B------:R-:W-:Y:S02]  /*43d0*/  LOP3.LUT R14, R100, UR30, RZ, 0x3c, !PT ;  /* 0x0000001e640e7c12 */ /* 0x000fe4000f8e3cff */
[----:B------:R1:W-:Y:S02]  /*43e0*/  MUFU.EX2 R107, R3 ;  /* 0x00000003006b7308 */ /* 0x0003e40000000800 */
[----:B------:R-:W-:Y:S01]  /*43f0*/  LOP3.LUT R9, R13, R14, RZ, 0x3c, !PT ;  /* 0x0000000e0d097212 */ /* 0x000fe200078e3cff */
[----:B------:R-:W-:Y:S04]  /*4400*/  STL [R1+0xd4], R14 ;  /* 0x0000d40e01007387 */ /* 0x000fe80000100800 */
[----:B------:R-:W-:Y:S01]  /*4410*/  STL [R1+0xcc], R33 ;  /* 0x0000cc2101007387 */ /* 0x000fe20000100800 */
[----:B------:R2:W-:Y:S01]  /*4420*/  MUFU.EX2 R68, R7 ;  /* 0x0000000700447308 */ /* 0x0005e20000000800 */
[----:B-1----:R-:W-:Y:S01]  /*4430*/  FMNMX.FTZ R3, R42, R6, !PT ;  /* 0x000000062a037209 */ /* 0x002fe20007810000 */
[----:B------:R-:W-:-:S03]  /*4440*/  FFMA.FTZ R6, R23, UR42, -R2 ;  /* 0x0000002a17067c23 */ /* 0x000fc60008010802 */
[----:B------:R-:W-:-:S03]  /*4450*/  FMNMX.FTZ R3, R40, R3, !PT ;  /* 0x0000000328037209 */ /* 0x000fc60007810000 */
[----:B------:R1:W-:Y:S01]  /*4460*/  MUFU.EX2 R103, R6 ;  /* 0x0000000600677308 */ /* 0x0003e20000000800 */
[----:B--2---:R-:W-:Y:S01]  /*4470*/  FMNMX.FTZ R7, R48, R8, !PT ;  /* 0x0000000830077209 */ /* 0x004fe20007810000 */
[----:B------:R-:W-:-:S06]  /*4480*/  FFMA.FTZ R8, R15, UR42, -R2 ;  /* 0x0000002a0f087c23 */ /* 0x000fcc0008010802 */
[----:B------:R2:W-:Y:S01]  /*4490*/  MUFU.EX2 R46, R8 ;  /* 0x00000008002e7308 */ /* 0x0005e20000000800 */
[----:B-1----:R-:W-:Y:S01]  /*44a0*/  FMNMX.FTZ R6, R38, R3, !PT ;  /* 0x0000000326067209 */ /* 0x002fe20007810000 */
[----:B------:R-:W-:Y:S01]  /*44b0*/  FFMA.FTZ R3, R22, UR42, -R2 ;  /* 0x0000002a16037c23 */ /* 0x000fe20008010802 */
[----:B------:R-:W-:Y:S02]  /*44c0*/  IMAD.WIDE.U32 R22, R101, -0x326172a9, RZ ;  /* 0xcd9e8d5765167825 */ /* 0x000fe400078e00ff */
[----:B------:R-:W-:-:S03]  /*44d0*/  FMNMX.FTZ R6, R36, R6, !PT ;  /* 0x0000000624067209 */ /* 0x000fc60007810000 */
[----:B------:R1:W-:Y:S01]  /*44e0*/  MUFU.EX2 R122, R3 ;  /* 0x00000003007a7308 */ /* 0x0003e20000000800 */
[----:B------:R-:W-:Y:S01]  /*44f0*/  STL.64 [R1+0xf0], R22 ;  /* 0x0000f01601007387 */ /* 0x000fe20000100a00 */
[----:B--2---:R-:W-:-:S05]  /*4500*/  LOP3.LUT R8, R23, R14, RZ, 0x3c, !PT ;  /* 0x0000000e17087212 */ /* 0x004fca00078e3cff */
[----:B------:R-:W-:-:S05]  /*4510*/  IMAD.WIDE.U32 R72, R8, -0x2daee0ad, RZ ;  /* 0xd2511f5308487825 */ /* 0x000fca00078e00ff */
[----:B------:R-:W-:Y:S01]  /*4520*/  STL.64 [R1+0x68], R72 ;  /* 0x0000684801007387 */ /* 0x000fe20000100a00 */
[----:B-1----:R-:W-:Y:S01]  /*4530*/  FMNMX.FTZ R3, R35, R6, !PT ;  /* 0x0000000623037209 */ /* 0x002fe20007810000 */
[----:B------:R-:W-:-:S03]  /*4540*/  FFMA.FTZ R6, R21, UR42, -R2 ;  /* 0x0000002a15067c23 */ /* 0x000fc60008010802 */
[----:B------:R-:W-:Y:S01]  /*4550*/  FMNMX.FTZ R3, R30, R3, !PT ;  /* 0x000000031e037209 */ /* 0x000fe20007810000 */
[----:B------:R1:W-:Y:S04]  /*4560*/  MUFU.EX2 R166, R6 ;  /* 0x0000000600a67308 */ /* 0x0003e80000000800 */
[----:B------:R-:W2:Y:S01]  /*4570*/  SHFL.BFLY PT, R11, R3, 0x2, 0x1f ;  /* 0x0c401f00030b7f89 */ /* 0x000ea200000e0000 */
[----:B-1----:R-:W-:-:S04]  /*4580*/  FFMA.FTZ R6, R20, UR42, -R2 ;  /* 0x0000002a14067c23 */ /* 0x002fc80008010802 */
[----:B------:R1:W-:Y:S01]  /*4590*/  MUFU.EX2 R250, R6 ;  /* 0x0000000600fa7308 */ /* 0x0003e20000000800 */
[----:B--2---:R-:W-:-:S05]  /*45a0*/  FMNMX.FTZ R11, R3, R11, !PT ;  /* 0x0000000b030b7209 */ /* 0x004fca0007810000 */
[----:B------:R-:W-:Y:S01]  /*45b0*/  SHFL.BFLY PT, R13, R11, 0x1, 0x1f ;  /* 0x0c201f000b0d7f89 */ /* 0x000fe200000e0000 */
[----:B-1----:R-:W-:-:S05]  /*45c0*/  LOP3.LUT R6, R51, UR5, RZ, 0x3c, !PT ;  /* 0x0000000533067c12 */ /* 0x002fca000f8e3cff */
[----:B------:R-:W-:-:S04]  /*45d0*/  IMAD.WIDE.U32 R20, R6, -0x326172a9, RZ ;  /* 0xcd9e8d5706147825 */ /* 0x000fc800078e00ff */
[----:B------:R-:W-:Y:S01]  /*45e0*/  FFMA.FTZ R6, R17, UR42, -R2 ;  /* 0x0000002a11067c23 */ /* 0x000fe20008010802 */
[----:B------:R-:W-:-:S03]  /*45f0*/  IMAD.WIDE.U32 R16, R33, -0x326172a9, RZ ;  /* 0xcd9e8d5721107825 */ /* 0x000fc600078e00ff */
[----:B------:R1:W-:Y:S01]  /*4600*/  MUFU.EX2 R64, R6 ;  /* 0x0000000600407308 */ /* 0x0003e20000000800 */
[C---:B------:R-:W-:Y:S01]  /*4610*/  LOP3.LUT R12, R21.reuse, UR41, R12, 0x96, !PT ;  /* 0x00000029150c7c12 */ /* 0x040fe2000f8e960c */
[----:B------:R-:W-:Y:S04]  /*4620*/  STL.64 [R1+0xb0], R16 ;  /* 0x0000b01001007387 */ /* 0x000fe80000100a00 */
[----:B------:R-:W-:Y:S01]  /*4630*/  IMAD.WIDE.U32 R58, R12, -0x2daee0ad, RZ ;  /* 0xd2511f530c3a7825 */ /* 0x000fe200078e00ff */
[----:B------:R-:W-:-:S05]  /*4640*/  LOP3.LUT R12, R21, UR41, R22, 0x96, !PT ;  /* 0x00000029150c7c12 */ /* 0x000fca000f8e9616 */
[----:B------:R-:W-:Y:S01]  /*4650*/  IMAD.WIDE.U32 R52, R12, -0x2daee0ad, RZ ;  /* 0xd2511f530c347825 */ /* 0x000fe200078e00ff */
[----:B-1----:R-:W-:-:S03]  /*4660*/  FMNMX.FTZ R6, R47, R7, !PT ;  /* 0x000000072f067209 */ /* 0x002fc60007810000 */
[----:B------:R-:W-:Y:S01]  /*4670*/  FMUL.FTZ R7, R132, UR42 ;  /* 0x0000002a84077c20 */ /* 0x000fe20008410000 */
[----:B------:R-:W-:-:S04]  /*4680*/  FMNMX.FTZ R6, R43, R6, !PT ;  /* 0x000000062b067209 */ /* 0x000fc80007810000 */
[----:B------:R-:W-:Y:S02]  /*4690*/  FSEL R2, R7, RZ, P1 ;  /* 0x000000ff07027208 */ /* 0x000fe40000800000 */
[----:B------:R-:W-:-:S03]  /*46a0*/  FMNMX.FTZ R3, R41, R6, !PT ;  /* 0x0000000629037209 */ /* 0x000fc60007810000 */
[--C-:B------:R-:W-:Y:S01]  /*46b0*/  FFMA.FTZ R6, R18, UR42, -R2.reuse ;  /* 0x0000002a12067c23 */ /* 0x100fe20008010802 */
[----:B------:R-:W-:Y:S01]  /*46c0*/  FMNMX.FTZ R3, R37, R3, !PT ;  /* 0x0000000325037209 */ /* 0x000fe20007810000 */
[----:B------:R-:W-:Y:S02]  /*46d0*/  FFMA.FTZ R8, R28, UR42, -R2 ;  /* 0x0000002a1c087c23 */ /* 0x000fe40008010802 */
[----:B------:R1:W-:Y:S01]  /*46e0*/  MUFU.EX2 R102, R6 ;  /* 0x0000000600667308 */ /* 0x0003e20000000800 */
[----:B------:R-:W-:-:S05]  /*46f0*/  FMNMX.FTZ R3, R31, R3, !PT ;  /* 0x000000031f037209 */ /* 0x000fca0007810000 */
[----:B------:R-:W2:Y:S02]  /*4700*/  SHFL.BFLY PT, R134, R3, 0x2, 0x1f ;  /* 0x0c401f0003867f89 */ /* 0x000ea400000e0000 */
[----:B------:R3:W-:Y:S01]  /*4710*/  MUFU.EX2 R165, R8 ;  /* 0x0000000800a57308 */ /* 0x0007e20000000800 */
[----:B-1----:R-:W-:-:S04]  /*4720*/  IMAD.WIDE.U32 R6, R9, -0x2daee0ad, RZ ;  /* 0xd2511f5309067825 */ /* 0x002fc800078e00ff */
[----:B------:R-:W-:-:S04]  /*4730*/  FFMA.FTZ R9, R32, UR42, -R2 ;  /* 0x0000002a20097c23 */ /* 0x000fc80008010802 */
[----:B------:R1:W-:Y:S01]  /*4740*/  MUFU.EX2 R101, R9 ;  /* 0x0000000900657308 */ /* 0x0003e20000000800 */
[----:B------:R-:W-:Y:S01]  /*4750*/  LOP3.LUT R10, R7, UR43, R50, 0x96, !PT ;  /* 0x0000002b070a7c12 */ /* 0x000fe2000f8e9632 */
[--C-:B------:R-:W-:Y:S01]  /*4760*/  FFMA.FTZ R7, R29, UR42, -R2.reuse ;  /* 0x0000002a1d077c23 */ /* 0x100fe20008010802 */
[----:B---3--:R-:W-:-:S05]  /*4770*/  FFMA.FTZ R8, R24, UR42, -R2 ;  /* 0x0000002a18087c23 */ /* 0x008fca0008010802 */
[----:B------:R3:W-:Y:S01]  /*4780*/  MUFU.EX2 R121, R7 ;  /* 0x0000000700797308 */ /* 0x0007e20000000800 */
[----:B--2---:R-:W-:Y:S02]  /*4790*/  FMNMX.FTZ R134, R3, R134, !PT ;  /* 0x0000008603867209 */ /* 0x004fe40007810000 */
[----:B------:R-:W-:-:S03]  /*47a0*/  FMNMX.FTZ R3, R11, R13, !PT ;  /* 0x0000000d0b037209 */ /* 0x000fc60007810000 */
[----:B------:R-:W2:Y:S01]  /*47b0*/  SHFL.BFLY PT, R18, R134, 0x1, 0x1f ;  /* 0x0c201f0086127f89 */ /* 0x000ea200000e0000 */
[----:B------:R-:W-:Y:S01]  /*47c0*/  FSETP.NEU.FTZ.AND P1, PT, R3, -INF , PT ;  /* 0xff8000000300780b */ /* 0x000fe20003f3d000 */
[----:B------:R-:W-:Y:S01]  /*47d0*/  MUFU.EX2 R65, R8 ;  /* 0x0000000800417308 */ /* 0x000fe20000000800 */
[----:B-1----:R-:W-:Y:S02]  /*47e0*/  LOP3.LUT R9, R59, UR39, R6, 0x96, !PT ;  /* 0x000000273b097c12 */ /* 0x002fe4000f8e9606 */
[----:B------:R-:W-:-:S03]  /*47f0*/  LOP3.LUT R6, R73, UR43, R50, 0x96, !PT ;  /* 0x0000002b49067c12 */ /* 0x000fc6000f8e9632 */
[----:B------:R-:W-:Y:S01]  /*4800*/  IMAD.WIDE.U32 R54, R9, -0x326172a9, RZ ;  /* 0xcd9e8d5709367825 */ /* 0x000fe200078e00ff */
[----:B------:R-:W-:-:S03]  /*4810*/  LOP3.LUT R9, R21, UR41, R16, 0x96, !PT ;  /* 0x0000002915097c12 */ /* 0x000fc6000f8e9610 */
[----:B------:R-:W-:-:S04]  /*4820*/  IMAD.WIDE.U32 R236, R6, -0x326172a9, RZ ;  /* 0xcd9e8d5706ec7825 */ /* 0x000fc800078e00ff */
[----:B---3--:R-:W-:Y:S01]  /*4830*/  IMAD.WIDE.U32 R6, R10, -0x326172a9, RZ ;  /* 0xcd9e8d570a067825 */ /* 0x008fe200078e00ff */
[----:B------:R-:W-:Y:S02]  /*4840*/  LOP3.LUT R10, R237, UR40, R20, 0x96, !PT ;  /* 0x00000028ed0a7c12 */ /* 0x000fe4000f8e9614 */
[----:B------:R-:W-:-:S03]  /*4850*/  LOP3.LUT R39, R55, UR38, R6, 0x96, !PT ;  /* 0x0000002637277c12 */ /* 0x000fc6000f8e9606 */
[----:B------:R-:W-:Y:S01]  /*4860*/  IMAD.WIDE.U32 R56, R10, -0x2daee0ad, RZ ;  /* 0xd2511f530a387825 */ /* 0x000fe200078e00ff */
[----:B------:R-:W-:-:S03]  /*4870*/  LOP3.LUT R15, R7, UR40, R20, 0x96, !PT ;  /* 0x00000028070f7c12 */ /* 0x000fc6000f8e9614 */
[--C-:B------:R-:W-:Y:S01]  /*4880*/  FFMA.FTZ R7, R27, UR42, -R2.reuse ;  /* 0x0000002a1b077c23 */ /* 0x100fe20008010802 */
[----:B------:R-:W-:Y:S01]  /*4890*/  LOP3.LUT R6, R17, R14, RZ, 0x3c, !PT ;  /* 0x0000000e11067212 */ /* 0x000fe200078e3cff */
[----:B------:R-:W-:Y:S01]  /*48a0*/  FFMA.FTZ R14, R19, UR42, -R2 ;  /* 0x0000002a130e7c23 */ /* 0x000fe20008010802 */
[----:B------:R-:W-:Y:S01]  /*48b0*/  IMAD.WIDE.U32 R16, R9, -0x2daee0ad, RZ ;  /* 0xd2511f5309107825 */ /* 0x000fe200078e00ff */
[----:B------:R1:W-:Y:S01]  /*48c0*/  MUFU.EX2 R69, R7 ;  /* 0x0000000700457308 */ /* 0x0003e20000000800 */
[----:B------:R-:W-:Y:S02]  /*48d0*/  LOP3.LUT R12, R57, UR33, R52, 0x96, !PT ;  /* 0x00000021390c7c12 */ /* 0x000fe4000f8e9634 */
[----:B------:R-:W-:Y:S01]  /*48e0*/  IMAD.WIDE.U32 R20, R6, -0x2daee0ad, RZ ;  /* 0xd2511f5306147825 */ /* 0x000fe200078e00ff */
[----:B------:R-:W-:Y:S02]  /*48f0*/  LOP3.LUT R6, R53, UR39, R72, 0x96, !PT ;  /* 0x0000002735067c12 */ /* 0x000fe4000f8e9648 */
[----:B--2---:R-:W-:Y:S01]  /*4900*/  FMNMX.FTZ R134, R134, R18, !PT ;  /* 0x0000001286867209 */ /* 0x004fe20007810000 */
[----:B------:R-:W-:Y:S01]  /*4910*/  IMAD.WIDE.U32 R32, R15, -0x2daee0ad, RZ ;  /* 0xd2511f530f207825 */ /* 0x000fe200078e00ff */
[----:B------:R-:W-:Y:S01]  /*4920*/  LOP3.LUT R11, R21, UR43, R50, 0x96, !PT ;  /* 0x0000002b150b7c12 */ /* 0x000fe2000f8e9632 */
[----:B------:R2:W-:Y:S01]  /*4930*/  STL.64 [R1+0xa8], R20 ;  /* 0x0000a81401007387 */ /* 0x0005e20000100a00 */
[----:B------:R-:W-:Y:S01]  /*4940*/  LOP3.LUT R9, R17, UR39, R20, 0x96, !PT ;  /* 0x0000002711097c12 */ /* 0x000fe2000f8e9614 */
[----:B------:R-:W-:Y:S01]  /*4950*/  IMAD.WIDE.U32 R12, R12, -0x326172a9, RZ ;  /* 0xcd9e8d570c0c7825 */ /* 0x000fe200078e00ff */
[----:B------:R-:W-:Y:S01]  /*4960*/  LOP3.LUT R15, R33, UR33, R16, 0x96, !PT ;  /* 0x00000021210f7c12 */ /* 0x000fe2000f8e9610 */
[----:B------:R-:W-:Y:S02]  /*4970*/  MUFU.EX2 R66, R14 ;  /* 0x0000000e00427308 */ /* 0x000fe40000000800 */
[----:B------:R-:W-:-:S04]  /*4980*/  IMAD.WIDE.U32 R22, R11, -0x326172a9, RZ ;  /* 0xcd9e8d570b167825 */ /* 0x000fc800078e00ff */
[----:B-1----:R-:W-:Y:S01]  /*4990*/  FFMA.FTZ R7, R25, UR42, -R2 ;  /* 0x0000002a19077c23 */ /* 0x002fe20008010802 */
[----:B------:R-:W-:Y:S01]  /*49a0*/  FMUL.FTZ R2, R3, UR42 ;  /* 0x0000002a03027c20 */ /* 0x000fe20008410000 */
[----:B------:R1:W-:Y:S02]  /*49b0*/  STL.64 [R1+0xa0], R22 ;  /* 0x0000a01601007387 */ /* 0x0003e40000100a00 */
[----:B------:R3:W-:Y:S02]  /*49c0*/  MUFU.EX2 R44, R7 ;  /* 0x00000007002c7308 */ /* 0x0007e40000000800 */
[----:B------:R-:W-:Y:S02]  /*49d0*/  FSEL R2, R2, RZ, P1 ;  /* 0x000000ff02027208 */ /* 0x000fe40000800000 */
[----:B------:R-:W-:Y:S01]  /*49e0*/  FSETP.NEU.FTZ.AND P1, PT, R134, -INF , PT ;  /* 0xff8000008600780b */ /* 0x000fe20003f3d000 */
[----:B--2---:R-:W-:-:S04]  /*49f0*/  IMAD.WIDE.U32 R20, R9, -0x326172a9, RZ ;  /* 0xcd9e8d5709147825 */ /* 0x004fc800078e00ff */
[----:B---3--:R-:W-:Y:S01]  /*4a00*/  IMAD.WIDE.U32 R6, R6, -0x326172a9, RZ ;  /* 0xcd9e8d5706067825 */ /* 0x008fe200078e00ff */
[----:B------:R-:W-:Y:S02]  /*4a10*/  LOP3.LUT R8, R21, UR38, R22, 0x96, !PT ;  /* 0x0000002615087c12 */ /* 0x000fe4000f8e9616 */
[----:B------:R-:W-:Y:S01]  /*4a20*/  LOP3.LUT R16, R13, UR32, R6, 0x96, !PT ;  /* 0x000000200d107c12 */ /* 0x000fe2000f8e9606 */
[----:B------:R-:W-:Y:S01]  /*4a30*/  FFMA.FTZ R6, R26, UR42, -R2 ;  /* 0x0000002a1a067c23 */ /* 0x000fe20008010802 */
[----:B------:R-:W-:Y:S01]  /*4a40*/  LOP3.LUT R10, R7, UR38, R236, 0x96, !PT ;  /* 0x00000026070a7c12 */ /* 0x000fe2000f8e96ec */
[----:B------:R-:W-:-:S04]  /*4a50*/  IMAD.WIDE.U32 R8, R8, -0x2daee0ad, RZ ;  /* 0xd2511f5308087825 */ /* 0x000fc800078e00ff */
[----:B------:R-:W-:Y:S01]  /*4a60*/  FFMA.FTZ R13, R35, UR42, -R2 ;  /* 0x0000002a230d7c23 */ /* 0x000fe20008010802 */
[----:B------:R2:W-:Y:S01]  /*4a70*/  MUFU.EX2 R106, R6 ;  /* 0x00000006006a7308 */ /* 0x0005e20000000800 */
[----:B------:R-:W-:Y:S01]  /*4a80*/  IMAD.WIDE.U32 R10, R10, -0x2daee0ad, RZ ;  /* 0xd2511f530a0a7825 */ /* 0x000fe200078e00ff */
[----:B------:R-:W-:-:S03]  /*4a90*/  LOP3.LUT R18, R9, UR29, R32, 0x96, !PT ;  /* 0x0000001d09127c12 */ /* 0x000fc6000f8e9620 */
[----:B------:R-:W-:Y:S01]  /*4aa0*/  IMAD.WIDE.U32 R16, R16, -0x2daee0ad, RZ ;  /* 0xd2511f5310107825 */ /* 0x000fe200078e00ff */
[----:B------:R-:W-:-:S03]  /*4ab0*/  LOP3.LUT R14, R11, UR29, R56, 0x96, !PT ;  /* 0x0000001d0b0e7c12 */ /* 0x000fc6000f8e9638 */
[----:B------:R-:W-:Y:S01]  /*4ac0*/  FFMA.FTZ R11, R42, UR42, -R2 ;  /* 0x0000002a2a0b7c23 */ /* 0x000fe20008010802 */
[----:B------:R-:W-:Y:S01]  /*4ad0*/  MUFU.EX2 R252, R13 ;  /* 0x0000000d00fc7308 */ /* 0x000fe20000000800 */
[----:B------:R-:W-:Y:S01]  /*4ae0*/  IMAD.WIDE.U32 R18, R18, -0x326172a9, RZ ;  /* 0xcd9e8d5712127825 */ /* 0x000fe200078e00ff */
[----:B------:R-:W-:-:S03]  /*4af0*/  LOP3.LUT R17, R17, UR10, R10, 0x96, !PT ;  /* 0x0000000a11117c12 */ /* 0x000fc6000f8e960a */
[----:B--2---:R-:W-:-:S03]  /*4b00*/  FFMA.FTZ R6, R45, UR42, -R2 ;  /* 0x0000002a2d067c23 */ /* 0x004fc60008010802 */
[----:B------:R-:W-:Y:S08]  /*4b10*/  MUFU.EX2 R119, R11 ;  /* 0x0000000b00777308 */ /* 0x000ff00000000800 */
[----:B------:R2:W3:Y:S02]  /*4b20*/  MUFU.EX2 R105, R6 ;  /* 0x0000000600697308 */ /* 0x0004e40000000800 */
[----:B--2---:R-:W-:-:S04]  /*4b30*/  IMAD.WIDE.U32 R6, R15, -0x326172a9, RZ ;  /* 0xcd9e8d570f067825 */ /* 0x004fc800078e00ff */
[----:B------:R-:W-:Y:S01]  /*4b40*/  IMAD.WIDE.U32 R14, R14, -0x326172a9, RZ ;  /* 0xcd9e8d570e0e7825 */ /* 0x000fe200078e00ff */
[----:B------:R-:W-:-:S03]  /*4b50*/  LOP3.LUT R9, R7, UR32, R20, 0x96, !PT ;  /* 0x0000002007097c12 */ /* 0x000fc6000f8e9614 */
[----:B------:R-:W-:Y:S01]  /*4b60*/  FFMA.FTZ R7, R40, UR42, -R2 ;  /* 0x0000002a28077c23 */ /* 0x000fe20008010802 */
[----:B------:R-:W-:Y:S01]  /*4b70*/  LOP3.LUT R20, R15, UR11, R12, 0x96, !PT ;  /* 0x0000000b0f147c12 */ /* 0x000fe2000f8e960c */
[----:B------:R-:W-:-:S04]  /*4b80*/  IMAD.WIDE.U32 R10, R9, -0x2daee0ad, RZ ;  /* 0xd2511f53090a7825 */ /* 0x000fc800078e00ff */
[----:B------:R-:W-:Y:S01]  /*4b90*/  FMUL.FTZ R9, R134, UR42 ;  /* 0x0000002a86097c20 */ /* 0x000fe20008410000 */
[----:B------:R-:W-:Y:S01]  /*4ba0*/  LOP3.LUT R15, R19, UR11, R6, 0x96, !PT ;  /* 0x0000000b130f7c12 */ /* 0x000fe2000f8e9606 */
[----:B------:R2:W-:Y:S01]  /*4bb0*/  MUFU.EX2 R164, R7 ;  /* 0x0000000700a47308 */ /* 0x0005e20000000800 */
[----:B------:R-:W-:Y:S01]  /*4bc0*/  LOP3.LUT R19, R11, UR10, R8, 0x96, !PT ;  /* 0x0000000a0b137c12 */ /* 0x000fe2000f8e9608 */
[----:B------:R-:W-:Y:S01]  /*4bd0*/  FFMA.FTZ R11, R36, UR42, -R2 ;  /* 0x0000002a240b7c23 */ /* 0x000fe20008010802 */
[----:B------:R-:W-:Y:S01]  /*4be0*/  FSEL R6, R9, RZ, P1 ;  /* 0x000000ff09067208 */ /* 0x000fe20000800000 */
[----:B------:R-:W-:-:S04]  /*4bf0*/  IMAD.WIDE.U32 R8, R17, -0x326172a9, RZ ;  /* 0xcd9e8d5711087825 */ /* 0x000fc800078e00ff */
        /* <DEDUP_REMOVED lines=8> */
[----:B------:R-:W-:Y:S01]  /*4c80*/  LOP3.LUT R12, R9, UR24, R14, 0x96, !PT ;  /* 0x00000018090c7c12 */ /* 0x000fe2000f8e960e */
[----:B--2---:R-:W-:Y:S01]  /*4c90*/  FFMA.FTZ R7, R38, UR42, -R2 ;  /* 0x0000002a26077c23 */ /* 0x004fe20008010802 */
[----:B------:R-:W-:Y:S01]  /*4ca0*/  FFMA.FTZ R38, R31, UR42, -R6 ;  /* 0x0000002a1f267c23 */ /* 0x000fe20008010806 */
[----:B------:R-:W-:Y:S01]  /*4cb0*/  LOP3.LUT R21, R8, 0xffff, RZ, 0xc0, !PT ;  /* 0x0000ffff08157812 */ /* 0x000fe200078ec0ff */
[----:B------:R-:W-:Y:S01]  /*4cc0*/  FFMA.FTZ R2, R30, UR42, -R2 ;  /* 0x0000002a1e027c23 */ /* 0x000fe20008010802 */
[----:B------:R2:W-:Y:S01]  /*4cd0*/  MUFU.EX2 R167, R7 ;  /* 0x0000000700a77308 */ /* 0x0005e20000000800 */
[----:B------:R-:W-:Y:S01]  /*4ce0*/  LOP3.LUT R24, R8, 0xff, RZ, 0xc0, !PT ;  /* 0x000000ff08187812 */ /* 0x000fe200078ec0ff */
[----:B------:R-:W4:Y:S01]  /*4cf0*/  LDSM.16.MT88.4 R48, [R201+0xa800] ;  /* 0x00a80000c930783b */ /* 0x000f220000004200 */
[----:B-1----:R-:W-:-:S05]  /*4d00*/  SHF.R.U32.HI R22, RZ, 0x10, R8 ;  /* 0x00000010ff167819 */ /* 0x002fca0000011608 */
[----:B------:R1:W-:Y:S08]  /*4d10*/  MUFU.EX2 R251, R2 ;  /* 0x0000000200fb7308 */ /* 0x0003f00000000800 */
[----:B------:R5:W-:Y:S01]  /*4d20*/  MUFU.EX2 R118, R25 ;  /* 0x0000001900767308 */ /* 0x000be20000000800 */
[----:B--2---:R-:W-:Y:S01]  /*4d30*/  IMAD.WIDE.U32 R6, R20, -0x2daee0ad, RZ ;  /* 0xd2511f5314067825 */ /* 0x004fe200078e00ff */
[----:B------:R-:W-:-:S03]  /*4d40*/  SHF.R.U32.HI R20, RZ, 0x18, R8 ;  /* 0x00000018ff147819 */ /* 0x000fc60000011608 */
[----:B------:R-:W-:Y:S01]  /*4d50*/  IMAD.WIDE.U32 R8, R15, -0x2daee0ad, RZ ;  /* 0xd2511f530f087825 */ /* 0x000fe200078e00ff */
[----:B------:R-:W-:Y:S02]  /*4d60*/  LOP3.LUT R11, R7, UR28, R16, 0x96, !PT ;  /* 0x0000001c070b7c12 */ /* 0x000fe4000f8e9610 */
[C---:B------:R-:W-:Y:S01]  /*4d70*/  LOP3.LUT R13, R6.reuse, 0xffff, RZ, 0xc0, !PT ;  /* 0x0000ffff060d7812 */ /* 0x040fe200078ec0ff */
[----:B------:R2:W-:Y:S01]  /*4d80*/  MUFU.EX2 R116, R27 ;  /* 0x0000001b00747308 */ /* 0x0005e20000000800 */
[----:B------:R-:W-:Y:S02]  /*4d90*/  LOP3.LUT R26, R6, 0xff, RZ, 0xc0, !PT ;  /* 0x000000ff061a7812 */ /* 0x000fe400078ec0ff */
[--C-:B------:R-:W-:Y:S02]  /*4da0*/  SHF.R.U32.HI R17, RZ, 0x10, R6.reuse ;  /* 0x00000010ff117819 */ /* 0x100fe40000011606 */
[----:B------:R-:W-:Y:S01]  /*4db0*/  SHF.R.U32.HI R23, RZ, 0x18, R6 ;  /* 0x00000018ff177819 */ /* 0x000fe20000011606 */
[----:B------:R-:W-:Y:S01]  /*4dc0*/  IMAD.WIDE.U32 R6, R19, -0x326172a9, RZ ;  /* 0xcd9e8d5713067825 */ /* 0x000fe200078e00ff */
[----:B------:R-:W-:Y:S01]  /*4dd0*/  LOP3.LUT R10, R9, UR28, R10, 0x96, !PT ;  /* 0x0000001c090a7c12 */ /* 0x000fe2000f8e960a */
[----:B------:R-:W-:Y:S01]  /*4de0*/  MUFU.EX2 R117, R28 ;  /* 0x0000001c00757308 */ /* 0x000fe20000000800 */
[----:B------:R-:W-:-:S02]  /*4df0*/  LOP3.LUT R14, R8, 0xffff, RZ, 0xc0, !PT ;  /* 0x0000ffff080e7812 */ /* 0x000fc400078ec0ff */
[----:B------:R-:W-:Y:S02]  /*4e00*/  LOP3.LUT R19, R8, 0xff, RZ, 0xc0, !PT ;  /* 0x000000ff08137812 */ /* 0x000fe400078ec0ff */
[--C-:B------:R-:W-:Y:S02]  /*4e10*/  SHF.R.U32.HI R15, RZ, 0x10, R8.reuse ;  /* 0x00000010ff0f7819 */ /* 0x100fe40000011608 */
[----:B------:R-:W-:Y:S01]  /*4e20*/  SHF.R.U32.HI R16, RZ, 0x18, R8 ;  /* 0x00000018ff107819 */ /* 0x000fe20000011608 */
[----:B------:R-:W4:Y:S01]  /*4e30*/  MUFU.EX2 R159, R34 ;  /* 0x00000022009f7308 */ /* 0x000f220000000800 */
[----:B-1----:R-:W-:Y:S02]  /*4e40*/  LOP3.LUT R2, R7, UR24, R18, 0x96, !PT ;  /* 0x0000001807027c12 */ /* 0x002fe4000f8e9612 */
[----:B------:R-:W-:Y:S02]  /*4e50*/  SHF.R.U32.HI R9, RZ, 0x8, R21 ;  /* 0x00000008ff097819 */ /* 0x000fe40000011615 */
[----:B------:R-:W-:-:S02]  /*4e60*/  LOP3.LUT R8, R22, 0xff, RZ, 0xc0, !PT ;  /* 0x000000ff16087812 */ /* 0x000fc400078ec0ff */
[C---:B------:R-:W-:Y:S01]  /*4e70*/  LOP3.LUT R18, R6.reuse, 0xffff, RZ, 0xc0, !PT ;  /* 0x0000ffff06127812 */ /* 0x040fe200078ec0ff */
[----:B------:R-:W-:Y:S01]  /*4e80*/  MUFU.EX2 R249, R35 ;  /* 0x0000002300f97308 */ /* 0x000fe20000000800 */
[----:B-----5:R-:W-:Y:S02]  /*4e90*/  LOP3.LUT R25, R6, 0xff, RZ, 0xc0, !PT ;  /* 0x000000ff06197812 */ /* 0x020fe400078ec0ff */
[--C-:B------:R-:W-:Y:S02]  /*4ea0*/  SHF.R.U32.HI R21, RZ, 0x10, R6.reuse ;  /* 0x00000010ff157819 */ /* 0x100fe40000011606 */
[----:B------:R-:W-:Y:S02]  /*4eb0*/  SHF.R.U32.HI R22, RZ, 0x18, R6 ;  /* 0x00000018ff167819 */ /* 0x000fe40000011606 */
[----:B------:R-:W-:Y:S01]  /*4ec0*/  LOP3.LUT R6, R12, 0xffff, RZ, 0xc0, !PT ;  /* 0x0000ffff0c067812 */ /* 0x000fe200078ec0ff */
[----:B------:R-:W1:Y:S01]  /*4ed0*/  MUFU.EX2 R248, R36 ;  /* 0x0000002400f87308 */ /* 0x000e620000000800 */
[----:B------:R-:W-:-:S02]  /*4ee0*/  PRMT R31, R24, 0x5410, R9 ;  /* 0x00005410181f7816 */ /* 0x000fc40000000009 */
[----:B------:R-:W-:Y:S02]  /*4ef0*/  PRMT R30, R8, 0x5410, R20 ;  /* 0x00005410081e7816 */ /* 0x000fe40000000014 */
[----:B------:R-:W-:Y:S02]  /*4f00*/  LOP3.LUT R9, R17, 0xff, RZ, 0xc0, !PT ;  /* 0x000000ff11097812 */ /* 0x000fe400078ec0ff */
[----:B------:R-:W-:Y:S01]  /*4f10*/  SHF.R.U32.HI R8, RZ, 0x8, R14 ;  /* 0x00000008ff087819 */ /* 0x000fe2000001160e */
[----:B------:R-:W-:Y:S01]  /*4f20*/  MUFU.EX2 R247, R37 ;  /* 0x0000002500f77308 */ /* 0x000fe20000000800 */
[----:B------:R-:W-:Y:S02]  /*4f30*/  LOP3.LUT R14, R12, 0xff, RZ, 0xc0, !PT ;  /* 0x000000ff0c0e7812 */ /* 0x000fe400078ec0ff */
[----:B------:R-:W-:Y:S02]  /*4f40*/  SHF.R.U32.HI R6, RZ, 0x8, R6 ;  /* 0x00000008ff067819 */ /* 0x000fe40000011606 */
[----:B--2---:R-:W-:-:S02]  /*4f50*/  PRMT R27, R9, 0x5410, R23 ;  /* 0x00005410091b7816 */ /* 0x004fc40000000017 */
[----:B------:R-:W-:Y:S01]  /*4f60*/  SHF.R.U32.HI R13, RZ, 0x8, R13 ;  /* 0x00000008ff0d7819 */ /* 0x000fe2000001160d */
[----:B------:R-:W2:Y:S01]  /*4f70*/  MUFU.EX2 R246, R38 ;  /* 0x0000002600f67308 */ /* 0x000ea20000000800 */
[----:B------:R-:W-:Y:S02]  /*4f80*/  PRMT R23, R14, 0x5410, R6 ;  /* 0x000054100e177816 */ /* 0x000fe40000000006 */
[----:B------:R-:W-:Y:S02]  /*4f90*/  LOP3.LUT R7, R15, 0xff, RZ, 0xc0, !PT ;  /* 0x000000ff0f077812 */ /* 0x000fe400078ec0ff */
[----:B------:R-:W-:Y:S02]  /*4fa0*/  LOP3.LUT R6, R11, 0xffff, RZ, 0xc0, !PT ;  /* 0x0000ffff0b067812 */ /* 0x000fe400078ec0ff */
[----:B------:R-:W-:Y:S02]  /*4fb0*/  PRMT R29, R26, 0x5410, R13 ;  /* 0x000054101a1d7816 */ /* 0x000fe4000000000d */
[----:B------:R-:W-:-:S02]  /*4fc0*/  PRMT R26, R19, 0x5410, R8 ;  /* 0x00005410131a7816 */ /* 0x000fc40000000008 */
[----:B------:R-:W-:Y:S01]  /*4fd0*/  PRMT R24, R7, 0x5410, R16 ;  /* 0x0000541007187816 */ /* 0x000fe20000000010 */
[----:B------:R-:W-:Y:S01]  /*4fe0*/  IMAD.U32 R16, RZ, RZ, UR15 ;  /* 0x0000000fff107e24 */ /* 0x000fe2000f8e00ff */
[----:B------:R-:W-:Y:S02]  /*4ff0*/  SHF.R.U32.HI R9, RZ, 0x8, R6 ;  /* 0x00000008ff097819 */ /* 0x000fe40000011606 */
[--C-:B------:R-:W-:Y:S02]  /*5000*/  SHF.R.U32.HI R7, RZ, 0x10, R12.reuse ;  /* 0x00000010ff077819 */ /* 0x100fe4000001160c */
[----:B------:R-:W-:Y:S02]  /*5010*/  SHF.R.U32.HI R8, RZ, 0x10, R11 ;  /* 0x00000010ff087819 */ /* 0x000fe4000001160b */
[----:B------:R-:W-:Y:S02]  /*5020*/  LOP3.LUT R6, R21, 0xff, RZ, 0xc0, !PT ;  /* 0x000000ff15067812 */ /* 0x000fe400078ec0ff */
[----:B------:R-:W-:-:S02]  /*5030*/  SHF.R.U32.HI R14, RZ, 0x18, R12 ;  /* 0x00000018ff0e7819 */ /* 0x000fc4000001160c */
[----:B------:R-:W-:Y:S02]  /*5040*/  LOP3.LUT R13, R11, 0xff, RZ, 0xc0, !PT ;  /* 0x000000ff0b0d7812 */ /* 0x000fe400078ec0ff */
[----:B------:R-:W-:Y:S02]  /*5050*/  SHF.R.U32.HI R12, RZ, 0x18, R11 ;  /* 0x00000018ff0c7819 */ /* 0x000fe4000001160b */
[----:B------:R-:W-:Y:S02]  /*5060*/  LOP3.LUT R11, R7, 0xff, RZ, 0xc0, !PT ;  /* 0x000000ff070b7812 */ /* 0x000fe400078ec0ff */
[----:B------:R-:W-:Y:S02]  /*5070*/  LOP3.LUT R8, R8, 0xff, RZ, 0xc0, !PT ;  /* 0x000000ff08087812 */ /* 0x000fe400078ec0ff */
[----:B------:R-:W-:Y:S02]  /*5080*/  PRMT R15, R6, 0x5410, R22 ;  /* 0x00005410060f7816 */ /* 0x000fe40000000016 */
[----:B------:R-:W-:-:S02]  /*5090*/  SHF.R.U32.HI R7, RZ, 0x8, R18 ;  /* 0x00000008ff077819 */ /* 0x000fc40000011612 */
[----:B------:R-:W-:Y:S02]  /*50a0*/  LOP3.LUT R6, R10, 0xffff, RZ, 0xc0, !PT ;  /* 0x0000ffff0a067812 */ /* 0x000fe400078ec0ff */
[----:B------:R-:W-:Y:S02]  /*50b0*/  PRMT R18, R8, 0x5410, R12 ;  /* 0x0000541008127816 */ /* 0x000fe4000000000c */
[----:B------:R-:W-:Y:S02]  /*50c0*/  PRMT R17, R25, 0x5410, R7 ;  /* 0x0000541019117816 */ /* 0x000fe40000000007 */
[----:B------:R-:W-:Y:S02]  /*50d0*/  SHF.R.U32.HI R12, RZ, 0x8, R6 ;  /* 0x00000008ff0c7819 */ /* 0x000fe40000011606 */
[----:B------:R-:W-:Y:S02]  /*50e0*/  SHF.R.U32.HI R7, RZ, 0x10, R10 ;  /* 0x00000010ff077819 */ /* 0x000fe4000001160a */
[----:B------:R-:W-:-:S02]  /*50f0*/  LOP3.LUT R6, R2, 0xffff, RZ, 0xc0, !PT ;  /* 0x0000ffff02067812 */ /* 0x000fc400078ec0ff */
[----:B------:R-:W-:Y:S02]  /*5100*/  SHF.R.U32.HI R8, RZ, 0x10, R2 ;  /* 0x00000010ff087819 */ /* 0x000fe40000011602 */
[----:B------:R-:W-:Y:S02]  /*5110*/  PRMT R20, R11, 0x5410, R14 ;  /* 0x000054100b147816 */ /* 0x000fe4000000000e */
[----:B------:R-:W-:Y:S02]  /*5120*/  PRMT R19, R13, 0x5410, R9 ;  /* 0x000054100d137816 */ /* 0x000fe40000000009 */
[----:B------:R-:W-:Y:S02]  /*5130*/  LOP3.LUT R14, R10, 0xff, RZ, 0xc0, !PT ;  /* 0x000000ff0a0e7812 */ /* 0x000fe400078ec0ff */
[----:B------:R-:W-:Y:S02]  /*5140*/  SHF.R.U32.HI R13, RZ, 0x18, R10 ;  /* 0x00000018ff0d7819 */ /* 0x000fe4000001160a */
[----:B------:R-:W-:-:S02]  /*5150*/  LOP3.LUT R10, R7, 0xff, RZ, 0xc0, !PT ;  /* 0x000000ff070a7812 */ /* 0x000fc400078ec0ff */
[----:B------:R-:W-:Y:S02]  /*5160*/  LOP3.LUT R11, R2, 0xff, RZ, 0xc0, !PT ;  /* 0x000000ff020b7812 */ /* 0x000fe400078ec0ff */
[----:B------:R-:W-:Y:S02]  /*5170*/  SHF.R.U32.HI R9, RZ, 0x8, R6 ;  /* 0x00000008ff097819 */ /* 0x000fe40000011606 */
[----:B------:R-:W-:Y:S02]  /*5180*/  SHF.R.U32.HI R7, RZ, 0x18, R2 ;  /* 0x00000018ff077819 */ /* 0x000fe40000011602 */
[----:B------:R-:W-:Y:S02]  /*5190*/  LOP3.LUT R6, R8, 0xff, RZ, 0xc0, !PT ;  /* 0x000000ff08067812 */ /* 0x000fe400078ec0ff */
[----:B------:R-:W-:Y:S02]  /*51a0*/  LEA R2, R16, UR15, 0x10 ;  /* 0x0000000f10027c11 */ /* 0x000fe4000f8e80ff */
[----:B------:R-:W-:-:S02]  /*51b0*/  PRMT R9, R11, 0x5410, R9 ;  /* 0x000054100b097816 */ /* 0x000fc40000000009 */
[----:B------:R-:W-:Y:S02]  /*51c0*/  PRMT R12, R14, 0x5410, R12 ;  /* 0x000054100e0c7816 */ /* 0x000fe4000000000c */
[----:B------:R-:W-:Y:S02]  /*51d0*/  PRMT R10, R10, 0x5410, R13 ;  /* 0x000054100a0a7816 */ /* 0x000fe4000000000d */
[----:B------:R-:W-:Y:S02]  /*51e0*/  PRMT R8, R6, 0x5410, R7 ;  /* 0x0000541006087816 */ /* 0x000fe40000000007 */
[--C-:B------:R-:W-:Y:S02]  /*51f0*/  HSET2.LE.AND R13, R20, R2.reuse, PT ;  /* 0x00000002140d7233 */ /* 0x100fe40003803000 */
[--C-:B------:R-:W-:Y:S02]  /*5200*/  HSET2.LE.AND R20, R19, R2.reuse, PT ;  /* 0x0000000213147233 */ /* 0x100fe40003803000 */
[----:B------:R-:W-:-:S02]  /*5210*/  HSET2.LE.AND R11, R23, R2, PT ;  /* 0x00000002170b7233 */ /* 0x000fc40003803000 */
[--C-:B------:R-:W-:Y:S02]  /*5220*/  HSET2.LE.AND R21, R18, R2.reuse, PT ;  /* 0x0000000212157233 */ /* 0x100fe40003803000 */
[--C-:B------:R-:W-:Y:S02]  /*5230*/  HSET2.LE.AND R19, R9, R2.reuse, PT ;  /* 0x0000000209137233 */ /* 0x100fe40003803000 */
[--C-:B------:R-:W-:Y:S02]  /*5240*/  HSET2.LE.AND R14, R31, R2.reuse, PT ;  /* 0x000000021f0e7233 */ /* 0x100fe40003803000 */
        /* <DEDUP_REMOVED lines=9> */
[----:B------:R-:W-:Y:S02]  /*52e0*/  HSET2.LE.AND R9, R8, R2, PT ;  /* 0x0000000208097233 */ /* 0x000fe40003803000 */
[----:B---3--:R-:W-:Y:S02]  /*52f0*/  F2FP.BF16.F32.PACK_AB R6, R105, R106 ;  /* 0x0000006a6906723e */ /* 0x008fe400000010ff */
[----:B------:R-:W-:Y:S02]  /*5300*/  F2FP.BF16.F32.PACK_AB R2, R44, R69 ;  /* 0x000000452c02723e */ /* 0x000fe400000010ff */
[----:B----4-:R-:W-:Y:S02]  /*5310*/  F2FP.BF16.F32.PACK_AB R0, R159, R117 ;  /* 0x000000759f00723e */ /* 0x010fe400000010ff */
[C---:B------:R-:W-:Y:S02]  /*5320*/  PRMT R233, R6.reuse, 0x7632, R233 ;  /* 0x0000763206e97816 */ /* 0x040fe400000000e9 */
[----:B------:R-:W-:-:S02]  /*5330*/  PRMT R232, R6, 0x7610, R232 ;  /* 0x0000761006e87816 */ /* 0x000fc400000000e8 */
[C---:B------:R-:W-:Y:S02]  /*5340*/  PRMT R225, R2.reuse, 0x7610, R225 ;  /* 0x0000761002e17816 */ /* 0x040fe400000000e1 */
[----:B------:R-:W-:Y:S02]  /*5350*/  PRMT R224, R2, 0x7632, R224 ;  /* 0x0000763202e07816 */ /* 0x000fe400000000e0 */
[----:B------:R-:W-:Y:S02]  /*5360*/  F2FP.BF16.F32.PACK_AB R6, R164, R119 ;  /* 0x00000077a406723e */ /* 0x000fe400000010ff */
[----:B------:R-:W-:Y:S02]  /*5370*/  F2FP.BF16.F32.PACK_AB R2, R251, R252 ;  /* 0x000000fcfb02723e */ /* 0x000fe400000010ff */
[C---:B------:R-:W-:Y:S02]  /*5380*/  PRMT R217, R0.reuse, 0x7610, R217 ;  /* 0x0000761000d97816 */ /* 0x040fe400000000d9 */
[----:B------:R-:W-:-:S02]  /*5390*/  PRMT R216, R0, 0x7632, R216 ;  /* 0x0000763200d87816 */ /* 0x000fc400000000d8 */
[----:B-1----:R-:W-:Y:S02]  /*53a0*/  F2FP.BF16.F32.PACK_AB R0, R248, R249 ;  /* 0x000000f9f800723e */ /* 0x002fe400000010ff */
[C---:B------:R-:W-:Y:S02]  /*53b0*/  PRMT R227, R6.reuse, 0x7632, R227 ;  /* 0x0000763206e37816 */ /* 0x040fe400000000e3 */
[----:B------:R-:W-:Y:S02]  /*53c0*/  PRMT R226, R6, 0x7610, R226 ;  /* 0x0000761006e27816 */ /* 0x000fe400000000e2 */
[C---:B------:R-:W-:Y:S02]  /*53d0*/  PRMT R219, R2.reuse, 0x7610, R219 ;  /* 0x0000761002db7816 */ /* 0x040fe400000000db */
[----:B------:R-:W-:Y:S02]  /*53e0*/  PRMT R218, R2, 0x7632, R218 ;  /* 0x0000763202da7816 */ /* 0x000fe400000000da */
[----:B------:R-:W-:-:S02]  /*53f0*/  F2FP.BF16.F32.PACK_AB R6, R66, R65 ;  /* 0x000000414206723e */ /* 0x000fc400000010ff */
[----:B------:R-:W-:Y:S02]  /*5400*/  F2FP.BF16.F32.PACK_AB R2, R116, R118 ;  /* 0x000000767402723e */ /* 0x000fe400000010ff */
[C---:B------:R-:W-:Y:S02]  /*5410*/  PRMT R199, R0.reuse, 0x7610, R199 ;  /* 0x0000761000c77816 */ /* 0x040fe400000000c7 */
[----:B------:R-:W-:Y:S02]  /*5420*/  PRMT R196, R0, 0x7632, R196 ;  /* 0x0000763200c47816 */ /* 0x000fe400000000c4 */
[----:B------:R-:W-:Y:S02]  /*5430*/  F2FP.BF16.F32.PACK_AB R0, R46, R64 ;  /* 0x000000402e00723e */ /* 0x000fe400000010ff */
[C---:B------:R-:W-:Y:S02]  /*5440*/  PRMT R221, R6.reuse, 0x7610, R221 ;  /* 0x0000761006dd7816 */ /* 0x040fe400000000dd */
[----:B------:R-:W-:-:S02]  /*5450*/  PRMT R220, R6, 0x7632, R220 ;  /* 0x0000763206dc7816 */ /* 0x000fc400000000dc */
[C---:B------:R-:W-:Y:S02]  /*5460*/  PRMT R197, R2.reuse, 0x7610, R197 ;  /* 0x0000761002c57816 */ /* 0x040fe400000000c5 */
[----:B------:R-:W-:Y:S02]  /*5470*/  PRMT R195, R2, 0x7632, R195 ;  /* 0x0000763202c37816 */ /* 0x000fe400000000c3 */
[----:B------:R-:W-:Y:S02]  /*5480*/  F2FP.BF16.F32.PACK_AB R6, R103, R107 ;  /* 0x0000006b6706723e */ /* 0x000fe400000010ff */
[C---:B------:R-:W-:Y:S02]  /*5490*/  PRMT R174, R0.reuse, 0x7610, R174 ;  /* 0x0000761000ae7816 */ /* 0x040fe400000000ae */
[----:B------:R-:W-:Y:S02]  /*54a0*/  PRMT R173, R0, 0x7632, R173 ;  /* 0x0000763200ad7816 */ /* 0x000fe400000000ad */
[----:B------:R-:W-:-:S02]  /*54b0*/  PRMT R0, R197, 0x5410, R195 ;  /* 0x00005410c5007816 */ /* 0x000fc400000000c3 */
[C---:B------:R-:W-:Y:S02]  /*54c0*/  PRMT R212, R6.reuse, 0x7610, R212 ;  /* 0x0000761006d47816 */ /* 0x040fe400000000d4 */
[----:B------:R-:W-:Y:S02]  /*54d0*/  PRMT R198, R6, 0x7632, R198 ;  /* 0x0000763206c67816 */ /* 0x000fe400000000c6 */
[----:B------:R-:W-:Y:S02]  /*54e0*/  LOP3.LUT R12, R11, R0, RZ, 0xc0, !PT ;  /* 0x000000000b0c7212 */ /* 0x000fe400078ec0ff */
[----:B------:R-:W-:Y:S02]  /*54f0*/  PRMT R0, R212, 0x5410, R198 ;  /* 0x00005410d4007816 */ /* 0x000fe400000000c6 */
[----:B------:R-:W-:Y:S02]  /*5500*/  F2FP.BF16.F32.PACK_AB R7, R101, R102 ;  /* 0x000000666507723e */ /* 0x000fe400000010ff */
[----:B------:R-:W-:-:S02]  /*5510*/  F2FP.BF16.F32.PACK_AB R2, R166, R122 ;  /* 0x0000007aa602723e */ /* 0x000fc400000010ff */
[----:B------:R-:W-:Y:S02]  /*5520*/  LOP3.LUT R13, R13, R0, RZ, 0xc0, !PT ;  /* 0x000000000d0d7212 */ /* 0x000fe400078ec0ff */
[----:B------:R-:W-:Y:S02]  /*5530*/  PRMT R0, R217, 0x5410, R216 ;  /* 0x00005410d9007816 */ /* 0x000fe400000000d8 */
[C---:B------:R-:W-:Y:S02]  /*5540*/  PRMT R231, R7.reuse, 0x7610, R231 ;  /* 0x0000761007e77816 */ /* 0x040fe400000000e7 */
[----:B------:R-:W-:Y:S02]  /*5550*/  PRMT R230, R7, 0x7632, R230 ;  /* 0x0000763207e67816 */ /* 0x000fe400000000e6 */
[C---:B------:R-:W-:Y:S02]  /*5560*/  PRMT R215, R2.reuse, 0x7610, R215 ;  /* 0x0000761002d77816 */ /* 0x040fe400000000d7 */
[----:B------:R-:W-:-:S02]  /*5570*/  PRMT R214, R2, 0x7632, R214 ;  /* 0x0000763202d67816 */ /* 0x000fc400000000d6 */
[----:B------:R-:W-:Y:S02]  /*5580*/  F2FP.BF16.F32.PACK_AB R7, R165, R121 ;  /* 0x00000079a507723e */ /* 0x000fe400000010ff */
[----:B------:R-:W-:Y:S02]  /*5590*/  LOP3.LUT R14, R14, R0, RZ, 0xc0, !PT ;  /* 0x000000000e0e7212 */ /* 0x000fe400078ec0ff */
[----:B------:R-:W-:Y:S02]  /*55a0*/  PRMT R0, R215, 0x5410, R214 ;  /* 0x00005410d7007816 */ /* 0x000fe400000000d6 */
[C---:B------:R-:W-:Y:S02]  /*55b0*/  PRMT R229, R7.reuse, 0x7610, R229 ;  /* 0x0000761007e57816 */ /* 0x040fe400000000e5 */
[----:B------:R-:W-:Y:S02]  /*55c0*/  PRMT R228, R7, 0x7632, R228 ;  /* 0x0000763207e47816 */ /* 0x000fe400000000e4 */
[----:B------:R-:W-:-:S02]  /*55d0*/  LOP3.LUT R15, R16, R0, RZ, 0xc0, !PT ;  /* 0x00000000100f7212 */ /* 0x000fc400078ec0ff */
[----:B------:R-:W-:Y:S02]  /*55e0*/  PRMT R0, R229, 0x5410, R228 ;  /* 0x00005410e5007816 */ /* 0x000fe400000000e4 */
[----:B------:R-:W-:Y:S02]  /*55f0*/  F2FP.BF16.F32.PACK_AB R6, R68, R250 ;  /* 0x000000fa4406723e */ /* 0x000fe400000010ff */
[----:B------:R-:W-:Y:S01]  /*5600*/  LOP3.LUT R10, R17, R0, RZ, 0xc0, !PT ;  /* 0x00000000110a7212 */ /* 0x000fe200078ec0ff */
[C---:B------:R-:W-:Y:S01]  /*5610*/  HMMA.16816.F32.BF16 R152, R12.reuse, R148, RZ ;  /* 0x000000940c98723c */ /* 0x040fe200000418ff */
[----:B------:R-:W-:Y:S02]  /*5620*/  PRMT R0, R226, 0x5410, R227 ;  /* 0x00005410e2007816 */ /* 0x000fe400000000e3 */
[----:B------:R-:W-:Y:S02]  /*5630*/  PRMT R194, R6, 0x7610, R194 ;  /* 0x0000761006c27816 */ /* 0x000fe400000000c2 */
[----:B------:R-:W-:Y:S01]  /*5640*/  LOP3.LUT R11, R18, R0, RZ, 0xc0, !PT ;  /* 0x00000000120b7212 */ /* 0x000fe200078ec0ff */
[----:B------:R-:W-:Y:S01]  /*5650*/  HMMA.16816.F32.BF16 R144, R12, R140, RZ ;  /* 0x0000008c0c90723c */ /* 0x000fe200000418ff */
[----:B------:R-:W-:-:S02]  /*5660*/  PRMT R0, R231, 0x5410, R230 ;  /* 0x00005410e7007816 */ /* 0x000fc400000000e6 */
[----:B------:R-:W-:Y:S02]  /*5670*/  PRMT R193, R6, 0x7632, R193 ;  /* 0x0000763206c17816 */ /* 0x000fe400000000c1 */
[----:B------:R-:W-:Y:S02]  /*5680*/  LOP3.LUT R8, R19, R0, RZ, 0xc0, !PT ;  /* 0x0000000013087212 */ /* 0x000fe400078ec0ff */
[----:B------:R-:W-:Y:S02]  /*5690*/  PRMT R0, R232, 0x5410, R233 ;  /* 0x00005410e8007816 */ /* 0x000fe400000000e9 */
[----:B--2---:R-:W-:Y:S02]  /*56a0*/  F2FP.BF16.F32.PACK_AB R2, R246, R247 ;  /* 0x000000f7f602723e */ /* 0x004fe400000010ff */
[----:B------:R-:W-:Y:S02]  /*56b0*/  LOP3.LUT R9, R9, R0, RZ, 0xc0, !PT ;  /* 0x0000000009097212 */ /* 0x000fe400078ec0ff */
[----:B------:R-:W-:-:S02]  /*56c0*/  PRMT R0, R199, 0x5410, R196 ;  /* 0x00005410c7007816 */ /* 0x000fc400000000c4 */
[----:B------:R-:W-:Y:S02]  /*56d0*/  PRMT R192, R2, 0x7610, R192 ;  /* 0x0000761002c07816 */ /* 0x000fe400000000c0 */
[----:B------:R-:W-:Y:S01]  /*56e0*/  LOP3.LUT R128, R20, R0, RZ, 0xc0, !PT ;  /* 0x0000000014807212 */ /* 0x000fe200078ec0ff */
[C---:B------:R-:W-:Y:S01]  /*56f0*/  HMMA.16816.F32.BF16 R168, R8.reuse, R148, RZ ;  /* 0x0000009408a8723c */ /* 0x040fe200000418ff */
[----:B------:R-:W-:Y:S02]  /*5700*/  PRMT R0, R194, 0x5410, R193 ;  /* 0x00005410c2007816 */ /* 0x000fe400000000c1 */
[----:B------:R-:W-:Y:S02]  /*5710*/  PRMT R175, R2, 0x7632, R175 ;  /* 0x0000763202af7816 */ /* 0x000fe400000000af */
[----:B------:R-:W-:Y:S01]  /*5720*/  LOP3.LUT R129, R21, R0, RZ, 0xc0, !PT ;  /* 0x0000000015817212 */ /* 0x000fe200078ec0ff */
[C---:B------:R-:W-:Y:S01]  /*5730*/  HMMA.16816.F32.BF16 R40, R8.reuse, R184, RZ ;  /* 0x000000b80828723c */ /* 0x040fe200000418ff */
[----:B------:R-:W-:Y:S01]  /*5740*/  PRMT R0, R192, 0x5410, R175 ;  /* 0x00005410c0007816 */ /* 0x000fe200000000af */
[----:B------:R-:W-:Y:S01]  /*5750*/  IMAD.MOV.U32 R149, RZ, RZ, R69 ;  /* 0x000000ffff957224 */ /* 0x000fe200078e0045 */
[----:B------:R-:W-:Y:S01]  /*5760*/  F2FP.BF16.F32.PACK_AB R7, R70, R167 ;  /* 0x000000a74607723e */ /* 0x000fe200000010ff */
[----:B------:R-:W-:Y:S01]  /*5770*/  IMAD.MOV.U32 R148, RZ, RZ, R68 ;  /* 0x000000ffff947224 */ /* 0x000fe200078e0044 */
[----:B------:R-:W-:Y:S01]  /*5780*/  LOP3.LUT R130, R25, R0, RZ, 0xc0, !PT ;  /* 0x0000000019827212 */ /* 0x000fe200078ec0ff */
[----:B------:R-:W-:Y:S01]  /*5790*/  HMMA.16816.F32.BF16 R160, R8, R140, RZ ;  /* 0x0000008c08a0723c */ /* 0x000fe200000418ff */
[----:B------:R-:W-:-:S02]  /*57a0*/  PRMT R0, R174, 0x5410, R173 ;  /* 0x00005410ae007816 */ /* 0x000fc400000000ad */
[----:B------:R-:W-:Y:S02]  /*57b0*/  PRMT R223, R7, 0x7610, R223 ;  /* 0x0000761007df7816 */ /* 0x000fe400000000df */
[----:B------:R-:W-:Y:S02]  /*57c0*/  LOP3.LUT R131, R27, R0, RZ, 0xc0, !PT ;  /* 0x000000001b837212 */ /* 0x000fe400078ec0ff */
[----:B------:R-:W-:Y:S02]  /*57d0*/  PRMT R0, R225, 0x5410, R224 ;  /* 0x00005410e1007816 */ /* 0x000fe400000000e0 */
[----:B------:R-:W-:Y:S02]  /*57e0*/  PRMT R222, R7, 0x7632, R222 ;  /* 0x0000763207de7816 */ /* 0x000fe400000000de */
[----:B------:R-:W-:Y:S01]  /*57f0*/  LOP3.LUT R124, R22, R0, RZ, 0xc0, !PT ;  /* 0x00000000167c7212 */ /* 0x000fe200078ec0ff */
[----:B------:R-:W-:Y:S01]  /*5800*/  HMMA.16816.F32.BF16 R152, R128, R48, R152 ;  /* 0x000000308098723c */ /* 0x000fe20000041898 */
[----:B------:R-:W-:-:S02]  /*5810*/  PRMT R0, R223, 0x5410, R222 ;  /* 0x00005410df007816 */ /* 0x000fc400000000de */
[----:B------:R-:W-:Y:S02]  /*5820*/  LOP3.LUT R2, R53, UR39, R72, 0x96, !PT ;  /* 0x0000002735027c12 */ /* 0x000fe4000f8e9648 */
[----:B------:R-:W-:Y:S01]  /*5830*/  LOP3.LUT R125, R23, R0, RZ, 0xc0, !PT ;  /* 0x00000000177d7212 */ /* 0x000fe200078ec0ff */
[----:B------:R-:W-:Y:S01]  /*5840*/  HMMA.16816.F32.BF16 R144, R128, R188, R144 ;  /* 0x000000bc8090723c */ /* 0x000fe20000041890 */
[----:B------:R-:W-:Y:S01]  /*5850*/  PRMT R0, R221, 0x5410, R220 ;  /* 0x00005410dd007816 */ /* 0x000fe200000000dc */
[----:B------:R-:W-:Y:S01]  /*5860*/  IMAD.WIDE.U32 R16, R2, -0x326172a9, RZ ;  /* 0xcd9e8d5702107825 */ /* 0x000fe200078e00ff */
[----:B------:R-:W-:Y:S02]  /*5870*/  LOP3.LUT R6, R33, UR33, R58, 0x96, !PT ;  /* 0x0000002121067c12 */ /* 0x000fe4000f8e963a */
[----:B------:R-:W-:Y:S02]  /*5880*/  LOP3.LUT R126, R26, R0, RZ, 0xc0, !PT ;  /* 0x000000001a7e7212 */ /* 0x000fe400078ec0ff */
[----:B------:R-:W-:Y:S01]  /*5890*/  PRMT R0, R219, 0x5410, R218 ;  /* 0x00005410db007816 */ /* 0x000fe200000000da */
[----:B------:R-:W-:Y:S01]  /*58a0*/  IMAD.WIDE.U32 R6, R6, -0x326172a9, RZ ;  /* 0xcd9e8d5706067825 */ /* 0x000fe200078e00ff */
[----:B------:R-:W-:-:S02]  /*58b0*/  LOP3.LUT R2, R17, UR38, R236, 0x96, !PT ;  /* 0x0000002611027c12 */ /* 0x000fc4000f8e96ec */
[----:B------:R-:W-:Y:S01]  /*58c0*/  LOP3.LUT R127, R24, R0, RZ, 0xc0, !PT ;  /* 0x00000000187f7212 */ /* 0x000fe200078ec0ff */
[----:B------:R-:W-:Y:S01]  /*58d0*/  IMAD.SHL.U32 R0, R92, 0x2, RZ ;  /* 0x000000025c007824 */ /* 0x000fe200078e00ff */
[----:B------:R-:W-:Y:S01]  /*58e0*/  LOP3.LUT R7, R7, UR32, R54, 0x96, !PT ;  /* 0x0000002007077c12 */ /* 0x000fe2000f8e9636 */
[----:B------:R-:W-:Y:S02]  /*58f0*/  IMAD.WIDE.U32 R24, R39, -0x2daee0ad, RZ ;  /* 0xd2511f5327187825 */ /* 0x000fe400078e00ff */
[----:B------:R-:W-:Y:S02]  /*5900*/  HMMA.16816.F32.BF16 R36, R12, R184, RZ ;  /* 0x000000b80c24723c */ /* 0x000fe400000418ff */
[----:B------:R-:W-:Y:S01]  /*5910*/  IMAD R234, R234, UR20, R0 ;  /* 0x00000014eaea7c24 */ /* 0x000fe2000f8e0200 */
[----:B------:R-:W-:Y:S01]  /*5920*/  LOP3.LUT R0, R57, UR33, R52, 0x96, !PT ;  /* 0x0000002139007c12 */ /* 0x000fe2000f8e9634 */
[----:B------:R-:W-:Y:S01]  /*5930*/  IMAD.WIDE.U32 R20, R2, -0x2daee0ad, RZ ;  /* 0xd2511f5302147825 */ /* 0x000fe200078e00ff */
[----:B------:R-:W-:Y:S01]  /*5940*/  LOP3.LUT R5, R25, UR29, R32, 0x96, !PT ;  /* 0x0000001d19057c12 */ /* 0x000fe2000f8e9620 */
[----:B------:R-:W-:Y:S01]  /*5950*/  HMMA.16816.F32.BF16 R168, R124, R48, R168 ;  /* 0x000000307ca8723c */ /* 0x000fe200000418a8 */
[----:B------:R-:W1:Y:S01]  /*5960*/  LDSM.16.MT88.4 R32, [R201+0xb000] ;  /* 0x00b00000c920783b */ /* 0x000e620000004200 */
[----:B------:R-:W-:Y:S01]  /*5970*/  IMAD.WIDE.U32 R28, R0, -0x326172a9, RZ ;  /* 0xcd9e8d57001c7825 */ /* 0x000fe200078e00ff */
[----:B------:R-:W-:-:S03]  /*5980*/  LOP3.LUT R2, R21, UR29, R56, 0x96, !PT ;  /* 0x0000001d15027c12 */ /* 0x000fc6000f8e9638 */
[----:B------:R-:W-:Y:S01]  /*5990*/  IMAD.WIDE.U32 R22, R5, -0x326172a9, RZ ;  /* 0xcd9e8d5705167825 */ /* 0x000fe200078e00ff */
[----:B------:R-:W-:Y:S01]  /*59a0*/  LOP3.LUT R0, R29, UR32, R16, 0x96, !PT ;  /* 0x000000201d007c12 */ /* 0x000fe2000f8e9610 */
[----:B------:R-:W-:Y:S02]  /*59b0*/  HMMA.16816.F32.BF16 R40, R124, R180, R40 ;  /* 0x000000b47c28723c */ /* 0x000fe40000041828 */
[----:B------:R-:W-:Y:S01]  /*59c0*/  IMAD.WIDE.U32 R18, R2, -0x326172a9, RZ ;  /* 0xcd9e8d5702127825 */ /* 0x000fe200078e00ff */
[----:B------:R-:W-:-:S03]  /*59d0*/  LOP3.LUT R5, R23, UR11, R6, 0x96, !PT ;  /* 0x0000000b17057c12 */ /* 0x000fc6000f8e9606 */
[----:B------:R-:W-:Y:S01]  /*59e0*/  IMAD.WIDE.U32 R26, R0, -0x2daee0ad, RZ ;  /* 0xd2511f53001a7825 */ /* 0x000fe200078e00ff */
[----:B------:R-:W-:Y:S01]  /*59f0*/  LOP3.LUT R19, R19, UR11, R28, 0x96, !PT ;  /* 0x0000000b13137c12 */ /* 0x000fe2000f8e961c */
[----:B------:R-:W-:Y:S01]  /*5a00*/  HMMA.16816.F32.BF16 R160, R124, R188, R160 ;  /* 0x000000bc7ca0723c */ /* 0x000fe200000418a0 */
[----:B------:R-:W2:Y:S01]  /*5a10*/  LDSM.16.MT88.4 R28, [R203+0xb000] ;  /* 0x00b00000cb1c783b */ /* 0x000ea20000004200 */
[----:B------:R-:W-:Y:S01]  /*5a20*/  IMAD.WIDE.U32 R6, R7, -0x2daee0ad, RZ ;  /* 0xd2511f5307067825 */ /* 0x000fe200078e00ff */
[----:B------:R-:W-:-:S03]  /*5a30*/  LOP3.LUT R0, R27, UR10, R20, 0x96, !PT ;  /* 0x0000000a1b007c12 */ /* 0x000fc6000f8e9614 */
[----:B------:R-:W-:Y:S01]  /*5a40*/  IMAD.WIDE.U32 R4, R5, -0x2daee0ad, RZ ;  /* 0xd2511f5305047825 */ /* 0x000fe200078e00ff */
[----:B------:R-:W-:Y:S01]  /*5a50*/  LOP3.LUT R7, R7, UR10, R24, 0x96, !PT ;  /* 0x0000000a07077c12 */ /* 0x000fe2000f8e9618 */
[----:B------:R-:W-:Y:S02]  /*5a60*/  HMMA.16816.F32.BF16 R36, R128, R180, R36 ;  /* 0x000000b48024723c */ /* 0x000fe40000041824 */
[----:B------:R-:W-:Y:S01]  /*5a70*/  IMAD.WIDE.U32 R16, R0, -0x326172a9, RZ ;  /* 0xcd9e8d5700107825 */ /* 0x000fe200078e00ff */
[----:B------:R-:W-:Y:S02]  /*5a80*/  LOP3.LUT R2, R5, UR28, R6, 0x96, !PT ;  /* 0x0000001c05027c12 */ /* 0x000fe4000f8e9606 */
[----:B------:R-:W-:Y:S01]  /*5a90*/  LOP3.LUT R20, R4, 0xff, RZ, 0xc0, !PT ;  /* 0x000000ff04147812 */ /* 0x000fe200078ec0ff */
[----:B------:R-:W-:Y:S01]  /*5aa0*/  IMAD.WIDE.U32 R6, R7, -0x326172a9, RZ ;  /* 0xcd9e8d5707067825 */ /* 0x000fe200078e00ff */
[----:B------:R-:W-:Y:S01]  /*5ab0*/  LOP3.LUT R18, R17, UR24, R18, 0x96, !PT ;  /* 0x0000001811127c12 */ /* 0x000fe2000f8e9612 */
[C---:B------:R-:W-:Y:S01]  /*5ac0*/  HMMA.16816.F32.BF16 R52, R12.reuse, R176, RZ ;  /* 0x000000b00c34723c */ /* 0x040fe200000418ff */
[----:B------:R-:W-:Y:S01]  /*5ad0*/  LOP3.LUT R47, R16, 0xffff, RZ, 0xc0, !PT ;  /* 0x0000ffff102f7812 */ /* 0x000fe200078ec0ff */
[----:B------:R-:W-:Y:S01]  /*5ae0*/  IMAD.MOV.U32 R184, RZ, RZ, R46 ;  /* 0x000000ffffb87224 */ /* 0x000fe200078e002e */
[----:B------:R-:W-:Y:S01]  /*5af0*/  LOP3.LUT R17, R7, UR24, R22, 0x96, !PT ;  /* 0x0000001807117c12 */ /* 0x000fe2000f8e9616 */
[----:B------:R-:W-:Y:S01]  /*5b00*/  IMAD.MOV.U32 R92, RZ, RZ, R44 ;  /* 0x000000ffff5c7224 */ /* 0x000fe200078e002c */
[----:B------:R-:W-:Y:S01]  /*5b10*/  LOP3.LUT R23, R4, 0xffff, RZ, 0xc0, !PT ;  /* 0x0000ffff04177812 */ /* 0x000fe200078ec0ff */
[----:B------:R-:W-:Y:S01]  /*5b20*/  IMAD.MOV.U32 R181, RZ, RZ, R70 ;  /* 0x000000ffffb57224 */ /* 0x000fe200078e0046 */
[----:B------:R-:W-:Y:S01]  /*5b30*/  SHF.R.U32.HI R25, RZ, 0x10, R4 ;  /* 0x00000010ff197819 */ /* 0x000fe20000011604 */
[----:B------:R-:W-:Y:S01]  /*5b40*/  IMAD.MOV.U32 R185, RZ, RZ, R66 ;  /* 0x000000ffffb97224 */ /* 0x000fe200078e0042 */
[----:B------:R-:W-:Y:S01]  /*5b50*/  SHF.R.U32.HI R21, RZ, 0x18, R4 ;  /* 0x00000018ff157819 */ /* 0x000fe20000011604 */
[----:B------:R-:W-:Y:S01]  /*5b60*/  IMAD.WIDE.U32 R4, R19, -0x2daee0ad, RZ ;  /* 0xd2511f5313047825 */ /* 0x000fe200078e00ff */
[----:B------:R-:W-:Y:S01]  /*5b70*/  LOP3.LUT R46, R16, 0xff, RZ, 0xc0, !PT ;  /* 0x000000ff102e7812 */ /* 0x000fe200078ec0ff */
[-C--:B-1----:R-:W-:Y:S01]  /*5b80*/  HMMA.16816.F32.BF16 R68, R12, R32.reuse, RZ ;  /* 0x000000200c44723c */ /* 0x082fe200000418ff */
[--C-:B------:R-:W-:Y:S01]  /*5b90*/  SHF.R.U32.HI R48, RZ, 0x10, R16.reuse ;  /* 0x00000010ff307819 */ /* 0x100fe20000011610 */
[----:B------:R-:W-:Y:S01]  /*5ba0*/  IMAD.MOV.U32 R189, RZ, RZ, R65 ;  /* 0x000000ffffbd7224 */ /* 0x000fe200078e0041 */
[----:B------:R-:W-:Y:S01]  /*5bb0*/  SHF.R.U32.HI R27, RZ, 0x18, R16 ;  /* 0x00000018ff1b7819 */ /* 0x000fe20000011610 */
[----:B------:R-:W-:Y:S01]  /*5bc0*/  IMAD.MOV.U32 R188, RZ, RZ, R64 ;  /* 0x000000ffffbc7224 */ /* 0x000fe200078e0040 */
[----:B------:R-:W-:Y:S01]  /*5bd0*/  LOP3.LUT R16, R17, 0xff, RZ, 0xc0, !PT ;  /* 0x000000ff11107812 */ /* 0x000fe200078ec0ff */
[----:B------:R-:W-:Y:S01]  /*5be0*/  HMMA.16816.F32.BF16 R72, R8, R32, RZ ;  /* 0x000000200848723c */ /* 0x000fe200000418ff */
[----:B------:R-:W-:Y:S01]  /*5bf0*/  LOP3.LUT R0, R5, UR28, R26, 0x96, !PT ;  /* 0x0000001c05007c12 */ /* 0x000fe2000f8e961a */
[----:B------:R-:W1:Y:S01]  /*5c00*/  LDSM.16.MT88.4 R64, [R205+0xa800] ;  /* 0x00a80000cd40783b */ /* 0x000e620000004200 */
[----:B------:R-:W-:-:S02]  /*5c10*/  LOP3.LUT R45, R4, 0xffff, RZ, 0xc0, !PT ;  /* 0x0000ffff042d7812 */ /* 0x000fc400078ec0ff */
[----:B------:R-:W-:Y:S01]  /*5c20*/  LOP3.LUT R19, R4, 0xff, RZ, 0xc0, !PT ;  /* 0x000000ff04137812 */ /* 0x000fe200078ec0ff */
[----:B------:R-:W-:Y:S01]  /*5c30*/  HMMA.16816.F32.BF16 R56, R8, R176, RZ ;  /* 0x000000b00838723c */ /* 0x000fe200000418ff */
[--C-:B------:R-:W-:Y:S02]  /*5c40*/  SHF.R.U32.HI R5, RZ, 0x18, R17.reuse ;  /* 0x00000018ff057819 */ /* 0x100fe40000011611 */
[--C-:B------:R-:W-:Y:S02]  /*5c50*/  SHF.R.U32.HI R26, RZ, 0x10, R4.reuse ;  /* 0x00000010ff1a7819 */ /* 0x100fe40000011604 */
[----:B------:R-:W-:Y:S01]  /*5c60*/  SHF.R.U32.HI R24, RZ, 0x18, R4 ;  /* 0x00000018ff187819 */ /* 0x000fe20000011604 */
[----:B--2---:R-:W-:Y:S01]  /*5c70*/  HMMA.16816.F32.BF16 R84, R12, R28, RZ ;  /* 0x0000001c0c54723c */ /* 0x004fe200000418ff */
[----:B------:R-:W-:Y:S02]  /*5c80*/  ISETP.LE.U32.AND P2, PT, R16, UR15, PT ;  /* 0x0000000f10007c0c */ /* 0x000fe4000bf43070 */
[----:B------:R-:W-:-:S02]  /*5c90*/  SHF.R.U32.HI R4, RZ, 0x10, R17 ;  /* 0x00000010ff047819 */ /* 0x000fc40000011611 */
[----:B------:R-:W-:Y:S01]  /*5ca0*/  ISETP.LE.U32.AND P3, PT, R5, UR15, PT ;  /* 0x0000000f05007c0c */ /* 0x000fe2000bf63070 */
[-C--:B------:R-:W-:Y:S01]  /*5cb0*/  HMMA.16816.F32.BF16 R68, R128, R80.reuse, R68 ;  /* 0x000000508044723c */ /* 0x080fe20000041844 */
[----:B------:R-:W-:Y:S02]  /*5cc0*/  LOP3.LUT R5, R4, 0xff, RZ, 0xc0, !PT ;  /* 0x000000ff04057812 */ /* 0x000fe400078ec0ff */
[----:B------:R-:W-:Y:S02]  /*5cd0*/  LOP3.LUT R44, R6, 0xffff, RZ, 0xc0, !PT ;  /* 0x0000ffff062c7812 */ /* 0x000fe400078ec0ff */
[----:B------:R-:W-:Y:S01]  /*5ce0*/  ISETP.LE.U32.AND P6, PT, R5, UR15, PT ;  /* 0x0000000f05007c0c */ /* 0x000fe2000bfc3070 */
[----:B------:R-:W-:Y:S01]  /*5cf0*/  HMMA.16816.F32.BF16 R72, R124, R80, R72 ;  /* 0x000000507c48723c */ /* 0x000fe20000041848 */
[--C-:B------:R-:W-:Y:S01]  /*5d00*/  SHF.R.U32.HI R7, RZ, 0x18, R6.reuse ;  /* 0x00000018ff077819 */ /* 0x100fe20000011606 */
[----:B------:R-:W-:Y:S01]  /*5d10*/  @!P2 HFMA2.BF16_V2 R60, -RZ.H0_H0, RZ.H0_H0, -R231.H0_H0 ;  /* 0x200000ffff3ca231 */ /* 0x000fe200003409e7 */
[----:B------:R-:W-:-:S02]  /*5d20*/  SHF.R.U32.HI R4, RZ, 0x10, R6 ;  /* 0x00000010ff047819 */ /* 0x000fc40000011606 */
[----:B------:R-:W-:Y:S01]  /*5d30*/  ISETP.LE.U32.AND P5, PT, R7, UR15, PT ;  /* 0x0000000f07007c0c */ /* 0x000fe2000bfa3070 */
[----:B------:R-:W-:Y:S01]  /*5d40*/  @!P3 HFMA2.BF16_V2 R61, -RZ.H0_H0, RZ.H0_H0, -R233.H0_H0 ;  /* 0x200000ffff3db231 */ /* 0x000fe200003409e9 */
[----:B------:R-:W-:Y:S02]  /*5d50*/  LOP3.LUT R4, R4, 0xff, RZ, 0xc0, !PT ;  /* 0x000000ff04047812 */ /* 0x000fe400078ec0ff */
[----:B------:R-:W-:Y:S02]  /*5d60*/  @!P2 PRMT R231, R60, 0x5410, RZ ;  /* 0x000054103ce7a816 */ /* 0x000fe400000000ff */
[----:B------:R-:W-:Y:S01]  /*5d70*/  ISETP.LE.U32.AND P2, PT, R4, UR15, PT ;  /* 0x0000000f04007c0c */ /* 0x000fe2000bf43070 */
[----:B------:R-:W-:Y:S01]  /*5d80*/  @!P6 HFMA2.BF16_V2 R62, -RZ.H0_H0, RZ.H0_H0, -R232.H0_H0 ;  /* 0x200000ffff3ee231 */ /* 0x000fe200003409e8 */
[----:B------:R-:W-:Y:S01]  /*5d90*/  SHF.R.U32.HI R4, RZ, 0x10, R2 ;  /* 0x00000010ff047819 */ /* 0x000fe20000011602 */
[----:B------:R-:W-:Y:S01]  /*5da0*/  HMMA.16816.F32.BF16 R84, R128, R96, R84 ;  /* 0x000000608054723c */ /* 0x000fe20000041854 */
[----:B------:R-:W-:-:S02]  /*5db0*/  LOP3.LUT R16, R6, 0xff, RZ, 0xc0, !PT ;  /* 0x000000ff06107812 */ /* 0x000fc400078ec0ff */
[----:B------:R-:W-:Y:S01]  /*5dc0*/  LOP3.LUT R4, R4, 0xff, RZ, 0xc0, !PT ;  /* 0x000000ff04047812 */ /* 0x000fe200078ec0ff */
[----:B------:R-:W-:Y:S01]  /*5dd0*/  @!P5 HFMA2.BF16_V2 R63, -RZ.H0_H0, RZ.H0_H0, -R227.H0_H0 ;  /* 0x200000ffff3fd231 */ /* 0x000fe200003409e3 */
[----:B------:R-:W-:Y:S01]  /*5de0*/  @!P6 PRMT R232, R62, 0x5410, RZ ;  /* 0x000054103ee8e816 */ /* 0x000fe200000000ff */
[-C--:B-1----:R-:W-:Y:S01]  /*5df0*/  HMMA.16816.F32.BF16 R52, R128, R64.reuse, R52 ;  /* 0x000000408034723c */ /* 0x082fe20000041834 */
[----:B------:R-:W-:Y:S02]  /*5e00*/  ISETP.LE.U32.AND P1, PT, R16, UR15, PT ;  /* 0x0000000f10007c0c */ /* 0x000fe4000bf23070 */
[----:B------:R-:W-:Y:S01]  /*5e10*/  ISETP.LE.U32.AND P6, PT, R4, UR15, PT ;  /* 0x0000000f04007c0c */ /* 0x000fe2000bfc3070 */
[----:B------:R-:W-:Y:S01]  /*5e20*/  @!P2 HFMA2.BF16_V2 R77, -RZ.H0_H0, RZ.H0_H0, -R226.H0_H0 ;  /* 0x200000ffff4da231 */ /* 0x000fe200003409e2 */
[----:B------:R-:W-:Y:S01]  /*5e30*/  ISETP.LE.U32.AND P4, PT, R20, UR15, PT ;  /* 0x0000000f14007c0c */ /* 0x000fe2000bf83070 */
[----:B------:R-:W-:Y:S01]  /*5e40*/  HMMA.16816.F32.BF16 R56, R124, R64, R56 ;  /* 0x000000407c38723c */ /* 0x000fe20000041838 */
[----:B------:R-:W-:-:S02]  /*5e50*/  SHF.R.U32.HI R4, RZ, 0x18, R2 ;  /* 0x00000018ff047819 */ /* 0x000fc40000011602 */
[----:B------:R-:W-:Y:S02]  /*5e60*/  @!P5 PRMT R227, R63, 0x5410, RZ ;  /* 0x000054103fe3d816 */ /* 0x000fe400000000ff */
[----:B------:R-:W-:Y:S02]  /*5e70*/  ISETP.LE.U32.AND P5, PT, R4, UR15, PT ;  /* 0x0000000f04007c0c */ /* 0x000fe4000bfa3070 */
[----:B------:R-:W-:Y:S01]  /*5e80*/  LOP3.LUT R4, R25, 0xff, RZ, 0xc0, !PT ;  /* 0x000000ff19047812 */ /* 0x000fe200078ec0ff */
[----:B------:R-:W-:Y:S01]  /*5e90*/  @!P1 HFMA2.BF16_V2 R76, -RZ.H0_H0, RZ.H0_H0, -R229.H0_H0 ;  /* 0x200000ffff4c9231 */ /* 0x000fe200003409e5 */
[----:B------:R-:W-:Y:S01]  /*5ea0*/  @!P2 PRMT R226, R77, 0x5410, RZ ;  /* 0x000054104de2a816 */ /* 0x000fe200000000ff */
[----:B------:R-:W-:Y:S01]  /*5eb0*/  @!P6 HFMA2.BF16_V2 R78, -RZ.H0_H0, RZ.H0_H0, -R223.H0_H0 ;  /* 0x200000ffff4ee231 */ /* 0x000fe200003409df */
[----:B------:R-:W-:Y:S01]  /*5ec0*/  ISETP.LE.U32.AND P2, PT, R4, UR15, PT ;  /* 0x0000000f04007c0c */ /* 0x000fe2000bf43070 */
[----:B------:R-:W-:Y:S01]  /*5ed0*/  @!P4 HFMA2.BF16_V2 R89, -RZ.H0_H0, RZ.H0_H0, -R221.H0_H0 ;  /* 0x200000ffff59c231 */ /* 0x000fe200003409dd */
[----:B------:R-:W-:-:S02]  /*5ee0*/  LOP3.LUT R4, R18, 0xff, RZ, 0xc0, !PT ;  /* 0x000000ff12047812 */ /* 0x000fc400078ec0ff */
[----:B------:R-:W-:Y:S02]  /*5ef0*/  @!P1 PRMT R229, R76, 0x5410, RZ ;  /* 0x000054104ce59816 */ /* 0x000fe400000000ff */
[----:B------:R-:W-:Y:S01]  /*5f00*/  ISETP.LE.U32.AND P1, PT, R21, UR15, PT ;  /* 0x0000000f15007c0c */ /* 0x000fe2000bf23070 */
[----:B------:R-:W-:Y:S01]  /*5f10*/  @!P5 HFMA2.BF16_V2 R88, -RZ.H0_H0, RZ.H0_H0, -R222.H0_H0 ;  /* 0x200000ffff58d231 */ /* 0x000fe200003409de */
[----:B------:R-:W-:Y:S02]  /*5f20*/  @!P4 PRMT R221, R89, 0x5410, RZ ;  /* 0x0000541059ddc816 */ /* 0x000fe400000000ff */
[----:B------:R-:W-:Y:S02]  /*5f30*/  ISETP.LE.U32.AND P4, PT, R4, UR15, PT ;  /* 0x0000000f04007c0c */ /* 0x000fe4000bf83070 */
[----:B------:R-:W-:Y:S01]  /*5f40*/  SHF.R.U32.HI R4, RZ, 0x10, R18 ;  /* 0x00000010ff047819 */ /* 0x000fe20000011612 */
[----:B------:R-:W-:Y:S01]  /*5f50*/  @!P2 HFMA2.BF16_V2 R94, -RZ.H0_H0, RZ.H0_H0, -R219.H0_H0 ;  /* 0x200000ffff5ea231 */ /* 0x000fe200003409db */
[----:B------:R-:W-:-:S02]  /*5f60*/  LOP3.LUT R5, R2, 0xff, RZ, 0xc0, !PT ;  /* 0x000000ff02057812 */ /* 0x000fc400078ec0ff */
[----:B------:R-:W-:Y:S02]  /*5f70*/  LOP3.LUT R4, R4, 0xff, RZ, 0xc0, !PT ;  /* 0x000000ff04047812 */ /* 0x000fe400078ec0ff */
[----:B------:R-:W-:Y:S01]  /*5f80*/  @!P3 PRMT R233, R61, 0x5410, RZ ;  /* 0x000054103de9b816 */ /* 0x000fe200000000ff */
[----:B------:R-:W-:Y:S01]  /*5f90*/  @!P1 HFMA2.BF16_V2 R95, -RZ.H0_H0, RZ.H0_H0, -R218.H0_H0 ;  /* 0x200000ffff5f9231 */ /* 0x000fe200003409da */
[----:B------:R-:W-:Y:S01]  /*5fa0*/  @!P2 PRMT R219, R94, 0x5410, RZ ;  /* 0x000054105edba816 */ /* 0x000fe200000000ff */
[-C--:B------:R-:W-:Y:S01]  /*5fb0*/  HMMA.16816.F32.BF16 R60, R8, R178.reuse, RZ ;  /* 0x000000b2083c723c */ /* 0x080fe200000418ff */
[----:B------:R-:W-:Y:S01]  /*5fc0*/  ISETP.LE.U32.AND P3, PT, R5, UR15, PT ;  /* 0x0000000f05007c0c */ /* 0x000fe2000bf63070 */
[----:B------:R-:W-:Y:S01]  /*5fd0*/  @!P4 HFMA2.BF16_V2 R100, -RZ.H0_H0, RZ.H0_H0, -R197.H0_H0 ;  /* 0x200000ffff64c231 */ /* 0x000fe200003409c5 */
[----:B------:R-:W-:Y:S02]  /*5fe0*/  ISETP.LE.U32.AND P2, PT, R4, UR15, PT ;  /* 0x0000000f04007c0c */ /* 0x000fe4000bf43070 */
[----:B------:R-:W-:Y:S01]  /*5ff0*/  SHF.R.U32.HI R4, RZ, 0x18, R18 ;  /* 0x00000018ff047819 */ /* 0x000fe20000011612 */
[----:B------:R-:W-:Y:S01]  /*6000*/  HMMA.16816.F32.BF16 R176, R12, R178, RZ ;  /* 0x000000b20cb0723c */ /* 0x000fe200000418ff */
[----:B------:R-:W-:-:S02]  /*6010*/  @!P1 PRMT R218, R95, 0x5410, RZ ;  /* 0x000054105fda9816 */ /* 0x000fc400000000ff */
[----:B------:R-:W-:Y:S02]  /*6020*/  ISETP.LE.U32.AND P1, PT, R4, UR15, PT ;  /* 0x0000000f04007c0c */ /* 0x000fe4000bf23070 */
[----:B------:R-:W-:Y:S02]  /*6030*/  SHF.R.U32.HI R5, RZ, 0x8, R23 ;  /* 0x00000008ff057819 */ /* 0x000fe40000011617 */
[----:B------:R-:W-:Y:S01]  /*6040*/  SHF.R.U32.HI R4, RZ, 0x8, R47 ;  /* 0x00000008ff047819 */ /* 0x000fe2000001162f */
[----:B------:R-:W-:Y:S01]  /*6050*/  @!P3 HFMA2.BF16_V2 R79, -RZ.H0_H0, RZ.H0_H0, -R225.H0_H0 ;  /* 0x200000ffff4fb231 */ /* 0x000fe200003409e1 */
[----:B------:R-:W-:Y:S01]  /*6060*/  LOP3.LUT R5, R5, 0xffff, RZ, 0xc0, !PT ;  /* 0x0000ffff05057812 */ /* 0x000fe200078ec0ff */
[----:B------:R-:W-:Y:S01]  /*6070*/  @!P2 HFMA2.BF16_V2 R104, -RZ.H0_H0, RZ.H0_H0, -R212.H0_H0 ;  /* 0x200000ffff68a231 */ /* 0x000fe200003409d4 */
[----:B------:R-:W1:Y:S01]  /*6080*/  LDSM.16.MT88.4 R20, [R206+0xb000] ;  /* 0x00b00000ce14783b */ /* 0x000e620000004200 */
[----:B------:R-:W-:Y:S02]  /*6090*/  LOP3.LUT R4, R4, 0xffff, RZ, 0xc0, !PT ;  /* 0x0000ffff04047812 */ /* 0x000fe400078ec0ff */
[----:B------:R-:W-:-:S02]  /*60a0*/  @!P3 PRMT R225, R79, 0x5410, RZ ;  /* 0x000054104fe1b816 */ /* 0x000fc400000000ff */
[----:B------:R-:W-:Y:S01]  /*60b0*/  @!P2 PRMT R212, R104, 0x5410, RZ ;  /* 0x0000541068d4a816 */ /* 0x000fe200000000ff */
[----:B------:R-:W-:Y:S01]  /*60c0*/  @!P1 HFMA2.BF16_V2 R108, -RZ.H0_H0, RZ.H0_H0, -R198.H0_H0 ;  /* 0x200000ffff6c9231 */ /* 0x000fe200003409c6 */
[----:B------:R-:W-:Y:S01]  /*60d0*/  ISETP.LE.U32.AND P3, PT, R5, UR15, PT ;  /* 0x0000000f05007c0c */ /* 0x000fe2000bf63070 */
[----:B------:R-:W-:Y:S01]  /*60e0*/  HMMA.16816.F32.BF16 R60, R124, R66, R60 ;  /* 0x000000427c3c723c */ /* 0x000fe2000004183c */
[----:B------:R-:W-:Y:S02]  /*60f0*/  ISETP.LE.U32.AND P2, PT, R4, UR15, PT ;  /* 0x0000000f04007c0c */ /* 0x000fe4000bf43070 */
[----:B------:R-:W2:Y:S01]  /*6100*/  LDSM.16.MT88.4 R4, [R205+0xb000] ;  /* 0x00b00000cd04783b */ /* 0x000ea20000004200 */
[----:B------:R-:W-:Y:S02]  /*6110*/  @!P6 PRMT R223, R78, 0x5410, RZ ;  /* 0x000054104edfe816 */ /* 0x000fe400000000ff */
[----:B------:R-:W-:Y:S01]  /*6120*/  ISETP.LE.U32.AND P6, PT, R46, UR15, PT ;  /* 0x0000000f2e007c0c */ /* 0x000fe2000bfc3070 */
[----:B------:R-:W-:Y:S01]  /*6130*/  HMMA.16816.F32.BF16 R76, R8, R34, RZ ;  /* 0x00000022084c723c */ /* 0x000fe200000418ff */
[----:B------:R-:W-:-:S02]  /*6140*/  LOP3.LUT R16, R48, 0xff, RZ, 0xc0, !PT ;  /* 0x000000ff30107812 */ /* 0x000fc400078ec0ff */
[----:B------:R-:W-:Y:S02]  /*6150*/  @!P5 PRMT R222, R88, 0x5410, RZ ;  /* 0x0000541058ded816 */ /* 0x000fe400000000ff */
[----:B------:R-:W-:Y:S01]  /*6160*/  @!P1 PRMT R198, R108, 0x5410, RZ ;  /* 0x000054106cc69816 */ /* 0x000fe200000000ff */
[----:B------:R-:W-:Y:S01]  /*6170*/  @!P3 HFMA2.BF16_V2 R93, -RZ.H0_H0, RZ.H0_H0, -R220.H0_H0 ;  /* 0x200000ffff5db231 */ /* 0x000fe200003409dc */
[----:B------:R-:W-:Y:S01]  /*6180*/  ISETP.LE.U32.AND P5, PT, R27, UR15, PT ;  /* 0x0000000f1b007c0c */ /* 0x000fe2000bfa3070 */
[----:B------:R-:W-:Y:S01]  /*6190*/  @!P2 HFMA2.BF16_V2 R109, -RZ.H0_H0, RZ.H0_H0, -R216.H0_H0 ;  /* 0x200000ffff6da231 */ /* 0x000fe200003409d8 */
[----:B------:R-:W-:Y:S01]  /*61a0*/  ISETP.LE.U32.AND P1, PT, R16, UR15, PT ;  /* 0x0000000f10007c0c */ /* 0x000fe2000bf23070 */
[----:B------:R-:W-:Y:S01]  /*61b0*/  HMMA.16816.F32.BF16 R88, R8, R28, RZ ;  /* 0x0000001c0858723c */ /* 0x000fe200000418ff */
[----:B------:R-:W-:Y:S01]  /*61c0*/  LOP3.LUT R16, R26, 0xff, RZ, 0xc0, !PT ;  /* 0x000000ff1a107812 */ /* 0x000fe200078ec0ff */
[----:B------:R-:W-:Y:S01]  /*61d0*/  @!P6 HFMA2.BF16_V2 R110, -RZ.H0_H0, RZ.H0_H0, -R217.H0_H0 ;  /* 0x200000ffff6ee231 */ /* 0x000fe200003409d9 */
[----:B------:R-:W-:-:S02]  /*61e0*/  @!P4 PRMT R197, R100, 0x5410, RZ ;  /* 0x0000541064c5c816 */ /* 0x000fc400000000ff */
[----:B------:R-:W-:Y:S01]  /*61f0*/  ISETP.LE.U32.AND P4, PT, R24, UR15, PT ;  /* 0x0000000f18007c0c */ /* 0x000fe2000bf83070 */
[C---:B------:R-:W-:Y:S01]  /*6200*/  HMMA.16816.F32.BF16 R32, R12.reuse, R34, RZ ;  /* 0x000000220c20723c */ /* 0x040fe200000418ff */
[----:B------:R-:W-:Y:S01]  /*6210*/  @!P6 PRMT R217, R110, 0x5410, RZ ;  /* 0x000054106ed9e816 */ /* 0x000fe200000000ff */
[----:B------:R-:W3:Y:S01]  /*6220*/  LDSM.16.MT88.4 R24, [R205+0xb800] ;  /* 0x00b80000cd18783b */ /* 0x000ee20000004200 */
[----:B------:R-:W-:Y:S01]  /*6230*/  ISETP.LE.U32.AND P6, PT, R16, UR15, PT ;  /* 0x0000000f10007c0c */ /* 0x000fe2000bfc3070 */
[----:B------:R-:W-:Y:S01]  /*6240*/  FADD.FTZ R28, R107, R103 ;  /* 0x000000676b1c7221 */ /* 0x000fe20000010000 */
[----:B------:R-:W-:Y:S01]  /*6250*/  LOP3.LUT R16, R0, 0xff, RZ, 0xc0, !PT ;  /* 0x000000ff00107812 */ /* 0x000fe200078ec0ff */
[----:B------:R-:W-:Y:S01]  /*6260*/  FADD.FTZ R29, R102, R101 ;  /* 0x00000065661d7221 */ /* 0x000fe20000010000 */
[----:B------:R-:W-:Y:S01]  /*6270*/  @!P2 PRMT R216, R109, 0x5410, RZ ;  /* 0x000054106dd8a816 */ /* 0x000fe200000000ff */
[----:B------:R-:W-:Y:S01]  /*6280*/  @!P5 HFMA2.BF16_V2 R120, -RZ.H0_H0, RZ.H0_H0, -R214.H0_H0 ;  /* 0x200000ffff78d231 */ /* 0x000fe200003409d6 */
[----:B------:R-:W-:Y:S01]  /*6290*/  @!P3 PRMT R220, R93, 0x5410, RZ ;  /* 0x000054105ddcb816 */ /* 0x000fe200000000ff */
[-C--:B-1----:R-:W-:Y:S01]  /*62a0*/  HMMA.16816.F32.BF16 R100, R12, R20.reuse, RZ ;  /* 0x000000140c64723c */ /* 0x082fe200000418ff */
[----:B------:R-:W-:Y:S01]  /*62b0*/  ISETP.LE.U32.AND P2, PT, R16, UR15, PT ;  /* 0x0000000f10007c0c */ /* 0x000fe2000bf43070 */
[----:B------:R-:W-:Y:S01]  /*62c0*/  @!P1 HFMA2.BF16_V2 R111, -RZ.H0_H0, RZ.H0_H0, -R215.H0_H0 ;  /* 0x200000ffff6f9231 */ /* 0x000fe200003409d7 */
[----:B------:R-:W-:Y:S01]  /*62d0*/  ISETP.LE.U32.AND P3, PT, R19, UR15, PT ;  /* 0x0000000f13007c0c */ /* 0x000fe2000bf63070 */
[----:B------:R-:W-:Y:S01]  /*62e0*/  FADD.FTZ R19, R106, R105 ;  /* 0x000000696a137221 */ /* 0x000fe20000010000 */
[----:B------:R-:W-:Y:S01]  /*62f0*/  SHF.R.U32.HI R16, RZ, 0x10, R0 ;  /* 0x00000010ff107819 */ /* 0x000fe20000011600 */
[----:B------:R-:W-:Y:S01]  /*6300*/  HMMA.16816.F32.BF16 R104, R8, R20, RZ ;  /* 0x000000140868723c */ /* 0x000fe200000418ff */
[----:B------:R-:W-:Y:S01]  /*6310*/  FADD.FTZ R28, R122, R28 ;  /* 0x0000001c7a1c7221 */ /* 0x000fe20000010000 */
[----:B------:R-:W-:Y:S01]  /*6320*/  FADD.FTZ R19, R119, R19 ;  /* 0x0000001377137221 */ /* 0x000fe20000010000 */
[----:B------:R-:W-:Y:S01]  /*6330*/  LOP3.LUT R16, R16, 0xff, RZ, 0xc0, !PT ;  /* 0x000000ff10107812 */ /* 0x000fe200078ec0ff */
[----:B------:R-:W-:Y:S01]  /*6340*/  @!P6 HFMA2.BF16_V2 R241, -RZ.H0_H0, RZ.H0_H0, -R174.H0_H0 ;  /* 0x200000fffff1e231 */ /* 0x000fe200003409ae */
[----:B------:R-:W-:Y:S01]  /*6350*/  @!P5 PRMT R214, R120, 0x5410, RZ ;  /* 0x0000541078d6d816 */ /* 0x000fe200000000ff */
[----:B------:R-:W-:Y:S01]  /*6360*/  HMMA.16816.F32.BF16 R76, R124, R82, R76 ;  /* 0x000000527c4c723c */ /* 0x000fe2000004184c */
[----:B------:R-:W-:Y:S01]  /*6370*/  FADD.FTZ R21, R118, R116 ;  /* 0x0000007476157221 */ /* 0x000fe20000010000 */
[----:B------:R-:W-:Y:S01]  /*6380*/  FADD.FTZ R20, R121, R29 ;  /* 0x0000001d79147221 */ /* 0x000fe20000010000 */
[----:B------:R-:W-:Y:S01]  /*6390*/  @!P1 PRMT R215, R111, 0x5410, RZ ;  /* 0x000054106fd79816 */ /* 0x000fe200000000ff */
[----:B------:R-:W-:-:S02]  /*63a0*/  @!P2 HFMA2.BF16_V2 R156, -RZ.H0_H0, RZ.H0_H0, -R199.H0_H0 ;  /* 0x200000ffff9ca231 */ /* 0x000fc400003409c7 */
[----:B------:R-:W-:Y:S01]  /*63b0*/  FADD.FTZ R21, R117, R21 ;  /* 0x0000001575157221 */ /* 0x000fe20000010000 */
[-C--:B--2---:R-:W-:Y:S01]  /*63c0*/  HMMA.16816.F32.BF16 R120, R8, R4.reuse, RZ ;  /* 0x000000040878723c */ /* 0x084fe200000418ff */
[----:B------:R-:W-:Y:S01]  /*63d0*/  ISETP.LE.U32.AND P1, PT, R16, UR15, PT ;  /* 0x0000000f10007c0c */ /* 0x000fe2000bf23070 */
[----:B------:R-:W-:Y:S01]  /*63e0*/  FADD.FTZ R180, R165, R20 ;  /* 0x00000014a5b47221 */ /* 0x000fe20000010000 */
[----:B------:R-:W-:Y:S01]  /*63f0*/  SHF.R.U32.HI R16, RZ, 0x8, R45 ;  /* 0x00000008ff107819 */ /* 0x000fe2000001162d */
[----:B------:R-:W-:Y:S01]  /*6400*/  @!P3 HFMA2.BF16_V2 R235, -RZ.H0_H0, RZ.H0_H0, -R192.H0_H0 ;  /* 0x200000ffffebb231 */ /* 0x000fe200003409c0 */
[----:B------:R-:W-:Y:S01]  /*6410*/  @!P2 PRMT R199, R156, 0x5410, RZ ;  /* 0x000054109cc7a816 */ /* 0x000fe200000000ff */
[----:B------:R-:W-:Y:S01]  /*6420*/  HMMA.16816.F32.BF16 R116, R12, R4, RZ ;  /* 0x000000040c74723c */ /* 0x000fe200000418ff */
[----:B------:R-:W-:Y:S01]  /*6430*/  LOP3.LUT R2, R2, 0xffff, RZ, 0xc0, !PT ;  /* 0x0000ffff02027812 */ /* 0x000fe200078ec0ff */
[----:B------:R-:W-:Y:S01]  /*6440*/  FADD.FTZ R19, R164, R19 ;  /* 0x00000013a4137221 */ /* 0x000fe20000010000 */
[----:B------:R-:W-:Y:S01]  /*6450*/  LOP3.LUT R17, R17, 0xffff, RZ, 0xc0, !PT ;  /* 0x0000ffff11117812 */ /* 0x000fe200078ec0ff */
[----:B------:R-:W-:Y:S01]  /*6460*/  @!P4 HFMA2.BF16_V2 R240, -RZ.H0_H0, RZ.H0_H0, -R173.H0_H0 ;  /* 0x200000fffff0c231 */ /* 0x000fe200003409ad */
[----:B------:R-:W-:Y:S01]  /*6470*/  SHF.R.U32.HI R2, RZ, 0x8, R2 ;  /* 0x00000008ff027819 */ /* 0x000fe20000011602 */
[----:B------:R-:W-:Y:S01]  /*6480*/  HMMA.16816.F32.BF16 R108, R8, R22, RZ ;  /* 0x00000016086c723c */ /* 0x000fe200000418ff */
[----:B------:R-:W-:Y:S01]  /*6490*/  SHF.R.U32.HI R4, RZ, 0x18, R0 ;  /* 0x00000018ff047819 */ /* 0x000fe20000011600 */
[----:B------:R-:W-:Y:S01]  /*64a0*/  @!P1 HFMA2.BF16_V2 R157, -RZ.H0_H0, RZ.H0_H0, -R194.H0_H0 ;  /* 0x200000ffff9d9231 */ /* 0x000fe200003409c2 */
[----:B------:R-:W-:Y:S01]  /*64b0*/  LOP3.LUT R0, R0, 0xffff, RZ, 0xc0, !PT ;  /* 0x0000ffff00007812 */ /* 0x000fe200078ec0ff */
[----:B------:R-:W-:Y:S01]  /*64c0*/  FADD.FTZ R5, R166, R28 ;  /* 0x0000001ca6057221 */ /* 0x000fe20000010000 */
[----:B------:R-:W-:Y:S01]  /*64d0*/  ISETP.LE.U32.AND P5, PT, R4, UR15, PT ;  /* 0x0000000f04007c0c */ /* 0x000fe2000bfa3070 */
[----:B------:R-:W-:Y:S01]  /*64e0*/  HMMA.16816.F32.BF16 R100, R128, R112, R100 ;  /* 0x000000708064723c */ /* 0x000fe20000041864 */
[----:B------:R-:W-:Y:S01]  /*64f0*/  LOP3.LUT R4, R16, 0xffff, RZ, 0xc0, !PT ;  /* 0x0000ffff10047812 */ /* 0x000fe200078ec0ff */
[----:B------:R-:W-:Y:S01]  /*6500*/  FADD.FTZ R16, R159, R21 ;  /* 0x000000159f107221 */ /* 0x000fe20000010000 */
[----:B------:R-:W-:-:S02]  /*6510*/  @!P1 PRMT R194, R157, 0x5410, RZ ;  /* 0x000054109dc29816 */ /* 0x000fc400000000ff */
[----:B------:R-:W-:Y:S01]  /*6520*/  ISETP.LE.U32.AND P2, PT, R4, UR15, PT ;  /* 0x0000000f04007c0c */ /* 0x000fe2000bf43070 */
[----:B------:R-:W-:Y:S01]  /*6530*/  HMMA.16816.F32.BF16 R20, R12, R22, RZ ;  /* 0x000000160c14723c */ /* 0x000fe200000418ff */
[----:B------:R-:W-:Y:S02]  /*6540*/  SHF.R.U32.HI R4, RZ, 0x8, R44 ;  /* 0x00000008ff047819 */ /* 0x000fe4000001162c */
[----:B------:R-:W-:Y:S02]  /*6550*/  SHF.R.U32.HI R0, RZ, 0x8, R0 ;  /* 0x00000008ff007819 */ /* 0x000fe40000011600 */
[----:B------:R-:W-:Y:S01]  /*6560*/  LOP3.LUT R4, R4, 0xffff, RZ, 0xc0, !PT ;  /* 0x0000ffff04047812 */ /* 0x000fe200078ec0ff */
[----:B---3--:R-:W-:Y:S01]  /*6570*/  HMMA.16816.F32.BF16 R116, R128, R24, R116 ;  /* 0x000000188074723c */ /* 0x008fe20000041874 */
[----:B------:R-:W-:Y:S01]  /*6580*/  LOP3.LUT R0, R0, 0xffff, RZ, 0xc0, !PT ;  /* 0x0000ffff00007812 */ /* 0x000fe200078ec0ff */
[----:B------:R-:W-:Y:S01]  /*6590*/  @!P5 HFMA2.BF16_V2 R158, -RZ.H0_H0, RZ.H0_H0, -R193.H0_H0 ;  /* 0x200000ffff9ed231 */ /* 0x000fe200003409c1 */
[----:B------:R-:W-:-:S02]  /*65a0*/  ISETP.LE.U32.AND P1, PT, R4, UR15, PT ;  /* 0x0000000f04007c0c */ /* 0x000fc4000bf23070 */
[----:B------:R-:W-:Y:S01]  /*65b0*/  LOP3.LUT R4, R18, 0xffff, RZ, 0xc0, !PT ;  /* 0x0000ffff12047812 */ /* 0x000fe200078ec0ff */
[----:B------:R-:W-:Y:S01]  /*65c0*/  @!P2 HFMA2.BF16_V2 R238, -RZ.H0_H0, RZ.H0_H0, -R175.H0_H0 ;  /* 0x200000ffffeea231 */ /* 0x000fe200003409af */
[C---:B------:R-:W-:Y:S01]  /*65d0*/  HMMA.16816.F32.BF16 R120, R124.reuse, R24, R120 ;  /* 0x000000187c78723c */ /* 0x040fe20000041878 */
[----:B------:R-:W-:Y:S01]  /*65e0*/  LOP3.LUT R2, R2, 0xffff, RZ, 0xc0, !PT ;  /* 0x0000ffff02027812 */ /* 0x000fe200078ec0ff */
[----:B------:R-:W-:Y:S01]  /*65f0*/  IMAD.MOV.U32 R18, RZ, RZ, R167 ;  /* 0x000000ffff127224 */ /* 0x000fe200078e00a7 */
[----:B------:R-:W-:Y:S02]  /*6600*/  SHF.R.U32.HI R4, RZ, 0x8, R4 ;  /* 0x00000008ff047819 */ /* 0x000fe40000011604 */
[----:B------:R-:W-:Y:S01]  /*6610*/  @!P2 PRMT R175, R238, 0x5410, RZ ;  /* 0x00005410eeafa816 */ /* 0x000fe200000000ff */
[----:B------:R-:W-:Y:S01]  /*6620*/  HMMA.16816.F32.BF16 R104, R124, R112, R104 ;  /* 0x000000707c68723c */ /* 0x000fe20000041868 */
[----:B------:R-:W-:Y:S01]  /*6630*/  ISETP.LE.U32.AND P2, PT, R0, UR15, PT ;  /* 0x0000000f00007c0c */ /* 0x000fe2000bf43070 */
[----:B------:R-:W-:Y:S01]  /*6640*/  IMAD.MOV.U32 R25, RZ, RZ, R92 ;  /* 0x000000ffff197224 */ /* 0x000fe200078e005c */
[----:B------:R-:W-:Y:S01]  /*6650*/  SHF.R.U32.HI R0, RZ, 0x8, R17 ;  /* 0x00000008ff007819 */ /* 0x000fe20000011611 */
[----:B------:R-:W-:Y:S01]  /*6660*/  @!P1 HFMA2.BF16_V2 R239, -RZ.H0_H0, RZ.H0_H0, -R228.H0_H0 ;  /* 0x200000ffffef9231 */ /* 0x000fe200003409e4 */
[----:B------:R-:W-:Y:S01]  /*6670*/  @!P5 PRMT R193, R158, 0x5410, RZ ;  /* 0x000054109ec1d816 */ /* 0x000fe200000000ff */
[----:B------:R-:W-:Y:S01]  /*6680*/  HMMA.16816.F32.BF16 R92, R8, R30, RZ ;  /* 0x0000001e085c723c */ /* 0x000fe200000418ff */
[----:B------:R-:W-:Y:S01]  /*6690*/  LOP3.LUT R0, R0, 0xffff, RZ, 0xc0, !PT ;  /* 0x0000ffff00007812 */ /* 0x000fe200078ec0ff */
[----:B------:R-:W-:Y:S01]  /*66a0*/  IMAD.MOV.U32 R24, RZ, RZ, R148 ;  /* 0x000000ffff187224 */ /* 0x000fe200078e0094 */
[----:B------:R-:W-:-:S02]  /*66b0*/  ISETP.LE.U32.AND P5, PT, R2, UR15, PT ;  /* 0x0000000f02007c0c */ /* 0x000fc4000bfa3070 */
[----:B------:R-:W-:Y:S01]  /*66c0*/  @!P6 PRMT R174, R241, 0x5410, RZ ;  /* 0x00005410f1aee816 */ /* 0x000fe200000000ff */
[----:B------:R-:W-:Y:S01]  /*66d0*/  HMMA.16816.F32.BF16 R28, R12, R30, RZ ;  /* 0x0000001e0c1c723c */ /* 0x000fe200000418ff */
[----:B------:R-:W-:Y:S01]  /*66e0*/  LOP3.LUT R2, R4, 0xffff, RZ, 0xc0, !PT ;  /* 0x0000ffff04027812 */ /* 0x000fe200078ec0ff */
[----:B------:R-:W-:Y:S01]  /*66f0*/  @!P2 HFMA2.BF16_V2 R245, -RZ.H0_H0, RZ.H0_H0, -R196.H0_H0 ;  /* 0x200000fffff5a231 */ /* 0x000fe200003409c4 */
[----:B------:R-:W-:Y:S01]  /*6700*/  ISETP.LE.U32.AND P6, PT, R0, UR15, PT ;  /* 0x0000000f00007c0c */ /* 0x000fe2000bfc3070 */
[----:B------:R-:W-:Y:S01]  /*6710*/  FADD.FTZ R4, R250, R5 ;  /* 0x00000005fa047221 */ /* 0x000fe20000010000 */
[----:B------:R-:W-:Y:S01]  /*6720*/  @!P1 PRMT R228, R239, 0x5410, RZ ;  /* 0x00005410efe49816 */ /* 0x000fe200000000ff */
[-C--:B------:R-:W-:Y:S01]  /*6730*/  HMMA.16816.F32.BF16 R108, R124, R114.reuse, R108 ;  /* 0x000000727c6c723c */ /* 0x080fe2000004186c */
[----:B------:R-:W-:Y:S01]  /*6740*/  IADD3 R0, P1, R234, UR4, RZ ;  /* 0x00000004ea007c10 */ /* 0x000fe2000ff3e0ff */
[----:B------:R-:W-:Y:S01]  /*6750*/  ULDC.64 UR4, c[0x0][0x2a8] ;  /* 0x0000aa0000047ab9 */ /* 0x000fe20000000a00 */
[----:B------:R-:W-:Y:S01]  /*6760*/  @!P3 PRMT R192, R235, 0x5410, RZ ;  /* 0x00005410ebc0b816 */ /* 0x000fe200000000ff */
[----:B------:R-:W-:Y:S01]  /*6770*/  IMAD.MOV.U32 R235, RZ, RZ, R149 ;  /* 0x000000ffffeb7224 */ /* 0x000fe200078e0095 */
[----:B------:R-:W-:Y:S01]  /*6780*/  ISETP.LE.U32.AND P3, PT, R2, UR15, PT ;  /* 0x0000000f02007c0c */ /* 0x000fe2000bf63070 */
[C---:B------:R-:W-:Y:S01]  /*6790*/  HMMA.16816.F32.BF16 R112, R128.reuse, R114, R20 ;  /* 0x000000728070723c */ /* 0x040fe20000041814 */
[----:B------:R-:W-:Y:S01]  /*67a0*/  LEA.HI.X.SX32 R2, R234, UR25, 0x1, P1 ;  /* 0x00000019ea027c11 */ /* 0x000fe200088f0eff */
[----:B------:R-:W-:Y:S01]  /*67b0*/  @!P5 HFMA2.BF16_V2 R242, -RZ.H0_H0, RZ.H0_H0, -R224.H0_H0 ;  /* 0x200000fffff2d231 */ /* 0x000fe200003409e0 */
[----:B------:R-:W-:Y:S01]  /*67c0*/  @!P2 PRMT R196, R245, 0x5410, RZ ;  /* 0x00005410f5c4a816 */ /* 0x000fe200000000ff */
[----:B------:R-:W-:Y:S01]  /*67d0*/  @!P6 HFMA2.BF16_V2 R243, -RZ.H0_H0, RZ.H0_H0, -R230.H0_H0 ;  /* 0x200000fffff3e231 */ /* 0x000fe200003409e6 */
[----:B------:R-:W-:Y:S01]  /*67e0*/  @!P4 PRMT R173, R240, 0x5410, RZ ;  /* 0x00005410f0adc816 */ /* 0x000fe200000000ff */
[----:B------:R-:W-:Y:S01]  /*67f0*/  HMMA.16816.F32.BF16 R80, R128, R82, R32 ;  /* 0x000000528050723c */ /* 0x000fe20000041820 */
[----:B------:R-:W-:Y:S01]  /*6800*/  LEA R22, P1, R0, UR4, 0x1 ;  /* 0x0000000400167c11 */ /* 0x000fe2000f8208ff */
[----:B------:R-:W-:Y:S01]  /*6810*/  USHF.L.U32 UR4, UR20, 0x3, URZ ;  /* 0x0000000314047899 */ /* 0x000fe2000800063f */
[----:B------:R-:W-:Y:S01]  /*6820*/  @!P6 PRMT R230, R243, 0x5410, RZ ;  /* 0x00005410f3e6e816 */ /* 0x000fe200000000ff */
[----:B------:R-:W-:Y:S01]  /*6830*/  FADD.FTZ R4, R24, R4 ;  /* 0x0000000418047221 */ /* 0x000fe20000010000 */
[----:B------:R-:W-:Y:S01]  /*6840*/  LEA.HI.X R23, R0, UR5, R2, 0x1, P1 ;  /* 0x0000000500177c11 */ /* 0x000fe200088f0c02 */
[----:B------:R-:W-:Y:S01]  /*6850*/  HMMA.16816.F32.BF16 R164, R8, R150, RZ ;  /* 0x0000009608a4723c */ /* 0x000fe200000418ff */
[----:B------:R-:W-:-:S02]  /*6860*/  @!P3 HFMA2.BF16_V2 R244, -RZ.H0_H0, RZ.H0_H0, -R195.H0_H0 ;  /* 0x200000fffff4b231 */ /* 0x000fc400003409c3 */
[----:B------:R-:W-:Y:S01]  /*6870*/  IMAD.U32 R34, RZ, RZ, UR4 ;  /* 0x00000004ff227e24 */ /* 0x000fe2000f8e00ff */
[----:B------:R-:W-:Y:S01]  /*6880*/  USHF.L.U32 UR4, UR20, 0x6, URZ ;  /* 0x0000000614047899 */ /* 0x000fe2000800063f */
[----:B------:R-:W-:Y:S01]  /*6890*/  STG.E.U16 desc[UR26][R22.64], R197 ;  /* 0x000000c516007986 */ /* 0x000fe2000c10151a */
[----:B------:R-:W-:Y:S01]  /*68a0*/  UIMAD UR20, UR20, 0x48, URZ ;  /* 0x00000048141478a4 */ /* 0x000fe2000f8e023f */
[----:B------:R-:W-:Y:S01]  /*68b0*/  HMMA.16816.F32.BF16 R148, R12, R150, RZ ;  /* 0x000000960c94723c */ /* 0x000fe200000418ff */
[----:B------:R-:W-:Y:S01]  /*68c0*/  @!P3 PRMT R195, R244, 0x5410, RZ ;  /* 0x00005410f4c3b816 */ /* 0x000fe200000000ff */
[----:B------:R-:W-:-:S04]  /*68d0*/  IMAD.WIDE R34, R34, 0x2, R22 ;  /* 0x0000000222227825 */ /* 0x000fc800078e0216 */
[----:B------:R-:W-:Y:S01]  /*68e0*/  FADD.FTZ R0, R18, R19 ;  /* 0x0000001312007221 */ /* 0x000fe20000010000 */
[----:B------:R-:W-:Y:S01]  /*68f0*/  @!P5 PRMT R224, R242, 0x5410, RZ ;  /* 0x00005410f2e0d816 */ /* 0x000fe200000000ff */
[----:B------:R-:W-:Y:S01]  /*6900*/  FADD.FTZ R2, R235, R180 ;  /* 0x000000b4eb027221 */ /* 0x000fe20000010000 */
[C---:B------:R-:W-:Y:S01]  /*6910*/  HMMA.16816.F32.BF16 R88, R124.reuse, R96, R88 ;  /* 0x000000607c58723c */ /* 0x040fe20000041858 */
[----:B------:R-:W-:Y:S01]  /*6920*/  IMAD.U32 R32, RZ, RZ, UR4 ;  /* 0x00000004ff207e24 */ /* 0x000fe2000f8e00ff */
[----:B------:R-:W-:Y:S01]  /*6930*/  STG.E.U16 desc[UR26][R22.64+0x2], R195 ;  /* 0x000002c316007986 */ /* 0x000fe2000c10151a */
[----:B------:R-:W-:Y:S01]  /*6940*/  FADD.FTZ R0, R181, R0 ;  /* 0x00000000b5007221 */ /* 0x000fe20000010000 */
[----:B------:R-:W-:Y:S01]  /*6950*/  IADD3 R5, P1, R22, -0x40, RZ ;  /* 0xffffffc016057810 */ /* 0x000fe20007f3e0ff */
[----:B------:R-:W-:Y:S01]  /*6960*/  IMAD.WIDE R32, R32, 0x2, R22 ;  /* 0x0000000220207825 */ /* 0x000fe200078e0216 */
[-C--:B------:R-:W-:Y:S01]  /*6970*/  HMMA.16816.F32.BF16 R92, R124, R98.reuse, R92 ;  /* 0x000000627c5c723c */ /* 0x080fe2000004185c */
[----:B------:R-:W-:Y:S02]  /*6980*/  STG.E.U16 desc[UR26][R34.64], R212 ;  /* 0x000000d422007986 */ /* 0x000fe4000c10151a */
[----:B------:R-:W-:Y:S01]  /*6990*/  FADD.FTZ R0, R252, R0 ;  /* 0x00000000fc007221 */ /* 0x000fe20000010000 */
[----:B------:R-:W-:Y:S01]  /*69a0*/  FADD.FTZ R2, R25, R2 ;  /* 0x0000000219027221 */ /* 0x000fe20000010000 */
[----:B------:R-:W-:Y:S01]  /*69b0*/  FADD.FTZ R4, R188, R4 ;  /* 0x00000004bc047221 */ /* 0x000fe20000010000 */
[----:B------:R-:W-:Y:S01]  /*69c0*/  STG.E.U16 desc[UR26][R34.64+0x2], R198 ;  /* 0x000002c622007986 */ /* 0x000fe2000c10151a */
[----:B------:R-:W-:Y:S01]  /*69d0*/  HMMA.16816.F32.BF16 R96, R128, R98, R28 ;  /* 0x000000628060723c */ /* 0x000fe2000004181c */
[----:B------:R-:W-:Y:S01]  /*69e0*/  FADD.FTZ R2, R189, R2 ;  /* 0x00000002bd027221 */ /* 0x000fe20000010000 */
[----:B------:R-:W-:Y:S01]  /*69f0*/  FADD.FTZ R235, R184, R4 ;  /* 0x00000004b8eb7221 */ /* 0x000fe20000010000 */
[----:B------:R-:W-:Y:S02]  /*6a00*/  STG.E.U16 desc[UR26][R32.64], R231 ;  /* 0x000000e720007986 */ /* 0x000fe4000c10151a */
[----:B------:R-:W-:Y:S01]  /*6a10*/  FADD.FTZ R239, R185, R2 ;  /* 0x00000002b9ef7221 */ /* 0x000fe20000010000 */
[----:B------:R-:W-:Y:S01]  /*6a20*/  HMMA.16816.F32.BF16 R156, R8, R142, RZ ;  /* 0x0000008e089c723c */ /* 0x000fe200000418ff */
[----:B------:R-:W-:Y:S01]  /*6a30*/  IMAD.U32 R30, RZ, RZ, UR20 ;  /* 0x00000014ff1e7e24 */ /* 0x000fe2000f8e00ff */
[----:B------:R-:W-:Y:S03]  /*6a40*/  STG.E.U16 desc[UR26][R32.64+0x2], R230 ;  /* 0x000002e620007986 */ /* 0x000fe6000c10151a */
[----:B------:R-:W-:Y:S01]  /*6a50*/  IMAD.WIDE R30, R30, 0x2, R22 ;  /* 0x000000021e1e7825 */ /* 0x000fe200078e0216 */
[-C--:B------:R-:W-:Y:S01]  /*6a60*/  HMMA.16816.F32.BF16 R164, R124, R50.reuse, R164 ;  /* 0x000000327ca4723c */ /* 0x080fe200000418a4 */
[----:B------:R-:W-:Y:S04]  /*6a70*/  STL [R1+0x78], R5 ;  /* 0x0000780501007387 */ /* 0x000fe80000100800 */
[----:B------:R-:W-:Y:S01]  /*6a80*/  STG.E.U16 desc[UR26][R30.64], R232 ;  /* 0x000000e81e007986 */ /* 0x000fe2000c10151a */
[----:B------:R-:W-:Y:S03]  /*6a90*/  HMMA.16816.F32.BF16 R148, R128, R50, R148 ;  /* 0x000000328094723c */ /* 0x000fe60000041894 */
[----:B------:R-:W-:Y:S03]  /*6aa0*/  STG.E.U16 desc[UR26][R30.64+0x2], R233 ;  /* 0x000002e91e007986 */ /* 0x000fe6000c10151a */
[----:B------:R-:W-:Y:S01]  /*6ab0*/  HMMA.16816.F32.BF16 R44, R8, R186, RZ ;  /* 0x000000ba082c723c */ /* 0x000fe200000418ff */
[----:B------:R-:W-:Y:S04]  /*6ac0*/  STG.E.U16 desc[UR26][R22.64+0x10], R217 ;  /* 0x000010d916007986 */ /* 0x000fe8000c10151a */
[----:B------:R-:W-:Y:S01]  /*6ad0*/  STG.E.U16 desc[UR26][R22.64+0x12], R216 ;  /* 0x000012d816007986 */ /* 0x000fe2000c10151a */
[C---:B------:R-:W-:Y:S03]  /*6ae0*/  HMMA.16816.F32.BF16 R140, R12.reuse, R142, RZ ;  /* 0x0000008e0c8c723c */ /* 0x040fe600000418ff */
[----:B------:R-:W-:Y:S03]  /*6af0*/  STG.E.U16 desc[UR26][R34.64+0x10], R215 ;  /* 0x000010d722007986 */ /* 0x000fe6000c10151a */
[----:B------:R-:W-:Y:S01]  /*6b00*/  HMMA.16816.F32.BF16 R48, R12, R186, RZ ;  /* 0x000000ba0c30723c */ /* 0x000fe200000418ff */
[----:B------:R-:W-:Y:S04]  /*6b10*/  STG.E.U16 desc[UR26][R34.64+0x12], R214 ;  /* 0x000012d622007986 */ /* 0x000fe8000c10151a */
[----:B------:R-:W-:Y:S01]  /*6b20*/  STG.E.U16 desc[UR26][R32.64+0x10], R229 ;  /* 0x000010e520007986 */ /* 0x000fe2000c10151a */
[-C--:B------:R-:W-:Y:S03]  /*6b30*/  HMMA.16816.F32.BF16 R8, R8, R6.reuse, RZ ;  /* 0x000000060808723c */ /* 0x080fe600000418ff */
[----:B------:R-:W-:Y:S03]  /*6b40*/  STG.E.U16 desc[UR26][R32.64+0x12], R228 ;  /* 0x000012e420007986 */ /* 0x000fe6000c10151a */
[----:B------:R-:W-:Y:S01]  /*6b50*/  HMMA.16816.F32.BF16 R12, R12, R6, RZ ;  /* 0x000000060c0c723c */ /* 0x000fe200000418ff */
[----:B------:R1:W-:Y:S04]  /*6b60*/  STG.E.U16 desc[UR26][R30.64+0x12], R227 ;  /* 0x000012e31e007986 */ /* 0x0003e8000c10151a */
[----:B------:R2:W-:Y:S01]  /*6b70*/  STG.E.U16 desc[UR26][R30.64+0x10], R226 ;  /* 0x000010e21e007986 */ /* 0x0005e2000c10151a */
[C---:B------:R-:W-:Y:S03]  /*6b80*/  HMMA.16816.F32.BF16 R156, R124.reuse, R190, R156 ;  /* 0x000000be7c9c723c */ /* 0x040fe6000004189c */
[----:B------:R2:W-:Y:S03]  /*6b90*/  STG.E.U16 desc[UR26][R22.64+0x20], R199 ;  /* 0x000020c716007986 */ /* 0x0005e6000c10151a */
[----:B------:R-:W-:Y:S01]  /*6ba0*/  HMMA.16816.F32.BF16 R44, R124, R182, R44 ;  /* 0x000000b67c2c723c */ /* 0x000fe2000004182c */
[----:B------:R2:W-:Y:S04]  /*6bb0*/  STG.E.U16 desc[UR26][R22.64+0x22], R196 ;  /* 0x000022c416007986 */ /* 0x0005e8000c10151a */
[----:B------:R2:W-:Y:S01]  /*6bc0*/  STG.E.U16 desc[UR26][R34.64+0x20], R194 ;  /* 0x000020c222007986 */ /* 0x0005e2000c10151a */
[C---:B------:R-:W-:Y:S03]  /*6bd0*/  HMMA.16816.F32.BF16 R140, R128.reuse, R190, R140 ;  /* 0x000000be808c723c */ /* 0x040fe6000004188c */
[----:B------:R2:W-:Y:S03]  /*6be0*/  STG.E.U16 desc[UR26][R34.64+0x22], R193 ;  /* 0x000022c122007986 */ /* 0x0005e6000c10151a */
[----:B------:R-:W-:Y:S01]  /*6bf0*/  HMMA.16816.F32.BF16 R48, R128, R182, R48 ;  /* 0x000000b68030723c */ /* 0x000fe20000041830 */
[----:B------:R2:W-:Y:S01]  /*6c00*/  STG.E.U16 desc[UR26][R32.64+0x20], R225 ;  /* 0x000020e120007986 */ /* 0x0005e2000c10151a */
[----:B-1----:R-:W-:-:S03]  /*6c10*/  FADD.FTZ R227, R249, R16 ;  /* 0x00000010f9e37221 */ /* 0x002fc60000010000 */
[----:B------:R2:W-:Y:S01]  /*6c20*/  STG.E.U16 desc[UR26][R32.64+0x22], R224 ;  /* 0x000022e020007986 */ /* 0x0005e2000c10151a */
[----:B------:R-:W-:Y:S01]  /*6c30*/  HMMA.16816.F32.BF16 R64, R128, R66, R176 ;  /* 0x000000428040723c */ /* 0x000fe200000418b0 */
[----:B------:R-:W-:Y:S02]  /*6c40*/  FADD.FTZ R227, R248, R227 ;  /* 0x000000e3f8e37221 */ /* 0x000fe40000010000 */
[----:B------:R2:W-:Y:S02]  /*6c50*/  STG.E.U16 desc[UR26][R30.64+0x20], R223 ;  /* 0x000020df1e007986 */ /* 0x0005e4000c10151a */
[----:B------:R-:W-:Y:S01]  /*6c60*/  FADD.FTZ R227, R247, R227 ;  /* 0x000000e3f7e37221 */ /* 0x000fe20000010000 */
[----:B------:R-:W-:Y:S01]  /*6c70*/  FADD.FTZ R247, R251, R0 ;  /* 0x00000000fbf77221 */ /* 0x000fe20000010000 */
[----:B------:R-:W-:Y:S01]  /*6c80*/  IADD3.X R0, R23, -0x1, RZ, P1, !PT ;  /* 0xffffffff17007810 */ /* 0x000fe20000ffe4ff */
[----:B------:R2:W-:Y:S01]  /*6c90*/  STG.E.U16 desc[UR26][R30.64+0x22], R222 ;  /* 0x000022de1e007986 */ /* 0x0005e2000c10151a */
[----:B------:R-:W-:Y:S01]  /*6ca0*/  HMMA.16816.F32.BF16 R124, R124, R26, R8 ;  /* 0x0000001a7c7c723c */ /* 0x000fe20000041808 */
[----:B------:R-:W-:-:S02]  /*6cb0*/  FADD.FTZ R227, R246, R227 ;  /* 0x000000e3f6e37221 */ /* 0x000fc40000010000 */
[----:B------:R2:W-:Y:S03]  /*6cc0*/  STG.E.U16 desc[UR26][R22.64+0x30], R192 ;  /* 0x000030c016007986 */ /* 0x0005e6000c10151a */
[----:B------:R-:W-:Y:S01]  /*6cd0*/  HMMA.16816.F32.BF16 R128, R128, R26, R12 ;  /* 0x0000001a8080723c */ /* 0x000fe2000004180c */
[----:B------:R2:W-:Y:S04]  /*6ce0*/  STG.E.U16 desc[UR26][R22.64+0x32], R175 ;  /* 0x000032af16007986 */ /* 0x0005e8000c10151a */
[----:B------:R2:W-:Y:S04]  /*6cf0*/  STG.E.U16 desc[UR26][R34.64+0x30], R174 ;  /* 0x000030ae22007986 */ /* 0x0005e8000c10151a */
[----:B------:R2:W-:Y:S04]  /*6d00*/  STG.E.U16 desc[UR26][R34.64+0x32], R173 ;  /* 0x000032ad22007986 */ /* 0x0005e8000c10151a */
[----:B------:R2:W-:Y:S04]  /*6d10*/  STG.E.U16 desc[UR26][R32.64+0x30], R221 ;  /* 0x000030dd20007986 */ /* 0x0005e8000c10151a */
[----:B------:R2:W-:Y:S04]  /*6d20*/  STG.E.U16 desc[UR26][R32.64+0x32], R220 ;  /* 0x000032dc20007986 */ /* 0x0005e8000c10151a */
[----:B------:R2:W-:Y:S04]  /*6d30*/  STG.E.U16 desc[UR26][R30.64+0x30], R219 ;  /* 0x000030db1e007986 */ /* 0x0005e8000c10151a */
[----:B------:R2:W-:Y:S04]  /*6d40*/  STG.E.U16 desc[UR26][R30.64+0x32], R218 ;  /* 0x000032da1e007986 */ /* 0x0005e8000c10151a */
[----:B------:R2:W-:Y:S01]  /*6d50*/  STL [R1+0x74], R0 ;  /* 0x0000740001007387 */ /* 0x0005e20000100800 */
[----:B------:R-:W-:Y:S05]  /*6d60*/  @!P0 BRA `(.L_x_1570) ;  /* 0x0000014c00f88947 */ /* 0x000fea0003800000 */
[----:B------:R-:W3:Y:S01]  /*6d70*/  LDL R189, [R1+0x7c] ;  /* 0x00007c0001bd7983 */ /* 0x000ee20000100800 */
[----:B------:R-:W-:Y:S01]  /*6d80*/  ULDC UR4, c[0x0][0x2d0] ;  /* 0x0000b40000047ab9 */ /* 0x000fe20000000800 */
[----:B------:R-:W-:-:S04]  /*6d90*/  DEPBAR.LE SB0, 0x0 ;  /* 0x000080000000791a */ /* 0x000fc80000000000 */
[----:B------:R-:W4:Y:S01]  /*6da0*/  LDL.64 R184, [R1+0xe0] ;  /* 0x0000e00001b87983 */ /* 0x000f220000100a00 */
[----:B------:R-:W-:Y:S01]  /*6db0*/  BAR.SYNC.DEFER_BLOCKING 0x0 ;  /* 0x0000000000007b1d */ /* 0x000fe20000010000 */
[----:B------:R-:W-:Y:S01]  /*6dc0*/  ISETP.GE.AND P3, PT, R136, UR4, PT ;  /* 0x0000000488007c0c */ /* 0x000fe2000bf66270 */
[----:B------:R-:W-:Y:S02]  /*6dd0*/  UIADD3 UR44, UR19, -0x2, URZ ;  /* 0xfffffffe132c7890 */ /* 0x000fe4000fffe03f */
[----:B------:R-:W-:Y:S02]  /*6de0*/  UISETP.GE.AND UP0, UPT, UR19, 0x3, UPT ;  /* 0x000000031300788c */ /* 0x000fe4000bf06270 */
[----:B------:R-:W-:Y:S02]  /*6df0*/  USHF.R.S32.HI UR5, URZ, 0x1f, UR44 ;  /* 0x0000001f3f057899 */ /* 0x000fe4000801142c */
[----:B------:R-:W-:Y:S01]  /*6e00*/  IMAD.U32 R4, RZ, RZ, UR44 ;  /* 0x0000002cff047e24 */ /* 0x000fe2000f8e00ff */
[----:B------:R-:W1:Y:S05]  /*6e10*/  S2R R238, SR_TID.X ;  /* 0x0000000000ee7919 */ /* 0x000e6a0000002100 */
[----:B------:R-:W5:Y:S08]  /*6e20*/  @!P3 LDC.64 R12, c[0x0][0x220] ;  /* 0x00008800ff0cbb82 */ /* 0x000f700000000a00 */
[----:B------:R-:W5:Y:S01]  /*6e30*/  @!P3 LDC.64 R10, c[0x0][0x220] ;  /* 0x00008800ff0abb82 */ /* 0x000f620000000a00 */
[----:B------:R-:W-:Y:S01]  /*6e40*/  @P3 STS.128 [R213+0xa000], RZ ;  /* 0x00a000ffd5003388 */ /* 0x000fe20000000c00 */
[----:B-1----:R-:W-:-:S05]  /*6e50*/  IMAD.SHL.U32 R238, R238, 0x2, RZ ;  /* 0x00000002eeee7824 */ /* 0x002fca00078e00ff */
[----:B------:R-:W-:Y:S02]  /*6e60*/  LOP3.LUT R238, R238, 0x6, RZ, 0xc0, !PT ;  /* 0x00000006eeee7812 */ /* 0x000fe400078ec0ff */
[----:B---3--:R-:W-:Y:S01]  /*6e70*/  ISETP.GE.AND P2, PT, R189, UR4, PT ;  /* 0x00000004bd007c0c */ /* 0x008fe2000bf46270 */
[----:B------:R-:W-:-:S04]  /*6e80*/  UIMAD UR4, UR12, UR44, URZ ;  /* 0x0000002c0c0472a4 */ /* 0x000fc8000f8e023f */
[----:B------:R-:W-:Y:S01]  /*6e90*/  UIMAD UR4, UR5, UR13, UR4 ;  /* 0x0000000d050472a4 */ /* 0x000fe2000f8e0204 */
[----:B----4-:R-:W-:-:S05]  /*6ea0*/  IMAD.WIDE.U32 R4, R4, UR13, R184 ;  /* 0x0000000d04047c25 */ /* 0x010fca000f8e00b8 */
[----:B------:R-:W-:Y:S01]  /*6eb0*/  VIADD R2, R5, UR4 ;  /* 0x0000000405027c36 */ /* 0x000fe20008000000 */
[C---:B--2---:R-:W-:Y:S01]  /*6ec0*/  IADD3 R0, P0, R4.reuse, UR23, RZ ;  /* 0x0000001704007c10 */ /* 0x044fe2000ff1e0ff */
[----:B------:R-:W1:Y:S01]  /*6ed0*/  @!P2 LDC.64 R8, c[0x0][0x220] ;  /* 0x00008800ff08ab82 */ /* 0x000e620000000a00 */
[----:B-----5:R-:W-:Y:S02]  /*6ee0*/  @!P3 LEA R12, P5, R4, R12, 0x1 ;  /* 0x0000000c040cb211 */ /* 0x020fe400078a08ff */
[----:B------:R-:W-:Y:S02]  /*6ef0*/  IADD3.X R5, R2, UR22, RZ, P0, !PT ;  /* 0x0000001602057c10 */ /* 0x000fe400087fe4ff */
[----:B------:R-:W-:Y:S02]  /*6f00*/  @!P3 LEA R10, P4, R0, R10, 0x1 ;  /* 0x0000000a000ab211 */ /* 0x000fe400078808ff */
[----:B------:R-:W-:Y:S01]  /*6f10*/  @!P3 LEA.HI.X R13, R4, R13, R2, 0x1, P5 ;  /* 0x0000000d040db211 */ /* 0x000fe200028f0c02 */
[----:B------:R-:W2:Y:S01]  /*6f20*/  @!P2 LDC.64 R6, c[0x0][0x220] ;  /* 0x00008800ff06ab82 */ /* 0x000ea20000000a00 */
[----:B------:R-:W-:-:S03]  /*6f30*/  @!P3 LEA.HI.X R11, R0, R11, R5, 0x1, P4 ;  /* 0x0000000b000bb211 */ /* 0x000fc600020f0c05 */
[----:B------:R-:W-:Y:S01]  /*6f40*/  @!PT LDS RZ, [RZ] ;  /* 0x00000000fffff984 */ /* 0x000fe20000000800 */
[----:B------:R-:W-:Y:S01]  /*6f50*/  @!PT LDS RZ, [RZ] ;  /* 0x00000000fffff984 */ /* 0x000fe20000000800 */
[----:B------:R-:W-:Y:S01]  /*6f60*/  @!PT LDS RZ, [RZ] ;  /* 0x00000000fffff984 */ /* 0x000fe20000000800 */
[----:B------:R3:W-:Y:S04]  /*6f70*/  @!P3 LDGSTS.E.BYPASS.LTC128B.128 [R213+0xa000], desc[UR26][R12.64] ;  /* 0x0a0000000cd5bfae */ /* 0x0007e8000b901d5a */
[----:B------:R-:W-:Y:S01]  /*6f80*/  @P2 STS.128 [R213+0xb000], RZ ;  /* 0x00b000ffd5002388 */ /* 0x000fe20000000c00 */
[----:B-1----:R-:W-:-:S04]  /*6f90*/  @!P2 LEA R8, P1, R4, R8, 0x1 ;  /* 0x000000080408a211 */ /* 0x002fc800078208ff */
[----:B------:R-:W-:Y:S02]  /*6fa0*/  @!P2 LEA.HI.X R9, R4, R9, R2, 0x1, P1 ;  /* 0x000000090409a211 */ /* 0x000fe400008f0c02 */
[----:B--2---:R-:W-:-:S03]  /*6fb0*/  @!P2 LEA R6, P0, R0, R6, 0x1 ;  /* 0x000000060006a211 */ /* 0x004fc600078008ff */
        /* <DEDUP_REMOVED lines=16> */
[----:B------:R-:W-:Y:S04]  /*70c0*/  LDSM.16.M88.4 R184, [R211] ;  /* 0x00000000d3b8783b */ /* 0x000fe80000000200 */
[----:B------:R-:W-:Y:S04]  /*70d0*/  LDSM.16.M88.4 R24, [R200+0x8800] ;  /* 0x00880000c818783b */ /* 0x000fe80000000200 */
[----:B---3--:R-:W3:Y:S04]  /*70e0*/  LDSM.16.M88.4 R12, [R202] ;  /* 0x00000000ca0c783b */ /* 0x008ee80000000200 */
[----:B-1----:R-:W1:Y:S04]  /*70f0*/  LDSM.16.M88.4 R8, [R202+0x2000] ;  /* 0x00200000ca08783b */ /* 0x002e680000000200 */
[----:B------:R-:W-:Y:S04]  /*7100*/  LDSM.16.M88.4 R188, [R211+0x800] ;  /* 0x00080000d3bc783b */ /* 0x000fe80000000200 */
[----:B--2---:R-:W2:Y:S04]  /*7110*/  LDSM.16.M88.4 R4, [R204+0x2000] ;  /* 0x00200000cc04783b */ /* 0x004ea80000000200 */
[----:B------:R-:W4:Y:S04]  /*7120*/  LDSM.16.M88.4 R16, [R204] ;  /* 0x00000000cc10783b */ /* 0x000f280000000200 */
[----:B------:R-:W0:Y:S01]  /*7130*/  LDGDEPBAR ;  /* 0x00000000000079af */ /* 0x000e220000000000 */
[-C--:B---3--:R-:W-:Y:S06]  /*7140*/  HMMA.16816.F32.BF16 R216, R12, R176.reuse, RZ ;  /* 0x000000b00cd8723c */ /* 0x088fec00000418ff */
[C---:B-1----:R-:W-:Y:S06]  /*7150*/  HMMA.16816.F32.BF16 R196, R8.reuse, R176, RZ ;  /* 0x000000b008c4723c */ /* 0x042fec00000418ff */
[C---:B------:R-:W-:Y:S06]  /*7160*/  HMMA.16816.F32.BF16 R192, R8.reuse, R178, RZ ;  /* 0x000000b208c0723c */ /* 0x040fec00000418ff */
[C---:B------:R-:W-:Y:S06]  /*7170*/  HMMA.16816.F32.BF16 R180, R8.reuse, R24, RZ ;  /* 0x0000001808b4723c */ /* 0x040fec00000418ff */
[----:B------:R-:W-:Y:S06]  /*7180*/  HMMA.16816.F32.BF16 R8, R8, R26, RZ ;  /* 0x0000001a0808723c */ /* 0x000fec00000418ff */
[-C--:B--2---:R-:W-:Y:S06]  /*7190*/  HMMA.16816.F32.BF16 R220, R4, R184.reuse, R196 ;  /* 0x000000b804dc723c */ /* 0x084fec00000418c4 */
[----:B----4-:R-:W-:Y:S06]  /*71a0*/  HMMA.16816.F32.BF16 R216, R16, R184, R216 ;  /* 0x000000b810d8723c */ /* 0x010fec00000418d8 */
[C---:B------:R-:W-:Y:S01]  /*71b0*/  HMMA.16816.F32.BF16 R240, R4.reuse, R188, R180 ;  /* 0x000000bc04f0723c */ /* 0x040fe200000418b4 */
[----:B------:R-:W-:Y:S05]  /*71c0*/  LDSM.16.M88.4 R180, [R209+0x8800] ;  /* 0x00880000d1b4783b */ /* 0x000fea0000000200 */
[----:B------:R-:W-:Y:S01]  /*71d0*/  HMMA.16816.F32.BF16 R248, R4, R190, R8 ;  /* 0x000000be04f8723c */ /* 0x000fe20000041808 */
[----:B------:R-:W-:Y:S05]  /*71e0*/  LDSM.16.M88.4 R8, [R210] ;  /* 0x00000000d208783b */ /* 0x000fea0000000200 */
[----:B------:R-:W-:-:S02]  /*71f0*/  IMAD.MOV.U32 R137, RZ, RZ, R220 ;  /* 0x000000ffff897224 */ /* 0x000fc400078e00dc */
[----:B------:R-:W-:Y:S02]  /*7200*/  IMAD.MOV.U32 R136, RZ, RZ, R221 ;  /* 0x000000ffff887224 */ /* 0x000fe400078e00dd */
[----:B------:R-:W-:Y:S02]  /*7210*/  IMAD.MOV.U32 R29, RZ, RZ, R222 ;  /* 0x000000ffff1d7224 */ /* 0x000fe400078e00de */
[----:B------:R-:W-:Y:S02]  /*7220*/  IMAD.MOV.U32 R28, RZ, RZ, R223 ;  /* 0x000000ffff1c7224 */ /* 0x000fe400078e00df */
[----:B------:R-:W-:Y:S01]  /*7230*/  HMMA.16816.F32.BF16 R220, R4, R186, R192 ;  /* 0x000000ba04dc723c */ /* 0x000fe200000418c0 */
[----:B------:R-:W1:Y:S05]  /*7240*/  LDSM.16.M88.4 R4, [R210+0x2000] ;  /* 0x00200000d204783b */ /* 0x000e6a0000000200 */
[C---:B------:R-:W-:Y:S06]  /*7250*/  HMMA.16816.F32.BF16 R192, R12.reuse, R178, RZ ;  /* 0x000000b20cc0723c */ /* 0x040fec00000418ff */
[C---:B------:R-:W-:Y:S06]  /*7260*/  HMMA.16816.F32.BF16 R176, R12.reuse, R24, RZ ;  /* 0x000000180cb0723c */ /* 0x040fec00000418ff */
[----:B------:R-:W-:Y:S01]  /*7270*/  HMMA.16816.F32.BF16 R12, R12, R26, RZ ;  /* 0x0000001a0c0c723c */ /* 0x000fe200000418ff */
[----:B------:R-:W2:Y:S11]  /*7280*/  LDSM.16.M88.4 R24, [R209+0x8000] ;  /* 0x00800000d118783b */ /* 0x000eb60000000200 */
[C---:B------:R-:W-:Y:S01]  /*7290*/  HMMA.16816.F32.BF16 R228, R16.reuse, R186, R192 ;  /* 0x000000ba10e4723c */ /* 0x040fe200000418c0 */
[----:B------:R-:W-:Y:S05]  /*72a0*/  LDSM.16.M88.4 R184, [R207+0x800] ;  /* 0x00080000cfb8783b */ /* 0x000fea0000000200 */
[----:B------:R-:W-:Y:S06]  /*72b0*/  HMMA.16816.F32.BF16 R196, R16, R188, R176 ;  /* 0x000000bc10c4723c */ /* 0x000fec00000418b0 */
[----:B-1----:R-:W-:Y:S01]  /*72c0*/  HMMA.16816.F32.BF16 R240, R4, R180, R240 ;  /* 0x000000b404f0723c */ /* 0x002fe200000418f0 */
[----:B------:R-:W-:-:S02]  /*72d0*/  IMAD.MOV.U32 R176, RZ, RZ, R137 ;  /* 0x000000ffffb07224 */ /* 0x000fc400078e0089 */
[----:B------:R-:W-:Y:S02]  /*72e0*/  IMAD.MOV.U32 R177, RZ, RZ, R136 ;  /* 0x000000ffffb17224 */ /* 0x000fe400078e0088 */
[----:B------:R-:W-:Y:S02]  /*72f0*/  IMAD.MOV.U32 R178, RZ, RZ, R29 ;  /* 0x000000ffffb27224 */ /* 0x000fe400078e001d */
[----:B------:R-:W-:-:S07]  /*7300*/  IMAD.MOV.U32 R179, RZ, RZ, R28 ;  /* 0x000000ffffb37224 */ /* 0x000fce00078e001c */
[C---:B--2---:R-:W-:Y:S04]  /*7310*/  HMMA.16816.F32.BF16 R192, R4.reuse, R24, R176 ;  /* 0x0000001804c0723c */ /* 0x044fe800000418b0 */
[----:B------:R-:W-:Y:S01]  /*7320*/  IMAD.MOV.U32 R21, RZ, RZ, R196 ;  /* 0x000000ffff157224 */ /* 0x000fe200078e00c4 */
[----:B------:R-:W-:Y:S01]  /*7330*/  LDSM.16.M88.4 R176, [R207] ;  /* 0x00000000cfb0783b */ /* 0x000fe20000000200 */
[----:B------:R-:W-:Y:S02]  /*7340*/  IMAD.MOV.U32 R20, RZ, RZ, R197 ;  /* 0x000000ffff147224 */ /* 0x000fe400078e00c5 */
[----:B------:R-:W-:Y:S01]  /*7350*/  IMAD.MOV.U32 R2, RZ, RZ, R198 ;  /* 0x000000ffff027224 */ /* 0x000fe200078e00c6 */
[----:B------:R-:W-:Y:S01]  /*7360*/  HMMA.16816.F32.BF16 R220, R4, R26, R220 ;  /* 0x0000001a04dc723c */ /* 0x000fe200000418dc */
[----:B------:R-:W-:-:S05]  /*7370*/  IMAD.MOV.U32 R0, RZ, RZ, R199 ;  /* 0x000000ffff007224 */ /* 0x000fca00078e00c7 */
[----:B------:R-:W-:Y:S01]  /*7380*/  HMMA.16816.F32.BF16 R196, R16, R190, R12 ;  /* 0x000000be10c4723c */ /* 0x000fe2000004180c */
[----:B------:R-:W1:Y:S05]  /*7390*/  LDSM.16.M88.4 R12, [R208] ;  /* 0x00000000d00c783b */ /* 0x000e6a0000000200 */
[----:B------:R-:W-:Y:S01]  /*73a0*/  HMMA.16816.F32.BF16 R188, R4, R182, R248 ;  /* 0x000000b604bc723c */ /* 0x000fe200000418f8 */
[----:B------:R-:W2:Y:S05]  /*73b0*/  LDSM.16.M88.4 R4, [R208+0x2000] ;  /* 0x00200000d004783b */ /* 0x000eaa0000000200 */
[----:B------:R-:W-:Y:S01]  /*73c0*/  HMMA.16816.F32.BF16 R228, R8, R26, R228 ;  /* 0x0000001a08e4723c */ /* 0x000fe200000418e4 */
[----:B------:R-:W-:-:S02]  /*73d0*/  IMAD.MOV.U32 R248, RZ, RZ, R21 ;  /* 0x000000fffff87224 */ /* 0x000fc400078e0015 */
[----:B------:R-:W-:Y:S02]  /*73e0*/  IMAD.MOV.U32 R249, RZ, RZ, R20 ;  /* 0x000000fffff97224 */ /* 0x000fe400078e0014 */
[----:B------:R-:W-:Y:S01]  /*73f0*/  IMAD.MOV.U32 R250, RZ, RZ, R2 ;  /* 0x000000fffffa7224 */ /* 0x000fe200078e0002 */
[C---:B------:R-:W-:Y:S01]  /*7400*/  HMMA.16816.F32.BF16 R16, R8.reuse, R24, R216 ;  /* 0x000000180810723c */ /* 0x040fe200000418d8 */
[----:B------:R-:W-:Y:S01]  /*7410*/  IMAD.MOV.U32 R251, RZ, RZ, R0 ;  /* 0x000000fffffb7224 */ /* 0x000fe200078e0000 */
[----:B------:R-:W-:Y:S04]  /*7420*/  LDSM.16.M88.4 R24, [R200+0x9800] ;  /* 0x00980000c818783b */ /* 0x000fe80000000200 */
[C---:B------:R-:W-:Y:S06]  /*7430*/  HMMA.16816.F32.BF16 R196, R8.reuse, R182, R196 ;  /* 0x000000b608c4723c */ /* 0x040fec00000418c4 */
[----:B------:R-:W-:Y:S01]  /*7440*/  HMMA.16816.F32.BF16 R248, R8, R180, R248 ;  /* 0x000000b408f8723c */ /* 0x000fe200000418f8 */
[----:B------:R-:W-:Y:S05]  /*7450*/  LDSM.16.M88.4 R8, [R202+0x4000] ;  /* 0x00400000ca08783b */ /* 0x000fea0000000200 */
[----:B------:R-:W-:-:S02]  /*7460*/  IMAD.MOV.U32 R21, RZ, RZ, R228 ;  /* 0x000000ffff157224 */ /* 0x000fc400078e00e4 */
[----:B------:R-:W-:Y:S02]  /*7470*/  IMAD.MOV.U32 R20, RZ, RZ, R229 ;  /* 0x000000ffff147224 */ /* 0x000fe400078e00e5 */
[----:B------:R-:W-:Y:S02]  /*7480*/  IMAD.MOV.U32 R2, RZ, RZ, R230 ;  /* 0x000000ffff027224 */ /* 0x000fe400078e00e6 */
[----:B------:R-:W-:Y:S01]  /*7490*/  IMAD.MOV.U32 R0, RZ, RZ, R231 ;  /* 0x000000ffff007224 */ /* 0x000fe200078e00e7 */
[-C--:B-1----:R-:W-:Y:S01]  /*74a0*/  HMMA.16816.F32.BF16 R180, R12, R176.reuse, R16 ;  /* 0x000000b00cb4723c */ /* 0x082fe20000041810 */
[----:B------:R-:W1:Y:S05]  /*74b0*/  LDSM.16.M88.4 R16, [R200+0x9000] ;  /* 0x00900000c810783b */ /* 0x000e6a0000000200 */
[C---:B--2---:R-:W-:Y:S06]  /*74c0*/  HMMA.16816.F32.BF16 R192, R4.reuse, R176, R192 ;  /* 0x000000b004c0723c */ /* 0x044fec00000418c0 */
[C---:B------:R-:W-:Y:S06]  /*74d0*/  HMMA.16816.F32.BF16 R216, R4.reuse, R178, R220 ;  /* 0x000000b204d8723c */ /* 0x040fec00000418dc */
[----:B------:R-:W-:Y:S01]  /*74e0*/  HMMA.16816.F32.BF16 R228, R4, R184, R240 ;  /* 0x000000b804e4723c */ /* 0x000fe200000418f0 */
[----:B------:R-:W-:-:S02]  /*74f0*/  IMAD.MOV.U32 R220, RZ, RZ, R21 ;  /* 0x000000ffffdc7224 */ /* 0x000fc400078e0015 */
[----:B------:R-:W-:Y:S02]  /*7500*/  IMAD.MOV.U32 R221, RZ, RZ, R20 ;  /* 0x000000ffffdd7224 */ /* 0x000fe400078e0014 */
[----:B------:R-:W-:Y:S01]  /*7510*/  IMAD.MOV.U32 R222, RZ, RZ, R2 ;  /* 0x000000ffffde7224 */ /* 0x000fe200078e0002 */
[----:B------:R-:W-:Y:S01]  /*7520*/  HMMA.16816.F32.BF16 R188, R4, R186, R188 ;  /* 0x000000ba04bc723c */ /* 0x000fe200000418bc */
[----:B------:R-:W2:Y:S01]  /*7530*/  LDSM.16.M88.4 R4, [R202+0x6000] ;  /* 0x00600000ca04783b */ /* 0x000ea20000000200 */
[----:B------:R-:W-:-:S04]  /*7540*/  IMAD.MOV.U32 R223, RZ, RZ, R0 ;  /* 0x000000ffffdf7224 */ /* 0x000fc800078e0000 */
[C---:B------:R-:W-:Y:S06]  /*7550*/  HMMA.16816.F32.BF16 R240, R12.reuse, R184, R248 ;  /* 0x000000b80cf0723c */ /* 0x040fec00000418f8 */
[----:B------:R-:W-:Y:S01]  /*7560*/  HMMA.16816.F32.BF16 R220, R12, R178, R220 ;  /* 0x000000b20cdc723c */ /* 0x000fe200000418dc */
[----:B------:R-:W-:Y:S05]  /*7570*/  LDSM.16.M88.4 R176, [R211+0x1000] ;  /* 0x00100000d3b0783b */ /* 0x000fea0000000200 */
[----:B-1----:R-:W-:-:S12]  /*7580*/  HMMA.16816.F32.BF16 R180, R8, R16, R180 ;  /* 0x0000001008b4723c */ /* 0x002fd800000418b4 */
[-C--:B------:R-:W-:Y:S06]  /*7590*/  HMMA.16816.F32.BF16 R240, R8, R24.reuse, R240 ;  /* 0x0000001808f0723c */ /* 0x080fec00000418f0 */
[----:B------:R-:W-:Y:S02]  /*75a0*/  IMAD.MOV.U32 R21, RZ, RZ, R220 ;  /* 0x000000ffff157224 */ /* 0x000fe400078e00dc */
[----:B------:R-:W-:Y:S02]  /*75b0*/  IMAD.MOV.U32 R20, RZ, RZ, R221 ;  /* 0x000000ffff147224 */ /* 0x000fe400078e00dd */
[----:B------:R-:W-:Y:S01]  /*75c0*/  IMAD.MOV.U32 R2, RZ, RZ, R222 ;  /* 0x000000ffff027224 */ /* 0x000fe200078e00de */
[----:B--2---:R-:W-:Y:S01]  /*75d0*/  HMMA.16816.F32.BF16 R228, R4, R24, R228 ;  /* 0x0000001804e4723c */ /* 0x004fe200000418e4 */
[----:B------:R-:W-:-:S02]  /*75e0*/  IMAD.MOV.U32 R0, RZ, RZ, R223 ;  /* 0x000000ffff007224 */ /* 0x000fc400078e00df */
[----:B------:R-:W-:Y:S02]  /*75f0*/  IMAD.MOV.U32 R248, RZ, RZ, R21 ;  /* 0x000000fffff87224 */ /* 0x000fe400078e0015 */
[----:B------:R-:W-:Y:S01]  /*7600*/  IMAD.MOV.U32 R249, RZ, RZ, R20 ;  /* 0x000000fffff97224 */ /* 0x000fe200078e0014 */
[----:B------:R-:W-:Y:S01]  /*7610*/  HMMA.16816.F32.BF16 R220, R12, R186, R196 ;  /* 0x000000ba0cdc723c */ /* 0x000fe200000418c4 */
[----:B------:R-:W-:Y:S01]  /*7620*/  LDSM.16.M88.4 R184, [R211+0x1800] ;  /* 0x00180000d3b8783b */ /* 0x000fe20000000200 */
[----:B------:R-:W-:Y:S02]  /*7630*/  IMAD.MOV.U32 R250, RZ, RZ, R2 ;  /* 0x000000fffffa7224 */ /* 0x000fe400078e0002 */
[----:B------:R-:W-:Y:S01]  /*7640*/  IMAD.MOV.U32 R251, RZ, RZ, R0 ;  /* 0x000000fffffb7224 */ /* 0x000fe200078e0000 */
[----:B------:R-:W1:Y:S01]  /*7650*/  LDSM.16.M88.4 R12, [R204+0x4000] ;  /* 0x00400000cc0c783b */ /* 0x000e620000000200 */
[----:B------:R-:W-:Y:S01]  /*7660*/  HMMA.16816.F32.BF16 R196, R4, R16, R192 ;  /* 0x0000001004c4723c */ /* 0x000fe200000418c0 */
[----:B------:R-:W-:-:S04]  /*7670*/  IMAD.U32 R0, RZ, RZ, UR44 ;  /* 0x0000002cff007e24 */ /* 0x000fc8000f8e00ff */
[----:B------:R-:W-:Y:S01]  /*7680*/  IMAD R0, R0, 0x20, R238 ;  /* 0x0000002000007824 */ /* 0x000fe200078e02ee */
[----:B------:R-:W-:Y:S03]  /*7690*/  HMMA.16816.F32.BF16 R192, R4, R18, R216 ;  /* 0x0000001204c0723c */ /* 0x000fe600000418d8 */
[----:B------:R-:W-:-:S03]  /*76a0*/  VIADD R2, R0, 0x8 ;  /* 0x0000000800027836 */ /* 0x000fc60000000000 */
[----:B------:R-:W-:Y:S01]  /*76b0*/  HMMA.16816.F32.BF16 R188, R4, R26, R188 ;  /* 0x0000001a04bc723c */ /* 0x000fe200000418bc */
[----:B------:R-:W2:Y:S01]  /*76c0*/  LDSM.16.M88.4 R4, [R204+0x6000] ;  /* 0x00600000cc04783b */ /* 0x000ea20000000200 */
[----:B------:R-:W-:-:S04]  /*76d0*/  ISETP.GE.AND P5, PT, R2, R135, PT ;  /* 0x000000870200720c */ /* 0x000fc80003fa6270 */
[C---:B------:R-:W-:Y:S01]  /*76e0*/  HMMA.16816.F32.BF16 R220, R8.reuse, R26, R220 ;  /* 0x0000001a08dc723c */ /* 0x040fe200000418dc */
[----:B------:R-:W-:Y:S05]  /*76f0*/  LDSM.16.M88.4 R24, [R209+0x9000] ;  /* 0x00900000d118783b */ /* 0x000fea0000000200 */
[----:B------:R-:W-:Y:S01]  /*7700*/  HMMA.16816.F32.BF16 R248, R8, R18, R248 ;  /* 0x0000001208f8723c */ /* 0x000fe200000418f8 */
[----:B------:R-:W3:Y:S05]  /*7710*/  LDSM.16.M88.4 R8, [R210+0x4000] ;  /* 0x00400000d208783b */ /* 0x000eea0000000200 */
[C---:B-1----:R-:W-:Y:S01]  /*7720*/  HMMA.16816.F32.BF16 R16, R12.reuse, R176, R180 ;  /* 0x000000b00c10723c */ /* 0x042fe200000418b4 */
[----:B------:R-:W1:Y:S05]  /*7730*/  LDSM.16.M88.4 R180, [R209+0x9800] ;  /* 0x00980000d1b4783b */ /* 0x000e6a0000000200 */
[----:B------:R-:W-:-:S12]  /*7740*/  HMMA.16816.F32.BF16 R240, R12, R184, R240 ;  /* 0x000000b80cf0723c */ /* 0x000fd800000418f0 */
[----:B------:R-:W-:Y:S06]  /*7750*/  HMMA.16816.F32.BF16 R248, R12, R178, R248 ;  /* 0x000000b20cf8723c */ /* 0x000fec00000418f8 */
[C---:B--2---:R-:W-:Y:S06]  /*7760*/  HMMA.16816.F32.BF16 R216, R4.reuse, R176, R196 ;  /* 0x000000b004d8723c */ /* 0x044fec00000418c4 */
[C---:B------:R-:W-:Y:S01]  /*7770*/  HMMA.16816.F32.BF16 R196, R4.reuse, R178, R192 ;  /* 0x000000b204c4723c */ /* 0x040fe200000418c0 */
[----:B------:R-:W-:Y:S05]  /*7780*/  LDSM.16.M88.4 R176, [R207+0x1800] ;  /* 0x00180000cfb0783b */ /* 0x000fea0000000200 */
[C---:B------:R-:W-:Y:S06]  /*7790*/  HMMA.16816.F32.BF16 R192, R4.reuse, R184, R228 ;  /* 0x000000b804c0723c */ /* 0x040fec00000418e4 */
[-C--:B------:R-:W-:Y:S01]  /*77a0*/  HMMA.16816.F32.BF16 R188, R4, R186.reuse, R188 ;  /* 0x000000ba04bc723c */ /* 0x080fe200000418bc */
[----:B------:R-:W2:Y:S05]  /*77b0*/  LDSM.16.M88.4 R4, [R210+0x6000] ;  /* 0x00600000d204783b */ /* 0x000eaa0000000200 */
[----:B------:R-:W-:Y:S01]  /*77c0*/  HMMA.16816.F32.BF16 R228, R12, R186, R220 ;  /* 0x000000ba0ce4723c */ /* 0x000fe200000418dc */
[----:B------:R-:W-:Y:S05]  /*77d0*/  LDSM.16.M88.4 R12, [R208+0x4000] ;  /* 0x00400000d00c783b */ /* 0x000fea0000000200 */
[----:B---3--:R-:W-:Y:S01]  /*77e0*/  HMMA.16816.F32.BF16 R184, R8, R24, R16 ;  /* 0x0000001808b8723c */ /* 0x008fe20000041810 */
[----:B------:R-:W3:-:S15]  /*77f0*/  LDSM.16.M88.4 R16, [R207+0x1000] ;  /* 0x00100000cf10783b */ /* 0x000ede0000000200 */
[----:B------:R-:W-:-:S02]  /*7800*/  NOP ;  /* 0x0000000000007918 */ /* 0x000fc40000000000 */
[----:B-1----:R-:W-:Y:S06]  /*7810*/  HMMA.16816.F32.BF16 R228, R8, R182, R228 ;  /* 0x000000b608e4723c */ /* 0x002fec00000418e4 */
[C---:B--2---:R-:W-:Y:S06]  /*7820*/  HMMA.16816.F32.BF16 R220, R4.reuse, R24, R216 ;  /* 0x0000001804dc723c */ /* 0x044fec00000418d8 */
[C---:B------:R-:W-:Y:S06]  /*7830*/  HMMA.16816.F32.BF16 R216, R4.reuse, R26, R196 ;  /* 0x0000001a04d8723c */ /* 0x040fec00000418c4 */
[C---:B------:R-:W-:Y:S06]  /*7840*/  HMMA.16816.F32.BF16 R196, R4.reuse, R180, R192 ;  /* 0x000000b404c4723c */ /* 0x040fec00000418c0 */
[----:B------:R-:W-:Y:S01]  /*7850*/  HMMA.16816.F32.BF16 R192, R4, R182, R188 ;  /* 0x000000b604c0723c */ /* 0x000fe200000418bc */
[----:B------:R-:W1:Y:S01]  /*7860*/  LDSM.16.M88.4 R4, [R208+0x6000] ;  /* 0x00600000d004783b */ /* 0x000e620000000200 */
[----:B------:R-:W-:-:S04]  /*7870*/  DEPBAR.LE SB0, 0x0 ;  /* 0x000080000000791a */ /* 0x000fc80000000000 */
[C---:B------:R-:W-:Y:S06]  /*7880*/  HMMA.16816.F32.BF16 R24, R8.reuse, R26, R248 ;  /* 0x0000001a0818723c */ /* 0x040fec00000418f8 */
[----:B------:R-:W-:-:S15]  /*7890*/  HMMA.16816.F32.BF16 R188, R8, R180, R240 ;  /* 0x000000b408bc723c */ /* 0x000fde00000418f0 */
[----:B------:R-:W-:-:S03]  /*78a0*/  NOP ;  /* 0x0000000000007918 */ /* 0x000fc60000000000 */
[C---:B---3--:R-:W-:Y:S06]  /*78b0*/  HMMA.16816.F32.BF16 R24, R12.reuse, R18, R24 ;  /* 0x000000120c18723c */ /* 0x048fec0000041818 */
[----:B------:R-:W-:Y:S06]  /*78c0*/  HMMA.16816.F32.BF16 R188, R12, R176, R188 ;  /* 0x000000b00cbc723c */ /* 0x000fec00000418bc */
[C---:B-1----:R-:W-:Y:S06]  /*78d0*/  HMMA.16816.F32.BF16 R248, R4.reuse, R178, R192 ;  /* 0x000000b204f8723c */ /* 0x042fec00000418c0 */
[-C--:B------:R-:W-:Y:S06]  /*78e0*/  HMMA.16816.F32.BF16 R240, R4, R16.reuse, R220 ;  /* 0x0000001004f0723c */ /* 0x080fec00000418dc */
[----:B------:R-:W-:Y:S06]  /*78f0*/  HMMA.16816.F32.BF16 R192, R12, R16, R184 ;  /* 0x000000100cc0723c */ /* 0x000fec00000418b8 */
[C---:B------:R-:W-:Y:S06]  /*7900*/  HMMA.16816.F32.BF16 R216, R4.reuse, R18, R216 ;  /* 0x0000001204d8723c */ /* 0x040fec00000418d8 */
[----:B------:R-:W-:Y:S06]  /*7910*/  HMMA.16816.F32.BF16 R220, R4, R176, R196 ;  /* 0x000000b004dc723c */ /* 0x000fec00000418c4 */
[----:B------:R-:W-:Y:S01]  /*7920*/  HMMA.16816.F32.BF16 R184, R12, R178, R228 ;  /* 0x000000b20cb8723c */ /* 0x000fe200000418e4 */
[----:B------:R-:W-:-:S05]  /*7930*/  VIADD R4, R0, 0x1 ;  /* 0x0000000100047836 */ /* 0x000fca0000000000 */
[----:B------:R-:W-:Y:S01]  /*7940*/  I2FP.F32.S32 R5, R4 ;  /* 0x0000000400057245 */ /* 0x000fe20000201400 */
[----:B------:R-:W-:Y:S01]  /*7950*/  BAR.SYNC.DEFER_BLOCKING 0x0 ;  /* 0x0000000000007b1d */ /* 0x000fe20000010000 */
[C---:B------:R-:W-:Y:S02]  /*7960*/  ISETP.GE.AND P4, PT, R4.reuse, R135, PT ;  /* 0x000000870400720c */ /* 0x040fe40003f86270 */
        /* <DEDUP_REMOVED lines=8> */
[----:B------:R-:W-:-:S02]  /*79f0*/  FSEL R182, R7, -INF , !P0 ;  /* 0xff80000007b67808 */ /* 0x000fc40004000000 */
        /* <DEDUP_REMOVED lines=17> */
[C---:B------:R-:W-:Y:S01]  /*7b10*/  ISETP.GE.AND P6, PT, R2.reuse, R135, PT ;  /* 0x000000870200720c */ /* 0x040fe20003fc6270 */
[C---:B------:R-:W-:Y:S01]  /*7b20*/  FFMA.FTZ R7, R5.reuse, UR21, R217 ;  /* 0x0000001505077c23 */ /* 0x040fe200080100d9 */
[C---:B------:R-:W-:Y:S01]  /*7b30*/  ISETP.GE.AND P5, PT, R2.reuse, R138, PT ;  /* 0x0000008a0200720c */ /* 0x040fe20003fa6270 */
[----:B------:R-:W-:Y:S01]  /*7b40*/  FFMA.FTZ R5, R5, UR21, R219 ;  /* 0x0000001505057c23 */ /* 0x000fe200080100db */
        /* <DEDUP_REMOVED lines=43> */
[----:B------:R-:W-:-:S02]  /*7e00*/  ISETP.GE.AND P6, PT, R2, R139, PT ;  /* 0x0000008b0200720c */ /* 0x000fc40003fc6270 */
[----:B------:R-:W-:Y:S02]  /*7e10*/  I2FP.F32.S32 R2, R0 ;  /* 0x0000000000027245 */ /* 0x000fe40000201400 */
[----:B------:R-:W-:Y:S02]  /*7e20*/  FSEL R21, R8, -INF , !P0 ;  /* 0xff80000008157808 */ /* 0x000fe40004000000 */
[----:B------:R-:W-:Y:S01]  /*7e30*/  ISETP.GE.AND P0, PT, R0, R139, PT ;  /* 0x0000008b0000720c */ /* 0x000fe20003f06270 */
[C---:B------:R-:W-:Y:S01]  /*7e40*/  FFMA.FTZ R13, R2.reuse, UR21, R242 ;  /* 0x00000015020d7c23 */ /* 0x040fe200080100f2 */
[----:B------:R-:W-:Y:S01]  /*7e50*/  FSEL R20, R5, -INF , !P5 ;  /* 0xff80000005147808 */ /* 0x000fe20006800000 */
[----:B------:R-:W-:Y:S01]  /*7e60*/  FFMA.FTZ R9, R2, UR21, R192 ;  /* 0x0000001502097c23 */ /* 0x000fe200080100c0 */
[----:B------:R-:W-:Y:S01]  /*7e70*/  FSEL R178, R6, -INF , !P4 ;  /* 0xff80000006b27808 */ /* 0x000fe20006000000 */
[C---:B------:R-:W-:Y:S01]  /*7e80*/  FFMA.FTZ R10, R2.reuse, UR21, R194 ;  /* 0x00000015020a7c23 */ /* 0x040fe200080100c2 */
        /* <DEDUP_REMOVED lines=12> */
[----:B------:R-:W-:Y:S01]  /*7f50*/  FSEL R12, R10, -INF , !P4 ;  /* 0xff8000000a0c7808 */ /* 0x000fe20006000000 */
[C---:B------:R-:W-:Y:S01]  /*7f60*/  FFMA.FTZ R14, R2.reuse, UR21, R187 ;  /* 0x00000015020e7c23 */ /* 0x040fe200080100bb */
[----:B------:R-:W-:Y:S01]  /*7f70*/  FSEL R15, R15, -INF , !P1 ;  /* 0xff8000000f0f7808 */ /* 0x000fe20004800000 */
        /* <DEDUP_REMOVED lines=9> */
[----:B------:R-:W-:Y:S01]  /*8010*/  FSEL R16, R16, -INF , !P1 ;  /* 0xff80000010107808 */ /* 0x000fe20004800000 */
[----:B------:R-:W-:Y:S06]  /*8020*/  @!P0 BRA `(.L_x_1571) ;  /* 0x0000000000b88947 */ /* 0x000fec0003800000 */
        /* <DEDUP_REMOVED lines=13> */
[C---:B------:R-:W-:Y:S02]  /*8100*/  IADD3 R0, P4, R4.reuse, UR37, RZ ;  /* 0x0000002504007c10 */ /* 0x040fe4000ff9e0ff */
[C---:B-1----:R-:W-:Y:S02]  /*8110*/  @!P3 LEA R10, P5, R4.reuse, R10, 0x1 ;  /* 0x0000000a040ab211 */ /* 0x042fe400078a08ff */
[----:B----4-:R-:W-:Y:S02]  /*8120*/  @!P2 LEA R6, P1, R4, R6, 0x1 ;  /* 0x000000060406a211 */ /* 0x010fe400078208ff */
[----:B------:R-:W-:Y:S02]  /*8130*/  IADD3.X R5, R2, UR36, RZ, P4, !PT ;  /* 0x0000002402057c10 */ /* 0x000fe4000a7fe4ff */
[----:B-----5:R-:W-:Y:S02]  /*8140*/  @!P3 LEA R8, P4, R0, R8, 0x1 ;  /* 0x000000080008b211 */ /* 0x020fe400078808ff */
[----:B------:R-:W-:-:S02]  /*8150*/  @!P3 LEA.HI.X R11, R4, R11, R2, 0x1, P5 ;  /* 0x0000000b040bb211 */ /* 0x000fc400028f0c02 */
        /* <DEDUP_REMOVED lines=25> */
.L_x_1573:
[----:B------:R-:W-:Y:S05]  /*82f0*/  BSYNC B0 ;  /* 0x0000000000007941 */ /* 0x000fea0003800000 */
.L_x_1572:
[----:B------:R-:W0:Y:S02]  /*8300*/  LDGDEPBAR ;  /* 0x00000000000079af */ /* 0x000e240000000000 */
.L_x_1571:
[----:B------:R-:W2:Y:S04]  /*8310*/  LDL.64 R230, [R1+0xf0] ;  /* 0x0000f00001e67983 */ /* 0x000ea80000100a00 */
[----:B------:R-:W4:Y:S04]  /*8320*/  LDL.LU R212, [R1+0xcc] ;  /* 0x0000cc0001d47983 */ /* 0x000f280000300800 */
[----:B------:R-:W4:Y:S04]  /*8330*/  LDL.64 R228, [R1+0x60] ;  /* 0x0000600001e47983 */ /* 0x000f280000100a00 */
[----:B------:R3:W-:Y:S04]  /*8340*/  STL.64 [R1+0x120], R210 ;  /* 0x000120d201007387 */ /* 0x0007e80000100a00 */
[----:B---3--:R-:W3:Y:S01]  /*8350*/  LDL.64 R210, [R1+0x68] ;  /* 0x0000680001d27983 */ /* 0x008ee20000100a00 */
[----:B------:R-:W-:Y:S01]  /*8360*/  FMNMX.FTZ R0, R133, R12, !PT ;  /* 0x0000000c85007209 */ /* 0x000fe20007810000 */
[----:B------:R-:W-:Y:S01]  /*8370*/  ULOP3.LUT UR4, UR44, UR31, URZ, 0x3c, !UPT ;  /* 0x0000001f2c047292 */ /* 0x000fe2000f8e3c3f */
        /* <DEDUP_REMOVED lines=25> */
[----:B------:R-:W1:Y:S01]  /*8510*/  SHFL.BFLY PT, R7, R0, 0x2, 0x1f ;  /* 0x0c401f0000077f89 */ /* 0x000e6200000e0000 */
[----:B------:R-:W-:Y:S02]  /*8520*/  FMNMX.FTZ R6, R27, R6, !PT ;  /* 0x000000061b067209 */ /* 0x000fe40007810000 */
[----:B------:R-:W-:Y:S01]  /*8530*/  FMNMX.FTZ R2, R20, R2, !PT ;  /* 0x0000000214027209 */ /* 0x000fe20007810000 */
[----:B------:R-:W-:Y:S01]  /*8540*/  STL [R1+0xf8], R135 ;  /* 0x0000f88701007387 */ /* 0x000fe20000100800 */
[----:B------:R-:W-:-:S02]  /*8550*/  FMNMX.FTZ R6, R21, R6, !PT ;  /* 0x0000000615067209 */ /* 0x000fc40007810000 */
[----:B------:R-:W-:Y:S02]  /*8560*/  FMNMX.FTZ R2, R19, R2, !PT ;  /* 0x0000000213027209 */ /* 0x000fe40007810000 */
[----:B------:R-:W-:Y:S02]  /*8570*/  FMNMX.FTZ R6, R17, R6, !PT ;  /* 0x0000000611067209 */ /* 0x000fe40007810000 */
[----:B------:R-:W-:-:S05]  /*8580*/  FMNMX.FTZ R2, R16, R2, !PT ;  /* 0x0000000210027209 */ /* 0x000fca0007810000 */
[----:B------:R-:W1:Y:S02]  /*8590*/  SHFL.BFLY PT, R10, R2, 0x2, 0x1f ;  /* 0x0c401f00020a7f89 */ /* 0x000e6400000e0000 */
[----:B-1----:R-:W-:Y:S02]  /*85a0*/  FMNMX.FTZ R0, R0, R7, !PT ;  /* 0x0000000700007209 */ /* 0x002fe40007810000 */
[----:B------:R-:W1:Y:S04]  /*85b0*/  SHFL.BFLY PT, R7, R6, 0x2, 0x1f ;  /* 0x0c401f0006077f89 */ /* 0x000e6800000e0000 */
[----:B------:R-:W1:Y:S01]  /*85c0*/  SHFL.BFLY PT, R183, R0, 0x1, 0x1f ;  /* 0x0c201f0000b77f89 */ /* 0x000e6200000e0000 */
[----:B------:R-:W-:Y:S02]  /*85d0*/  FMNMX.FTZ R2, R2, R10, !PT ;  /* 0x0000000a02027209 */ /* 0x000fe40007810000 */
[----:B-1----:R-:W-:-:S02]  /*85e0*/  FMNMX.FTZ R6, R6, R7, !PT ;  /* 0x0000000706067209 */ /* 0x002fc40007810000 */
[----:B------:R-:W-:Y:S02]  /*85f0*/  FMNMX.FTZ R7, R134, R28, !PT ;  /* 0x0000001c86077209 */ /* 0x000fe40007810000 */
[----:B------:R-:W-:Y:S01]  /*8600*/  FMNMX.FTZ R232, R0, R183, !PT ;  /* 0x000000b700e87209 */ /* 0x000fe20007810000 */
[----:B------:R-:W1:Y:S01]  /*8610*/  SHFL.BFLY PT, R10, R6, 0x1, 0x1f ;  /* 0x0c201f00060a7f89 */ /* 0x000e6200000e0000 */
[----:B------:R-:W-:Y:S02]  /*8620*/  FMNMX.FTZ R7, R196, R7, !PT ;  /* 0x00000007c4077209 */ /* 0x000fe40007810000 */
[C---:B------:R-:W-:Y:S01]  /*8630*/  FSETP.NEU.FTZ.AND P5, PT, R232.reuse, -INF , PT ;  /* 0xff800000e800780b */ /* 0x040fe20003fbd000 */
[----:B------:R-:W-:Y:S01]  /*8640*/  FMUL.FTZ R0, R232, UR42 ;  /* 0x0000002ae8007c20 */ /* 0x000fe20008410000 */
[----:B------:R-:W-:Y:S01]  /*8650*/  FMNMX.FTZ R7, R195, R7, !PT ;  /* 0x00000007c3077209 */ /* 0x000fe20007810000 */
        /* <DEDUP_REMOVED lines=10> */
[----:B------:R-:W-:Y:S01]  /*8700*/  FMNMX.FTZ R0, R193, R7, !PT ;  /* 0x00000007c1007209 */ /* 0x000fe20007810000 */
[----:B------:R-:W-:Y:S01]  /*8710*/  MUFU.EX2 R184, R184 ;  /* 0x000000b800b87308 */ /* 0x000fe20000000800 */
[----:B-1----:R-:W-:-:S02]  /*8720*/  FMNMX.FTZ R215, R6, R10, !PT ;  /* 0x0000000a06d77209 */ /* 0x002fc40007810000 */
[----:B------:R-:W-:Y:S02]  /*8730*/  FMNMX.FTZ R0, R188, R0, !PT ;  /* 0x00000000bc007209 */ /* 0x000fe40007810000 */
[----:B------:R-:W-:Y:S02]  /*8740*/  FSETP.NEU.FTZ.AND P1, PT, R215, -INF , PT ;  /* 0xff800000d700780b */ /* 0x000fe40003f3d000 */
[----:B------:R-:W-:Y:S02]  /*8750*/  FMNMX.FTZ R0, R179, R0, !PT ;  /* 0x00000000b3007209 */ /* 0x000fe40007810000 */
[----:B------:R-:W-:Y:S01]  /*8760*/  FMNMX.FTZ R214, R2, R183, !PT ;  /* 0x000000b702d67209 */ /* 0x000fe20007810000 */
[----:B------:R-:W-:Y:S01]  /*8770*/  FMUL.FTZ R2, R215, UR42 ;  /* 0x0000002ad7027c20 */ /* 0x000fe20008410000 */
[----:B------:R-:W-:Y:S02]  /*8780*/  FMNMX.FTZ R6, R178, R0, !PT ;  /* 0x00000000b2067209 */ /* 0x000fe40007810000 */
[C---:B------:R-:W-:Y:S01]  /*8790*/  FSETP.NEU.FTZ.AND P4, PT, R214.reuse, -INF , PT ;  /* 0xff800000d600780b */ /* 0x040fe20003f9d000 */
[----:B------:R-:W-:Y:S01]  /*87a0*/  FMUL.FTZ R0, R214, UR42 ;  /* 0x0000002ad6007c20 */ /* 0x000fe20008410000 */
[----:B------:R-:W-:-:S02]  /*87b0*/  FMNMX.FTZ R6, R173, R6, !PT ;  /* 0x00000006ad067209 */ /* 0x000fc40007810000 */
[----:B------:R-:W-:Y:S02]  /*87c0*/  FSEL R2, R2, RZ, P1 ;  /* 0x000000ff02027208 */ /* 0x000fe40000800000 */
[----:B------:R-:W-:Y:S01]  /*87d0*/  FSEL R0, R0, RZ, P4 ;  /* 0x000000ff00007208 */ /* 0x000fe20002000000 */
[----:B------:R-:W1:Y:S02]  /*87e0*/  SHFL.BFLY PT, R7, R6, 0x2, 0x1f ;  /* 0x0c401f0006077f89 */ /* 0x000e6400000e0000 */
        /* <DEDUP_REMOVED lines=16> */
[----:B--2---:R-:W-:-:S02]  /*88f0*/  IMAD.MOV.U32 R234, RZ, RZ, R230 ;  /* 0x000000ffffea7224 */ /* 0x004fc400078e00e6 */
[----:B----4-:R-:W-:Y:S01]  /*8900*/  IMAD.MOV.U32 R225, RZ, RZ, R212 ;  /* 0x000000ffffe17224 */ /* 0x010fe200078e00d4 */
[----:B------:R-:W-:-:S03]  /*8910*/  LOP3.LUT R0, R229, UR4, RZ, 0x3c, !PT ;  /* 0x00000004e5007c12 */ /* 0x000fc6000f8e3cff */
[----:B------:R-:W-:Y:S02]  /*8920*/  IMAD.MOV.U32 R233, RZ, RZ, R225 ;  /* 0x000000ffffe97224 */ /* 0x000fe400078e00e1 */
[----:B------:R-:W-:Y:S01]  /*8930*/  IMAD.WIDE.U32 R228, R0, -0x326172a9, RZ ;  /* 0xcd9e8d5700e47825 */ /* 0x000fe200078e00ff */
[----:B-1----:R-:W-:-:S04]  /*8940*/  FMNMX.FTZ R0, R6, R7, !PT ;  /* 0x0000000706007209 */ /* 0x002fc80007810000 */
[----:B------:R-:W-:Y:S01]  /*8950*/  LOP3.LUT R6, R229, UR41, R230, 0x96, !PT ;  /* 0x00000029e5067c12 */ /* 0x000fe2000f8e96e6 */
[----:B------:R-:W1:Y:S01]  /*8960*/  SHFL.BFLY PT, R10, R0, 0x1, 0x1f ;  /* 0x0c201f00000a7f89 */ /* 0x000e6200000e0000 */
[----:B------:R-:W-:-:S03]  /*8970*/  LOP3.LUT R2, R237, UR40, R228, 0x96, !PT ;  /* 0x00000028ed027c12 */ /* 0x000fc6000f8e96e4 */
[----:B------:R-:W-:-:S04]  /*8980*/  IMAD.WIDE.U32 R6, R6, -0x2daee0ad, RZ ;  /* 0xd2511f5306067825 */ /* 0x000fc800078e00ff */
[----:B------:R-:W-:-:S05]  /*8990*/  IMAD.WIDE.U32 R174, R2, -0x2daee0ad, RZ ;  /* 0xd2511f5302ae7825 */ /* 0x000fca00078e00ff */
[----:B------:R-:W-:-:S05]  /*89a0*/  LOP3.LUT R6, R175, UR33, R6, 0x96, !PT ;  /* 0x00000021af067c12 */ /* 0x000fca000f8e9606 */
[----:B------:R-:W-:Y:S01]  /*89b0*/  IMAD.WIDE.U32 R136, R6, -0x326172a9, RZ ;  /* 0xcd9e8d5706887825 */ /* 0x000fe200078e00ff */
[----:B---3--:R-:W-:Y:S02]  /*89c0*/  LOP3.LUT R14, R7, UR39, R210, 0x96, !PT ;  /* 0x00000027070e7c12 */ /* 0x008fe4000f8e96d2 */
[----:B-1----:R-:W-:-:S03]  /*89d0*/  FMNMX.FTZ R212, R0, R10, !PT ;  /* 0x0000000a00d47209 */ /* 0x002fc60007810000 */
[----:B------:R-:W-:Y:S01]  /*89e0*/  IMAD.WIDE.U32 R14, R14, -0x326172a9, RZ ;  /* 0xcd9e8d570e0e7825 */ /* 0x000fe200078e00ff */
[----:B------:R-:W-:-:S04]  /*89f0*/  FSETP.NEU.FTZ.AND P6, PT, R212, -INF , PT ;  /* 0xff800000d400780b */ /* 0x000fc80003fdd000 */
[----:B------:R-:W-:Y:S02]  /*8a00*/  LOP3.LUT R7, R15, UR38, R236, 0x96, !PT ;  /* 0x000000260f077c12 */ /* 0x000fe4000f8e96ec */
[----:B------:R-:W-:Y:S02]  /*8a10*/  LOP3.LUT R14, R137, UR32, R14, 0x96, !PT ;  /* 0x00000020890e7c12 */ /* 0x000fe4000f8e960e */
[----:B------:R-:W-:Y:S01]  /*8a20*/  FSEL R0, R212, RZ, P6 ;  /* 0x000000ffd4007208 */ /* 0x000fe20003000000 */
[----:B------:R-:W-:-:S04]  /*8a30*/  IMAD.WIDE.U32 R6, R7, -0x2daee0ad, RZ ;  /* 0xd2511f5307067825 */ /* 0x000fc800078e00ff */
[----:B------:R-:W-:-:S04]  /*8a40*/  IMAD.WIDE.U32 R180, R14, -0x2daee0ad, RZ ;  /* 0xd2511f530eb47825 */ /* 0x000fc800078e00ff */
[----:B------:R-:W-:Y:S01]  /*8a50*/  FADD.FTZ R10, R134, -R0 ;  /* 0x80000000860a7221 */ /* 0x000fe20000010000 */
[----:B------:R-:W-:Y:S01]  /*8a60*/  FMUL.FTZ R0, R212, UR42 ;  /* 0x0000002ad4007c20 */ /* 0x000fe20008410000 */
[----:B------:R-:W-:Y:S02]  /*8a70*/  LOP3.LUT R7, R7, UR29, R174, 0x96, !PT ;  /* 0x0000001d07077c12 */ /* 0x000fe4000f8e96ae */
[----:B------:R-:W-:Y:S01]  /*8a80*/  LOP3.LUT R14, R181, UR10, R6, 0x96, !PT ;  /* 0x0000000ab50e7c12 */ /* 0x000fe2000f8e9606 */
[----:B------:R-:W-:Y:S01]  /*8a90*/  FMUL.FTZ R10, R10, UR42 ;  /* 0x0000002a0a0a7c20 */ /* 0x000fe20008410000 */
[----:B------:R-:W-:Y:S01]  /*8aa0*/  FSEL R0, R0, RZ, P6 ;  /* 0x000000ff00007208 */ /* 0x000fe20003000000 */
[----:B------:R-:W-:-:S04]  /*8ab0*/  IMAD.WIDE.U32 R6, R7, -0x326172a9, RZ ;  /* 0xcd9e8d5707067825 */ /* 0x000fc800078e00ff */
[----:B------:R-:W-:-:S04]  /*8ac0*/  IMAD.WIDE.U32 R14, R14, -0x326172a9, RZ ;  /* 0xcd9e8d570e0e7825 */ /* 0x000fc800078e00ff */
[--C-:B------:R-:W-:Y:S01]  /*8ad0*/  FFMA.FTZ R2, R196, UR42, -R0.reuse ;  /* 0x0000002ac4027c23 */ /* 0x100fe20008010800 */
[----:B------:R-:W-:Y:S01]  /*8ae0*/  FFMA.FTZ R28, R28, UR42, -R0 ;  /* 0x0000002a1c1c7c23 */ /* 0x000fe20008010800 */
[----:B------:R-:W-:Y:S01]  /*8af0*/  LOP3.LUT R136, R7, UR11, R136, 0x96, !PT ;  /* 0x0000000b07887c12 */ /* 0x000fe2000f8e9688 */
[----:B------:R-:W-:Y:S01]  /*8b00*/  FFMA.FTZ R134, R195, UR42, -R0 ;  /* 0x0000002ac3867c23 */ /* 0x000fe20008010800 */
[----:B------:R-:W-:Y:S01]  /*8b10*/  LOP3.LUT R6, R15, UR24, R6, 0x96, !PT ;  /* 0x000000180f067c12 */ /* 0x000fe2000f8e9606 */
[----:B------:R1:W-:Y:S01]  /*8b20*/  MUFU.EX2 R19, R2 ;  /* 0x0000000200137308 */ /* 0x0003e20000000800 */
[--C-:B------:R-:W-:Y:S01]  /*8b30*/  FFMA.FTZ R174, R188, UR42, -R0.reuse ;  /* 0x0000002abcae7c23 */ /* 0x100fe20008010800 */
[--C-:B------:R-:W-:Y:S01]  /*8b40*/  FFMA.FTZ R137, R179, UR42, -R0.reuse ;  /* 0x0000002ab3897c23 */ /* 0x100fe20008010800 */
[--C-:B------:R-:W-:Y:S01]  /*8b50*/  FFMA.FTZ R175, R178, UR42, -R0.reuse ;  /* 0x0000002ab2af7c23 */ /* 0x100fe20008010800 */
[----:B------:R-:W-:-:S04]  /*8b60*/  FFMA.FTZ R173, R173, UR42, -R0 ;  /* 0x0000002aadad7c23 */ /* 0x000fc80008010800 */
[----:B------:R2:W-:Y:S08]  /*8b70*/  MUFU.EX2 R20, R28 ;  /* 0x0000001c00147308 */ /* 0x0005f00000000800 */
[----:B------:R-:W-:Y:S01]  /*8b80*/  MUFU.EX2 R196, R185 ;  /* 0x000000b900c47308 */ /* 0x000fe20000000800 */
[----:B-1----:R-:W-:-:S04]  /*8b90*/  LOP3.LUT R2, R6, 0xffff, RZ, 0xc0, !PT ;  /* 0x0000ffff06027812 */ /* 0x002fc800078ec0ff */
[----:B------:R-:W-:-:S03]  /*8ba0*/  SHF.R.U32.HI R7, RZ, 0x8, R2 ;  /* 0x00000008ff077819 */ /* 0x000fc60000011602 */
[----:B------:R-:W1:Y:S01]  /*8bb0*/  MUFU.EX2 R2, R10 ;  /* 0x0000000a00027308 */ /* 0x000e620000000800 */
[----:B--2---:R-:W-:Y:S01]  /*8bc0*/  FFMA.FTZ R28, R193, UR42, -R0 ;  /* 0x0000002ac11c7c23 */ /* 0x004fe20008010800 */
[----:B------:R-:W-:Y:S02]  /*8bd0*/  LOP3.LUT R7, R7, 0xffff, RZ, 0xc0, !PT ;  /* 0x0000ffff07077812 */ /* 0x000fe400078ec0ff */
[----:B------:R-:W-:Y:S02]  /*8be0*/  FSEL R0, R232, RZ, P5 ;  /* 0x000000ffe8007208 */ /* 0x000fe40002800000 */
[----:B------:R-:W-:Y:S02]  /*8bf0*/  ISETP.LE.U32.AND P6, PT, R7, UR15, PT ;  /* 0x0000000f07007c0c */ /* 0x000fe4000bfc3070 */
[----:B------:R-:W-:Y:S01]  /*8c00*/  MUFU.EX2 R134, R134 ;  /* 0x0000008600867308 */ /* 0x000fe20000000800 */
[----:B------:R-:W-:Y:S01]  /*8c10*/  FADD.FTZ R7, R133, -R0 ;  /* 0x8000000085077221 */ /* 0x000fe20000010000 */
[----:B------:R-:W-:-:S04]  /*8c20*/  LOP3.LUT R0, R6, 0xff, RZ, 0xc0, !PT ;  /* 0x000000ff06007812 */ /* 0x000fc800078ec0ff */
[----:B------:R-:W-:Y:S01]  /*8c30*/  ISETP.LE.U32.AND P5, PT, R0, UR15, PT ;  /* 0x0000000f00007c0c */ /* 0x000fe2000bfa3070 */
[----:B------:R-:W-:Y:S01]  /*8c40*/  FMUL.FTZ R0, R7, UR42 ;  /* 0x0000002a07007c20 */ /* 0x000fe20008410000 */
[----:B------:R-:W-:Y:S01]  /*8c50*/  SHF.R.U32.HI R7, RZ, 0x18, R6 ;  /* 0x00000018ff077819 */ /* 0x000fe20000011606 */
[----:B-1----:R-:W-:Y:S01]  /*8c60*/  FFMA.FTZ R227, R227, R2, R20 ;  /* 0x00000002e3e37223 */ /* 0x002fe20000010014 */
[----:B------:R-:W-:Y:S01]  /*8c70*/  F2FP.BF16.F32.PACK_AB R20, R19, R20 ;  /* 0x000000141314723e */ /* 0x000fe200000010ff */
[-C--:B------:R-:W-:Y:S01]  /*8c80*/  FMUL.FTZ R204, R129, R2.reuse ;  /* 0x0000000281cc7220 */ /* 0x080fe20000410000 */
[----:B------:R-:W-:Y:S01]  /*8c90*/  FSEL R10, R214, RZ, P4 ;  /* 0x000000ffd60a7208 */ /* 0x000fe20002000000 */
[----:B------:R-:W-:Y:S01]  /*8ca0*/  FADD.FTZ R227, R19, R227 ;  /* 0x000000e313e37221 */ /* 0x000fe20000010000 */
[----:B------:R-:W-:Y:S01]  /*8cb0*/  SHF.R.U32.HI R6, RZ, 0x10, R6 ;  /* 0x00000010ff067819 */ /* 0x000fe20000011606 */
[----:B------:R-:W1:Y:S01]  /*8cc0*/  MUFU.EX2 R0, R0 ;  /* 0x0000000000007308 */ /* 0x000e620000000800 */
[----:B------:R-:W-:Y:S01]  /*8cd0*/  ISETP.LE.U32.AND P4, PT, R7, UR15, PT ;  /* 0x0000000f07007c0c */ /* 0x000fe2000bf83070 */
[----:B------:R-:W-:Y:S01]  /*8ce0*/  FADD.FTZ R7, R3, -R10 ;  /* 0x8000000a03077221 */ /* 0x000fe20000010000 */
[----:B------:R-:W-:Y:S01]  /*8cf0*/  PRMT R19, R20, 0x7632, R19 ;  /* 0x0000763214137816 */ /* 0x000fe20000000013 */
[----:B------:R-:W-:Y:S01]  /*8d00*/  @!P5 HFMA2.BF16_V2 R26, -RZ.H0_H0, RZ.H0_H0, -R20.H0_H0 ;  /* 0x200000ffff1ad231 */ /* 0x000fe20000340914 */
[----:B------:R-:W-:Y:S01]  /*8d10*/  LOP3.LUT R3, R6, 0xff, RZ, 0xc0, !PT ;  /* 0x000000ff06037812 */ /* 0x000fe200078ec0ff */
[-C--:B------:R-:W-:Y:S01]  /*8d20*/  FMUL.FTZ R68, R68, R2.reuse ;  /* 0x0000000244447220 */ /* 0x080fe20000410000 */
[----:B------:R-:W-:Y:S01]  /*8d30*/  PRMT R195, R20, 0x5410, R19 ;  /* 0x0000541014c37816 */ /* 0x000fe20000000013 */
[----:B------:R-:W-:Y:S01]  /*8d40*/  @!P6 HFMA2.BF16_V2 R176, -RZ.H0_H0, RZ.H0_H0, -R19.H0_H0 ;  /* 0x200000ffffb0e231 */ /* 0x000fe20000340913 */
[----:B------:R-:W-:Y:S01]  /*8d50*/  @!P5 PRMT R20, R26, 0x5410, RZ ;  /* 0x000054101a14d816 */ /* 0x000fe200000000ff */
[----:B------:R2:W-:Y:S01]  /*8d60*/  MUFU.EX2 R10, R18 ;  /* 0x00000012000a7308 */ /* 0x0005e20000000800 */
[----:B------:R-:W-:Y:S01]  /*8d70*/  ISETP.LE.U32.AND P5, PT, R3, UR15, PT ;  /* 0x0000000f03007c0c */ /* 0x000fe2000bfa3070 */
[----:B------:R-:W-:Y:S01]  /*8d80*/  FMUL.FTZ R3, R7, UR42 ;  /* 0x0000002a07037c20 */ /* 0x000fe20008410000 */
[----:B------:R-:W-:Y:S01]  /*8d90*/  @!P6 PRMT R19, R176, 0x5410, RZ ;  /* 0x00005410b013e816 */ /* 0x000fe200000000ff */
[-C--:B------:R-:W-:Y:S01]  /*8da0*/  FMUL.FTZ R138, R53, R2.reuse ;  /* 0x00000002358a7220 */ /* 0x080fe20000410000 */
[----:B------:R-:W-:Y:S01]  /*8db0*/  LOP3.LUT R6, R14, 0xff, RZ, 0xc0, !PT ;  /* 0x000000ff0e067812 */ /* 0x000fe200078ec0ff */
[-C--:B------:R-:W-:Y:S01]  /*8dc0*/  FMUL.FTZ R245, R84, R2.reuse ;  /* 0x0000000254f57220 */ /* 0x080fe20000410000 */
[----:B------:R-:W-:Y:S01]  /*8dd0*/  SHF.R.U32.HI R7, RZ, 0x10, R14 ;  /* 0x00000010ff077819 */ /* 0x000fe2000001160e */
[----:B------:R-:W3:Y:S01]  /*8de0*/  MUFU.EX2 R3, R3 ;  /* 0x0000000300037308 */ /* 0x000ee20000000800 */
[----:B------:R-:W-:Y:S01]  /*8df0*/  ISETP.LE.U32.AND P6, PT, R6, UR15, PT ;  /* 0x0000000f06007c0c */ /* 0x000fe2000bfc3070 */
[----:B------:R-:W-:Y:S01]  /*8e00*/  FMUL.FTZ R237, R96, R2 ;  /* 0x0000000260ed7220 */ /* 0x000fe20000410000 */
[----:B------:R-:W-:Y:S01]  /*8e10*/  LOP3.LUT R6, R14, 0xffff, RZ, 0xc0, !PT ;  /* 0x0000ffff0e067812 */ /* 0x000fe200078ec0ff */
[----:B-1----:R-:W-:Y:S01]  /*8e20*/  FFMA.FTZ R133, R235, R0, R184 ;  /* 0x00000000eb857223 */ /* 0x002fe200000100b8 */
[----:B------:R-:W-:Y:S01]  /*8e30*/  MOV R84, R68 ;  /* 0x0000004400547202 */ /* 0x000fe20000000f00 */
[----:B------:R-:W-:Y:S01]  /*8e40*/  IMAD.MOV.U32 R96, RZ, RZ, R138 ;  /* 0x000000ffff607224 */ /* 0x000fe200078e008a */
[----:B------:R-:W-:Y:S01]  /*8e50*/  SHF.R.U32.HI R6, RZ, 0x8, R6 ;  /* 0x00000008ff067819 */ /* 0x000fe20000011606 */
[----:B------:R-:W1:Y:S01]  /*8e60*/  MUFU.EX2 R176, R177 ;  /* 0x000000b100b07308 */ /* 0x000e620000000800 */
[----:B--2---:R-:W-:Y:S01]  /*8e70*/  F2FP.BF16.F32.PACK_AB R18, R196, R184 ;  /* 0x000000b8c412723e */ /* 0x004fe200000010ff */
[-C--:B------:R-:W-:Y:S01]  /*8e80*/  FMUL.FTZ R68, R113, R2.reuse ;  /* 0x0000000271447220 */ /* 0x080fe20000410000 */
[----:B------:R-:W-:Y:S01]  /*8e90*/  LOP3.LUT R7, R7, 0xff, RZ, 0xc0, !PT ;  /* 0x000000ff07077812 */ /* 0x000fe200078ec0ff */
[----:B------:R-:W-:Y:S01]  /*8ea0*/  FMUL.FTZ R15, R65, R2 ;  /* 0x00000002410f7220 */ /* 0x000fe20000410000 */
[----:B------:R-:W-:Y:S01]  /*8eb0*/  PRMT R26, R18, 0x7632, R26 ;  /* 0x00007632121a7816 */ /* 0x000fe2000000001a */
[----:B------:R-:W-:Y:S01]  /*8ec0*/  IMAD.MOV.U32 R235, RZ, RZ, R231 ;  /* 0x000000ffffeb7224 */ /* 0x000fe200078e00e7 */
[----:B------:R-:W-:Y:S01]  /*8ed0*/  LOP3.LUT R6, R6, 0xffff, RZ, 0xc0, !PT ;  /* 0x0000ffff06067812 */ /* 0x000fe200078ec0ff */
[----:B------:R-:W2:Y:S01]  /*8ee0*/  MUFU.EX2 R129, R28 ;  /* 0x0000001c00817308 */ /* 0x000ea20000000800 */
[----:B---3--:R-:W-:Y:S01]  /*8ef0*/  FFMA.FTZ R247, R247, R3, R10 ;  /* 0x00000003f7f77223 */ /* 0x008fe2000001000a */
[----:B------:R-:W-:-:S02]  /*8f00*/  @!P4 HFMA2.BF16_V2 R178, -RZ.H0_H0, RZ.H0_H0, -R26.H0_H0 ;  /* 0x200000ffffb2c231 */ /* 0x000fc4000034091a */
[-C--:B------:R-:W-:Y:S01]  /*8f10*/  FMUL.FTZ R246, R80, R2.reuse ;  /* 0x0000000250f67220 */ /* 0x080fe20000410000 */
[-C--:B------:R-:W-:Y:S01]  /*8f20*/  FMUL.FTZ R138, R100, R2.reuse ;  /* 0x00000002648a7220 */ /* 0x080fe20000410000 */
[----:B------:R-:W-:Y:S01]  /*8f30*/  FMUL.FTZ R225, R117, R2 ;  /* 0x0000000275e17220 */ /* 0x000fe20000410000 */
[-C--:B------:R-:W-:Y:S01]  /*8f40*/  FMUL.FTZ R113, R66, R0.reuse ;  /* 0x0000000042717220 */ /* 0x080fe20000410000 */
[----:B------:R-:W-:Y:S01]  /*8f50*/  PRMT R193, R18, 0x5410, R26 ;  /* 0x0000541012c17816 */ /* 0x000fe2000000001a */
[----:B------:R-:W-:Y:S01]  /*8f60*/  FMUL.FTZ R154, R154, R0 ;  /* 0x000000009a9a7220 */ /* 0x000fe20000410000 */
[C---:B-1----:R-:W-:Y:S01]  /*8f70*/  FADD.FTZ R247, R176.reuse, R247 ;  /* 0x000000f7b0f77221 */ /* 0x042fe20000010000 */
        /* <DEDUP_REMOVED lines=31> */
[----:B------:R-:W-:Y:S01]  /*9170*/  @!P4 PRMT R26, R178, 0x5410, RZ ;  /* 0x00005410b21ac816 */ /* 0x000fe200000000ff */
[-C--:B------:R-:W-:Y:S01]  /*9180*/  FMUL.FTZ R64, R64, R2.reuse ;  /* 0x0000000240407220 */ /* 0x080fe20000410000 */
[----:B------:R-:W-:Y:S01]  /*9190*/  FSEL R10, R215, RZ, P1 ;  /* 0x000000ffd70a7208 */ /* 0x000fe20000800000 */
[----:B------:R-:W-:Y:S01]  /*91a0*/  FMUL.FTZ R135, R52, R2 ;  /* 0x0000000234877220 */ /* 0x000fe20000410000 */
[----:B--2---:R-:W-:Y:S01]  /*91b0*/  F2FP.BF16.F32.PACK_AB R0, R129, R134 ;  /* 0x000000868100723e */ /* 0x004fe200000010ff */
[-C--:B------:R-:W-:Y:S01]  /*91c0*/  FMUL.FTZ R249, R49, R2.reuse ;  /* 0x0000000231f97220 */ /* 0x080fe20000410000 */
[----:B------:R-:W-:Y:S01]  /*91d0*/  ISETP.LE.U32.AND P4, PT, R7, UR15, PT ;  /* 0x0000000f07007c0c */ /* 0x000fe2000bf83070 */
[----:B------:R-:W-:Y:S01]  /*91e0*/  FMUL.FTZ R49, R69, R2 ;  /* 0x0000000245317220 */ /* 0x000fe20000410000 */
[----:B------:R-:W-:Y:S01]  /*91f0*/  ISETP.LE.U32.AND P1, PT, R6, UR15, PT ;  /* 0x0000000f06007c0c */ /* 0x000fe2000bf23070 */
[----:B------:R-:W-:-:S04]  /*9200*/  IMAD.WIDE.U32 R6, R136, -0x2daee0ad, RZ ;  /* 0xd2511f5388067825 */ /* 0x000fc800078e00ff */
[-C--:B------:R-:W-:Y:S01]  /*9210*/  FMUL.FTZ R236, R97, R2.reuse ;  /* 0x0000000261ec7220 */ /* 0x080fe20000410000 */
[----:B------:R-:W-:Y:S01]  /*9220*/  PRMT R188, R0, 0x7610, R188 ;  /* 0x0000761000bc7816 */ /* 0x000fe200000000bc */
[----:B------:R-:W-:Y:S02]  /*9230*/  @!P5 HFMA2.BF16_V2 R179, -RZ.H0_H0, RZ.H0_H0, -R18.H0_H0 ;  /* 0x200000ffffb3d231 */ /* 0x000fe40000340912 */
[----:B------:R-:W-:Y:S02]  /*9240*/  IMAD.MOV.U32 R69, RZ, RZ, R64 ;  /* 0x000000ffff457224 */ /* 0x000fe400078e0040 */
[-C--:B------:R-:W-:Y:S01]  /*9250*/  FMUL.FTZ R244, R85, R2.reuse ;  /* 0x0000000255f47220 */ /* 0x080fe20000410000 */
[----:B------:R-:W-:Y:S01]  /*9260*/  IMAD.MOV.U32 R97, RZ, RZ, R135 ;  /* 0x000000ffff617224 */ /* 0x000fe200078e0087 */
        /* <DEDUP_REMOVED lines=17> */
[----:B------:R1:W2:Y:S01]  /*9380*/  MUFU.EX2 R64, R187 ;  /* 0x000000bb00407308 */ /* 0x0002a20000000800 */
[----:B------:R-:W-:Y:S01]  /*9390*/  SHF.R.U32.HI R14, RZ, 0x18, R14 ;  /* 0x00000018ff0e7819 */ /* 0x000fe2000001160e */
[----:B------:R-:W-:Y:S01]  /*93a0*/  @!P6 HFMA2.BF16_V2 R36, -RZ.H0_H0, RZ.H0_H0, -R188.H0_H0 ;  /* 0x200000ffff24e231 */ /* 0x000fe200003409bc */
[----:B------:R-:W-:Y:S01]  /*93b0*/  LOP3.LUT R2, R7, UR28, R180, 0x96, !PT ;  /* 0x0000001c07027c12 */ /* 0x000fe2000f8e96b4 */
[----:B------:R-:W-:Y:S01]  /*93c0*/  IMAD.MOV.U32 R101, RZ, RZ, R69 ;  /* 0x000000ffff657224 */ /* 0x000fe200078e0045 */
[----:B------:R-:W-:Y:S01]  /*93d0*/  @!P5 PRMT R18, R179, 0x5410, RZ ;  /* 0x00005410b312d816 */ /* 0x000fe200000000ff */
[----:B------:R-:W-:Y:S01]  /*93e0*/  IMAD.MOV.U32 R116, RZ, RZ, R15 ;  /* 0x000000ffff747224 */ /* 0x000fe200078e000f */
[----:B------:R-:W-:Y:S01]  /*93f0*/  ISETP.LE.U32.AND P5, PT, R14, UR15, PT ;  /* 0x0000000f0e007c0c */ /* 0x000fe2000bfa3070 */
[----:B------:R-:W-:Y:S01]  /*9400*/  FADD.FTZ R14, R132, -R10 ;  /* 0x8000000a840e7221 */ /* 0x000fe20000010000 */
[-C--:B------:R-:W-:Y:S01]  /*9410*/  FMUL.FTZ R98, R62, R3.reuse ;  /* 0x000000033e627220 */ /* 0x080fe20000410000 */
[-C--:B------:R-:W-:Y:S01]  /*9420*/  FMUL.FTZ R99, R63, R3.reuse ;  /* 0x000000033f637220 */ /* 0x080fe20000410000 */
[-C--:B------:R-:W-:Y:S01]  /*9430*/  FMUL.FTZ R86, R58, R3.reuse ;  /* 0x000000033a567220 */ /* 0x080fe20000410000 */
[----:B------:R-:W-:Y:S01]  /*9440*/  FMUL.FTZ R87, R59, R3 ;  /* 0x000000033b577220 */ /* 0x000fe20000410000 */
[----:B------:R-:W-:Y:S01]  /*9450*/  MUFU.EX2 R67, R174 ;  /* 0x000000ae00437308 */ /* 0x000fe20000000800 */
[----:B------:R-:W-:Y:S01]  /*9460*/  IMAD.MOV.U32 R112, RZ, RZ, R81 ;  /* 0x000000ffff707224 */ /* 0x000fe200078e0051 */
[----:B-1----:R-:W-:-:S02]  /*9470*/  PRMT R187, R0, 0x7632, R187 ;  /* 0x0000763200bb7816 */ /* 0x002fc400000000bb */
[----:B------:R-:W-:Y:S02]  /*9480*/  LOP3.LUT R0, R2, 0xff, RZ, 0xc0, !PT ;  /* 0x000000ff02007812 */ /* 0x000fe400078ec0ff */
[----:B------:R-:W-:Y:S02]  /*9490*/  PRMT R55, R188, 0x5410, R187 ;  /* 0x00005410bc377816 */ /* 0x000fe400000000bb */
[----:B------:R-:W-:Y:S01]  /*94a0*/  MUFU.EX2 R28, R183 ;  /* 0x000000b7001c7308 */ /* 0x000fe20000000800 */
[----:B------:R-:W-:Y:S01]  /*94b0*/  @!P6 PRMT R188, R36, 0x5410, RZ ;  /* 0x0000541024bce816 */ /* 0x000fe200000000ff */
[----:B------:R-:W-:Y:S01]  /*94c0*/  IMAD.MOV.U32 R36, RZ, RZ, R84 ;  /* 0x000000ffff247224 */ /* 0x000fe200078e0054 */
[----:B------:R-:W-:Y:S01]  /*94d0*/  ISETP.LE.U32.AND P6, PT, R0, UR15, PT ;  /* 0x0000000f00007c0c */ /* 0x000fe2000bfc3070 */
[----:B------:R-:W-:Y:S01]  /*94e0*/  FMUL.FTZ R0, R14, UR42 ;  /* 0x0000002a0e007c20 */ /* 0x000fe20008410000 */
[----:B--2---:R-:W-:Y:S01]  /*94f0*/  F2FP.BF16.F32.PACK_AB R10, R64, R177 ;  /* 0x000000b1400a723e */ /* 0x004fe200000010ff */
[----:B------:R-:W-:Y:S01]  /*9500*/  @!P1 HFMA2.BF16_V2 R37, -RZ.H0_H0, RZ.H0_H0, -R187.H0_H0 ;  /* 0x200000ffff259231 */ /* 0x000fe200003409bb */
[----:B------:R-:W-:Y:S01]  /*9510*/  SHF.R.U32.HI R14, RZ, 0x18, R2 ;  /* 0x00000018ff0e7819 */ /* 0x000fe20000011602 */
[----:B------:R-:W-:Y:S01]  /*9520*/  MUFU.EX2 R128, R189 ;  /* 0x000000bd00807308 */ /* 0x000fe20000000800 */
[----:B------:R-:W-:-:S02]  /*9530*/  PRMT R186, R10, 0x7610, R186 ;  /* 0x000076100aba7816 */ /* 0x000fc400000000ba */
[----:B------:R-:W-:Y:S02]  /*9540*/  PRMT R185, R10, 0x7632, R185 ;  /* 0x000076320ab97816 */ /* 0x000fe400000000b9 */
[----:B------:R-:W-:Y:S01]  /*9550*/  SHF.R.U32.HI R10, RZ, 0x10, R2 ;  /* 0x00000010ff0a7819 */ /* 0x000fe20000011602 */
[----:B------:R-:W-:Y:S01]  /*9560*/  @!P4 HFMA2.BF16_V2 R39, -RZ.H0_H0, RZ.H0_H0, -R186.H0_H0 ;  /* 0x200000ffff27c231 */ /* 0x000fe200003409ba */
[----:B------:R-:W-:Y:S01]  /*9570*/  PRMT R54, R186, 0x5410, R185 ;  /* 0x00005410ba367816 */ /* 0x000fe200000000b9 */
[----:B------:R-:W1:Y:S01]  /*9580*/  MUFU.EX2 R0, R0 ;  /* 0x0000000000007308 */ /* 0x000e620000000800 */
[----:B------:R-:W-:Y:S01]  /*9590*/  @!P5 HFMA2.BF16_V2 R48, -RZ.H0_H0, RZ.H0_H0, -R185.H0_H0 ;  /* 0x200000ffff30d231 */ /* 0x000fe200003409b9 */
[----:B------:R-:W-:Y:S02]  /*95a0*/  LOP3.LUT R2, R2, 0xffff, RZ, 0xc0, !PT ;  /* 0x0000ffff02027812 */ /* 0x000fe400078ec0ff */
[----:B------:R-:W-:Y:S02]  /*95b0*/  @!P4 PRMT R186, R39, 0x5410, RZ ;  /* 0x0000541027bac816 */ /* 0x000fe400000000ff */
[----:B------:R-:W-:-:S02]  /*95c0*/  MOV R39, R101 ;  /* 0x0000006500277202 */ /* 0x000fc40000000f00 */
[----:B------:R-:W-:Y:S01]  /*95d0*/  @!P5 PRMT R185, R48, 0x5410, RZ ;  /* 0x0000541030b9d816 */ /* 0x000fe200000000ff */
[----:B------:R-:W-:Y:S01]  /*95e0*/  IMAD.MOV.U32 R48, RZ, RZ, R70 ;  /* 0x000000ffff307224 */ /* 0x000fe200078e0046 */
[----:B------:R-:W-:Y:S01]  /*95f0*/  SHF.R.U32.HI R2, RZ, 0x8, R2 ;  /* 0x00000008ff027819 */ /* 0x000fe20000011602 */
[----:B------:R-:W-:Y:S01]  /*9600*/  IMAD.MOV.U32 R70, RZ, RZ, R80 ;  /* 0x000000ffff467224 */ /* 0x000fe200078e0050 */
[----:B------:R-:W-:Y:S01]  /*9610*/  MUFU.EX2 R130, R190 ;  /* 0x000000be00827308 */ /* 0x000fe20000000800 */
[----:B------:R-:W-:Y:S01]  /*9620*/  @!P1 PRMT R187, R37, 0x5410, RZ ;  /* 0x0000541025bb9816 */ /* 0x000fe200000000ff */
[----:B------:R-:W-:Y:S01]  /*9630*/  IMAD.MOV.U32 R37, RZ, RZ, R82 ;  /* 0x000000ffff257224 */ /* 0x000fe200078e0052 */
[----:B------:R-:W-:Y:S01]  /*9640*/  LOP3.LUT R2, R2, 0xffff, RZ, 0xc0, !PT ;  /* 0x0000ffff02027812 */ /* 0x000fe200078ec0ff */
[-C--:B-1----:R-:W-:Y:S01]  /*9650*/  FMUL.FTZ R69, R41, R0.reuse ;  /* 0x0000000029457220 */ /* 0x082fe20000410000 */
[----:B------:R-:W-:Y:S01]  /*9660*/  FMUL.FTZ R101, R73, R0 ;  /* 0x0000000049657220 */ /* 0x000fe20000410000 */
[----:B------:R-:W-:-:S02]  /*9670*/  IMAD.MOV.U32 R41, RZ, RZ, R117 ;  /* 0x000000ffff297224 */ /* 0x000fc400078e0075 */
[-C--:B------:R-:W-:Y:S01]  /*9680*/  FMUL.FTZ R117, R93, R0.reuse ;  /* 0x000000005d757220 */ /* 0x080fe20000410000 */
[----:B------:R-:W-:Y:S02]  /*9690*/  IMAD.MOV.U32 R73, RZ, RZ, R116 ;  /* 0x000000ffff497224 */ /* 0x000fe400078e0074 */
[-C--:B------:R-:W-:Y:S01]  /*96a0*/  FMUL.FTZ R116, R92, R0.reuse ;  /* 0x000000005c747220 */ /* 0x080fe20000410000 */
[-C--:B------:R-:W-:Y:S01]  /*96b0*/  FMUL.FTZ R80, R44, R0.reuse ;  /* 0x000000002c507220 */ /* 0x080fe20000410000 */
[----:B------:R-:W2:Y:S01]  /*96c0*/  LDL.LU.64 R92, [R1+0xb0] ;  /* 0x0000b000015c7983 */ /* 0x000ea20000300a00 */
[----:B------:R-:W-:Y:S02]  /*96d0*/  IMAD.MOV.U32 R44, RZ, RZ, R113 ;  /* 0x000000ffff2c7224 */ /* 0x000fe400078e0071 */
[-C--:B------:R-:W-:Y:S01]  /*96e0*/  FMUL.FTZ R113, R77, R0.reuse ;  /* 0x000000004d717220 */ /* 0x080fe20000410000 */
[----:B------:R-:W-:Y:S01]  /*96f0*/  ISETP.LE.U32.AND P5, PT, R2, UR15, PT ;  /* 0x0000000f02007c0c */ /* 0x000fe2000bfa3070 */
[----:B------:R-:W3:Y:S01]  /*9700*/  LDL.LU.64 R62, [R1+0xa8] ;  /* 0x0000a800013e7983 */ /* 0x000ee20000300a00 */
[-C--:B------:R-:W-:Y:S01]  /*9710*/  FMUL.FTZ R84, R56, R0.reuse ;  /* 0x0000000038547220 */ /* 0x080fe20000410000 */
[----:B------:R-:W1:Y:S01]  /*9720*/  MUFU.EX2 R77, R137 ;  /* 0x00000089004d7308 */ /* 0x000e620000000800 */
[----:B------:R-:W-:Y:S01]  /*9730*/  IMAD.MOV.U32 R56, RZ, RZ, R85 ;  /* 0x000000ffff387224 */ /* 0x000fe200078e0055 */
[----:B------:R-:W4:Y:S01]  /*9740*/  LDL.LU.64 R58, [R1+0xa0] ;  /* 0x0000a000013a7983 */ /* 0x000f220000300a00 */
[----:B------:R-:W-:Y:S01]  /*9750*/  FMUL.FTZ R85, R57, R0 ;  /* 0x0000000039557220 */ /* 0x000fe20000410000 */
[----:B------:R-:W-:-:S02]  /*9760*/  IMAD.MOV.U32 R57, RZ, RZ, R96 ;  /* 0x000000ffff397224 */ /* 0x000fc400078e0060 */
[-C--:B------:R-:W-:Y:S01]  /*9770*/  FMUL.FTZ R96, R60, R0.reuse ;  /* 0x000000003c607220 */ /* 0x080fe20000410000 */
[----:B------:R-:W-:Y:S01]  /*9780*/  IMAD.MOV.U32 R60, RZ, RZ, R97 ;  /* 0x000000ffff3c7224 */ /* 0x000fe200078e0061 */
[----:B------:R-:W-:Y:S01]  /*9790*/  ISETP.LE.U32.AND P1, PT, R14, UR15, PT ;  /* 0x0000000f0e007c0c */ /* 0x000fe2000bf23070 */
[-C--:B------:R-:W-:Y:S01]  /*97a0*/  FFMA.FTZ R15, R239, R0.reuse, R28 ;  /* 0x00000000ef0f7223 */ /* 0x080fe2000001001c */
[----:B------:R-:W-:Y:S01]  /*97b0*/  FMUL.FTZ R97, R61, R0 ;  /* 0x000000003d617220 */ /* 0x000fe20000410000 */
[----:B------:R-:W-:Y:S01]  /*97c0*/  MOV R239, R68 ;  /* 0x0000004400ef7202 */ /* 0x000fe20000000f00 */
[----:B------:R-:W-:Y:S01]  /*97d0*/  IMAD.MOV.U32 R61, RZ, RZ, R100 ;  /* 0x000000ffff3d7224 */ /* 0x000fe200078e0064 */
[----:B------:R-:W-:Y:S01]  /*97e0*/  LOP3.LUT R10, R10, 0xff, RZ, 0xc0, !PT ;  /* 0x000000ff0a0a7812 */ /* 0x000fe200078ec0ff */
[----:B------:R-:W-:Y:S02]  /*97f0*/  IMAD.MOV.U32 R14, RZ, RZ, R112 ;  /* 0x000000ffff0e7224 */ /* 0x000fe400078e0070 */
[-C--:B------:R-:W-:Y:S01]  /*9800*/  FMUL.FTZ R168, R168, R0.reuse ;  /* 0x00000000a8a87220 */ /* 0x080fe20000410000 */
[-C--:B------:R-:W-:Y:S01]  /*9810*/  FMUL.FTZ R169, R169, R0.reuse ;  /* 0x00000000a9a97220 */ /* 0x080fe20000410000 */
[-C--:B------:R-:W-:Y:S01]  /*9820*/  FMUL.FTZ R164, R164, R0.reuse ;  /* 0x00000000a4a47220 */ /* 0x080fe20000410000 */
[----:B-1----:R-:W-:Y:S01]  /*9830*/  F2FP.BF16.F32.PACK_AB R2, R77, R67 ;  /* 0x000000434d02723e */ /* 0x002fe200000010ff */
[-C--:B------:R-:W-:Y:S01]  /*9840*/  FMUL.FTZ R165, R165, R0.reuse ;  /* 0x00000000a5a57220 */ /* 0x080fe20000410000 */
[-C--:B------:R-:W-:Y:S01]  /*9850*/  FMUL.FTZ R160, R160, R0.reuse ;  /* 0x00000000a0a07220 */ /* 0x080fe20000410000 */
        /* <DEDUP_REMOVED lines=18> */
[----:B------:R-:W-:Y:S01]  /*9980*/  F2FP.BF16.F32.PACK_AB R0, R130, R128 ;  /* 0x000000808200723e */ /* 0x000fe200000010ff */
[----:B------:R-:W-:Y:S01]  /*9990*/  @!P5 HFMA2.BF16_V2 R4, -RZ.H0_H0, RZ.H0_H0, -R183.H0_H0 ;  /* 0x200000ffff04d231 */ /* 0x000fe200003409b7 */
[----:B------:R-:W-:Y:S01]  /*99a0*/  ISETP.LE.U32.AND P4, PT, R10, UR15, PT ;  /* 0x0000000f0a007c0c */ /* 0x000fe2000bf83070 */
[----:B------:R-:W-:Y:S01]  /*99b0*/  IMAD.MOV.U32 R72, RZ, RZ, R70 ;  /* 0x000000ffff487224 */ /* 0x000fe200078e0046 */
[----:B------:R-:W-:Y:S01]  /*99c0*/  PRMT R184, R2, 0x7610, R184 ;  /* 0x0000761002b87816 */ /* 0x000fe200000000b8 */
[----:B------:R-:W-:Y:S01]  /*99d0*/  IMAD.MOV.U32 R10, RZ, RZ, R71 ;  /* 0x000000ffff0a7224 */ /* 0x000fe200078e0047 */
[C---:B------:R-:W-:Y:S01]  /*99e0*/  PRMT R182, R0.reuse, 0x7610, R182 ;  /* 0x0000761000b67816 */ /* 0x040fe200000000b6 */
[----:B------:R-:W-:Y:S01]  /*99f0*/  IMAD.MOV.U32 R190, RZ, RZ, R114 ;  /* 0x000000ffffbe7224 */ /* 0x000fe200078e0072 */
[----:B------:R-:W-:-:S02]  /*9a00*/  PRMT R181, R0, 0x7632, R181 ;  /* 0x0000763200b57816 */ /* 0x000fc400000000b5 */
        /* <DEDUP_REMOVED lines=29> */
[----:B------:R-:W-:-:S02]  /*9be0*/  @!P1 HFMA2.BF16_V2 R5, -RZ.H0_H0, RZ.H0_H0, -R181.H0_H0 ;  /* 0x200000ffff059231 */ /* 0x000fc400003409b5 */
[----:B------:R-:W-:Y:S01]  /*9bf0*/  IMAD.MOV.U32 R47, RZ, RZ, R72 ;  /* 0x000000ffff2f7224 */ /* 0x000fe200078e0048 */
[----:B------:R-:W-:Y:S01]  /*9c00*/  MOV R72, R60 ;  /* 0x0000003c00487202 */ /* 0x000fe20000000f00 */
[----:B------:R-:W-:Y:S02]  /*9c10*/  IMAD.MOV.U32 R60, RZ, RZ, R48 ;  /* 0x000000ffff3c7224 */ /* 0x000fe400078e0030 */
[----:B------:R-:W-:Y:S01]  /*9c20*/  @!P4 HFMA2.BF16_V2 R8, -RZ.H0_H0, RZ.H0_H0, -R182.H0_H0 ;  /* 0x200000ffff08c231 */ /* 0x000fe200003409b6 */
[----:B------:R-:W-:Y:S02]  /*9c30*/  PRMT R48, R182, 0x5410, R181 ;  /* 0x00005410b6307816 */ /* 0x000fe400000000b5 */
[----:B------:R-:W-:Y:S02]  /*9c40*/  @!P1 PRMT R181, R5, 0x5410, RZ ;  /* 0x0000541005b59816 */ /* 0x000fe400000000ff */
[----:B------:R-:W-:Y:S01]  /*9c50*/  SHF.R.U32.HI R2, RZ, 0x18, R6 ;  /* 0x00000018ff027819 */ /* 0x000fe20000011606 */
[----:B------:R-:W-:Y:S01]  /*9c60*/  @!P6 HFMA2.BF16_V2 R9, -RZ.H0_H0, RZ.H0_H0, -R184.H0_H0 ;  /* 0x200000ffff09e231 */ /* 0x000fe200003409b8 */
[----:B------:R-:W-:-:S02]  /*9c70*/  @!P4 PRMT R182, R8, 0x5410, RZ ;  /* 0x0000541008b6c816 */ /* 0x000fc400000000ff */
[----:B------:R-:W-:Y:S01]  /*9c80*/  ISETP.LE.U32.AND P4, PT, R2, UR15, PT ;  /* 0x0000000f02007c0c */ /* 0x000fe2000bf83070 */
[----:B------:R-:W-:Y:S02]  /*9c90*/  IMAD.MOV.U32 R76, RZ, RZ, R73 ;  /* 0x000000ffff4c7224 */ /* 0x000fe400078e0049 */
[----:B------:R-:W-:Y:S02]  /*9ca0*/  IMAD.MOV.U32 R73, RZ, RZ, R57 ;  /* 0x000000ffff497224 */ /* 0x000fe400078e0039 */
[----:B------:R-:W-:Y:S02]  /*9cb0*/  IMAD.MOV.U32 R57, RZ, RZ, R10 ;  /* 0x000000ffff397224 */ /* 0x000fe400078e000a */
[----:B------:R-:W1:Y:S01]  /*9cc0*/  MUFU.EX2 R10, R191 ;  /* 0x000000bf000a7308 */ /* 0x000e620000000800 */
[----:B------:R-:W-:-:S07]  /*9cd0*/  IMAD.MOV.U32 R79, RZ, RZ, R76 ;  /* 0x000000ffff4f7224 */ /* 0x000fce00078e004c */
[----:B------:R-:W-:Y:S08]  /*9ce0*/  MUFU.EX2 R76, R173 ;  /* 0x000000ad004c7308 */ /* 0x000ff00000000800 */
[----:B------:R-:W-:Y:S01]  /*9cf0*/  MUFU.EX2 R95, R192 ;  /* 0x000000c0005f7308 */ /* 0x000fe20000000800 */
[----:B------:R-:W-:Y:S02]  /*9d00*/  IMAD.MOV.U32 R75, RZ, RZ, R41 ;  /* 0x000000ffff4b7224 */ /* 0x000fe400078e0029 */
[----:B-1----:R-:W-:Y:S01]  /*9d10*/  FADD.FTZ R15, R10, R15 ;  /* 0x0000000f0a0f7221 */ /* 0x002fe20000010000 */
[----:B------:R-:W-:Y:S01]  /*9d20*/  MOV R78, R44 ;  /* 0x0000002c004e7202 */ /* 0x000fe20000000f00 */
[----:B--2---:R-:W-:-:S02]  /*9d30*/  IMAD.MOV.U32 R93, RZ, RZ, R61 ;  /* 0x000000ffff5d7224 */ /* 0x004fc400078e003d */
[----:B------:R-:W-:Y:S01]  /*9d40*/  IMAD.MOV.U32 R61, RZ, RZ, R49 ;  /* 0x000000ffff3d7224 */ /* 0x000fe200078e0031 */
[----:B------:R-:W-:Y:S02]  /*9d50*/  PRMT R49, R184, 0x5410, R183 ;  /* 0x00005410b8317816 */ /* 0x000fe400000000b7 */
[----:B------:R-:W-:Y:S02]  /*9d60*/  @!P5 PRMT R183, R4, 0x5410, RZ ;  /* 0x0000541004b7d816 */ /* 0x000fe400000000ff */
[----:B------:R-:W-:Y:S02]  /*9d70*/  ISETP.LE.U32.AND P5, PT, R0, UR15, PT ;  /* 0x0000000f00007c0c */ /* 0x000fe4000bfa3070 */
[----:B------:R-:W-:Y:S02]  /*9d80*/  SHF.R.U32.HI R0, RZ, 0x10, R6 ;  /* 0x00000010ff007819 */ /* 0x000fe40000011606 */
[----:B------:R-:W-:Y:S02]  /*9d90*/  LOP3.LUT R3, R229, UR41, R92, 0x96, !PT ;  /* 0x00000029e5037c12 */ /* 0x000fe4000f8e965c */
[----:B------:R-:W-:-:S02]  /*9da0*/  LOP3.LUT R0, R0, 0xff, RZ, 0xc0, !PT ;  /* 0x000000ff00007812 */ /* 0x000fc400078ec0ff */
[----:B------:R-:W-:Y:S01]  /*9db0*/  LOP3.LUT R4, R6, 0xffff, RZ, 0xc0, !PT ;  /* 0x0000ffff06047812 */ /* 0x000fe200078ec0ff */
[----:B------:R-:W-:Y:S01]  /*9dc0*/  IMAD.WIDE.U32 R6, R3, -0x2daee0ad, RZ ;  /* 0xd2511f5303067825 */ /* 0x000fe200078e00ff */
[----:B------:R-:W-:Y:S02]  /*9dd0*/  ISETP.LE.U32.AND P1, PT, R0, UR15, PT ;  /* 0x0000000f00007c0c */ /* 0x000fe4000bf23070 */
[----:B----4-:R-:W-:Y:S02]  /*9de0*/  LOP3.LUT R0, R59, UR40, R228, 0x96, !PT ;  /* 0x000000283b007c12 */ /* 0x010fe4000f8e96e4 */
[----:B---3--:R-:W-:Y:S02]  /*9df0*/  LOP3.LUT R2, R7, UR39, R62, 0x96, !PT ;  /* 0x0000002707027c12 */ /* 0x008fe4000f8e963e */
[----:B------:R-:W-:Y:S01]  /*9e00*/  SHF.R.U32.HI R3, RZ, 0x8, R4 ;  /* 0x00000008ff037819 */ /* 0x000fe20000011604 */
[----:B------:R-:W-:Y:S01]  /*9e10*/  IMAD.WIDE.U32 R4, R0, -0x2daee0ad, RZ ;  /* 0xd2511f5300047825 */ /* 0x000fe200078e00ff */
[----:B------:R-:W-:-:S03]  /*9e20*/  @!P6 PRMT R184, R9, 0x5410, RZ ;  /* 0x0000541009b8e816 */ /* 0x000fc600000000ff */
[----:B------:R-:W-:Y:S01]  /*9e30*/  IMAD.WIDE.U32 R8, R2, -0x326172a9, RZ ;  /* 0xcd9e8d5702087825 */ /* 0x000fe200078e00ff */
[----:B------:R-:W-:Y:S02]  /*9e40*/  LOP3.LUT R2, R5, UR33, R6, 0x96, !PT ;  /* 0x0000002105027c12 */ /* 0x000fe4000f8e9606 */
[----:B------:R-:W-:Y:S02]  /*9e50*/  LOP3.LUT R0, R3, 0xffff, RZ, 0xc0, !PT ;  /* 0x0000ffff03007812 */ /* 0x000fe400078ec0ff */
[----:B------:R-:W-:Y:S01]  /*9e60*/  LOP3.LUT R6, R9, UR38, R58, 0x96, !PT ;  /* 0x0000002609067c12 */ /* 0x000fe2000f8e963a */
[----:B------:R-:W-:-:S04]  /*9e70*/  IMAD.WIDE.U32 R2, R2, -0x326172a9, RZ ;  /* 0xcd9e8d5702027825 */ /* 0x000fc800078e00ff */
[----:B------:R-:W-:Y:S01]  /*9e80*/  IMAD.WIDE.U32 R6, R6, -0x2daee0ad, RZ ;  /* 0xd2511f5306067825 */ /* 0x000fe200078e00ff */
[----:B------:R-:W-:-:S03]  /*9e90*/  LOP3.LUT R3, R3, UR32, R8, 0x96, !PT ;  /* 0x0000002003037c12 */ /* 0x000fc6000f8e9608 */
[----:B------:R-:W-:Y:S01]  /*9ea0*/  FADD.FTZ R5, R196, R133 ;  /* 0x00000085c4057221 */ /* 0x000fe20000010000 */
[----:B------:R-:W-:Y:S01]  /*9eb0*/  ISETP.LE.U32.AND P6, PT, R0, UR15, PT ;  /* 0x0000000f00007c0c */ /* 0x000fe2000bfc3070 */
[----:B------:R-:W-:Y:S01]  /*9ec0*/  IMAD.MOV.U32 R92, RZ, RZ, R36 ;  /* 0x000000ffff5c7224 */ /* 0x000fe200078e0024 */
[----:B------:R-:W-:Y:S01]  /*9ed0*/  LOP3.LUT R0, R7, UR29, R4, 0x96, !PT ;  /* 0x0000001d07007c12 */ /* 0x000fe2000f8e9604 */
[----:B------:R-:W1:Y:S01]  /*9ee0*/  MUFU.EX2 R36, R175 ;  /* 0x000000af00247308 */ /* 0x000e620000000800 */
[----:B------:R-:W-:Y:S01]  /*9ef0*/  IMAD.WIDE.U32 R8, R3, -0x2daee0ad, RZ ;  /* 0xd2511f5303087825 */ /* 0x000fe200078e00ff */
[----:B------:R-:W-:-:S03]  /*9f00*/  F2FP.BF16.F32.PACK_AB R7, R10, R28 ;  /* 0x0000001c0a07723e */ /* 0x000fc600000010ff */
[----:B------:R-:W-:Y:S01]  /*9f10*/  FADD.FTZ R28, R177, R5 ;  /* 0x00000005b11c7221 */ /* 0x000fe20000010000 */
[----:B------:R-:W-:Y:S01]  /*9f20*/  IMAD.WIDE.U32 R4, R0, -0x326172a9, RZ ;  /* 0xcd9e8d5700047825 */ /* 0x000fe200078e00ff */
[----:B------:R-:W-:-:S04]  /*9f30*/  LOP3.LUT R3, R9, UR10, R6, 0x96, !PT ;  /* 0x0000000a09037c12 */ /* 0x000fc8000f8e9606 */
[----:B------:R-:W-:Y:S01]  /*9f40*/  LOP3.LUT R6, R5, UR11, R2, 0x96, !PT ;  /* 0x0000000b05067c12 */ /* 0x000fe2000f8e9602 */
[----:B------:R-:W-:-:S04]  /*9f50*/  IMAD.WIDE.U32 R2, R3, -0x326172a9, RZ ;  /* 0xcd9e8d5703027825 */ /* 0x000fc800078e00ff */
[----:B------:R-:W-:Y:S02]  /*9f60*/  IMAD.MOV.U32 R58, RZ, RZ, R252 ;  /* 0x000000ffff3a7224 */ /* 0x000fe400078e00fc */
[----:B------:R-:W2:Y:S01]  /*9f70*/  MUFU.EX2 R252, R194 ;  /* 0x000000c200fc7308 */ /* 0x000ea20000000800 */
[----:B------:R-:W-:Y:S02]  /*9f80*/  LOP3.LUT R0, R3, UR24, R4, 0x96, !PT ;  /* 0x0000001803007c12 */ /* 0x000fe4000f8e9604 */
[----:B-1----:R-:W-:Y:S02]  /*9f90*/  F2FP.BF16.F32.PACK_AB R5, R76, R36 ;  /* 0x000000244c05723e */ /* 0x002fe400000010ff */
[----:B------:R-:W-:Y:S02]  /*9fa0*/  LOP3.LUT R4, R0, 0xffff, RZ, 0xc0, !PT ;  /* 0x0000ffff00047812 */ /* 0x000fe400078ec0ff */
[----:B------:R-:W-:Y:S02]  /*9fb0*/  PRMT R180, R5, 0x7610, R180 ;  /* 0x0000761005b47816 */ /* 0x000fe400000000b4 */
[----:B------:R-:W-:-:S02]  /*9fc0*/  SHF.R.U32.HI R4, RZ, 0x8, R4 ;  /* 0x00000008ff047819 */ /* 0x000fc40000011604 */
[----:B------:R-:W-:Y:S01]  /*9fd0*/  PRMT R179, R5, 0x7632, R179 ;  /* 0x0000763205b37816 */ /* 0x000fe200000000b3 */
[----:B------:R-:W-:Y:S01]  /*9fe0*/  @!P5 HFMA2.BF16_V2 R11, -RZ.H0_H0, RZ.H0_H0, -R180.H0_H0 ;  /* 0x200000ffff0bd231 */ /* 0x000fe200003409b4 */
[----:B------:R-:W-:Y:S01]  /*9ff0*/  LOP3.LUT R4, R4, 0xffff, RZ, 0xc0, !PT ;  /* 0x0000ffff04047812 */ /* 0x000fe200078ec0ff */
[----:B------:R-:W-:Y:S01]  /*a000*/  IMAD.MOV.U32 R59, RZ, RZ, R37 ;  /* 0x000000ffff3b7224 */ /* 0x000fe200078e0025 */
[----:B------:R-:W-:Y:S01]  /*a010*/  PRMT R37, R180, 0x5410, R179 ;  /* 0x00005410b4257816 */ /* 0x000fe200000000b3 */
[----:B------:R-:W-:Y:S01]  /*a020*/  @!P6 HFMA2.BF16_V2 R13, -RZ.H0_H0, RZ.H0_H0, -R179.H0_H0 ;  /* 0x200000ffff0de231 */ /* 0x000fe200003409b3 */
[----:B--2---:R-:W-:Y:S02]  /*a030*/  F2FP.BF16.F32.PACK_AB R5, R252, R95 ;  /* 0x0000005ffc05723e */ /* 0x004fe400000010ff */
[----:B------:R-:W-:Y:S02]  /*a040*/  @!P5 PRMT R180, R11, 0x5410, RZ ;  /* 0x000054100bb4d816 */ /* 0x000fe400000000ff */
[----:B------:R-:W-:-:S02]  /*a050*/  ISETP.LE.U32.AND P5, PT, R4, UR15, PT ;  /* 0x0000000f04007c0c */ /* 0x000fc4000bfa3070 */
[----:B------:R-:W-:Y:S02]  /*a060*/  LOP3.LUT R4, R0, 0xff, RZ, 0xc0, !PT ;  /* 0x000000ff00047812 */ /* 0x000fe400078ec0ff */
[----:B------:R-:W-:Y:S02]  /*a070*/  PRMT R178, R5, 0x7610, R178 ;  /* 0x0000761005b27816 */ /* 0x000fe400000000b2 */
[----:B------:R-:W-:Y:S02]  /*a080*/  @!P6 PRMT R179, R13, 0x5410, RZ ;  /* 0x000054100db3e816 */ /* 0x000fe400000000ff */
[----:B------:R-:W-:Y:S01]  /*a090*/  ISETP.LE.U32.AND P6, PT, R4, UR15, PT ;  /* 0x0000000f04007c0c */ /* 0x000fe2000bfc3070 */
[----:B------:R-:W-:Y:S01]  /*a0a0*/  @!P1 HFMA2.BF16_V2 R12, -RZ.H0_H0, RZ.H0_H0, -R178.H0_H0 ;  /* 0x200000ffff0c9231 */ /* 0x000fe200003409b2 */
[----:B------:R-:W-:-:S04]  /*a0b0*/  PRMT R177, R5, 0x7632, R177 ;  /* 0x0000763205b17816 */ /* 0x000fc800000000b1 */
[----:B------:R-:W-:Y:S02]  /*a0c0*/  PRMT R41, R178, 0x5410, R177 ;  /* 0x00005410b2297816 */ /* 0x000fe400000000b1 */
[----:B------:R-:W-:Y:S02]  /*a0d0*/  @!P1 PRMT R178, R12, 0x5410, RZ ;  /* 0x000054100cb29816 */ /* 0x000fe400000000ff */
[C---:B------:R-:W-:Y:S01]  /*a0e0*/  PRMT R12, R7.reuse, 0x7610, R12 ;  /* 0x00007610070c7816 */ /* 0x040fe2000000000c */
[----:B------:R-:W-:Y:S01]  /*a0f0*/  @!P4 HFMA2.BF16_V2 R16, -RZ.H0_H0, RZ.H0_H0, -R177.H0_H0 ;  /* 0x200000ffff10c231 */ /* 0x000fe200003409b1 */
[----:B------:R-:W-:Y:S02]  /*a100*/  SHF.R.U32.HI R4, RZ, 0x18, R0 ;  /* 0x00000018ff047819 */ /* 0x000fe40000011600 */
[----:B------:R-:W-:Y:S01]  /*a110*/  PRMT R10, R7, 0x7632, R10 ;  /* 0x00007632070a7816 */ /* 0x000fe2000000000a */
[----:B------:R-:W-:Y:S01]  /*a120*/  @!P6 HFMA2.BF16_V2 R17, -RZ.H0_H0, RZ.H0_H0, -R12.H0_H0 ;  /* 0x200000ffff11e231 */ /* 0x000fe2000034090c */
[----:B------:R-:W-:Y:S01]  /*a130*/  ISETP.LE.U32.AND P1, PT, R4, UR15, PT ;  /* 0x0000000f04007c0c */ /* 0x000fe2000bf23070 */
[----:B------:R-:W-:Y:S01]  /*a140*/  IMAD.MOV.U32 R4, RZ, RZ, R210 ;  /* 0x000000ffff047224 */ /* 0x000fe200078e00d2 */
[----:B------:R-:W-:-:S02]  /*a150*/  MOV R5, R211 ;  /* 0x000000d300057202 */ /* 0x000fc40000000f00 */
[----:B------:R-:W-:Y:S01]  /*a160*/  PRMT R44, R12, 0x5410, R10 ;  /* 0x000054100c2c7816 */ /* 0x000fe2000000000a */
[----:B------:R1:W5:Y:S01]  /*a170*/  LDL.LU.64 R210, [R1+0x120] ;  /* 0x0001200001d27983 */ /* 0x0003620000300a00 */
[----:B------:R-:W-:Y:S02]  /*a180*/  @!P4 PRMT R177, R16, 0x5410, RZ ;  /* 0x0000541010b1c816 */ /* 0x000fe400000000ff */
[----:B------:R-:W-:Y:S02]  /*a190*/  @!P6 PRMT R12, R17, 0x5410, RZ ;  /* 0x00005410110ce816 */ /* 0x000fe400000000ff */
[----:B------:R-:W2:Y:S01]  /*a1a0*/  LDL.64 R16, [R1+0x60] ;  /* 0x0000600001107983 */ /* 0x000ea20000100a00 */
[----:B------:R-:W-:-:S04]  /*a1b0*/  SHF.R.U32.HI R0, RZ, 0x10, R0 ;  /* 0x00000010ff007819 */ /* 0x000fc80000011600 */
[----:B------:R-:W-:-:S04]  /*a1c0*/  LOP3.LUT R0, R0, 0xff, RZ, 0xc0, !PT ;  /* 0x000000ff00007812 */ /* 0x000fc800078ec0ff */
[----:B------:R-:W-:Y:S01]  /*a1d0*/  ISETP.LE.U32.AND P4, PT, R0, UR15, PT ;  /* 0x0000000f00007c0c */ /* 0x000fe2000bf83070 */
[----:B------:R-:W-:Y:S01]  /*a1e0*/  IMAD.MOV.U32 R62, RZ, RZ, R14 ;  /* 0x000000ffff3e7224 */ /* 0x000fe200078e000e */
[C---:B------:R-:W-:Y:S01]  /*a1f0*/  PRMT R13, R176.reuse, 0x7610, R13 ;  /* 0x00007610b00d7816 */ /* 0x040fe2000000000d */
[----:B------:R-:W3:Y:S01]  /*a200*/  MUFU.EX2 R9, R198 ;  /* 0x000000c600097308 */ /* 0x000ee20000000800 */
[----:B------:R-:W-:-:S07]  /*a210*/  PRMT R176, R176, 0x7632, R176 ;  /* 0x00007632b0b07816 */ /* 0x000fce00000000b0 */
[----:B------:R-:W4:Y:S02]  /*a220*/  MUFU.EX2 R14, R199 ;  /* 0x000000c7000e7308 */ /* 0x000f240000000800 */
[----:B------:R-:W-:Y:S02]  /*a230*/  @!P4 HFMA2.BF16_V2 R24, -RZ.H0_H0, RZ.H0_H0, -R13.H0_H0 ;  /* 0x200000ffff18c231 */ /* 0x000fe4000034090d */
[----:B------:R-:W-:Y:S01]  /*a240*/  IMAD.MOV.U32 R74, RZ, RZ, R47 ;  /* 0x000000ffff4a7224 */ /* 0x000fe200078e002f */
[----:B------:R-:W-:Y:S01]  /*a250*/  PRMT R47, R13, 0x5410, R176 ;  /* 0x000054100d2f7816 */ /* 0x000fe200000000b0 */
[----:B------:R-:W-:Y:S01]  /*a260*/  @!P5 HFMA2.BF16_V2 R25, -RZ.H0_H0, RZ.H0_H0, -R10.H0_H0 ;  /* 0x200000ffff19d231 */ /* 0x000fe2000034090a */
[----:B------:R-:W-:Y:S01]  /*a270*/  @!P4 PRMT R13, R24, 0x5410, RZ ;  /* 0x00005410180dc816 */ /* 0x000fe200000000ff */
[----:B------:R-:W-:Y:S01]  /*a280*/  IMAD.MOV.U32 R24, RZ, RZ, R4 ;  /* 0x000000ffff187224 */ /* 0x000fe200078e0004 */
[----:B------:R-:W-:Y:S02]  /*a290*/  SHF.R.U32.HI R4, RZ, 0x18, R2 ;  /* 0x00000018ff047819 */ /* 0x000fe40000011602 */
[----:B------:R-:W-:Y:S01]  /*a2a0*/  @!P5 PRMT R10, R25, 0x5410, RZ ;  /* 0x00005410190ad816 */ /* 0x000fe200000000ff */
[----:B---3--:R-:W-:Y:S01]  /*a2b0*/  FADD.FTZ R7, R9, R15 ;  /* 0x0000000f09077221 */ /* 0x008fe20000010000 */
[----:B------:R-:W-:-:S02]  /*a2c0*/  ISETP.LE.U32.AND P5, PT, R4, UR15, PT ;  /* 0x0000000f04007c0c */ /* 0x000fc4000bfa3070 */
[----:B----4-:R-:W-:Y:S02]  /*a2d0*/  F2FP.BF16.F32.PACK_AB R4, R14, R9 ;  /* 0x000000090e04723e */ /* 0x010fe400000010ff */
[----:B------:R-:W-:Y:S01]  /*a2e0*/  MUFU.EX2 R9, R216 ;  /* 0x000000d800097308 */ /* 0x000fe20000000800 */
[----:B------:R-:W-:Y:S01]  /*a2f0*/  FADD.FTZ R11, R134, R227 ;  /* 0x000000e3860b7221 */ /* 0x000fe20000010000 */
[----:B------:R-:W-:-:S06]  /*a300*/  IMAD.MOV.U32 R25, RZ, RZ, R5 ;  /* 0x000000ffff197224 */ /* 0x000fcc00078e0005 */
[----:B------:R-:W3:Y:S01]  /*a310*/  MUFU.EX2 R5, R197 ;  /* 0x000000c500057308 */ /* 0x000ee20000000800 */
[----:B------:R-:W-:-:S04]  /*a320*/  LOP3.LUT R0, R2, 0xff, RZ, 0xc0, !PT ;  /* 0x000000ff02007812 */ /* 0x000fc800078ec0ff */
[----:B------:R-:W-:Y:S02]  /*a330*/  ISETP.LE.U32.AND P4, PT, R0, UR15, PT ;  /* 0x0000000f00007c0c */ /* 0x000fe4000bf83070 */
[----:B------:R-:W-:Y:S02]  /*a340*/  LOP3.LUT R0, R2, 0xffff, RZ, 0xc0, !PT ;  /* 0x0000ffff02007812 */ /* 0x000fe400078ec0ff */
[----:B------:R-:W-:Y:S01]  /*a350*/  SHF.R.U32.HI R2, RZ, 0x10, R2 ;  /* 0x00000010ff027819 */ /* 0x000fe20000011602 */
[----:B------:R-:W-:Y:S01]  /*a360*/  @!P1 HFMA2.BF16_V2 R21, -RZ.H0_H0, RZ.H0_H0, -R176.H0_H0 ;  /* 0x200000ffff159231 */ /* 0x000fe200003409b0 */
[----:B------:R-:W-:Y:S02]  /*a370*/  SHF.R.U32.HI R0, RZ, 0x8, R0 ;  /* 0x00000008ff007819 */ /* 0x000fe40000011600 */
[----:B------:R-:W-:Y:S02]  /*a380*/  LOP3.LUT R2, R2, 0xff, RZ, 0xc0, !PT ;  /* 0x000000ff02027812 */ /* 0x000fe400078ec0ff */
[----:B------:R-:W-:-:S02]  /*a390*/  @!P1 PRMT R176, R21, 0x5410, RZ ;  /* 0x0000541015b09816 */ /* 0x000fc400000000ff */
[----:B------:R-:W-:Y:S02]  /*a3a0*/  LOP3.LUT R0, R0, 0xffff, RZ, 0xc0, !PT ;  /* 0x0000ffff00007812 */ /* 0x000fe400078ec0ff */
[----:B------:R-:W-:Y:S01]  /*a3b0*/  ISETP.LE.U32.AND P1, PT, R2, UR15, PT ;  /* 0x0000000f02007c0c */ /* 0x000fe2000bf23070 */
[----:B------:R-:W-:Y:S01]  /*a3c0*/  IMAD.WIDE.U32 R2, R6, -0x2daee0ad, RZ ;  /* 0xd2511f5306027825 */ /* 0x000fe200078e00ff */
[----:B------:R-:W-:Y:S02]  /*a3d0*/  ISETP.LE.U32.AND P6, PT, R0, UR15, PT ;  /* 0x0000000f00007c0c */ /* 0x000fe4000bfc3070 */
[C---:B------:R-:W-:Y:S02]  /*a3e0*/  PRMT R175, R4.reuse, 0x7610, R175 ;  /* 0x0000761004af7816 */ /* 0x040fe400000000af */
[----:B------:R-:W-:Y:S02]  /*a3f0*/  LOP3.LUT R0, R3, UR28, R8, 0x96, !PT ;  /* 0x0000001c03007c12 */ /* 0x000fe4000f8e9608 */
[----:B------:R-:W-:-:S02]  /*a400*/  PRMT R174, R4, 0x7632, R174 ;  /* 0x0000763204ae7816 */ /* 0x000fc400000000ae */
[----:B------:R-:W-:Y:S01]  /*a410*/  SHF.R.U32.HI R4, RZ, 0x10, R0 ;  /* 0x00000010ff047819 */ /* 0x000fe20000011600 */
[----:B------:R-:W-:Y:S02]  /*a420*/  @!P4 HFMA2.BF16_V2 R27, -RZ.H0_H0, RZ.H0_H0, -R175.H0_H0 ;  /* 0x200000ffff1bc231 */ /* 0x000fe400003409af */
[----:B------:R-:W-:Y:S01]  /*a430*/  IMAD.MOV.U32 R94, RZ, RZ, R39 ;  /* 0x000000ffff5e7224 */ /* 0x000fe200078e0027 */
[----:B------:R-:W-:Y:S01]  /*a440*/  LOP3.LUT R4, R4, 0xff, RZ, 0xc0, !PT ;  /* 0x000000ff04047812 */ /* 0x000fe200078ec0ff */
[----:B------:R-:W-:Y:S01]  /*a450*/  @!P6 HFMA2.BF16_V2 R29, -RZ.H0_H0, RZ.H0_H0, -R174.H0_H0 ;  /* 0x200000ffff1de231 */ /* 0x000fe200003409ae */
[----:B------:R-:W-:Y:S01]  /*a460*/  PRMT R39, R175, 0x5410, R174 ;  /* 0x00005410af277816 */ /* 0x000fe200000000ae */
[----:B------:R-:W-:Y:S01]  /*a470*/  IMAD.MOV.U32 R191, RZ, RZ, R235 ;  /* 0x000000ffffbf7224 */ /* 0x000fe200078e00eb */
[----:B------:R-:W-:Y:S01]  /*a480*/  @!P4 PRMT R175, R27, 0x5410, RZ ;  /* 0x000054101bafc816 */ /* 0x000fe200000000ff */
[----:B---3--:R-:W-:Y:S01]  /*a490*/  FADD.FTZ R8, R5, R247 ;  /* 0x000000f705087221 */ /* 0x008fe20000010000 */
[----:B------:R-:W-:Y:S01]  /*a4a0*/  ISETP.LE.U32.AND P4, PT, R4, UR15, PT ;  /* 0x0000000f04007c0c */ /* 0x000fe2000bf83070 */
[----:B------:R-:W-:Y:S01]  /*a4b0*/  MUFU.EX2 R235, R220 ;  /* 0x000000dc00eb7308 */ /* 0x000fe20000000800 */
[----:B------:R-:W-:Y:S01]  /*a4c0*/  LOP3.LUT R4, R0, 0xff, RZ, 0xc0, !PT ;  /* 0x000000ff00047812 */ /* 0x000fe200078ec0ff */
[----:B------:R-:W-:Y:S01]  /*a4d0*/  IMAD.MOV.U32 R63, RZ, RZ, R246 ;  /* 0x000000ffff3f7224 */ /* 0x000fe200078e00f6 */
[----:B------:R-:W-:-:S02]  /*a4e0*/  F2FP.BF16.F32.PACK_AB R5, R9, R5 ;  /* 0x000000050905723e */ /* 0x000fc400000010ff */
[----:B------:R-:W-:-:S03]  /*a4f0*/  @!P6 PRMT R174, R29, 0x5410, RZ ;  /* 0x000054101daee816 */ /* 0x000fc600000000ff */
[----:B------:R-:W-:Y:S01]  /*a500*/  MUFU.EX2 R15, R217 ;  /* 0x000000d9000f7308 */ /* 0x000fe20000000800 */
[----:B------:R-:W-:Y:S02]  /*a510*/  ISETP.LE.U32.AND P6, PT, R4, UR15, PT ;  /* 0x0000000f04007c0c */ /* 0x000fe4000bfc3070 */
[----:B------:R-:W-:Y:S02]  /*a520*/  PRMT R173, R5, 0x7610, R173 ;  /* 0x0000761005ad7816 */ /* 0x000fe400000000ad */
[----:B------:R-:W-:-:S03]  /*a530*/  SHF.R.U32.HI R4, RZ, 0x18, R0 ;  /* 0x00000018ff047819 */ /* 0x000fc60000011600 */
[----:B------:R-:W3:Y:S01]  /*a540*/  MUFU.EX2 R246, R219 ;  /* 0x000000db00f67308 */ /* 0x000ee20000000800 */
[----:B------:R-:W-:Y:S02]  /*a550*/  LOP3.LUT R0, R0, 0xffff, RZ, 0xc0, !PT ;  /* 0x0000ffff00007812 */ /* 0x000fe400078ec0ff */
[----:B------:R-:W-:Y:S01]  /*a560*/  PRMT R137, R5, 0x7632, R137 ;  /* 0x0000763205897816 */ /* 0x000fe20000000089 */
[----:B------:R-:W-:Y:S01]  /*a570*/  @!P1 HFMA2.BF16_V2 R38, -RZ.H0_H0, RZ.H0_H0, -R173.H0_H0 ;  /* 0x200000ffff269231 */ /* 0x000fe200003409ad */
[----:B------:R-:W-:Y:S01]  /*a580*/  SHF.R.U32.HI R0, RZ, 0x8, R0 ;  /* 0x00000008ff007819 */ /* 0x000fe20000011600 */
[----:B------:R-:W-:Y:S02]  /*a590*/  IMAD.MOV.U32 R21, RZ, RZ, R36 ;  /* 0x000000ffff157224 */ /* 0x000fe400078e0024 */
[----:B------:R-:W-:Y:S01]  /*a5a0*/  @!P5 HFMA2.BF16_V2 R40, -RZ.H0_H0, RZ.H0_H0, -R137.H0_H0 ;  /* 0x200000ffff28d231 */ /* 0x000fe20000340989 */
[----:B------:R-:W-:Y:S02]  /*a5b0*/  PRMT R36, R173, 0x5410, R137 ;  /* 0x00005410ad247816 */ /* 0x000fe40000000089 */
[----:B------:R-:W-:-:S02]  /*a5c0*/  LOP3.LUT R0, R0, 0xffff, RZ, 0xc0, !PT ;  /* 0x0000ffff00007812 */ /* 0x000fc400078ec0ff */
[----:B------:R-:W-:Y:S02]  /*a5d0*/  @!P1 PRMT R173, R38, 0x5410, RZ ;  /* 0x0000541026ad9816 */ /* 0x000fe400000000ff */
[----:B------:R-:W-:Y:S02]  /*a5e0*/  ISETP.LE.U32.AND P1, PT, R4, UR15, PT ;  /* 0x0000000f04007c0c */ /* 0x000fe4000bf23070 */
[----:B------:R-:W-:Y:S02]  /*a5f0*/  @!P5 PRMT R137, R40, 0x5410, RZ ;  /* 0x000054102889d816 */ /* 0x000fe400000000ff */
[----:B------:R-:W-:Y:S01]  /*a600*/  ISETP.LE.U32.AND P5, PT, R0, UR15, PT ;  /* 0x0000000f00007c0c */ /* 0x000fe2000bfa3070 */
[----:B------:R-:W-:Y:S01]  /*a610*/  IMAD.MOV.U32 R192, RZ, RZ, R79 ;  /* 0x000000ffffc07224 */ /* 0x000fe200078e004f */
[----:B---3--:R-:W-:Y:S01]  /*a620*/  F2FP.BF16.F32.PACK_AB R0, R246, R15 ;  /* 0x0000000ff600723e */ /* 0x008fe200000010ff */
[----:B------:R-:W-:Y:S02]  /*a630*/  IMAD.MOV.U32 R79, RZ, RZ, R78 ;  /* 0x000000ffff4f7224 */ /* 0x000fe400078e004e */
[----:B------:R-:W-:Y:S01]  /*a640*/  IMAD.MOV.U32 R78, RZ, RZ, R75 ;  /* 0x000000ffff4e7224 */ /* 0x000fe200078e004b */
[----:B------:R-:W-:Y:S01]  /*a650*/  PRMT R133, R0, 0x7632, R133 ;  /* 0x0000763200857816 */ /* 0x000fe20000000085 */
[----:B------:R-:W-:Y:S01]  /*a660*/  IMAD.MOV.U32 R75, RZ, RZ, R93 ;  /* 0x000000ffff4b7224 */ /* 0x000fe200078e005d */
[----:B------:R-:W-:Y:S01]  /*a670*/  MOV R93, R61 ;  /* 0x0000003d005d7202 */ /* 0x000fe20000000f00 */
[----:B------:R-:W-:-:S02]  /*a680*/  IMAD.MOV.U32 R196, RZ, RZ, R94 ;  /* 0x000000ffffc47224 */ /* 0x000fc400078e005e */
[----:B------:R-:W-:Y:S02]  /*a690*/  IMAD.MOV.U32 R61, RZ, RZ, R56 ;  /* 0x000000ffff3d7224 */ /* 0x000fe400078e0038 */
[----:B------:R-:W-:Y:S02]  /*a6a0*/  @!P4 HFMA2.BF16_V2 R42, -RZ.H0_H0, RZ.H0_H0, -R0.H0_H0 ;  /* 0x200000ffff2ac231 */ /* 0x000fe40000340900 */
[----:B------:R-:W-:Y:S01]  /*a6b0*/  IMAD.MOV.U32 R94, RZ, RZ, R60 ;  /* 0x000000ffff5e7224 */ /* 0x000fe200078e003c */
[C---:B------:R-:W-:Y:S01]  /*a6c0*/  @P4 PRMT R189, R0.reuse, 0x7610, R189 ;  /* 0x0000761000bd4816 */ /* 0x040fe200000000bd */
[----:B------:R-:W-:Y:S01]  /*a6d0*/  IMAD.MOV.U32 R56, RZ, RZ, R66 ;  /* 0x000000ffff387224 */ /* 0x000fe200078e0042 */
[----:B------:R-:W-:Y:S01]  /*a6e0*/  PRMT R66, R0, 0x5410, R133 ;  /* 0x0000541000427816 */ /* 0x000fe20000000085 */
[----:B------:R-:W-:Y:S01]  /*a6f0*/  IMAD.MOV.U32 R60, RZ, RZ, R239 ;  /* 0x000000ffff3c7224 */ /* 0x000fe200078e00ef */
[----:B------:R-:W-:Y:S01]  /*a700*/  MOV R219, R25 ;  /* 0x0000001900db7202 */ /* 0x000fe20000000f00 */
[----:B------:R-:W-:Y:S01]  /*a710*/  IMAD.MOV.U32 R194, RZ, RZ, R238 ;  /* 0x000000ffffc27224 */ /* 0x000fe200078e00ee */
[----:B------:R-:W-:Y:S01]  /*a720*/  MUFU.EX2 R239, R223 ;  /* 0x000000df00ef7308 */ /* 0x000fe20000000800 */
[----:B------:R-:W-:-:S02]  /*a730*/  LOP3.LUT R0, R2, 0xff, RZ, 0xc0, !PT ;  /* 0x000000ff02007812 */ /* 0x000fc400078ec0ff */
[----:B------:R-:W-:-:S05]  /*a740*/  MOV R25, R65 ;  /* 0x0000004100197202 */ /* 0x000fca0000000f00 */
[----:B------:R-:W-:Y:S01]  /*a750*/  MUFU.EX2 R238, R224 ;  /* 0x000000e000ee7308 */ /* 0x000fe20000000800 */
[----:B--2---:R-:W-:-:S04]  /*a760*/  IMAD.MOV.U32 R198, RZ, RZ, R16 ;  /* 0x000000ffffc67224 */ /* 0x004fc800078e0010 */
[----:B------:R-:W-:Y:S02]  /*a770*/  IMAD.MOV.U32 R216, RZ, RZ, R198 ;  /* 0x000000ffffd87224 */ /* 0x000fe400078e00c6 */
[----:B------:R-:W-:-:S04]  /*a780*/  IMAD.MOV.U32 R198, RZ, RZ, R233 ;  /* 0x000000ffffc67224 */ /* 0x000fc800078e00e9 */
[----:B------:R-:W-:-:S05]  /*a790*/  IMAD.MOV.U32 R227, RZ, RZ, R198 ;  /* 0x000000ffffe37224 */ /* 0x000fca00078e00c6 */
[----:B------:R-:W-:Y:S02]  /*a7a0*/  MOV R197, R227 ;  /* 0x000000e300c57202 */ /* 0x000fe40000000f00 */
[----:B------:R-:W2:Y:S01]  /*a7b0*/  LDL R227, [R1+0xd4] ;  /* 0x0000d40001e37983 */ /* 0x000ea20000100800 */
[----:B------:R-:W-:Y:S02]  /*a7c0*/  IMAD.MOV.U32 R199, RZ, RZ, R17 ;  /* 0x000000ffffc77224 */ /* 0x000fe400078e0011 */
[----:B------:R-:W3:Y:S02]  /*a7d0*/  MUFU.EX2 R17, R218 ;  /* 0x000000da00117308 */ /* 0x000ee40000000800 */
[----:B---3--:R-:W-:Y:S01]  /*a7e0*/  F2FP.BF16.F32.PACK_AB R4, R235, R17 ;  /* 0x00000011eb04723e */ /* 0x008fe200000010ff */
[----:B------:R-:W-:-:S03]  /*a7f0*/  IMAD.MOV.U32 R218, RZ, RZ, R24 ;  /* 0x000000ffffda7224 */ /* 0x000fc600078e0018 */
[C---:B------:R-:W-:Y:S01]  /*a800*/  PRMT R136, R4.reuse, 0x7610, R136 ;  /* 0x0000761004887816 */ /* 0x040fe20000000088 */
[----:B------:R-:W-:Y:S01]  /*a810*/  IMAD.MOV.U32 R24, RZ, RZ, R95 ;  /* 0x000000ffff187224 */ /* 0x000fe200078e005f */
[----:B------:R-:W-:Y:S01]  /*a820*/  PRMT R134, R4, 0x7632, R134 ;  /* 0x0000763204867816 */ /* 0x000fe20000000086 */
[----:B------:R-:W-:Y:S02]  /*a830*/  IMAD.MOV.U32 R95, RZ, RZ, R57 ;  /* 0x000000ffff5f7224 */ /* 0x000fe400078e0039 */
[----:B------:R-:W-:Y:S02]  /*a840*/  @!P6 HFMA2.BF16_V2 R46, -RZ.H0_H0, RZ.H0_H0, -R136.H0_H0 ;  /* 0x200000ffff2ee231 */ /* 0x000fe40000340988 */
[----:B------:R-:W-:Y:S01]  /*a850*/  IMAD.MOV.U32 R57, RZ, RZ, R190 ;  /* 0x000000ffff397224 */ /* 0x000fe200078e00be */
[----:B------:R-:W-:Y:S01]  /*a860*/  MUFU.EX2 R247, R222 ;  /* 0x000000de00f77308 */ /* 0x000fe20000000800 */
[----:B------:R-:W-:Y:S01]  /*a870*/  IMAD.MOV.U32 R190, RZ, RZ, R234 ;  /* 0x000000ffffbe7224 */ /* 0x000fe200078e00ea */
[----:B------:R-:W-:-:S02]  /*a880*/  PRMT R65, R136, 0x5410, R134 ;  /* 0x0000541088417816 */ /* 0x000fc40000000086 */
[----:B------:R-:W-:-:S04]  /*a890*/  @!P6 PRMT R136, R46, 0x5410, RZ ;  /* 0x000054102e88e816 */ /* 0x000fc800000000ff */
[----:B------:R-:W3:Y:S01]  /*a8a0*/  MUFU.EX2 R234, R221 ;  /* 0x000000dd00ea7308 */ /* 0x000ee20000000800 */
[----:B------:R-:W-:Y:S02]  /*a8b0*/  ISETP.LE.U32.AND P6, PT, R0, UR15, PT ;  /* 0x0000000f00007c0c */ /* 0x000fe4000bfc3070 */
[----:B------:R-:W-:Y:S02]  /*a8c0*/  LOP3.LUT R0, R2, 0xffff, RZ, 0xc0, !PT ;  /* 0x0000ffff02007812 */ /* 0x000fe400078ec0ff */
[--C-:B------:R-:W-:Y:S02]  /*a8d0*/  SHF.R.U32.HI R4, RZ, 0x18, R2.reuse ;  /* 0x00000018ff047819 */ /* 0x100fe40000011602 */
[----:B------:R-:W-:Y:S02]  /*a8e0*/  SHF.R.U32.HI R2, RZ, 0x10, R2 ;  /* 0x00000010ff027819 */ /* 0x000fe40000011602 */
[----:B------:R-:W-:Y:S01]  /*a8f0*/  SHF.R.U32.HI R0, RZ, 0x8, R0 ;  /* 0x00000008ff007819 */ /* 0x000fe20000011600 */
[----:B------:R-:W-:Y:S01]  /*a900*/  @!P5 HFMA2.BF16_V2 R45, -RZ.H0_H0, RZ.H0_H0, -R134.H0_H0 ;  /* 0x200000ffff2dd231 */ /* 0x000fe20000340986 */
[----:B------:R-:W-:-:S02]  /*a910*/  LOP3.LUT R2, R2, 0xff, RZ, 0xc0, !PT ;  /* 0x000000ff02027812 */ /* 0x000fc400078ec0ff */
[----:B------:R-:W-:Y:S02]  /*a920*/  LOP3.LUT R0, R0, 0xffff, RZ, 0xc0, !PT ;  /* 0x0000ffff00007812 */ /* 0x000fe400078ec0ff */
[----:B------:R-:W-:Y:S01]  /*a930*/  @!P4 PRMT R189, R42, 0x5410, RZ ;  /* 0x000054102abdc816 */ /* 0x000fe200000000ff */
[----:B------:R-:W-:Y:S01]  /*a940*/  IMAD.MOV.U32 R42, RZ, RZ, R190 ;  /* 0x000000ffff2a7224 */ /* 0x000fe200078e00be */
[----:B------:R-:W-:Y:S02]  /*a950*/  @!P5 PRMT R134, R45, 0x5410, RZ ;  /* 0x000054102d86d816 */ /* 0x000fe400000000ff */
[----:B------:R-:W-:Y:S02]  /*a960*/  ISETP.LE.U32.AND P4, PT, R2, UR15, PT ;  /* 0x0000000f02007c0c */ /* 0x000fe4000bf83070 */
[----:B------:R-:W-:Y:S02]  /*a970*/  ISETP.LE.U32.AND P5, PT, R0, UR15, PT ;  /* 0x0000000f00007c0c */ /* 0x000fe4000bfa3070 */
[----:B------:R-:W-:Y:S01]  /*a980*/  F2FP.BF16.F32.PACK_AB R2, R239, R238 ;  /* 0x000000eeef02723e */ /* 0x000fe200000010ff */
[----:B------:R-:W-:Y:S01]  /*a990*/  @!P1 HFMA2.BF16_V2 R43, -RZ.H0_H0, RZ.H0_H0, -R133.H0_H0 ;  /* 0x200000ffff2b9231 */ /* 0x000fe20000340985 */
[----:B---3--:R-:W-:Y:S01]  /*a9a0*/  F2FP.BF16.F32.PACK_AB R0, R247, R234 ;  /* 0x000000eaf700723e */ /* 0x008fe200000010ff */
[----:B------:R-:W-:Y:S01]  /*a9b0*/  FADD.FTZ R6, R64, R28 ;  /* 0x0000001c40067221 */ /* 0x000fe20000010000 */
[C---:B------:R-:W-:Y:S01]  /*a9c0*/  PRMT R132, R2.reuse, 0x7610, R132 ;  /* 0x0000761002847816 */ /* 0x040fe20000000084 */
[----:B------:R-:W-:Y:S01]  /*a9d0*/  FADD.FTZ R3, R9, R8 ;  /* 0x0000000809037221 */ /* 0x000fe20000010000 */
[----:B------:R-:W-:-:S02]  /*a9e0*/  PRMT R29, R2, 0x7632, R29 ;  /* 0x00007632021d7816 */ /* 0x000fc4000000001d */
[C---:B------:R-:W-:Y:S02]  /*a9f0*/  PRMT R28, R0.reuse, 0x7610, R28 ;  /* 0x00007610001c7816 */ /* 0x040fe4000000001c */
[----:B------:R-:W-:Y:S02]  /*aa00*/  PRMT R27, R0, 0x7632, R27 ;  /* 0x00007632001b7816 */ /* 0x000fe4000000001b */
[----:B------:R-:W-:Y:S01]  /*aa10*/  LOP3.LUT R2, R229, UR41, R42, 0x96, !PT ;  /* 0x00000029e5027c12 */ /* 0x000fe2000f8e962a */
[----:B------:R-:W-:Y:S01]  /*aa20*/  IMAD.MOV.U32 R217, RZ, RZ, R199 ;  /* 0x000000ffffd97224 */ /* 0x000fe200078e00c7 */
[----:B------:R-:W-:Y:S01]  /*aa30*/  LOP3.LUT R0, R219, UR43, R216, 0x96, !PT ;  /* 0x0000002bdb007c12 */ /* 0x000fe2000f8e96d8 */
[----:B------:R-:W-:Y:S01]  /*aa40*/  IMAD.MOV.U32 R199, RZ, RZ, R21 ;  /* 0x000000ffffc77224 */ /* 0x000fe200078e0015 */
[----:B------:R-:W-:Y:S01]  /*aa50*/  @!P1 PRMT R133, R43, 0x5410, RZ ;  /* 0x000054102b859816 */ /* 0x000fe200000000ff */
[----:B------:R-:W-:Y:S01]  /*aa60*/  IMAD.MOV.U32 R21, RZ, RZ, R77 ;  /* 0x000000ffff157224 */ /* 0x000fe200078e004d */
[----:B------:R-:W-:Y:S01]  /*aa70*/  MOV R43, R191 ;  /* 0x000000bf002b7202 */ /* 0x000fe20000000f00 */
[----:B------:R-:W-:Y:S01]  /*aa80*/  FADD.FTZ R191, R15, R3 ;  /* 0x000000030fbf7221 */ /* 0x000fe20000010000 */
[----:B------:R-:W-:-:S02]  /*aa90*/  IMAD.MOV.U32 R198, RZ, RZ, R76 ;  /* 0x000000ffffc67224 */ /* 0x000fc400078e004c */
[----:B------:R-:W-:Y:S02]  /*aaa0*/  IMAD.MOV.U32 R76, RZ, RZ, R236 ;  /* 0x000000ffff4c7224 */ /* 0x000fe400078e00ec */
[----:B------:R-:W-:Y:S02]  /*aab0*/  IMAD.MOV.U32 R77, RZ, RZ, R237 ;  /* 0x000000ffff4d7224 */ /* 0x000fe400078e00ed */
[----:B------:R-:W-:-:S04]  /*aac0*/  IMAD.WIDE.U32 R2, R2, -0x2daee0ad, RZ ;  /* 0xd2511f5302027825 */ /* 0x000fc800078e00ff */
[----:B------:R-:W-:Y:S01]  /*aad0*/  IMAD.WIDE.U32 R236, R0, -0x326172a9, RZ ;  /* 0xcd9e8d5700ec7825 */ /* 0x000fe200078e00ff */
[----:B------:R-:W-:-:S03]  /*aae0*/  ISETP.LE.U32.AND P1, PT, R4, UR15, PT ;  /* 0x0000000f04007c0c */ /* 0x000fc6000bf23070 */
[----:B------:R-:W-:Y:S01]  /*aaf0*/  FADD.FTZ R5, R14, R7 ;  /* 0x000000070e057221 */ /* 0x000fe20000010000 */
[----:B------:R-:W-:Y:S01]  /*ab00*/  LOP3.LUT R0, R3, UR39, R218, 0x96, !PT ;  /* 0x0000002703007c12 */ /* 0x000fe2000f8e96da */
[----:B------:R-:W-:Y:S01]  /*ab10*/  FADD.FTZ R4, R129, R11 ;  /* 0x0000000b81047221 */ /* 0x000fe20000010000 */
[----:B------:R-:W-:Y:S01]  /*ab20*/  LOP3.LUT R3, R237, UR40, R228, 0x96, !PT ;  /* 0x00000028ed037c12 */ /* 0x000fe2000f8e96e4 */
[----:B------:R-:W-:Y:S02]  /*ab30*/  FADD.FTZ R233, R17, R5 ;  /* 0x0000000511e97221 */ /* 0x000fe40000010000 */
[----:B------:R-:W-:Y:S02]  /*ab40*/  FADD.FTZ R190, R67, R4 ;  /* 0x0000000443be7221 */ /* 0x000fe40000010000 */
[----:B------:R-:W-:-:S04]  /*ab50*/  IMAD.WIDE.U32 R4, R3, -0x2daee0ad, RZ ;  /* 0xd2511f5303047825 */ /* 0x000fc800078e00ff */
[----:B------:R-:W-:Y:S01]  /*ab60*/  IMAD.WIDE.U32 R8, R0, -0x326172a9, RZ ;  /* 0xcd9e8d5700087825 */ /* 0x000fe200078e00ff */
[----:B------:R-:W-:-:S03]  /*ab70*/  LOP3.LUT R0, R5, UR33, R2, 0x96, !PT ;  /* 0x0000002105007c12 */ /* 0x000fc6000f8e9602 */
        /* <DEDUP_REMOVED lines=22> */
[----:B------:R-:W-:-:S04]  /*ace0*/  LOP3.LUT R2, R0, 0xff, RZ, 0xc0, !PT ;  /* 0x000000ff00027812 */ /* 0x000fc800078ec0ff */
[----:B------:R-:W-:Y:S02]  /*acf0*/  PRMT R11, R2, 0x5410, R3 ;  /* 0x00005410020b7816 */ /* 0x000fe40000000003 */
[--C-:B------:R-:W-:Y:S02]  /*ad00*/  SHF.R.U32.HI R3, RZ, 0x10, R0.reuse ;  /* 0x00000010ff037819 */ /* 0x100fe40000011600 */
[----:B------:R-:W-:Y:S02]  /*ad10*/  SHF.R.U32.HI R2, RZ, 0x18, R0 ;  /* 0x00000018ff027819 */ /* 0x000fe40000011600 */
[----:B------:R-:W-:-:S04]  /*ad20*/  LOP3.LUT R0, R3, 0xff, RZ, 0xc0, !PT ;  /* 0x000000ff03007812 */ /* 0x000fc800078ec0ff */
[----:B------:R-:W-:Y:S01]  /*ad30*/  PRMT R9, R0, 0x5410, R2 ;  /* 0x0000541000097816 */ /* 0x000fe20000000002 */
[----:B------:R-:W-:-:S04]  /*ad40*/  IMAD.WIDE.U32 R2, R7, -0x2daee0ad, RZ ;  /* 0xd2511f5307027825 */ /* 0x000fc800078e00ff */
[----:B------:R-:W-:Y:S02]  /*ad50*/  IMAD.U32 R4, RZ, RZ, UR15 ;  /* 0x0000000fff047e24 */ /* 0x000fe4000f8e00ff */
[----:B------:R-:W-:Y:S01]  /*ad60*/  IMAD.MOV.U32 R5, RZ, RZ, 0x7054 ;  /* 0x00007054ff057424 */ /* 0x000fe200078e00ff */
[----:B------:R-:W-:Y:S01]  /*ad70*/  LOP3.LUT R0, R3, UR28, R8, 0x96, !PT ;  /* 0x0000001c03007c12 */ /* 0x000fe2000f8e9608 */
[----:B------:R3:W-:Y:S03]  /*ad80*/  STG.E.U16 desc[UR26][R22.64+-0x40], R20 ;  /* 0xffffc01416007986 */ /* 0x0007e6000c10151a */
[----:B---3--:R-:W-:Y:S02]  /*ad90*/  PRMT R20, R4, R5, UR15 ;  /* 0x0000000f04147e16 */ /* 0x008fe40008000005 */
[----:B------:R-:W-:-:S04]  /*ada0*/  LOP3.LUT R4, R0, 0xffff, RZ, 0xc0, !PT ;  /* 0x0000ffff00047812 */ /* 0x000fc800078ec0ff */
[----:B------:R-:W-:Y:S02]  /*adb0*/  SHF.R.U32.HI R5, RZ, 0x8, R4 ;  /* 0x00000008ff057819 */ /* 0x000fe40000011604 */
[----:B------:R-:W-:-:S04]  /*adc0*/  LOP3.LUT R4, R0, 0xff, RZ, 0xc0, !PT ;  /* 0x000000ff00047812 */ /* 0x000fc800078ec0ff */
[----:B------:R-:W-:Y:S02]  /*add0*/  PRMT R6, R4, 0x5410, R5 ;  /* 0x0000541004067816 */ /* 0x000fe40000000005 */
[--C-:B------:R-:W-:Y:S02]  /*ade0*/  SHF.R.U32.HI R5, RZ, 0x10, R0.reuse ;  /* 0x00000010ff057819 */ /* 0x100fe40000011600 */
[----:B------:R-:W-:Y:S02]  /*adf0*/  SHF.R.U32.HI R4, RZ, 0x18, R0 ;  /* 0x00000018ff047819 */ /* 0x000fe40000011600 */
[----:B------:R-:W-:-:S04]  /*ae00*/  LOP3.LUT R0, R5, 0xff, RZ, 0xc0, !PT ;  /* 0x000000ff05007812 */ /* 0x000fc800078ec0ff */
[----:B------:R-:W-:Y:S02]  /*ae10*/  PRMT R5, R0, 0x5410, R4 ;  /* 0x0000541000057816 */ /* 0x000fe40000000004 */
[----:B------:R-:W-:-:S04]  /*ae20*/  LOP3.LUT R0, R2, 0xffff, RZ, 0xc0, !PT ;  /* 0x0000ffff02007812 */ /* 0x000fc800078ec0ff */
[----:B------:R-:W-:Y:S02]  /*ae30*/  SHF.R.U32.HI R3, RZ, 0x8, R0 ;  /* 0x00000008ff037819 */ /* 0x000fe40000011600 */
[----:B------:R-:W-:-:S04]  /*ae40*/  LOP3.LUT R0, R2, 0xff, RZ, 0xc0, !PT ;  /* 0x000000ff02007812 */ /* 0x000fc800078ec0ff */
[----:B------:R-:W-:Y:S02]  /*ae50*/  PRMT R4, R0, 0x5410, R3 ;  /* 0x0000541000047816 */ /* 0x000fe40000000003 */
[--C-:B------:R-:W-:Y:S01]  /*ae60*/  SHF.R.U32.HI R0, RZ, 0x10, R2.reuse ;  /* 0x00000010ff007819 */ /* 0x100fe20000011602 */
[----:B------:R-:W-:Y:S01]  /*ae70*/  STG.E.U16 desc[UR26][R22.64+-0x3e], R19 ;  /* 0xffffc21316007986 */ /* 0x000fe2000c10151a */
[----:B------:R-:W-:Y:S02]  /*ae80*/  SHF.R.U32.HI R2, RZ, 0x18, R2 ;  /* 0x00000018ff027819 */ /* 0x000fe40000011602 */
[----:B------:R-:W-:Y:S01]  /*ae90*/  LOP3.LUT R0, R0, 0xff, RZ, 0xc0, !PT ;  /* 0x000000ff00007812 */ /* 0x000fe200078ec0ff */
[----:B------:R3:W-:Y:S04]  /*aea0*/  STG.E.U16 desc[UR26][R34.64+-0x3e], R26 ;  /* 0xffffc21a22007986 */ /* 0x0007e8000c10151a */
[----:B------:R-:W-:Y:S04]  /*aeb0*/  STG.E.U16 desc[UR26][R34.64+-0x40], R18 ;  /* 0xffffc01222007986 */ /* 0x000fe8000c10151a */
[----:B------:R4:W-:Y:S01]  /*aec0*/  STG.E.U16 desc[UR26][R32.64+-0x3e], R10 ;  /* 0xffffc20a20007986 */ /* 0x0009e2000c10151a */
[----:B------:R-:W-:Y:S01]  /*aed0*/  HSET2.LE.AND R3, R9, R20, PT ;  /* 0x0000001409037233 */ /* 0x000fe20003803000 */
[----:B---3--:R-:W-:Y:S01]  /*aee0*/  FADD.FTZ R26, R130, R16 ;  /* 0x00000010821a7221 */ /* 0x008fe20000010000 */
[----:B------:R-:W-:-:S02]  /*aef0*/  PRMT R16, R0, 0x5410, R2 ;  /* 0x0000541000107816 */ /* 0x000fc40000000002 */
[----:B------:R-:W-:-:S05]  /*af00*/  HSET2.LE.AND R0, R15, R20, PT ;  /* 0x000000140f007233 */ /* 0x000fca0003803000 */
[----:B----4-:R-:W-:Y:S02]  /*af10*/  LOP3.LUT R10, R0, R55, RZ, 0xc0, !PT ;  /* 0x00000037000a7212 */ /* 0x010fe400078ec0ff */
[--C-:B------:R-:W-:Y:S02]  /*af20*/  HSET2.LE.AND R0, R14, R20.reuse, PT ;  /* 0x000000140e007233 */ /* 0x100fe40003803000 */
[--C-:B------:R-:W-:Y:S01]  /*af30*/  HSET2.LE.AND R2, R11, R20.reuse, PT ;  /* 0x000000140b027233 */ /* 0x100fe20003803000 */
[----:B------:R-:W-:Y:S02]  /*af40*/  IMAD.WIDE.U32 R18, R197, -0x326172a9, RZ ;  /* 0xcd9e8d57c5127825 */ /* 0x000fe400078e00ff */
[----:B------:R-:W-:Y:S02]  /*af50*/  LOP3.LUT R11, R0, R54, RZ, 0xc0, !PT ;  /* 0x00000036000b7212 */ /* 0x000fe400078ec0ff */
[----:B------:R-:W-:-:S05]  /*af60*/  HSET2.LE.AND R0, R4, R20, PT ;  /* 0x0000001404007233 */ /* 0x000fca0003803000 */
[----:B------:R-:W-:Y:S02]  /*af70*/  LOP3.LUT R130, R0, R37, RZ, 0xc0, !PT ;  /* 0x0000002500827212 */ /* 0x000fe400078ec0ff */
[----:B--2---:R-:W-:Y:S02]  /*af80*/  LOP3.LUT R0, R19, R227, RZ, 0x3c, !PT ;  /* 0x000000e313007212 */ /* 0x004fe400078e3cff */
[----:B------:R-:W-:Y:S02]  /*af90*/  LOP3.LUT R9, R3, R193, RZ, 0xc0, !PT ;  /* 0x000000c103097212 */ /* 0x000fe400078ec0ff */
[----:B------:R-:W-:Y:S01]  /*afa0*/  HSET2.LE.AND R3, R6, R20, PT ;  /* 0x0000001406037233 */ /* 0x000fe20003803000 */
[----:B------:R-:W-:Y:S01]  /*afb0*/  IMAD.WIDE.U32 R6, R0, -0x2daee0ad, RZ ;  /* 0xd2511f5300067825 */ /* 0x000fe200078e00ff */
[----:B------:R-:W-:-:S04]  /*afc0*/  LOP3.LUT R8, R2, R195, RZ, 0xc0, !PT ;  /* 0x000000c302087212 */ /* 0x000fc800078ec0ff */
[----:B------:R-:W-:Y:S01]  /*afd0*/  LOP3.LUT R0, R7, UR43, R216, 0x96, !PT ;  /* 0x0000002b07007c12 */ /* 0x000fe2000f8e96d8 */
[----:B------:R-:W-:Y:S01]  /*afe0*/  IMAD.MOV.U32 R227, RZ, RZ, R24 ;  /* 0x000000ffffe37224 */ /* 0x000fe200078e0018 */
[----:B------:R-:W-:Y:S01]  /*aff0*/  HSET2.LE.AND R2, R5, R20, PT ;  /* 0x0000001405027233 */ /* 0x000fe20003803000 */
[----:B------:R-:W-:Y:S01]  /*b000*/  IMAD.MOV.U32 R197, RZ, RZ, R21 ;  /* 0x000000ffffc57224 */ /* 0x000fe200078e0015 */
[----:B------:R-:W-:Y:S01]  /*b010*/  MOV R21, R244 ;  /* 0x000000f400157202 */ /* 0x000fe20000000f00 */
[----:B------:R-:W-:Y:S02]  /*b020*/  IMAD.MOV.U32 R24, RZ, RZ, R25 ;  /* 0x000000ffff187224 */ /* 0x000fe400078e0019 */
[----:B------:R-:W-:Y:S02]  /*b030*/  IMAD.MOV.U32 R25, RZ, RZ, R245 ;  /* 0x000000ffff197224 */ /* 0x000fe400078e00f5 */
[----:B------:R-:W-:Y:S01]  /*b040*/  IMAD.WIDE.U32 R244, R0, -0x326172a9, RZ ;  /* 0xcd9e8d5700f47825 */ /* 0x000fe200078e00ff */
[----:B------:R-:W-:-:S02]  /*b050*/  LOP3.LUT R129, R2, R48, RZ, 0xc0, !PT ;  /* 0x0000003002817212 */ /* 0x000fc400078ec0ff */
[----:B------:R-:W-:Y:S02]  /*b060*/  LOP3.LUT R2, R229, UR41, R18, 0x96, !PT ;  /* 0x00000029e5027c12 */ /* 0x000fe4000f8e9612 */
[----:B------:R-:W-:Y:S01]  /*b070*/  LOP3.LUT R0, R245, UR40, R228, 0x96, !PT ;  /* 0x00000028f5007c12 */ /* 0x000fe2000f8e96e4 */
[----:B------:R-:W-:Y:S02]  /*b080*/  STG.E.U16 desc[UR26][R32.64+-0x40], R12 ;  /* 0xffffc00c20007986 */ /* 0x000fe4000c10151a */
[----:B------:R-:W-:Y:S02]  /*b090*/  IMAD.WIDE.U32 R4, R2, -0x2daee0ad, RZ ;  /* 0xd2511f5302047825 */ /* 0x000fe400078e00ff */
[----:B------:R2:W-:Y:S03]  /*b0a0*/  STG.E.U16 desc[UR26][R30.64+-0x40], R13 ;  /* 0xffffc00d1e007986 */ /* 0x0005e6000c10151a */
[----:B------:R-:W-:Y:S01]  /*b0b0*/  LOP3.LUT R2, R5, UR39, R6, 0x96, !PT ;  /* 0x0000002705027c12 */ /* 0x000fe2000f8e9606 */
[----:B------:R-:W-:Y:S01]  /*b0c0*/  STL.64 [R1+0xb0], R18 ;  /* 0x0000b01201007387 */ /* 0x000fe20000100a00 */
[----:B------:R-:W-:Y:S01]  /*b0d0*/  LOP3.LUT R128, R3, R49, RZ, 0xc0, !PT ;  /* 0x0000003103807212 */ /* 0x000fe200078ec0ff */
[----:B------:R-:W-:-:S02]  /*b0e0*/  @!P6 HFMA2.BF16_V2 R50, -RZ.H0_H0, RZ.H0_H0, -R132.H0_H0 ;  /* 0x200000ffff32e231 */ /* 0x000fc40000340984 */
[----:B------:R3:W-:Y:S01]  /*b0f0*/  STL.64 [R1+0x10], R6 ;  /* 0x0000100601007387 */ /* 0x0007e20000100a00 */
[----:B------:R-:W-:-:S04]  /*b100*/  IMAD.WIDE.U32 R2, R2, -0x326172a9, RZ ;  /* 0xcd9e8d5702027825 */ /* 0x000fc800078e00ff */
[----:B------:R-:W-:Y:S01]  /*b110*/  @!P1 HFMA2.BF16_V2 R51, -RZ.H0_H0, RZ.H0_H0, -R27.H0_H0 ;  /* 0x200000ffff339231 */ /* 0x000fe2000034091b */
[----:B------:R-:W-:Y:S01]  /*b120*/  PRMT R64, R132, 0x5410, R29 ;  /* 0x0000541084407816 */ /* 0x000fe2000000001d */
[----:B--2---:R-:W-:-:S05]  /*b130*/  IMAD.WIDE.U32 R12, R0, -0x2daee0ad, RZ ;  /* 0xd2511f53000c7825 */ /* 0x004fca00078e00ff */
[----:B------:R-:W-:-:S05]  /*b140*/  LOP3.LUT R0, R13, UR33, R4, 0x96, !PT ;  /* 0x000000210d007c12 */ /* 0x000fca000f8e9604 */
[----:B---3--:R-:W-:Y:S01]  /*b150*/  IMAD.WIDE.U32 R6, R0, -0x326172a9, RZ ;  /* 0xcd9e8d5700067825 */ /* 0x008fe200078e00ff */
[----:B------:R-:W-:Y:S02]  /*b160*/  LOP3.LUT R0, R3, UR38, R244, 0x96, !PT ;  /* 0x0000002603007c12 */ /* 0x000fe4000f8e96f4 */
[----:B------:R-:W-:Y:S02]  /*b170*/  @!P6 PRMT R132, R50, 0x5410, RZ ;  /* 0x000054103284e816 */ /* 0x000fe400000000ff */
[----:B------:R-:W-:Y:S02]  /*b180*/  LOP3.LUT R4, R7, UR32, R2, 0x96, !PT ;  /* 0x0000002007047c12 */ /* 0x000fe4000f8e9602 */
[----:B------:R-:W-:Y:S01]  /*b190*/  PRMT R50, R28, 0x5410, R27 ;  /* 0x000054101c327816 */ /* 0x000fe2000000001b */
[----:B------:R-:W-:Y:S01]  /*b1a0*/  IMAD.MOV.U32 R48, RZ, RZ, R198 ;  /* 0x000000ffff307224 */ /* 0x000fe200078e00c6 */
[----:B------:R-:W-:Y:S01]  /*b1b0*/  @!P1 PRMT R27, R51, 0x5410, RZ ;  /* 0x00005410331b9816 */ /* 0x000fe200000000ff */
[----:B------:R-:W-:Y:S01]  /*b1c0*/  IMAD.MOV.U32 R51, RZ, RZ, R197 ;  /* 0x000000ffff337224 */ /* 0x000fe200078e00c5 */
[----:B------:R-:W-:Y:S01]  /*b1d0*/  MOV R197, R25 ;  /* 0x0000001900c57202 */ /* 0x000fe20000000f00 */
[----:B------:R-:W-:-:S02]  /*b1e0*/  IMAD.MOV.U32 R198, RZ, RZ, R24 ;  /* 0x000000ffffc67224 */ /* 0x000fc400078e0018 */
[----:B------:R-:W-:-:S04]  /*b1f0*/  IMAD.WIDE.U32 R2, R0, -0x2daee0ad, RZ ;  /* 0xd2511f5300027825 */ /* 0x000fc800078e00ff */
[----:B------:R-:W-:Y:S01]  /*b200*/  IMAD.WIDE.U32 R24, R4, -0x2daee0ad, RZ ;  /* 0xd2511f5304187825 */ /* 0x000fe200078e00ff */
[----:B------:R-:W-:Y:S02]  /*b210*/  LOP3.LUT R3, R3, UR29, R12, 0x96, !PT ;  /* 0x0000001d03037c12 */ /* 0x000fe4000f8e960c */
[----:B------:R-:W-:Y:S01]  /*b220*/  HSET2.LE.AND R0, R16, R20, PT ;  /* 0x0000001410007233 */ /* 0x000fe20003803000 */
[----:B------:R-:W-:Y:S01]  /*b230*/  IMAD.MOV.U32 R218, RZ, RZ, R131 ;  /* 0x000000ffffda7224 */ /* 0x000fe200078e0083 */
[----:B------:R-:W-:Y:S01]  /*b240*/  LOP3.LUT R2, R25, UR10, R2, 0x96, !PT ;  /* 0x0000000a19027c12 */ /* 0x000fe2000f8e9602 */
[----:B------:R-:W-:Y:S01]  /*b250*/  IMAD.WIDE.U32 R4, R3, -0x326172a9, RZ ;  /* 0xcd9e8d5703047825 */ /* 0x000fe200078e00ff */
[----:B------:R-:W2:Y:S03]  /*b260*/  LDSM.16.MT88.4 R12, [R201+0xa000] ;  /* 0x00a00000c90c783b */ /* 0x000ea60000004200 */
[----:B------:R-:W-:Y:S01]  /*b270*/  IMAD.WIDE.U32 R2, R2, -0x326172a9, RZ ;  /* 0xcd9e8d5702027825 */ /* 0x000fe200078e00ff */
[----:B------:R-:W-:-:S03]  /*b280*/  LOP3.LUT R131, R0, R41, RZ, 0xc0, !PT ;  /* 0x0000002900837212 */ /* 0x000fc600078ec0ff */
[----:B------:R-:W-:Y:S01]  /*b290*/  IMAD.MOV.U32 R49, RZ, RZ, R199 ;  /* 0x000000ffff317224 */ /* 0x000fe200078e00c7 */
[----:B------:R-:W-:Y:S01]  /*b2a0*/  LOP3.LUT R0, R3, UR24, R4, 0x96, !PT ;  /* 0x0000001803007c12 */ /* 0x000fe2000f8e9604 */
[----:B------:R-:W-:Y:S01]  /*b2b0*/  IMAD.MOV.U32 R199, RZ, RZ, R21 ;  /* 0x000000ffffc77224 */ /* 0x000fe200078e0015 */
        /* <DEDUP_REMOVED lines=21> */
[----:B------:R-:W-:-:S02]  /*b410*/  HSET2.LE.AND R0, R16, R20, PT ;  /* 0x0000001410007233 */ /* 0x000fc40003803000 */
[----:B------:R-:W-:Y:S01]  /*b420*/  LOP3.LUT R7, R2, R36, RZ, 0xc0, !PT ;  /* 0x0000002402077212 */ /* 0x000fe200078ec0ff */
[C---:B--2---:R-:W-:Y:S01]  /*b430*/  HMMA.16816.F32.BF16 R152, R8.reuse, R12, R152 ;  /* 0x0000000c0898723c */ /* 0x044fe20000041898 */
[----:B------:R-:W-:Y:S01]  /*b440*/  LOP3.LUT R4, R3, R44, RZ, 0xc0, !PT ;  /* 0x0000002c03047212 */ /* 0x000fe200078ec0ff */
[----:B------:R-:W-:Y:S01]  /*b450*/  IMAD.MOV.U32 R220, RZ, RZ, R200 ;  /* 0x000000ffffdc7224 */ /* 0x000fe200078e00c8 */
[----:B------:R-:W-:Y:S01]  /*b460*/  LOP3.LUT R5, R0, R47, RZ, 0xc0, !PT ;  /* 0x0000002f00057212 */ /* 0x000fe200078ec0ff */
[----:B------:R-:W-:Y:S02]  /*b470*/  @!P5 HFMA2.BF16_V2 R53, -RZ.H0_H0, RZ.H0_H0, -R29.H0_H0 ;  /* 0x200000ffff35d231 */ /* 0x000fe4000034091d */
[----:B------:R-:W-:Y:S01]  /*b480*/  @!P4 HFMA2.BF16_V2 R52, -RZ.H0_H0, RZ.H0_H0, -R28.H0_H0 ;  /* 0x200000ffff34c231 */ /* 0x000fe2000034091c */
[----:B------:R-:W-:Y:S01]  /*b490*/  HMMA.16816.F32.BF16 R36, R8, R14, R148 ;  /* 0x0000000e0824723c */ /* 0x000fe20000041894 */
[----:B------:R-:W-:Y:S02]  /*b4a0*/  IMAD.MOV.U32 R223, RZ, RZ, R194 ;  /* 0x000000ffffdf7224 */ /* 0x000fe400078e00c2 */
[----:B------:R-:W-:-:S02]  /*b4b0*/  IMAD.MOV.U32 R193, RZ, RZ, R62 ;  /* 0x000000ffffc17224 */ /* 0x000fc400078e003e */
[----:B------:R-:W-:Y:S01]  /*b4c0*/  IMAD.MOV.U32 R195, RZ, RZ, R58 ;  /* 0x000000ffffc37224 */ /* 0x000fe200078e003a */
[C---:B------:R-:W-:Y:S01]  /*b4d0*/  HMMA.16816.F32.BF16 R168, R4.reuse, R12, R168 ;  /* 0x0000000c04a8723c */ /* 0x040fe200000418a8 */
[----:B------:R-:W-:Y:S01]  /*b4e0*/  IMAD.MOV.U32 R221, RZ, RZ, R199 ;  /* 0x000000ffffdd7224 */ /* 0x000fe200078e00c7 */
[----:B------:R-:W-:Y:S01]  /*b4f0*/  MOV R222, R198 ;  /* 0x000000c600de7202 */ /* 0x000fe20000000f00 */
[----:B------:R-:W-:Y:S01]  /*b500*/  IMAD.MOV.U32 R216, RZ, RZ, R207 ;  /* 0x000000ffffd87224 */ /* 0x000fe200078e00cf */
[----:B------:R-:W-:Y:S02]  /*b510*/  LDSM.16.MT88.4 R16, [R206+0xb000] ;  /* 0x00b00000ce10783b */ /* 0x000fe40000004200 */
[----:B------:R-:W-:Y:S02]  /*b520*/  HMMA.16816.F32.BF16 R164, R4, R14, R164 ;  /* 0x0000000e04a4723c */ /* 0x000fe400000418a4 */
[----:B------:R-:W2:Y:S01]  /*b530*/  LDSM.16.MT88.4 R12, [R203+0xa000] ;  /* 0x00a00000cb0c783b */ /* 0x000ea20000004200 */
[----:B------:R-:W-:Y:S01]  /*b540*/  MOV R148, R220 ;  /* 0x000000dc00947202 */ /* 0x000fe20000000f00 */
[----:B------:R-:W-:-:S02]  /*b550*/  IMAD.MOV.U32 R220, RZ, RZ, R197 ;  /* 0x000000ffffdc7224 */ /* 0x000fc400078e00c5 */
[-C--:B--2---:R-:W-:Y:S06]  /*b560*/  HMMA.16816.F32.BF16 R144, R8, R12.reuse, R144 ;  /* 0x0000000c0890723c */ /* 0x084fec0000041890 */
[C---:B------:R-:W-:Y:S06]  /*b570*/  HMMA.16816.F32.BF16 R160, R4.reuse, R12, R160 ;  /* 0x0000000c04a0723c */ /* 0x040fec00000418a0 */
[-C--:B------:R-:W-:Y:S06]  /*b580*/  HMMA.16816.F32.BF16 R156, R4, R14.reuse, R156 ;  /* 0x0000000e049c723c */ /* 0x080fec000004189c */
[----:B------:R-:W-:Y:S01]  /*b590*/  HMMA.16816.F32.BF16 R40, R8, R14, R140 ;  /* 0x0000000e0828723c */ /* 0x000fe2000004188c */
[----:B------:R-:W2:Y:S01]  /*b5a0*/  LDSM.16.MT88.4 R12, [R206+0xa000] ;  /* 0x00a00000ce0c783b */ /* 0x000ea20000004200 */
[----:B------:R-:W-:Y:S01]  /*b5b0*/  IMAD.MOV.U32 R197, RZ, RZ, R192 ;  /* 0x000000ffffc57224 */ /* 0x000fe200078e00c0 */
[----:B------:R-:W-:Y:S01]  /*b5c0*/  @!P5 PRMT R29, R53, 0x5410, RZ ;  /* 0x00005410351dd816 */ /* 0x000fe200000000ff */
[----:B------:R-:W-:Y:S01]  /*b5d0*/  IMAD.MOV.U32 R192, RZ, RZ, R63 ;  /* 0x000000ffffc07224 */ /* 0x000fe200078e003f */
[----:B------:R-:W-:-:S02]  /*b5e0*/  @!P4 PRMT R28, R52, 0x5410, RZ ;  /* 0x00005410341cc816 */ /* 0x000fc400000000ff */
[----:B------:R-:W-:Y:S01]  /*b5f0*/  MOV R194, R59 ;  /* 0x0000003b00c27202 */ /* 0x000fe20000000f00 */
[----:B------:R-:W-:Y:S02]  /*b600*/  IMAD.MOV.U32 R140, RZ, RZ, R61 ;  /* 0x000000ffff8c7224 */ /* 0x000fe400078e003d */
[----:B------:R-:W-:Y:S02]  /*b610*/  IMAD.MOV.U32 R141, RZ, RZ, R60 ;  /* 0x000000ffff8d7224 */ /* 0x000fe400078e003c */
[----:B------:R-:W-:Y:S02]  /*b620*/  IMAD.MOV.U32 R142, RZ, RZ, R57 ;  /* 0x000000ffff8e7224 */ /* 0x000fe400078e0039 */
[----:B------:R-:W-:Y:S01]  /*b630*/  IMAD.MOV.U32 R143, RZ, RZ, R56 ;  /* 0x000000ffff8f7224 */ /* 0x000fe200078e0038 */
[-C--:B--2---:R-:W-:Y:S06]  /*b640*/  HMMA.16816.F32.BF16 R44, R8, R12.reuse, R240 ;  /* 0x0000000c082c723c */ /* 0x084fec00000418f0 */
[C---:B------:R-:W-:Y:S06]  /*b650*/  HMMA.16816.F32.BF16 R52, R4.reuse, R12, R68 ;  /* 0x0000000c0434723c */ /* 0x040fec0000041844 */
[-C--:B------:R-:W-:Y:S06]  /*b660*/  HMMA.16816.F32.BF16 R56, R4, R14.reuse, R80 ;  /* 0x0000000e0438723c */ /* 0x080fec0000041850 */
[----:B------:R-:W-:Y:S01]  /*b670*/  HMMA.16816.F32.BF16 R60, R8, R14, R248 ;  /* 0x0000000e083c723c */ /* 0x000fe200000418f8 */
[----:B------:R-:W2:Y:S01]  /*b680*/  LDSM.16.MT88.4 R12, [R205+0xa000] ;  /* 0x00a00000cd0c783b */ /* 0x000ea20000004200 */
[----:B------:R-:W-:-:S02]  /*b690*/  IMAD.MOV.U32 R198, RZ, RZ, R79 ;  /* 0x000000ffffc67224 */ /* 0x000fc400078e004f */
[----:B------:R-:W-:Y:S02]  /*b6a0*/  IMAD.MOV.U32 R199, RZ, RZ, R78 ;  /* 0x000000ffffc77224 */ /* 0x000fe400078e004e */
[----:B------:R-:W-:Y:S02]  /*b6b0*/  IMAD.MOV.U32 R217, RZ, RZ, R202 ;  /* 0x000000ffffd97224 */ /* 0x000fe400078e00ca */
[----:B------:R-:W-:Y:S02]  /*b6c0*/  IMAD.MOV.U32 R224, RZ, RZ, R216 ;  /* 0x000000ffffe07224 */ /* 0x000fe400078e00d8 */
[----:B------:R-:W-:Y:S02]  /*b6d0*/  IMAD.MOV.U32 R150, RZ, RZ, R217 ;  /* 0x000000ffff967224 */ /* 0x000fe400078e00d9 */
[----:B------:R-:W-:Y:S02]  /*b6e0*/  IMAD.MOV.U32 R216, RZ, RZ, R77 ;  /* 0x000000ffffd87224 */ /* 0x000fe400078e004d */
[----:B------:R-:W-:Y:S01]  /*b6f0*/  IMAD.MOV.U32 R217, RZ, RZ, R76 ;  /* 0x000000ffffd97224 */ /* 0x000fe200078e004c */
[-C--:B--2---:R-:W-:Y:S06]  /*b700*/  HMMA.16816.F32.BF16 R68, R8, R12.reuse, R72 ;  /* 0x0000000c0844723c */ /* 0x084fec0000041848 */
[C---:B------:R-:W-:Y:S06]  /*b710*/  HMMA.16816.F32.BF16 R72, R4.reuse, R12, R84 ;  /* 0x0000000c0448723c */ /* 0x040fec0000041854 */
[-C--:B------:R-:W-:Y:S01]  /*b720*/  HMMA.16816.F32.BF16 R76, R4, R14.reuse, R96 ;  /* 0x0000000e044c723c */ /* 0x080fe20000041860 */
[----:B------:R-:W-:Y:S01]  /*b730*/  IMAD.MOV.U32 R219, RZ, RZ, R204 ;  /* 0x000000ffffdb7224 */ /* 0x000fe200078e00cc */
[----:B------:R-:W-:Y:S01]  /*b740*/  MOV R229, R135 ;  /* 0x0000008700e57202 */ /* 0x000fe20000000f00 */
[----:B------:R-:W-:Y:S01]  /*b750*/  IMAD.MOV.U32 R151, RZ, RZ, R218 ;  /* 0x000000ffff977224 */ /* 0x000fe200078e00da */
[----:B------:R-:W-:Y:S02]  /*b760*/  LDSM.16.MT88.4 R96, [R203+0xb800] ;  /* 0x00b80000cb60783b */ /* 0x000fe40000004200 */
[----:B------:R-:W-:Y:S02]  /*b770*/  HMMA.16816.F32.BF16 R80, R8, R14, R196 ;  /* 0x0000000e0850723c */ /* 0x000fe400000418c4 */
[----:B------:R-:W2:Y:S01]  /*b780*/  LDSM.16.MT88.4 R12, [R201+0xb000] ;  /* 0x00b00000c90c783b */ /* 0x000ea20000004200 */
[----:B------:R-:W-:-:S02]  /*b790*/  IMAD.MOV.U32 R149, RZ, RZ, R219 ;  /* 0x000000ffff957224 */ /* 0x000fc400078e00db */
[----:B------:R-:W-:Y:S02]  /*b7a0*/  IMAD.MOV.U32 R218, RZ, RZ, R172 ;  /* 0x000000ffffda7224 */ /* 0x000fe400078e00ac */
[----:B------:R-:W-:Y:S01]  /*b7b0*/  IMAD.MOV.U32 R219, RZ, RZ, R139 ;  /* 0x000000ffffdb7224 */ /* 0x000fe200078e008b */
[-C--:B--2---:R-:W-:Y:S06]  /*b7c0*/  HMMA.16816.F32.BF16 R196, R8, R12.reuse, R92 ;  /* 0x0000000c08c4723c */ /* 0x084fec000004185c */
[C---:B------:R-:W-:Y:S06]  /*b7d0*/  HMMA.16816.F32.BF16 R84, R4.reuse, R12, R100 ;  /* 0x0000000c0454723c */ /* 0x040fec0000041864 */
[-C--:B------:R-:W-:Y:S01]  /*b7e0*/  HMMA.16816.F32.BF16 R92, R4, R14.reuse, R112 ;  /* 0x0000000e045c723c */ /* 0x080fe20000041870 */
[----:B------:R-:W-:Y:S01]  /*b7f0*/  IMAD.WIDE.U32 R2, R21, -0x2daee0ad, RZ ;  /* 0xd2511f5315027825 */ /* 0x000fe200078e00ff */
[----:B------:R-:W-:Y:S04]  /*b800*/  LDSM.16.MT88.4 R112, [R206+0xb800] ;  /* 0x00b80000ce70783b */ /* 0x000fe80000004200 */
[----:B------:R-:W-:Y:S01]  /*b810*/  HMMA.16816.F32.BF16 R192, R8, R14, R192 ;  /* 0x0000000e08c0723c */ /* 0x000fe200000418c0 */
[----:B------:R-:W2:Y:S01]  /*b820*/  LDSM.16.MT88.4 R12, [R203+0xb000] ;  /* 0x00b00000cb0c783b */ /* 0x000ea20000004200 */
[----:B------:R-:W-:-:S04]  /*b830*/  LOP3.LUT R0, R3, UR28, R24, 0x96, !PT ;  /* 0x0000001c03007c12 */ /* 0x000fc8000f8e9618 */
[-C--:B--2---:R-:W-:Y:S06]  /*b840*/  HMMA.16816.F32.BF16 R220, R8, R12.reuse, R220 ;  /* 0x0000000c08dc723c */ /* 0x084fec00000418dc */
[C---:B------:R-:W-:Y:S06]  /*b850*/  HMMA.16816.F32.BF16 R88, R4.reuse, R12, R88 ;  /* 0x0000000c0458723c */ /* 0x040fec0000041858 */
[-C--:B------:R-:W-:Y:S06]  /*b860*/  HMMA.16816.F32.BF16 R100, R4, R14.reuse, R116 ;  /* 0x0000000e0464723c */ /* 0x080fec0000041874 */
[----:B------:R-:W-:Y:S01]  /*b870*/  HMMA.16816.F32.BF16 R216, R8, R14, R216 ;  /* 0x0000000e08d8723c */ /* 0x000fe200000418d8 */
[----:B------:R-:W2:Y:S01]  /*b880*/  LDSM.16.MT88.4 R12, [R205+0xb000] ;  /* 0x00b00000cd0c783b */ /* 0x000ea20000004200 */
[----:B------:R-:W-:-:S04]  /*b890*/  LOP3.LUT R3, R2, 0xffff, RZ, 0xc0, !PT ;  /* 0x0000ffff02037812 */ /* 0x000fc800078ec0ff */
[----:B------:R-:W-:Y:S01]  /*b8a0*/  HMMA.16816.F32.BF16 R104, R4, R16, R104 ;  /* 0x000000100468723c */ /* 0x000fe20000041868 */
[----:B------:R-:W-:-:S05]  /*b8b0*/  SHF.R.U32.HI R3, RZ, 0x8, R3 ;  /* 0x00000008ff037819 */ /* 0x000fca0000011603 */
[C---:B------:R-:W-:Y:S01]  /*b8c0*/  HMMA.16816.F32.BF16 R108, R4.reuse, R18, R108 ;  /* 0x00000012046c723c */ /* 0x040fe2000004186c */
[----:B------:R-:W-:Y:S02]  /*b8d0*/  IMAD.MOV.U32 R67, RZ, RZ, R227 ;  /* 0x000000ffff437224 */ /* 0x000fe400078e00e3 */
[----:B------:R-:W-:Y:S02]  /*b8e0*/  IMAD.MOV.U32 R228, RZ, RZ, R138 ;  /* 0x000000ffffe47224 */ /* 0x000fe400078e008a */
[----:B------:R-:W-:Y:S01]  /*b8f0*/  IMAD.MOV.U32 R227, RZ, RZ, R208 ;  /* 0x000000ffffe37224 */ /* 0x000fe200078e00d0 */
[C---:B--2---:R-:W-:Y:S06]  /*b900*/  HMMA.16816.F32.BF16 R120, R4.reuse, R12, R120 ;  /* 0x0000000c0478723c */ /* 0x044fec0000041878 */
[----:B------:R-:W-:Y:S01]  /*b910*/  HMMA.16816.F32.BF16 R116, R4, R14, R124 ;  /* 0x0000000e0474723c */ /* 0x000fe2000004187c */
[----:B------:R-:W-:-:S02]  /*b920*/  IMAD.MOV.U32 R243, RZ, RZ, R48 ;  /* 0x000000fffff37224 */ /* 0x000fc400078e0030 */
[----:B------:R-:W-:Y:S02]  /*b930*/  IMAD.MOV.U32 R242, RZ, RZ, R49 ;  /* 0x000000fffff27224 */ /* 0x000fe400078e0031 */
[----:B------:R-:W-:Y:S01]  /*b940*/  IMAD.MOV.U32 R240, RZ, RZ, R51 ;  /* 0x000000fffff07224 */ /* 0x000fe200078e0033 */
[----:B------:R-:W-:Y:S01]  /*b950*/  HMMA.16816.F32.BF16 R228, R8, R16, R228 ;  /* 0x0000001008e4723c */ /* 0x000fe200000418e4 */
[----:B------:R-:W-:Y:S01]  /*b960*/  LOP3.LUT R4, R2, 0xff, RZ, 0xc0, !PT ;  /* 0x000000ff02047812 */ /* 0x000fe200078ec0ff */
[----:B------:R-:W-:Y:S01]  /*b970*/  STG.E.U16 desc[UR26][R30.64+-0x3e], R176 ;  /* 0xffffc2b01e007986 */ /* 0x000fe2000c10151a */
[--C-:B------:R-:W-:Y:S02]  /*b980*/  SHF.R.U32.HI R5, RZ, 0x10, R2.reuse ;  /* 0x00000010ff057819 */ /* 0x100fe40000011602 */
[----:B------:R-:W-:Y:S01]  /*b990*/  SHF.R.U32.HI R7, RZ, 0x18, R2 ;  /* 0x00000018ff077819 */ /* 0x000fe20000011602 */
[----:B------:R1:W5:Y:S01]  /*b9a0*/  LDL.LU R208, [R1+0x118] ;  /* 0x0001180001d07983 */ /* 0x0003620000300800 */
[----:B------:R-:W-:-:S02]  /*b9b0*/  LOP3.LUT R2, R0, 0xffff, RZ, 0xc0, !PT ;  /* 0x0000ffff00027812 */ /* 0x000fc400078ec0ff */
[----:B------:R-:W-:Y:S01]  /*b9c0*/  PRMT R6, R4, 0x5410, R3 ;  /* 0x0000541004067816 */ /* 0x000fe20000000003 */
[C---:B------:R-:W-:Y:S01]  /*b9d0*/  HMMA.16816.F32.BF16 R16, R8.reuse, R18, R140 ;  /* 0x000000120810723c */ /* 0x040fe2000004188c */
[----:B------:R-:W-:Y:S01]  /*b9e0*/  SHF.R.U32.HI R3, RZ, 0x8, R2 ;  /* 0x00000008ff037819 */ /* 0x000fe20000011602 */
[----:B------:R-:W2:Y:S01]  /*b9f0*/  LDSM.16.MT88.4 R140, [R203+0xa800] ;  /* 0x00a80000cb8c783b */ /* 0x000ea20000004200 */
[----:B------:R-:W-:Y:S02]  /*ba00*/  LOP3.LUT R2, R0, 0xff, RZ, 0xc0, !PT ;  /* 0x000000ff00027812 */ /* 0x000fe400078ec0ff */
[----:B------:R-:W-:Y:S01]  /*ba10*/  LOP3.LUT R5, R5, 0xff, RZ, 0xc0, !PT ;  /* 0x000000ff05057812 */ /* 0x000fe200078ec0ff */
[----:B------:R-:W-:Y:S01]  /*ba20*/  HMMA.16816.F32.BF16 R224, R8, R12, R224 ;  /* 0x0000000c08e0723c */ /* 0x000fe200000418e0 */
[----:B------:R-:W-:Y:S02]  /*ba30*/  PRMT R3, R2, 0x5410, R3 ;  /* 0x0000541002037816 */ /* 0x000fe40000000003 */
[----:B------:R-:W-:Y:S01]  /*ba40*/  MOV R241, R67 ;  /* 0x0000004300f17202 */ /* 0x000fe20000000f00 */
[----:B------:R-:W-:Y:S01]  /*ba50*/  STG.E.U16 desc[UR26][R22.64+-0x30], R188 ;  /* 0xffffd0bc16007986 */ /* 0x000fe2000c10151a */
[----:B------:R-:W-:-:S02]  /*ba60*/  SHF.R.U32.HI R2, RZ, 0x10, R0 ;  /* 0x00000010ff027819 */ /* 0x000fc40000011600 */
[----:B------:R-:W-:Y:S01]  /*ba70*/  SHF.R.U32.HI R4, RZ, 0x18, R0 ;  /* 0x00000018ff047819 */ /* 0x000fe20000011600 */
[----:B------:R-:W-:Y:S01]  /*ba80*/  STG.E.U16 desc[UR26][R22.64+-0x2e], R187 ;  /* 0xffffd2bb16007986 */ /* 0x000fe2000c10151a */
[----:B------:R-:W-:Y:S02]  /*ba90*/  LOP3.LUT R2, R2, 0xff, RZ, 0xc0, !PT ;  /* 0x000000ff02027812 */ /* 0x000fe400078ec0ff */
[--C-:B------:R-:W-:Y:S01]  /*baa0*/  HSET2.LE.AND R0, R3, R20.reuse, PT ;  /* 0x0000001403007233 */ /* 0x100fe20003803000 */
[----:B------:R1:W5:Y:S01]  /*bab0*/  LDL.LU R207, [R1+0x114] ;  /* 0x0001140001cf7983 */ /* 0x0003620000300800 */
[----:B------:R-:W-:Y:S02]  /*bac0*/  PRMT R5, R5, 0x5410, R7 ;  /* 0x0000541005057816 */ /* 0x000fe40000000007 */
[----:B------:R-:W-:Y:S01]  /*bad0*/  PRMT R2, R2, 0x5410, R4 ;  /* 0x0000541002027816 */ /* 0x000fe20000000004 */
[----:B------:R-:W-:Y:S01]  /*bae0*/  HMMA.16816.F32.BF16 R8, R8, R14, R148 ;  /* 0x0000000e0808723c */ /* 0x000fe20000041894 */
[----:B------:R-:W-:Y:S01]  /*baf0*/  LOP3.LUT R124, R0, R65, RZ, 0xc0, !PT ;  /* 0x00000041007c7212 */ /* 0x000fe200078ec0ff */
[----:B------:R-:W3:Y:S01]  /*bb00*/  LDSM.16.MT88.4 R148, [R201+0xa800] ;  /* 0x00a80000c994783b */ /* 0x000ee20000004200 */
[----:B------:R-:W-:-:S02]  /*bb10*/  HSET2.LE.AND R0, R5, R20, PT ;  /* 0x0000001405007233 */ /* 0x000fc40003803000 */
[--C-:B------:R-:W-:Y:S01]  /*bb20*/  HSET2.LE.AND R3, R2, R20.reuse, PT ;  /* 0x0000001402037233 */ /* 0x100fe20003803000 */
[----:B--2---:R-:W-:Y:S01]  /*bb30*/  HMMA.16816.F32.BF16 R144, R128, R140, R144 ;  /* 0x0000008c8090723c */ /* 0x004fe20000041890 */
[----:B------:R-:W-:Y:S01]  /*bb40*/  HSET2.LE.AND R2, R6, R20, PT ;  /* 0x0000001406027233 */ /* 0x000fe20003803000 */
[----:B------:R-:W-:Y:S01]  /*bb50*/  STG.E.U16 desc[UR26][R34.64+-0x30], R186 ;  /* 0xffffd0ba22007986 */ /* 0x000fe2000c10151a */
[----:B------:R-:W-:-:S03]  /*bb60*/  LOP3.LUT R127, R0, R50, RZ, 0xc0, !PT ;  /* 0x00000032007f7212 */ /* 0x000fc600078ec0ff */
[----:B------:R-:W2:Y:S01]  /*bb70*/  LDSM.16.MT88.4 R48, [R206+0xa800] ;  /* 0x00a80000ce30783b */ /* 0x000ea20000004200 */
[----:B------:R-:W-:Y:S02]  /*bb80*/  LOP3.LUT R125, R3, R66, RZ, 0xc0, !PT ;  /* 0x00000042037d7212 */ /* 0x000fe400078ec0ff */
[----:B------:R-:W-:Y:S01]  /*bb90*/  LOP3.LUT R126, R2, R64, RZ, 0xc0, !PT ;  /* 0x00000040027e7212 */ /* 0x000fe200078ec0ff */
[----:B------:R-:W-:Y:S04]  /*bba0*/  LDSM.16.MT88.4 R4, [R205+0xb800] ;  /* 0x00b80000cd04783b */ /* 0x000fe80000004200 */
[----:B------:R-:W4:Y:S02]  /*bbb0*/  LDSM.16.MT88.4 R64, [R205+0xa800] ;  /* 0x00a80000cd40783b */ /* 0x000f240000004200 */
[----:B------:R-:W-:Y:S02]  /*bbc0*/  HMMA.16816.F32.BF16 R160, R124, R140, R160 ;  /* 0x0000008c7ca0723c */ /* 0x000fe400000418a0 */
[----:B------:R-:W-:Y:S04]  /*bbd0*/  STG.E.U16 desc[UR26][R34.64+-0x2e], R185 ;  /* 0xffffd2b922007986 */ /* 0x000fe8000c10151a */
[-C--:B---3--:R-:W-:Y:S01]  /*bbe0*/  HMMA.16816.F32.BF16 R152, R128, R148.reuse, R152 ;  /* 0x000000948098723c */ /* 0x088fe20000041898 */
[----:B------:R1:W5:Y:S05]  /*bbf0*/  LDL.LU R204, [R1+0x110] ;  /* 0x0001100001cc7983 */ /* 0x00036a0000300800 */
[C---:B------:R-:W-:Y:S06]  /*bc00*/  HMMA.16816.F32.BF16 R168, R124.reuse, R148, R168 ;  /* 0x000000947ca8723c */ /* 0x040fec00000418a8 */
[C---:B------:R-:W-:Y:S06]  /*bc10*/  HMMA.16816.F32.BF16 R164, R124.reuse, R150, R164 ;  /* 0x000000967ca4723c */ /* 0x040fec00000418a4 */
[----:B------:R-:W-:Y:S01]  /*bc20*/  HMMA.16816.F32.BF16 R156, R124, R142, R156 ;  /* 0x0000008e7c9c723c */ /* 0x000fe2000004189c */
[----:B------:R-:W-:Y:S01]  /*bc30*/  FADD.FTZ R0, R246, R191 ;  /* 0x000000bff6007221 */ /* 0x000fe20000010000 */
[----:B------:R-:W-:Y:S04]  /*bc40*/  STG.E.U16 desc[UR26][R32.64+-0x30], R175 ;  /* 0xffffd0af20007986 */ /* 0x000fe8000c10151a */
[C---:B------:R-:W-:Y:S01]  /*bc50*/  HMMA.16816.F32.BF16 R148, R128.reuse, R150, R36 ;  /* 0x000000968094723c */ /* 0x040fe20000041824 */
[----:B------:R-:W-:Y:S04]  /*bc60*/  STG.E.U16 desc[UR26][R32.64+-0x2e], R174 ;  /* 0xffffd2ae20007986 */ /* 0x000fe8000c10151a */
[----:B------:R1:W5:Y:S01]  /*bc70*/  LDL.LU R202, [R1+0x10c] ;  /* 0x00010c0001ca7983 */ /* 0x0003620000300800 */
[C---:B------:R-:W-:Y:S06]  /*bc80*/  HMMA.16816.F32.BF16 R140, R128.reuse, R142, R40 ;  /* 0x0000008e808c723c */ /* 0x040fec0000041828 */
[-C--:B--2---:R-:W-:Y:S01]  /*bc90*/  HMMA.16816.F32.BF16 R36, R128, R48.reuse, R44 ;  /* 0x000000308024723c */ /* 0x084fe2000004182c */
[----:B------:R-:W-:Y:S01]  /*bca0*/  FADD.FTZ R0, R234, R0 ;  /* 0x00000000ea007221 */ /* 0x000fe20000010000 */
[----:B------:R-:W-:Y:S04]  /*bcb0*/  STG.E.U16 desc[UR26][R30.64+-0x30], R173 ;  /* 0xffffd0ad1e007986 */ /* 0x000fe8000c10151a */
[C---:B------:R-:W-:Y:S01]  /*bcc0*/  HMMA.16816.F32.BF16 R40, R124.reuse, R48, R52 ;  /* 0x000000307c28723c */ /* 0x040fe20000041834 */
[----:B------:R-:W-:Y:S04]  /*bcd0*/  STG.E.U16 desc[UR26][R30.64+-0x2e], R137 ;  /* 0xffffd2891e007986 */ /* 0x000fe8000c10151a */
[----:B------:R1:W5:Y:S01]  /*bce0*/  LDL.LU R200, [R1+0x108] ;  /* 0x0001080001c87983 */ /* 0x0003620000300800 */
[----:B------:R-:W-:Y:S06]  /*bcf0*/  HMMA.16816.F32.BF16 R44, R124, R50, R56 ;  /* 0x000000327c2c723c */ /* 0x000fec0000041838 */
[----:B----4-:R-:W-:Y:S01]  /*bd00*/  HMMA.16816.F32.BF16 R52, R128, R64, R68 ;  /* 0x000000408034723c */ /* 0x010fe20000041844 */
[----:B------:R-:W-:Y:S05]  /*bd10*/  STG.E.U16 desc[UR26][R22.64+-0x20], R184 ;  /* 0xffffe0b816007986 */ /* 0x000fea000c10151a */
[C---:B------:R-:W-:Y:S01]  /*bd20*/  HMMA.16816.F32.BF16 R88, R124.reuse, R96, R88 ;  /* 0x000000607c58723c */ /* 0x040fe20000041858 */
[----:B------:R-:W-:Y:S05]  /*bd30*/  STG.E.U16 desc[UR26][R22.64+-0x1e], R183 ;  /* 0xffffe2b716007986 */ /* 0x000fea000c10151a */
[C---:B------:R-:W-:Y:S06]  /*bd40*/  HMMA.16816.F32.BF16 R104, R124.reuse, R112, R104 ;  /* 0x000000707c68723c */ /* 0x040fec0000041868 */
[C---:B------:R-:W-:Y:S06]  /*bd50*/  HMMA.16816.F32.BF16 R108, R124.reuse, R114, R108 ;  /* 0x000000727c6c723c */ /* 0x040fec000004186c */
[----:B------:R-:W-:Y:S01]  /*bd60*/  HMMA.16816.F32.BF16 R120, R124, R4, R120 ;  /* 0x000000047c78723c */ /* 0x000fe20000041878 */
[----:B------:R-:W-:Y:S01]  /*bd70*/  FADD.FTZ R247, R247, R0 ;  /* 0x00000000f7f77221 */ /* 0x000fe20000010000 */
[----:B------:R1:W5:Y:S04]  /*bd80*/  LDL.LU R172, [R1+0x104] ;  /* 0x0001040001ac7983 */ /* 0x0003680000300800 */
[----:B------:R-:W-:Y:S06]  /*bd90*/  HMMA.16816.F32.BF16 R48, R128, R50, R60 ;  /* 0x000000328030723c */ /* 0x000fec000004183c */
[C---:B------:R-:W-:Y:S01]  /*bda0*/  HMMA.16816.F32.BF16 R56, R124.reuse, R64, R72 ;  /* 0x000000407c38723c */ /* 0x040fe20000041848 */
[----:B------:R-:W-:Y:S04]  /*bdb0*/  STG.E.U16 desc[UR26][R34.64+-0x20], R182 ;  /* 0xffffe0b622007986 */ /* 0x000fe8000c10151a */
[----:B------:R-:W-:Y:S01]  /*bdc0*/  STG.E.U16 desc[UR26][R34.64+-0x1e], R181 ;  /* 0xffffe2b522007986 */ /* 0x000fe2000c10151a */
[-C--:B------:R-:W-:Y:S03]  /*bdd0*/  HMMA.16816.F32.BF16 R60, R124, R66.reuse, R76 ;  /* 0x000000427c3c723c */ /* 0x080fe6000004184c */
[----:B------:R1:W5:Y:S03]  /*bde0*/  LDL.LU R139, [R1+0x100] ;  /* 0x00010000018b7983 */ /* 0x0003660000300800 */
[----:B------:R-:W-:Y:S01]  /*bdf0*/  HMMA.16816.F32.BF16 R64, R128, R66, R80 ;  /* 0x000000428040723c */ /* 0x000fe20000041850 */
[----:B------:R-:W2:Y:S04]  /*be00*/  LDSM.16.MT88.4 R80, [R201+0xb800] ;  /* 0x00b80000c950783b */ /* 0x000ea80000004200 */
[----:B------:R-:W-:Y:S04]  /*be10*/  STG.E.U16 desc[UR26][R32.64+-0x20], R136 ;  /* 0xffffe08820007986 */ /* 0x000fe8000c10151a */
[----:B------:R-:W-:Y:S04]  /*be20*/  STG.E.U16 desc[UR26][R32.64+-0x1e], R134 ;  /* 0xffffe28620007986 */ /* 0x000fe8000c10151a */
[----:B------:R-:W-:Y:S04]  /*be30*/  STG.E.U16 desc[UR26][R30.64+-0x20], R189 ;  /* 0xffffe0bd1e007986 */ /* 0x000fe8000c10151a */
[----:B------:R3:W-:Y:S04]  /*be40*/  STG.E.U16 desc[UR26][R30.64+-0x1e], R133 ;  /* 0xffffe2851e007986 */ /* 0x0007e8000c10151a */
[----:B------:R1:W5:Y:S04]  /*be50*/  LDL.LU R138, [R1+0xfc] ;  /* 0x0000fc00018a7983 */ /* 0x0003680000300800 */
[----:B------:R-:W-:Y:S04]  /*be60*/  STG.E.U16 desc[UR26][R22.64+-0x10], R180 ;  /* 0xfffff0b416007986 */ /* 0x000fe8000c10151a */
[----:B------:R-:W-:Y:S04]  /*be70*/  STG.E.U16 desc[UR26][R22.64+-0xe], R179 ;  /* 0xfffff2b316007986 */ /* 0x000fe8000c10151a */
[----:B------:R1:W5:Y:S01]  /*be80*/  LDL.LU R135, [R1+0xf8] ;  /* 0x0000f80001877983 */ /* 0x0003620000300800 */
[C---:B--2---:R-:W-:Y:S06]  /*be90*/  HMMA.16816.F32.BF16 R76, R124.reuse, R82, R92 ;  /* 0x000000527c4c723c */ /* 0x044fec000004185c */
[C---:B------:R-:W-:Y:S06]  /*bea0*/  HMMA.16816.F32.BF16 R72, R124.reuse, R80, R84 ;  /* 0x000000507c48723c */ /* 0x040fec0000041854 */
[C---:B------:R-:W-:Y:S06]  /*beb0*/  HMMA.16816.F32.BF16 R92, R124.reuse, R98, R100 ;  /* 0x000000627c5c723c */ /* 0x040fec0000041864 */
[----:B------:R-:W-:Y:S06]  /*bec0*/  HMMA.16816.F32.BF16 R124, R124, R6, R116 ;  /* 0x000000067c7c723c */ /* 0x000fec0000041874 */
[C---:B------:R-:W-:Y:S07]  /*bed0*/  HMMA.16816.F32.BF16 R116, R128.reuse, R4, R224 ;  /* 0x000000048074723c */ /* 0x040fee00000418e0 */
[----:B------:R-:W-:Y:S01]  /*bee0*/  IADD3 R4, P1, R22, -0x80, RZ ;  /* 0xffffff8016047810 */ /* 0x000fe20007f3e0ff */
[----:B------:R-:W-:Y:S03]  /*bef0*/  STG.E.U16 desc[UR26][R34.64+-0x10], R178 ;  /* 0xfffff0b222007986 */ /* 0x000fe6000c10151a */
[----:B------:R-:W-:Y:S01]  /*bf00*/  IADD3.X R0, R23, -0x1, RZ, P1, !PT ;  /* 0xffffffff17007810 */ /* 0x000fe20000ffe4ff */
[----:B------:R-:W-:Y:S04]  /*bf10*/  STG.E.U16 desc[UR26][R34.64+-0xe], R177 ;  /* 0xfffff2b122007986 */ /* 0x000fe8000c10151a */
        /* <DEDUP_REMOVED lines=8> */
[----:B------:R-:W-:Y:S01]  /*bfa0*/  HMMA.16816.F32.BF16 R68, R128, R80, R196 ;  /* 0x000000508044723c */ /* 0x000fe200000418c4 */
[----:B------:R-:W-:Y:S01]  /*bfb0*/  FADD.FTZ R235, R241, R26 ;  /* 0x0000001af1eb7221 */ /* 0x000fe20000010000 */
[----:B------:R-:W-:Y:S01]  /*bfc0*/  FADD.FTZ R3, R242, R3 ;  /* 0x00000003f2037221 */ /* 0x000fe20000010000 */
[----:B------:R-:W-:-:S03]  /*bfd0*/  FADD.FTZ R2, R238, R2 ;  /* 0x00000002ee027221 */ /* 0x000fc60000010000 */
[----:B------:R-:W-:Y:S01]  /*bfe0*/  HMMA.16816.F32.BF16 R84, R128, R96, R220 ;  /* 0x000000608054723c */ /* 0x000fe200000418dc */
[----:B------:R-:W-:-:S05]  /*bff0*/  FADD.FTZ R227, R243, R3 ;  /* 0x00000003f3e37221 */ /* 0x000fca0000010000 */
[----:B------:R-:W-:Y:S01]  /*c000*/  HMMA.16816.F32.BF16 R100, R128, R112, R228 ;  /* 0x000000708064723c */ /* 0x000fe200000418e4 */
[----:B------:R-:W-:Y:S01]  /*c010*/  FADD.FTZ R235, R252, R235 ;  /* 0x000000ebfceb7221 */ /* 0x000fe20000010000 */
[----:B------:R-:W-:-:S04]  /*c020*/  FADD.FTZ R239, R239, R2 ;  /* 0x00000002efef7221 */ /* 0x000fc80000010000 */
[----:B------:R-:W-:Y:S01]  /*c030*/  HMMA.16816.F32.BF16 R80, R128, R82, R192 ;  /* 0x000000528050723c */ /* 0x000fe200000418c0 */
[----:B---3--:R-:W-:-:S05]  /*c040*/  IMAD.MOV.U32 R133, RZ, RZ, R232 ;  /* 0x000000ffff857224 */ /* 0x008fca00078e00e8 */
[----:B------:R-:W-:Y:S01]  /*c050*/  HMMA.16816.F32.BF16 R96, R128, R98, R216 ;  /* 0x000000628060723c */ /* 0x000fe200000418d8 */
[----:B------:R-:W-:-:S05]  /*c060*/  IMAD.MOV.U32 R134, RZ, RZ, R212 ;  /* 0x000000ffff867224 */ /* 0x000fca00078e00d4 */
[----:B------:R-:W-:Y:S01]  /*c070*/  HMMA.16816.F32.BF16 R112, R128, R114, R16 ;  /* 0x000000728070723c */ /* 0x000fe20000041810 */
[----:B------:R-:W-:Y:S02]  /*c080*/  IMAD.MOV.U32 R3, RZ, RZ, R214 ;  /* 0x000000ffff037224 */ /* 0x000fe400078e00d6 */
[----:B--2---:R-:W-:-:S03]  /*c090*/  IMAD.MOV.U32 R132, RZ, RZ, R215 ;  /* 0x000000ffff847224 */ /* 0x004fc600078e00d7 */
        /* <DEDUP_REMOVED lines=21> */
[----:B------:R-:W-:Y:S01]  /*c1f0*/  @P3 STS.128 [R213+0xa000], RZ ;  /* 0x00a000ffd5003388 */ /* 0x000fe20000000c00 */
[----:B--2---:R-:W-:-:S04]  /*c200*/  LEA R0, P1, R0, R240, 0x5 ;  /* 0x000000f000007211 */ /* 0x004fc800078228ff */
[----:B------:R-:W-:Y:S02]  /*c210*/  IADD3 R2, P0, R0, UR23, RZ ;  /* 0x0000001700027c10 */ /* 0x000fe4000ff1e0ff */
[----:B---3--:R-:W-:Y:S02]  /*c220*/  LEA.HI.X R3, R4, R243, R3, 0x5, P1 ;  /* 0x000000f304037211 */ /* 0x008fe400008f2c03 */
[C---:B-1----:R-:W-:Y:S02]  /*c230*/  @!P3 LEA R10, P5, R0.reuse, R10, 0x1 ;  /* 0x0000000a000ab211 */ /* 0x042fe400078a08ff */
        /* <DEDUP_REMOVED lines=27> */
[----:B-----5:R-:W-:Y:S04]  /*c3f0*/  LDSM.16.M88.4 R184, [R200+0x8000] ;  /* 0x00800000c8b8783b */ /* 0x020fe80000000200 */
[----:B------:R-:W2:Y:S04]  /*c400*/  LDSM.16.M88.4 R12, [R202+0x2000] ;  /* 0x00200000ca0c783b */ /* 0x000ea80000000200 */
[----:B------:R-:W3:Y:S04]  /*c410*/  LDSM.16.M88.4 R180, [R200+0x8800] ;  /* 0x00880000c8b4783b */ /* 0x000ee80000000200 */
[----:B------:R-:W4:Y:S04]  /*c420*/  LDSM.16.M88.4 R16, [R202] ;  /* 0x00000000ca10783b */ /* 0x000f280000000200 */
[----:B------:R-:W-:Y:S04]  /*c430*/  LDSM.16.M88.4 R24, [R211+0x800] ;  /* 0x00080000d318783b */ /* 0x000fe80000000200 */
[----:B------:R-:W-:Y:S04]  /*c440*/  LDSM.16.M88.4 R176, [R211] ;  /* 0x00000000d3b0783b */ /* 0x000fe80000000200 */
[----:B-1----:R-:W1:Y:S04]  /*c450*/  LDSM.16.M88.4 R4, [R204+0x2000] ;  /* 0x00200000cc04783b */ /* 0x002e680000000200 */
[----:B------:R-:W1:Y:S04]  /*c460*/  LDSM.16.M88.4 R8, [R204] ;  /* 0x00000000cc08783b */ /* 0x000e680000000200 */
[----:B------:R-:W0:Y:S01]  /*c470*/  LDGDEPBAR ;  /* 0x00000000000079af */ /* 0x000e220000000000 */
[C---:B--2---:R-:W-:Y:S06]  /*c480*/  HMMA.16816.F32.BF16 R220, R12.reuse, R184, RZ ;  /* 0x000000b80cdc723c */ /* 0x044fec00000418ff */
[C---:B---3--:R-:W-:Y:S06]  /*c490*/  HMMA.16816.F32.BF16 R196, R12.reuse, R180, RZ ;  /* 0x000000b40cc4723c */ /* 0x048fec00000418ff */
[C---:B------:R-:W-:Y:S06]  /*c4a0*/  HMMA.16816.F32.BF16 R216, R12.reuse, R186, RZ ;  /* 0x000000ba0cd8723c */ /* 0x040fec00000418ff */
[----:B------:R-:W-:Y:S06]  /*c4b0*/  HMMA.16816.F32.BF16 R192, R12, R182, RZ ;  /* 0x000000b60cc0723c */ /* 0x000fec00000418ff */
[C---:B----4-:R-:W-:Y:S06]  /*c4c0*/  HMMA.16816.F32.BF16 R188, R16.reuse, R184, RZ ;  /* 0x000000b810bc723c */ /* 0x050fec00000418ff */
[C---:B------:R-:W-:Y:S06]  /*c4d0*/  HMMA.16816.F32.BF16 R228, R16.reuse, R186, RZ ;  /* 0x000000ba10e4723c */ /* 0x040fec00000418ff */
[C---:B------:R-:W-:Y:S06]  /*c4e0*/  HMMA.16816.F32.BF16 R12, R16.reuse, R180, RZ ;  /* 0x000000b4100c723c */ /* 0x040fec00000418ff */
[----:B------:R-:W-:Y:S06]  /*c4f0*/  HMMA.16816.F32.BF16 R16, R16, R182, RZ ;  /* 0x000000b61010723c */ /* 0x000fec00000418ff */
        /* <DEDUP_REMOVED lines=41> */
[C---:B---3--:R-:W-:Y:S01]  /*c790*/  HMMA.16816.F32.BF16 R192, R8.reuse, R14, R24 ;  /* 0x0000000e08c0723c */ /* 0x048fe20000041818 */
[----:B------:R-:W1:Y:S05]  /*c7a0*/  LDSM.16.M88.4 R24, [R211+0x1800] ;  /* 0x00180000d318783b */ /* 0x000e6a0000000200 */
[C---:B------:R-:W-:Y:S01]  /*c7b0*/  HMMA.16816.F32.BF16 R216, R8.reuse, R12, R176 ;  /* 0x0000000c08d8723c */ /* 0x040fe200000418b0 */
[----:B------:R-:W2:Y:S04]  /*c7c0*/  LDSM.16.M88.4 R176, [R211+0x1000] ;  /* 0x00100000d3b0783b */ /* 0x000ea80000000200 */
[----:B------:R-:W-:Y:S01]  /*c7d0*/  LDSM.16.M88.4 R12, [R210+0x6000] ;  /* 0x00600000d20c783b */ /* 0x000fe20000000200 */
[C---:B------:R-:W-:Y:S06]  /*c7e0*/  HMMA.16816.F32.BF16 R184, R8.reuse, R16, R184 ;  /* 0x0000001008b8723c */ /* 0x040fec00000418b8 */
[----:B------:R-:W-:Y:S01]  /*c7f0*/  HMMA.16816.F32.BF16 R220, R8, R18, R180 ;  /* 0x0000001208dc723c */ /* 0x000fe200000418b4 */
[----:B------:R-:W3:Y:S04]  /*c800*/  LDSM.16.M88.4 R8, [R204+0x4000] ;  /* 0x00400000cc08783b */ /* 0x000ee80000000200 */
[----:B------:R-:W-:Y:S04]  /*c810*/  LDSM.16.M88.4 R180, [R209+0x9000] ;  /* 0x00900000d1b4783b */ /* 0x000fe80000000200 */
[----:B------:R-:W4:Y:S01]  /*c820*/  LDSM.16.M88.4 R16, [R210+0x4000] ;  /* 0x00400000d210783b */ /* 0x000f220000000200 */
[C---:B-1----:R-:W-:Y:S06]  /*c830*/  HMMA.16816.F32.BF16 R240, R4.reuse, R24, R240 ;  /* 0x0000001804f0723c */ /* 0x042fec00000418f0 */
[C---:B--2---:R-:W-:Y:S06]  /*c840*/  HMMA.16816.F32.BF16 R196, R4.reuse, R178, R248 ;  /* 0x000000b204c4723c */ /* 0x044fec00000418f8 */
[-C--:B------:R-:W-:Y:S06]  /*c850*/  HMMA.16816.F32.BF16 R188, R4, R176.reuse, R188 ;  /* 0x000000b004bc723c */ /* 0x080fec00000418bc */
[----:B---3--:R-:W-:Y:S06]  /*c860*/  HMMA.16816.F32.BF16 R184, R8, R176, R184 ;  /* 0x000000b008b8723c */ /* 0x008fec00000418b8 */
[----:B------:R-:W-:Y:S01]  /*c870*/  HMMA.16816.F32.BF16 R248, R4, R26, R228 ;  /* 0x0000001a04f8723c */ /* 0x000fe200000418e4 */
[----:B------:R-:W-:-:S02]  /*c880*/  IMAD.MOV.U32 R21, RZ, RZ, R240 ;  /* 0x000000ffff157224 */ /* 0x000fc400078e00f0 */
[----:B------:R-:W-:Y:S02]  /*c890*/  IMAD.MOV.U32 R3, RZ, RZ, R241 ;  /* 0x000000ffff037224 */ /* 0x000fe400078e00f1 */
[----:B------:R-:W-:Y:S01]  /*c8a0*/  IMAD.MOV.U32 R2, RZ, RZ, R242 ;  /* 0x000000ffff027224 */ /* 0x000fe200078e00f2 */
[C---:B------:R-:W-:Y:S01]  /*c8b0*/  HMMA.16816.F32.BF16 R4, R8.reuse, R178, R220 ;  /* 0x000000b20804723c */ /* 0x040fe200000418dc */
[----:B------:R-:W-:Y:S01]  /*c8c0*/  IMAD.MOV.U32 R0, RZ, RZ, R243 ;  /* 0x000000ffff007224 */ /* 0x000fe200078e00f3 */
[----:B------:R-:W1:Y:S04]  /*c8d0*/  LDSM.16.M88.4 R176, [R209+0x9800] ;  /* 0x00980000d1b0783b */ /* 0x000e680000000200 */
[----:B------:R-:W-:Y:S06]  /*c8e0*/  HMMA.16816.F32.BF16 R240, R8, R24, R216 ;  /* 0x0000001808f0723c */ /* 0x000fec00000418d8 */
[----:B----4-:R-:W-:Y:S06]  /*c8f0*/  HMMA.16816.F32.BF16 R216, R16, R180, R184 ;  /* 0x000000b410d8723c */ /* 0x010fec00000418b8 */
[----:B------:R-:W-:Y:S01]  /*c900*/  HMMA.16816.F32.BF16 R228, R8, R26, R192 ;  /* 0x0000001a08e4723c */ /* 0x000fe200000418c0 */
[----:B------:R-:W-:Y:S04]  /*c910*/  LDSM.16.M88.4 R24, [R208+0x4000] ;  /* 0x00400000d018783b */ /* 0x000fe80000000200 */
[----:B------:R-:W-:Y:S01]  /*c920*/  LDSM.16.M88.4 R8, [R208+0x6000] ;  /* 0x00600000d008783b */ /* 0x000fe20000000200 */
[----:B------:R-:W-:Y:S03]  /*c930*/  HMMA.16816.F32.BF16 R184, R16, R182, R4 ;  /* 0x000000b610b8723c */ /* 0x000fe60000041804 */
[----:B------:R-:W2:Y:S03]  /*c940*/  LDSM.16.M88.4 R4, [R207+0x1000] ;  /* 0x00100000cf04783b */ /* 0x000ea60000000200 */
[C---:B------:R-:W-:Y:S06]  /*c950*/  HMMA.16816.F32.BF16 R220, R12.reuse, R180, R188 ;  /* 0x000000b40cdc723c */ /* 0x040fec00000418bc */
[----:B------:R-:W-:Y:S01]  /*c960*/  HMMA.16816.F32.BF16 R196, R12, R182, R196 ;  /* 0x000000b60cc4723c */ /* 0x000fe200000418c4 */
[----:B------:R-:W-:Y:S01]  /*c970*/  IMAD.MOV.U32 R188, RZ, RZ, R21 ;  /* 0x000000ffffbc7224 */ /* 0x000fe200078e0015 */
[----:B------:R-:W3:Y:S01]  /*c980*/  LDSM.16.M88.4 R180, [R207+0x1800] ;  /* 0x00180000cfb4783b */ /* 0x000ee20000000200 */
[----:B------:R-:W-:Y:S01]  /*c990*/  IMAD.MOV.U32 R189, RZ, RZ, R3 ;  /* 0x000000ffffbd7224 */ /* 0x000fe200078e0003 */
[----:B------:R-:W-:-:S04]  /*c9a0*/  DEPBAR.LE SB0, 0x0 ;  /* 0x000080000000791a */ /* 0x000fc80000000000 */
[----:B------:R-:W4:Y:S01]  /*c9b0*/  S2R R21, SR_TID.X ;  /* 0x0000000000157919 */ /* 0x000f220000002100 */
[----:B------:R-:W-:Y:S01]  /*c9c0*/  IMAD.MOV.U32 R190, RZ, RZ, R2 ;  /* 0x000000ffffbe7224 */ /* 0x000fe200078e0002 */
[----:B-1----:R-:W-:Y:S01]  /*c9d0*/  HMMA.16816.F32.BF16 R192, R16, R176, R240 ;  /* 0x000000b010c0723c */ /* 0x002fe200000418f0 */
[----:B------:R-:W-:Y:S02]  /*c9e0*/  IMAD.MOV.U32 R191, RZ, RZ, R0 ;  /* 0x000000ffffbf7224 */ /* 0x000fe400078e0000 */
[----:B------:R-:W-:-:S03]  /*c9f0*/  IMAD.U32 R0, RZ, RZ, UR44 ;  /* 0x0000002cff007e24 */ /* 0x000fc6000f8e00ff */
[C---:B------:R-:W-:Y:S06]  /*ca00*/  HMMA.16816.F32.BF16 R240, R12.reuse, R178, R248 ;  /* 0x000000b20cf0723c */ /* 0x040fec00000418f8 */
[----:B------:R-:W-:Y:S06]  /*ca10*/  HMMA.16816.F32.BF16 R188, R12, R176, R188 ;  /* 0x000000b00cbc723c */ /* 0x000fec00000418bc */
[----:B------:R-:W-:Y:S06]  /*ca20*/  HMMA.16816.F32.BF16 R228, R16, R178, R228 ;  /* 0x000000b210e4723c */ /* 0x000fec00000418e4 */
[----:B--2---:R-:W-:Y:S01]  /*ca30*/  HMMA.16816.F32.BF16 R216, R24, R4, R216 ;  /* 0x0000000418d8723c */ /* 0x004fe200000418d8 */
[----:B----4-:R-:W-:-:S05]  /*ca40*/  IMAD.SHL.U32 R21, R21, 0x2, RZ ;  /* 0x0000000215157824 */ /* 0x010fca00078e00ff */
[----:B------:R-:W-:Y:S01]  /*ca50*/  HMMA.16816.F32.BF16 R220, R8, R4, R220 ;  /* 0x0000000408dc723c */ /* 0x000fe200000418dc */
[----:B------:R-:W-:-:S05]  /*ca60*/  LOP3.LUT R21, R21, 0x6, RZ, 0xc0, !PT ;  /* 0x0000000615157812 */ /* 0x000fca00078ec0ff */
[----:B------:R-:W-:Y:S01]  /*ca70*/  HMMA.16816.F32.BF16 R196, R8, R6, R196 ;  /* 0x0000000608c4723c */ /* 0x000fe200000418c4 */
[----:B------:R-:W-:-:S05]  /*ca80*/  IMAD R0, R0, 0x20, R21 ;  /* 0x0000002000007824 */ /* 0x000fca00078e0215 */
[----:B------:R-:W-:Y:S01]  /*ca90*/  HMMA.16816.F32.BF16 R184, R24, R6, R184 ;  /* 0x0000000618b8723c */ /* 0x000fe200000418b8 */
[----:B------:R-:W-:-:S05]  /*caa0*/  VIADD R2, R0, 0x1 ;  /* 0x0000000100027836 */ /* 0x000fca0000000000 */
[----:B------:R-:W-:Y:S01]  /*cab0*/  I2FP.F32.S32 R3, R2 ;  /* 0x0000000200037245 */ /* 0x000fe20000201400 */
[-C--:B---3--:R-:W-:Y:S01]  /*cac0*/  HMMA.16816.F32.BF16 R12, R8, R180.reuse, R188 ;  /* 0x000000b4080c723c */ /* 0x088fe200000418bc */
[C---:B------:R-:W-:Y:S02]  /*cad0*/  ISETP.GE.AND P4, PT, R2.reuse, R135, PT ;  /* 0x000000870200720c */ /* 0x040fe40003f86270 */
[C---:B------:R-:W-:Y:S01]  /*cae0*/  ISETP.GE.AND P1, PT, R2.reuse, R138, PT ;  /* 0x0000008a0200720c */ /* 0x040fe20003f26270 */
[C---:B------:R-:W-:Y:S01]  /*caf0*/  FFMA.FTZ R4, R3.reuse, UR21, R219 ;  /* 0x0000001503047c23 */ /* 0x040fe200080100db */
[----:B------:R-:W-:Y:S01]  /*cb00*/  BAR.SYNC.DEFER_BLOCKING 0x0 ;  /* 0x0000000000007b1d */ /* 0x000fe20000010000 */
[C---:B------:R-:W-:Y:S01]  /*cb10*/  ISETP.GE.AND P0, PT, R2.reuse, R172, PT ;  /* 0x000000ac0200720c */ /* 0x040fe20003f06270 */
[C---:B------:R-:W-:Y:S01]  /*cb20*/  FFMA.FTZ R6, R3.reuse, UR21, R221 ;  /* 0x0000001503067c23 */ /* 0x040fe200080100dd */
[----:B------:R-:W-:Y:S01]  /*cb30*/  ISETP.GE.AND P6, PT, R2, R139, PT ;  /* 0x0000008b0200720c */ /* 0x000fe20003fc6270 */
[----:B------:R-:W-:Y:S01]  /*cb40*/  VIADD R2, R0, 0x8 ;  /* 0x0000000800027836 */ /* 0x000fe20000000000 */
[----:B------:R-:W-:Y:S01]  /*cb50*/  FSEL R179, R4, -INF , !P1 ;  /* 0xff80000004b37808 */ /* 0x000fe20004800000 */
[C---:B------:R-:W-:Y:S01]  /*cb60*/  FFMA.FTZ R5, R3.reuse, UR21, R217 ;  /* 0x0000001503057c23 */ /* 0x040fe200080100d9 */
[----:B------:R-:W-:Y:S01]  /*cb70*/  HMMA.16816.F32.BF16 R16, R24, R180, R192 ;  /* 0x000000b41810723c */ /* 0x000fe200000418c0 */
[----:B------:R-:W-:Y:S01]  /*cb80*/  FSEL R189, R6, -INF , !P0 ;  /* 0xff80000006bd7808 */ /* 0x000fe20004000000 */
[----:B------:R-:W-:Y:S01]  /*cb90*/  FFMA.FTZ R7, R3, UR21, R223 ;  /* 0x0000001503077c23 */ /* 0x000fe200080100df */
[----:B------:R-:W-:-:S02]  /*cba0*/  I2FP.F32.S32 R4, R2 ;  /* 0x0000000200047245 */ /* 0x000fc40000201400 */
[----:B------:R-:W-:Y:S01]  /*cbb0*/  FSEL R191, R5, -INF , !P4 ;  /* 0xff80000005bf7808 */ /* 0x000fe20006000000 */
[----:B------:R-:W-:Y:S01]  /*cbc0*/  HMMA.16816.F32.BF16 R192, R8, R182, R240 ;  /* 0x000000b608c0723c */ /* 0x000fe200000418f0 */
        /* <DEDUP_REMOVED lines=15> */
[----:B------:R-:W-:Y:S01]  /*ccc0*/  FSEL R177, R6, -INF , !P0 ;  /* 0xff80000006b17808 */ /* 0x000fe20004000000 */
[C---:B------:R-:W-:Y:S01]  /*ccd0*/  FFMA.FTZ R5, R3.reuse, UR21, R187 ;  /* 0x0000001503057c23 */ /* 0x040fe200080100bb */
[C---:B------:R-:W-:Y:S01]  /*cce0*/  ISETP.GE.AND P6, PT, R2.reuse, R135, PT ;  /* 0x000000870200720c */ /* 0x040fe20003fc6270 */
[C---:B------:R-:W-:Y:S01]  /*ccf0*/  FFMA.FTZ R6, R3.reuse, UR21, R197 ;  /* 0x0000001503067c23 */ /* 0x040fe200080100c5 */
[C---:B------:R-:W-:Y:S01]  /*cd00*/  ISETP.GE.AND P5, PT, R2.reuse, R138, PT ;  /* 0x0000008a0200720c */ /* 0x040fe20003fa6270 */
[----:B------:R-:W-:Y:S01]  /*cd10*/  HMMA.16816.F32.BF16 R184, R24, R182, R228 ;  /* 0x000000b618b8723c */ /* 0x000fe200000418e4 */
[C---:B------:R-:W-:Y:S01]  /*cd20*/  ISETP.GE.AND P4, PT, R2.reuse, R172, PT ;  /* 0x000000ac0200720c */ /* 0x040fe20003f86270 */
[----:B------:R-:W-:Y:S01]  /*cd30*/  FFMA.FTZ R3, R3, UR21, R199 ;  /* 0x0000001503037c23 */ /* 0x000fe200080100c7 */
[----:B------:R-:W-:Y:S01]  /*cd40*/  ISETP.GE.AND P1, PT, R2, R139, PT ;  /* 0x0000008b0200720c */ /* 0x000fe20003f26270 */
[----:B------:R-:W-:Y:S01]  /*cd50*/  VIADD R2, R0, 0x10 ;  /* 0x0000001000027836 */ /* 0x000fe20000000000 */
[----:B------:R-:W-:-:S02]  /*cd60*/  FSEL R178, R4, -INF , !P6 ;  /* 0xff80000004b27808 */ /* 0x000fc40007000000 */
[----:B------:R-:W-:Y:S02]  /*cd70*/  FSEL R132, R5, -INF , !P5 ;  /* 0xff80000005847808 */ /* 0x000fe40006800000 */
[----:B------:R-:W-:Y:S02]  /*cd80*/  FSEL R176, R6, -INF , !P4 ;  /* 0xff80000006b07808 */ /* 0x000fe40006000000 */
[C---:B------:R-:W-:Y:S02]  /*cd90*/  ISETP.GE.AND P0, PT, R2.reuse, R135, PT ;  /* 0x000000870200720c */ /* 0x040fe40003f06270 */
[C---:B------:R-:W-:Y:S02]  /*cda0*/  ISETP.GE.AND P6, PT, R2.reuse, R138, PT ;  /* 0x0000008a0200720c */ /* 0x040fe40003fc6270 */
[----:B------:R-:W-:Y:S02]  /*cdb0*/  ISETP.GE.AND P5, PT, R2, R172, PT ;  /* 0x000000ac0200720c */ /* 0x000fe40003fa6270 */
[----:B------:R-:W-:-:S02]  /*cdc0*/  I2FP.F32.S32 R4, R2 ;  /* 0x0000000200047245 */ /* 0x000fc40000201400 */
[----:B------:R-:W-:Y:S01]  /*cdd0*/  ISETP.GE.AND P4, PT, R2, R139, PT ;  /* 0x0000008b0200720c */ /* 0x000fe20003f86270 */
[----:B------:R-:W-:Y:S01]  /*cde0*/  VIADD R2, R0, 0x11 ;  /* 0x0000001100027836 */ /* 0x000fe20000000000 */
[----:B------:R-:W-:Y:S01]  /*cdf0*/  FSEL R174, R3, -INF , !P1 ;  /* 0xff80000003ae7808 */ /* 0x000fe20004800000 */
[C---:B------:R-:W-:Y:S01]  /*ce00*/  FFMA.FTZ R5, R4.reuse, UR21, R16 ;  /* 0x0000001504057c23 */ /* 0x040fe20008010010 */
[C---:B------:R-:W-:Y:S01]  /*ce10*/  FFMA.FTZ R6, R4.reuse, UR21, R18 ;  /* 0x0000001504067c23 */ /* 0x040fe20008010012 */
[C---:B------:R-:W-:Y:S01]  /*ce20*/  FFMA.FTZ R7, R4.reuse, UR21, R12 ;  /* 0x0000001504077c23 */ /* 0x040fe2000801000c */
[----:B------:R-:W-:Y:S01]  /*ce30*/  FFMA.FTZ R8, R4, UR21, R14 ;  /* 0x0000001504087c23 */ /* 0x000fe2000801000e */
[----:B------:R-:W-:Y:S02]  /*ce40*/  I2FP.F32.S32 R4, R2 ;  /* 0x0000000200047245 */ /* 0x000fe40000201400 */
        /* <DEDUP_REMOVED lines=44> */
[C---:B------:R-:W-:Y:S01]  /*d110*/  FFMA.FTZ R19, R2.reuse, UR21, R185 ;  /* 0x0000001502137c23 */ /* 0x040fe200080100b9 */
[----:B------:R-:W-:Y:S01]  /*d120*/  FSEL R11, R11, -INF , !P4 ;  /* 0xff8000000b0b7808 */ /* 0x000fe20006000000 */
[----:B------:R-:W-:Y:S01]  /*d130*/  FFMA.FTZ R12, R2, UR21, R187 ;  /* 0x00000015020c7c23 */ /* 0x000fe200080100bb */
        /* <DEDUP_REMOVED lines=61> */
.L_x_1576:
[----:B------:R-:W-:Y:S05]  /*d510*/  BSYNC B0 ;  /* 0x0000000000007941 */ /* 0x000fea0003800000 */
.L_x_1575:
[----:B------:R-:W0:Y:S02]  /*d520*/  LDGDEPBAR ;  /* 0x00000000000079af */ /* 0x000e240000000000 */
.L_x_1574:
[----:B------:R-:W3:Y:S04]  /*d530*/  LDL.64 R222, [R1+0x60] ;  /* 0x0000600001de7983 */ /* 0x000ee80000100a00 */
[----:B------:R-:W4:Y:S04]  /*d540*/  LDL.64 R224, [R1+0xf0] ;  /* 0x0000f00001e07983 */ /* 0x000f280000100a00 */
[----:B------:R-:W4:Y:S01]  /*d550*/  LDL.64 R230, [R1+0x68] ;  /* 0x0000680001e67983 */ /* 0x000f220000100a00 */
        /* <DEDUP_REMOVED lines=10> */
[----:B-12---:R-:W-:Y:S02]  /*d600*/  FMNMX.FTZ R4, R189, R2, !PT ;  /* 0x00000002bd047209 */ /* 0x006fe40007810000 */
        /* <DEDUP_REMOVED lines=20> */
[----:B------:R-:W2:Y:S01]  /*d750*/  SHFL.BFLY PT, R3, R0, 0x2, 0x1f ;  /* 0x0c401f0000037f89 */ /* 0x000ea200000e0000 */
[----:B------:R-:W-:Y:S02]  /*d760*/  FMNMX.FTZ R2, R16, R2, !PT ;  /* 0x0000000210027209 */ /* 0x000fe40007810000 */
[----:B------:R-:W-:Y:S02]  /*d770*/  FMNMX.FTZ R4, R19, R4, !PT ;  /* 0x0000000413047209 */ /* 0x000fe40007810000 */
[----:B-1----:R-:W-:Y:S02]  /*d780*/  FMNMX.FTZ R133, R133, R5, !PT ;  /* 0x0000000585857209 */ /* 0x002fe40007810000 */
[----:B------:R-:W1:Y:S04]  /*d790*/  SHFL.BFLY PT, R5, R2, 0x2, 0x1f ;  /* 0x0c401f0002057f89 */ /* 0x000e6800000e0000 */
[----:B------:R-:W1:Y:S04]  /*d7a0*/  SHFL.BFLY PT, R6, R4, 0x2, 0x1f ;  /* 0x0c401f0004067f89 */ /* 0x000e6800000e0000 */
[----:B------:R-:W1:Y:S01]  /*d7b0*/  SHFL.BFLY PT, R181, R133, 0x1, 0x1f ;  /* 0x0c201f0085b57f89 */ /* 0x000e6200000e0000 */
[----:B--2---:R-:W-:-:S05]  /*d7c0*/  FMNMX.FTZ R3, R0, R3, !PT ;  /* 0x0000000300037209 */ /* 0x004fca0007810000 */
[----:B------:R-:W2:Y:S01]  /*d7d0*/  SHFL.BFLY PT, R182, R3, 0x1, 0x1f ;  /* 0x0c201f0003b67f89 */ /* 0x000ea200000e0000 */
[----:B-1----:R-:W-:Y:S02]  /*d7e0*/  FMNMX.FTZ R2, R2, R5, !PT ;  /* 0x0000000502027209 */ /* 0x002fe40007810000 */
[----:B------:R-:W-:-:S03]  /*d7f0*/  FMNMX.FTZ R4, R4, R6, !PT ;  /* 0x0000000604047209 */ /* 0x000fc60007810000 */
[----:B------:R-:W1:Y:S04]  /*d800*/  SHFL.BFLY PT, R5, R2, 0x1, 0x1f ;  /* 0x0c201f0002057f89 */ /* 0x000e6800000e0000 */
[----:B------:R-:W1:Y:S01]  /*d810*/  SHFL.BFLY PT, R6, R4, 0x1, 0x1f ;  /* 0x0c201f0004067f89 */ /* 0x000e6200000e0000 */
[----:B------:R-:W-:-:S04]  /*d820*/  FMNMX.FTZ R133, R133, R181, !PT ;  /* 0x000000b585857209 */ /* 0x000fc80007810000 */
[C---:B------:R-:W-:Y:S01]  /*d830*/  FSETP.NEU.FTZ.AND P1, PT, R133.reuse, -INF , PT ;  /* 0xff8000008500780b */ /* 0x040fe20003f3d000 */
[----:B------:R-:W-:-:S05]  /*d840*/  FMUL.FTZ R0, R133, UR42 ;  /* 0x0000002a85007c20 */ /* 0x000fca0008410000 */
[----:B------:R-:W-:Y:S02]  /*d850*/  FSEL R0, R0, RZ, P1 ;  /* 0x000000ff00007208 */ /* 0x000fe40000800000 */
[----:B--2---:R-:W-:-:S03]  /*d860*/  FMNMX.FTZ R3, R3, R182, !PT ;  /* 0x000000b603037209 */ /* 0x004fc60007810000 */
[--C-:B------:R-:W-:Y:S01]  /*d870*/  FFMA.FTZ R184, R132, UR42, -R0.reuse ;  /* 0x0000002a84b87c23 */ /* 0x100fe20008010800 */
[----:B------:R-:W-:Y:S01]  /*d880*/  FSETP.NEU.FTZ.AND P5, PT, R3, -INF , PT ;  /* 0xff8000000300780b */ /* 0x000fe20003fbd000 */
[--C-:B------:R-:W-:Y:S01]  /*d890*/  FFMA.FTZ R183, R134, UR42, -R0.reuse ;  /* 0x0000002a86b77c23 */ /* 0x100fe20008010800 */
[----:B-1----:R-:W-:Y:S01]  /*d8a0*/  FMNMX.FTZ R132, R2, R5, !PT ;  /* 0x0000000502847209 */ /* 0x002fe20007810000 */
[--C-:B------:R-:W-:Y:S01]  /*d8b0*/  FFMA.FTZ R181, R11, UR42, -R0.reuse ;  /* 0x0000002a0bb57c23 */ /* 0x100fe20008010800 */
[--C-:B------:R-:W-:Y:S01]  /*d8c0*/  FFMA.FTZ R182, R179, UR42, -R0.reuse ;  /* 0x0000002ab3b67c23 */ /* 0x100fe20008010800 */
[--C-:B------:R-:W-:Y:S01]  /*d8d0*/  FFMA.FTZ R185, R26, UR42, -R0.reuse ;  /* 0x0000002a1ab97c23 */ /* 0x100fe20008010800 */
[----:B------:R-:W-:Y:S01]  /*d8e0*/  FMNMX.FTZ R134, R4, R6, !PT ;  /* 0x0000000604867209 */ /* 0x000fe20007810000 */
[--C-:B------:R-:W-:Y:S01]  /*d8f0*/  FFMA.FTZ R186, R21, UR42, -R0.reuse ;  /* 0x0000002a15ba7c23 */ /* 0x100fe20008010800 */
[--C-:B------:R-:W-:Y:S01]  /*d900*/  FFMA.FTZ R193, R17, UR42, -R0.reuse ;  /* 0x0000002a11c17c23 */ /* 0x100fe20008010800 */
[----:B------:R-:W-:Y:S01]  /*d910*/  FFMA.FTZ R194, R12, UR42, -R0 ;  /* 0x0000002a0cc27c23 */ /* 0x000fe20008010800 */
[C---:B------:R-:W-:Y:S01]  /*d920*/  FSEL R4, R3.reuse, RZ, P5 ;  /* 0x000000ff03047208 */ /* 0x040fe20002800000 */
[C---:B------:R-:W-:Y:S01]  /*d930*/  FMUL.FTZ R0, R132.reuse, UR42 ;  /* 0x0000002a84007c20 */ /* 0x040fe20008410000 */
[----:B------:R-:W-:Y:S01]  /*d940*/  FSETP.NEU.FTZ.AND P4, PT, R132, -INF , PT ;  /* 0xff8000008400780b */ /* 0x000fe20003f9d000 */
[----:B------:R-:W-:-:S02]  /*d950*/  FMUL.FTZ R2, R3, UR42 ;  /* 0x0000002a03027c20 */ /* 0x000fc40008410000 */
[----:B------:R-:W-:Y:S01]  /*d960*/  FADD.FTZ R4, R214, -R4 ;  /* 0x80000004d6047221 */ /* 0x000fe20000010000 */
[----:B------:R-:W-:Y:S02]  /*d970*/  FSEL R0, R0, RZ, P4 ;  /* 0x000000ff00007208 */ /* 0x000fe40002000000 */
[----:B------:R-:W-:Y:S01]  /*d980*/  FSEL R2, R2, RZ, P5 ;  /* 0x000000ff02027208 */ /* 0x000fe20002800000 */
[----:B------:R-:W-:Y:S02]  /*d990*/  FMUL.FTZ R4, R4, UR42 ;  /* 0x0000002a04047c20 */ /* 0x000fe40008410000 */
        /* <DEDUP_REMOVED lines=9> */
[----:B------:R1:W-:Y:S01]  /*da30*/  MUFU.EX2 R6, R4 ;  /* 0x0000000400067308 */ /* 0x0003e20000000800 */
[----:B------:R-:W-:Y:S01]  /*da40*/  FSETP.NEU.FTZ.AND P5, PT, R134, -INF , PT ;  /* 0xff8000008600780b */ /* 0x000fe20003fbd000 */
[----:B------:R-:W-:Y:S01]  /*da50*/  FFMA.FTZ R13, R13, UR42, -R2 ;  /* 0x0000002a0d0d7c23 */ /* 0x000fe20008010802 */
[----:B------:R-:W-:-:S02]  /*da60*/  ULOP3.LUT UR4, UR44, UR31, URZ, 0x3c, !UPT ;  /* 0x0000001f2c047292 */ /* 0x000fc4000f8e3c3f */
[----:B------:R-:W-:Y:S01]  /*da70*/  FSEL R0, R0, RZ, P5 ;  /* 0x000000ff00007208 */ /* 0x000fe20002800000 */
[--C-:B------:R-:W-:Y:S01]  /*da80*/  FFMA.FTZ R196, R177, UR42, -R2.reuse ;  /* 0x0000002ab1c47c23 */ /* 0x100fe20008010802 */
[--C-:B------:R-:W-:Y:S01]  /*da90*/  FFMA.FTZ R198, R174, UR42, -R2.reuse ;  /* 0x0000002aaec67c23 */ /* 0x100fe20008010802 */
[----:B------:R-:W2:Y:S01]  /*daa0*/  MUFU.EX2 R13, R13 ;  /* 0x0000000d000d7308 */ /* 0x000ea20000000800 */
[--C-:B------:R-:W-:Y:S01]  /*dab0*/  FFMA.FTZ R199, R137, UR42, -R2.reuse ;  /* 0x0000002a89c77c23 */ /* 0x100fe20008010802 */
[--C-:B------:R-:W-:Y:S01]  /*dac0*/  FFMA.FTZ R214, R27, UR42, -R2.reuse ;  /* 0x0000002a1bd67c23 */ /* 0x100fe20008010802 */
[--C-:B-1----:R-:W-:Y:S01]  /*dad0*/  FFMA.FTZ R4, R188, UR42, -R2.reuse ;  /* 0x0000002abc047c23 */ /* 0x102fe20008010802 */
[--C-:B------:R-:W-:Y:S01]  /*dae0*/  FFMA.FTZ R218, R24, UR42, -R2.reuse ;  /* 0x0000002a18da7c23 */ /* 0x100fe20008010802 */
[----:B------:R-:W-:Y:S01]  /*daf0*/  FFMA.FTZ R219, R18, UR42, -R2 ;  /* 0x0000002a12db7c23 */ /* 0x000fe20008010802 */
[--C-:B------:R-:W-:Y:S01]  /*db00*/  FFMA.FTZ R2, R15, UR42, -R0.reuse ;  /* 0x0000002a0f027c23 */ /* 0x100fe20008010800 */
[----:B------:R-:W-:-:S02]  /*db10*/  FFMA.FTZ R16, R191, UR42, -R0 ;  /* 0x0000002abf107c23 */ /* 0x000fc40008010800 */
[----:B------:R-:W1:Y:S01]  /*db20*/  MUFU.EX2 R4, R4 ;  /* 0x0000000400047308 */ /* 0x000e620000000800 */
[--C-:B------:R-:W-:Y:S01]  /*db30*/  FFMA.FTZ R136, R190, UR42, -R0.reuse ;  /* 0x0000002abe887c23 */ /* 0x100fe20008010800 */
[--C-:B------:R-:W-:Y:S01]  /*db40*/  FFMA.FTZ R137, R178, UR42, -R0.reuse ;  /* 0x0000002ab2897c23 */ /* 0x100fe20008010800 */
[--C-:B------:R-:W-:Y:S01]  /*db50*/  FFMA.FTZ R175, R175, UR42, -R0.reuse ;  /* 0x0000002aafaf7c23 */ /* 0x100fe20008010800 */
[--C-:B------:R-:W-:Y:S01]  /*db60*/  FFMA.FTZ R173, R173, UR42, -R0.reuse ;  /* 0x0000002aadad7c23 */ /* 0x100fe20008010800 */
[--C-:B------:R-:W-:Y:S01]  /*db70*/  FFMA.FTZ R174, R28, UR42, -R0.reuse ;  /* 0x0000002a1cae7c23 */ /* 0x100fe20008010800 */
[----:B------:R-:W-:Y:S01]  /*db80*/  FFMA.FTZ R176, R19, UR42, -R0 ;  /* 0x0000002a13b07c23 */ /* 0x000fe20008010800 */
[----:B--2---:R-:W-:Y:S01]  /*db90*/  FFMA.FTZ R247, R247, R6, R13 ;  /* 0x00000006f7f77223 */ /* 0x004fe2000001000d */
[----:B-1----:R-:W-:-:S03]  /*dba0*/  F2FP.BF16.F32.PACK_AB R177, R4, R13 ;  /* 0x0000000d04b1723e */ /* 0x002fc600000010ff */
[----:B------:R-:W-:Y:S01]  /*dbb0*/  FADD.FTZ R247, R4, R247 ;  /* 0x000000f704f77221 */ /* 0x000fe20000010000 */
[----:B------:R-:W-:Y:S01]  /*dbc0*/  MUFU.EX2 R178, R182 ;  /* 0x000000b600b27308 */ /* 0x000fe20000000800 */
[----:B------:R-:W-:Y:S04]  /*dbd0*/  STL [R1+0x120], R210 ;  /* 0x000120d201007387 */ /* 0x000fe80000100800 */
[----:B------:R-:W-:Y:S01]  /*dbe0*/  STL [R1+0x11c], R209 ;  /* 0x00011cd101007387 */ /* 0x000fe20000100800 */
[----:B---3--:R-:W-:-:S05]  /*dbf0*/  LOP3.LUT R0, R223, UR4, RZ, 0x3c, !PT ;  /* 0x00000004df007c12 */ /* 0x008fca000f8e3cff */
[----:B------:R-:W-:-:S05]  /*dc00*/  IMAD.WIDE.U32 R190, R0, -0x326172a9, RZ ;  /* 0xcd9e8d5700be7825 */ /* 0x000fca00078e00ff */
[----:B----4-:R-:W-:Y:S02]  /*dc10*/  LOP3.LUT R24, R191, UR41, R224, 0x96, !PT ;  /* 0x00000029bf187c12 */ /* 0x010fe4000f8e96e0 */
[----:B------:R-:W-:-:S03]  /*dc20*/  LOP3.LUT R0, R237, UR40, R190, 0x96, !PT ;  /* 0x00000028ed007c12 */ /* 0x000fc6000f8e96be */
        /* <DEDUP_REMOVED lines=14> */
[----:B------:R1:W-:Y:S01]  /*dd10*/  MUFU.EX2 R15, R2 ;  /* 0x00000002000f7308 */ /* 0x0003e20000000800 */
[----:B------:R-:W-:-:S05]  /*dd20*/  FSEL R0, R134, RZ, P5 ;  /* 0x000000ff86007208 */ /* 0x000fca0002800000 */
[----:B------:R-:W-:Y:S01]  /*dd30*/  FADD.FTZ R0, R212, -R0 ;  /* 0x80000000d4007221 */ /* 0x000fe20000010000 */
[----:B-1----:R-:W-:-:S04]  /*dd40*/  LOP3.LUT R2, R5, UR24, R12, 0x96, !PT ;  /* 0x0000001805027c12 */ /* 0x002fc8000f8e960c */
[----:B------:R-:W-:-:S04]  /*dd50*/  LOP3.LUT R12, R2, 0xffff, RZ, 0xc0, !PT ;  /* 0x0000ffff020c7812 */ /* 0x000fc800078ec0ff */
[----:B------:R-:W-:Y:S01]  /*dd60*/  SHF.R.U32.HI R12, RZ, 0x8, R12 ;  /* 0x00000008ff0c7819 */ /* 0x000fe2000001160c */
[----:B------:R-:W-:-:S03]  /*dd70*/  FMUL.FTZ R0, R0, UR42 ;  /* 0x0000002a00007c20 */ /* 0x000fc60008410000 */
[----:B------:R-:W-:-:S04]  /*dd80*/  LOP3.LUT R12, R12, 0xffff, RZ, 0xc0, !PT ;  /* 0x0000ffff0c0c7812 */ /* 0x000fc800078ec0ff */
[----:B------:R-:W-:Y:S02]  /*dd90*/  ISETP.LE.U32.AND P5, PT, R12, UR15, PT ;  /* 0x0000000f0c007c0c */ /* 0x000fe4000bfa3070 */
[----:B------:R-:W-:Y:S01]  /*dda0*/  LOP3.LUT R12, R2, 0xff, RZ, 0xc0, !PT ;  /* 0x000000ff020c7812 */ /* 0x000fe200078ec0ff */
[----:B------:R-:W1:Y:S01]  /*ddb0*/  MUFU.EX2 R0, R0 ;  /* 0x0000000000007308 */ /* 0x000e620000000800 */
[----:B------:R-:W-:Y:S02]  /*ddc0*/  LOP3.LUT R18, R13, UR11, R14, 0x96, !PT ;  /* 0x0000000b0d127c12 */ /* 0x000fe4000f8e960e */
[----:B------:R-:W-:Y:S02]  /*ddd0*/  FSEL R13, R133, RZ, P1 ;  /* 0x000000ff850d7208 */ /* 0x000fe40000800000 */
[----:B------:R-:W-:Y:S02]  /*dde0*/  ISETP.LE.U32.AND P6, PT, R12, UR15, PT ;  /* 0x0000000f0c007c0c */ /* 0x000fe4000bfc3070 */
[--C-:B------:R-:W-:Y:S01]  /*ddf0*/  SHF.R.U32.HI R12, RZ, 0x18, R2.reuse ;  /* 0x00000018ff0c7819 */ /* 0x100fe20000011602 */
[----:B------:R-:W2:Y:S01]  /*de00*/  MUFU.EX2 R14, R16 ;  /* 0x00000010000e7308 */ /* 0x000ea20000000800 */
[----:B------:R-:W-:Y:S01]  /*de10*/  SHF.R.U32.HI R2, RZ, 0x10, R2 ;  /* 0x00000010ff027819 */ /* 0x000fe20000011602 */
[----:B------:R-:W-:Y:S01]  /*de20*/  FADD.FTZ R13, R232, -R13 ;  /* 0x8000000de80d7221 */ /* 0x000fe20000010000 */
[----:B------:R-:W-:-:S02]  /*de30*/  ISETP.LE.U32.AND P1, PT, R12, UR15, PT ;  /* 0x0000000f0c007c0c */ /* 0x000fc4000bf23070 */
[----:B------:R-:W-:Y:S01]  /*de40*/  LOP3.LUT R2, R2, 0xff, RZ, 0xc0, !PT ;  /* 0x000000ff02027812 */ /* 0x000fe200078ec0ff */
[----:B------:R-:W-:Y:S01]  /*de50*/  FMUL.FTZ R12, R13, UR42 ;  /* 0x0000002a0d0c7c20 */ /* 0x000fe20008410000 */
[----:B------:R-:W-:Y:S01]  /*de60*/  FSEL R13, R132, RZ, P4 ;  /* 0x000000ff840d7208 */ /* 0x000fe20002000000 */
[----:B------:R-:W3:Y:S01]  /*de70*/  MUFU.EX2 R16, R181 ;  /* 0x000000b500107308 */ /* 0x000ee20000000800 */
[----:B------:R-:W-:Y:S01]  /*de80*/  ISETP.LE.U32.AND P4, PT, R2, UR15, PT ;  /* 0x0000000f02007c0c */ /* 0x000fe2000bf83070 */
[----:B------:R4:W-:Y:S01]  /*de90*/  STL [R1+0x118], R208 ;  /* 0x000118d001007387 */ /* 0x0009e20000100800 */
[----:B-1----:R-:W-:-:S05]  /*dea0*/  FFMA.FTZ R227, R227, R0, R15 ;  /* 0x00000000e3e37223 */ /* 0x002fca000001000f */
[----:B------:R-:W1:Y:S01]  /*deb0*/  MUFU.EX2 R2, R12 ;  /* 0x0000000c00027308 */ /* 0x000e620000000800 */
[----:B------:R3:W-:Y:S01]  /*dec0*/  STL [R1+0x114], R207 ;  /* 0x000114cf01007387 */ /* 0x0007e20000100800 */
[----:B--2---:R-:W-:-:S03]  /*ded0*/  FADD.FTZ R27, R14, R227 ;  /* 0x000000e30e1b7221 */ /* 0x004fc60000010000 */
[----:B------:R-:W-:Y:S01]  /*dee0*/  STL [R1+0x110], R204 ;  /* 0x000110cc01007387 */ /* 0x000fe20000100800 */
[----:B------:R-:W-:-:S03]  /*def0*/  F2FP.BF16.F32.PACK_AB R14, R14, R15 ;  /* 0x0000000f0e0e723e */ /* 0x000fc600000010ff */
[----:B------:R-:W-:Y:S04]  /*df00*/  STL [R1+0x10c], R202 ;  /* 0x00010cca01007387 */ /* 0x000fe80000100800 */
[----:B------:R2:W-:Y:S01]  /*df10*/  STL [R1+0x108], R200 ;  /* 0x000108c801007387 */ /* 0x0005e20000100800 */
[----:B------:R-:W-:-:S03]  /*df20*/  FMUL.FTZ R224, R148, R0 ;  /* 0x0000000094e07220 */ /* 0x000fc60000410000 */
[----:B------:R1:W-:Y:S01]  /*df30*/  STL [R1+0x104], R172 ;  /* 0x000104ac01007387 */ /* 0x0003e20000100800 */
[----:B------:R-:W-:-:S03]  /*df40*/  FMUL.FTZ R225, R149, R0 ;  /* 0x0000000095e17220 */ /* 0x000fc60000410000 */
[----:B------:R1:W-:Y:S01]  /*df50*/  STL [R1+0x100], R139 ;  /* 0x0001008b01007387 */ /* 0x0003e20000100800 */
[-C--:B------:R-:W-:Y:S01]  /*df60*/  FMUL.FTZ R152, R152, R0.reuse ;  /* 0x0000000098987220 */ /* 0x080fe20000410000 */
[-C--:B------:R-:W-:Y:S02]  /*df70*/  FMUL.FTZ R153, R153, R0.reuse ;  /* 0x0000000099997220 */ /* 0x080fe40000410000 */
[----:B------:R1:W-:Y:S01]  /*df80*/  STL [R1+0xfc], R138 ;  /* 0x0000fc8a01007387 */ /* 0x0003e20000100800 */
[-C--:B------:R-:W-:Y:S01]  /*df90*/  FMUL.FTZ R144, R144, R0.reuse ;  /* 0x0000000090907220 */ /* 0x080fe20000410000 */
[-C--:B------:R-:W-:Y:S01]  /*dfa0*/  FMUL.FTZ R145, R145, R0.reuse ;  /* 0x0000000091917220 */ /* 0x080fe20000410000 */
[-C--:B------:R-:W-:Y:S01]  /*dfb0*/  FMUL.FTZ R228, R140, R0.reuse ;  /* 0x000000008ce47220 */ /* 0x080fe20000410000 */
[----:B------:R1:W-:Y:S01]  /*dfc0*/  STL [R1+0xf8], R135 ;  /* 0x0000f88701007387 */ /* 0x0003e20000100800 */
        /* <DEDUP_REMOVED lines=8> */
[-C--:B----4-:R-:W-:Y:S01]  /*e050*/  FMUL.FTZ R208, R65, R0.reuse ;  /* 0x0000000041d07220 */ /* 0x090fe20000410000 */
[-C--:B------:R-:W-:Y:S01]  /*e060*/  FMUL.FTZ R209, R68, R0.reuse ;  /* 0x0000000044d17220 */ /* 0x080fe20000410000 */
[-C--:B---3--:R-:W-:Y:S01]  /*e070*/  FMUL.FTZ R207, R69, R0.reuse ;  /* 0x0000000045cf7220 */ /* 0x088fe20000410000 */
[-C--:B------:R-:W-:Y:S01]  /*e080*/  FMUL.FTZ R212, R80, R0.reuse ;  /* 0x0000000050d47220 */ /* 0x080fe20000410000 */
[-C--:B------:R-:W-:Y:S01]  /*e090*/  FMUL.FTZ R236, R81, R0.reuse ;  /* 0x0000000051ec7220 */ /* 0x080fe20000410000 */
[-C--:B------:R-:W-:Y:S01]  /*e0a0*/  FMUL.FTZ R84, R84, R0.reuse ;  /* 0x0000000054547220 */ /* 0x080fe20000410000 */
[-C--:B------:R-:W-:Y:S01]  /*e0b0*/  FMUL.FTZ R85, R85, R0.reuse ;  /* 0x0000000055557220 */ /* 0x080fe20000410000 */
[-C--:B--2---:R-:W-:Y:S01]  /*e0c0*/  FMUL.FTZ R200, R96, R0.reuse ;  /* 0x0000000060c87220 */ /* 0x084fe20000410000 */
        /* <DEDUP_REMOVED lines=9> */
[----:B------:R-:W-:-:S02]  /*e160*/  PRMT R21, R14, 0x7610, R21 ;  /* 0x000076100e157816 */ /* 0x000fc40000000015 */
[----:B------:R-:W-:Y:S01]  /*e170*/  F2FP.BF16.F32.PACK_AB R0, R178, R16 ;  /* 0x00000010b200723e */ /* 0x000fe200000010ff */
[--C-:B------:R-:W-:Y:S01]  /*e180*/  FFMA.FTZ R15, R235, R2, R16.reuse ;  /* 0x00000002eb0f7223 */ /* 0x100fe20000010010 */
[----:B------:R-:W-:Y:S01]  /*e190*/  PRMT R16, R14, 0x7632, R16 ;  /* 0x000076320e107816 */ /* 0x000fe20000000010 */
[----:B------:R-:W-:Y:S01]  /*e1a0*/  @!P6 HFMA2.BF16_V2 R68, -RZ.H0_H0, RZ.H0_H0, -R21.H0_H0 ;  /* 0x200000ffff44e231 */ /* 0x000fe20000340915 */
[C---:B------:R-:W-:Y:S02]  /*e1b0*/  PRMT R19, R0.reuse, 0x7610, R19 ;  /* 0x0000761000137816 */ /* 0x040fe40000000013 */
[----:B------:R-:W-:Y:S02]  /*e1c0*/  PRMT R17, R0, 0x7632, R17 ;  /* 0x0000763200117816 */ /* 0x000fe40000000011 */
[----:B------:R-:W-:Y:S01]  /*e1d0*/  LOP3.LUT R0, R4, 0xff, RZ, 0xc0, !PT ;  /* 0x000000ff04007812 */ /* 0x000fe200078ec0ff */
[----:B------:R-:W-:Y:S01]  /*e1e0*/  @!P4 HFMA2.BF16_V2 R64, -RZ.H0_H0, RZ.H0_H0, -R19.H0_H0 ;  /* 0x200000ffff40c231 */ /* 0x000fe20000340913 */
[----:B------:R-:W-:-:S02]  /*e1f0*/  PRMT R80, R21, 0x5410, R16 ;  /* 0x0000541015507816 */ /* 0x000fc40000000010 */
[----:B------:R-:W-:Y:S02]  /*e200*/  @!P6 PRMT R21, R68, 0x5410, RZ ;  /* 0x000054104415e816 */ /* 0x000fe400000000ff */
[----:B------:R-:W-:Y:S02]  /*e210*/  ISETP.LE.U32.AND P6, PT, R0, UR15, PT ;  /* 0x0000000f00007c0c */ /* 0x000fe4000bfc3070 */
[----:B------:R-:W-:Y:S02]  /*e220*/  SHF.R.U32.HI R0, RZ, 0x18, R4 ;  /* 0x00000018ff007819 */ /* 0x000fe40000011604 */
[----:B------:R-:W-:Y:S02]  /*e230*/  LOP3.LUT R5, R4, 0xffff, RZ, 0xc0, !PT ;  /* 0x0000ffff04057812 */ /* 0x000fe400078ec0ff */
[----:B------:R-:W-:Y:S02]  /*e240*/  PRMT R69, R19, 0x5410, R17 ;  /* 0x0000541013457816 */ /* 0x000fe40000000011 */
[----:B------:R-:W-:-:S02]  /*e250*/  @!P4 PRMT R19, R64, 0x5410, RZ ;  /* 0x000054104013c816 */ /* 0x000fc400000000ff */
[----:B------:R-:W-:Y:S02]  /*e260*/  ISETP.LE.U32.AND P4, PT, R0, UR15, PT ;  /* 0x0000000f00007c0c */ /* 0x000fe4000bf83070 */
[----:B------:R-:W-:Y:S01]  /*e270*/  SHF.R.U32.HI R0, RZ, 0x8, R5 ;  /* 0x00000008ff007819 */ /* 0x000fe20000011605 */
[----:B------:R-:W-:Y:S01]  /*e280*/  FADD.FTZ R13, R215, -R13 ;  /* 0x8000000dd70d7221 */ /* 0x000fe20000010000 */
[----:B------:R-:W-:Y:S01]  /*e290*/  @!P1 HFMA2.BF16_V2 R49, -RZ.H0_H0, RZ.H0_H0, -R17.H0_H0 ;  /* 0x200000ffff319231 */ /* 0x000fe20000340911 */
[----:B------:R-:W-:Y:S02]  /*e2a0*/  SHF.R.U32.HI R12, RZ, 0x10, R4 ;  /* 0x00000010ff0c7819 */ /* 0x000fe40000011604 */
[----:B------:R-:W-:Y:S01]  /*e2b0*/  LOP3.LUT R0, R0, 0xffff, RZ, 0xc0, !PT ;  /* 0x0000ffff00007812 */ /* 0x000fe200078ec0ff */
[----:B------:R-:W-:Y:S01]  /*e2c0*/  FMUL.FTZ R5, R13, UR42 ;  /* 0x0000002a0d057c20 */ /* 0x000fe20008410000 */
[----:B------:R-:W-:Y:S01]  /*e2d0*/  @!P5 HFMA2.BF16_V2 R65, -RZ.H0_H0, RZ.H0_H0, -R16.H0_H0 ;  /* 0x200000ffff41d231 */ /* 0x000fe20000340910 */
[----:B------:R-:W-:-:S02]  /*e2e0*/  @!P1 PRMT R17, R49, 0x5410, RZ ;  /* 0x0000541031119816 */ /* 0x000fc400000000ff */
[----:B------:R-:W-:Y:S02]  /*e2f0*/  LOP3.LUT R4, R12, 0xff, RZ, 0xc0, !PT ;  /* 0x000000ff0c047812 */ /* 0x000fe400078ec0ff */
[----:B------:R-:W-:Y:S02]  /*e300*/  ISETP.LE.U32.AND P1, PT, R0, UR15, PT ;  /* 0x0000000f00007c0c */ /* 0x000fe4000bf23070 */
[----:B------:R-:W1:Y:S01]  /*e310*/  MUFU.EX2 R0, R5 ;  /* 0x0000000500007308 */ /* 0x000e620000000800 */
[----:B------:R-:W-:Y:S01]  /*e320*/  @!P5 PRMT R16, R65, 0x5410, RZ ;  /* 0x000054104110d816 */ /* 0x000fe200000000ff */
[----:B------:R-:W-:Y:S01]  /*e330*/  FMUL.FTZ R141, R67, R2 ;  /* 0x00000002438d7220 */ /* 0x000fe20000410000 */
[----:B------:R-:W-:-:S05]  /*e340*/  ISETP.LE.U32.AND P5, PT, R4, UR15, PT ;  /* 0x0000000f04007c0c */ /* 0x000fca000bfa3070 */
[----:B------:R-:W2:Y:S08]  /*e350*/  MUFU.EX2 R4, R136 ;  /* 0x0000008800047308 */ /* 0x000eb00000000800 */
[----:B------:R-:W3:Y:S01]  /*e360*/  MUFU.EX2 R67, R137 ;  /* 0x0000008900437308 */ /* 0x000ee20000000800 */
[----:B------:R-:W-:-:S07]  /*e370*/  FMUL.FTZ R246, R83, R2 ;  /* 0x0000000253f67220 */ /* 0x000fce0000410000 */
[----:B------:R-:W4:Y:S01]  /*e380*/  MUFU.EX2 R68, R179 ;  /* 0x000000b300447308 */ /* 0x000f220000000800 */
[----:B------:R-:W-:Y:S02]  /*e390*/  IMAD.MOV.U32 R64, RZ, RZ, R85 ;  /* 0x000000ffff407224 */ /* 0x000fe400078e0055 */
[----:B------:R-:W-:Y:S02]  /*e3a0*/  IMAD.MOV.U32 R83, RZ, RZ, R141 ;  /* 0x000000ffff537224 */ /* 0x000fe400078e008d */
[----:B-1----:R-:W-:Y:S01]  /*e3b0*/  FMUL.FTZ R141, R77, R0 ;  /* 0x000000004d8d7220 */ /* 0x002fe20000410000 */
[----:B------:R-:W-:Y:S02]  /*e3c0*/  IMAD.MOV.U32 R77, RZ, RZ, R148 ;  /* 0x000000ffff4d7224 */ /* 0x000fe400078e0094 */
        /* <DEDUP_REMOVED lines=39> */
[----:B--2---:R-:W-:Y:S01]  /*e640*/  FADD.FTZ R64, R4, R27 ;  /* 0x0000001b04407221 */ /* 0x004fe20000010000 */
[----:B---3--:R-:W-:Y:S01]  /*e650*/  F2FP.BF16.F32.PACK_AB R2, R67, R4 ;  /* 0x000000044302723e */ /* 0x008fe200000010ff */
[----:B------:R-:W-:-:S04]  /*e660*/  IMAD.WIDE.U32 R4, R18, -0x2daee0ad, RZ ;  /* 0xd2511f5312047825 */ /* 0x000fc800078e00ff */
[-C--:B------:R-:W-:Y:S01]  /*e670*/  FMUL.FTZ R140, R76, R0.reuse ;  /* 0x000000004c8c7220 */ /* 0x080fe20000410000 */
[----:B------:R-:W-:Y:S01]  /*e680*/  MOV R76, R13 ;  /* 0x0000000d004c7202 */ /* 0x000fe20000000f00 */
[-C--:B----4-:R-:W-:Y:S01]  /*e690*/  FFMA.FTZ R14, R239, R0.reuse, R68 ;  /* 0x00000000ef0e7223 */ /* 0x090fe20000010044 */
[----:B------:R-:W-:Y:S01]  /*e6a0*/  IMAD.MOV.U32 R86, RZ, RZ, R100 ;  /* 0x000000ffff567224 */ /* 0x000fe200078e0064 */
[----:B------:R-:W-:Y:S01]  /*e6b0*/  MOV R87, R101 ;  /* 0x0000006500577202 */ /* 0x000fe20000000f00 */
        /* <DEDUP_REMOVED lines=33> */
[----:B------:R-:W-:Y:S01]  /*e8d0*/  LOP3.LUT R0, R5, UR28, R26, 0x96, !PT ;  /* 0x0000001c05007c12 */ /* 0x000fe2000f8e961a */
[----:B------:R-:W-:-:S02]  /*e8e0*/  IMAD.MOV.U32 R26, RZ, RZ, R114 ;  /* 0x000000ffff1a7224 */ /* 0x000fc400078e0072 */
[-C--:B------:R-:W-:Y:S01]  /*e8f0*/  FMUL.FTZ R114, R62, R6.reuse ;  /* 0x000000063e727220 */ /* 0x080fe20000410000 */
[----:B------:R-:W-:Y:S02]  /*e900*/  IMAD.MOV.U32 R130, RZ, RZ, R115 ;  /* 0x000000ffff827224 */ /* 0x000fe400078e0073 */
[-C--:B------:R-:W-:Y:S02]  /*e910*/  FMUL.FTZ R115, R63, R6.reuse ;  /* 0x000000063f737220 */ /* 0x080fe40000410000 */
[----:B------:R-:W2:Y:S01]  /*e920*/  LDL.LU.64 R62, [R1+0xb0] ;  /* 0x0000b000013e7983 */ /* 0x000ea20000300a00 */
[----:B------:R-:W-:Y:S02]  /*e930*/  IMAD.MOV.U32 R73, RZ, RZ, R119 ;  /* 0x000000ffff497224 */ /* 0x000fe400078e0077 */
[-C--:B------:R-:W-:Y:S01]  /*e940*/  FMUL.FTZ R119, R75, R6.reuse ;  /* 0x000000064b777220 */ /* 0x080fe20000410000 */
[----:B------:R-:W-:Y:S02]  /*e950*/  IMAD.MOV.U32 R72, RZ, RZ, R118 ;  /* 0x000000ffff487224 */ /* 0x000fe400078e0076 */
[----:B------:R-:W-:-:S02]  /*e960*/  FMUL.FTZ R118, R74, R6 ;  /* 0x000000064a767220 */ /* 0x000fc40000410000 */
[----:B------:R-:W3:Y:S01]  /*e970*/  LDL.LU.64 R74, [R1+0x10] ;  /* 0x00001000014a7983 */ /* 0x000ee20000300a00 */
[----:B------:R-:W-:Y:S01]  /*e980*/  MUFU.EX2 R65, R183 ;  /* 0x000000b700417308 */ /* 0x000fe20000000800 */
[----:B------:R-:W-:-:S07]  /*e990*/  PRMT R189, R2, 0x7632, R189 ;  /* 0x0000763202bd7816 */ /* 0x000fce00000000bd */
[----:B------:R-:W1:Y:S01]  /*e9a0*/  MUFU.EX2 R27, R184 ;  /* 0x000000b8001b7308 */ /* 0x000e620000000800 */
[----:B------:R-:W-:Y:S01]  /*e9b0*/  PRMT R18, R2, 0x7610, R18 ;  /* 0x0000761002127816 */ /* 0x000fe20000000012 */
[----:B------:R-:W-:Y:S01]  /*e9c0*/  @!P1 HFMA2.BF16_V2 R39, -RZ.H0_H0, RZ.H0_H0, -R189.H0_H0 ;  /* 0x200000ffff279231 */ /* 0x000fe200003409bd */
[----:B------:R-:W-:-:S03]  /*e9d0*/  LOP3.LUT R2, R0, 0xff, RZ, 0xc0, !PT ;  /* 0x000000ff00027812 */ /* 0x000fc600078ec0ff */
[----:B------:R-:W-:Y:S01]  /*e9e0*/  @!P6 HFMA2.BF16_V2 R11, -RZ.H0_H0, RZ.H0_H0, -R18.H0_H0 ;  /* 0x200000ffff0be231 */ /* 0x000fe20000340912 */
[----:B------:R-:W-:Y:S01]  /*e9f0*/  PRMT R61, R18, 0x5410, R189 ;  /* 0x00005410123d7816 */ /* 0x000fe200000000bd */
[----:B------:R-:W-:Y:S01]  /*ea00*/  IMAD.MOV.U32 R142, RZ, RZ, R135 ;  /* 0x000000ffff8e7224 */ /* 0x000fe200078e0087 */
[----:B------:R-:W-:Y:S01]  /*ea10*/  @!P1 PRMT R189, R39, 0x5410, RZ ;  /* 0x0000541027bd9816 */ /* 0x000fe200000000ff */
[----:B------:R-:W-:Y:S01]  /*ea20*/  MUFU.EX2 R135, R175 ;  /* 0x000000af00877308 */ /* 0x000fe20000000800 */
[----:B------:R-:W-:Y:S02]  /*ea30*/  MOV R39, R139 ;  /* 0x0000008b00277202 */ /* 0x000fe40000000f00 */
[----:B------:R-:W-:Y:S02]  /*ea40*/  @!P6 PRMT R18, R11, 0x5410, RZ ;  /* 0x000054100b12e816 */ /* 0x000fe400000000ff */
[----:B------:R-:W-:Y:S02]  /*ea50*/  ISETP.LE.U32.AND P6, PT, R2, UR15, PT ;  /* 0x0000000f02007c0c */ /* 0x000fe4000bfc3070 */
[----:B-1----:R-:W-:Y:S01]  /*ea60*/  F2FP.BF16.F32.PACK_AB R11, R27, R65 ;  /* 0x000000411b0b723e */ /* 0x002fe200000010ff */
[----:B------:R-:W1:Y:S01]  /*ea70*/  MUFU.EX2 R139, R173 ;  /* 0x000000ad008b7308 */ /* 0x000e620000000800 */
[----:B------:R-:W-:Y:S01]  /*ea80*/  SHF.R.U32.HI R2, RZ, 0x18, R0 ;  /* 0x00000018ff027819 */ /* 0x000fe20000011600 */
[----:B------:R-:W-:Y:S01]  /*ea90*/  IMAD.MOV.U32 R82, RZ, RZ, R66 ;  /* 0x000000ffff527224 */ /* 0x000fe200078e0042 */
[----:B------:R-:W-:-:S02]  /*eaa0*/  MOV R151, R138 ;  /* 0x0000008a00977202 */ /* 0x000fc40000000f00 */
[----:B------:R-:W-:-:S03]  /*eab0*/  PRMT R188, R11, 0x7632, R188 ;  /* 0x000076320bbc7816 */ /* 0x000fc600000000bc */
[----:B------:R-:W-:Y:S01]  /*eac0*/  MUFU.EX2 R66, R185 ;  /* 0x000000b900427308 */ /* 0x000fe20000000800 */
[----:B------:R-:W-:Y:S02]  /*ead0*/  ISETP.LE.U32.AND P1, PT, R2, UR15, PT ;  /* 0x0000000f02007c0c */ /* 0x000fe4000bf23070 */
[----:B------:R-:W-:-:S05]  /*eae0*/  SHF.R.U32.HI R2, RZ, 0x10, R0 ;  /* 0x00000010ff027819 */ /* 0x000fca0000011600 */
[----:B------:R4:W4:Y:S01]  /*eaf0*/  MUFU.EX2 R138, R186 ;  /* 0x000000ba008a7308 */ /* 0x0009220000000800 */
[----:B------:R-:W-:Y:S01]  /*eb00*/  LOP3.LUT R0, R0, 0xffff, RZ, 0xc0, !PT ;  /* 0x0000ffff00007812 */ /* 0x000fe200078ec0ff */
[----:B------:R-:W-:Y:S01]  /*eb10*/  @!P4 HFMA2.BF16_V2 R40, -RZ.H0_H0, RZ.H0_H0, -R188.H0_H0 ;  /* 0x200000ffff28c231 */ /* 0x000fe200003409bc */
[----:B------:R-:W-:Y:S02]  /*eb20*/  PRMT R187, R11, 0x7610, R187 ;  /* 0x000076100bbb7816 */ /* 0x000fe400000000bb */
[----:B------:R-:W-:Y:S02]  /*eb30*/  LOP3.LUT R2, R2, 0xff, RZ, 0xc0, !PT ;  /* 0x000000ff02027812 */ /* 0x000fe400078ec0ff */
[----:B------:R-:W-:Y:S01]  /*eb40*/  SHF.R.U32.HI R0, RZ, 0x8, R0 ;  /* 0x00000008ff007819 */ /* 0x000fe20000011600 */
[----:B------:R-:W-:Y:S01]  /*eb50*/  @!P5 HFMA2.BF16_V2 R41, -RZ.H0_H0, RZ.H0_H0, -R187.H0_H0 ;  /* 0x200000ffff29d231 */ /* 0x000fe200003409bb */
[----:B------:R-:W-:Y:S02]  /*eb60*/  PRMT R60, R187, 0x5410, R188 ;  /* 0x00005410bb3c7816 */ /* 0x000fe400000000bc */
[----:B------:R-:W-:-:S02]  /*eb70*/  @!P4 PRMT R188, R40, 0x5410, RZ ;  /* 0x0000541028bcc816 */ /* 0x000fc400000000ff */
[----:B------:R-:W-:Y:S02]  /*eb80*/  ISETP.LE.U32.AND P4, PT, R2, UR15, PT ;  /* 0x0000000f02007c0c */ /* 0x000fe4000bf83070 */
[----:B------:R-:W-:Y:S02]  /*eb90*/  LOP3.LUT R0, R0, 0xffff, RZ, 0xc0, !PT ;  /* 0x0000ffff00007812 */ /* 0x000fe400078ec0ff */
[----:B-1----:R-:W-:Y:S01]  /*eba0*/  F2FP.BF16.F32.PACK_AB R2, R139, R135 ;  /* 0x000000878b02723e */ /* 0x002fe200000010ff */
[----:B------:R-:W-:Y:S01]  /*ebb0*/  IMAD.MOV.U32 R150, RZ, RZ, R238 ;  /* 0x000000ffff967224 */ /* 0x000fe200078e00ee */
[----:B------:R-:W-:Y:S02]  /*ebc0*/  @!P5 PRMT R187, R41, 0x5410, RZ ;  /* 0x0000541029bbd816 */ /* 0x000fe400000000ff */
[----:B------:R-:W-:Y:S02]  /*ebd0*/  ISETP.LE.U32.AND P5, PT, R0, UR15, PT ;  /* 0x0000000f00007c0c */ /* 0x000fe4000bfa3070 */
[----:B----4-:R-:W-:-:S02]  /*ebe0*/  PRMT R186, R2, 0x7610, R186 ;  /* 0x0000761002ba7816 */ /* 0x010fc400000000ba */
[----:B------:R-:W-:Y:S01]  /*ebf0*/  F2FP.BF16.F32.PACK_AB R0, R138, R66 ;  /* 0x000000428a00723e */ /* 0x000fe200000010ff */
[----:B------:R-:W-:Y:S02]  /*ec00*/  IMAD.MOV.U32 R238, RZ, RZ, R70 ;  /* 0x000000ffffee7224 */ /* 0x000fe400078e0046 */
        /* <DEDUP_REMOVED lines=34> */
[----:B------:R-:W-:Y:S01]  /*ee30*/  @!P6 HFMA2.BF16_V2 R10, -RZ.H0_H0, RZ.H0_H0, -R186.H0_H0 ;  /* 0x200000ffff0ae231 */ /* 0x000fe200003409ba */
[----:B------:R-:W-:-:S02]  /*ee40*/  PRMT R185, R2, 0x7632, R185 ;  /* 0x0000763202b97816 */ /* 0x000fc400000000b9 */
[C---:B------:R-:W-:Y:S02]  /*ee50*/  PRMT R184, R0.reuse, 0x7610, R184 ;  /* 0x0000761000b87816 */ /* 0x040fe400000000b8 */
[----:B------:R-:W-:Y:S01]  /*ee60*/  PRMT R183, R0, 0x7632, R183 ;  /* 0x0000763200b77816 */ /* 0x000fe200000000b7 */
[----:B------:R-:W-:Y:S01]  /*ee70*/  IMAD.MOV.U32 R93, RZ, RZ, R13 ;  /* 0x000000ffff5d7224 */ /* 0x000fe200078e000d */
[----:B------:R-:W-:Y:S01]  /*ee80*/  LOP3.LUT R0, R4, 0xff, RZ, 0xc0, !PT ;  /* 0x000000ff04007812 */ /* 0x000fe200078ec0ff */
[----:B------:R-:W-:Y:S02]  /*ee90*/  @!P4 HFMA2.BF16_V2 R9, -RZ.H0_H0, RZ.H0_H0, -R184.H0_H0 ;  /* 0x200000ffff09c231 */ /* 0x000fe400003409b8 */
[----:B------:R-:W-:Y:S02]  /*eea0*/  @!P1 HFMA2.BF16_V2 R8, -RZ.H0_H0, RZ.H0_H0, -R183.H0_H0 ;  /* 0x200000ffff089231 */ /* 0x000fe400003409b7 */
[----:B------:R-:W-:Y:S01]  /*eeb0*/  IMAD.MOV.U32 R11, RZ, RZ, R93 ;  /* 0x000000ffff0b7224 */ /* 0x000fe200078e005d */
[----:B------:R-:W-:Y:S01]  /*eec0*/  SHF.R.U32.HI R2, RZ, 0x10, R4 ;  /* 0x00000010ff027819 */ /* 0x000fe20000011604 */
[----:B------:R-:W-:Y:S01]  /*eed0*/  IMAD.MOV.U32 R93, RZ, RZ, R76 ;  /* 0x000000ffff5d7224 */ /* 0x000fe200078e004c */
[----:B------:R-:W-:Y:S01]  /*eee0*/  MOV R76, R49 ;  /* 0x00000031004c7202 */ /* 0x000fe20000000f00 */
[----:B------:R-:W-:Y:S01]  /*eef0*/  @!P5 HFMA2.BF16_V2 R7, -RZ.H0_H0, RZ.H0_H0, -R185.H0_H0 ;  /* 0x200000ffff07d231 */ /* 0x000fe200003409b9 */
[----:B------:R-:W-:-:S02]  /*ef00*/  PRMT R49, R184, 0x5410, R183 ;  /* 0x00005410b8317816 */ /* 0x000fc400000000b7 */
[----:B------:R-:W-:Y:S02]  /*ef10*/  @!P4 PRMT R184, R9, 0x5410, RZ ;  /* 0x0000541009b8c816 */ /* 0x000fe400000000ff */
[----:B------:R-:W-:Y:S02]  /*ef20*/  @!P1 PRMT R183, R8, 0x5410, RZ ;  /* 0x0000541008b79816 */ /* 0x000fe400000000ff */
[----:B------:R-:W-:Y:S02]  /*ef30*/  LOP3.LUT R2, R2, 0xff, RZ, 0xc0, !PT ;  /* 0x000000ff02027812 */ /* 0x000fe400078ec0ff */
[----:B------:R-:W-:Y:S01]  /*ef40*/  LOP3.LUT R5, R4, 0xffff, RZ, 0xc0, !PT ;  /* 0x0000ffff04057812 */ /* 0x000fe200078ec0ff */
[----:B------:R-:W-:Y:S01]  /*ef50*/  IMAD.MOV.U32 R79, RZ, RZ, R204 ;  /* 0x000000ffff4f7224 */ /* 0x000fe200078e00cc */
[----:B------:R-:W-:Y:S01]  /*ef60*/  MOV R94, R200 ;  /* 0x000000c8005e7202 */ /* 0x000fe20000000f00 */
[----:B------:R-:W-:Y:S01]  /*ef70*/  FADD.FTZ R13, R178, R15 ;  /* 0x0000000fb20d7221 */ /* 0x000fe20000010000 */
[----:B------:R-:W-:Y:S08]  /*ef80*/  MUFU.EX2 R200, R174 ;  /* 0x000000ae00c87308 */ /* 0x000ff00000000800 */
[----:B------:R-:W1:Y:S01]  /*ef90*/  MUFU.EX2 R204, R176 ;  /* 0x000000b000cc7308 */ /* 0x000e620000000800 */
[----:B------:R-:W-:-:S02]  /*efa0*/  IMAD.MOV.U32 R78, RZ, RZ, R130 ;  /* 0x000000ffff4e7224 */ /* 0x000fc400078e0082 */
[----:B------:R-:W-:Y:S02]  /*efb0*/  IMAD.MOV.U32 R95, RZ, RZ, R202 ;  /* 0x000000ffff5f7224 */ /* 0x000fe400078e00ca */
[----:B------:R-:W-:-:S03]  /*efc0*/  IMAD.MOV.U32 R130, RZ, RZ, R172 ;  /* 0x000000ffff827224 */ /* 0x000fc600078e00ac */
[----:B------:R-:W-:Y:S01]  /*efd0*/  MUFU.EX2 R172, R193 ;  /* 0x000000c100ac7308 */ /* 0x000fe20000000800 */
[----:B------:R-:W-:Y:S02]  /*efe0*/  IMAD.MOV.U32 R59, RZ, RZ, R77 ;  /* 0x000000ffff3b7224 */ /* 0x000fe400078e004d */
[----:B------:R-:W-:-:S05]  /*eff0*/  IMAD.MOV.U32 R77, RZ, RZ, R12 ;  /* 0x000000ffff4d7224 */ /* 0x000fca00078e000c */
[----:B------:R-:W4:Y:S08]  /*f000*/  MUFU.EX2 R202, R194 ;  /* 0x000000c200ca7308 */ /* 0x000f300000000800 */
[----:B------:R-:W4:Y:S01]  /*f010*/  MUFU.EX2 R12, R192 ;  /* 0x000000c0000c7308 */ /* 0x000f220000000800 */
[----:B--2---:R-:W-:Y:S01]  /*f020*/  LOP3.LUT R6, R191, UR41, R62, 0x96, !PT ;  /* 0x00000029bf067c12 */ /* 0x004fe2000f8e963e */
[----:B------:R-:W-:-:S02]  /*f030*/  IMAD.MOV.U32 R62, RZ, RZ, R92 ;  /* 0x000000ffff3e7224 */ /* 0x000fc400078e005c */
[----:B------:R-:W-:Y:S01]  /*f040*/  IMAD.MOV.U32 R92, RZ, RZ, R50 ;  /* 0x000000ffff5c7224 */ /* 0x000fe200078e0032 */
[----:B------:R-:W-:Y:S02]  /*f050*/  PRMT R50, R186, 0x5410, R185 ;  /* 0x00005410ba327816 */ /* 0x000fe400000000b9 */
[----:B------:R-:W-:Y:S02]  /*f060*/  @!P6 PRMT R186, R10, 0x5410, RZ ;  /* 0x000054100abae816 */ /* 0x000fe400000000ff */
[----:B------:R-:W-:Y:S02]  /*f070*/  ISETP.LE.U32.AND P6, PT, R0, UR15, PT ;  /* 0x0000000f00007c0c */ /* 0x000fe4000bfc3070 */
[----:B------:R-:W-:Y:S01]  /*f080*/  SHF.R.U32.HI R0, RZ, 0x18, R4 ;  /* 0x00000018ff007819 */ /* 0x000fe20000011604 */
[----:B------:R-:W-:-:S03]  /*f090*/  IMAD.WIDE.U32 R8, R6, -0x2daee0ad, RZ ;  /* 0xd2511f5306087825 */ /* 0x000fc600078e00ff */
[----:B------:R-:W-:Y:S02]  /*f0a0*/  ISETP.LE.U32.AND P1, PT, R0, UR15, PT ;  /* 0x0000000f00007c0c */ /* 0x000fe4000bf23070 */
[----:B------:R-:W-:Y:S02]  /*f0b0*/  LOP3.LUT R0, R245, UR40, R190, 0x96, !PT ;  /* 0x00000028f5007c12 */ /* 0x000fe4000f8e96be */
[----:B------:R-:W-:Y:S02]  /*f0c0*/  @!P5 PRMT R185, R7, 0x5410, RZ ;  /* 0x0000541007b9d816 */ /* 0x000fe400000000ff */
[----:B------:R-:W-:Y:S01]  /*f0d0*/  ISETP.LE.U32.AND P5, PT, R2, UR15, PT ;  /* 0x0000000f02007c0c */ /* 0x000fe2000bfa3070 */
[----:B------:R-:W-:Y:S01]  /*f0e0*/  IMAD.WIDE.U32 R6, R0, -0x2daee0ad, RZ ;  /* 0xd2511f5300067825 */ /* 0x000fe200078e00ff */
[----:B---3--:R-:W-:-:S03]  /*f0f0*/  LOP3.LUT R2, R9, UR39, R74, 0x96, !PT ;  /* 0x0000002709027c12 */ /* 0x008fc6000f8e964a */
[----:B------:R-:W-:Y:S01]  /*f100*/  IMAD.MOV.U32 R75, RZ, RZ, R11 ;  /* 0x000000ffff4b7224 */ /* 0x000fe200078e000b */
[----:B------:R-:W-:Y:S01]  /*f110*/  SHF.R.U32.HI R4, RZ, 0x8, R5 ;  /* 0x00000008ff047819 */ /* 0x000fe20000011605 */
[----:B------:R-:W-:Y:S01]  /*f120*/  IMAD.WIDE.U32 R10, R2, -0x326172a9, RZ ;  /* 0xcd9e8d57020a7825 */ /* 0x000fe200078e00ff */
[----:B------:R-:W-:Y:S02]  /*f130*/  LOP3.LUT R2, R7, UR33, R8, 0x96, !PT ;  /* 0x0000002107027c12 */ /* 0x000fe4000f8e9608 */
[----:B------:R-:W-:Y:S02]  /*f140*/  LOP3.LUT R0, R4, 0xffff, RZ, 0xc0, !PT ;  /* 0x0000ffff04007812 */ /* 0x000fe400078ec0ff */
[----:B------:R-:W-:Y:S01]  /*f150*/  LOP3.LUT R7, R11, UR38, R244, 0x96, !PT ;  /* 0x000000260b077c12 */ /* 0x000fe2000f8e96f4 */
[----:B------:R-:W-:-:S04]  /*f160*/  IMAD.WIDE.U32 R4, R2, -0x326172a9, RZ ;  /* 0xcd9e8d5702047825 */ /* 0x000fc800078e00ff */
[----:B------:R-:W-:Y:S01]  /*f170*/  FADD.FTZ R11, R65, R13 ;  /* 0x0000000d410b7221 */ /* 0x000fe20000010000 */
[----:B------:R-:W-:Y:S01]  /*f180*/  IMAD.WIDE.U32 R8, R7, -0x2daee0ad, RZ ;  /* 0xd2511f5307087825 */ /* 0x000fe200078e00ff */
[----:B------:R-:W-:-:S03]  /*f190*/  LOP3.LUT R2, R5, UR32, R10, 0x96, !PT ;  /* 0x0000002005027c12 */ /* 0x000fc6000f8e960a */
[----:B------:R-:W-:Y:S01]  /*f1a0*/  FADD.FTZ R27, R27, R11 ;  /* 0x0000000b1b1b7221 */ /* 0x000fe20000010000 */
[----:B------:R-:W-:Y:S02]  /*f1b0*/  ISETP.LE.U32.AND P4, PT, R0, UR15, PT ;  /* 0x0000000f00007c0c */ /* 0x000fe4000bf83070 */
[----:B------:R-:W-:Y:S01]  /*f1c0*/  LOP3.LUT R0, R9, UR29, R6, 0x96, !PT ;  /* 0x0000001d09007c12 */ /* 0x000fe2000f8e9606 */
[----:B------:R-:W-:-:S04]  /*f1d0*/  IMAD.WIDE.U32 R10, R2, -0x2daee0ad, RZ ;  /* 0xd2511f53020a7825 */ /* 0x000fc800078e00ff */
[----:B------:R-:W-:Y:S01]  /*f1e0*/  IMAD.WIDE.U32 R6, R0, -0x326172a9, RZ ;  /* 0xcd9e8d5700067825 */ /* 0x000fe200078e00ff */
[----:B------:R-:W-:Y:S02]  /*f1f0*/  LOP3.LUT R0, R11, UR10, R8, 0x96, !PT ;  /* 0x0000000a0b007c12 */ /* 0x000fe4000f8e9608 */
[----:B-1----:R-:W-:Y:S02]  /*f200*/  F2FP.BF16.F32.PACK_AB R2, R204, R200 ;  /* 0x000000c8cc02723e */ /* 0x002fe400000010ff */
[----:B------:R-:W-:Y:S01]  /*f210*/  LOP3.LUT R7, R7, UR11, R4, 0x96, !PT ;  /* 0x0000000b07077c12 */ /* 0x000fe2000f8e9604 */
[----:B------:R-:W-:Y:S01]  /*f220*/  IMAD.WIDE.U32 R4, R0, -0x326172a9, RZ ;  /* 0xcd9e8d5700047825 */ /* 0x000fe200078e00ff */
[C---:B------:R-:W-:Y:S02]  /*f230*/  PRMT R182, R2.reuse, 0x7610, R182 ;  /* 0x0000761002b67816 */ /* 0x040fe400000000b6 */
[----:B------:R-:W-:Y:S02]  /*f240*/  PRMT R181, R2, 0x7632, R181 ;  /* 0x0000763202b57816 */ /* 0x000fe400000000b5 */
[----:B------:R-:W-:Y:S01]  /*f250*/  LOP3.LUT R0, R5, UR24, R6, 0x96, !PT ;  /* 0x0000001805007c12 */ /* 0x000fe2000f8e9606 */
[----:B------:R-:W-:-:S02]  /*f260*/  @!P6 HFMA2.BF16_V2 R28, -RZ.H0_H0, RZ.H0_H0, -R182.H0_H0 ;  /* 0x200000ffff1ce231 */ /* 0x000fc400003409b6 */
[----:B------:R-:W-:Y:S01]  /*f270*/  IMAD.MOV.U32 R74, RZ, RZ, R39 ;  /* 0x000000ffff4a7224 */ /* 0x000fe200078e0027 */
[----:B------:R-:W-:Y:S01]  /*f280*/  LOP3.LUT R2, R0, 0xff, RZ, 0xc0, !PT ;  /* 0x000000ff00027812 */ /* 0x000fe200078ec0ff */
[----:B------:R-:W-:Y:S01]  /*f290*/  @!P4 HFMA2.BF16_V2 R29, -RZ.H0_H0, RZ.H0_H0, -R181.H0_H0 ;  /* 0x200000ffff1dc231 */ /* 0x000fe200003409b5 */
[----:B------:R-:W-:Y:S02]  /*f2a0*/  PRMT R39, R182, 0x5410, R181 ;  /* 0x00005410b6277816 */ /* 0x000fe400000000b5 */
[----:B------:R-:W-:Y:S02]  /*f2b0*/  @!P6 PRMT R182, R28, 0x5410, RZ ;  /* 0x000054101cb6e816 */ /* 0x000fe400000000ff */
[----:B------:R-:W-:Y:S02]  /*f2c0*/  ISETP.LE.U32.AND P6, PT, R2, UR15, PT ;  /* 0x0000000f02007c0c */ /* 0x000fe4000bfc3070 */
[----:B------:R-:W-:Y:S02]  /*f2d0*/  SHF.R.U32.HI R2, RZ, 0x18, R0 ;  /* 0x00000018ff027819 */ /* 0x000fe40000011600 */
[----:B----4-:R-:W-:-:S02]  /*f2e0*/  F2FP.BF16.F32.PACK_AB R6, R202, R172 ;  /* 0x000000acca06723e */ /* 0x010fc400000010ff */
[----:B------:R-:W-:Y:S02]  /*f2f0*/  @!P4 PRMT R181, R29, 0x5410, RZ ;  /* 0x000054101db5c816 */ /* 0x000fe400000000ff */
[----:B------:R-:W-:Y:S02]  /*f300*/  ISETP.LE.U32.AND P4, PT, R2, UR15, PT ;  /* 0x0000000f02007c0c */ /* 0x000fe4000bf83070 */
[----:B------:R-:W-:Y:S02]  /*f310*/  SHF.R.U32.HI R2, RZ, 0x10, R0 ;  /* 0x00000010ff027819 */ /* 0x000fe40000011600 */
[----:B------:R-:W-:Y:S02]  /*f320*/  LOP3.LUT R0, R0, 0xffff, RZ, 0xc0, !PT ;  /* 0x0000ffff00007812 */ /* 0x000fe400078ec0ff */
[C---:B------:R-:W-:Y:S02]  /*f330*/  PRMT R180, R6.reuse, 0x7610, R180 ;  /* 0x0000761006b47816 */ /* 0x040fe400000000b4 */
[----:B------:R-:W-:-:S02]  /*f340*/  PRMT R179, R6, 0x7632, R179 ;  /* 0x0000763206b37816 */ /* 0x000fc400000000b3 */
[C---:B------:R-:W-:Y:S01]  /*f350*/  F2FP.BF16.F32.PACK_AB R9, R12.reuse, R68 ;  /* 0x000000440c09723e */ /* 0x040fe200000010ff */
[----:B------:R-:W-:Y:S01]  /*f360*/  IMAD.MOV.U32 R63, RZ, RZ, R26 ;  /* 0x000000ffff3f7224 */ /* 0x000fe200078e001a */
[----:B------:R-:W-:Y:S01]  /*f370*/  SHF.R.U32.HI R0, RZ, 0x8, R0 ;  /* 0x00000008ff007819 */ /* 0x000fe20000011600 */
[----:B------:R-:W-:Y:S01]  /*f380*/  FADD.FTZ R26, R12, R14 ;  /* 0x0000000e0c1a7221 */ /* 0x000fe20000010000 */
[----:B------:R-:W-:Y:S01]  /*f390*/  @!P5 HFMA2.BF16_V2 R36, -RZ.H0_H0, RZ.H0_H0, -R180.H0_H0 ;  /* 0x200000ffff24d231 */ /* 0x000fe200003409b4 */
[----:B------:R-:W-:Y:S01]  /*f3a0*/  PRMT R12, R9, 0x7610, R12 ;  /* 0x00007610090c7816 */ /* 0x000fe2000000000c */
[----:B------:R-:W-:Y:S01]  /*f3b0*/  @!P1 HFMA2.BF16_V2 R37, -RZ.H0_H0, RZ.H0_H0, -R179.H0_H0 ;  /* 0x200000ffff259231 */ /* 0x000fe200003409b3 */
[----:B------:R-:W-:Y:S01]  /*f3c0*/  LOP3.LUT R2, R2, 0xff, RZ, 0xc0, !PT ;  /* 0x000000ff02027812 */ /* 0x000fe200078ec0ff */
[----:B------:R-:W-:Y:S01]  /*f3d0*/  IMAD.MOV.U32 R244, RZ, RZ, R40 ;  /* 0x000000fffff47224 */ /* 0x000fe200078e0028 */
[----:B------:R-:W-:Y:S01]  /*f3e0*/  LOP3.LUT R0, R0, 0xffff, RZ, 0xc0, !PT ;  /* 0x0000ffff00007812 */ /* 0x000fe200078ec0ff */
[----:B------:R-:W-:Y:S01]  /*f3f0*/  @!P6 HFMA2.BF16_V2 R38, -RZ.H0_H0, RZ.H0_H0, -R12.H0_H0 ;  /* 0x200000ffff26e231 */ /* 0x000fe2000034090c */
[----:B------:R-:W-:-:S02]  /*f400*/  PRMT R40, R180, 0x5410, R179 ;  /* 0x00005410b4287816 */ /* 0x000fc400000000b3 */
[----:B------:R-:W-:Y:S02]  /*f410*/  @!P5 PRMT R180, R36, 0x5410, RZ ;  /* 0x0000541024b4d816 */ /* 0x000fe400000000ff */
[----:B------:R-:W-:Y:S02]  /*f420*/  @!P1 PRMT R179, R37, 0x5410, RZ ;  /* 0x0000541025b39816 */ /* 0x000fe400000000ff */
[----:B------:R-:W-:Y:S02]  /*f430*/  PRMT R15, R9, 0x7632, R15 ;  /* 0x00007632090f7816 */ /* 0x000fe4000000000f */
[----:B------:R-:W-:Y:S02]  /*f440*/  ISETP.LE.U32.AND P5, PT, R2, UR15, PT ;  /* 0x0000000f02007c0c */ /* 0x000fe4000bfa3070 */
[----:B------:R-:W-:Y:S01]  /*f450*/  ISETP.LE.U32.AND P1, PT, R0, UR15, PT ;  /* 0x0000000f00007c0c */ /* 0x000fe2000bf23070 */
[----:B------:R-:W-:Y:S01]  /*f460*/  IMAD.MOV.U32 R245, RZ, RZ, R41 ;  /* 0x000000fffff57224 */ /* 0x000fe200078e0029 */
[----:B------:R-:W-:-:S02]  /*f470*/  LOP3.LUT R0, R4, 0xff, RZ, 0xc0, !PT ;  /* 0x000000ff04007812 */ /* 0x000fc400078ec0ff */
[----:B------:R-:W-:Y:S02]  /*f480*/  PRMT R41, R12, 0x5410, R15 ;  /* 0x000054100c297816 */ /* 0x000fe4000000000f */
[----:B------:R-:W-:Y:S02]  /*f490*/  @!P6 PRMT R12, R38, 0x5410, RZ ;  /* 0x00005410260ce816 */ /* 0x000fe400000000ff */
[----:B------:R-:W-:Y:S02]  /*f4a0*/  ISETP.LE.U32.AND P6, PT, R0, UR15, PT ;  /* 0x0000000f00007c0c */ /* 0x000fe4000bfc3070 */
[----:B------:R-:W-:Y:S01]  /*f4b0*/  LOP3.LUT R0, R4, 0xffff, RZ, 0xc0, !PT ;  /* 0x0000ffff04007812 */ /* 0x000fe200078ec0ff */
[----:B------:R-:W1:Y:S01]  /*f4c0*/  MUFU.EX2 R6, R195 ;  /* 0x000000c300067308 */ /* 0x000e620000000800 */
[----:B------:R-:W-:Y:S02]  /*f4d0*/  PRMT R14, R177, 0x7610, R14 ;  /* 0x00007610b10e7816 */ /* 0x000fe4000000000e */
[----:B------:R-:W-:-:S05]  /*f4e0*/  SHF.R.U32.HI R0, RZ, 0x8, R0 ;  /* 0x00000008ff007819 */ /* 0x000fca0000011600 */
[----:B------:R-:W2:Y:S01]  /*f4f0*/  MUFU.EX2 R8, R197 ;  /* 0x000000c500087308 */ /* 0x000ea20000000800 */
[----:B------:R-:W-:Y:S01]  /*f500*/  @!P5 HFMA2.BF16_V2 R43, -RZ.H0_H0, RZ.H0_H0, -R14.H0_H0 ;  /* 0x200000ffff2bd231 */ /* 0x000fe2000034090e */
[----:B------:R-:W-:Y:S02]  /*f510*/  PRMT R13, R177, 0x7632, R13 ;  /* 0x00007632b10d7816 */ /* 0x000fe4000000000d */
[----:B------:R-:W-:Y:S02]  /*f520*/  LOP3.LUT R2, R0, 0xffff, RZ, 0xc0, !PT ;  /* 0x0000ffff00027812 */ /* 0x000fe400078ec0ff */
[--C-:B------:R-:W-:Y:S02]  /*f530*/  SHF.R.U32.HI R0, RZ, 0x18, R4.reuse ;  /* 0x00000018ff007819 */ /* 0x100fe40000011604 */
[----:B------:R-:W-:Y:S01]  /*f540*/  SHF.R.U32.HI R5, RZ, 0x10, R4 ;  /* 0x00000010ff057819 */ /* 0x000fe20000011604 */
[----:B------:R-:W-:Y:S01]  /*f550*/  @!P1 HFMA2.BF16_V2 R42, -RZ.H0_H0, RZ.H0_H0, -R15.H0_H0 ;  /* 0x200000ffff2a9231 */ /* 0x000fe2000034090f */
[----:B------:R-:W-:Y:S01]  /*f560*/  PRMT R38, R14, 0x5410, R13 ;  /* 0x000054100e267816 */ /* 0x000fe2000000000d */
[----:B------:R-:W-:Y:S01]  /*f570*/  @!P4 HFMA2.BF16_V2 R44, -RZ.H0_H0, RZ.H0_H0, -R13.H0_H0 ;  /* 0x200000ffff2cc231 */ /* 0x000fe2000034090d */
[----:B------:R-:W-:-:S02]  /*f580*/  @!P5 PRMT R14, R43, 0x5410, RZ ;  /* 0x000054102b0ed816 */ /* 0x000fc400000000ff */
[----:B------:R-:W-:Y:S02]  /*f590*/  ISETP.LE.U32.AND P5, PT, R0, UR15, PT ;  /* 0x0000000f00007c0c */ /* 0x000fe4000bfa3070 */
[----:B------:R-:W-:Y:S02]  /*f5a0*/  LOP3.LUT R0, R5, 0xff, RZ, 0xc0, !PT ;  /* 0x000000ff05007812 */ /* 0x000fe400078ec0ff */
[----:B------:R-:W-:Y:S02]  /*f5b0*/  @!P1 PRMT R15, R42, 0x5410, RZ ;  /* 0x000054102a0f9816 */ /* 0x000fe400000000ff */
[----:B------:R-:W-:Y:S02]  /*f5c0*/  @!P4 PRMT R13, R44, 0x5410, RZ ;  /* 0x000054102c0dc816 */ /* 0x000fe400000000ff */
[----:B------:R-:W-:Y:S01]  /*f5d0*/  ISETP.LE.U32.AND P1, PT, R2, UR15, PT ;  /* 0x0000000f02007c0c */ /* 0x000fe2000bf23070 */
[----:B-1----:R-:W-:Y:S01]  /*f5e0*/  FADD.FTZ R2, R6, R26 ;  /* 0x0000001a06027221 */ /* 0x002fe20000010000 */
[----:B------:R-:W-:Y:S01]  /*f5f0*/  ISETP.LE.U32.AND P4, PT, R0, UR15, PT ;  /* 0x0000000f00007c0c */ /* 0x000fe2000bf83070 */
[----:B------:R-:W-:Y:S01]  /*f600*/  MUFU.EX2 R9, R198 ;  /* 0x000000c600097308 */ /* 0x000fe20000000800 */
[----:B--2---:R-:W-:Y:S01]  /*f610*/  F2FP.BF16.F32.PACK_AB R0, R8, R6 ;  /* 0x000000060800723e */ /* 0x004fe200000010ff */
[----:B------:R-:W-:-:S06]  /*f620*/  IMAD.WIDE.U32 R4, R7, -0x2daee0ad, RZ ;  /* 0xd2511f5307047825 */ /* 0x000fcc00078e00ff */
[----:B------:R-:W1:Y:S01]  /*f630*/  MUFU.EX2 R6, R196 ;  /* 0x000000c400067308 */ /* 0x000e620000000800 */
[C---:B------:R-:W-:Y:S02]  /*f640*/  PRMT R178, R0.reuse, 0x7610, R178 ;  /* 0x0000761000b27816 */ /* 0x040fe400000000b2 */
[----:B------:R-:W-:Y:S02]  /*f650*/  PRMT R177, R0, 0x7632, R177 ;  /* 0x0000763200b17816 */ /* 0x000fe400000000b1 */
[----:B------:R-:W-:Y:S01]  /*f660*/  LOP3.LUT R0, R5, UR28, R10, 0x96, !PT ;  /* 0x0000001c05007c12 */ /* 0x000fe2000f8e960a */
[----:B------:R-:W-:Y:S02]  /*f670*/  @!P6 HFMA2.BF16_V2 R46, -RZ.H0_H0, RZ.H0_H0, -R178.H0_H0 ;  /* 0x200000ffff2ee231 */ /* 0x000fe400003409b2 */
[----:B------:R-:W-:Y:S01]  /*f680*/  FADD.FTZ R8, R8, R2 ;  /* 0x0000000208087221 */ /* 0x000fe20000010000 */
[----:B------:R-:W-:Y:S02]  /*f690*/  LOP3.LUT R2, R0, 0xff, RZ, 0xc0, !PT ;  /* 0x000000ff00027812 */ /* 0x000fe400078ec0ff */
[----:B------:R-:W-:Y:S01]  /*f6a0*/  PRMT R37, R178, 0x5410, R177 ;  /* 0x00005410b2257816 */ /* 0x000fe200000000b1 */
[----:B------:R-:W-:Y:S01]  /*f6b0*/  MUFU.EX2 R11, R217 ;  /* 0x000000d9000b7308 */ /* 0x000fe20000000800 */
[----:B------:R-:W-:-:S02]  /*f6c0*/  @!P6 PRMT R178, R46, 0x5410, RZ ;  /* 0x000054102eb2e816 */ /* 0x000fc400000000ff */
[----:B------:R-:W-:-:S05]  /*f6d0*/  ISETP.LE.U32.AND P6, PT, R2, UR15, PT ;  /* 0x0000000f02007c0c */ /* 0x000fca000bfc3070 */
[----:B------:R-:W2:Y:S01]  /*f6e0*/  MUFU.EX2 R197, R216 ;  /* 0x000000d800c57308 */ /* 0x000ea20000000800 */
[----:B-1----:R-:W-:Y:S01]  /*f6f0*/  F2FP.BF16.F32.PACK_AB R2, R9, R6 ;  /* 0x000000060902723e */ /* 0x002fe200000010ff */
[----:B------:R-:W-:-:S06]  /*f700*/  FADD.FTZ R7, R6, R247 ;  /* 0x000000f706077221 */ /* 0x000fcc0000010000 */
[----:B------:R-:W-:Y:S01]  /*f710*/  MUFU.EX2 R196, R214 ;  /* 0x000000d600c47308 */ /* 0x000fe20000000800 */
[C---:B------:R-:W-:Y:S01]  /*f720*/  PRMT R176, R2.reuse, 0x7610, R176 ;  /* 0x0000761002b07816 */ /* 0x040fe200000000b0 */
[----:B------:R-:W-:Y:S01]  /*f730*/  IMAD.MOV.U32 R44, RZ, RZ, R244 ;  /* 0x000000ffff2c7224 */ /* 0x000fe200078e00f4 */
[----:B------:R-:W-:Y:S01]  /*f740*/  PRMT R175, R2, 0x7632, R175 ;  /* 0x0000763202af7816 */ /* 0x000fe200000000af */
[----:B------:R-:W-:Y:S01]  /*f750*/  @!P1 HFMA2.BF16_V2 R45, -RZ.H0_H0, RZ.H0_H0, -R177.H0_H0 ;  /* 0x200000ffff2d9231 */ /* 0x000fe200003409b1 */
[----:B------:R-:W-:-:S03]  /*f760*/  SHF.R.U32.HI R2, RZ, 0x10, R0 ;  /* 0x00000010ff027819 */ /* 0x000fc60000011600 */
[----:B------:R-:W1:Y:S01]  /*f770*/  MUFU.EX2 R10, R199 ;  /* 0x000000c7000a7308 */ /* 0x000e620000000800 */
[----:B------:R-:W-:Y:S01]  /*f780*/  SHF.R.U32.HI R6, RZ, 0x18, R0 ;  /* 0x00000018ff067819 */ /* 0x000fe20000011600 */
[----:B------:R-:W-:Y:S01]  /*f790*/  @!P4 HFMA2.BF16_V2 R47, -RZ.H0_H0, RZ.H0_H0, -R176.H0_H0 ;  /* 0x200000ffff2fc231 */ /* 0x000fe200003409b0 */
[----:B------:R-:W-:Y:S01]  /*f7a0*/  LOP3.LUT R0, R0, 0xffff, RZ, 0xc0, !PT ;  /* 0x0000ffff00007812 */ /* 0x000fe200078ec0ff */
[----:B------:R-:W-:Y:S01]  /*f7b0*/  IMAD.MOV.U32 R192, RZ, RZ, R79 ;  /* 0x000000ffffc07224 */ /* 0x000fe200078e004f */
[----:B------:R-:W-:Y:S01]  /*f7c0*/  LOP3.LUT R2, R2, 0xff, RZ, 0xc0, !PT ;  /* 0x000000ff02027812 */ /* 0x000fe200078ec0ff */
[----:B------:R-:W-:Y:S01]  /*f7d0*/  UIADD3 UR4, UR31, -0x4498517b, URZ ;  /* 0xbb67ae851f047890 */ /* 0x000fe2000fffe03f */
[----:B------:R-:W-:Y:S01]  /*f7e0*/  PRMT R36, R176, 0x5410, R175 ;  /* 0x00005410b0247816 */ /* 0x000fe200000000af */
[----:B------:R-:W-:Y:S01]  /*f7f0*/  IMAD.MOV.U32 R195, RZ, RZ, R239 ;  /* 0x000000ffffc37224 */ /* 0x000fe200078e00ef */
[----:B------:R-:W-:Y:S01]  /*f800*/  SHF.R.U32.HI R0, RZ, 0x8, R0 ;  /* 0x00000008ff007819 */ /* 0x000fe20000011600 */
[----:B------:R-:W-:Y:S01]  /*f810*/  @!P5 HFMA2.BF16_V2 R48, -RZ.H0_H0, RZ.H0_H0, -R175.H0_H0 ;  /* 0x200000ffff30d231 */ /* 0x000fe200003409af */
[----:B------:R-:W-:Y:S01]  /*f820*/  @!P4 PRMT R176, R47, 0x5410, RZ ;  /* 0x000054102fb0c816 */ /* 0x000fe200000000ff */
[----:B------:R-:W3:Y:S01]  /*f830*/  LDL R46, [R1+0xd4] ;  /* 0x0000d400012e7983 */ /* 0x000ee20000100800 */
[----:B------:R-:W-:-:S02]  /*f840*/  ISETP.LE.U32.AND P4, PT, R2, UR15, PT ;  /* 0x0000000f02007c0c */ /* 0x000fc4000bf83070 */
[----:B--2---:R-:W-:Y:S02]  /*f850*/  F2FP.BF16.F32.PACK_AB R2, R197, R11 ;  /* 0x0000000bc502723e */ /* 0x004fe400000010ff */
[----:B------:R-:W-:Y:S02]  /*f860*/  LOP3.LUT R0, R0, 0xffff, RZ, 0xc0, !PT ;  /* 0x0000ffff00007812 */ /* 0x000fe400078ec0ff */
[----:B------:R-:W-:Y:S02]  /*f870*/  @!P5 PRMT R175, R48, 0x5410, RZ ;  /* 0x0000541030afd816 */ /* 0x000fe400000000ff */
[----:B------:R-:W-:Y:S02]  /*f880*/  PRMT R174, R2, 0x7610, R174 ;  /* 0x0000761002ae7816 */ /* 0x000fe400000000ae */
[----:B------:R-:W-:Y:S02]  /*f890*/  ISETP.LE.U32.AND P5, PT, R0, UR15, PT ;  /* 0x0000000f00007c0c */ /* 0x000fe4000bfa3070 */
[----:B-1----:R-:W-:-:S02]  /*f8a0*/  F2FP.BF16.F32.PACK_AB R0, R196, R10 ;  /* 0x0000000ac400723e */ /* 0x002fc400000010ff */
[----:B------:R-:W-:Y:S01]  /*f8b0*/  MOV R244, R78 ;  /* 0x0000004e00f47202 */ /* 0x000fe20000000f00 */
[----:B------:R-:W-:Y:S01]  /*f8c0*/  @!P6 HFMA2.BF16_V2 R54, -RZ.H0_H0, RZ.H0_H0, -R174.H0_H0 ;  /* 0x200000ffff36e231 */ /* 0x000fe200003409ae */
[----:B------:R-:W-:Y:S01]  /*f8d0*/  MOV R78, R252 ;  /* 0x000000fc004e7202 */ /* 0x000fe20000000f00 */
[----:B------:R-:W-:Y:S01]  /*f8e0*/  MUFU.EX2 R247, R219 ;  /* 0x000000db00f77308 */ /* 0x000fe20000000800 */
[----:B------:R-:W-:Y:S01]  /*f8f0*/  PRMT R173, R2, 0x7632, R173 ;  /* 0x0000763202ad7816 */ /* 0x000fe200000000ad */
[----:B------:R-:W-:Y:S01]  /*f900*/  IMAD.MOV.U32 R79, RZ, RZ, R75 ;  /* 0x000000ffff4f7224 */ /* 0x000fe200078e004b */
[C---:B------:R-:W-:Y:S01]  /*f910*/  PRMT R137, R0.reuse, 0x7610, R137 ;  /* 0x0000761000897816 */ /* 0x040fe20000000089 */
[----:B------:R-:W-:Y:S01]  /*f920*/  IMAD.MOV.U32 R75, RZ, RZ, R246 ;  /* 0x000000ffff4b7224 */ /* 0x000fe200078e00f6 */
[----:B------:R-:W-:-:S03]  /*f930*/  PRMT R136, R0, 0x7632, R136 ;  /* 0x0000763200887816 */ /* 0x000fc60000000088 */
[----:B------:R-:W1:Y:S01]  /*f940*/  MUFU.EX2 R252, R218 ;  /* 0x000000da00fc7308 */ /* 0x000e620000000800 */
[----:B------:R-:W-:Y:S01]  /*f950*/  LOP3.LUT R0, R4, 0xff, RZ, 0xc0, !PT ;  /* 0x000000ff04007812 */ /* 0x000fe200078ec0ff */
[----:B------:R-:W-:Y:S01]  /*f960*/  FADD.FTZ R246, R67, R64 ;  /* 0x0000004043f67221 */ /* 0x000fe20000010000 */
[----:B------:R-:W-:Y:S02]  /*f970*/  PRMT R64, R174, 0x5410, R173 ;  /* 0x00005410ae407816 */ /* 0x000fe400000000ad */
[----:B------:R-:W-:Y:S02]  /*f980*/  LOP3.LUT R2, R4, 0xffff, RZ, 0xc0, !PT ;  /* 0x0000ffff04027812 */ /* 0x000fe400078ec0ff */
[----:B------:R-:W-:Y:S02]  /*f990*/  @!P1 PRMT R177, R45, 0x5410, RZ ;  /* 0x000054102db19816 */ /* 0x000fe400000000ff */
[----:B------:R-:W-:Y:S02]  /*f9a0*/  @!P6 PRMT R174, R54, 0x5410, RZ ;  /* 0x0000541036aee816 */ /* 0x000fe400000000ff */
[----:B------:R-:W-:-:S02]  /*f9b0*/  ISETP.LE.U32.AND P1, PT, R6, UR15, PT ;  /* 0x0000000f06007c0c */ /* 0x000fc4000bf23070 */
[----:B------:R-:W-:Y:S02]  /*f9c0*/  ISETP.LE.U32.AND P6, PT, R0, UR15, PT ;  /* 0x0000000f00007c0c */ /* 0x000fe4000bfc3070 */
[--C-:B------:R-:W-:Y:S02]  /*f9d0*/  SHF.R.U32.HI R6, RZ, 0x18, R4.reuse ;  /* 0x00000018ff067819 */ /* 0x100fe40000011604 */
[----:B------:R-:W-:Y:S02]  /*f9e0*/  SHF.R.U32.HI R0, RZ, 0x10, R4 ;  /* 0x00000010ff007819 */ /* 0x000fe40000011604 */
[----:B------:R-:W-:Y:S01]  /*f9f0*/  SHF.R.U32.HI R4, RZ, 0x8, R2 ;  /* 0x00000008ff047819 */ /* 0x000fe20000011602 */
[----:B------:R-:W-:Y:S01]  /*fa00*/  @!P5 HFMA2.BF16_V2 R53, -RZ.H0_H0, RZ.H0_H0, -R173.H0_H0 ;  /* 0x200000ffff35d231 */ /* 0x000fe200003409ad */
[----:B------:R-:W-:Y:S02]  /*fa10*/  LOP3.LUT R2, R0, 0xff, RZ, 0xc0, !PT ;  /* 0x000000ff00027812 */ /* 0x000fe400078ec0ff */
[----:B------:R-:W-:-:S02]  /*fa20*/  LOP3.LUT R0, R4, 0xffff, RZ, 0xc0, !PT ;  /* 0x0000ffff04007812 */ /* 0x000fc400078ec0ff */
[----:B------:R-:W-:Y:S01]  /*fa30*/  @!P5 PRMT R173, R53, 0x5410, RZ ;  /* 0x0000541035add816 */ /* 0x000fe200000000ff */
[----:B------:R-:W-:Y:S01]  /*fa40*/  IMAD.MOV.U32 R45, RZ, RZ, R245 ;  /* 0x000000ffff2d7224 */ /* 0x000fe200078e00f5 */
[----:B------:R-:W-:Y:S01]  /*fa50*/  ISETP.LE.U32.AND P5, PT, R0, UR15, PT ;  /* 0x0000000f00007c0c */ /* 0x000fe2000bfa3070 */
[----:B------:R-:W-:Y:S01]  /*fa60*/  IMAD.MOV.U32 R245, RZ, RZ, R74 ;  /* 0x000000fffff57224 */ /* 0x000fe200078e004a */
[----:B-1----:R-:W-:Y:S01]  /*fa70*/  F2FP.BF16.F32.PACK_AB R0, R247, R252 ;  /* 0x000000fcf700723e */ /* 0x002fe200000010ff */
[----:B------:R-:W-:-:S03]  /*fa80*/  FADD.FTZ R239, R66, R27 ;  /* 0x0000001b42ef7221 */ /* 0x000fc60000010000 */
[C---:B------:R-:W-:Y:S02]  /*fa90*/  PRMT R27, R0.reuse, 0x7610, R27 ;  /* 0x00007610001b7816 */ /* 0x040fe4000000001b */
[----:B------:R-:W-:Y:S02]  /*faa0*/  PRMT R26, R0, 0x7632, R26 ;  /* 0x00007632001a7816 */ /* 0x000fe4000000001a */
[----:B------:R-:W-:Y:S01]  /*fab0*/  LOP3.LUT R0, R195, UR4, R44, 0x96, !PT ;  /* 0x00000004c3007c12 */ /* 0x000fe2000f8e962c */
[----:B------:R-:W-:Y:S02]  /*fac0*/  IMAD.MOV.U32 R195, RZ, RZ, R245 ;  /* 0x000000ffffc37224 */ /* 0x000fe400078e00f5 */
[----:B------:R-:W2:Y:S01]  /*fad0*/  LDL R245, [R1+0xc8] ;  /* 0x0000c80001f57983 */ /* 0x000ea20000100800 */
[----:B------:R-:W-:Y:S08]  /*fae0*/  MUFU.EX2 R198, R221 ;  /* 0x000000dd00c67308 */ /* 0x000ff00000000800 */
[----:B------:R-:W1:Y:S01]  /*faf0*/  MUFU.EX2 R199, R220 ;  /* 0x000000dc00c77308 */ /* 0x000e620000000800 */
[----:B------:R-:W-:-:S02]  /*fb00*/  @!P4 HFMA2.BF16_V2 R52, -RZ.H0_H0, RZ.H0_H0, -R137.H0_H0 ;  /* 0x200000ffff34c231 */ /* 0x000fc40000340989 */
[----:B------:R-:W-:Y:S02]  /*fb10*/  IMAD.MOV.U32 R194, RZ, RZ, R238 ;  /* 0x000000ffffc27224 */ /* 0x000fe400078e00ee */
[----:B------:R-:W-:Y:S02]  /*fb20*/  IMAD.MOV.U32 R68, RZ, RZ, R63 ;  /* 0x000000ffff447224 */ /* 0x000fe400078e003f */
[----:B------:R-:W-:Y:S02]  /*fb30*/  @!P1 HFMA2.BF16_V2 R51, -RZ.H0_H0, RZ.H0_H0, -R136.H0_H0 ;  /* 0x200000ffff339231 */ /* 0x000fe40000340988 */
[----:B------:R-:W-:Y:S01]  /*fb40*/  IMAD.MOV.U32 R63, RZ, RZ, R62 ;  /* 0x000000ffff3f7224 */ /* 0x000fe200078e003e */
[----:B------:R-:W-:Y:S01]  /*fb50*/  PRMT R65, R137, 0x5410, R136 ;  /* 0x0000541089417816 */ /* 0x000fe20000000088 */
[----:B------:R-:W-:Y:S01]  /*fb60*/  IMAD.MOV.U32 R62, RZ, RZ, R215 ;  /* 0x000000ffff3e7224 */ /* 0x000fe200078e00d7 */
[----:B------:R-:W-:Y:S01]  /*fb70*/  @!P4 PRMT R137, R52, 0x5410, RZ ;  /* 0x000054103489c816 */ /* 0x000fe200000000ff */
[----:B------:R-:W-:-:S04]  /*fb80*/  IMAD.WIDE.U32 R214, R0, -0x326172a9, RZ ;  /* 0xcd9e8d5700d67825 */ /* 0x000fc800078e00ff */
[----:B------:R-:W-:Y:S01]  /*fb90*/  FADD.FTZ R7, R9, R7 ;  /* 0x0000000709077221 */ /* 0x000fe20000010000 */
[----:B------:R-:W-:Y:S02]  /*fba0*/  ISETP.LE.U32.AND P4, PT, R2, UR15, PT ;  /* 0x0000000f02007c0c */ /* 0x000fe4000bf83070 */
[----:B------:R-:W-:Y:S01]  /*fbb0*/  LOP3.LUT R0, R25, UR39, R194, 0x96, !PT ;  /* 0x0000002719007c12 */ /* 0x000fe2000f8e96c2 */
[----:B------:R-:W-:Y:S01]  /*fbc0*/  IMAD.MOV.U32 R74, RZ, RZ, R212 ;  /* 0x000000ffff4a7224 */ /* 0x000fe200078e00d4 */
[----:B-1----:R-:W-:Y:S01]  /*fbd0*/  F2FP.BF16.F32.PACK_AB R2, R199, R198 ;  /* 0x000000c6c702723e */ /* 0x002fe200000010ff */
[----:B------:R-:W-:Y:S01]  /*fbe0*/  FADD.FTZ R212, R10, R7 ;  /* 0x000000070ad47221 */ /* 0x000fe20000010000 */
[----:B------:R-:W-:Y:S02]  /*fbf0*/  @!P1 PRMT R136, R51, 0x5410, RZ ;  /* 0x0000541033889816 */ /* 0x000fe400000000ff */
[----:B------:R-:W-:Y:S01]  /*fc00*/  ISETP.LE.U32.AND P1, PT, R6, UR15, PT ;  /* 0x0000000f06007c0c */ /* 0x000fe2000bf23070 */
[----:B------:R-:W-:Y:S01]  /*fc10*/  IMAD.WIDE.U32 R6, R0, -0x326172a9, RZ ;  /* 0xcd9e8d5700067825 */ /* 0x000fe200078e00ff */
[----:B------:R-:W-:-:S02]  /*fc20*/  PRMT R29, R2, 0x7610, R29 ;  /* 0x00007610021d7816 */ /* 0x000fc4000000001d */
[----:B------:R-:W-:Y:S02]  /*fc30*/  PRMT R28, R2, 0x7632, R28 ;  /* 0x00007632021c7816 */ /* 0x000fe4000000001c */
[----:B------:R-:W-:Y:S01]  /*fc40*/  LOP3.LUT R2, R215, UR40, R190, 0x96, !PT ;  /* 0x00000028d7027c12 */ /* 0x000fe2000f8e96be */
[----:B------:R-:W-:Y:S01]  /*fc50*/  FADD.FTZ R238, R11, R8 ;  /* 0x000000080bee7221 */ /* 0x000fe20000010000 */
        /* <DEDUP_REMOVED lines=18> */
[----:B------:R-:W-:Y:S01]  /*fd80*/  LOP3.LUT R2, R6, 0xff, RZ, 0xc0, !PT ;  /* 0x000000ff06027812 */ /* 0x000fe200078ec0ff */
[----:B------:R1:W-:Y:S03]  /*fd90*/  STG.E.U16 desc[UR26][R22.64+-0x7e], R16 ;  /* 0xffff821016007986 */ /* 0x0003e6000c10151a */
[----:B------:R-:W-:Y:S02]  /*fda0*/  PRMT R11, R2, 0x5410, R5 ;  /* 0x00005410020b7816 */ /* 0x000fe40000000005 */
[----:B------:R-:W-:Y:S02]  /*fdb0*/  LOP3.LUT R2, R0, 0xffff, RZ, 0xc0, !PT ;  /* 0x0000ffff00027812 */ /* 0x000fe400078ec0ff */
[----:B------:R-:W-:Y:S02]  /*fdc0*/  SHF.R.U32.HI R6, RZ, 0x18, R0 ;  /* 0x00000018ff067819 */ /* 0x000fe40000011600 */
[----:B-1----:R-:W-:-:S02]  /*fdd0*/  PRMT R16, R7, 0x5410, R4 ;  /* 0x0000541007107816 */ /* 0x002fc40000000004 */
[----:B------:R-:W-:Y:S02]  /*fde0*/  SHF.R.U32.HI R4, RZ, 0x8, R2 ;  /* 0x00000008ff047819 */ /* 0x000fe40000011602 */
[----:B------:R-:W-:-:S04]  /*fdf0*/  LOP3.LUT R2, R0, 0xff, RZ, 0xc0, !PT ;  /* 0x000000ff00027812 */ /* 0x000fc800078ec0ff */
[----:B------:R-:W-:Y:S01]  /*fe00*/  PRMT R9, R2, 0x5410, R4 ;  /* 0x0000541002097816 */ /* 0x000fe20000000004 */
[----:B------:R-:W-:Y:S01]  /*fe10*/  IMAD.WIDE.U32 R4, R8, -0x2daee0ad, RZ ;  /* 0xd2511f5308047825 */ /* 0x000fe200078e00ff */
[----:B------:R-:W-:-:S04]  /*fe20*/  SHF.R.U32.HI R2, RZ, 0x10, R0 ;  /* 0x00000010ff027819 */ /* 0x000fc80000011600 */
[----:B------:R-:W-:Y:S02]  /*fe30*/  LOP3.LUT R2, R2, 0xff, RZ, 0xc0, !PT ;  /* 0x000000ff02027812 */ /* 0x000fe400078ec0ff */
[----:B------:R-:W-:Y:S02]  /*fe40*/  LOP3.LUT R0, R5, UR28, R10, 0x96, !PT ;  /* 0x0000001c05007c12 */ /* 0x000fe4000f8e960a */
[----:B------:R-:W-:Y:S02]  /*fe50*/  PRMT R7, R2, 0x5410, R6 ;  /* 0x0000541002077816 */ /* 0x000fe40000000006 */
[----:B------:R-:W-:Y:S01]  /*fe60*/  LOP3.LUT R2, R0, 0xffff, RZ, 0xc0, !PT ;  /* 0x0000ffff00027812 */ /* 0x000fe200078ec0ff */
[----:B------:R-:W-:Y:S03]  /*fe70*/  STG.E.U16 desc[UR26][R22.64+-0x80], R21 ;  /* 0xffff801516007986 */ /* 0x000fe6000c10151a */
[----:B------:R-:W-:-:S02]  /*fe80*/  SHF.R.U32.HI R6, RZ, 0x8, R2 ;  /* 0x00000008ff067819 */ /* 0x000fc40000011602 */
[----:B------:R-:W-:Y:S01]  /*fe90*/  LOP3.LUT R2, R0, 0xff, RZ, 0xc0, !PT ;  /* 0x000000ff00027812 */ /* 0x000fe200078ec0ff */
[----:B------:R-:W-:Y:S04]  /*fea0*/  STG.E.U16 desc[UR26][R34.64+-0x80], R19 ;  /* 0xffff801322007986 */ /* 0x000fe8000c10151a */
[----:B------:R-:W-:Y:S04]  /*feb0*/  STG.E.U16 desc[UR26][R34.64+-0x7e], R17 ;  /* 0xffff821122007986 */ /* 0x000fe8000c10151a */
[----:B------:R1:W-:Y:S02]  /*fec0*/  STG.E.U16 desc[UR26][R32.64+-0x80], R12 ;  /* 0xffff800c20007986 */ /* 0x0003e4000c10151a */
[----:B-1----:R-:W-:-:S02]  /*fed0*/  PRMT R12, R2, 0x5410, R6 ;  /* 0x00005410020c7816 */ /* 0x002fc40000000006 */
        /* <DEDUP_REMOVED lines=14> */
[----:B------:R-:W-:Y:S01]  /*ffc0*/  HSET2.LE.AND R0, R11, R20, PT ;  /* 0x000000140b007233 */ /* 0x000fe20003803000 */
[----:B------:R-:W-:-:S04]  /*ffd0*/  IMAD.MOV.U32 R194, RZ, RZ, R68 ;  /* 0x000000ffffc27224 */ /* 0x000fc800078e0044 */
[----:B------:R-:W-:Y:S02]  /*ffe0*/  LOP3.LUT R11, R0, R60, RZ, 0xc0, !PT ;  /* 0x0000003c000b7212 */ /* 0x000fe400078ec0ff */
[----:B------:R-:W-:Y:S01]  /*fff0*/  HSET2.LE.AND R0, R5, R20, PT ;  /* 0x0000001405007233 */ /* 0x000fe20003803000 */
[----:B------:R-:W-:-:S04]  /*10000*/  IMAD.MOV.U32 R68, RZ, RZ, R130 ;  /* 0x000000ffff447224 */ /* 0x000fc800078e0082 */
[----:B------:R-:W-:Y:S01]  /*10010*/  LOP3.LUT R130, R0, R39, RZ, 0xc0, !PT ;  /* 0x0000002700827212 */ /* 0x000fe200078ec0ff */
[----:B------:R-:W-:Y:S01]  /*10020*/  IMAD.MOV.U32 R193, RZ, RZ, R244 ;  /* 0x000000ffffc17224 */ /* 0x000fe200078e00f4 */
[--C-:B------:R-:W-:Y:S01]  /*10030*/  HSET2.LE.AND R4, R7, R20.reuse, PT ;  /* 0x0000001407047233 */ /* 0x100fe20003803000 */
[----:B------:R-:W-:Y:S01]  /*10040*/  STG.E.U16 desc[UR26][R32.64+-0x7e], R15 ;  /* 0xffff820f20007986 */ /* 0x000fe2000c10151a */
[----:B------:R-:W-:-:S03]  /*10050*/  HSET2.LE.AND R2, R9, R20, PT ;  /* 0x0000001409027233 */ /* 0x000fc60003803000 */
[----:B------:R-:W-:Y:S01]  /*10060*/  LOP3.LUT R9, R4, R69, RZ, 0xc0, !PT ;  /* 0x0000004504097212 */ /* 0x000fe200078ec0ff */
[----:B------:R1:W-:Y:S01]  /*10070*/  STG.E.U16 desc[UR26][R30.64+-0x7e], R13 ;  /* 0xffff820d1e007986 */ /* 0x0003e2000c10151a */
[--C-:B------:R-:W-:Y:S01]  /*10080*/  HSET2.LE.AND R4, R12, R20.reuse, PT ;  /* 0x000000140c047233 */ /* 0x100fe20003803000 */
[----:B------:R-:W-:Y:S01]  /*10090*/  IMAD.MOV.U32 R43, RZ, RZ, R95 ;  /* 0x000000ffff2b7224 */ /* 0x000fe200078e005f */
[----:B------:R-:W-:Y:S02]  /*100a0*/  MOV R42, R192 ;  /* 0x000000c0002a7202 */ /* 0x000fe40000000f00 */
[----:B------:R-:W-:Y:S02]  /*100b0*/  LOP3.LUT R8, R2, R80, RZ, 0xc0, !PT ;  /* 0x0000005002087212 */ /* 0x000fe400078ec0ff */
[----:B------:R-:W-:Y:S01]  /*100c0*/  HSET2.LE.AND R2, R6, R20, PT ;  /* 0x0000001406027233 */ /* 0x000fe20003803000 */
[----:B------:R-:W-:-:S04]  /*100d0*/  IMAD.MOV.U32 R192, RZ, RZ, R129 ;  /* 0x000000ffffc07224 */ /* 0x000fc800078e0081 */
[----:B------:R-:W-:Y:S01]  /*100e0*/  LOP3.LUT R129, R2, R49, RZ, 0xc0, !PT ;  /* 0x0000003102817212 */ /* 0x000fe200078ec0ff */
[----:B------:R-:W-:Y:S01]  /*100f0*/  IMAD.MOV.U32 R95, RZ, RZ, R128 ;  /* 0x000000ffff5f7224 */ /* 0x000fe200078e0080 */
[----:B------:R-:W-:Y:S01]  /*10100*/  LOP3.LUT R128, R4, R50, RZ, 0xc0, !PT ;  /* 0x0000003204807212 */ /* 0x000fe200078ec0ff */
[----:B--2---:R-:W-:-:S04]  /*10110*/  VIADD R0, R245, 0x4 ;  /* 0x00000004f5007836 */ /* 0x004fc80000000000 */
[----:B------:R-:W-:-:S05]  /*10120*/  IMAD.WIDE.U32 R244, R0, -0x326172a9, RZ ;  /* 0xcd9e8d5700f47825 */ /* 0x000fca00078e00ff */
[----:B---3--:R-:W-:-:S05]  /*10130*/  LOP3.LUT R0, R245, R46, RZ, 0x3c, !PT ;  /* 0x0000002ef5007212 */ /* 0x008fca00078e3cff */
[----:B-1----:R-:W-:Y:S01]  /*10140*/  IMAD.WIDE.U32 R12, R0, -0x2daee0ad, RZ ;  /* 0xd2511f53000c7825 */ /* 0x002fe200078e00ff */
[----:B------:R-:W-:-:S04]  /*10150*/  MOV R46, R42 ;  /* 0x0000002a002e7202 */ /* 0x000fc80000000f00 */
[----:B------:R-:W-:Y:S01]  /*10160*/  LOP3.LUT R0, R13, UR4, R44, 0x96, !PT ;  /* 0x000000040d007c12 */ /* 0x000fe2000f8e962c */
[----:B------:R-:W-:Y:S02]  /*10170*/  IMAD.MOV.U32 R44, RZ, RZ, R43 ;  /* 0x000000ffff2c7224 */ /* 0x000fe400078e002b */
[----:B------:R-:W-:Y:S02]  /*10180*/  IMAD.MOV.U32 R43, RZ, RZ, R195 ;  /* 0x000000ffff2b7224 */ /* 0x000fe400078e00c3 */
[----:B------:R-:W-:Y:S02]  /*10190*/  IMAD.MOV.U32 R42, RZ, RZ, R194 ;  /* 0x000000ffff2a7224 */ /* 0x000fe400078e00c2 */
[----:B------:R-:W-:Y:S02]  /*101a0*/  IMAD.MOV.U32 R195, RZ, RZ, R193 ;  /* 0x000000ffffc37224 */ /* 0x000fe400078e00c1 */
[----:B------:R-:W-:Y:S02]  /*101b0*/  IMAD.MOV.U32 R194, RZ, RZ, R79 ;  /* 0x000000ffffc27224 */ /* 0x000fe400078e004f */
[----:B------:R-:W-:-:S02]  /*101c0*/  IMAD.MOV.U32 R79, RZ, RZ, R236 ;  /* 0x000000ffff4f7224 */ /* 0x000fc400078e00ec */
[----:B------:R-:W-:Y:S02]  /*101d0*/  IMAD.MOV.U32 R193, RZ, RZ, R237 ;  /* 0x000000ffffc17224 */ /* 0x000fe400078e00ed */
[----:B------:R-:W-:Y:S01]  /*101e0*/  IMAD.WIDE.U32 R236, R0, -0x326172a9, RZ ;  /* 0xcd9e8d5700ec7825 */ /* 0x000fe200078e00ff */
[----:B------:R-:W-:-:S04]  /*101f0*/  LOP3.LUT R2, R191, UR41, R244, 0x96, !PT ;  /* 0x00000029bf027c12 */ /* 0x000fc8000f8e96f4 */
[----:B------:R-:W-:Y:S01]  /*10200*/  LOP3.LUT R0, R237, UR40, R190, 0x96, !PT ;  /* 0x00000028ed007c12 */ /* 0x000fe2000f8e96be */
[----:B------:R-:W-:-:S04]  /*10210*/  IMAD.WIDE.U32 R4, R2, -0x2daee0ad, RZ ;  /* 0xd2511f5302047825 */ /* 0x000fc800078e00ff */
[----:B------:R-:W-:Y:S01]  /*10220*/  IMAD.WIDE.U32 R6, R0, -0x2daee0ad, RZ ;  /* 0xd2511f5300067825 */ /* 0x000fe200078e00ff */
[----:B------:R-:W-:-:S04]  /*10230*/  LOP3.LUT R2, R5, UR39, R12, 0x96, !PT ;  /* 0x0000002705027c12 */ /* 0x000fc8000f8e960c */
[----:B------:R-:W-:Y:S01]  /*10240*/  LOP3.LUT R0, R7, UR33, R4, 0x96, !PT ;  /* 0x0000002107007c12 */ /* 0x000fe2000f8e9604 */
[----:B------:R1:W-:Y:S01]  /*10250*/  STL.64 [R1+0x20], R12 ;  /* 0x0000200c01007387 */ /* 0x0003e20000100a00 */
[----:B------:R-:W-:-:S04]  /*10260*/  IMAD.WIDE.U32 R4, R2, -0x326172a9, RZ ;  /* 0xcd9e8d5702047825 */ /* 0x000fc800078e00ff */
[----:B-1----:R-:W-:Y:S01]  /*10270*/  IMAD.WIDE.U32 R12, R0, -0x326172a9, RZ ;  /* 0xcd9e8d57000c7825 */ /* 0x002fe200078e00ff */
[----:B------:R-:W-:-:S04]  /*10280*/  LOP3.LUT R0, R5, UR38, R236, 0x96, !PT ;  /* 0x0000002605007c12 */ /* 0x000fc8000f8e96ec */
[----:B------:R-:W-:Y:S01]  /*10290*/  LOP3.LUT R2, R13, UR32, R4, 0x96, !PT ;  /* 0x000000200d027c12 */ /* 0x000fe2000f8e9604 */
[----:B------:R-:W-:-:S04]  /*102a0*/  IMAD.WIDE.U32 R4, R0, -0x2daee0ad, RZ ;  /* 0xd2511f5300047825 */ /* 0x000fc800078e00ff */
[----:B------:R-:W-:Y:S01]  /*102b0*/  IMAD.WIDE.U32 R24, R2, -0x2daee0ad, RZ ;  /* 0xd2511f5302187825 */ /* 0x000fe200078e00ff */
[----:B------:R-:W-:-:S04]  /*102c0*/  LOP3.LUT R6, R5, UR29, R6, 0x96, !PT ;  /* 0x0000001d05067c12 */ /* 0x000fc8000f8e9606 */
[----:B------:R-:W-:Y:S01]  /*102d0*/  LOP3.LUT R2, R25, UR10, R4, 0x96, !PT ;  /* 0x0000000a19027c12 */ /* 0x000fe2000f8e9604 */
[----:B------:R-:W-:Y:S01]  /*102e0*/  IMAD.WIDE.U32 R6, R6, -0x326172a9, RZ ;  /* 0xcd9e8d5706067825 */ /* 0x000fe200078e00ff */
[----:B------:R-:W-:-:S03]  /*102f0*/  HSET2.LE.AND R0, R17, R20, PT ;  /* 0x0000001411007233 */ /* 0x000fc60003803000 */
[----:B------:R-:W-:-:S04]  /*10300*/  IMAD.WIDE.U32 R4, R2, -0x326172a9, RZ ;  /* 0xcd9e8d5702047825 */ /* 0x000fc800078e00ff */
[----:B------:R-:W-:Y:S01]  /*10310*/  IMAD.MOV.U32 R17, RZ, RZ, R131 ;  /* 0x000000ffff117224 */ /* 0x000fe200078e0083 */
[----:B------:R-:W-:Y:S02]  /*10320*/  LOP3.LUT R131, R0, R40, RZ, 0xc0, !PT ;  /* 0x0000002800837212 */ /* 0x000fe400078ec0ff */
[----:B------:R-:W-:Y:S02]  /*10330*/  LOP3.LUT R0, R5, UR24, R6, 0x96, !PT ;  /* 0x0000001805007c12 */ /* 0x000fe4000f8e9606 */
[C---:B------:R-:W-:Y:S02]  /*10340*/  LOP3.LUT R2, R4.reuse, 0xffff, RZ, 0xc0, !PT ;  /* 0x0000ffff04027812 */ /* 0x040fe400078ec0ff */
[----:B------:R-:W-:Y:S02]  /*10350*/  SHF.R.U32.HI R5, RZ, 0x10, R4 ;  /* 0x00000010ff057819 */ /* 0x000fe40000011604 */
[----:B------:R-:W-:Y:S02]  /*10360*/  LOP3.LUT R21, R7, UR11, R12, 0x96, !PT ;  /* 0x0000000b07157c12 */ /* 0x000fe4000f8e960c */
[----:B------:R-:W-:-:S02]  /*10370*/  LOP3.LUT R7, R4, 0xff, RZ, 0xc0, !PT ;  /* 0x000000ff04077812 */ /* 0x000fc400078ec0ff */
[----:B------:R-:W-:Y:S02]  /*10380*/  SHF.R.U32.HI R6, RZ, 0x18, R4 ;  /* 0x00000018ff067819 */ /* 0x000fe40000011604 */
[----:B------:R-:W-:Y:S01]  /*10390*/  SHF.R.U32.HI R4, RZ, 0x8, R2 ;  /* 0x00000008ff047819 */ /* 0x000fe20000011602 */
[----:B------:R-:W-:Y:S01]  /*103a0*/  STG.E.U16 desc[UR26][R30.64+-0x80], R14 ;  /* 0xffff800e1e007986 */ /* 0x000fe2000c10151a */
[----:B------:R-:W-:-:S03]  /*103b0*/  LOP3.LUT R2, R5, 0xff, RZ, 0xc0, !PT ;  /* 0x000000ff05027812 */ /* 0x000fc600078ec0ff */
[----:B------:R-:W1:Y:S01]  /*103c0*/  LDSM.16.MT88.4 R12, [R201+0xa000] ;  /* 0x00a00000c90c783b */ /* 0x000e620000004200 */
        /* <DEDUP_REMOVED lines=15> */
[----:B------:R-:W-:Y:S02]  /*104c0*/  LOP3.LUT R7, R2, R36, RZ, 0xc0, !PT ;  /* 0x0000002402077212 */ /* 0x000fe400078ec0ff */
[----:B------:R-:W-:Y:S02]  /*104d0*/  LOP3.LUT R4, R4, R41, RZ, 0xc0, !PT ;  /* 0x0000002904047212 */ /* 0x000fe400078ec0ff */
[----:B------:R-:W-:Y:S01]  /*104e0*/  LOP3.LUT R5, R0, R38, RZ, 0xc0, !PT ;  /* 0x0000002600057212 */ /* 0x000fe200078ec0ff */
[-C--:B-1----:R-:W-:Y:S06]  /*104f0*/  HMMA.16816.F32.BF16 R152, R8, R12.reuse, R152 ;  /* 0x0000000c0898723c */ /* 0x082fec0000041898 */
[C---:B------:R-:W-:Y:S06]  /*10500*/  HMMA.16816.F32.BF16 R168, R4.reuse, R12, R168 ;  /* 0x0000000c04a8723c */ /* 0x040fec00000418a8 */
[-C--:B------:R-:W-:Y:S06]  /*10510*/  HMMA.16816.F32.BF16 R164, R4, R14.reuse, R164 ;  /* 0x0000000e04a4723c */ /* 0x080fec00000418a4 */
[----:B------:R-:W-:Y:S01]  /*10520*/  HMMA.16816.F32.BF16 R36, R8, R14, R224 ;  /* 0x0000000e0824723c */ /* 0x000fe200000418e0 */
[----:B------:R-:W1:Y:S01]  /*10530*/  LDSM.16.MT88.4 R12, [R203+0xa000] ;  /* 0x00a00000cb0c783b */ /* 0x000e620000004200 */
[----:B------:R-:W-:-:S03]  /*10540*/  IMAD.MOV.U32 R50, RZ, RZ, R43 ;  /* 0x000000ffff327224 */ /* 0x000fc600078e002b */
[----:B------:R2:W-:Y:S02]  /*10550*/  STG.E.U16 desc[UR26][R22.64+-0x70], R18 ;  /* 0xffff901216007986 */ /* 0x0005e4000c10151a */
[----:B--2---:R-:W-:Y:S01]  /*10560*/  IMAD.MOV.U32 R18, RZ, RZ, R42 ;  /* 0x000000ffff127224 */ /* 0x004fe200078e002a */
[-C--:B-1----:R-:W-:Y:S06]  /*10570*/  HMMA.16816.F32.BF16 R144, R8, R12.reuse, R144 ;  /* 0x0000000c0890723c */ /* 0x082fec0000041890 */
[C---:B------:R-:W-:Y:S06]  /*10580*/  HMMA.16816.F32.BF16 R160, R4.reuse, R12, R160 ;  /* 0x0000000c04a0723c */ /* 0x040fec00000418a0 */
[-C--:B------:R-:W-:Y:S06]  /*10590*/  HMMA.16816.F32.BF16 R156, R4, R14.reuse, R156 ;  /* 0x0000000e049c723c */ /* 0x080fec000004189c */
[----:B------:R-:W-:Y:S01]  /*105a0*/  HMMA.16816.F32.BF16 R40, R8, R14, R228 ;  /* 0x0000000e0828723c */ /* 0x000fe200000418e4 */
[----:B------:R-:W1:Y:S01]  /*105b0*/  LDSM.16.MT88.4 R12, [R206+0xa000] ;  /* 0x00a00000ce0c783b */ /* 0x000e620000004200 */
[----:B------:R-:W-:-:S02]  /*105c0*/  @!P6 HFMA2.BF16_V2 R57, -RZ.H0_H0, RZ.H0_H0, -R29.H0_H0 ;  /* 0x200000ffff39e231 */ /* 0x000fc4000034091d */
[----:B------:R-:W-:Y:S02]  /*105d0*/  @!P5 HFMA2.BF16_V2 R58, -RZ.H0_H0, RZ.H0_H0, -R28.H0_H0 ;  /* 0x200000ffff3ad231 */ /* 0x000fe4000034091c */
[----:B------:R-:W-:Y:S02]  /*105e0*/  @!P4 HFMA2.BF16_V2 R56, -RZ.H0_H0, RZ.H0_H0, -R27.H0_H0 ;  /* 0x200000ffff38c231 */ /* 0x000fe4000034091b */
[----:B------:R-:W-:Y:S01]  /*105f0*/  @!P1 HFMA2.BF16_V2 R55, -RZ.H0_H0, RZ.H0_H0, -R26.H0_H0 ;  /* 0x200000ffff379231 */ /* 0x000fe2000034091a */
[----:B------:R-:W-:Y:S01]  /*10600*/  PRMT R51, R29, 0x5410, R28 ;  /* 0x000054101d337816 */ /* 0x000fe2000000001c */
[----:B------:R-:W-:Y:S01]  /*10610*/  IMAD.MOV.U32 R66, RZ, RZ, R44 ;  /* 0x000000ffff427224 */ /* 0x000fe200078e002c */
[----:B------:R-:W-:Y:S01]  /*10620*/  PRMT R48, R27, 0x5410, R26 ;  /* 0x000054101b307816 */ /* 0x000fe2000000001a */
[----:B------:R-:W-:Y:S01]  /*10630*/  IMAD.MOV.U32 R221, RZ, RZ, R63 ;  /* 0x000000ffffdd7224 */ /* 0x000fe200078e003f */
[----:B------:R-:W-:Y:S01]  /*10640*/  @!P6 PRMT R29, R57, 0x5410, RZ ;  /* 0x00005410391de816 */ /* 0x000fe200000000ff */
[----:B------:R-:W-:Y:S01]  /*10650*/  IMAD.MOV.U32 R220, RZ, RZ, R62 ;  /* 0x000000ffffdc7224 */ /* 0x000fe200078e003e */
[----:B------:R-:W-:-:S02]  /*10660*/  @!P5 PRMT R28, R58, 0x5410, RZ ;  /* 0x000054103a1cd816 */ /* 0x000fc400000000ff */
[----:B------:R-:W-:Y:S02]  /*10670*/  @!P4 PRMT R27, R56, 0x5410, RZ ;  /* 0x00005410381bc816 */ /* 0x000fe400000000ff */
[----:B------:R-:W-:Y:S02]  /*10680*/  @!P1 PRMT R26, R55, 0x5410, RZ ;  /* 0x00005410371a9816 */ /* 0x000fe400000000ff */
[----:B------:R-:W-:Y:S02]  /*10690*/  MOV R67, R46 ;  /* 0x0000002e00437202 */ /* 0x000fe40000000f00 */
[----:B------:R-:W-:Y:S01]  /*106a0*/  MOV R80, R59 ;  /* 0x0000003b00507202 */ /* 0x000fe20000000f00 */
[-C--:B-1----:R-:W-:Y:S06]  /*106b0*/  HMMA.16816.F32.BF16 R44, R8, R12.reuse, R232 ;  /* 0x0000000c082c723c */ /* 0x082fec00000418e8 */
[C---:B------:R-:W-:Y:S06]  /*106c0*/  HMMA.16816.F32.BF16 R52, R4.reuse, R12, R84 ;  /* 0x0000000c0434723c */ /* 0x040fec0000041854 */
[-C--:B------:R-:W-:Y:S06]  /*106d0*/  HMMA.16816.F32.BF16 R56, R4, R14.reuse, R96 ;  /* 0x0000000e0438723c */ /* 0x080fec0000041860 */
[----:B------:R-:W-:Y:S01]  /*106e0*/  HMMA.16816.F32.BF16 R60, R8, R14, R240 ;  /* 0x0000000e083c723c */ /* 0x000fe200000418f0 */
[----:B------:R-:W1:Y:S01]  /*106f0*/  LDSM.16.MT88.4 R12, [R205+0xa000] ;  /* 0x00a00000cd0c783b */ /* 0x000e620000004200 */
[----:B------:R-:W-:Y:S01]  /*10700*/  IMAD.MOV.U32 R216, RZ, RZ, R94 ;  /* 0x000000ffffd87224 */ /* 0x000fe200078e005e */
[----:B------:R-:W-:Y:S01]  /*10710*/  MOV R226, R71 ;  /* 0x0000004700e27202 */ /* 0x000fe20000000f00 */
        /* <DEDUP_REMOVED lines=36> */
[----:B------:R3:W5:Y:S01]  /*10960*/  LDL.LU R210, [R1+0x120] ;  /* 0x0001200001d27983 */ /* 0x0007620000300800 */
[-C--:B-1----:R-:W-:Y:S06]  /*10970*/  HMMA.16816.F32.BF16 R196, R8, R12.reuse, R92 ;  /* 0x0000000c08c4723c */ /* 0x082fec000004185c */
[----:B------:R-:W-:Y:S06]  /*10980*/  HMMA.16816.F32.BF16 R84, R4, R12, R116 ;  /* 0x0000000c0454723c */ /* 0x000fec0000041874 */
[----:B------:R-:W-:Y:S01]  /*10990*/  HMMA.16816.F32.BF16 R192, R8, R14, R192 ;  /* 0x0000000e08c0723c */ /* 0x000fe200000418c0 */
[----:B------:R-:W-:-:S02]  /*109a0*/  IMAD.MOV.U32 R227, RZ, RZ, R16 ;  /* 0x000000ffffe37224 */ /* 0x000fc400078e0010 */
[----:B------:R-:W-:Y:S01]  /*109b0*/  IMAD.MOV.U32 R231, RZ, RZ, R191 ;  /* 0x000000ffffe77224 */ /* 0x000fe200078e00bf */
[----:B------:R-:W-:Y:S02]  /*109c0*/  LDSM.16.MT88.4 R16, [R206+0xb000] ;  /* 0x00b00000ce10783b */ /* 0x000fe40000004200 */
[----:B------:R-:W-:Y:S02]  /*109d0*/  HMMA.16816.F32.BF16 R92, R4, R14, R140 ;  /* 0x0000000e045c723c */ /* 0x000fe4000004188c */
[----:B------:R-:W1:Y:S01]  /*109e0*/  LDSM.16.MT88.4 R12, [R203+0xb000] ;  /* 0x00b00000cb0c783b */ /* 0x000e620000004200 */
[----:B------:R-:W-:Y:S01]  /*109f0*/  MOV R2, R139 ;  /* 0x0000008b00027202 */ /* 0x000fe20000000f00 */
[----:B------:R-:W-:Y:S02]  /*10a00*/  IMAD.MOV.U32 R224, RZ, RZ, R226 ;  /* 0x000000ffffe07224 */ /* 0x000fe400078e00e2 */
[----:B------:R-:W-:Y:S01]  /*10a10*/  IMAD.MOV.U32 R96, RZ, RZ, R66 ;  /* 0x000000ffff607224 */ /* 0x000fe200078e0042 */
[----:B------:R-:W-:Y:S01]  /*10a20*/  LDSM.16.MT88.4 R140, [R203+0xa800] ;  /* 0x00a80000cb8c783b */ /* 0x000fe20000004200 */
[----:B------:R-:W-:-:S02]  /*10a30*/  IMAD.MOV.U32 R97, RZ, RZ, R67 ;  /* 0x000000ffff617224 */ /* 0x000fc400078e0043 */
[----:B------:R-:W-:Y:S01]  /*10a40*/  IMAD.MOV.U32 R98, RZ, RZ, R208 ;  /* 0x000000ffff627224 */ /* 0x000fe200078e00d0 */
[----:B------:R3:W5:Y:S01]  /*10a50*/  LDL.LU R209, [R1+0x11c] ;  /* 0x00011c0001d17983 */ /* 0x0007620000300800 */
[-C--:B-1----:R-:W-:Y:S06]  /*10a60*/  HMMA.16816.F32.BF16 R220, R8, R12.reuse, R220 ;  /* 0x0000000c08dc723c */ /* 0x082fec00000418dc */
[C---:B------:R-:W-:Y:S06]  /*10a70*/  HMMA.16816.F32.BF16 R88, R4.reuse, R12, R88 ;  /* 0x0000000c0458723c */ /* 0x040fec0000041858 */
[-C--:B------:R-:W-:Y:S06]  /*10a80*/  HMMA.16816.F32.BF16 R100, R4, R14.reuse, R148 ;  /* 0x0000000e0464723c */ /* 0x080fec0000041894 */
[----:B------:R-:W-:Y:S01]  /*10a90*/  HMMA.16816.F32.BF16 R216, R8, R14, R216 ;  /* 0x0000000e08d8723c */ /* 0x000fe200000418d8 */
[----:B------:R-:W1:Y:S01]  /*10aa0*/  LDSM.16.MT88.4 R12, [R205+0xb000] ;  /* 0x00b00000cd0c783b */ /* 0x000e620000004200 */
[----:B------:R-:W-:-:S04]  /*10ab0*/  IMAD.MOV.U32 R226, RZ, RZ, R0 ;  /* 0x000000ffffe27224 */ /* 0x000fc800078e0000 */
[C---:B------:R-:W-:Y:S01]  /*10ac0*/  HMMA.16816.F32.BF16 R104, R4.reuse, R16, R104 ;  /* 0x000000100468723c */ /* 0x040fe20000041868 */
[----:B------:R-:W-:Y:S01]  /*10ad0*/  IMAD.MOV.U32 R0, RZ, RZ, R172 ;  /* 0x000000ffff007224 */ /* 0x000fe200078e00ac */
[----:B------:R-:W2:Y:S04]  /*10ae0*/  LDSM.16.MT88.4 R148, [R201+0xa800] ;  /* 0x00a80000c994783b */ /* 0x000ea80000004200 */
[----:B------:R-:W-:Y:S01]  /*10af0*/  HMMA.16816.F32.BF16 R108, R4, R18, R108 ;  /* 0x00000012046c723c */ /* 0x000fe2000004186c */
[----:B------:R-:W-:Y:S01]  /*10b00*/  IMAD.MOV.U32 R232, RZ, RZ, R0 ;  /* 0x000000ffffe87224 */ /* 0x000fe200078e0000 */
[----:B------:R-:W-:Y:S04]  /*10b10*/  STG.E.U16 desc[UR26][R22.64+-0x6e], R189 ;  /* 0xffff92bd16007986 */ /* 0x000fe8000c10151a */
[C---:B------:R-:W-:Y:S01]  /*10b20*/  HMMA.16816.F32.BF16 R228, R8.reuse, R16, R228 ;  /* 0x0000001008e4723c */ /* 0x040fe200000418e4 */
[----:B------:R-:W-:Y:S01]  /*10b30*/  IMAD.MOV.U32 R99, RZ, RZ, R207 ;  /* 0x000000ffff637224 */ /* 0x000fe200078e00cf */
[----:B------:R3:W5:Y:S04]  /*10b40*/  LDL.LU R208, [R1+0x118] ;  /* 0x0001180001d07983 */ /* 0x0007680000300800 */
[----:B------:R-:W-:Y:S06]  /*10b50*/  HMMA.16816.F32.BF16 R16, R8, R18, R240 ;  /* 0x000000120810723c */ /* 0x000fec00000418f0 */
[----:B-1----:R-:W-:Y:S01]  /*10b60*/  HMMA.16816.F32.BF16 R120, R4, R12, R120 ;  /* 0x0000000c0478723c */ /* 0x002fe20000041878 */
[----:B------:R-:W-:-:S05]  /*10b70*/  MOV R243, R2 ;  /* 0x0000000200f37202 */ /* 0x000fca0000000f00 */
[----:B------:R-:W-:Y:S06]  /*10b80*/  HMMA.16816.F32.BF16 R116, R4, R14, R124 ;  /* 0x0000000e0474723c */ /* 0x000fec000004187c */
[----:B------:R-:W-:Y:S01]  /*10b90*/  HMMA.16816.F32.BF16 R224, R8, R12, R224 ;  /* 0x0000000c08e0723c */ /* 0x000fe200000418e0 */
[----:B------:R-:W-:-:S04]  /*10ba0*/  IMAD.WIDE.U32 R4, R21, -0x2daee0ad, RZ ;  /* 0xd2511f5315047825 */ /* 0x000fc800078e00ff */
[----:B------:R-:W-:Y:S01]  /*10bb0*/  IMAD.MOV.U32 R66, RZ, RZ, R138 ;  /* 0x000000ffff427224 */ /* 0x000fe200078e008a */
[----:B------:R-:W-:Y:S01]  /*10bc0*/  LOP3.LUT R2, R4, 0xffff, RZ, 0xc0, !PT ;  /* 0x0000ffff04027812 */ /* 0x000fe200078ec0ff */
[----:B------:R-:W-:Y:S01]  /*10bd0*/  IMAD.MOV.U32 R67, RZ, RZ, R135 ;  /* 0x000000ffff437224 */ /* 0x000fe200078e0087 */
[----:B------:R-:W-:Y:S01]  /*10be0*/  LOP3.LUT R0, R5, UR28, R24, 0x96, !PT ;  /* 0x0000001c05007c12 */ /* 0x000fe2000f8e9618 */
[----:B--2---:R-:W-:Y:S01]  /*10bf0*/  HMMA.16816.F32.BF16 R152, R128, R148, R152 ;  /* 0x000000948098723c */ /* 0x004fe20000041898 */
[----:B------:R-:W-:-:S05]  /*10c00*/  SHF.R.U32.HI R2, RZ, 0x8, R2 ;  /* 0x00000008ff027819 */ /* 0x000fca0000011602 */
[----:B------:R-:W-:Y:S01]  /*10c10*/  HMMA.16816.F32.BF16 R144, R128, R140, R144 ;  /* 0x0000008c8090723c */ /* 0x000fe20000041890 */
[----:B------:R-:W-:Y:S01]  /*10c20*/  LOP3.LUT R5, R4, 0xff, RZ, 0xc0, !PT ;  /* 0x000000ff04057812 */ /* 0x000fe200078ec0ff */
[----:B------:R-:W-:Y:S03]  /*10c30*/  STG.E.U16 desc[UR26][R34.64+-0x70], R187 ;  /* 0xffff90bb22007986 */ /* 0x000fe6000c10151a */
[----:B------:R-:W-:Y:S01]  /*10c40*/  PRMT R7, R5, 0x5410, R2 ;  /* 0x0000541005077816 */ /* 0x000fe20000000002 */
[----:B------:R-:W-:Y:S01]  /*10c50*/  STG.E.U16 desc[UR26][R34.64+-0x6e], R188 ;  /* 0xffff92bc22007986 */ /* 0x000fe2000c10151a */
[----:B------:R-:W-:Y:S01]  /*10c60*/  LOP3.LUT R2, R0, 0xffff, RZ, 0xc0, !PT ;  /* 0x0000ffff00027812 */ /* 0x000fe200078ec0ff */
[----:B------:R-:W-:Y:S01]  /*10c70*/  HMMA.16816.F32.BF16 R12, R8, R14, R96 ;  /* 0x0000000e080c723c */ /* 0x000fe20000041860 */
[----:B------:R-:W-:Y:S01]  /*10c80*/  SHF.R.U32.HI R6, RZ, 0x10, R4 ;  /* 0x00000010ff067819 */ /* 0x000fe20000011604 */
[----:B------:R-:W-:Y:S01]  /*10c90*/  IMAD.MOV.U32 R242, RZ, RZ, R49 ;  /* 0x000000fffff27224 */ /* 0x000fe200078e0031 */
[----:B------:R-:W-:Y:S01]  /*10ca0*/  SHF.R.U32.HI R5, RZ, 0x18, R0 ;  /* 0x00000018ff057819 */ /* 0x000fe20000011600 */
[----:B------:R-:W-:Y:S01]  /*10cb0*/  IMAD.MOV.U32 R241, RZ, RZ, R50 ;  /* 0x000000fffff17224 */ /* 0x000fe200078e0032 */
[----:B------:R3:W5:Y:S02]  /*10cc0*/  LDL.LU R207, [R1+0x114] ;  /* 0x0001140001cf7983 */ /* 0x0007640000300800 */
[----:B------:R-:W-:-:S02]  /*10cd0*/  SHF.R.U32.HI R8, RZ, 0x18, R4 ;  /* 0x00000018ff087819 */ /* 0x000fc40000011604 */
[----:B------:R-:W-:Y:S01]  /*10ce0*/  SHF.R.U32.HI R4, RZ, 0x8, R2 ;  /* 0x00000008ff047819 */ /* 0x000fe20000011602 */
[----:B------:R-:W-:Y:S01]  /*10cf0*/  IMAD.MOV.U32 R240, RZ, RZ, R66 ;  /* 0x000000fffff07224 */ /* 0x000fe200078e0042 */
[----:B------:R-:W-:Y:S01]  /*10d00*/  LOP3.LUT R2, R0, 0xff, RZ, 0xc0, !PT ;  /* 0x000000ff00027812 */ /* 0x000fe200078ec0ff */
[----:B------:R-:W-:Y:S01]  /*10d10*/  IMAD.MOV.U32 R251, RZ, RZ, R67 ;  /* 0x000000fffffb7224 */ /* 0x000fe200078e0043 */
[----:B------:R-:W-:Y:S02]  /*10d20*/  LDSM.16.MT88.4 R96, [R203+0xb800] ;  /* 0x00b80000cb60783b */ /* 0x000fe40000004200 */
[----:B------:R-:W-:Y:S02]  /*10d30*/  PRMT R4, R2, 0x5410, R4 ;  /* 0x0000541002047816 */ /* 0x000fe40000000004 */
[----:B------:R-:W-:Y:S02]  /*10d40*/  SHF.R.U32.HI R2, RZ, 0x10, R0 ;  /* 0x00000010ff027819 */ /* 0x000fe40000011600 */
[----:B------:R-:W-:-:S02]  /*10d50*/  LOP3.LUT R6, R6, 0xff, RZ, 0xc0, !PT ;  /* 0x000000ff06067812 */ /* 0x000fc400078ec0ff */
[----:B------:R-:W-:Y:S02]  /*10d60*/  LOP3.LUT R2, R2, 0xff, RZ, 0xc0, !PT ;  /* 0x000000ff02027812 */ /* 0x000fe400078ec0ff */
[--C-:B------:R-:W-:Y:S02]  /*10d70*/  HSET2.LE.AND R0, R4, R20.reuse, PT ;  /* 0x0000001404007233 */ /* 0x100fe40003803000 */
[----:B------:R-:W-:Y:S02]  /*10d80*/  PRMT R2, R2, 0x5410, R5 ;  /* 0x0000541002027816 */ /* 0x000fe40000000005 */
[----:B------:R-:W-:Y:S02]  /*10d90*/  PRMT R4, R6, 0x5410, R8 ;  /* 0x0000541006047816 */ /* 0x000fe40000000008 */
[----:B------:R-:W-:Y:S02]  /*10da0*/  LOP3.LUT R124, R0, R64, RZ, 0xc0, !PT ;  /* 0x00000040007c7212 */ /* 0x000fe400078ec0ff */
[----:B------:R-:W-:-:S02]  /*10db0*/  HSET2.LE.AND R0, R2, R20, PT ;  /* 0x0000001402007233 */ /* 0x000fc40003803000 */
[--C-:B------:R-:W-:Y:S02]  /*10dc0*/  HSET2.LE.AND R2, R7, R20.reuse, PT ;  /* 0x0000001407027233 */ /* 0x100fe40003803000 */
[----:B------:R-:W-:-:S03]  /*10dd0*/  HSET2.LE.AND R4, R4, R20, PT ;  /* 0x0000001404047233 */ /* 0x000fc60003803000 */
[----:B------:R-:W-:Y:S02]  /*10de0*/  LOP3.LUT R126, R2, R51, RZ, 0xc0, !PT ;  /* 0x00000033027e7212 */ /* 0x000fe400078ec0ff */
[----:B------:R-:W-:Y:S02]  /*10df0*/  LOP3.LUT R127, R4, R48, RZ, 0xc0, !PT ;  /* 0x00000030047f7212 */ /* 0x000fe400078ec0ff */
[----:B------:R-:W1:Y:S01]  /*10e00*/  LDSM.16.MT88.4 R48, [R206+0xa800] ;  /* 0x00a80000ce30783b */ /* 0x000e620000004200 */
[----:B------:R-:W-:-:S03]  /*10e10*/  LOP3.LUT R125, R0, R65, RZ, 0xc0, !PT ;  /* 0x00000041007d7212 */ /* 0x000fc600078ec0ff */
[----:B------:R-:W2:Y:S04]  /*10e20*/  LDSM.16.MT88.4 R64, [R205+0xa800] ;  /* 0x00a80000cd40783b */ /* 0x000ea80000004200 */
[C---:B------:R-:W-:Y:S01]  /*10e30*/  HMMA.16816.F32.BF16 R168, R124.reuse, R148, R168 ;  /* 0x000000947ca8723c */ /* 0x040fe200000418a8 */
[----:B------:R-:W4:Y:S05]  /*10e40*/  LDSM.16.MT88.4 R4, [R205+0xb800] ;  /* 0x00b80000cd04783b */ /* 0x000f2a0000004200 */
[-C--:B------:R-:W-:Y:S06]  /*10e50*/  HMMA.16816.F32.BF16 R164, R124, R150.reuse, R164 ;  /* 0x000000967ca4723c */ /* 0x080fec00000418a4 */
[----:B------:R-:W-:Y:S06]  /*10e60*/  HMMA.16816.F32.BF16 R148, R128, R150, R36 ;  /* 0x000000968094723c */ /* 0x000fec0000041824 */
        /* <DEDUP_REMOVED lines=9> */
[-C--:B------:R-:W-:Y:S06]  /*10f00*/  HMMA.16816.F32.BF16 R60, R124, R66.reuse, R76 ;  /* 0x000000427c3c723c */ /* 0x080fec000004184c */
[----:B------:R-:W-:Y:S01]  /*10f10*/  HMMA.16816.F32.BF16 R64, R128, R66, R80 ;  /* 0x000000428040723c */ /* 0x000fe20000041850 */
[----:B------:R-:W1:Y:S01]  /*10f20*/  LDSM.16.MT88.4 R80, [R201+0xb800] ;  /* 0x00b80000c950783b */ /* 0x000e620000004200 */
[----:B------:R-:W-:Y:S01]  /*10f30*/  FADD.FTZ R0, R242, R212 ;  /* 0x000000d4f2007221 */ /* 0x000fe20000010000 */
[----:B------:R-:W-:Y:S01]  /*10f40*/  MOV R191, R204 ;  /* 0x000000cc00bf7202 */ /* 0x000fe20000000f00 */
[----:B------:R-:W-:Y:S01]  /*10f50*/  IMAD.MOV.U32 R235, RZ, RZ, R202 ;  /* 0x000000ffffeb7224 */ /* 0x000fe200078e00ca */
[----:B------:R3:W-:Y:S01]  /*10f60*/  STG.E.U16 desc[UR26][R32.64+-0x70], R178 ;  /* 0xffff90b220007986 */ /* 0x0007e2000c10151a */
[----:B------:R-:W-:Y:S01]  /*10f70*/  HMMA.16816.F32.BF16 R88, R124, R96, R88 ;  /* 0x000000607c58723c */ /* 0x000fe20000041858 */
[----:B------:R-:W-:-:S02]  /*10f80*/  FADD.FTZ R0, R252, R0 ;  /* 0x00000000fc007221 */ /* 0x000fc40000010000 */
[----:B------:R3:W-:Y:S03]  /*10f90*/  STG.E.U16 desc[UR26][R32.64+-0x6e], R177 ;  /* 0xffff92b120007986 */ /* 0x0007e6000c10151a */
[C---:B------:R-:W-:Y:S01]  /*10fa0*/  HMMA.16816.F32.BF16 R104, R124.reuse, R112, R104 ;  /* 0x000000707c68723c */ /* 0x040fe20000041868 */
[----:B------:R3:W5:Y:S05]  /*10fb0*/  LDL.LU R204, [R1+0x110] ;  /* 0x0001100001cc7983 */ /* 0x00076a0000300800 */
[C---:B------:R-:W-:Y:S01]  /*10fc0*/  HMMA.16816.F32.BF16 R108, R124.reuse, R114, R108 ;  /* 0x000000727c6c723c */ /* 0x040fe2000004186c */
[----:B------:R3:W-:Y:S05]  /*10fd0*/  STG.E.U16 desc[UR26][R30.64+-0x70], R176 ;  /* 0xffff90b01e007986 */ /* 0x0007ea000c10151a */
[----:B----4-:R-:W-:Y:S01]  /*10fe0*/  HMMA.16816.F32.BF16 R120, R124, R4, R120 ;  /* 0x000000047c78723c */ /* 0x010fe20000041878 */
[----:B------:R3:W-:Y:S01]  /*10ff0*/  STG.E.U16 desc[UR26][R30.64+-0x6e], R175 ;  /* 0xffff92af1e007986 */ /* 0x0007e2000c10151a */
[----:B------:R-:W-:-:S02]  /*11000*/  IMAD.MOV.U32 R234, RZ, RZ, R200 ;  /* 0x000000ffffea7224 */ /* 0x000fc400078e00c8 */
[----:B------:R-:W-:Y:S01]  /*11010*/  FADD.FTZ R247, R247, R0 ;  /* 0x00000000f7f77221 */ /* 0x000fe20000010000 */
[----:B------:R3:W5:Y:S04]  /*11020*/  LDL.LU R202, [R1+0x10c] ;  /* 0x00010c0001ca7983 */ /* 0x0007680000300800 */
[----:B------:R3:W-:Y:S01]  /*11030*/  STG.E.U16 desc[UR26][R22.64+-0x60], R186 ;  /* 0xffffa0ba16007986 */ /* 0x0007e2000c10151a */
[C---:B-1----:R-:W-:Y:S03]  /*11040*/  HMMA.16816.F32.BF16 R76, R124.reuse, R82, R92 ;  /* 0x000000527c4c723c */ /* 0x042fe6000004185c */
[----:B------:R3:W-:Y:S04]  /*11050*/  STG.E.U16 desc[UR26][R22.64+-0x5e], R185 ;  /* 0xffffa2b916007986 */ /* 0x0007e8000c10151a */
[----:B------:R3:W5:Y:S01]  /*11060*/  LDL.LU R200, [R1+0x108] ;  /* 0x0001080001c87983 */ /* 0x0007620000300800 */
[C---:B------:R-:W-:Y:S06]  /*11070*/  HMMA.16816.F32.BF16 R72, R124.reuse, R80, R84 ;  /* 0x000000507c48723c */ /* 0x040fec0000041854 */
[C---:B------:R-:W-:Y:S01]  /*11080*/  HMMA.16816.F32.BF16 R92, R124.reuse, R98, R100 ;  /* 0x000000627c5c723c */ /* 0x040fe20000041864 */
[----:B------:R3:W-:Y:S04]  /*11090*/  STG.E.U16 desc[UR26][R34.64+-0x60], R184 ;  /* 0xffffa0b822007986 */ /* 0x0007e8000c10151a */
[----:B------:R3:W-:Y:S01]  /*110a0*/  STG.E.U16 desc[UR26][R34.64+-0x5e], R183 ;  /* 0xffffa2b722007986 */ /* 0x0007e2000c10151a */
[----:B------:R-:W-:Y:S03]  /*110b0*/  HMMA.16816.F32.BF16 R124, R124, R6, R116 ;  /* 0x000000067c7c723c */ /* 0x000fe60000041874 */
[----:B------:R3:W5:Y:S03]  /*110c0*/  LDL.LU R172, [R1+0x104] ;  /* 0x0001040001ac7983 */ /* 0x0007660000300800 */
[----:B------:R-:W-:Y:S01]  /*110d0*/  HMMA.16816.F32.BF16 R116, R128, R4, R224 ;  /* 0x000000048074723c */ /* 0x000fe200000418e0 */
[----:B------:R3:W-:Y:S04]  /*110e0*/  STG.E.U16 desc[UR26][R32.64+-0x60], R174 ;  /* 0xffffa0ae20007986 */ /* 0x0007e8000c10151a */
[----:B------:R3:W-:Y:S02]  /*110f0*/  STG.E.U16 desc[UR26][R32.64+-0x5e], R173 ;  /* 0xffffa2ad20007986 */ /* 0x0007e4000c10151a */
[----:B------:R-:W-:-:S02]  /*11100*/  IADD3 R5, P1, R22, -0xc0, RZ ;  /* 0xffffff4016057810 */ /* 0x000fc40007f3e0ff */
[----:B------:R3:W5:Y:S02]  /*11110*/  LDL.LU R139, [R1+0x100] ;  /* 0x00010000018b7983 */ /* 0x0007640000300800 */
[----:B------:R-:W-:Y:S02]  /*11120*/  IADD3.X R0, R23, -0x1, RZ, P1, !PT ;  /* 0xffffffff17007810 */ /* 0x000fe40000ffe4ff */
[----:B------:R3:W-:Y:S04]  /*11130*/  STG.E.U16 desc[UR26][R30.64+-0x60], R137 ;  /* 0xffffa0891e007986 */ /* 0x0007e8000c10151a */
        /* <DEDUP_REMOVED lines=15> */
[----:B------:R-:W-:-:S02]  /*11230*/  FADD.FTZ R2, R241, R238 ;  /* 0x000000eef1027221 */ /* 0x000fc40000010000 */
        /* <DEDUP_REMOVED lines=10> */
[C---:B------:R-:W-:Y:S06]  /*112e0*/  HMMA.16816.F32.BF16 R80, R128.reuse, R82, R192 ;  /* 0x000000528050723c */ /* 0x040fec00000418c0 */
[C---:B------:R-:W-:Y:S06]  /*112f0*/  HMMA.16816.F32.BF16 R96, R128.reuse, R98, R216 ;  /* 0x000000628060723c */ /* 0x040fec00000418d8 */
[C---:B------:R-:W-:Y:S06]  /*11300*/  HMMA.16816.F32.BF16 R112, R128.reuse, R114, R16 ;  /* 0x000000728070723c */ /* 0x040fec0000041810 */
[----:B------:R-:W-:Y:S01]  /*11310*/  HMMA.16816.F32.BF16 R128, R128, R6, R12 ;  /* 0x000000068080723c */ /* 0x000fe2000004180c */
[----:B------:R-:W-:-:S08]  /*11320*/  NOP ;  /* 0x0000000000007918 */ /* 0x000fd00000000000 */
[----:B---3--:R-:W-:-:S15]  /*11330*/  @!P0 BRA `(.L_x_1570) ;  /* 0x000000a800848947 */ /* 0x008fde0003800000 */
        /* <DEDUP_REMOVED lines=13> */
[----:B------:R-:W1:Y:S01]  /*11410*/  S2R R234, SR_TID.X ;  /* 0x0000000000ea7919 */ /* 0x000e620000002100 */
[----:B------:R-:W-:Y:S01]  /*11420*/  IMAD.U32 R5, RZ, RZ, UR34 ;  /* 0x00000022ff057e24 */ /* 0x000fe2000f8e00ff */
[----:B------:R-:W-:-:S03]  /*11430*/  UIADD3 UR4, UR35, UR4, URZ ;  /* 0x0000000423047290 */ /* 0x000fc6000fffe03f */
[----:B------:R-:W4:Y:S03]  /*11440*/  @!P3 LDC.64 R10, c[0x0][0x220] ;  /* 0x00008800ff0abb82 */ /* 0x000f260000000a00 */
[----:B------:R-:W-:-:S05]  /*11450*/  IMAD.U32 R4, RZ, RZ, UR4 ;  /* 0x00000004ff047e24 */ /* 0x000fca000f8e00ff */
[----:B------:R-:W4:Y:S01]  /*11460*/  @!P2 LDC.64 R6, c[0x0][0x220] ;  /* 0x00008800ff06ab82 */ /* 0x000f220000000a00 */
[----:B------:R-:W-:Y:S01]  /*11470*/  @P3 STS.128 [R213+0xa000], RZ ;  /* 0x00a000ffd5003388 */ /* 0x000fe20000000c00 */
[----:B-1----:R-:W-:-:S05]  /*11480*/  IMAD.SHL.U32 R234, R234, 0x2, RZ ;  /* 0x00000002eaea7824 */ /* 0x002fca00078e00ff */
[----:B------:R-:W-:Y:S02]  /*11490*/  LOP3.LUT R234, R234, 0x6, RZ, 0xc0, !PT ;  /* 0x00000006eaea7812 */ /* 0x000fe400078ec0ff */
[----:B--2---:R-:W-:-:S04]  /*114a0*/  LEA R0, P1, R0, R232, 0x5 ;  /* 0x000000e800007211 */ /* 0x004fc800078228ff */
[C---:B------:R-:W-:Y:S02]  /*114b0*/  IADD3 R2, P0, R0.reuse, UR23, RZ ;  /* 0x0000001700027c10 */ /* 0x040fe4000ff1e0ff */
        /* <DEDUP_REMOVED lines=30> */
[----:B-1----:R-:W1:Y:S04]  /*116a0*/  LDSM.16.M88.4 R12, [R202+0x2000] ;  /* 0x00200000ca0c783b */ /* 0x002e680000000200 */
[----:B------:R-:W3:Y:S04]  /*116b0*/  LDSM.16.M88.4 R180, [R200+0x8800] ;  /* 0x00880000c8b4783b */ /* 0x000ee80000000200 */
[----:B------:R-:W4:Y:S04]  /*116c0*/  LDSM.16.M88.4 R16, [R202] ;  /* 0x00000000ca10783b */ /* 0x000f280000000200 */
[----:B------:R-:W-:Y:S04]  /*116d0*/  LDSM.16.M88.4 R24, [R211+0x800] ;  /* 0x00080000d318783b */ /* 0x000fe80000000200 */
[----:B------:R-:W-:Y:S04]  /*116e0*/  LDSM.16.M88.4 R176, [R211] ;  /* 0x00000000d3b0783b */ /* 0x000fe80000000200 */
[----:B--2---:R-:W2:Y:S04]  /*116f0*/  LDSM.16.M88.4 R4, [R204+0x2000] ;  /* 0x00200000cc04783b */ /* 0x004ea80000000200 */
[----:B------:R-:W2:Y:S04]  /*11700*/  LDSM.16.M88.4 R8, [R204] ;  /* 0x00000000cc08783b */ /* 0x000ea80000000200 */
[----:B------:R-:W0:Y:S01]  /*11710*/  LDGDEPBAR ;  /* 0x00000000000079af */ /* 0x000e220000000000 */
[C---:B-1----:R-:W-:Y:S06]  /*11720*/  HMMA.16816.F32.BF16 R220, R12.reuse, R184, RZ ;  /* 0x000000b80cdc723c */ /* 0x042fec00000418ff */
        /* <DEDUP_REMOVED lines=60> */
[C---:B------:R-:W-:Y:S06]  /*11af0*/  HMMA.16816.F32.BF16 R188, R4.reuse, R176, R188 ;  /* 0x000000b004bc723c */ /* 0x040fec00000418bc */
[----:B------:R-:W-:Y:S06]  /*11b00*/  HMMA.16816.F32.BF16 R248, R4, R26, R228 ;  /* 0x0000001a04f8723c */ /* 0x000fec00000418e4 */
[----:B---3--:R-:W-:Y:S01]  /*11b10*/  HMMA.16816.F32.BF16 R184, R8, R176, R184 ;  /* 0x000000b008b8723c */ /* 0x008fe200000418b8 */
[----:B------:R-:W-:-:S02]  /*11b20*/  IMAD.MOV.U32 R28, RZ, RZ, R240 ;  /* 0x000000ffff1c7224 */ /* 0x000fc400078e00f0 */
[----:B------:R-:W-:Y:S02]  /*11b30*/  IMAD.MOV.U32 R21, RZ, RZ, R241 ;  /* 0x000000ffff157224 */ /* 0x000fe400078e00f1 */
[----:B------:R-:W-:Y:S01]  /*11b40*/  IMAD.MOV.U32 R2, RZ, RZ, R242 ;  /* 0x000000ffff027224 */ /* 0x000fe200078e00f2 */
[----:B------:R-:W-:Y:S01]  /*11b50*/  HMMA.16816.F32.BF16 R4, R8, R178, R220 ;  /* 0x000000b20804723c */ /* 0x000fe200000418dc */
[----:B------:R-:W1:Y:S01]  /*11b60*/  LDSM.16.M88.4 R176, [R209+0x9800] ;  /* 0x00980000d1b0783b */ /* 0x000e620000000200 */
[----:B------:R-:W-:-:S04]  /*11b70*/  IMAD.MOV.U32 R0, RZ, RZ, R243 ;  /* 0x000000ffff007224 */ /* 0x000fc800078e00f3 */
[C---:B------:R-:W-:Y:S06]  /*11b80*/  HMMA.16816.F32.BF16 R240, R8.reuse, R24, R216 ;  /* 0x0000001808f0723c */ /* 0x040fec00000418d8 */
[----:B------:R-:W-:Y:S01]  /*11b90*/  HMMA.16816.F32.BF16 R228, R8, R26, R192 ;  /* 0x0000001a08e4723c */ /* 0x000fe200000418c0 */
[----:B------:R-:W-:Y:S04]  /*11ba0*/  LDSM.16.M88.4 R8, [R208+0x6000] ;  /* 0x00600000d008783b */ /* 0x000fe80000000200 */
[----:B------:R-:W-:Y:S01]  /*11bb0*/  LDSM.16.M88.4 R24, [R208+0x4000] ;  /* 0x00400000d018783b */ /* 0x000fe20000000200 */
[C---:B----4-:R-:W-:Y:S06]  /*11bc0*/  HMMA.16816.F32.BF16 R216, R16.reuse, R180, R184 ;  /* 0x000000b410d8723c */ /* 0x050fec00000418b8 */
[----:B------:R-:W-:Y:S01]  /*11bd0*/  HMMA.16816.F32.BF16 R184, R16, R182, R4 ;  /* 0x000000b610b8723c */ /* 0x000fe20000041804 */
[----:B------:R-:W2:Y:S05]  /*11be0*/  LDSM.16.M88.4 R4, [R207+0x1000] ;  /* 0x00100000cf04783b */ /* 0x000eaa0000000200 */
[C---:B------:R-:W-:Y:S06]  /*11bf0*/  HMMA.16816.F32.BF16 R220, R12.reuse, R180, R188 ;  /* 0x000000b40cdc723c */ /* 0x040fec00000418bc */
[----:B------:R-:W-:Y:S01]  /*11c00*/  HMMA.16816.F32.BF16 R196, R12, R182, R196 ;  /* 0x000000b60cc4723c */ /* 0x000fe200000418c4 */
[----:B------:R-:W-:Y:S01]  /*11c10*/  IMAD.MOV.U32 R188, RZ, RZ, R28 ;  /* 0x000000ffffbc7224 */ /* 0x000fe200078e001c */
[----:B------:R-:W3:Y:S01]  /*11c20*/  LDSM.16.M88.4 R180, [R207+0x1800] ;  /* 0x00180000cfb4783b */ /* 0x000ee20000000200 */
[----:B------:R-:W-:Y:S01]  /*11c30*/  IMAD.MOV.U32 R189, RZ, RZ, R21 ;  /* 0x000000ffffbd7224 */ /* 0x000fe200078e0015 */
[----:B------:R-:W-:-:S04]  /*11c40*/  DEPBAR.LE SB0, 0x0 ;  /* 0x000080000000791a */ /* 0x000fc80000000000 */
[C---:B-1----:R-:W-:Y:S01]  /*11c50*/  HMMA.16816.F32.BF16 R192, R16.reuse, R176, R240 ;  /* 0x000000b010c0723c */ /* 0x042fe200000418f0 */
[----:B------:R-:W-:Y:S02]  /*11c60*/  IMAD.MOV.U32 R190, RZ, RZ, R2 ;  /* 0x000000ffffbe7224 */ /* 0x000fe400078e0002 */
[----:B------:R-:W-:Y:S02]  /*11c70*/  IMAD.MOV.U32 R191, RZ, RZ, R0 ;  /* 0x000000ffffbf7224 */ /* 0x000fe400078e0000 */
[----:B------:R-:W-:Y:S01]  /*11c80*/  IMAD.U32 R0, RZ, RZ, UR44 ;  /* 0x0000002cff007e24 */ /* 0x000fe2000f8e00ff */
[----:B------:R-:W-:Y:S03]  /*11c90*/  HMMA.16816.F32.BF16 R16, R16, R178, R228 ;  /* 0x000000b21010723c */ /* 0x000fe600000418e4 */
[----:B------:R-:W-:-:S03]  /*11ca0*/  IMAD R0, R0, 0x20, R234 ;  /* 0x0000002000007824 */ /* 0x000fc600078e02ea */
[----:B------:R-:W-:Y:S01]  /*11cb0*/  HMMA.16816.F32.BF16 R188, R12, R176, R188 ;  /* 0x000000b00cbc723c */ /* 0x000fe200000418bc */
[----:B------:R-:W-:-:S05]  /*11cc0*/  VIADD R2, R0, 0x1 ;  /* 0x0000000100027836 */ /* 0x000fca0000000000 */
[----:B------:R-:W-:Y:S01]  /*11cd0*/  HMMA.16816.F32.BF16 R248, R12, R178, R248 ;  /* 0x000000b20cf8723c */ /* 0x000fe200000418f8 */
[C---:B------:R-:W-:Y:S02]  /*11ce0*/  ISETP.GE.AND P4, PT, R2.reuse, R135, PT ;  /* 0x000000870200720c */ /* 0x040fe40003f86270 */
[C---:B------:R-:W-:Y:S02]  /*11cf0*/  ISETP.GE.AND P1, PT, R2.reuse, R138, PT ;  /* 0x0000008a0200720c */ /* 0x040fe40003f26270 */
[C---:B------:R-:W-:Y:S01]  /*11d00*/  ISETP.GE.AND P0, PT, R2.reuse, R172, PT ;  /* 0x000000ac0200720c */ /* 0x040fe20003f06270 */
[----:B--2---:R-:W-:Y:S01]  /*11d10*/  HMMA.16816.F32.BF16 R240, R24, R4, R216 ;  /* 0x0000000418f0723c */ /* 0x004fe200000418d8 */
[----:B------:R-:W-:-:S05]  /*11d20*/  ISETP.GE.AND P6, PT, R2, R139, PT ;  /* 0x0000008b0200720c */ /* 0x000fca0003fc6270 */
[----:B------:R-:W-:Y:S01]  /*11d30*/  IMAD.MOV.U32 R29, RZ, RZ, R16 ;  /* 0x000000ffff1d7224 */ /* 0x000fe200078e0010 */
[----:B------:R-:W-:Y:S01]  /*11d40*/  HMMA.16816.F32.BF16 R196, R8, R6, R196 ;  /* 0x0000000608c4723c */ /* 0x000fe200000418c4 */
[----:B------:R-:W-:Y:S02]  /*11d50*/  IMAD.MOV.U32 R28, RZ, RZ, R17 ;  /* 0x000000ffff1c7224 */ /* 0x000fe400078e0011 */
[----:B------:R-:W-:Y:S02]  /*11d60*/  IMAD.MOV.U32 R21, RZ, RZ, R18 ;  /* 0x000000ffff157224 */ /* 0x000fe400078e0012 */
[----:B------:R-:W-:Y:S01]  /*11d70*/  IMAD.MOV.U32 R15, RZ, RZ, R19 ;  /* 0x000000ffff0f7224 */ /* 0x000fe200078e0013 */
[----:B---3--:R-:W-:Y:S06]  /*11d80*/  HMMA.16816.F32.BF16 R228, R24, R180, R192 ;  /* 0x000000b418e4723c */ /* 0x008fec00000418c0 */
[----:B------:R-:W-:Y:S01]  /*11d90*/  HMMA.16816.F32.BF16 R16, R8, R4, R220 ;  /* 0x000000040810723c */ /* 0x000fe200000418dc */
[----:B------:R-:W-:-:S02]  /*11da0*/  IMAD.MOV.U32 R192, RZ, RZ, R29 ;  /* 0x000000ffffc07224 */ /* 0x000fc400078e001d */
[----:B------:R-:W-:Y:S02]  /*11db0*/  IMAD.MOV.U32 R193, RZ, RZ, R28 ;  /* 0x000000ffffc17224 */ /* 0x000fe400078e001c */
[----:B------:R-:W-:Y:S01]  /*11dc0*/  IMAD.MOV.U32 R194, RZ, RZ, R21 ;  /* 0x000000ffffc27224 */ /* 0x000fe200078e0015 */
[C---:B------:R-:W-:Y:S01]  /*11dd0*/  HMMA.16816.F32.BF16 R216, R8.reuse, R180, R188 ;  /* 0x000000b408d8723c */ /* 0x040fe200000418bc */
[----:B------:R-:W-:Y:S01]  /*11de0*/  I2FP.F32.S32 R4, R2 ;  /* 0x0000000200047245 */ /* 0x000fe20000201400 */
[----:B------:R-:W-:Y:S02]  /*11df0*/  VIADD R2, R0, 0x8 ;  /* 0x0000000800027836 */ /* 0x000fe40000000000 */
[----:B------:R-:W-:Y:S02]  /*11e00*/  IMAD.MOV.U32 R195, RZ, RZ, R15 ;  /* 0x000000ffffc37224 */ /* 0x000fe400078e000f */
[----:B------:R-:W-:Y:S01]  /*11e10*/  FFMA.FTZ R5, R4, UR21, R243 ;  /* 0x0000001504057c23 */ /* 0x000fe200080100f3 */
[----:B------:R-:W-:Y:S01]  /*11e20*/  BAR.SYNC.DEFER_BLOCKING 0x0 ;  /* 0x0000000000007b1d */ /* 0x000fe20000010000 */
[----:B------:R-:W-:Y:S01]  /*11e30*/  ISETP.GE.AND P5, PT, R2, R135, PT ;  /* 0x000000870200720c */ /* 0x000fe20003fa6270 */
[-C--:B------:R-:W-:Y:S06]  /*11e40*/  HMMA.16816.F32.BF16 R220, R8, R182.reuse, R248 ;  /* 0x000000b608dc723c */ /* 0x080fec00000418f8 */
[----:B------:R-:W-:Y:S03]  /*11e50*/  HMMA.16816.F32.BF16 R192, R24, R182, R192 ;  /* 0x000000b618c0723c */ /* 0x000fe600000418c0 */
[----:B------:R-:W-:-:S02]  /*11e60*/  IMAD.MOV.U32 R136, RZ, RZ, R17 ;  /* 0x000000ffff887224 */ /* 0x000fc400078e0011 */
[----:B------:R-:W-:Y:S02]  /*11e70*/  IMAD.MOV.U32 R12, RZ, RZ, R19 ;  /* 0x000000ffff0c7224 */ /* 0x000fe400078e0013 */
[----:B------:R-:W-:Y:S02]  /*11e80*/  IMAD.MOV.U32 R14, RZ, RZ, R16 ;  /* 0x000000ffff0e7224 */ /* 0x000fe400078e0010 */
[----:B------:R-:W-:Y:S02]  /*11e90*/  IMAD.MOV.U32 R13, RZ, RZ, R18 ;  /* 0x000000ffff0d7224 */ /* 0x000fe400078e0012 */
[C---:B------:R-:W-:Y:S01]  /*11ea0*/  FFMA.FTZ R12, R4.reuse, UR21, R12 ;  /* 0x00000015040c7c23 */ /* 0x040fe2000801000c */
[----:B------:R-:W-:Y:S07]  /*11eb0*/  HMMA.16816.F32.BF16 R16, R24, R6, R184 ;  /* 0x000000061810723c */ /* 0x000fee00000418b8 */
[C---:B------:R-:W-:Y:S01]  /*11ec0*/  FFMA.FTZ R7, R4.reuse, UR21, R136 ;  /* 0x0000001504077c23 */ /* 0x040fe20008010088 */
[----:B------:R-:W-:Y:S01]  /*11ed0*/  FSEL R184, R5, -INF , !P1 ;  /* 0xff80000005b87808 */ /* 0x000fe20004800000 */
[----:B------:R-:W-:Y:S01]  /*11ee0*/  FFMA.FTZ R6, R4, UR21, R241 ;  /* 0x0000001504067c23 */ /* 0x000fe200080100f1 */
[----:B------:R-:W-:-:S02]  /*11ef0*/  I2FP.F32.S32 R5, R2 ;  /* 0x0000000200057245 */ /* 0x000fc40000201400 */
[----:B------:R-:W-:Y:S02]  /*11f00*/  FSEL R187, R7, -INF , !P0 ;  /* 0xff80000007bb7808 */ /* 0x000fe40004000000 */
[----:B------:R-:W-:Y:S01]  /*11f10*/  FSEL R189, R6, -INF , !P4 ;  /* 0xff80000006bd7808 */ /* 0x000fe20006000000 */
[----:B------:R-:W-:Y:S01]  /*11f20*/  FFMA.FTZ R7, R5, UR21, R196 ;  /* 0x0000001505077c23 */ /* 0x000fe200080100c4 */
[C---:B------:R-:W-:Y:S02]  /*11f30*/  ISETP.GE.AND P4, PT, R2.reuse, R138, PT ;  /* 0x0000008a0200720c */ /* 0x040fe40003f86270 */
[C---:B------:R-:W-:Y:S02]  /*11f40*/  ISETP.GE.AND P1, PT, R2.reuse, R172, PT ;  /* 0x000000ac0200720c */ /* 0x040fe40003f26270 */
[----:B------:R-:W-:Y:S01]  /*11f50*/  ISETP.GE.AND P0, PT, R2, R139, PT ;  /* 0x0000008b0200720c */ /* 0x000fe20003f06270 */
[----:B------:R-:W-:Y:S01]  /*11f60*/  VIADD R2, R0, 0x9 ;  /* 0x0000000900027836 */ /* 0x000fe20000000000 */
[----:B------:R-:W-:Y:S01]  /*11f70*/  FSEL R185, R7, -INF , !P1 ;  /* 0xff80000007b97808 */ /* 0x000fe20004800000 */
[C---:B------:R-:W-:Y:S01]  /*11f80*/  FFMA.FTZ R7, R5.reuse, UR21, R198 ;  /* 0x0000001505077c23 */ /* 0x040fe200080100c6 */
[C---:B------:R-:W-:Y:S01]  /*11f90*/  FFMA.FTZ R4, R5.reuse, UR21, R16 ;  /* 0x0000001505047c23 */ /* 0x040fe20008010010 */
[----:B------:R-:W-:Y:S01]  /*11fa0*/  FFMA.FTZ R6, R5, UR21, R18 ;  /* 0x0000001505067c23 */ /* 0x000fe20008010012 */
[----:B------:R-:W-:-:S02]  /*11fb0*/  FSEL R186, R12, -INF , !P6 ;  /* 0xff8000000cba7808 */ /* 0x000fc40007000000 */
[----:B------:R-:W-:Y:S02]  /*11fc0*/  FSEL R179, R7, -INF , !P0 ;  /* 0xff80000007b37808 */ /* 0x000fe40004000000 */
[----:B------:R-:W-:Y:S02]  /*11fd0*/  FSEL R188, R4, -INF , !P5 ;  /* 0xff80000004bc7808 */ /* 0x000fe40006800000 */
[----:B------:R-:W-:Y:S02]  /*11fe0*/  I2FP.F32.S32 R4, R2 ;  /* 0x0000000200047245 */ /* 0x000fe40000201400 */
        /* <DEDUP_REMOVED lines=23> */
[----:B------:R-:W-:Y:S01]  /*12160*/  FFMA.FTZ R9, R5, UR21, R218 ;  /* 0x0000001505097c23 */ /* 0x000fe200080100da */
[----:B------:R-:W-:-:S02]  /*12170*/  I2FP.F32.S32 R5, R2 ;  /* 0x0000000200057245 */ /* 0x000fc40000201400 */
        /* <DEDUP_REMOVED lines=108> */
.L_x_1579:
[----:B------:R-:W-:Y:S05]  /*12840*/  BSYNC B0 ;  /* 0x0000000000007941 */ /* 0x000fea0003800000 */
.L_x_1578:
[----:B------:R-:W0:Y:S02]  /*12850*/  LDGDEPBAR ;  /* 0x00000000000079af */ /* 0x000e240000000000 */
.L_x_1577:
[----:B------:R-:W3:Y:S04]  /*12860*/  LDL.64 R222, [R1+0x60] ;  /* 0x0000600001de7983 */ /* 0x000ee80000100a00 */
[----:B------:R-:W4:Y:S04]  /*12870*/  LDL.64 R224, [R1+0xf0] ;  /* 0x0000f00001e07983 */ /* 0x000f280000100a00 */
[----:B------:R-:W4:Y:S01]  /*12880*/  LDL.64 R230, [R1+0x68] ;  /* 0x0000680001e67983 */ /* 0x000f220000100a00 */
[----:B------:R-:W-:-:S04]  /*12890*/  FMNMX.FTZ R0, R133, R12, !PT ;  /* 0x0000000c85007209 */ /* 0x000fc80007810000 */
[----:B------:R-:W-:-:S04]  /*128a0*/  FMNMX.FTZ R0, R184, R0, !PT ;  /* 0x00000000b8007209 */ /* 0x000fc80007810000 */
[----:B------:R-:W-:-:S04]  /*128b0*/  FMNMX.FTZ R0, R181, R0, !PT ;  /* 0x00000000b5007209 */ /* 0x000fc80007810000 */
[----:B------:R-:W-:-:S04]  /*128c0*/  FMNMX.FTZ R0, R177, R0, !PT ;  /* 0x00000000b1007209 */ /* 0x000fc80007810000 */
[----:B--2---:R-:W-:-:S04]  /*128d0*/  FMNMX.FTZ R4, R28, R0, !PT ;  /* 0x000000001c047209 */ /* 0x004fc80007810000 */
[----:B------:R-:W-:Y:S02]  /*128e0*/  FMNMX.FTZ R4, R26, R4, !PT ;  /* 0x000000041a047209 */ /* 0x000fe40007810000 */
[----:B------:R-:W-:Y:S02]  /*128f0*/  FMNMX.FTZ R2, R132, R14, !PT ;  /* 0x0000000e84027209 */ /* 0x000fe40007810000 */
[----:B------:R-:W-:Y:S02]  /*12900*/  FMNMX.FTZ R4, R19, R4, !PT ;  /* 0x0000000413047209 */ /* 0x000fe40007810000 */
[----:B-1----:R-:W-:Y:S02]  /*12910*/  FMNMX.FTZ R10, R187, R2, !PT ;  /* 0x00000002bb0a7209 */ /* 0x002fe40007810000 */
        /* <DEDUP_REMOVED lines=23> */
[----:B------:R-:W1:Y:S01]  /*12a90*/  SHFL.BFLY PT, R4, R2, 0x2, 0x1f ;  /* 0x0c401f0002047f89 */ /* 0x000e6200000e0000 */
[----:B------:R-:W-:-:S03]  /*12aa0*/  FMNMX.FTZ R11, R29, R11, !PT ;  /* 0x0000000b1d0b7209 */ /* 0x000fc60007810000 */
[----:B------:R-:W2:Y:S01]  /*12ab0*/  SHFL.BFLY PT, R5, R0, 0x2, 0x1f ;  /* 0x0c401f0000057f89 */ /* 0x000ea200000e0000 */
[----:B------:R-:W-:-:S03]  /*12ac0*/  FMNMX.FTZ R11, R21, R11, !PT ;  /* 0x0000000b150b7209 */ /* 0x000fc60007810000 */
[----:B------:R-:W2:Y:S04]  /*12ad0*/  SHFL.BFLY PT, R183, R10, 0x1, 0x1f ;  /* 0x0c201f000ab77f89 */ /* 0x000ea800000e0000 */
[----:B------:R-:W2:Y:S01]  /*12ae0*/  SHFL.BFLY PT, R182, R11, 0x2, 0x1f ;  /* 0x0c401f000bb67f89 */ /* 0x000ea200000e0000 */
[----:B-1----:R-:W-:Y:S02]  /*12af0*/  FMNMX.FTZ R2, R2, R4, !PT ;  /* 0x0000000402027209 */ /* 0x002fe40007810000 */
[----:B--2---:R-:W-:Y:S02]  /*12b00*/  FMNMX.FTZ R5, R0, R5, !PT ;  /* 0x0000000500057209 */ /* 0x004fe40007810000 */
[----:B------:R-:W-:Y:S02]  /*12b10*/  FMNMX.FTZ R232, R10, R183, !PT ;  /* 0x000000b70ae87209 */ /* 0x000fe40007810000 */
[----:B------:R-:W1:Y:S04]  /*12b20*/  SHFL.BFLY PT, R10, R2, 0x1, 0x1f ;  /* 0x0c201f00020a7f89 */ /* 0x000e6800000e0000 */
[----:B------:R-:W2:Y:S01]  /*12b30*/  SHFL.BFLY PT, R190, R5, 0x1, 0x1f ;  /* 0x0c201f0005be7f89 */ /* 0x000ea200000e0000 */
[----:B------:R-:W-:-:S05]  /*12b40*/  FMNMX.FTZ R4, R11, R182, !PT ;  /* 0x000000b60b047209 */ /* 0x000fca0007810000 */
[----:B------:R-:W2:Y:S01]  /*12b50*/  SHFL.BFLY PT, R11, R4, 0x1, 0x1f ;  /* 0x0c201f00040b7f89 */ /* 0x000ea200000e0000 */
[C---:B------:R-:W-:Y:S01]  /*12b60*/  FMUL.FTZ R0, R232.reuse, UR42 ;  /* 0x0000002ae8007c20 */ /* 0x040fe20008410000 */
[----:B------:R-:W-:-:S04]  /*12b70*/  FSETP.NEU.FTZ.AND P1, PT, R232, -INF , PT ;  /* 0xff800000e800780b */ /* 0x000fc80003f3d000 */
[----:B------:R-:W-:Y:S02]  /*12b80*/  FSEL R0, R0, RZ, P1 ;  /* 0x000000ff00007208 */ /* 0x000fe40000800000 */
[----:B-1----:R-:W-:-:S03]  /*12b90*/  FMNMX.FTZ R233, R2, R10, !PT ;  /* 0x0000000a02e97209 */ /* 0x002fc60007810000 */
[--C-:B------:R-:W-:Y:S01]  /*12ba0*/  FFMA.FTZ R182, R12, UR42, -R0.reuse ;  /* 0x0000002a0cb67c23 */ /* 0x100fe20008010800 */
[--C-:B------:R-:W-:Y:S01]  /*12bb0*/  FFMA.FTZ R184, R184, UR42, -R0.reuse ;  /* 0x0000002ab8b87c23 */ /* 0x100fe20008010800 */
[--C-:B------:R-:W-:Y:S01]  /*12bc0*/  FFMA.FTZ R181, R181, UR42, -R0.reuse ;  /* 0x0000002ab5b57c23 */ /* 0x100fe20008010800 */
[----:B--2---:R-:W-:Y:S01]  /*12bd0*/  FMNMX.FTZ R238, R5, R190, !PT ;  /* 0x000000be05ee7209 */ /* 0x004fe20007810000 */
[--C-:B------:R-:W-:Y:S01]  /*12be0*/  FFMA.FTZ R183, R177, UR42, -R0.reuse ;  /* 0x0000002ab1b77c23 */ /* 0x100fe20008010800 */
[--C-:B------:R-:W-:Y:S01]  /*12bf0*/  FFMA.FTZ R190, R28, UR42, -R0.reuse ;  /* 0x0000002a1cbe7c23 */ /* 0x100fe20008010800 */
[--C-:B------:R-:W-:Y:S01]  /*12c00*/  FFMA.FTZ R191, R26, UR42, -R0.reuse ;  /* 0x0000002a1abf7c23 */ /* 0x100fe20008010800 */
[--C-:B------:R-:W-:Y:S01]  /*12c10*/  FFMA.FTZ R193, R19, UR42, -R0.reuse ;  /* 0x0000002a13c17c23 */ /* 0x100fe20008010800 */
[----:B------:R-:W-:Y:S01]  /*12c20*/  FFMA.FTZ R194, R15, UR42, -R0 ;  /* 0x0000002a0fc27c23 */ /* 0x000fe20008010800 */
[C---:B------:R-:W-:Y:S01]  /*12c30*/  FMUL.FTZ R0, R233.reuse, UR42 ;  /* 0x0000002ae9007c20 */ /* 0x040fe20008410000 */
[----:B------:R-:W-:Y:S01]  /*12c40*/  FSETP.NEU.FTZ.AND P4, PT, R233, -INF , PT ;  /* 0xff800000e900780b */ /* 0x000fe20003f9d000 */
[----:B------:R-:W-:Y:S01]  /*12c50*/  FMUL.FTZ R2, R238, UR42 ;  /* 0x0000002aee027c20 */ /* 0x000fe20008410000 */
[----:B------:R-:W-:-:S02]  /*12c60*/  FMNMX.FTZ R234, R4, R11, !PT ;  /* 0x0000000b04ea7209 */ /* 0x000fc40007810000 */
[----:B------:R-:W-:Y:S02]  /*12c70*/  FSEL R0, R0, RZ, P4 ;  /* 0x000000ff00007208 */ /* 0x000fe40002000000 */
[----:B------:R-:W-:-:S03]  /*12c80*/  FSETP.NEU.FTZ.AND P5, PT, R238, -INF , PT ;  /* 0xff800000ee00780b */ /* 0x000fc60003fbd000 */
        /* <DEDUP_REMOVED lines=8> */
[----:B------:R-:W-:Y:S01]  /*12d10*/  FSEL R2, R2, RZ, P5 ;  /* 0x000000ff02027208 */ /* 0x000fe20002800000 */
[----:B------:R-:W-:Y:S01]  /*12d20*/  FMUL.FTZ R0, R234, UR42 ;  /* 0x0000002aea007c20 */ /* 0x000fe20008410000 */
[----:B------:R-:W-:-:S02]  /*12d30*/  FSEL R4, R238, RZ, P5 ;  /* 0x000000ffee047208 */ /* 0x000fc40002800000 */
[----:B------:R-:W-:Y:S01]  /*12d40*/  FSETP.NEU.FTZ.AND P5, PT, R234, -INF , PT ;  /* 0xff800000ea00780b */ /* 0x000fe20003fbd000 */
[--C-:B------:R-:W-:Y:S01]  /*12d50*/  FFMA.FTZ R13, R13, UR42, -R2.reuse ;  /* 0x0000002a0d0d7c23 */ /* 0x100fe20008010802 */
[----:B------:R-:W-:Y:S02]  /*12d60*/  ULOP3.LUT UR4, UR44, UR31, URZ, 0x3c, !UPT ;  /* 0x0000001f2c047292 */ /* 0x000fe4000f8e3c3f */
[----:B------:R-:W-:Y:S01]  /*12d70*/  FSEL R0, R0, RZ, P5 ;  /* 0x000000ff00007208 */ /* 0x000fe20002800000 */
[----:B------:R-:W-:Y:S01]  /*12d80*/  FFMA.FTZ R199, R173, UR42, -R2 ;  /* 0x0000002aadc77c23 */ /* 0x000fe20008010802 */
[----:B------:R-:W-:Y:S01]  /*12d90*/  FADD.FTZ R3, R3, -R4 ;  /* 0x8000000403037221 */ /* 0x000fe20000010000 */
[----:B------:R1:W-:Y:S01]  /*12da0*/  MUFU.EX2 R10, R13 ;  /* 0x0000000d000a7308 */ /* 0x0003e20000000800 */
[----:B------:R-:W-:Y:S01]  /*12db0*/  FFMA.FTZ R198, R175, UR42, -R2 ;  /* 0x0000002aafc67c23 */ /* 0x000fe20008010802 */
[--C-:B------:R-:W-:Y:S01]  /*12dc0*/  FFMA.FTZ R173, R176, UR42, -R0.reuse ;  /* 0x0000002ab0ad7c23 */ /* 0x100fe20008010800 */
[--C-:B------:R-:W-:Y:S01]  /*12dd0*/  FFMA.FTZ R5, R16, UR42, -R0.reuse ;  /* 0x0000002a10057c23 */ /* 0x100fe20008010800 */
[--C-:B------:R-:W-:Y:S01]  /*12de0*/  FFMA.FTZ R136, R188, UR42, -R0.reuse ;  /* 0x0000002abc887c23 */ /* 0x100fe20008010800 */
[--C-:B------:R-:W-:Y:S01]  /*12df0*/  FFMA.FTZ R137, R180, UR42, -R0.reuse ;  /* 0x0000002ab4897c23 */ /* 0x100fe20008010800 */
[--C-:B------:R-:W-:Y:S01]  /*12e00*/  FFMA.FTZ R174, R174, UR42, -R0.reuse ;  /* 0x0000002aaeae7c23 */ /* 0x100fe20008010800 */
[--C-:B------:R-:W-:Y:S01]  /*12e10*/  FFMA.FTZ R175, R29, UR42, -R0.reuse ;  /* 0x0000002a1daf7c23 */ /* 0x100fe20008010800 */
[----:B------:R-:W-:Y:S01]  /*12e20*/  FFMA.FTZ R176, R21, UR42, -R0 ;  /* 0x0000002a15b07c23 */ /* 0x000fe20008010800 */
[----:B------:R-:W-:Y:S01]  /*12e30*/  FFMA.FTZ R186, R186, UR42, -R2 ;  /* 0x0000002ababa7c23 */ /* 0x000fe20008010802 */
[----:B------:R-:W-:Y:S01]  /*12e40*/  FMUL.FTZ R3, R3, UR42 ;  /* 0x0000002a03037c20 */ /* 0x000fe20008410000 */
[----:B-1----:R-:W-:-:S03]  /*12e50*/  FFMA.FTZ R13, R189, UR42, -R0 ;  /* 0x0000002abd0d7c23 */ /* 0x002fc60008010800 */
[----:B------:R-:W1:Y:S01]  /*12e60*/  MUFU.EX2 R4, R3 ;  /* 0x0000000300047308 */ /* 0x000e620000000800 */
[----:B------:R-:W-:-:S07]  /*12e70*/  FFMA.FTZ R218, R18, UR42, -R2 ;  /* 0x0000002a12da7c23 */ /* 0x000fce0008010802 */
[----:B------:R-:W2:Y:S01]  /*12e80*/  MUFU.EX2 R186, R186 ;  /* 0x000000ba00ba7308 */ /* 0x000ea20000000800 */
[--C-:B------:R-:W-:Y:S01]  /*12e90*/  FFMA.FTZ R196, R179, UR42, -R2.reuse ;  /* 0x0000002ab3c47c23 */ /* 0x100fe20008010802 */
[--C-:B------:R-:W-:Y:S01]  /*12ea0*/  FFMA.FTZ R212, R27, UR42, -R2.reuse ;  /* 0x0000002a1bd47c23 */ /* 0x100fe20008010802 */
[----:B------:R-:W-:Y:S01]  /*12eb0*/  FFMA.FTZ R219, R24, UR42, -R2 ;  /* 0x0000002a18db7c23 */ /* 0x000fe20008010802 */
[----:B-1----:R-:W-:Y:S01]  /*12ec0*/  FFMA.FTZ R247, R247, R4, R10 ;  /* 0x00000004f7f77223 */ /* 0x002fe2000001000a */
[----:B--2---:R-:W-:-:S03]  /*12ed0*/  F2FP.BF16.F32.PACK_AB R189, R186, R10 ;  /* 0x0000000ababd723e */ /* 0x004fc600000010ff */
[----:B------:R-:W-:Y:S08]  /*12ee0*/  MUFU.EX2 R5, R5 ;  /* 0x0000000500057308 */ /* 0x000ff00000000800 */
[----:B------:R-:W-:Y:S01]  /*12ef0*/  MUFU.EX2 R13, R13 ;  /* 0x0000000d000d7308 */ /* 0x000fe20000000800 */
        /* <DEDUP_REMOVED lines=15> */
[----:B------:R-:W-:Y:S02]  /*12ff0*/  FSEL R0, R234, RZ, P5 ;  /* 0x000000ffea007208 */ /* 0x000fe40002800000 */
[----:B------:R-:W-:Y:S01]  /*13000*/  LOP3.LUT R11, R17, UR10, R2, 0x96, !PT ;  /* 0x0000000a110b7c12 */ /* 0x000fe2000f8e9602 */
[----:B------:R-:W-:-:S04]  /*13010*/  IMAD.WIDE.U32 R2, R3, -0x326172a9, RZ ;  /* 0xcd9e8d5703027825 */ /* 0x000fc800078e00ff */
[----:B------:R-:W-:Y:S01]  /*13020*/  FADD.FTZ R0, R134, -R0 ;  /* 0x8000000086007221 */ /* 0x000fe20000010000 */
[----:B------:R-:W-:Y:S01]  /*13030*/  LOP3.LUT R134, R3, UR11, R10, 0x96, !PT ;  /* 0x0000000b03867c12 */ /* 0x000fe2000f8e960a */
[----:B------:R-:W-:-:S04]  /*13040*/  IMAD.WIDE.U32 R10, R11, -0x326172a9, RZ ;  /* 0xcd9e8d570b0a7825 */ /* 0x000fc800078e00ff */
[----:B------:R-:W-:Y:S01]  /*13050*/  FMUL.FTZ R0, R0, UR42 ;  /* 0x0000002a00007c20 */ /* 0x000fe20008410000 */
[----:B------:R-:W-:-:S05]  /*13060*/  LOP3.LUT R2, R11, UR24, R2, 0x96, !PT ;  /* 0x000000180b027c12 */ /* 0x000fca000f8e9602 */
[----:B------:R-:W1:Y:S01]  /*13070*/  MUFU.EX2 R0, R0 ;  /* 0x0000000000007308 */ /* 0x000e620000000800 */
[----:B------:R-:W-:-:S04]  /*13080*/  LOP3.LUT R3, R2, 0xffff, RZ, 0xc0, !PT ;  /* 0x0000ffff02037812 */ /* 0x000fc800078ec0ff */
[----:B------:R-:W-:-:S04]  /*13090*/  SHF.R.U32.HI R3, RZ, 0x8, R3 ;  /* 0x00000008ff037819 */ /* 0x000fc80000011603 */
[----:B------:R-:W-:-:S04]  /*130a0*/  LOP3.LUT R3, R3, 0xffff, RZ, 0xc0, !PT ;  /* 0x0000ffff03037812 */ /* 0x000fc800078ec0ff */
[----:B------:R-:W-:Y:S02]  /*130b0*/  ISETP.LE.U32.AND P5, PT, R3, UR15, PT ;  /* 0x0000000f03007c0c */ /* 0x000fe4000bfa3070 */
[----:B------:R-:W-:Y:S01]  /*130c0*/  LOP3.LUT R3, R2, 0xff, RZ, 0xc0, !PT ;  /* 0x000000ff02037812 */ /* 0x000fe200078ec0ff */
[----:B-1----:R-:W-:Y:S01]  /*130d0*/  FFMA.FTZ R227, R227, R0, R5 ;  /* 0x00000000e3e37223 */ /* 0x002fe20000010005 */
[----:B------:R-:W-:Y:S02]  /*130e0*/  F2FP.BF16.F32.PACK_AB R15, R13, R5 ;  /* 0x000000050d0f723e */ /* 0x000fe400000010ff */
[----:B------:R-:W-:Y:S02]  /*130f0*/  ISETP.LE.U32.AND P6, PT, R3, UR15, PT ;  /* 0x0000000f03007c0c */ /* 0x000fe4000bfc3070 */
[----:B------:R-:W-:Y:S02]  /*13100*/  SHF.R.U32.HI R3, RZ, 0x18, R2 ;  /* 0x00000018ff037819 */ /* 0x000fe40000011602 */
[----:B------:R-:W-:-:S02]  /*13110*/  FSEL R5, R232, RZ, P1 ;  /* 0x000000ffe8057208 */ /* 0x000fc40000800000 */
[----:B------:R-:W-:Y:S02]  /*13120*/  SHF.R.U32.HI R2, RZ, 0x10, R2 ;  /* 0x00000010ff027819 */ /* 0x000fe40000011602 */
[----:B------:R-:W-:Y:S01]  /*13130*/  ISETP.LE.U32.AND P1, PT, R3, UR15, PT ;  /* 0x0000000f03007c0c */ /* 0x000fe2000bf23070 */
[----:B------:R-:W-:Y:S01]  /*13140*/  FADD.FTZ R3, R133, -R5 ;  /* 0x8000000585037221 */ /* 0x000fe20000010000 */
[----:B------:R-:W-:Y:S01]  /*13150*/  LOP3.LUT R2, R2, 0xff, RZ, 0xc0, !PT ;  /* 0x000000ff02027812 */ /* 0x000fe200078ec0ff */
[----:B------:R-:W-:Y:S01]  /*13160*/  FADD.FTZ R178, R13, R227 ;  /* 0x000000e30db27221 */ /* 0x000fe20000010000 */
[----:B------:R-:W-:Y:S01]  /*13170*/  MUFU.EX2 R133, R184 ;  /* 0x000000b800857308 */ /* 0x000fe20000000800 */
[----:B------:R-:W-:Y:S01]  /*13180*/  FMUL.FTZ R5, R3, UR42 ;  /* 0x0000002a03057c20 */ /* 0x000fe20008410000 */
[----:B------:R-:W-:Y:S02]  /*13190*/  FSEL R3, R233, RZ, P4 ;  /* 0x000000ffe9037208 */ /* 0x000fe40002000000 */
[----:B------:R-:W-:-:S04]  /*131a0*/  ISETP.LE.U32.AND P4, PT, R2, UR15, PT ;  /* 0x0000000f02007c0c */ /* 0x000fc8000bf83070 */
[----:B------:R-:W1:Y:S01]  /*131b0*/  MUFU.EX2 R13, R182 ;  /* 0x000000b6000d7308 */ /* 0x000e620000000800 */
[----:B------:R2:W-:Y:S07]  /*131c0*/  STL [R1+0x11c], R209 ;  /* 0x00011cd101007387 */ /* 0x0005ee0000100800 */
[----:B------:R-:W3:Y:S01]  /*131d0*/  MUFU.EX2 R2, R5 ;  /* 0x0000000500027308 */ /* 0x000ee20000000800 */
[----:B------:R4:W-:Y:S04]  /*131e0*/  STL [R1+0x118], R208 ;  /* 0x000118d001007387 */ /* 0x0009e80000100800 */
[----:B------:R1:W-:Y:S04]  /*131f0*/  STL [R1+0x114], R207 ;  /* 0x000114cf01007387 */ /* 0x0003e80000100800 */
[----:B------:R3:W-:Y:S01]  /*13200*/  STL [R1+0x110], R204 ;  /* 0x000110cc01007387 */ /* 0x0007e20000100800 */
[----:B------:R-:W-:-:S03]  /*13210*/  FMUL.FTZ R224, R140, R0 ;  /* 0x000000008ce07220 */ /* 0x000fc60000410000 */
[----:B------:R3:W-:Y:S01]  /*13220*/  STL [R1+0x10c], R202 ;  /* 0x00010cca01007387 */ /* 0x0007e20000100800 */
[----:B------:R-:W-:-:S03]  /*13230*/  FMUL.FTZ R225, R141, R0 ;  /* 0x000000008de17220 */ /* 0x000fc60000410000 */
[----:B------:R-:W-:Y:S01]  /*13240*/  STL [R1+0x108], R200 ;  /* 0x000108c801007387 */ /* 0x000fe20000100800 */
[-C--:B------:R-:W-:Y:S01]  /*13250*/  FMUL.FTZ R152, R152, R0.reuse ;  /* 0x0000000098987220 */ /* 0x080fe20000410000 */
[-C--:B------:R-:W-:Y:S02]  /*13260*/  FMUL.FTZ R153, R153, R0.reuse ;  /* 0x0000000099997220 */ /* 0x080fe40000410000 */
[----:B------:R-:W-:Y:S01]  /*13270*/  STL [R1+0x104], R172 ;  /* 0x000104ac01007387 */ /* 0x000fe20000100800 */
        /* <DEDUP_REMOVED lines=12> */
[-C--:B----4-:R-:W-:Y:S01]  /*13340*/  FMUL.FTZ R208, R65, R0.reuse ;  /* 0x0000000041d07220 */ /* 0x090fe20000410000 */
[-C--:B------:R-:W-:Y:S01]  /*13350*/  FMUL.FTZ R140, R68, R0.reuse ;  /* 0x00000000448c7220 */ /* 0x080fe20000410000 */
[-C--:B------:R-:W-:Y:S01]  /*13360*/  FMUL.FTZ R141, R69, R0.reuse ;  /* 0x00000000458d7220 */ /* 0x080fe20000410000 */
[-C--:B-1----:R-:W-:Y:S01]  /*13370*/  FMUL.FTZ R207, R80, R0.reuse ;  /* 0x0000000050cf7220 */ /* 0x082fe20000410000 */
        /* <DEDUP_REMOVED lines=14> */
[--C-:B------:R-:W-:Y:S01]  /*13460*/  FFMA.FTZ R49, R235, R2, R13.reuse ;  /* 0x00000002eb317223 */ /* 0x100fe2000001000d */
[----:B------:R-:W-:Y:S01]  /*13470*/  @!P6 HFMA2.BF16_V2 R68, -RZ.H0_H0, RZ.H0_H0, -R15.H0_H0 ;  /* 0x200000ffff44e231 */ /* 0x000fe2000034090f */
[----:B------:R-:W-:-:S02]  /*13480*/  PRMT R13, R15, 0x7632, R13 ;  /* 0x000076320f0d7816 */ /* 0x000fc4000000000d */
[C---:B------:R-:W-:Y:S02]  /*13490*/  PRMT R14, R0.reuse, 0x7610, R14 ;  /* 0x00007610000e7816 */ /* 0x040fe4000000000e */
[----:B------:R-:W-:Y:S02]  /*134a0*/  PRMT R17, R0, 0x7632, R17 ;  /* 0x0000763200117816 */ /* 0x000fe40000000011 */
[----:B------:R-:W-:Y:S01]  /*134b0*/  LOP3.LUT R0, R10, 0xff, RZ, 0xc0, !PT ;  /* 0x000000ff0a007812 */ /* 0x000fe200078ec0ff */
[----:B------:R-:W-:Y:S01]  /*134c0*/  @!P4 HFMA2.BF16_V2 R64, -RZ.H0_H0, RZ.H0_H0, -R14.H0_H0 ;  /* 0x200000ffff40c231 */ /* 0x000fe2000034090e */
[----:B------:R-:W-:Y:S02]  /*134d0*/  PRMT R69, R15, 0x5410, R13 ;  /* 0x000054100f457816 */ /* 0x000fe4000000000d */
[----:B------:R-:W-:Y:S02]  /*134e0*/  @!P6 PRMT R15, R68, 0x5410, RZ ;  /* 0x00005410440fe816 */ /* 0x000fe400000000ff */
[----:B------:R-:W-:-:S02]  /*134f0*/  ISETP.LE.U32.AND P6, PT, R0, UR15, PT ;  /* 0x0000000f00007c0c */ /* 0x000fc4000bfc3070 */
[----:B------:R-:W-:Y:S02]  /*13500*/  SHF.R.U32.HI R0, RZ, 0x18, R10 ;  /* 0x00000018ff007819 */ /* 0x000fe4000001160a */
[----:B------:R-:W-:Y:S02]  /*13510*/  LOP3.LUT R5, R10, 0xffff, RZ, 0xc0, !PT ;  /* 0x0000ffff0a057812 */ /* 0x000fe400078ec0ff */
[----:B------:R-:W-:Y:S02]  /*13520*/  PRMT R68, R14, 0x5410, R17 ;  /* 0x000054100e447816 */ /* 0x000fe40000000011 */
[----:B------:R-:W-:Y:S02]  /*13530*/  @!P4 PRMT R14, R64, 0x5410, RZ ;  /* 0x00005410400ec816 */ /* 0x000fe400000000ff */
[----:B------:R-:W-:Y:S02]  /*13540*/  ISETP.LE.U32.AND P4, PT, R0, UR15, PT ;  /* 0x0000000f00007c0c */ /* 0x000fe4000bf83070 */
[----:B------:R-:W-:Y:S01]  /*13550*/  SHF.R.U32.HI R0, RZ, 0x8, R5 ;  /* 0x00000008ff007819 */ /* 0x000fe20000011605 */
[----:B------:R-:W-:Y:S01]  /*13560*/  FADD.FTZ R48, R132, -R3 ;  /* 0x8000000384307221 */ /* 0x000fe20000010000 */
[----:B------:R-:W-:-:S02]  /*13570*/  @!P1 HFMA2.BF16_V2 R52, -RZ.H0_H0, RZ.H0_H0, -R17.H0_H0 ;  /* 0x200000ffff349231 */ /* 0x000fc40000340911 */
[----:B------:R-:W-:Y:S01]  /*13580*/  LOP3.LUT R0, R0, 0xffff, RZ, 0xc0, !PT ;  /* 0x0000ffff00007812 */ /* 0x000fe200078ec0ff */
[----:B------:R-:W-:Y:S02]  /*13590*/  FMUL.FTZ R5, R48, UR42 ;  /* 0x0000002a30057c20 */ /* 0x000fe40008410000 */
[----:B------:R-:W-:Y:S02]  /*135a0*/  @!P1 PRMT R17, R52, 0x5410, RZ ;  /* 0x0000541034119816 */ /* 0x000fe400000000ff */
[----:B------:R-:W-:Y:S02]  /*135b0*/  ISETP.LE.U32.AND P1, PT, R0, UR15, PT ;  /* 0x0000000f00007c0c */ /* 0x000fe4000bf23070 */
[----:B------:R-:W1:Y:S01]  /*135c0*/  MUFU.EX2 R0, R5 ;  /* 0x0000000500007308 */ /* 0x000e620000000800 */
[----:B------:R-:W-:Y:S01]  /*135d0*/  SHF.R.U32.HI R3, RZ, 0x10, R10 ;  /* 0x00000010ff037819 */ /* 0x000fe2000001160a */
[----:B------:R-:W-:Y:S02]  /*135e0*/  @!P5 HFMA2.BF16_V2 R65, -RZ.H0_H0, RZ.H0_H0, -R13.H0_H0 ;  /* 0x200000ffff41d231 */ /* 0x000fe4000034090d */
[-C--:B------:R-:W-:Y:S01]  /*135f0*/  FMUL.FTZ R227, R143, R2.reuse ;  /* 0x000000028fe37220 */ /* 0x080fe20000410000 */
[----:B------:R-:W-:Y:S01]  /*13600*/  IMAD.MOV.U32 R143, RZ, RZ, R128 ;  /* 0x000000ffff8f7224 */ /* 0x000fe200078e0080 */
[----:B------:R-:W-:Y:S01]  /*13610*/  LOP3.LUT R3, R3, 0xff, RZ, 0xc0, !PT ;  /* 0x000000ff03037812 */ /* 0x000fe200078ec0ff */
[----:B------:R-:W-:Y:S01]  /*13620*/  IMAD.MOV.U32 R128, RZ, RZ, R84 ;  /* 0x000000ffff807224 */ /* 0x000fe200078e0054 */
[----:B------:R-:W-:Y:S01]  /*13630*/  @!P5 PRMT R13, R65, 0x5410, RZ ;  /* 0x00005410410dd816 */ /* 0x000fe200000000ff */
[----:B------:R-:W-:Y:S01]  /*13640*/  MUFU.EX2 R64, R181 ;  /* 0x000000b500407308 */ /* 0x000fe20000000800 */
[----:B------:R-:W-:Y:S01]  /*13650*/  ISETP.LE.U32.AND P5, PT, R3, UR15, PT ;  /* 0x0000000f03007c0c */ /* 0x000fe2000bfa3070 */
[----:B------:R-:W-:Y:S01]  /*13660*/  FMUL.FTZ R48, R70, R2 ;  /* 0x0000000246307220 */ /* 0x000fe20000410000 */
[----:B-1----:R-:W-:-:S05]  /*13670*/  FMUL.FTZ R84, R44, R0 ;  /* 0x000000002c547220 */ /* 0x002fca0000410000 */
[----:B------:R-:W1:Y:S08]  /*13680*/  MUFU.EX2 R44, R183 ;  /* 0x000000b7002c7308 */ /* 0x000e700000000800 */
[----:B------:R-:W2:Y:S08]  /*13690*/  MUFU.EX2 R3, R136 ;  /* 0x0000008800037308 */ /* 0x000eb00000000800 */
[----:B------:R-:W3:Y:S01]  /*136a0*/  MUFU.EX2 R70, R137 ;  /* 0x0000008900467308 */ /* 0x000ee20000000800 */
[----:B------:R-:W-:-:S07]  /*136b0*/  FMUL.FTZ R80, R71, R2 ;  /* 0x0000000247507220 */ /* 0x000fce0000410000 */
[----:B------:R-:W4:Y:S01]  /*136c0*/  MUFU.EX2 R65, R177 ;  /* 0x000000b100417308 */ /* 0x000f220000000800 */
[----:B------:R2:W-:Y:S01]  /*136d0*/  STL [R1+0xfc], R138 ;  /* 0x0000fc8a01007387 */ /* 0x0005e20000100800 */
[-C--:B------:R-:W-:Y:S01]  /*136e0*/  FMUL.FTZ R252, R103, R2.reuse ;  /* 0x0000000267fc7220 */ /* 0x080fe20000410000 */
[-C--:B------:R-:W-:Y:S01]  /*136f0*/  FMUL.FTZ R226, R142, R2.reuse ;  /* 0x000000028ee27220 */ /* 0x080fe20000410000 */
[-C--:B------:R-:W-:Y:S01]  /*13700*/  FMUL.FTZ R246, R66, R2.reuse ;  /* 0x0000000242f67220 */ /* 0x080fe20000410000 */
[----:B------:R-:W-:Y:S02]  /*13710*/  IMAD.MOV.U32 R71, RZ, RZ, R117 ;  /* 0x000000ffff477224 */ /* 0x000fe400078e0075 */
[-C--:B------:R-:W-:Y:S01]  /*13720*/  FMUL.FTZ R99, R99, R2.reuse ;  /* 0x0000000263637220 */ /* 0x080fe20000410000 */
[----:B------:R-:W-:Y:S02]  /*13730*/  IMAD.MOV.U32 R103, RZ, RZ, R80 ;  /* 0x000000ffff677224 */ /* 0x000fe400078e0050 */
[----:B------:R-:W-:Y:S01]  /*13740*/  FMUL.FTZ R172, R115, R2 ;  /* 0x0000000273ac7220 */ /* 0x000fe20000410000 */
[----:B-1----:R-:W-:Y:S01]  /*13750*/  F2FP.BF16.F32.PACK_AB R10, R44, R64 ;  /* 0x000000402c0a723e */ /* 0x002fe200000010ff */
[----:B------:R1:W-:Y:S01]  /*13760*/  STL [R1+0xf8], R135 ;  /* 0x0000f88701007387 */ /* 0x0003e20000100800 */
[----:B------:R-:W-:Y:S01]  /*13770*/  IMAD.MOV.U32 R214, RZ, RZ, R230 ;  /* 0x000000ffffd67224 */ /* 0x000fe200078e00e6 */
[----:B------:R-:W-:Y:S01]  /*13780*/  MOV R142, R129 ;  /* 0x00000081008e7202 */ /* 0x000fe20000000f00 */
[----:B------:R-:W-:-:S02]  /*13790*/  IMAD.MOV.U32 R215, RZ, RZ, R231 ;  /* 0x000000ffffd77224 */ /* 0x000fc400078e00e7 */
[-C--:B------:R-:W-:Y:S01]  /*137a0*/  FMUL.FTZ R66, R118, R2.reuse ;  /* 0x0000000276427220 */ /* 0x080fe20000410000 */
[----:B------:R-:W-:Y:S01]  /*137b0*/  FMUL.FTZ R115, R119, R2 ;  /* 0x0000000277737220 */ /* 0x000fe20000410000 */
        /* <DEDUP_REMOVED lines=8> */
[----:B--2---:R-:W-:Y:S01]  /*13840*/  FMUL.FTZ R138, R82, R2 ;  /* 0x00000002528a7220 */ /* 0x004fe20000410000 */
[----:B------:R-:W-:-:S02]  /*13850*/  IMAD.MOV.U32 R82, RZ, RZ, R101 ;  /* 0x000000ffff527224 */ /* 0x000fc400078e0065 */
[----:B------:R-:W-:Y:S01]  /*13860*/  FMUL.FTZ R101, R61, R0 ;  /* 0x000000003d657220 */ /* 0x000fe20000410000 */
        /* <DEDUP_REMOVED lines=15> */
[----:B------:R-:W-:Y:S01]  /*13960*/  FADD.FTZ R61, R3, R178 ;  /* 0x000000b2033d7221 */ /* 0x000fe20000010000 */
[----:B---3--:R-:W-:Y:S01]  /*13970*/  F2FP.BF16.F32.PACK_AB R5, R70, R3 ;  /* 0x000000034605723e */ /* 0x008fe200000010ff */
[----:B------:R-:W-:Y:S02]  /*13980*/  IMAD.MOV.U32 R67, RZ, RZ, R116 ;  /* 0x000000ffff437224 */ /* 0x000fe400078e0074 */
[-C--:B------:R-:W-:Y:S01]  /*13990*/  FMUL.FTZ R140, R92, R0.reuse ;  /* 0x000000005c8c7220 */ /* 0x080fe20000410000 */
[----:B------:R-:W-:Y:S02]  /*139a0*/  IMAD.MOV.U32 R114, RZ, RZ, R48 ;  /* 0x000000ffff727224 */ /* 0x000fe400078e0030 */
[----:B------:R-:W-:Y:S01]  /*139b0*/  FMUL.FTZ R116, R76, R0 ;  /* 0x000000004c747220 */ /* 0x000fe20000410000 */
[----:B------:R-:W-:Y:S01]  /*139c0*/  IMAD.WIDE.U32 R2, R134, -0x2daee0ad, RZ ;  /* 0xd2511f5386027825 */ /* 0x000fe200078e00ff */
[----:B------:R-:W-:Y:S02]  /*139d0*/  PRMT R185, R10, 0x7610, R185 ;  /* 0x000076100ab97816 */ /* 0x000fe400000000b9 */
[----:B------:R-:W-:Y:S01]  /*139e0*/  MOV R76, R141 ;  /* 0x0000008d004c7202 */ /* 0x000fe20000000f00 */
[----:B------:R-:W-:Y:S01]  /*139f0*/  IMAD.MOV.U32 R92, RZ, RZ, R103 ;  /* 0x000000ffff5c7224 */ /* 0x000fe200078e0067 */
[----:B------:R-:W-:Y:S01]  /*13a00*/  MOV R103, R99 ;  /* 0x0000006300677202 */ /* 0x000fe20000000f00 */
[----:B------:R-:W-:Y:S01]  /*13a10*/  IMAD.MOV.U32 R52, RZ, RZ, R96 ;  /* 0x000000ffff347224 */ /* 0x000fe200078e0060 */
[----:B------:R-:W-:Y:S01]  /*13a20*/  MOV R83, R100 ;  /* 0x0000006400537202 */ /* 0x000fe20000000f00 */
[----:B------:R-:W-:-:S02]  /*13a30*/  IMAD.MOV.U32 R11, RZ, RZ, R97 ;  /* 0x000000ffff0b7224 */ /* 0x000fc400078e0061 */
[-C--:B------:R-:W-:Y:S01]  /*13a40*/  FMUL.FTZ R141, R93, R0.reuse ;  /* 0x000000005d8d7220 */ /* 0x080fe20000410000 */
[----:B------:R-:W-:Y:S02]  /*13a50*/  IMAD.MOV.U32 R87, RZ, RZ, R85 ;  /* 0x000000ffff577224 */ /* 0x000fe400078e0055 */
[-C--:B----4-:R-:W-:Y:S01]  /*13a60*/  FFMA.FTZ R48, R239, R0.reuse, R65 ;  /* 0x00000000ef307223 */ /* 0x090fe20000010041 */
        /* <DEDUP_REMOVED lines=28> */
[----:B------:R-:W-:Y:S01]  /*13c30*/  IMAD.MOV.U32 R114, RZ, RZ, R98 ;  /* 0x000000ffff727224 */ /* 0x000fe200078e0062 */
[----:B------:R-:W-:Y:S01]  /*13c40*/  LOP3.LUT R0, R3, UR28, R16, 0x96, !PT ;  /* 0x0000001c03007c12 */ /* 0x000fe2000f8e9610 */
[----:B------:R-:W-:Y:S01]  /*13c50*/  IMAD.MOV.U32 R16, RZ, RZ, R71 ;  /* 0x000000ffff107224 */ /* 0x000fe200078e0047 */
[----:B------:R-:W-:Y:S01]  /*13c60*/  PRMT R186, R10, 0x7632, R186 ;  /* 0x000076320aba7816 */ /* 0x000fe200000000ba */
[----:B------:R-:W-:-:S02]  /*13c70*/  @!P5 HFMA2.BF16_V2 R37, -RZ.H0_H0, RZ.H0_H0, -R185.H0_H0 ;  /* 0x200000ffff25d231 */ /* 0x000fc400003409b9 */
[-C--:B------:R-:W-:Y:S01]  /*13c80*/  FMUL.FTZ R99, R59, R4.reuse ;  /* 0x000000043b637220 */ /* 0x080fe20000410000 */
[----:B------:R-:W-:Y:S02]  /*13c90*/  IMAD.MOV.U32 R59, RZ, RZ, R103 ;  /* 0x000000ffff3b7224 */ /* 0x000fe400078e0067 */
[-C--:B------:R-:W-:Y:S01]  /*13ca0*/  FMUL.FTZ R103, R63, R4.reuse ;  /* 0x000000043f677220 */ /* 0x080fe20000410000 */
[----:B------:R-:W-:Y:S01]  /*13cb0*/  IMAD.MOV.U32 R63, RZ, RZ, R114 ;  /* 0x000000ffff3f7224 */ /* 0x000fe200078e0072 */
[----:B------:R-:W-:Y:S01]  /*13cc0*/  PRMT R57, R185, 0x5410, R186 ;  /* 0x00005410b9397816 */ /* 0x000fe200000000ba */
[----:B------:R-:W-:Y:S01]  /*13cd0*/  FMUL.FTZ R114, R74, R4 ;  /* 0x000000044a727220 */ /* 0x000fe20000410000 */
[----:B------:R-:W-:Y:S01]  /*13ce0*/  @!P5 PRMT R185, R37, 0x5410, RZ ;  /* 0x0000541025b9d816 */ /* 0x000fe200000000ff */
[----:B------:R-:W-:Y:S01]  /*13cf0*/  IMAD.MOV.U32 R37, RZ, RZ, R142 ;  /* 0x000000ffff257224 */ /* 0x000fe200078e008e */
[----:B------:R-:W-:Y:S01]  /*13d00*/  MOV R74, R16 ;  /* 0x00000010004a7202 */ /* 0x000fe20000000f00 */
[----:B------:R-:W-:-:S02]  /*13d10*/  IMAD.MOV.U32 R16, RZ, RZ, R143 ;  /* 0x000000ffff107224 */ /* 0x000fc400078e008f */
[-C--:B------:R-:W-:Y:S01]  /*13d20*/  FMUL.FTZ R142, R94, R4.reuse ;  /* 0x000000045e8e7220 */ /* 0x080fe20000410000 */
[----:B------:R-:W-:Y:S02]  /*13d30*/  FMUL.FTZ R143, R95, R4 ;  /* 0x000000045f8f7220 */ /* 0x000fe40000410000 */
[----:B------:R-:W2:Y:S01]  /*13d40*/  LDL.LU.64 R94, [R1+0x20] ;  /* 0x00002000015e7983 */ /* 0x000ea20000300a00 */
[C---:B------:R-:W-:Y:S01]  /*13d50*/  PRMT R188, R5.reuse, 0x7610, R188 ;  /* 0x0000761005bc7816 */ /* 0x040fe200000000bc */
[----:B------:R-:W-:Y:S01]  /*13d60*/  IMAD.MOV.U32 R239, RZ, RZ, R66 ;  /* 0x000000ffffef7224 */ /* 0x000fe200078e0042 */
[----:B------:R-:W-:Y:S01]  /*13d70*/  PRMT R187, R5, 0x7632, R187 ;  /* 0x0000763205bb7816 */ /* 0x000fe200000000bb */
[----:B------:R-:W-:Y:S02]  /*13d80*/  MUFU.EX2 R66, R190 ;  /* 0x000000be00427308 */ /* 0x000fe40000000800 */
[----:B------:R-:W-:Y:S01]  /*13d90*/  @!P6 HFMA2.BF16_V2 R26, -RZ.H0_H0, RZ.H0_H0, -R188.H0_H0 ;  /* 0x200000ffff1ae231 */ /* 0x000fe200003409bc */
[----:B------:R-:W-:Y:S01]  /*13da0*/  LOP3.LUT R5, R0, 0xff, RZ, 0xc0, !PT ;  /* 0x000000ff00057812 */ /* 0x000fe200078ec0ff */
[----:B------:R-:W-:Y:S01]  /*13db0*/  @!P1 HFMA2.BF16_V2 R28, -RZ.H0_H0, RZ.H0_H0, -R187.H0_H0 ;  /* 0x200000ffff1c9231 */ /* 0x000fe200003409bb */
[----:B------:R-:W-:-:S03]  /*13dc0*/  PRMT R60, R188, 0x5410, R187 ;  /* 0x00005410bc3c7816 */ /* 0x000fc600000000bb */
[----:B------:R-:W1:Y:S01]  /*13dd0*/  MUFU.EX2 R190, R174 ;  /* 0x000000ae00be7308 */ /* 0x000e620000000800 */
[----:B------:R-:W-:Y:S01]  /*13de0*/  @!P6 PRMT R188, R26, 0x5410, RZ ;  /* 0x000054101abce816 */ /* 0x000fe200000000ff */
[----:B------:R-:W-:Y:S01]  /*13df0*/  IMAD.MOV.U32 R26, RZ, RZ, R67 ;  /* 0x000000ffff1a7224 */ /* 0x000fe200078e0043 */
[----:B------:R-:W-:Y:S02]  /*13e00*/  ISETP.LE.U32.AND P6, PT, R5, UR15, PT ;  /* 0x0000000f05007c0c */ /* 0x000fe4000bfc3070 */
[----:B------:R-:W-:-:S03]  /*13e10*/  SHF.R.U32.HI R5, RZ, 0x18, R0 ;  /* 0x00000018ff057819 */ /* 0x000fc60000011600 */
[----:B------:R-:W3:Y:S01]  /*13e20*/  MUFU.EX2 R67, R173 ;  /* 0x000000ad00437308 */ /* 0x000ee20000000800 */
[----:B------:R-:W-:Y:S02]  /*13e30*/  @!P1 PRMT R187, R28, 0x5410, RZ ;  /* 0x000054101cbb9816 */ /* 0x000fe400000000ff */
[----:B------:R-:W-:Y:S02]  /*13e40*/  ISETP.LE.U32.AND P1, PT, R5, UR15, PT ;  /* 0x0000000f05007c0c */ /* 0x000fe4000bf23070 */
[----:B------:R-:W-:Y:S02]  /*13e50*/  SHF.R.U32.HI R5, RZ, 0x10, R0 ;  /* 0x00000010ff057819 */ /* 0x000fe40000011600 */
[----:B------:R-:W-:Y:S01]  /*13e60*/  LOP3.LUT R0, R0, 0xffff, RZ, 0xc0, !PT ;  /* 0x0000ffff00007812 */ /* 0x000fe200078ec0ff */
[----:B------:R4:W3:Y:S01]  /*13e70*/  MUFU.EX2 R71, R191 ;  /* 0x000000bf00477308 */ /* 0x0008e20000000800 */
[----:B------:R-:W-:Y:S02]  /*13e80*/  IMAD.MOV.U32 R131, RZ, RZ, R102 ;  /* 0x000000ffff837224 */ /* 0x000fe400078e0066 */
[----:B------:R-:W-:Y:S01]  /*13e90*/  FMUL.FTZ R102, R62, R4 ;  /* 0x000000043e667220 */ /* 0x000fe20000410000 */
[----:B------:R-:W-:Y:S01]  /*13ea0*/  SHF.R.U32.HI R0, RZ, 0x8, R0 ;  /* 0x00000008ff007819 */ /* 0x000fe20000011600 */
[----:B-1----:R-:W-:Y:S01]  /*13eb0*/  IMAD.MOV.U32 R62, RZ, RZ, R190 ;  /* 0x000000ffff3e7224 */ /* 0x002fe200078e00be */
[----:B------:R-:W-:Y:S01]  /*13ec0*/  MOV R130, R86 ;  /* 0x0000005600827202 */ /* 0x000fe20000000f00 */
[----:B------:R-:W-:Y:S01]  /*13ed0*/  IMAD.MOV.U32 R73, RZ, RZ, R87 ;  /* 0x000000ffff497224 */ /* 0x000fe200078e0057 */
[----:B------:R-:W-:Y:S01]  /*13ee0*/  LOP3.LUT R0, R0, 0xffff, RZ, 0xc0, !PT ;  /* 0x0000ffff00007812 */ /* 0x000fe200078ec0ff */
[----:B------:R-:W-:-:S02]  /*13ef0*/  IMAD.MOV.U32 R72, RZ, RZ, R83 ;  /* 0x000000ffff487224 */ /* 0x000fc400078e0053 */
[-C--:B------:R-:W-:Y:S01]  /*13f00*/  FMUL.FTZ R170, R170, R4.reuse ;  /* 0x00000004aaaa7220 */ /* 0x080fe20000410000 */
[----:B------:R-:W-:Y:S02]  /*13f10*/  IMAD.MOV.U32 R45, RZ, RZ, R82 ;  /* 0x000000ffff2d7224 */ /* 0x000fe400078e0052 */
[-C--:B------:R-:W-:Y:S01]  /*13f20*/  FMUL.FTZ R171, R171, R4.reuse ;  /* 0x00000004abab7220 */ /* 0x080fe20000410000 */
[----:B------:R-:W-:Y:S01]  /*13f30*/  IMAD.MOV.U32 R190, RZ, RZ, R119 ;  /* 0x000000ffffbe7224 */ /* 0x000fe200078e0077 */
[----:B----4-:R-:W-:Y:S01]  /*13f40*/  MOV R191, R239 ;  /* 0x000000ef00bf7202 */ /* 0x010fe20000000f00 */
        /* <DEDUP_REMOVED lines=27> */
[----:B---3--:R-:W-:-:S02]  /*14100*/  F2FP.BF16.F32.PACK_AB R4, R62, R67 ;  /* 0x000000433e04723e */ /* 0x008fc400000010ff */
[----:B------:R-:W-:Y:S01]  /*14110*/  ISETP.LE.U32.AND P5, PT, R0, UR15, PT ;  /* 0x0000000f00007c0c */ /* 0x000fe2000bfa3070 */
[----:B------:R-:W-:Y:S01]  /*14120*/  @!P4 HFMA2.BF16_V2 R29, -RZ.H0_H0, RZ.H0_H0, -R186.H0_H0 ;  /* 0x200000ffff1dc231 */ /* 0x000fe200003409ba */
[C---:B------:R-:W-:Y:S02]  /*14130*/  PRMT R184, R4.reuse, 0x7610, R184 ;  /* 0x0000761004b87816 */ /* 0x040fe400000000b8 */
[----:B------:R-:W-:Y:S02]  /*14140*/  F2FP.BF16.F32.PACK_AB R0, R71, R66 ;  /* 0x000000424700723e */ /* 0x000fe400000010ff */
[----:B------:R-:W-:Y:S01]  /*14150*/  LOP3.LUT R5, R5, 0xff, RZ, 0xc0, !PT ;  /* 0x000000ff05057812 */ /* 0x000fe200078ec0ff */
[----:B------:R-:W-:Y:S01]  /*14160*/  @!P6 HFMA2.BF16_V2 R9, -RZ.H0_H0, RZ.H0_H0, -R184.H0_H0 ;  /* 0x200000ffff09e231 */ /* 0x000fe200003409b8 */
[----:B------:R-:W-:Y:S02]  /*14170*/  PRMT R183, R4, 0x7632, R183 ;  /* 0x0000763204b77816 */ /* 0x000fe400000000b7 */
[----:B------:R-:W-:-:S02]  /*14180*/  PRMT R181, R0, 0x7632, R181 ;  /* 0x0000763200b57816 */ /* 0x000fc400000000b5 */
[----:B------:R-:W-:Y:S02]  /*14190*/  @!P4 PRMT R186, R29, 0x5410, RZ ;  /* 0x000054101dbac816 */ /* 0x000fe400000000ff */
[----:B------:R-:W-:Y:S01]  /*141a0*/  PRMT R182, R0, 0x7610, R182 ;  /* 0x0000761000b67816 */ /* 0x000fe200000000b6 */
[----:B------:R-:W-:Y:S01]  /*141b0*/  IMAD.MOV.U32 R58, RZ, RZ, R52 ;  /* 0x000000ffff3a7224 */ /* 0x000fe200078e0034 */
[----:B------:R-:W-:Y:S02]  /*141c0*/  ISETP.LE.U32.AND P4, PT, R5, UR15, PT ;  /* 0x0000000f05007c0c */ /* 0x000fe4000bf83070 */
[----:B------:R-:W-:Y:S01]  /*141d0*/  LOP3.LUT R0, R2, 0xff, RZ, 0xc0, !PT ;  /* 0x000000ff02007812 */ /* 0x000fe200078ec0ff */
[----:B------:R-:W-:Y:S01]  /*141e0*/  @!P5 HFMA2.BF16_V2 R6, -RZ.H0_H0, RZ.H0_H0, -R183.H0_H0 ;  /* 0x200000ffff06d231 */ /* 0x000fe200003409b7 */
[----:B------:R-:W-:Y:S01]  /*141f0*/  PRMT R52, R184, 0x5410, R183 ;  /* 0x00005410b8347816 */ /* 0x000fe200000000b7 */
[----:B------:R-:W-:Y:S01]  /*14200*/  @!P1 HFMA2.BF16_V2 R7, -RZ.H0_H0, RZ.H0_H0, -R181.H0_H0 ;  /* 0x200000ffff079231 */ /* 0x000fe200003409b5 */
[----:B------:R-:W-:-:S02]  /*14210*/  @!P6 PRMT R184, R9, 0x5410, RZ ;  /* 0x0000541009b8e816 */ /* 0x000fc400000000ff */
[----:B------:R-:W-:Y:S02]  /*14220*/  LOP3.LUT R5, R223, UR41, R244, 0x96, !PT ;  /* 0x00000029df057c12 */ /* 0x000fe4000f8e96f4 */
[----:B------:R-:W-:Y:S02]  /*14230*/  ISETP.LE.U32.AND P6, PT, R0, UR15, PT ;  /* 0x0000000f00007c0c */ /* 0x000fe4000bfc3070 */
[----:B------:R-:W-:Y:S01]  /*14240*/  MOV R78, R11 ;  /* 0x0000000b004e7202 */ /* 0x000fe20000000f00 */
[----:B------:R-:W-:Y:S01]  /*14250*/  FADD.FTZ R11, R133, R49 ;  /* 0x00000031850b7221 */ /* 0x000fe20000010000 */
[--C-:B------:R-:W-:Y:S02]  /*14260*/  SHF.R.U32.HI R4, RZ, 0x10, R2.reuse ;  /* 0x00000010ff047819 */ /* 0x100fe40000011602 */
[----:B------:R-:W-:Y:S02]  /*14270*/  SHF.R.U32.HI R0, RZ, 0x18, R2 ;  /* 0x00000018ff007819 */ /* 0x000fe40000011602 */
[----:B------:R-:W-:-:S02]  /*14280*/  PRMT R49, R182, 0x5410, R181 ;  /* 0x00005410b6317816 */ /* 0x000fc400000000b5 */
[----:B------:R-:W-:Y:S02]  /*14290*/  @!P5 PRMT R183, R6, 0x5410, RZ ;  /* 0x0000541006b7d816 */ /* 0x000fe400000000ff */
[----:B------:R-:W-:Y:S01]  /*142a0*/  @!P1 PRMT R181, R7, 0x5410, RZ ;  /* 0x0000541007b59816 */ /* 0x000fe200000000ff */
[----:B------:R-:W-:Y:S01]  /*142b0*/  IMAD.WIDE.U32 R6, R5, -0x2daee0ad, RZ ;  /* 0xd2511f5305067825 */ /* 0x000fe200078e00ff */
[----:B------:R-:W-:Y:S02]  /*142c0*/  LOP3.LUT R3, R2, 0xffff, RZ, 0xc0, !PT ;  /* 0x0000ffff02037812 */ /* 0x000fe400078ec0ff */
[----:B------:R-:W-:Y:S02]  /*142d0*/  LOP3.LUT R2, R4, 0xff, RZ, 0xc0, !PT ;  /* 0x000000ff04027812 */ /* 0x000fe400078ec0ff */
[----:B------:R-:W-:Y:S02]  /*142e0*/  ISETP.LE.U32.AND P1, PT, R0, UR15, PT ;  /* 0x0000000f00007c0c */ /* 0x000fe4000bf23070 */
[----:B------:R-:W-:Y:S01]  /*142f0*/  LOP3.LUT R0, R237, UR40, R222, 0x96, !PT ;  /* 0x00000028ed007c12 */ /* 0x000fe2000f8e96de */
[----:B------:R-:W-:Y:S01]  /*14300*/  @!P4 HFMA2.BF16_V2 R8, -RZ.H0_H0, RZ.H0_H0, -R182.H0_H0 ;  /* 0x200000ffff08c231 */ /* 0x000fe200003409b6 */
[----:B------:R-:W-:-:S03]  /*14310*/  ISETP.LE.U32.AND P5, PT, R2, UR15, PT ;  /* 0x0000000f02007c0c */ /* 0x000fc6000bfa3070 */
[----:B------:R-:W-:Y:S01]  /*14320*/  IMAD.WIDE.U32 R4, R0, -0x2daee0ad, RZ ;  /* 0xd2511f5300047825 */ /* 0x000fe200078e00ff */
[----:B------:R-:W-:Y:S02]  /*14330*/  @!P4 PRMT R182, R8, 0x5410, RZ ;  /* 0x0000541008b6c816 */ /* 0x000fe400000000ff */
[----:B------:R-:W-:-:S04]  /*14340*/  SHF.R.U32.HI R3, RZ, 0x8, R3 ;  /* 0x00000008ff037819 */ /* 0x000fc80000011603 */
[----:B------:R-:W-:Y:S02]  /*14350*/  LOP3.LUT R0, R3, 0xffff, RZ, 0xc0, !PT ;  /* 0x0000ffff03007812 */ /* 0x000fe400078ec0ff */
[----:B--2---:R-:W-:-:S05]  /*14360*/  LOP3.LUT R2, R7, UR39, R94, 0x96, !PT ;  /* 0x0000002707027c12 */ /* 0x004fca000f8e965e */
[----:B------:R-:W-:Y:S01]  /*14370*/  IMAD.WIDE.U32 R8, R2, -0x326172a9, RZ ;  /* 0xcd9e8d5702087825 */ /* 0x000fe200078e00ff */
[----:B------:R-:W-:-:S05]  /*14380*/  LOP3.LUT R2, R5, UR33, R6, 0x96, !PT ;  /* 0x0000002105027c12 */ /* 0x000fca000f8e9606 */
[----:B------:R-:W-:Y:S01]  /*14390*/  IMAD.WIDE.U32 R2, R2, -0x326172a9, RZ ;  /* 0xcd9e8d5702027825 */ /* 0x000fe200078e00ff */
[----:B------:R-:W-:-:S04]  /*143a0*/  LOP3.LUT R6, R9, UR38, R236, 0x96, !PT ;  /* 0x0000002609067c12 */ /* 0x000fc8000f8e96ec */
[----:B------:R-:W-:Y:S02]  /*143b0*/  LOP3.LUT R3, R3, UR32, R8, 0x96, !PT ;  /* 0x0000002003037c12 */ /* 0x000fe4000f8e9608 */
[----:B------:R-:W2:Y:S01]  /*143c0*/  LDL.64 R8, [R1+0x60] ;  /* 0x0000600001087983 */ /* 0x000ea20000100a00 */
[----:B------:R1:W3:Y:S01]  /*143d0*/  MUFU.EX2 R10, R192 ;  /* 0x000000c0000a7308 */ /* 0x0002e20000000800 */
[----:B------:R-:W-:Y:S02]  /*143e0*/  IMAD.MOV.U32 R95, RZ, RZ, R190 ;  /* 0x000000ffff5f7224 */ /* 0x000fe400078e00be */
[----:B------:R-:W-:Y:S02]  /*143f0*/  IMAD.MOV.U32 R190, RZ, RZ, R73 ;  /* 0x000000ffffbe7224 */ /* 0x000fe400078e0049 */
[----:B------:R-:W-:Y:S01]  /*14400*/  IMAD.WIDE.U32 R6, R6, -0x2daee0ad, RZ ;  /* 0xd2511f5306067825 */ /* 0x000fe200078e00ff */
[----:B------:R-:W-:-:S03]  /*14410*/  ISETP.LE.U32.AND P4, PT, R0, UR15, PT ;  /* 0x0000000f00007c0c */ /* 0x000fc6000bf83070 */
[----:B------:R-:W-:Y:S02]  /*14420*/  IMAD.MOV.U32 R79, RZ, RZ, R63 ;  /* 0x000000ffff4f7224 */ /* 0x000fe400078e003f */
[----:B------:R-:W-:Y:S01]  /*14430*/  IMAD.MOV.U32 R73, RZ, RZ, R131 ;  /* 0x000000ffff497224 */ /* 0x000fe200078e0083 */
[----:B------:R-:W-:Y:S01]  /*14440*/  MUFU.EX2 R63, R175 ;  /* 0x000000af003f7308 */ /* 0x000fe20000000800 */
[----:B------:R-:W-:Y:S01]  /*14450*/  LOP3.LUT R0, R7, UR29, R4, 0x96, !PT ;  /* 0x0000001d07007c12 */ /* 0x000fe2000f8e9604 */
[----:B------:R-:W-:Y:S01]  /*14460*/  FADD.FTZ R5, R64, R11 ;  /* 0x0000000b40057221 */ /* 0x000fe20000010000 */
[----:B-1----:R-:W-:-:S05]  /*14470*/  IMAD.MOV.U32 R192, RZ, RZ, R78 ;  /* 0x000000ffffc07224 */ /* 0x002fca00078e004e */
[----:B------:R-:W1:Y:S01]  /*14480*/  MUFU.EX2 R131, R176 ;  /* 0x000000b000837308 */ /* 0x000e620000000800 */
[----:B------:R-:W-:Y:S01]  /*14490*/  IMAD.MOV.U32 R78, RZ, RZ, R59 ;  /* 0x000000ffff4e7224 */ /* 0x000fe200078e003b */
[----:B---3--:R-:W-:Y:S01]  /*144a0*/  F2FP.BF16.F32.PACK_AB R7, R10, R65 ;  /* 0x000000410a07723e */ /* 0x008fe200000010ff */
[----:B------:R-:W-:Y:S01]  /*144b0*/  IMAD.MOV.U32 R244, RZ, RZ, R26 ;  /* 0x000000fffff47224 */ /* 0x000fe200078e001a */
[----:B------:R-:W-:Y:S01]  /*144c0*/  MOV R94, R93 ;  /* 0x0000005d005e7202 */ /* 0x000fe20000000f00 */
[----:B------:R-:W-:-:S03]  /*144d0*/  IMAD.MOV.U32 R93, RZ, RZ, R76 ;  /* 0x000000ffff5d7224 */ /* 0x000fc600078e004c */
[----:B------:R-:W-:Y:S01]  /*144e0*/  MUFU.EX2 R59, R193 ;  /* 0x000000c1003b7308 */ /* 0x000fe20000000800 */
[----:B------:R-:W-:Y:S02]  /*144f0*/  IMAD.MOV.U32 R76, RZ, RZ, R45 ;  /* 0x000000ffff4c7224 */ /* 0x000fe400078e002d */
[----:B------:R-:W-:-:S05]  /*14500*/  FADD.FTZ R26, R44, R5 ;  /* 0x000000052c1a7221 */ /* 0x000fca0000010000 */
[----:B------:R-:W3:Y:S01]  /*14510*/  MUFU.EX2 R65, R194 ;  /* 0x000000c200417308 */ /* 0x000ee20000000800 */
[----:B------:R-:W-:Y:S01]  /*14520*/  IMAD.WIDE.U32 R4, R0, -0x326172a9, RZ ;  /* 0xcd9e8d5700047825 */ /* 0x000fe200078e00ff */
[----:B------:R-:W-:-:S03]  /*14530*/  PRMT R11, R7, 0x7610, R11 ;  /* 0x00007610070b7816 */ /* 0x000fc6000000000b */
[----:B------:R-:W-:Y:S02]  /*14540*/  IMAD.MOV.U32 R245, RZ, RZ, R16 ;  /* 0x000000fffff57224 */ /* 0x000fe400078e0010 */
[----:B------:R-:W-:Y:S01]  /*14550*/  FADD.FTZ R16, R10, R48 ;  /* 0x000000300a107221 */ /* 0x000fe20000010000 */
[----:B------:R-:W-:Y:S02]  /*14560*/  PRMT R10, R7, 0x7632, R10 ;  /* 0x00007632070a7816 */ /* 0x000fe4000000000a */
[----:B------:R4:W-:Y:S02]  /*14570*/  MUFU.EX2 R7, R198 ;  /* 0x000000c600077308 */ /* 0x0009e40000000800 */
[----:B----4-:R-:W4:Y:S01]  /*14580*/  LDL R198, [R1+0xc8] ;  /* 0x0000c80001c67983 */ /* 0x010f220000100800 */
[----:B------:R-:W-:Y:S01]  /*14590*/  IMAD.MOV.U32 R236, RZ, RZ, R37 ;  /* 0x000000ffffec7224 */ /* 0x000fe200078e0025 */
[C---:B------:R-:W-:Y:S02]  /*145a0*/  PRMT R176, R189.reuse, 0x7610, R176 ;  /* 0x00007610bdb07816 */ /* 0x040fe400000000b0 */
[----:B------:R-:W-:-:S02]  /*145b0*/  PRMT R175, R189, 0x7632, R175 ;  /* 0x00007632bdaf7816 */ /* 0x000fc400000000af */
[----:B------:R-:W-:Y:S01]  /*145c0*/  MOV R237, R58 ;  /* 0x0000003a00ed7202 */ /* 0x000fe20000000f00 */
[----:B------:R-:W-:Y:S02]  /*145d0*/  IMAD.MOV.U32 R58, RZ, RZ, R92 ;  /* 0x000000ffff3a7224 */ /* 0x000fe400078e005c */
[----:B------:R-:W-:Y:S01]  /*145e0*/  IMAD.MOV.U32 R92, RZ, RZ, R77 ;  /* 0x000000ffff5c7224 */ /* 0x000fe200078e004d */
[----:B------:R-:W-:Y:S01]  /*145f0*/  MOV R77, R72 ;  /* 0x00000048004d7202 */ /* 0x000fe20000000f00 */
[----:B------:R-:W-:Y:S02]  /*14600*/  IMAD.MOV.U32 R72, RZ, RZ, R252 ;  /* 0x000000ffff487224 */ /* 0x000fe400078e00fc */
[----:B------:R-:W-:Y:S01]  /*14610*/  MUFU.EX2 R252, R216 ;  /* 0x000000d800fc7308 */ /* 0x000fe20000000800 */
[----:B------:R-:W-:Y:S01]  /*14620*/  MOV R193, R246 ;  /* 0x000000f600c17202 */ /* 0x000fe20000000f00 */
[----:B------:R-:W-:-:S06]  /*14630*/  UIADD3 UR20, UR31, -0x4498517b, URZ ;  /* 0xbb67ae851f147890 */ /* 0x000fcc000fffe03f */
[----:B------:R-:W-:Y:S01]  /*14640*/  MUFU.EX2 R246, R220 ;  /* 0x000000dc00f67308 */ /* 0x000fe20000000800 */
[----:B------:R-:W-:Y:S01]  /*14650*/  MOV R194, R236 ;  /* 0x000000ec00c27202 */ /* 0x000fe20000000f00 */
[----:B--2---:R-:W-:Y:S01]  /*14660*/  IMAD.MOV.U32 R44, RZ, RZ, R8 ;  /* 0x000000ffff2c7224 */ /* 0x004fe200078e0008 */
[----:B------:R-:W-:Y:S01]  /*14670*/  MOV R45, R9 ;  /* 0x00000009002d7202 */ /* 0x000fe20000000f00 */
[----:B------:R-:W-:-:S05]  /*14680*/  IMAD.WIDE.U32 R8, R3, -0x2daee0ad, RZ ;  /* 0xd2511f5303087825 */ /* 0x000fca00078e00ff */
[----:B------:R-:W-:Y:S02]  /*14690*/  LOP3.LUT R3, R9, UR10, R6, 0x96, !PT ;  /* 0x0000000a09037c12 */ /* 0x000fe4000f8e9606 */
[----:B------:R-:W-:Y:S02]  /*146a0*/  LOP3.LUT R9, R5, UR11, R2, 0x96, !PT ;  /* 0x0000000b05097c12 */ /* 0x000fe4000f8e9602 */
[----:B-1----:R-:W-:-:S04]  /*146b0*/  F2FP.BF16.F32.PACK_AB R5, R131, R63 ;  /* 0x0000003f8305723e */ /* 0x002fc800000010ff */
[C---:B------:R-:W-:Y:S02]  /*146c0*/  PRMT R180, R5.reuse, 0x7610, R180 ;  /* 0x0000761005b47816 */ /* 0x040fe400000000b4 */
[----:B------:R-:W-:Y:S02]  /*146d0*/  PRMT R179, R5, 0x7632, R179 ;  /* 0x0000763205b37816 */ /* 0x000fe400000000b3 */
[----:B---3--:R-:W-:-:S04]  /*146e0*/  F2FP.BF16.F32.PACK_AB R5, R65, R59 ;  /* 0x0000003b4105723e */ /* 0x008fc800000010ff */
[C---:B------:R-:W-:Y:S02]  /*146f0*/  PRMT R178, R5.reuse, 0x7610, R178 ;  /* 0x0000761005b27816 */ /* 0x040fe400000000b2 */
[----:B------:R-:W-:Y:S02]  /*14700*/  PRMT R177, R5, 0x7632, R177 ;  /* 0x0000763205b17816 */ /* 0x000fe400000000b1 */
[----:B------:R1:W-:Y:S02]  /*14710*/  MUFU.EX2 R5, R196 ;  /* 0x000000c400057308 */ /* 0x0003e40000000800 */
[----:B-1----:R-:W2:Y:S01]  /*14720*/  LDL R196, [R1+0xd4] ;  /* 0x0000d40001c47983 */ /* 0x002ea20000100800 */
[----:B------:R-:W-:-:S04]  /*14730*/  IMAD.WIDE.U32 R2, R3, -0x326172a9, RZ ;  /* 0xcd9e8d5703027825 */ /* 0x000fc800078e00ff */
[----:B------:R-:W-:Y:S01]  /*14740*/  @!P6 HFMA2.BF16_V2 R12, -RZ.H0_H0, RZ.H0_H0, -R180.H0_H0 ;  /* 0x200000ffff0ce231 */ /* 0x000fe200003409b4 */
[----:B------:R-:W-:Y:S01]  /*14750*/  LOP3.LUT R0, R3, UR24, R4, 0x96, !PT ;  /* 0x0000001803007c12 */ /* 0x000fe2000f8e9604 */
[----:B------:R-:W-:Y:S01]  /*14760*/  @!P4 HFMA2.BF16_V2 R21, -RZ.H0_H0, RZ.H0_H0, -R179.H0_H0 ;  /* 0x200000ffff15c231 */ /* 0x000fe200003409b3 */
[----:B------:R-:W-:Y:S02]  /*14770*/  PRMT R37, R180, 0x5410, R179 ;  /* 0x00005410b4257816 */ /* 0x000fe400000000b3 */
[----:B------:R-:W-:Y:S02]  /*14780*/  LOP3.LUT R4, R0, 0xff, RZ, 0xc0, !PT ;  /* 0x000000ff00047812 */ /* 0x000fe400078ec0ff */
[----:B------:R-:W-:Y:S02]  /*14790*/  @!P6 PRMT R180, R12, 0x5410, RZ ;  /* 0x000054100cb4e816 */ /* 0x000fe400000000ff */
[----:B------:R-:W-:Y:S02]  /*147a0*/  ISETP.LE.U32.AND P6, PT, R4, UR15, PT ;  /* 0x0000000f04007c0c */ /* 0x000fe4000bfc3070 */
[----:B------:R-:W-:-:S02]  /*147b0*/  SHF.R.U32.HI R4, RZ, 0x18, R0 ;  /* 0x00000018ff047819 */ /* 0x000fc40000011600 */
[----:B------:R-:W-:Y:S02]  /*147c0*/  @!P4 PRMT R179, R21, 0x5410, RZ ;  /* 0x0000541015b3c816 */ /* 0x000fe400000000ff */
[----:B------:R-:W-:Y:S02]  /*147d0*/  ISETP.LE.U32.AND P4, PT, R4, UR15, PT ;  /* 0x0000000f04007c0c */ /* 0x000fe4000bf83070 */
[----:B------:R-:W-:Y:S02]  /*147e0*/  SHF.R.U32.HI R4, RZ, 0x10, R0 ;  /* 0x00000010ff047819 */ /* 0x000fe40000011600 */
[----:B------:R-:W-:Y:S01]  /*147f0*/  LOP3.LUT R0, R0, 0xffff, RZ, 0xc0, !PT ;  /* 0x0000ffff00007812 */ /* 0x000fe200078ec0ff */
[----:B------:R-:W-:-:S03]  /*14800*/  @!P1 HFMA2.BF16_V2 R25, -RZ.H0_H0, RZ.H0_H0, -R177.H0_H0 ;  /* 0x200000ffff199231 */ /* 0x000fc600003409b1 */
[----:B------:R-:W-:Y:S01]  /*14810*/  SHF.R.U32.HI R0, RZ, 0x8, R0 ;  /* 0x00000008ff007819 */ /* 0x000fe20000011600 */
[----:B------:R-:W-:Y:S01]  /*14820*/  @!P5 HFMA2.BF16_V2 R24, -RZ.H0_H0, RZ.H0_H0, -R178.H0_H0 ;  /* 0x200000ffff18d231 */ /* 0x000fe200003409b2 */
[----:B------:R-:W-:Y:S02]  /*14830*/  LOP3.LUT R4, R4, 0xff, RZ, 0xc0, !PT ;  /* 0x000000ff04047812 */ /* 0x000fe400078ec0ff */
[----:B------:R-:W-:Y:S02]  /*14840*/  LOP3.LUT R0, R0, 0xffff, RZ, 0xc0, !PT ;  /* 0x0000ffff00007812 */ /* 0x000fe400078ec0ff */
[----:B------:R-:W-:Y:S01]  /*14850*/  PRMT R21, R178, 0x5410, R177 ;  /* 0x00005410b2157816 */ /* 0x000fe200000000b1 */
[----:B------:R-:W-:Y:S01]  /*14860*/  @!P6 HFMA2.BF16_V2 R27, -RZ.H0_H0, RZ.H0_H0, -R11.H0_H0 ;  /* 0x200000ffff1be231 */ /* 0x000fe2000034090b */
[----:B------:R-:W-:Y:S02]  /*14870*/  @!P1 PRMT R177, R25, 0x5410, RZ ;  /* 0x0000541019b19816 */ /* 0x000fe400000000ff */
[----:B------:R-:W-:-:S02]  /*14880*/  ISETP.LE.U32.AND P1, PT, R0, UR15, PT ;  /* 0x0000000f00007c0c */ /* 0x000fc4000bf23070 */
[----:B------:R-:W-:Y:S01]  /*14890*/  @!P5 PRMT R178, R24, 0x5410, RZ ;  /* 0x0000541018b2d816 */ /* 0x000fe200000000ff */
[----:B------:R-:W-:Y:S01]  /*148a0*/  IMAD.MOV.U32 R25, RZ, RZ, R45 ;  /* 0x000000ffff197224 */ /* 0x000fe200078e002d */
[----:B------:R-:W-:Y:S02]  /*148b0*/  ISETP.LE.U32.AND P5, PT, R4, UR15, PT ;  /* 0x0000000f04007c0c */ /* 0x000fe4000bfa3070 */
[----:B------:R-:W-:Y:S01]  /*148c0*/  LOP3.LUT R0, R2, 0xff, RZ, 0xc0, !PT ;  /* 0x000000ff02007812 */ /* 0x000fe200078ec0ff */
[----:B------:R-:W1:Y:S01]  /*148d0*/  MUFU.EX2 R4, R195 ;  /* 0x000000c300047308 */ /* 0x000e620000000800 */
[----:B------:R-:W-:Y:S02]  /*148e0*/  PRMT R45, R11, 0x5410, R10 ;  /* 0x000054100b2d7816 */ /* 0x000fe4000000000a */
[----:B------:R-:W-:Y:S02]  /*148f0*/  @!P6 PRMT R11, R27, 0x5410, RZ ;  /* 0x000054101b0be816 */ /* 0x000fe400000000ff */
[----:B------:R-:W-:-:S02]  /*14900*/  ISETP.LE.U32.AND P6, PT, R0, UR15, PT ;  /* 0x0000000f00007c0c */ /* 0x000fc4000bfc3070 */
[----:B------:R-:W-:Y:S01]  /*14910*/  LOP3.LUT R0, R2, 0xffff, RZ, 0xc0, !PT ;  /* 0x0000ffff02007812 */ /* 0x000fe200078ec0ff */
[----:B------:R-:W3:Y:S01]  /*14920*/  MUFU.EX2 R6, R197 ;  /* 0x000000c500067308 */ /* 0x000ee20000000800 */
[----:B------:R-:W-:Y:S02]  /*14930*/  @!P1 HFMA2.BF16_V2 R36, -RZ.H0_H0, RZ.H0_H0, -R10.H0_H0 ;  /* 0x200000ffff249231 */ /* 0x000fe4000034090a */
[----:B------:R-:W-:Y:S01]  /*14940*/  SHF.R.U32.HI R0, RZ, 0x8, R0 ;  /* 0x00000008ff007819 */ /* 0x000fe20000011600 */
[----:B------:R-:W-:Y:S01]  /*14950*/  @!P5 HFMA2.BF16_V2 R39, -RZ.H0_H0, RZ.H0_H0, -R176.H0_H0 ;  /* 0x200000ffff27d231 */ /* 0x000fe200003409b0 */
[----:B------:R-:W-:Y:S02]  /*14960*/  SHF.R.U32.HI R3, RZ, 0x10, R2 ;  /* 0x00000010ff037819 */ /* 0x000fe40000011602 */
[----:B------:R-:W-:Y:S01]  /*14970*/  LOP3.LUT R0, R0, 0xffff, RZ, 0xc0, !PT ;  /* 0x0000ffff00007812 */ /* 0x000fe200078ec0ff */
[----:B------:R-:W-:Y:S01]  /*14980*/  IMAD.MOV.U32 R24, RZ, RZ, R44 ;  /* 0x000000ffff187224 */ /* 0x000fe200078e002c */
[----:B------:R-:W-:Y:S01]  /*14990*/  SHF.R.U32.HI R2, RZ, 0x18, R2 ;  /* 0x00000018ff027819 */ /* 0x000fe20000011602 */
[----:B------:R-:W-:Y:S01]  /*149a0*/  @!P4 HFMA2.BF16_V2 R38, -RZ.H0_H0, RZ.H0_H0, -R175.H0_H0 ;  /* 0x200000ffff26c231 */ /* 0x000fe200003409af */
[----:B------:R-:W-:-:S02]  /*149b0*/  @!P1 PRMT R10, R36, 0x5410, RZ ;  /* 0x00005410240a9816 */ /* 0x000fc400000000ff */
[----:B------:R-:W-:Y:S02]  /*149c0*/  ISETP.LE.U32.AND P1, PT, R0, UR15, PT ;  /* 0x0000000f00007c0c */ /* 0x000fe4000bf23070 */
[----:B------:R-:W-:Y:S02]  /*149d0*/  PRMT R44, R176, 0x5410, R175 ;  /* 0x00005410b02c7816 */ /* 0x000fe400000000af */
[----:B------:R-:W-:Y:S02]  /*149e0*/  @!P5 PRMT R176, R39, 0x5410, RZ ;  /* 0x0000541027b0d816 */ /* 0x000fe400000000ff */
[----:B------:R-:W-:Y:S02]  /*149f0*/  LOP3.LUT R0, R3, 0xff, RZ, 0xc0, !PT ;  /* 0x000000ff03007812 */ /* 0x000fe400078ec0ff */
[----:B------:R-:W-:Y:S01]  /*14a00*/  ISETP.LE.U32.AND P5, PT, R2, UR15, PT ;  /* 0x0000000f02007c0c */ /* 0x000fe2000bfa3070 */
[----:B-1----:R-:W-:Y:S01]  /*14a10*/  FADD.FTZ R2, R4, R16 ;  /* 0x0000001004027221 */ /* 0x002fe20000010000 */
[----:B------:R-:W-:-:S02]  /*14a20*/  @!P4 PRMT R175, R38, 0x5410, RZ ;  /* 0x0000541026afc816 */ /* 0x000fc400000000ff */
[----:B------:R-:W-:Y:S01]  /*14a30*/  ISETP.LE.U32.AND P4, PT, R0, UR15, PT ;  /* 0x0000000f00007c0c */ /* 0x000fe2000bf83070 */
[C---:B---3--:R-:W-:Y:S01]  /*14a40*/  FADD.FTZ R12, R6.reuse, R2 ;  /* 0x00000002060c7221 */ /* 0x048fe20000010000 */
[----:B------:R-:W-:Y:S01]  /*14a50*/  F2FP.BF16.F32.PACK_AB R0, R6, R4 ;  /* 0x000000040600723e */ /* 0x000fe200000010ff */
[----:B------:R-:W-:-:S03]  /*14a60*/  IMAD.WIDE.U32 R2, R9, -0x2daee0ad, RZ ;  /* 0xd2511f5309027825 */ /* 0x000fc600078e00ff */
[C---:B------:R-:W-:Y:S02]  /*14a70*/  PRMT R174, R0.reuse, 0x7610, R174 ;  /* 0x0000761000ae7816 */ /* 0x040fe400000000ae */
[----:B------:R-:W-:Y:S02]  /*14a80*/  PRMT R173, R0, 0x7632, R173 ;  /* 0x0000763200ad7816 */ /* 0x000fe400000000ad */
[----:B------:R-:W-:Y:S01]  /*14a90*/  LOP3.LUT R0, R3, UR28, R8, 0x96, !PT ;  /* 0x0000001c03007c12 */ /* 0x000fe2000f8e9608 */
[----:B------:R-:W-:Y:S01]  /*14aa0*/  @!P6 HFMA2.BF16_V2 R41, -RZ.H0_H0, RZ.H0_H0, -R174.H0_H0 ;  /* 0x200000ffff29e231 */ /* 0x000fe200003409ae */
[----:B------:R-:W-:Y:S02]  /*14ab0*/  PRMT R38, R174, 0x5410, R173 ;  /* 0x00005410ae267816 */ /* 0x000fe400000000ad */
[----:B------:R-:W-:Y:S01]  /*14ac0*/  LOP3.LUT R4, R0, 0xff, RZ, 0xc0, !PT ;  /* 0x000000ff00047812 */ /* 0x000fe200078ec0ff */
[----:B------:R-:W1:Y:S01]  /*14ad0*/  MUFU.EX2 R9, R217 ;  /* 0x000000d900097308 */ /* 0x000e620000000800 */
[----:B------:R-:W-:-:S02]  /*14ae0*/  @!P6 PRMT R174, R41, 0x5410, RZ ;  /* 0x0000541029aee816 */ /* 0x000fc400000000ff */
[----:B------:R-:W-:Y:S02]  /*14af0*/  ISETP.LE.U32.AND P6, PT, R4, UR15, PT ;  /* 0x0000000f04007c0c */ /* 0x000fe4000bfc3070 */
[----:B------:R-:W-:Y:S01]  /*14b00*/  F2FP.BF16.F32.PACK_AB R4, R7, R5 ;  /* 0x000000050704723e */ /* 0x000fe200000010ff */
[----:B------:R-:W-:Y:S02]  /*14b10*/  IMAD.MOV.U32 R197, RZ, RZ, R192 ;  /* 0x000000ffffc57224 */ /* 0x000fe400078e00c0 */
[----:B------:R-:W-:Y:S01]  /*14b20*/  IMAD.MOV.U32 R192, RZ, RZ, R235 ;  /* 0x000000ffffc07224 */ /* 0x000fe200078e00eb */
[C---:B------:R-:W-:Y:S01]  /*14b30*/  PRMT R137, R4.reuse, 0x7610, R137 ;  /* 0x0000761004897816 */ /* 0x040fe20000000089 */
[----:B------:R-:W-:Y:S01]  /*14b40*/  MUFU.EX2 R8, R199 ;  /* 0x000000c700087308 */ /* 0x000fe20000000800 */
[----:B------:R-:W-:Y:S01]  /*14b50*/  PRMT R136, R4, 0x7632, R136 ;  /* 0x0000763204887816 */ /* 0x000fe20000000088 */
[----:B------:R-:W-:Y:S01]  /*14b60*/  FADD.FTZ R6, R5, R247 ;  /* 0x000000f705067221 */ /* 0x000fe20000010000 */
[--C-:B------:R-:W-:Y:S01]  /*14b70*/  SHF.R.U32.HI R4, RZ, 0x10, R0.reuse ;  /* 0x00000010ff047819 */ /* 0x100fe20000011600 */
[----:B------:R-:W-:Y:S01]  /*14b80*/  @!P4 HFMA2.BF16_V2 R42, -RZ.H0_H0, RZ.H0_H0, -R137.H0_H0 ;  /* 0x200000ffff2ac231 */ /* 0x000fe20000340989 */
[----:B------:R-:W-:-:S03]  /*14b90*/  SHF.R.U32.HI R5, RZ, 0x18, R0 ;  /* 0x00000018ff057819 */ /* 0x000fc60000011600 */
[----:B------:R-:W3:Y:S01]  /*14ba0*/  MUFU.EX2 R235, R212 ;  /* 0x000000d400eb7308 */ /* 0x000ee20000000800 */
[----:B------:R-:W-:Y:S02]  /*14bb0*/  LOP3.LUT R0, R0, 0xffff, RZ, 0xc0, !PT ;  /* 0x0000ffff00007812 */ /* 0x000fe400078ec0ff */
[----:B------:R-:W-:Y:S02]  /*14bc0*/  LOP3.LUT R4, R4, 0xff, RZ, 0xc0, !PT ;  /* 0x000000ff04047812 */ /* 0x000fe400078ec0ff */
[----:B------:R-:W-:Y:S02]  /*14bd0*/  PRMT R36, R137, 0x5410, R136 ;  /* 0x0000541089247816 */ /* 0x000fe40000000088 */
[----:B------:R-:W-:Y:S01]  /*14be0*/  SHF.R.U32.HI R0, RZ, 0x8, R0 ;  /* 0x00000008ff007819 */ /* 0x000fe20000011600 */
[----:B------:R-:W-:Y:S01]  /*14bf0*/  @!P5 HFMA2.BF16_V2 R43, -RZ.H0_H0, RZ.H0_H0, -R136.H0_H0 ;  /* 0x200000ffff2bd231 */ /* 0x000fe20000340988 */
[----:B------:R-:W-:Y:S02]  /*14c00*/  @!P4 PRMT R137, R42, 0x5410, RZ ;  /* 0x000054102a89c816 */ /* 0x000fe400000000ff */
[----:B------:R-:W-:-:S02]  /*14c10*/  ISETP.LE.U32.AND P4, PT, R4, UR15, PT ;  /* 0x0000000f04007c0c */ /* 0x000fc4000bf83070 */
[----:B-1----:R-:W-:Y:S02]  /*14c20*/  F2FP.BF16.F32.PACK_AB R4, R252, R9 ;  /* 0x00000009fc04723e */ /* 0x002fe400000010ff */
[----:B------:R-:W-:Y:S02]  /*14c30*/  LOP3.LUT R0, R0, 0xffff, RZ, 0xc0, !PT ;  /* 0x0000ffff00007812 */ /* 0x000fe400078ec0ff */
[----:B------:R-:W-:Y:S02]  /*14c40*/  @!P5 PRMT R136, R43, 0x5410, RZ ;  /* 0x000054102b88d816 */ /* 0x000fe400000000ff */
[----:B------:R-:W-:Y:S02]  /*14c50*/  PRMT R134, R4, 0x7610, R134 ;  /* 0x0000761004867816 */ /* 0x000fe40000000086 */
[----:B------:R-:W-:Y:S02]  /*14c60*/  ISETP.LE.U32.AND P5, PT, R0, UR15, PT ;  /* 0x0000000f00007c0c */ /* 0x000fe4000bfa3070 */
[----:B---3--:R-:W-:Y:S01]  /*14c70*/  F2FP.BF16.F32.PACK_AB R0, R235, R8 ;  /* 0x00000008eb00723e */ /* 0x008fe200000010ff */
[----:B------:R-:W-:Y:S01]  /*14c80*/  @!P6 HFMA2.BF16_V2 R51, -RZ.H0_H0, RZ.H0_H0, -R134.H0_H0 ;  /* 0x200000ffff33e231 */ /* 0x000fe20000340986 */
[----:B------:R-:W-:-:S02]  /*14c90*/  PRMT R133, R4, 0x7632, R133 ;  /* 0x0000763204857816 */ /* 0x000fc40000000085 */
[C---:B------:R-:W-:Y:S02]  /*14ca0*/  PRMT R132, R0.reuse, 0x7610, R132 ;  /* 0x0000761000847816 */ /* 0x040fe40000000084 */
[----:B------:R-:W-:Y:S02]  /*14cb0*/  PRMT R29, R0, 0x7632, R29 ;  /* 0x00007632001d7816 */ /* 0x000fe4000000001d */
[----:B------:R-:W-:Y:S01]  /*14cc0*/  LOP3.LUT R0, R2, 0xff, RZ, 0xc0, !PT ;  /* 0x000000ff02007812 */ /* 0x000fe200078ec0ff */
[----:B------:R-:W-:Y:S01]  /*14cd0*/  IMAD.MOV.U32 R41, RZ, RZ, R215 ;  /* 0x000000ffff297224 */ /* 0x000fe200078e00d7 */
[----:B------:R-:W-:Y:S01]  /*14ce0*/  PRMT R64, R134, 0x5410, R133 ;  /* 0x0000541086407816 */ /* 0x000fe20000000085 */
[----:B------:R-:W-:Y:S01]  /*14cf0*/  MUFU.EX2 R215, R219 ;  /* 0x000000db00d77308 */ /* 0x000fe20000000800 */
[----:B------:R-:W-:Y:S02]  /*14d00*/  @!P6 PRMT R134, R51, 0x5410, RZ ;  /* 0x000054103386e816 */ /* 0x000fe400000000ff */
[----:B------:R-:W-:-:S02]  /*14d10*/  ISETP.LE.U32.AND P6, PT, R0, UR15, PT ;  /* 0x0000000f00007c0c */ /* 0x000fc4000bfc3070 */
[----:B------:R-:W-:-:S03]  /*14d20*/  LOP3.LUT R0, R2, 0xffff, RZ, 0xc0, !PT ;  /* 0x0000ffff02007812 */ /* 0x000fc600078ec0ff */
[----:B------:R-:W1:Y:S01]  /*14d30*/  MUFU.EX2 R247, R218 ;  /* 0x000000da00f77308 */ /* 0x000e620000000800 */
[--C-:B------:R-:W-:Y:S01]  /*14d40*/  SHF.R.U32.HI R4, RZ, 0x10, R2.reuse ;  /* 0x00000010ff047819 */ /* 0x100fe20000011602 */
[----:B------:R-:W-:Y:S01]  /*14d50*/  @!P4 HFMA2.BF16_V2 R47, -RZ.H0_H0, RZ.H0_H0, -R132.H0_H0 ;  /* 0x200000ffff2fc231 */ /* 0x000fe20000340984 */
[----:B------:R-:W-:Y:S02]  /*14d60*/  SHF.R.U32.HI R3, RZ, 0x18, R2 ;  /* 0x00000018ff037819 */ /* 0x000fe40000011602 */
[----:B------:R-:W-:Y:S02]  /*14d70*/  SHF.R.U32.HI R2, RZ, 0x8, R0 ;  /* 0x00000008ff027819 */ /* 0x000fe40000011600 */
[----:B------:R-:W-:Y:S01]  /*14d80*/  LOP3.LUT R0, R4, 0xff, RZ, 0xc0, !PT ;  /* 0x000000ff04007812 */ /* 0x000fe200078ec0ff */
[----:B------:R-:W-:Y:S01]  /*14d90*/  @!P5 HFMA2.BF16_V2 R50, -RZ.H0_H0, RZ.H0_H0, -R133.H0_H0 ;  /* 0x200000ffff32d231 */ /* 0x000fe20000340985 */
[----:B------:R-:W-:Y:S01]  /*14da0*/  PRMT R51, R132, 0x5410, R29 ;  /* 0x0000541084337816 */ /* 0x000fe2000000001d */
[----:B------:R-:W-:Y:S01]  /*14db0*/  IMAD.MOV.U32 R195, RZ, RZ, R78 ;  /* 0x000000ffffc37224 */ /* 0x000fe200078e004e */
[----:B------:R-:W-:Y:S01]  /*14dc0*/  @!P4 PRMT R132, R47, 0x5410, RZ ;  /* 0x000054102f84c816 */ /* 0x000fe200000000ff */
[----:B------:R-:W-:Y:S01]  /*14dd0*/  IMAD.MOV.U32 R78, RZ, RZ, R74 ;  /* 0x000000ffff4e7224 */ /* 0x000fe200078e004a */
[----:B------:R-:W-:Y:S01]  /*14de0*/  ISETP.LE.U32.AND P4, PT, R0, UR15, PT ;  /* 0x0000000f00007c0c */ /* 0x000fe2000bf83070 */
[----:B------:R-:W-:Y:S01]  /*14df0*/  IMAD.MOV.U32 R74, RZ, RZ, R239 ;  /* 0x000000ffff4a7224 */ /* 0x000fe200078e00ef */
[----:B------:R-:W-:Y:S01]  /*14e00*/  LOP3.LUT R0, R2, 0xffff, RZ, 0xc0, !PT ;  /* 0x0000ffff02007812 */ /* 0x000fe200078ec0ff */
[----:B------:R-:W3:Y:S01]  /*14e10*/  MUFU.EX2 R239, R221 ;  /* 0x000000dd00ef7308 */ /* 0x000ee20000000800 */
[----:B------:R-:W-:-:S02]  /*14e20*/  @!P5 PRMT R133, R50, 0x5410, RZ ;  /* 0x000054103285d816 */ /* 0x000fc400000000ff */
[----:B------:R-:W-:Y:S02]  /*14e30*/  ISETP.LE.U32.AND P5, PT, R0, UR15, PT ;  /* 0x0000000f00007c0c */ /* 0x000fe4000bfa3070 */
[----:B-1----:R-:W-:Y:S01]  /*14e40*/  F2FP.BF16.F32.PACK_AB R0, R247, R215 ;  /* 0x000000d7f700723e */ /* 0x002fe200000010ff */
[----:B------:R-:W-:Y:S01]  /*14e50*/  FADD.FTZ R16, R66, R26 ;  /* 0x0000001a42107221 */ /* 0x000fe20000010000 */
[----:B------:R-:W-:Y:S02]  /*14e60*/  @!P1 HFMA2.BF16_V2 R40, -RZ.H0_H0, RZ.H0_H0, -R173.H0_H0 ;  /* 0x200000ffff289231 */ /* 0x000fe400003409ad */
[----:B------:R-:W-:Y:S01]  /*14e70*/  IMAD.MOV.U32 R216, RZ, RZ, R24 ;  /* 0x000000ffffd87224 */ /* 0x000fe200078e0018 */
[C---:B------:R-:W-:Y:S01]  /*14e80*/  PRMT R26, R0.reuse, 0x7632, R26 ;  /* 0x00007632001a7816 */ /* 0x040fe2000000001a */
[----:B------:R-:W-:Y:S01]  /*14e90*/  @!P4 HFMA2.BF16_V2 R53, -RZ.H0_H0, RZ.H0_H0, -R0.H0_H0 ;  /* 0x200000ffff35c231 */ /* 0x000fe20000340900 */
[C---:B------:R-:W-:Y:S02]  /*14ea0*/  @P4 PRMT R189, R0.reuse, 0x7610, R189 ;  /* 0x0000761000bd4816 */ /* 0x040fe400000000bd */
[----:B------:R-:W-:-:S02]  /*14eb0*/  PRMT R48, R0, 0x5410, R26 ;  /* 0x0000541000307816 */ /* 0x000fc4000000001a */
[----:B------:R-:W-:Y:S01]  /*14ec0*/  @!P1 PRMT R173, R40, 0x5410, RZ ;  /* 0x0000541028ad9816 */ /* 0x000fe200000000ff */
[----:B------:R-:W-:Y:S01]  /*14ed0*/  IMAD.MOV.U32 R40, RZ, RZ, R214 ;  /* 0x000000ffff287224 */ /* 0x000fe200078e00d6 */
[----:B------:R-:W-:Y:S02]  /*14ee0*/  LOP3.LUT R0, R41, UR20, R216, 0x96, !PT ;  /* 0x0000001429007c12 */ /* 0x000fe4000f8e96d8 */
[----:B------:R-:W-:Y:S01]  /*14ef0*/  ISETP.LE.U32.AND P1, PT, R5, UR15, PT ;  /* 0x0000000f05007c0c */ /* 0x000fe2000bf23070 */
[----:B------:R-:W-:Y:S01]  /*14f00*/  IMAD.MOV.U32 R217, RZ, RZ, R25 ;  /* 0x000000ffffd97224 */ /* 0x000fe200078e0019 */
[----:B---3--:R-:W-:Y:S01]  /*14f10*/  F2FP.BF16.F32.PACK_AB R2, R239, R246 ;  /* 0x000000f6ef02723e */ /* 0x008fe200000010ff */
[----:B------:R-:W-:Y:S02]  /*14f20*/  IMAD.MOV.U32 R25, RZ, RZ, R237 ;  /* 0x000000ffff197224 */ /* 0x000fe400078e00ed */
[----:B------:R-:W-:Y:S01]  /*14f30*/  FADD.FTZ R5, R70, R61 ;  /* 0x0000003d46057221 */ /* 0x000fe20000010000 */
[----:B------:R-:W-:Y:S01]  /*14f40*/  IMAD.WIDE.U32 R236, R0, -0x326172a9, RZ ;  /* 0xcd9e8d5700ec7825 */ /* 0x000fe200078e00ff */
[----:B------:R-:W-:-:S03]  /*14f50*/  LOP3.LUT R0, R19, UR39, R40, 0x96, !PT ;  /* 0x0000002713007c12 */ /* 0x000fc6000f8e9628 */
[----:B------:R-:W-:Y:S01]  /*14f60*/  IMAD.MOV.U32 R24, RZ, RZ, R79 ;  /* 0x000000ffff187224 */ /* 0x000fe200078e004f */
[----:B------:R-:W-:Y:S01]  /*14f70*/  MOV R79, R75 ;  /* 0x0000004b004f7202 */ /* 0x000fe20000000f00 */
[----:B------:R-:W-:Y:S01]  /*14f80*/  IMAD.MOV.U32 R75, RZ, RZ, R191 ;  /* 0x000000ffff4b7224 */ /* 0x000fe200078e00bf */
[C---:B------:R-:W-:Y:S01]  /*14f90*/  PRMT R28, R2.reuse, 0x7610, R28 ;  /* 0x00007610021c7816 */ /* 0x040fe2000000001c */
[----:B------:R-:W-:Y:S01]  /*14fa0*/  FADD.FTZ R6, R7, R6 ;  /* 0x0000000607067221 */ /* 0x000fe20000010000 */
[----:B------:R-:W-:Y:S01]  /*14fb0*/  PRMT R27, R2, 0x7632, R27 ;  /* 0x00007632021b7816 */ /* 0x000fe2000000001b */
[----:B------:R-:W-:Y:S01]  /*14fc0*/  FADD.FTZ R191, R67, R5 ;  /* 0x0000000543bf7221 */ /* 0x000fe20000010000 */
[----:B------:R-:W-:Y:S01]  /*14fd0*/  LOP3.LUT R2, R237, UR40, R222, 0x96, !PT ;  /* 0x00000028ed027c12 */ /* 0x000fe2000f8e96de */
[----:B------:R-:W-:-:S04]  /*14fe0*/  IMAD.WIDE.U32 R4, R0, -0x326172a9, RZ ;  /* 0xcd9e8d5700047825 */ /* 0x000fc800078e00ff */
[----:B------:R-:W-:Y:S02]  /*14ff0*/  @!P1 HFMA2.BF16_V2 R46, -RZ.H0_H0, RZ.H0_H0, -R29.H0_H0 ;  /* 0x200000ffff2e9231 */ /* 0x000fe4000034091d */
[----:B------:R-:W-:Y:S01]  /*15000*/  FADD.FTZ R212, R8, R6 ;  /* 0x0000000608d47221 */ /* 0x000fe20000010000 */
[----:B------:R-:W-:Y:S01]  /*15010*/  IMAD.WIDE.U32 R6, R2, -0x2daee0ad, RZ ;  /* 0xd2511f5302067825 */ /* 0x000fe200078e00ff */
[----:B------:R-:W-:Y:S02]  /*15020*/  LOP3.LUT R2, R5, UR38, R236, 0x96, !PT ;  /* 0x0000002605027c12 */ /* 0x000fe4000f8e96ec */
[----:B------:R-:W-:Y:S02]  /*15030*/  @!P1 PRMT R29, R46, 0x5410, RZ ;  /* 0x000054102e1d9816 */ /* 0x000fe400000000ff */
[----:B------:R-:W-:Y:S01]  /*15040*/  ISETP.LE.U32.AND P1, PT, R3, UR15, PT ;  /* 0x0000000f03007c0c */ /* 0x000fe2000bf23070 */
[----:B------:R-:W-:Y:S01]  /*15050*/  IMAD.WIDE.U32 R2, R2, -0x2daee0ad, RZ ;  /* 0xd2511f5302027825 */ /* 0x000fe200078e00ff */
[----:B------:R-:W-:-:S04]  /*15060*/  LOP3.LUT R0, R7, UR33, R18, 0x96, !PT ;  /* 0x0000002107007c12 */ /* 0x000fc8000f8e9612 */
[----:B------:R-:W-:Y:S01]  /*15070*/  LOP3.LUT R3, R3, UR29, R6, 0x96, !PT ;  /* 0x0000001d03037c12 */ /* 0x000fe2000f8e9606 */
[----:B------:R-:W-:-:S04]  /*15080*/  IMAD.WIDE.U32 R6, R0, -0x326172a9, RZ ;  /* 0xcd9e8d5700067825 */ /* 0x000fc800078e00ff */
[----:B------:R-:W-:Y:S01]  /*15090*/  FADD.FTZ R214, R9, R12 ;  /* 0x0000000c09d67221 */ /* 0x000fe20000010000 */
[----:B------:R-:W-:-:S05]  /*150a0*/  LOP3.LUT R0, R7, UR32, R4, 0x96, !PT ;  /* 0x0000002007007c12 */ /* 0x000fca000f8e9604 */
        /* <DEDUP_REMOVED lines=10> */
[----:B------:R-:W-:Y:S01]  /*15150*/  LOP3.LUT R2, R5, 0xff, RZ, 0xc0, !PT ;  /* 0x000000ff05027812 */ /* 0x000fe200078ec0ff */
[----:B------:R-:W-:Y:S01]  /*15160*/  STG.E.U16 desc[UR26][R22.64+-0xc0], R15 ;  /* 0xffff400f16007986 */ /* 0x000fe2000c10151a */
[----:B------:R-:W-:-:S03]  /*15170*/  SHF.R.U32.HI R3, RZ, 0x8, R3 ;  /* 0x00000008ff037819 */ /* 0x000fc60000011603 */
[----:B------:R-:W-:Y:S04]  /*15180*/  STG.E.U16 desc[UR26][R22.64+-0xbe], R13 ;  /* 0xffff420d16007986 */ /* 0x000fe8000c10151a */
[----:B------:R1:W-:Y:S01]  /*15190*/  STG.E.U16 desc[UR26][R34.64+-0xc0], R14 ;  /* 0xffff400e22007986 */ /* 0x0003e2000c10151a */
[----:B------:R-:W-:Y:S02]  /*151a0*/  PRMT R9, R6, 0x5410, R3 ;  /* 0x0000541006097816 */ /* 0x000fe40000000003 */
[----:B------:R-:W-:Y:S02]  /*151b0*/  SHF.R.U32.HI R5, RZ, 0x18, R0 ;  /* 0x00000018ff057819 */ /* 0x000fe40000011600 */
        /* <DEDUP_REMOVED lines=24> */
[----:B------:R-:W-:Y:S01]  /*15340*/  LOP3.LUT R0, R0, 0xff, RZ, 0xc0, !PT ;  /* 0x000000ff00007812 */ /* 0x000fe200078ec0ff */
[----:B----4-:R-:W-:-:S03]  /*15350*/  VIADD R40, R198, 0x4 ;  /* 0x00000004c6287836 */ /* 0x010fc60000000000 */
[----:B------:R-:W-:Y:S02]  /*15360*/  PRMT R15, R0, 0x5410, R2 ;  /* 0x00005410000f7816 */ /* 0x000fe40000000002 */
[----:B------:R-:W-:Y:S01]  /*15370*/  HSET2.LE.AND R0, R9, R20, PT ;  /* 0x0000001409007233 */ /* 0x000fe20003803000 */
[----:B------:R-:W-:Y:S01]  /*15380*/  STG.E.U16 desc[UR26][R34.64+-0xbe], R17 ;  /* 0xffff421122007986 */ /* 0x000fe2000c10151a */
[----:B------:R-:W-:-:S03]  /*15390*/  IMAD.WIDE.U32 R2, R40, -0x326172a9, RZ ;  /* 0xcd9e8d5728027825 */ /* 0x000fc600078e00ff */
[----:B------:R1:W-:Y:S01]  /*153a0*/  STG.E.U16 desc[UR26][R32.64+-0xbe], R10 ;  /* 0xffff420a20007986 */ /* 0x0003e2000c10151a */
[----:B------:R-:W-:Y:S01]  /*153b0*/  IMAD.MOV.U32 R39, RZ, RZ, R197 ;  /* 0x000000ffff277224 */ /* 0x000fe200078e00c5 */
[----:B--2---:R-:W-:Y:S01]  /*153c0*/  LOP3.LUT R5, R3, R196, RZ, 0x3c, !PT ;  /* 0x000000c403057212 */ /* 0x004fe200078e3cff */
[----:B------:R-:W-:Y:S01]  /*153d0*/  IMAD.MOV.U32 R197, RZ, RZ, R24 ;  /* 0x000000ffffc57224 */ /* 0x000fe200078e0018 */
[----:B------:R-:W-:Y:S01]  /*153e0*/  MOV R24, R194 ;  /* 0x000000c200187202 */ /* 0x000fe20000000f00 */
[----:B------:R-:W-:Y:S01]  /*153f0*/  IMAD.MOV.U32 R194, RZ, RZ, R95 ;  /* 0x000000ffffc27224 */ /* 0x000fe200078e005f */
[----:B------:R2:W-:Y:S01]  /*15400*/  STG.E.U16 desc[UR26][R32.64+-0xc0], R11 ;  /* 0xffff400b20007986 */ /* 0x0005e2000c10151a */
[----:B------:R-:W-:Y:S02]  /*15410*/  IMAD.MOV.U32 R95, RZ, RZ, R58 ;  /* 0x000000ffff5f7224 */ /* 0x000fe400078e003a */
[----:B------:R-:W-:Y:S02]  /*15420*/  IMAD.MOV.U32 R58, RZ, RZ, R190 ;  /* 0x000000ffff3a7224 */ /* 0x000fe400078e00be */
[----:B------:R-:W-:Y:S01]  /*15430*/  FADD.FTZ R190, R71, R16 ;  /* 0x0000001047be7221 */ /* 0x000fe20000010000 */
[----:B------:R-:W-:-:S02]  /*15440*/  IMAD.MOV.U32 R198, RZ, RZ, R63 ;  /* 0x000000ffffc67224 */ /* 0x000fc400078e003f */
[----:B------:R-:W-:Y:S01]  /*15450*/  IMAD.MOV.U32 R196, RZ, RZ, R59 ;  /* 0x000000ffffc47224 */ /* 0x000fe200078e003b */
[----:B------:R-:W-:Y:S01]  /*15460*/  MOV R59, R130 ;  /* 0x00000082003b7202 */ /* 0x000fe20000000f00 */
[----:B------:R3:W-:Y:S01]  /*15470*/  STL [R1+0xd0], R40 ;  /* 0x0000d02801007387 */ /* 0x0007e20000100800 */
[----:B-1----:R-:W-:Y:S02]  /*15480*/  LOP3.LUT R10, R0, R60, RZ, 0xc0, !PT ;  /* 0x0000003c000a7212 */ /* 0x002fe400078ec0ff */
[----:B------:R-:W-:Y:S01]  /*15490*/  HSET2.LE.AND R0, R14, R20, PT ;  /* 0x000000140e007233 */ /* 0x000fe20003803000 */
[----:B------:R-:W-:-:S04]  /*154a0*/  IMAD.WIDE.U32 R16, R5, -0x2daee0ad, RZ ;  /* 0xd2511f5305107825 */ /* 0x000fc800078e00ff */
[----:B--2---:R-:W-:Y:S02]  /*154b0*/  LOP3.LUT R11, R0, R57, RZ, 0xc0, !PT ;  /* 0x00000039000b7212 */ /* 0x004fe400078ec0ff */
[----:B------:R-:W-:Y:S01]  /*154c0*/  HSET2.LE.AND R0, R6, R20, PT ;  /* 0x0000001406007233 */ /* 0x000fe20003803000 */
[----:B------:R-:W-:Y:S02]  /*154d0*/  IMAD.MOV.U32 R217, RZ, RZ, R196 ;  /* 0x000000ffffd97224 */ /* 0x000fe400078e00c4 */
[----:B------:R-:W-:Y:S02]  /*154e0*/  IMAD.MOV.U32 R196, RZ, RZ, R197 ;  /* 0x000000ffffc47224 */ /* 0x000fe400078e00c5 */
[----:B------:R-:W-:Y:S01]  /*154f0*/  LOP3.LUT R130, R0, R37, RZ, 0xc0, !PT ;  /* 0x0000002500827212 */ /* 0x000fe200078ec0ff */
[----:B---3--:R-:W-:Y:S01]  /*15500*/  IMAD.MOV.U32 R40, RZ, RZ, R198 ;  /* 0x000000ffff287224 */ /* 0x008fe200078e00c6 */
[----:B------:R-:W-:Y:S01]  /*15510*/  LOP3.LUT R0, R17, UR20, R216, 0x96, !PT ;  /* 0x0000001411007c12 */ /* 0x000fe2000f8e96d8 */
[----:B------:R-:W-:Y:S01]  /*15520*/  IMAD.MOV.U32 R197, RZ, RZ, R25 ;  /* 0x000000ffffc57224 */ /* 0x000fe200078e0019 */
[----:B------:R-:W-:Y:S01]  /*15530*/  MOV R198, R39 ;  /* 0x0000002700c67202 */ /* 0x000fe20000000f00 */
[----:B------:R-:W-:Y:S01]  /*15540*/  IMAD.MOV.U32 R39, RZ, RZ, R195 ;  /* 0x000000ffff277224 */ /* 0x000fe200078e00c3 */
[----:B------:R-:W-:Y:S01]  /*15550*/  MOV R25, R194 ;  /* 0x000000c200197202 */ /* 0x000fe20000000f00 */
[----:B------:R-:W-:-:S02]  /*15560*/  IMAD.MOV.U32 R195, RZ, RZ, R24 ;  /* 0x000000ffffc37224 */ /* 0x000fc400078e0018 */
[----:B------:R-:W-:Y:S02]  /*15570*/  IMAD.MOV.U32 R24, RZ, RZ, R244 ;  /* 0x000000ffff187224 */ /* 0x000fe400078e00f4 */
[----:B------:R-:W-:Y:S01]  /*15580*/  IMAD.MOV.U32 R194, RZ, RZ, R245 ;  /* 0x000000ffffc27224 */ /* 0x000fe200078e00f5 */
[----:B------:R-:W-:Y:S01]  /*15590*/  LOP3.LUT R4, R223, UR41, R2, 0x96, !PT ;  /* 0x00000029df047c12 */ /* 0x000fe2000f8e9602 */
[----:B------:R-:W-:Y:S01]  /*155a0*/  IMAD.WIDE.U32 R244, R0, -0x326172a9, RZ ;  /* 0xcd9e8d5700f47825 */ /* 0x000fe200078e00ff */
[--C-:B------:R-:W-:Y:S02]  /*155b0*/  HSET2.LE.AND R2, R13, R20.reuse, PT ;  /* 0x000000140d027233 */ /* 0x100fe40003803000 */
[----:B------:R-:W-:Y:S02]  /*155c0*/  HSET2.LE.AND R3, R8, R20, PT ;  /* 0x0000001408037233 */ /* 0x000fe40003803000 */
[----:B------:R-:W-:Y:S02]  /*155d0*/  LOP3.LUT R0, R245, UR40, R222, 0x96, !PT ;  /* 0x00000028f5007c12 */ /* 0x000fe4000f8e96de */
[----:B------:R-:W-:Y:S01]  /*155e0*/  LOP3.LUT R8, R2, R69, RZ, 0xc0, !PT ;  /* 0x0000004502087212 */ /* 0x000fe200078ec0ff */
[----:B------:R-:W-:Y:S01]  /*155f0*/  IMAD.WIDE.U32 R4, R4, -0x2daee0ad, RZ ;  /* 0xd2511f5304047825 */ /* 0x000fe200078e00ff */
[----:B------:R-:W-:-:S02]  /*15600*/  LOP3.LUT R9, R3, R68, RZ, 0xc0, !PT ;  /* 0x0000004403097212 */ /* 0x000fc400078ec0ff */
[--C-:B------:R-:W-:Y:S02]  /*15610*/  HSET2.LE.AND R2, R7, R20.reuse, PT ;  /* 0x0000001407027233 */ /* 0x100fe40003803000 */
[----:B------:R-:W-:Y:S01]  /*15620*/  MOV R41, R65 ;  /* 0x0000004100297202 */ /* 0x000fe20000000f00 */
[----:B------:R-:W-:Y:S01]  /*15630*/  IMAD.MOV.U32 R65, RZ, RZ, R62 ;  /* 0x000000ffff417224 */ /* 0x000fe200078e003e */
[----:B------:R-:W-:Y:S01]  /*15640*/  HSET2.LE.AND R3, R12, R20, PT ;  /* 0x000000140c037233 */ /* 0x000fe20003803000 */
[----:B------:R-:W-:-:S04]  /*15650*/  IMAD.WIDE.U32 R12, R0, -0x2daee0ad, RZ ;  /* 0xd2511f53000c7825 */ /* 0x000fc800078e00ff */
[----:B------:R-:W-:Y:S02]  /*15660*/  IMAD.MOV.U32 R62, RZ, RZ, R58 ;  /* 0x000000ffff3e7224 */ /* 0x000fe400078e003a */
[----:B------:R-:W-:Y:S01]  /*15670*/  IMAD.MOV.U32 R58, RZ, RZ, R129 ;  /* 0x000000ffff3a7224 */ /* 0x000fe200078e0081 */
[----:B------:R-:W-:Y:S02]  /*15680*/  LOP3.LUT R129, R2, R49, RZ, 0xc0, !PT ;  /* 0x0000003102817212 */ /* 0x000fe400078ec0ff */
[----:B------:R-:W-:Y:S02]  /*15690*/  LOP3.LUT R2, R5, UR39, R16, 0x96, !PT ;  /* 0x0000002705027c12 */ /* 0x000fe4000f8e9610 */
[----:B------:R-:W-:Y:S01]  /*156a0*/  LOP3.LUT R0, R13, UR33, R4, 0x96, !PT ;  /* 0x000000210d007c12 */ /* 0x000fe2000f8e9604 */
[----:B------:R-:W-:Y:S01]  /*156b0*/  IMAD.MOV.U32 R63, RZ, RZ, R128 ;  /* 0x000000ffff3f7224 */ /* 0x000fe200078e0080 */
[----:B------:R-:W-:Y:S01]  /*156c0*/  LOP3.LUT R128, R3, R52, RZ, 0xc0, !PT ;  /* 0x0000003403807212 */ /* 0x000fe200078ec0ff */
[----:B------:R-:W-:-:S04]  /*156d0*/  IMAD.WIDE.U32 R2, R2, -0x326172a9, RZ ;  /* 0xcd9e8d5702027825 */ /* 0x000fc800078e00ff */
[----:B------:R-:W-:Y:S01]  /*156e0*/  IMAD.WIDE.U32 R6, R0, -0x326172a9, RZ ;  /* 0xcd9e8d5700067825 */ /* 0x000fe200078e00ff */
[----:B------:R-:W-:-:S04]  /*156f0*/  LOP3.LUT R0, R3, UR38, R244, 0x96, !PT ;  /* 0x0000002603007c12 */ /* 0x000fc8000f8e96f4 */
[----:B------:R-:W-:Y:S01]  /*15700*/  LOP3.LUT R4, R7, UR32, R2, 0x96, !PT ;  /* 0x0000002007047c12 */ /* 0x000fe2000f8e9602 */
[----:B------:R-:W-:Y:S01]  /*15710*/  IMAD.MOV.U32 R66, RZ, RZ, R217 ;  /* 0x000000ffff427224 */ /* 0x000fe200078e00d9 */
[----:B------:R-:W-:Y:S01]  /*15720*/  MOV R216, R25 ;  /* 0x0000001900d87202 */ /* 0x000fe20000000f00 */
[----:B------:R-:W-:Y:S02]  /*15730*/  IMAD.MOV.U32 R217, RZ, RZ, R24 ;  /* 0x000000ffffd97224 */ /* 0x000fe400078e0018 */
[----:B------:R-:W-:-:S04]  /*15740*/  IMAD.WIDE.U32 R2, R0, -0x2daee0ad, RZ ;  /* 0xd2511f5300027825 */ /* 0x000fc800078e00ff */
[----:B------:R-:W-:Y:S01]  /*15750*/  IMAD.WIDE.U32 R24, R4, -0x2daee0ad, RZ ;  /* 0xd2511f5304187825 */ /* 0x000fe200078e00ff */
[----:B------:R-:W-:-:S04]  /*15760*/  LOP3.LUT R3, R3, UR29, R12, 0x96, !PT ;  /* 0x0000001d03037c12 */ /* 0x000fc8000f8e960c */
[----:B------:R-:W-:Y:S01]  /*15770*/  LOP3.LUT R2, R25, UR10, R2, 0x96, !PT ;  /* 0x0000000a19027c12 */ /* 0x000fe2000f8e9602 */
[----:B------:R-:W-:Y:S01]  /*15780*/  IMAD.WIDE.U32 R4, R3, -0x326172a9, RZ ;  /* 0xcd9e8d5703047825 */ /* 0x000fe200078e00ff */
[----:B------:R-:W-:Y:S02]  /*15790*/  HSET2.LE.AND R0, R15, R20, PT ;  /* 0x000000140f007233 */ /* 0x000fe40003803000 */
[----:B------:R-:W1:Y:S01]  /*157a0*/  LDSM.16.MT88.4 R12, [R201+0xa000] ;  /* 0x00a00000c90c783b */ /* 0x000e620000004200 */
[----:B------:R-:W-:-:S04]  /*157b0*/  IMAD.WIDE.U32 R2, R2, -0x326172a9, RZ ;  /* 0xcd9e8d5702027825 */ /* 0x000fc800078e00ff */
[----:B------:R-:W-:Y:S01]  /*157c0*/  IMAD.MOV.U32 R43, RZ, RZ, R131 ;  /* 0x000000ffff2b7224 */ /* 0x000fe200078e0083 */
[----:B------:R-:W-:Y:S02]  /*157d0*/  LOP3.LUT R131, R0, R21, RZ, 0xc0, !PT ;  /* 0x0000001500837212 */ /* 0x000fe400078ec0ff */
[----:B------:R-:W-:Y:S02]  /*157e0*/  LOP3.LUT R0, R3, UR24, R4, 0x96, !PT ;  /* 0x0000001803007c12 */ /* 0x000fe4000f8e9604 */
[----:B------:R-:W-:Y:S02]  /*157f0*/  SHF.R.U32.HI R4, RZ, 0x10, R2 ;  /* 0x00000010ff047819 */ /* 0x000fe40000011602 */
[----:B------:R-:W-:Y:S02]  /*15800*/  LOP3.LUT R21, R5, UR11, R6, 0x96, !PT ;  /* 0x0000000b05157c12 */ /* 0x000fe4000f8e9606 */
[C---:B------:R-:W-:Y:S02]  /*15810*/  LOP3.LUT R3, R2.reuse, 0xffff, RZ, 0xc0, !PT ;  /* 0x0000ffff02037812 */ /* 0x040fe400078ec0ff */
[----:B------:R-:W-:-:S02]  /*15820*/  LOP3.LUT R6, R2, 0xff, RZ, 0xc0, !PT ;  /* 0x000000ff02067812 */ /* 0x000fc400078ec0ff */
[----:B------:R-:W-:Y:S02]  /*15830*/  SHF.R.U32.HI R5, RZ, 0x18, R2 ;  /* 0x00000018ff057819 */ /* 0x000fe40000011602 */
[----:B------:R-:W-:Y:S02]  /*15840*/  LOP3.LUT R2, R4, 0xff, RZ, 0xc0, !PT ;  /* 0x000000ff04027812 */ /* 0x000fe400078ec0ff */
[----:B------:R-:W-:Y:S02]  /*15850*/  SHF.R.U32.HI R3, RZ, 0x8, R3 ;  /* 0x00000008ff037819 */ /* 0x000fe40000011603 */
[----:B------:R-:W-:Y:S02]  /*15860*/  PRMT R5, R2, 0x5410, R5 ;  /* 0x0000541002057816 */ /* 0x000fe40000000005 */
[----:B------:R-:W-:Y:S02]  /*15870*/  LOP3.LUT R2, R0, 0xffff, RZ, 0xc0, !PT ;  /* 0x0000ffff00027812 */ /* 0x000fe400078ec0ff */
[----:B------:R-:W-:-:S02]  /*15880*/  PRMT R6, R6, 0x5410, R3 ;  /* 0x0000541006067816 */ /* 0x000fc40000000003 */
[----:B------:R-:W-:Y:S02]  /*15890*/  SHF.R.U32.HI R3, RZ, 0x8, R2 ;  /* 0x00000008ff037819 */ /* 0x000fe40000011602 */
[----:B------:R-:W-:-:S04]  /*158a0*/  LOP3.LUT R2, R0, 0xff, RZ, 0xc0, !PT ;  /* 0x000000ff00027812 */ /* 0x000fc800078ec0ff */
[----:B------:R-:W-:Y:S02]  /*158b0*/  PRMT R4, R2, 0x5410, R3 ;  /* 0x0000541002047816 */ /* 0x000fe40000000003 */
[--C-:B------:R-:W-:Y:S02]  /*158c0*/  SHF.R.U32.HI R3, RZ, 0x10, R0.reuse ;  /* 0x00000010ff037819 */ /* 0x100fe40000011600 */
[----:B------:R-:W-:Y:S02]  /*158d0*/  SHF.R.U32.HI R2, RZ, 0x18, R0 ;  /* 0x00000018ff027819 */ /* 0x000fe40000011600 */
[----:B------:R-:W-:Y:S01]  /*158e0*/  LOP3.LUT R0, R3, 0xff, RZ, 0xc0, !PT ;  /* 0x000000ff03007812 */ /* 0x000fe200078ec0ff */
[----:B------:R2:W-:Y:S01]  /*158f0*/  STL.64 [R1+0x90], R16 ;  /* 0x0000901001007387 */ /* 0x0005e20000100a00 */
[----:B------:R-:W-:Y:S01]  /*15900*/  HSET2.LE.AND R3, R4, R20, PT ;  /* 0x0000001404037233 */ /* 0x000fe20003803000 */
[----:B------:R-:W-:-:S04]  /*15910*/  IMAD.MOV.U32 R42, RZ, RZ, R194 ;  /* 0x000000ffff2a7224 */ /* 0x000fc800078e00c2 */
[----:B------:R-:W-:Y:S01]  /*15920*/  LOP3.LUT R4, R3, R45, RZ, 0xc0, !PT ;  /* 0x0000002d03047212 */ /* 0x000fe200078ec0ff */
[----:B------:R-:W-:Y:S01]  /*15930*/  IMAD.MOV.U32 R47, RZ, RZ, R42 ;  /* 0x000000ffff2f7224 */ /* 0x000fe200078e002a */
[----:B-1----:R-:W-:Y:S01]  /*15940*/  HMMA.16816.F32.BF16 R152, R8, R12, R152 ;  /* 0x0000000c0898723c */ /* 0x002fe20000041898 */
[----:B------:R-:W-:Y:S01]  /*15950*/  IMAD.MOV.U32 R42, RZ, RZ, R39 ;  /* 0x000000ffff2a7224 */ /* 0x000fe200078e0027 */
[----:B--2---:R-:W-:Y:S02]  /*15960*/  PRMT R16, R0, 0x5410, R2 ;  /* 0x0000541000107816 */ /* 0x004fe40000000002 */
[--C-:B------:R-:W-:Y:S02]  /*15970*/  HSET2.LE.AND R0, R6, R20.reuse, PT ;  /* 0x0000001406007233 */ /* 0x100fe40003803000 */
[----:B------:R-:W-:-:S03]  /*15980*/  HSET2.LE.AND R2, R5, R20, PT ;  /* 0x0000001405027233 */ /* 0x000fc60003803000 */
[----:B------:R-:W-:Y:S02]  /*15990*/  LOP3.LUT R6, R0, R38, RZ, 0xc0, !PT ;  /* 0x0000002600067212 */ /* 0x000fe400078ec0ff */
[----:B------:R-:W-:Y:S02]  /*159a0*/  HSET2.LE.AND R0, R16, R20, PT ;  /* 0x0000001410007233 */ /* 0x000fe40003803000 */
[----:B------:R-:W-:Y:S01]  /*159b0*/  LOP3.LUT R7, R2, R36, RZ, 0xc0, !PT ;  /* 0x0000002402077212 */ /* 0x000fe200078ec0ff */
[----:B------:R-:W-:Y:S01]  /*159c0*/  IMAD.MOV.U32 R67, RZ, RZ, R40 ;  /* 0x000000ffff437224 */ /* 0x000fe200078e0028 */
[----:B------:R-:W-:Y:S01]  /*159d0*/  MOV R49, R41 ;  /* 0x0000002900317202 */ /* 0x000fe20000000f00 */
[----:B------:R-:W-:Y:S01]  /*159e0*/  IMAD.MOV.U32 R61, RZ, RZ, R217 ;  /* 0x000000ffff3d7224 */ /* 0x000fe200078e00d9 */
[----:B------:R-:W-:Y:S01]  /*159f0*/  LOP3.LUT R5, R0, R44, RZ, 0xc0, !PT ;  /* 0x0000002c00057212 */ /* 0x000fe200078ec0ff */
[----:B------:R-:W-:Y:S01]  /*15a00*/  HMMA.16816.F32.BF16 R36, R8, R14, R148 ;  /* 0x0000000e0824723c */ /* 0x000fe20000041894 */
[----:B------:R-:W-:-:S02]  /*15a10*/  IMAD.MOV.U32 R70, RZ, RZ, R216 ;  /* 0x000000ffff467224 */ /* 0x000fc400078e00d8 */
[----:B------:R-:W-:Y:S02]  /*15a20*/  @!P6 HFMA2.BF16_V2 R56, -RZ.H0_H0, RZ.H0_H0, -R28.H0_H0 ;  /* 0x200000ffff38e231 */ /* 0x000fe4000034091c */
[----:B------:R-:W-:Y:S02]  /*15a30*/  IMAD.MOV.U32 R219, RZ, RZ, R42 ;  /* 0x000000ffffdb7224 */ /* 0x000fe400078e002a */
[----:B------:R-:W-:Y:S02]  /*15a40*/  @!P5 HFMA2.BF16_V2 R55, -RZ.H0_H0, RZ.H0_H0, -R27.H0_H0 ;  /* 0x200000ffff37d231 */ /* 0x000fe4000034091b */
[----:B------:R-:W-:Y:S01]  /*15a50*/  IMAD.MOV.U32 R199, RZ, RZ, R195 ;  /* 0x000000ffffc77224 */ /* 0x000fe200078e00c3 */
[C---:B------:R-:W-:Y:S01]  /*15a60*/  HMMA.16816.F32.BF16 R168, R4.reuse, R12, R168 ;  /* 0x0000000c04a8723c */ /* 0x040fe200000418a8 */
[----:B------:R-:W-:Y:S01]  /*15a70*/  @!P1 HFMA2.BF16_V2 R54, -RZ.H0_H0, RZ.H0_H0, -R26.H0_H0 ;  /* 0x200000ffff369231 */ /* 0x000fe2000034091a */
[----:B------:R-:W-:Y:S02]  /*15a80*/  PRMT R50, R28, 0x5410, R27 ;  /* 0x000054101c327816 */ /* 0x000fe4000000001b */
[----:B------:R-:W-:Y:S01]  /*15a90*/  @!P4 PRMT R189, R53, 0x5410, RZ ;  /* 0x0000541035bdc816 */ /* 0x000fe200000000ff */
[----:B------:R-:W-:Y:S01]  /*15aa0*/  IMAD.MOV.U32 R194, RZ, RZ, R192 ;  /* 0x000000ffffc27224 */ /* 0x000fe200078e00c0 */
[----:B------:R-:W-:Y:S01]  /*15ab0*/  HMMA.16816.F32.BF16 R164, R4, R14, R164 ;  /* 0x0000000e04a4723c */ /* 0x000fe200000418a4 */
[----:B------:R-:W1:Y:S01]  /*15ac0*/  LDSM.16.MT88.4 R12, [R203+0xa000] ;  /* 0x00a00000cb0c783b */ /* 0x000e620000004200 */
[----:B------:R-:W-:-:S02]  /*15ad0*/  IMAD.MOV.U32 R41, RZ, RZ, R198 ;  /* 0x000000ffff297224 */ /* 0x000fc400078e00c6 */
[----:B------:R-:W-:Y:S01]  /*15ae0*/  IMAD.MOV.U32 R40, RZ, RZ, R197 ;  /* 0x000000ffff287224 */ /* 0x000fe200078e00c5 */
[----:B------:R-:W-:Y:S01]  /*15af0*/  LDSM.16.MT88.4 R16, [R206+0xb000] ;  /* 0x00b00000ce10783b */ /* 0x000fe20000004200 */
[----:B------:R-:W-:Y:S01]  /*15b00*/  IMAD.MOV.U32 R198, RZ, RZ, R196 ;  /* 0x000000ffffc67224 */ /* 0x000fe200078e00c4 */
[----:B------:R-:W-:Y:S01]  /*15b10*/  MOV R2, R43 ;  /* 0x0000002b00027202 */ /* 0x000fe20000000f00 */
[----:B------:R-:W-:Y:S01]  /*15b20*/  IMAD.MOV.U32 R217, RZ, RZ, R41 ;  /* 0x000000ffffd97224 */ /* 0x000fe200078e0029 */
[----:B------:R-:W-:Y:S01]  /*15b30*/  MOV R216, R40 ;  /* 0x0000002800d87202 */ /* 0x000fe20000000f00 */
[----:B------:R-:W-:Y:S02]  /*15b40*/  IMAD.MOV.U32 R43, RZ, RZ, R198 ;  /* 0x000000ffff2b7224 */ /* 0x000fe400078e00c6 */
[----:B------:R-:W-:Y:S02]  /*15b50*/  IMAD.MOV.U32 R41, RZ, RZ, R59 ;  /* 0x000000ffff297224 */ /* 0x000fe400078e003b */
[----:B------:R-:W-:Y:S01]  /*15b60*/  IMAD.MOV.U32 R40, RZ, RZ, R62 ;  /* 0x000000ffff287224 */ /* 0x000fe200078e003e */
[----:B------:R-:W-:-:S02]  /*15b70*/  MOV R218, R43 ;  /* 0x0000002b00da7202 */ /* 0x000fc40000000f00 */
[----:B------:R-:W-:Y:S01]  /*15b80*/  MOV R222, R41 ;  /* 0x0000002900de7202 */ /* 0x000fe20000000f00 */
[----:B------:R-:W-:Y:S01]  /*15b90*/  IMAD.MOV.U32 R221, RZ, RZ, R40 ;  /* 0x000000ffffdd7224 */ /* 0x000fe200078e0028 */
[-C--:B-1----:R-:W-:Y:S06]  /*15ba0*/  HMMA.16816.F32.BF16 R144, R8, R12.reuse, R144 ;  /* 0x0000000c0890723c */ /* 0x082fec0000041890 */
[C---:B------:R-:W-:Y:S06]  /*15bb0*/  HMMA.16816.F32.BF16 R160, R4.reuse, R12, R160 ;  /* 0x0000000c04a0723c */ /* 0x040fec00000418a0 */
[-C--:B------:R-:W-:Y:S06]  /*15bc0*/  HMMA.16816.F32.BF16 R156, R4, R14.reuse, R156 ;  /* 0x0000000e049c723c */ /* 0x080fec000004189c */
[----:B------:R-:W-:Y:S01]  /*15bd0*/  HMMA.16816.F32.BF16 R40, R8, R14, R224 ;  /* 0x0000000e0828723c */ /* 0x000fe200000418e0 */
[----:B------:R-:W1:Y:S01]  /*15be0*/  LDSM.16.MT88.4 R12, [R206+0xa000] ;  /* 0x00a00000ce0c783b */ /* 0x000e620000004200 */
[----:B------:R-:W-:Y:S01]  /*15bf0*/  IMAD.MOV.U32 R220, RZ, RZ, R199 ;  /* 0x000000ffffdc7224 */ /* 0x000fe200078e00c7 */
[----:B------:R-:W-:Y:S01]  /*15c00*/  MOV R199, R63 ;  /* 0x0000003f00c77202 */ /* 0x000fe20000000f00 */
[----:B------:R-:W-:Y:S01]  /*15c10*/  IMAD.MOV.U32 R198, RZ, RZ, R58 ;  /* 0x000000ffffc67224 */ /* 0x000fe200078e003a */
[----:B------:R-:W-:Y:S01]  /*15c20*/  MOV R63, R77 ;  /* 0x0000004d003f7202 */ /* 0x000fe20000000f00 */
[----:B------:R-:W-:-:S02]  /*15c30*/  IMAD.MOV.U32 R59, RZ, RZ, R73 ;  /* 0x000000ffff3b7224 */ /* 0x000fc400078e0049 */
[----:B------:R-:W-:Y:S02]  /*15c40*/  IMAD.MOV.U32 R62, RZ, RZ, R76 ;  /* 0x000000ffff3e7224 */ /* 0x000fe400078e004c */
[----:B------:R-:W-:Y:S01]  /*15c50*/  IMAD.MOV.U32 R58, RZ, RZ, R72 ;  /* 0x000000ffff3a7224 */ /* 0x000fe200078e0048 */
[----:B------:R-:W-:Y:S01]  /*15c60*/  MOV R148, R47 ;  /* 0x0000002f00947202 */ /* 0x000fe20000000f00 */
[----:B------:R-:W-:Y:S01]  /*15c70*/  IMAD.MOV.U32 R151, RZ, RZ, R61 ;  /* 0x000000ffff977224 */ /* 0x000fe200078e003d */
[----:B------:R-:W-:Y:S02]  /*15c80*/  @!P6 PRMT R28, R56, 0x5410, RZ ;  /* 0x00005410381ce816 */ /* 0x000fe400000000ff */
[----:B------:R-:W-:Y:S02]  /*15c90*/  @!P5 PRMT R27, R55, 0x5410, RZ ;  /* 0x00005410371bd816 */ /* 0x000fe400000000ff */
[----:B------:R-:W-:Y:S01]  /*15ca0*/  @!P1 PRMT R26, R54, 0x5410, RZ ;  /* 0x00005410361a9816 */ /* 0x000fe200000000ff */
[-C--:B-1----:R-:W-:Y:S06]  /*15cb0*/  HMMA.16816.F32.BF16 R44, R8, R12.reuse, R228 ;  /* 0x0000000c082c723c */ /* 0x082fec00000418e4 */
[----:B------:R-:W-:Y:S01]  /*15cc0*/  HMMA.16816.F32.BF16 R52, R4, R12, R80 ;  /* 0x0000000c0434723c */ /* 0x000fe20000041850 */
[----:B------:R-:W-:Y:S01]  /*15cd0*/  IMAD.MOV.U32 R228, RZ, RZ, R63 ;  /* 0x000000ffffe47224 */ /* 0x000fe200078e003f */
[----:B------:R-:W-:Y:S01]  /*15ce0*/  MOV R230, R59 ;  /* 0x0000003b00e67202 */ /* 0x000fe20000000f00 */
[----:B------:R-:W-:-:S02]  /*15cf0*/  IMAD.MOV.U32 R229, RZ, RZ, R62 ;  /* 0x000000ffffe57224 */ /* 0x000fc400078e003e */
[----:B------:R-:W-:Y:S01]  /*15d00*/  IMAD.MOV.U32 R231, RZ, RZ, R58 ;  /* 0x000000ffffe77224 */ /* 0x000fe200078e003a */
[-C--:B------:R-:W-:Y:S06]  /*15d10*/  HMMA.16816.F32.BF16 R60, R8, R14.reuse, R240 ;  /* 0x0000000e083c723c */ /* 0x080fec00000418f0 */
[----:B------:R-:W-:Y:S01]  /*15d20*/  HMMA.16816.F32.BF16 R56, R4, R14, R84 ;  /* 0x0000000e0438723c */ /* 0x000fe20000041854 */
[----:B------:R-:W1:Y:S01]  /*15d30*/  LDSM.16.MT88.4 R12, [R205+0xa000] ;  /* 0x00a00000cd0c783b */ /* 0x000e620000004200 */
[----:B------:R-:W-:Y:S02]  /*15d40*/  IMAD.MOV.U32 R195, RZ, RZ, R193 ;  /* 0x000000ffffc37224 */ /* 0x000fe400078e00c1 */
        /* <DEDUP_REMOVED lines=9> */
[----:B------:R-:W-:Y:S01]  /*15de0*/  MOV R226, R75 ;  /* 0x0000004b00e27202 */ /* 0x000fe20000000f00 */
[----:B------:R-:W-:-:S02]  /*15df0*/  IMAD.MOV.U32 R198, RZ, RZ, R195 ;  /* 0x000000ffffc67224 */ /* 0x000fc400078e00c3 */
[----:B------:R-:W-:Y:S02]  /*15e00*/  IMAD.MOV.U32 R150, RZ, RZ, R70 ;  /* 0x000000ffff967224 */ /* 0x000fe400078e0046 */
[----:B------:R-:W-:Y:S02]  /*15e10*/  IMAD.MOV.U32 R224, RZ, RZ, R79 ;  /* 0x000000ffffe07224 */ /* 0x000fe400078e004f */
[----:B------:R-:W-:Y:S02]  /*15e20*/  IMAD.MOV.U32 R225, RZ, RZ, R78 ;  /* 0x000000ffffe17224 */ /* 0x000fe400078e004e */
[----:B------:R-:W-:Y:S02]  /*15e30*/  IMAD.MOV.U32 R227, RZ, RZ, R74 ;  /* 0x000000ffffe37224 */ /* 0x000fe400078e004a */
[----:B------:R-:W-:Y:S01]  /*15e40*/  IMAD.MOV.U32 R192, RZ, RZ, R207 ;  /* 0x000000ffffc07224 */ /* 0x000fe200078e00cf */
[----:B------:R-:W-:Y:S01]  /*15e50*/  HMMA.16816.F32.BF16 R228, R8, R16, R228 ;  /* 0x0000001008e4723c */ /* 0x000fe200000418e4 */
[----:B------:R-:W-:Y:S01]  /*15e60*/  IMAD.MOV.U32 R199, RZ, RZ, R194 ;  /* 0x000000ffffc77224 */ /* 0x000fe200078e00c2 */
[----:B------:R-:W-:Y:S01]  /*15e70*/  MOV R242, R73 ;  /* 0x0000004900f27202 */ /* 0x000fe20000000f00 */
[----:B------:R-:W-:Y:S01]  /*15e80*/  IMAD.MOV.U32 R240, RZ, RZ, R77 ;  /* 0x000000fffff07224 */ /* 0x000fe200078e004d */
[----:B------:R-:W-:Y:S01]  /*15e90*/  STG.E.U16 desc[UR26][R30.64+-0xc0], R176 ;  /* 0xffff40b01e007986 */ /* 0x000fe2000c10151a */
[----:B------:R-:W-:-:S02]  /*15ea0*/  IMAD.MOV.U32 R241, RZ, RZ, R76 ;  /* 0x000000fffff17224 */ /* 0x000fc400078e004c */
[----:B------:R-:W-:Y:S01]  /*15eb0*/  IMAD.MOV.U32 R243, RZ, RZ, R72 ;  /* 0x000000fffff37224 */ /* 0x000fe200078e0048 */
[----:B------:R-:W-:Y:S01]  /*15ec0*/  HMMA.16816.F32.BF16 R104, R4, R16, R104 ;  /* 0x000000100468723c */ /* 0x000fe20000041868 */
[----:B------:R-:W-:Y:S01]  /*15ed0*/  IMAD.MOV.U32 R193, RZ, RZ, R204 ;  /* 0x000000ffffc17224 */ /* 0x000fe200078e00cc */
[----:B------:R-:W-:Y:S04]  /*15ee0*/  STG.E.U16 desc[UR26][R30.64+-0xbe], R175 ;  /* 0xffff42af1e007986 */ /* 0x000fe8000c10151a */
[-C--:B-1----:R-:W-:Y:S01]  /*15ef0*/  HMMA.16816.F32.BF16 R68, R8, R12.reuse, R248 ;  /* 0x0000000c0844723c */ /* 0x082fe200000418f8 */
[----:B------:R1:W5:Y:S05]  /*15f00*/  LDL.LU R209, [R1+0x11c] ;  /* 0x00011c0001d17983 */ /* 0x00036a0000300800 */
[C---:B------:R-:W-:Y:S06]  /*15f10*/  HMMA.16816.F32.BF16 R72, R4.reuse, R12, R96 ;  /* 0x0000000c0448723c */ /* 0x040fec0000041860 */
[-C--:B------:R-:W-:Y:S06]  /*15f20*/  HMMA.16816.F32.BF16 R76, R4, R14.reuse, R100 ;  /* 0x0000000e044c723c */ /* 0x080fec0000041864 */
[----:B------:R-:W-:Y:S01]  /*15f30*/  HMMA.16816.F32.BF16 R80, R8, R14, R196 ;  /* 0x0000000e0850723c */ /* 0x000fe200000418c4 */
[----:B------:R-:W2:Y:S01]  /*15f40*/  LDSM.16.MT88.4 R12, [R201+0xb000] ;  /* 0x00b00000c90c783b */ /* 0x000ea20000004200 */
[----:B------:R-:W-:Y:S01]  /*15f50*/  MOV R194, R138 ;  /* 0x0000008a00c27202 */ /* 0x000fe20000000f00 */
[----:B------:R-:W-:-:S03]  /*15f60*/  IMAD.MOV.U32 R195, RZ, RZ, R135 ;  /* 0x000000ffffc37224 */ /* 0x000fc600078e0087 */
[----:B------:R-:W-:Y:S01]  /*15f70*/  HMMA.16816.F32.BF16 R108, R4, R18, R108 ;  /* 0x00000012046c723c */ /* 0x000fe2000004186c */
[----:B------:R-:W-:Y:S01]  /*15f80*/  IMAD.MOV.U32 R251, RZ, RZ, R65 ;  /* 0x000000fffffb7224 */ /* 0x000fe200078e0041 */
[----:B------:R-:W-:Y:S04]  /*15f90*/  LDSM.16.MT88.4 R96, [R203+0xb800] ;  /* 0x00b80000cb60783b */ /* 0x000fe80000004200 */
[----:B------:R-:W-:Y:S04]  /*15fa0*/  STG.E.U16 desc[UR26][R22.64+-0xb0], R188 ;  /* 0xffff50bc16007986 */ /* 0x000fe8000c10151a */
[----:B------:R-:W-:Y:S04]  /*15fb0*/  STG.E.U16 desc[UR26][R22.64+-0xae], R187 ;  /* 0xffff52bb16007986 */ /* 0x000fe8000c10151a */
[----:B------:R1:W5:Y:S01]  /*15fc0*/  LDL.LU R208, [R1+0x118] ;  /* 0x0001180001d07983 */ /* 0x0003620000300800 */
[-C--:B--2---:R-:W-:Y:S06]  /*15fd0*/  HMMA.16816.F32.BF16 R196, R8, R12.reuse, R92 ;  /* 0x0000000c08c4723c */ /* 0x084fec000004185c */
[----:B------:R-:W-:Y:S01]  /*15fe0*/  HMMA.16816.F32.BF16 R84, R4, R12, R112 ;  /* 0x0000000c0454723c */ /* 0x000fe20000041870 */
[----:B------:R-:W-:Y:S05]  /*15ff0*/  LDSM.16.MT88.4 R112, [R206+0xb800] ;  /* 0x00b80000ce70783b */ /* 0x000fea0000004200 */
[C---:B------:R-:W-:Y:S06]  /*16000*/  HMMA.16816.F32.BF16 R192, R8.reuse, R14, R192 ;  /* 0x0000000e08c0723c */ /* 0x040fec00000418c0 */
[----:B------:R-:W-:Y:S01]  /*16010*/  HMMA.16816.F32.BF16 R16, R8, R18, R240 ;  /* 0x000000120810723c */ /* 0x000fe200000418f0 */
[----:B------:R-:W-:Y:S04]  /*16020*/  STG.E.U16 desc[UR26][R34.64+-0xb0], R185 ;  /* 0xffff50b922007986 */ /* 0x000fe8000c10151a */
[----:B------:R-:W-:Y:S01]  /*16030*/  STG.E.U16 desc[UR26][R34.64+-0xae], R186 ;  /* 0xffff52ba22007986 */ /* 0x000fe2000c10151a */
[----:B------:R-:W-:Y:S03]  /*16040*/  HMMA.16816.F32.BF16 R92, R4, R14, R116 ;  /* 0x0000000e045c723c */ /* 0x000fe60000041874 */
[----:B------:R-:W2:Y:S01]  /*16050*/  LDSM.16.MT88.4 R12, [R203+0xb000] ;  /* 0x00b00000cb0c783b */ /* 0x000ea20000004200 */
[----:B------:R-:W-:-:S02]  /*16060*/  IMAD.MOV.U32 R243, RZ, RZ, R2 ;  /* 0x000000fffff37224 */ /* 0x000fc400078e0002 */
[----:B------:R-:W-:Y:S01]  /*16070*/  IMAD.WIDE.U32 R2, R21, -0x2daee0ad, RZ ;  /* 0xd2511f5315027825 */ /* 0x000fe200078e00ff */
[----:B------:R1:W5:Y:S01]  /*16080*/  LDL.LU R207, [R1+0x114] ;  /* 0x0001140001cf7983 */ /* 0x0003620000300800 */
[-C--:B--2---:R-:W-:Y:S06]  /*16090*/  HMMA.16816.F32.BF16 R220, R8, R12.reuse, R220 ;  /* 0x0000000c08dc723c */ /* 0x084fec00000418dc */
[C---:B------:R-:W-:Y:S06]  /*160a0*/  HMMA.16816.F32.BF16 R88, R4.reuse, R12, R88 ;  /* 0x0000000c0458723c */ /* 0x040fec0000041858 */
[-C--:B------:R-:W-:Y:S06]  /*160b0*/  HMMA.16816.F32.BF16 R100, R4, R14.reuse, R140 ;  /* 0x0000000e0464723c */ /* 0x080fec000004188c */
[----:B------:R-:W-:Y:S01]  /*160c0*/  HMMA.16816.F32.BF16 R216, R8, R14, R216 ;  /* 0x0000000e08d8723c */ /* 0x000fe200000418d8 */
[----:B------:R-:W2:Y:S01]  /*160d0*/  LDSM.16.MT88.4 R12, [R205+0xb000] ;  /* 0x00b00000cd0c783b */ /* 0x000ea20000004200 */
[----:B------:R-:W-:-:S02]  /*160e0*/  LOP3.LUT R0, R3, UR28, R24, 0x96, !PT ;  /* 0x0000001c03007c12 */ /* 0x000fc4000f8e9618 */
[C---:B------:R-:W-:Y:S01]  /*160f0*/  LOP3.LUT R3, R2.reuse, 0xffff, RZ, 0xc0, !PT ;  /* 0x0000ffff02037812 */ /* 0x040fe200078ec0ff */
[----:B------:R-:W-:Y:S01]  /*16100*/  IMAD.MOV.U32 R242, RZ, RZ, R49 ;  /* 0x000000fffff27224 */ /* 0x000fe200078e0031 */
[----:B------:R-:W3:Y:S02]  /*16110*/  LDSM.16.MT88.4 R140, [R203+0xa800] ;  /* 0x00a80000cb8c783b */ /* 0x000ee40000004200 */
[----:B------:R-:W-:Y:S01]  /*16120*/  SHF.R.U32.HI R3, RZ, 0x8, R3 ;  /* 0x00000008ff037819 */ /* 0x000fe20000011603 */
[----:B------:R-:W-:Y:S01]  /*16130*/  IMAD.MOV.U32 R240, RZ, RZ, R66 ;  /* 0x000000fffff07224 */ /* 0x000fe200078e0042 */
[----:B------:R-:W-:Y:S01]  /*16140*/  MOV R241, R67 ;  /* 0x0000004300f17202 */ /* 0x000fe20000000f00 */
[----:B------:R-:W-:Y:S04]  /*16150*/  STG.E.U16 desc[UR26][R32.64+-0xb0], R174 ;  /* 0xffff50ae20007986 */ /* 0x000fe8000c10151a */
[----:B------:R-:W-:Y:S04]  /*16160*/  STG.E.U16 desc[UR26][R32.64+-0xae], R173 ;  /* 0xffff52ad20007986 */ /* 0x000fe8000c10151a */
[----:B------:R1:W5:Y:S01]  /*16170*/  LDL.LU R204, [R1+0x110] ;  /* 0x0001100001cc7983 */ /* 0x0003620000300800 */
[C---:B--2---:R-:W-:Y:S06]  /*16180*/  HMMA.16816.F32.BF16 R120, R4.reuse, R12, R120 ;  /* 0x0000000c0478723c */ /* 0x044fec0000041878 */
[----:B------:R-:W-:Y:S06]  /*16190*/  HMMA.16816.F32.BF16 R116, R4, R14, R124 ;  /* 0x0000000e0474723c */ /* 0x000fec000004187c */
[----:B------:R-:W-:Y:S01]  /*161a0*/  HMMA.16816.F32.BF16 R224, R8, R12, R224 ;  /* 0x0000000c08e0723c */ /* 0x000fe200000418e0 */
[----:B------:R-:W-:-:S05]  /*161b0*/  LOP3.LUT R4, R2, 0xff, RZ, 0xc0, !PT ;  /* 0x000000ff02047812 */ /* 0x000fca00078ec0ff */
[----:B---3--:R-:W-:Y:S01]  /*161c0*/  HMMA.16816.F32.BF16 R144, R128, R140, R144 ;  /* 0x0000008c8090723c */ /* 0x008fe20000041890 */
[--C-:B------:R-:W-:Y:S01]  /*161d0*/  SHF.R.U32.HI R5, RZ, 0x10, R2.reuse ;  /* 0x00000010ff057819 */ /* 0x100fe20000011602 */
[----:B------:R-:W-:Y:S01]  /*161e0*/  STG.E.U16 desc[UR26][R30.64+-0xb0], R137 ;  /* 0xffff50891e007986 */ /* 0x000fe2000c10151a */
[----:B------:R-:W-:Y:S02]  /*161f0*/  SHF.R.U32.HI R7, RZ, 0x18, R2 ;  /* 0x00000018ff077819 */ /* 0x000fe40000011602 */
[----:B------:R-:W-:Y:S01]  /*16200*/  LOP3.LUT R2, R0, 0xffff, RZ, 0xc0, !PT ;  /* 0x0000ffff00027812 */ /* 0x000fe200078ec0ff */
[----:B------:R-:W-:Y:S01]  /*16210*/  STG.E.U16 desc[UR26][R30.64+-0xae], R136 ;  /* 0xffff52881e007986 */ /* 0x000fe2000c10151a */
[----:B------:R-:W-:Y:S02]  /*16220*/  PRMT R6, R4, 0x5410, R3 ;  /* 0x0000541004067816 */ /* 0x000fe40000000003 */
[----:B------:R-:W-:Y:S01]  /*16230*/  SHF.R.U32.HI R3, RZ, 0x8, R2 ;  /* 0x00000008ff037819 */ /* 0x000fe20000011602 */
[----:B------:R1:W5:Y:S01]  /*16240*/  LDL.LU R202, [R1+0x10c] ;  /* 0x00010c0001ca7983 */ /* 0x0003620000300800 */
[----:B------:R-:W-:-:S02]  /*16250*/  LOP3.LUT R2, R0, 0xff, RZ, 0xc0, !PT ;  /* 0x000000ff00027812 */ /* 0x000fc400078ec0ff */
[--C-:B------:R-:W-:Y:S02]  /*16260*/  SHF.R.U32.HI R4, RZ, 0x18, R0.reuse ;  /* 0x00000018ff047819 */ /* 0x100fe40000011600 */
[----:B------:R-:W-:Y:S01]  /*16270*/  LOP3.LUT R5, R5, 0xff, RZ, 0xc0, !PT ;  /* 0x000000ff05057812 */ /* 0x000fe200078ec0ff */
[----:B------:R-:W-:Y:S01]  /*16280*/  HMMA.16816.F32.BF16 R8, R8, R14, R148 ;  /* 0x0000000e0808723c */ /* 0x000fe20000041894 */
[----:B------:R-:W-:Y:S01]  /*16290*/  PRMT R3, R2, 0x5410, R3 ;  /* 0x0000541002037816 */ /* 0x000fe20000000003 */
[----:B------:R-:W2:Y:S01]  /*162a0*/  LDSM.16.MT88.4 R148, [R201+0xa800] ;  /* 0x00a80000c994783b */ /* 0x000ea20000004200 */
[----:B------:R-:W-:-:S03]  /*162b0*/  SHF.R.U32.HI R2, RZ, 0x10, R0 ;  /* 0x00000010ff027819 */ /* 0x000fc60000011600 */
[----:B------:R-:W-:Y:S01]  /*162c0*/  STG.E.U16 desc[UR26][R22.64+-0xa0], R184 ;  /* 0xffff60b816007986 */ /* 0x000fe2000c10151a */
[----:B------:R-:W-:Y:S02]  /*162d0*/  LOP3.LUT R2, R2, 0xff, RZ, 0xc0, !PT ;  /* 0x000000ff02027812 */ /* 0x000fe400078ec0ff */
[--C-:B------:R-:W-:Y:S01]  /*162e0*/  HSET2.LE.AND R0, R3, R20.reuse, PT ;  /* 0x0000001403007233 */ /* 0x100fe20003803000 */
[----:B------:R-:W-:Y:S01]  /*162f0*/  STG.E.U16 desc[UR26][R22.64+-0x9e], R183 ;  /* 0xffff62b716007986 */ /* 0x000fe2000c10151a */
[----:B------:R-:W-:Y:S02]  /*16300*/  PRMT R2, R2, 0x5410, R4 ;  /* 0x0000541002027816 */ /* 0x000fe40000000004 */
[----:B------:R-:W-:Y:S01]  /*16310*/  PRMT R5, R5, 0x5410, R7 ;  /* 0x0000541005057816 */ /* 0x000fe20000000007 */
[----:B------:R1:W5:Y:S01]  /*16320*/  LDL.LU R200, [R1+0x108] ;  /* 0x0001080001c87983 */ /* 0x0003620000300800 */
[----:B------:R-:W-:Y:S02]  /*16330*/  LOP3.LUT R124, R0, R64, RZ, 0xc0, !PT ;  /* 0x00000040007c7212 */ /* 0x000fe400078ec0ff */
[--C-:B------:R-:W-:Y:S01]  /*16340*/  HSET2.LE.AND R3, R2, R20.reuse, PT ;  /* 0x0000001402037233 */ /* 0x100fe20003803000 */
[----:B------:R-:W-:Y:S01]  /*16350*/  LDSM.16.MT88.4 R64, [R205+0xa800] ;  /* 0x00a80000cd40783b */ /* 0x000fe20000004200 */
[----:B------:R-:W-:-:S02]  /*16360*/  HSET2.LE.AND R2, R6, R20, PT ;  /* 0x0000001406027233 */ /* 0x000fc40003803000 */
[----:B------:R-:W-:Y:S01]  /*16370*/  HSET2.LE.AND R0, R5, R20, PT ;  /* 0x0000001405007233 */ /* 0x000fe20003803000 */
[-C--:B--2---:R-:W-:Y:S01]  /*16380*/  HMMA.16816.F32.BF16 R152, R128, R148.reuse, R152 ;  /* 0x000000948098723c */ /* 0x084fe20000041898 */
[----:B------:R-:W-:Y:S01]  /*16390*/  LOP3.LUT R125, R3, R51, RZ, 0xc0, !PT ;  /* 0x00000033037d7212 */ /* 0x000fe200078ec0ff */
[----:B------:R-:W2:Y:S01]  /*163a0*/  LDSM.16.MT88.4 R4, [R205+0xb800] ;  /* 0x00b80000cd04783b */ /* 0x000ea20000004200 */
[----:B------:R-:W-:Y:S02]  /*163b0*/  LOP3.LUT R126, R2, R50, RZ, 0xc0, !PT ;  /* 0x00000032027e7212 */ /* 0x000fe400078ec0ff */
[----:B------:R-:W-:Y:S01]  /*163c0*/  LOP3.LUT R127, R0, R48, RZ, 0xc0, !PT ;  /* 0x00000030007f7212 */ /* 0x000fe200078ec0ff */
[----:B------:R-:W-:Y:S04]  /*163d0*/  STG.E.U16 desc[UR26][R34.64+-0xa0], R182 ;  /* 0xffff60b622007986 */ /* 0x000fe8000c10151a */
[----:B------:R-:W3:Y:S02]  /*163e0*/  LDSM.16.MT88.4 R48, [R206+0xa800] ;  /* 0x00a80000ce30783b */ /* 0x000ee40000004200 */
[C---:B------:R-:W-:Y:S02]  /*163f0*/  HMMA.16816.F32.BF16 R168, R124.reuse, R148, R168 ;  /* 0x000000947ca8723c */ /* 0x040fe400000418a8 */
[----:B------:R-:W-:Y:S04]  /*16400*/  STG.E.U16 desc[UR26][R34.64+-0x9e], R181 ;  /* 0xffff62b522007986 */ /* 0x000fe8000c10151a */
[C---:B------:R-:W-:Y:S01]  /*16410*/  HMMA.16816.F32.BF16 R164, R124.reuse, R150, R164 ;  /* 0x000000967ca4723c */ /* 0x040fe200000418a4 */
[----:B------:R1:W5:Y:S05]  /*16420*/  LDL.LU R172, [R1+0x104] ;  /* 0x0001040001ac7983 */ /* 0x00036a0000300800 */
[C---:B------:R-:W-:Y:S06]  /*16430*/  HMMA.16816.F32.BF16 R160, R124.reuse, R140, R160 ;  /* 0x0000008c7ca0723c */ /* 0x040fec00000418a0 */
[----:B------:R-:W-:Y:S01]  /*16440*/  HMMA.16816.F32.BF16 R156, R124, R142, R156 ;  /* 0x0000008e7c9c723c */ /* 0x000fe2000004189c */
[----:B------:R-:W-:-:S05]  /*16450*/  FADD.FTZ R0, R235, R212 ;  /* 0x000000d4eb007221 */ /* 0x000fca0000010000 */
[C---:B------:R-:W-:Y:S06]  /*16460*/  HMMA.16816.F32.BF16 R88, R124.reuse, R96, R88 ;  /* 0x000000607c58723c */ /* 0x040fec0000041858 */
[C---:B------:R-:W-:Y:S06]  /*16470*/  HMMA.16816.F32.BF16 R104, R124.reuse, R112, R104 ;  /* 0x000000707c68723c */ /* 0x040fec0000041868 */
[C---:B------:R-:W-:Y:S06]  /*16480*/  HMMA.16816.F32.BF16 R108, R124.reuse, R114, R108 ;  /* 0x000000727c6c723c */ /* 0x040fec000004186c */
[----:B--2---:R-:W-:Y:S01]  /*16490*/  HMMA.16816.F32.BF16 R120, R124, R4, R120 ;  /* 0x000000047c78723c */ /* 0x004fe20000041878 */
[----:B------:R-:W-:Y:S04]  /*164a0*/  STG.E.U16 desc[UR26][R32.64+-0xa0], R134 ;  /* 0xffff608620007986 */ /* 0x000fe8000c10151a */
[----:B------:R-:W-:Y:S01]  /*164b0*/  STG.E.U16 desc[UR26][R32.64+-0x9e], R133 ;  /* 0xffff628520007986 */ /* 0x000fe2000c10151a */
[C---:B------:R-:W-:Y:S03]  /*164c0*/  HMMA.16816.F32.BF16 R148, R128.reuse, R150, R36 ;  /* 0x000000968094723c */ /* 0x040fe60000041824 */
[----:B------:R1:W5:Y:S03]  /*164d0*/  LDL.LU R139, [R1+0x100] ;  /* 0x00010000018b7983 */ /* 0x0003660000300800 */
[C---:B------:R-:W-:Y:S01]  /*164e0*/  HMMA.16816.F32.BF16 R140, R128.reuse, R142, R40 ;  /* 0x0000008e808c723c */ /* 0x040fe20000041828 */
[----:B------:R-:W-:Y:S01]  /*164f0*/  FADD.FTZ R0, R215, R0 ;  /* 0x00000000d7007221 */ /* 0x000fe20000010000 */
[----:B------:R-:W-:Y:S04]  /*16500*/  STG.E.U16 desc[UR26][R30.64+-0xa0], R132 ;  /* 0xffff60841e007986 */ /* 0x000fe8000c10151a */
[-C--:B---3--:R-:W-:Y:S01]  /*16510*/  HMMA.16816.F32.BF16 R36, R128, R48.reuse, R44 ;  /* 0x000000308024723c */ /* 0x088fe2000004182c */
[----:B------:R-:W-:Y:S04]  /*16520*/  STG.E.U16 desc[UR26][R30.64+-0x9e], R29 ;  /* 0xffff621d1e007986 */ /* 0x000fe8000c10151a */
[----:B------:R1:W5:Y:S01]  /*16530*/  LDL.LU R138, [R1+0xfc] ;  /* 0x0000fc00018a7983 */ /* 0x0003620000300800 */
[C---:B------:R-:W-:Y:S06]  /*16540*/  HMMA.16816.F32.BF16 R40, R124.reuse, R48, R52 ;  /* 0x000000307c28723c */ /* 0x040fec0000041834 */
[-C--:B------:R-:W-:Y:S01]  /*16550*/  HMMA.16816.F32.BF16 R44, R124, R50.reuse, R56 ;  /* 0x000000327c2c723c */ /* 0x080fe20000041838 */
[----:B------:R-:W-:Y:S01]  /*16560*/  FADD.FTZ R247, R247, R0 ;  /* 0x00000000f7f77221 */ /* 0x000fe20000010000 */
[----:B------:R-:W-:Y:S04]  /*16570*/  STG.E.U16 desc[UR26][R22.64+-0x90], R180 ;  /* 0xffff70b416007986 */ /* 0x000fe8000c10151a */
[C---:B------:R-:W-:Y:S01]  /*16580*/  HMMA.16816.F32.BF16 R48, R128.reuse, R50, R60 ;  /* 0x000000328030723c */ /* 0x040fe2000004183c */
[----:B------:R-:W-:Y:S04]  /*16590*/  STG.E.U16 desc[UR26][R22.64+-0x8e], R179 ;  /* 0xffff72b316007986 */ /* 0x000fe8000c10151a */
[----:B------:R1:W5:Y:S01]  /*165a0*/  LDL.LU R135, [R1+0xf8] ;  /* 0x0000f80001877983 */ /* 0x0003620000300800 */
[-C--:B------:R-:W-:Y:S06]  /*165b0*/  HMMA.16816.F32.BF16 R52, R128, R64.reuse, R68 ;  /* 0x000000408034723c */ /* 0x080fec0000041844 */
[C---:B------:R-:W-:Y:S06]  /*165c0*/  HMMA.16816.F32.BF16 R56, R124.reuse, R64, R72 ;  /* 0x000000407c38723c */ /* 0x040fec0000041848 */
[-C--:B------:R-:W-:Y:S06]  /*165d0*/  HMMA.16816.F32.BF16 R60, R124, R66.reuse, R76 ;  /* 0x000000427c3c723c */ /* 0x080fec000004184c */
[----:B------:R-:W-:Y:S01]  /*165e0*/  HMMA.16816.F32.BF16 R64, R128, R66, R80 ;  /* 0x000000428040723c */ /* 0x000fe20000041850 */
[----:B------:R-:W2:Y:S04]  /*165f0*/  LDSM.16.MT88.4 R80, [R201+0xb800] ;  /* 0x00b80000c950783b */ /* 0x000ea80000004200 */
[----:B------:R1:W-:Y:S04]  /*16600*/  STG.E.U16 desc[UR26][R34.64+-0x90], R178 ;  /* 0xffff70b222007986 */ /* 0x0003e8000c10151a */
[----:B------:R1:W-:Y:S04]  /*16610*/  STG.E.U16 desc[UR26][R34.64+-0x8e], R177 ;  /* 0xffff72b122007986 */ /* 0x0003e8000c10151a */
[----:B------:R1:W-:Y:S04]  /*16620*/  STG.E.U16 desc[UR26][R32.64+-0x90], R28 ;  /* 0xffff701c20007986 */ /* 0x0003e8000c10151a */
[----:B------:R1:W-:Y:S04]  /*16630*/  STG.E.U16 desc[UR26][R32.64+-0x8e], R27 ;  /* 0xffff721b20007986 */ /* 0x0003e8000c10151a */
[----:B------:R1:W-:Y:S04]  /*16640*/  STG.E.U16 desc[UR26][R30.64+-0x90], R189 ;  /* 0xffff70bd1e007986 */ /* 0x0003e8000c10151a */
[----:B------:R1:W-:Y:S01]  /*16650*/  STG.E.U16 desc[UR26][R30.64+-0x8e], R26 ;  /* 0xffff721a1e007986 */ /* 0x0003e2000c10151a */
[C---:B--2---:R-:W-:Y:S06]  /*16660*/  HMMA.16816.F32.BF16 R76, R124.reuse, R82, R92 ;  /* 0x000000527c4c723c */ /* 0x044fec000004185c */
[C---:B------:R-:W-:Y:S06]  /*16670*/  HMMA.16816.F32.BF16 R72, R124.reuse, R80, R84 ;  /* 0x000000507c48723c */ /* 0x040fec0000041854 */
[C---:B------:R-:W-:Y:S06]  /*16680*/  HMMA.16816.F32.BF16 R92, R124.reuse, R98, R100 ;  /* 0x000000627c5c723c */ /* 0x040fec0000041864 */
[----:B------:R-:W-:Y:S06]  /*16690*/  HMMA.16816.F32.BF16 R124, R124, R6, R116 ;  /* 0x000000067c7c723c */ /* 0x000fec0000041874 */
[----:B------:R-:W-:Y:S07]  /*166a0*/  HMMA.16816.F32.BF16 R116, R128, R4, R224 ;  /* 0x000000048074723c */ /* 0x000fee00000418e0 */
[----:B------:R-:W-:-:S04]  /*166b0*/  IADD3 R4, P1, R22, -0x100, RZ ;  /* 0xffffff0016047810 */ /* 0x000fc80007f3e0ff */
[----:B------:R-:W-:Y:S01]  /*166c0*/  IADD3.X R0, R23, -0x1, RZ, P1, !PT ;  /* 0xffffffff17007810 */ /* 0x000fe20000ffe4ff */
[----:B------:R1:W-:Y:S04]  /*166d0*/  STL [R1+0x78], R4 ;  /* 0x0000780401007387 */ /* 0x0003e80000100800 */
        /* <DEDUP_REMOVED lines=13> */
[----:B------:R-:W-:Y:S01]  /*167b0*/  IMAD.MOV.U32 R133, RZ, RZ, R232 ;  /* 0x000000ffff857224 */ /* 0x000fe200078e00e8 */
[----:B------:R-:W-:-:S04]  /*167c0*/  MOV R134, R234 ;  /* 0x000000ea00867202 */ /* 0x000fc80000000f00 */
        /* <DEDUP_REMOVED lines=59> */
[----:B------:R-:W-:Y:S04]  /*16b80*/  LDSM.16.M88.4 R24, [R211+0x800] ;  /* 0x00080000d318783b */ /* 0x000fe80000000200 */
[----:B------:R-:W3:Y:S04]  /*16b90*/  LDSM.16.M88.4 R184, [R200+0x8000] ;  /* 0x00800000c8b8783b */ /* 0x000ee80000000200 */
[----:B------:R-:W-:Y:S04]  /*16ba0*/  LDSM.16.M88.4 R16, [R202] ;  /* 0x00000000ca10783b */ /* 0x000fe80000000200 */
[----:B------:R-:W-:Y:S04]  /*16bb0*/  LDSM.16.M88.4 R176, [R211] ;  /* 0x00000000d3b0783b */ /* 0x000fe80000000200 */
[----:B-1----:R-:W1:Y:S04]  /*16bc0*/  LDSM.16.M88.4 R4, [R204+0x2000] ;  /* 0x00200000cc04783b */ /* 0x002e680000000200 */
[----:B------:R-:W4:Y:S04]  /*16bd0*/  LDSM.16.M88.4 R8, [R204] ;  /* 0x00000000cc08783b */ /* 0x000f280000000200 */
[----:B------:R-:W0:Y:S01]  /*16be0*/  LDGDEPBAR ;  /* 0x00000000000079af */ /* 0x000e220000000000 */
[C---:B--2---:R-:W-:Y:S06]  /*16bf0*/  HMMA.16816.F32.BF16 R196, R12.reuse, R180, RZ ;  /* 0x000000b40cc4723c */ /* 0x044fec00000418ff */
[C---:B------:R-:W-:Y:S06]  /*16c00*/  HMMA.16816.F32.BF16 R192, R12.reuse, R182, RZ ;  /* 0x000000b60cc0723c */ /* 0x040fec00000418ff */
[C---:B---3--:R-:W-:Y:S06]  /*16c10*/  HMMA.16816.F32.BF16 R216, R12.reuse, R186, RZ ;  /* 0x000000ba0cd8723c */ /* 0x048fec00000418ff */
[----:B------:R-:W-:Y:S06]  /*16c20*/  HMMA.16816.F32.BF16 R220, R12, R184, RZ ;  /* 0x000000b80cdc723c */ /* 0x000fec00000418ff */
[----:B-1----:R-:W-:Y:S06]  /*16c30*/  HMMA.16816.F32.BF16 R228, R4, R24, R196 ;  /* 0x0000001804e4723c */ /* 0x002fec00000418c4 */
[C---:B------:R-:W-:Y:S06]  /*16c40*/  HMMA.16816.F32.BF16 R188, R16.reuse, R184, RZ ;  /* 0x000000b810bc723c */ /* 0x040fec00000418ff */
[C---:B------:R-:W-:Y:S06]  /*16c50*/  HMMA.16816.F32.BF16 R184, R16.reuse, R186, RZ ;  /* 0x000000ba10b8723c */ /* 0x040fec00000418ff */
[C---:B------:R-:W-:Y:S06]  /*16c60*/  HMMA.16816.F32.BF16 R12, R16.reuse, R180, RZ ;  /* 0x000000b4100c723c */ /* 0x040fec00000418ff */
[----:B------:R-:W-:Y:S01]  /*16c70*/  HMMA.16816.F32.BF16 R16, R16, R182, RZ ;  /* 0x000000b61010723c */ /* 0x000fe200000418ff */
[----:B------:R-:W-:Y:S01]  /*16c80*/  IMAD.MOV.U32 R21, RZ, RZ, R228 ;  /* 0x000000ffff157224 */ /* 0x000fe200078e00e4 */
[----:B------:R-:W-:Y:S01]  /*16c90*/  LDSM.16.M88.4 R180, [R207+0x800] ;  /* 0x00080000cfb4783b */ /* 0x000fe20000000200 */
[----:B------:R-:W-:-:S02]  /*16ca0*/  IMAD.MOV.U32 R3, RZ, RZ, R229 ;  /* 0x000000ffff037224 */ /* 0x000fc400078e00e5 */
[----:B------:R-:W-:Y:S01]  /*16cb0*/  IMAD.MOV.U32 R2, RZ, RZ, R230 ;  /* 0x000000ffff027224 */ /* 0x000fe200078e00e6 */
[----:B------:R-:W-:Y:S01]  /*16cc0*/  HMMA.16816.F32.BF16 R220, R4, R176, R220 ;  /* 0x000000b004dc723c */ /* 0x000fe200000418dc */
[----:B------:R-:W-:-:S05]  /*16cd0*/  IMAD.MOV.U32 R0, RZ, RZ, R231 ;  /* 0x000000ffff007224 */ /* 0x000fca00078e00e7 */
[----:B------:R-:W-:Y:S06]  /*16ce0*/  HMMA.16816.F32.BF16 R228, R4, R178, R216 ;  /* 0x000000b204e4723c */ /* 0x000fec00000418d8 */
[----:B----4-:R-:W-:Y:S06]  /*16cf0*/  HMMA.16816.F32.BF16 R216, R8, R176, R188 ;  /* 0x000000b008d8723c */ /* 0x010fec00000418bc */
[----:B------:R-:W-:Y:S01]  /*16d00*/  HMMA.16816.F32.BF16 R248, R4, R26, R192 ;  /* 0x0000001a04f8723c */ /* 0x000fe200000418c0 */
[----:B------:R-:W-:Y:S05]  /*16d10*/  LDSM.16.M88.4 R4, [R210+0x2000] ;  /* 0x00200000d204783b */ /* 0x000fea0000000200 */
[C---:B------:R-:W-:Y:S01]  /*16d20*/  HMMA.16816.F32.BF16 R188, R8.reuse, R178, R184 ;  /* 0x000000b208bc723c */ /* 0x040fe200000418b8 */
[----:B------:R-:W-:Y:S05]  /*16d30*/  LDSM.16.M88.4 R184, [R207] ;  /* 0x00000000cfb8783b */ /* 0x000fea0000000200 */
[C---:B------:R-:W-:Y:S01]  /*16d40*/  HMMA.16816.F32.BF16 R192, R8.reuse, R24, R12 ;  /* 0x0000001808c0723c */ /* 0x040fe2000004180c */
[----:B------:R-:W-:Y:S05]  /*16d50*/  LDSM.16.M88.4 R12, [R208] ;  /* 0x00000000d00c783b */ /* 0x000fea0000000200 */
[----:B------:R-:W-:Y:S01]  /*16d60*/  HMMA.16816.F32.BF16 R176, R8, R26, R16 ;  /* 0x0000001a08b0723c */ /* 0x000fe20000041810 */
[----:B------:R-:W-:Y:S04]  /*16d70*/  LDSM.16.M88.4 R8, [R210] ;  /* 0x00000000d208783b */ /* 0x000fe80000000200 */
[----:B------:R-:W1:Y:S04]  /*16d80*/  LDSM.16.M88.4 R16, [R209+0x8800] ;  /* 0x00880000d110783b */ /* 0x000e680000000200 */
[----:B------:R-:W2:Y:S09]  /*16d90*/  LDSM.16.M88.4 R24, [R209+0x8000] ;  /* 0x00800000d118783b */ /* 0x000eb20000000200 */
[C---:B-1----:R-:W-:Y:S06]  /*16da0*/  HMMA.16816.F32.BF16 R196, R8.reuse, R16, R192 ;  /* 0x0000001008c4723c */ /* 0x042fec00000418c0 */
[----:B--2---:R-:W-:Y:S06]  /*16db0*/  HMMA.16816.F32.BF16 R192, R8, R26, R188 ;  /* 0x0000001a08c0723c */ /* 0x004fec00000418bc */
[----:B------:R-:W-:Y:S01]  /*16dc0*/  HMMA.16816.F32.BF16 R240, R4, R24, R220 ;  /* 0x0000001804f0723c */ /* 0x000fe200000418dc */
[----:B------:R-:W-:-:S02]  /*16dd0*/  IMAD.MOV.U32 R188, RZ, RZ, R21 ;  /* 0x000000ffffbc7224 */ /* 0x000fc400078e0015 */
[----:B------:R-:W-:Y:S01]  /*16de0*/  IMAD.MOV.U32 R189, RZ, RZ, R3 ;  /* 0x000000ffffbd7224 */ /* 0x000fe200078e0003 */
[----:B------:R-:W1:Y:S01]  /*16df0*/  S2R R21, SR_TID.X ;  /* 0x0000000000157919 */ /* 0x000e620000002100 */
[----:B------:R-:W-:Y:S01]  /*16e00*/  IMAD.MOV.U32 R190, RZ, RZ, R2 ;  /* 0x000000ffffbe7224 */ /* 0x000fe200078e0002 */
[----:B------:R-:W-:Y:S01]  /*16e10*/  HMMA.16816.F32.BF16 R228, R4, R26, R228 ;  /* 0x0000001a04e4723c */ /* 0x000fe200000418e4 */
[----:B------:R-:W-:-:S05]  /*16e20*/  IMAD.MOV.U32 R191, RZ, RZ, R0 ;  /* 0x000000ffffbf7224 */ /* 0x000fca00078e0000 */
[----:B------:R-:W-:Y:S06]  /*16e30*/  HMMA.16816.F32.BF16 R216, R8, R24, R216 ;  /* 0x0000001808d8723c */ /* 0x000fec00000418d8 */
[C---:B------:R-:W-:Y:S06]  /*16e40*/  HMMA.16816.F32.BF16 R220, R4.reuse, R16, R188 ;  /* 0x0000001004dc723c */ /* 0x040fec00000418bc */
[-C--:B------:R-:W-:Y:S01]  /*16e50*/  HMMA.16816.F32.BF16 R188, R4, R18.reuse, R248 ;  /* 0x0000001204bc723c */ /* 0x080fe200000418f8 */
[----:B------:R-:W2:Y:S05]  /*16e60*/  LDSM.16.M88.4 R4, [R208+0x2000] ;  /* 0x00200000d004783b */ /* 0x000eaa0000000200 */
[----:B------:R-:W-:Y:S01]  /*16e70*/  HMMA.16816.F32.BF16 R8, R8, R18, R176 ;  /* 0x000000120808723c */ /* 0x000fe200000418b0 */
[----:B------:R-:W-:Y:S05]  /*16e80*/  LDSM.16.M88.4 R176, [R200+0x9000] ;  /* 0x00900000c8b0783b */ /* 0x000fea0000000200 */
[----:B------:R-:W-:Y:S01]  /*16e90*/  HMMA.16816.F32.BF16 R216, R12, R184, R216 ;  /* 0x000000b80cd8723c */ /* 0x000fe200000418d8 */
[----:B-1----:R-:W-:-:S05]  /*16ea0*/  IMAD.SHL.U32 R21, R21, 0x2, RZ ;  /* 0x0000000215157824 */ /* 0x002fca00078e00ff */
[----:B------:R-:W-:Y:S01]  /*16eb0*/  HMMA.16816.F32.BF16 R192, R12, R186, R192 ;  /* 0x000000ba0cc0723c */ /* 0x000fe200000418c0 */
[----:B------:R-:W-:-:S05]  /*16ec0*/  LOP3.LUT R21, R21, 0x6, RZ, 0xc0, !PT ;  /* 0x0000000615157812 */ /* 0x000fca00078ec0ff */
[C---:B------:R-:W-:Y:S06]  /*16ed0*/  HMMA.16816.F32.BF16 R24, R12.reuse, R180, R196 ;  /* 0x000000b40c18723c */ /* 0x040fec00000418c4 */
[----:B------:R-:W-:Y:S01]  /*16ee0*/  HMMA.16816.F32.BF16 R16, R12, R182, R8 ;  /* 0x000000b60c10723c */ /* 0x000fe20000041808 */
[----:B------:R-:W1:Y:S04]  /*16ef0*/  LDSM.16.M88.4 R8, [R202+0x4000] ;  /* 0x00400000ca08783b */ /* 0x000e680000000200 */
[----:B------:R-:W3:Y:S01]  /*16f00*/  LDSM.16.M88.4 R12, [R200+0x9800] ;  /* 0x00980000c80c783b */ /* 0x000ee20000000200 */
[C---:B--2---:R-:W-:Y:S06]  /*16f10*/  HMMA.16816.F32.BF16 R240, R4.reuse, R184, R240 ;  /* 0x000000b804f0723c */ /* 0x044fec00000418f0 */
[C---:B------:R-:W-:Y:S06]  /*16f20*/  HMMA.16816.F32.BF16 R228, R4.reuse, R186, R228 ;  /* 0x000000ba04e4723c */ /* 0x040fec00000418e4 */
[C---:B------:R-:W-:Y:S06]  /*16f30*/  HMMA.16816.F32.BF16 R220, R4.reuse, R180, R220 ;  /* 0x000000b404dc723c */ /* 0x040fec00000418dc */
[----:B------:R-:W-:Y:S01]  /*16f40*/  HMMA.16816.F32.BF16 R188, R4, R182, R188 ;  /* 0x000000b604bc723c */ /* 0x000fe200000418bc */
[----:B------:R-:W2:Y:S04]  /*16f50*/  LDSM.16.M88.4 R4, [R202+0x6000] ;  /* 0x00600000ca04783b */ /* 0x000ea80000000200 */
[----:B------:R-:W-:Y:S01]  /*16f60*/  LDSM.16.M88.4 R180, [R209+0x9000] ;  /* 0x00900000d1b4783b */ /* 0x000fe20000000200 */
[C---:B-1----:R-:W-:Y:S06]  /*16f70*/  HMMA.16816.F32.BF16 R196, R8.reuse, R178, R192 ;  /* 0x000000b208c4723c */ /* 0x042fec00000418c0 */
[C---:B---3--:R-:W-:Y:S01]  /*16f80*/  HMMA.16816.F32.BF16 R192, R8.reuse, R12, R24 ;  /* 0x0000000c08c0723c */ /* 0x048fe20000041818 */
[----:B------:R-:W-:Y:S05]  /*16f90*/  LDSM.16.M88.4 R24, [R211+0x1000] ;  /* 0x00100000d318783b */ /* 0x000fea0000000200 */
[C---:B------:R-:W-:Y:S06]  /*16fa0*/  HMMA.16816.F32.BF16 R216, R8.reuse, R176, R216 ;  /* 0x000000b008d8723c */ /* 0x040fec00000418d8 */
[----:B------:R-:W-:Y:S01]  /*16fb0*/  HMMA.16816.F32.BF16 R184, R8, R14, R16 ;  /* 0x0000000e08b8723c */ /* 0x000fe20000041810 */
[----:B------:R-:W1:Y:S04]  /*16fc0*/  LDSM.16.M88.4 R8, [R204+0x4000] ;  /* 0x00400000cc08783b */ /* 0x000e680000000200 */
[----:B------:R-:W3:Y:S01]  /*16fd0*/  LDSM.16.M88.4 R16, [R211+0x1800] ;  /* 0x00180000d310783b */ /* 0x000ee20000000200 */
[C---:B--2---:R-:W-:Y:S06]  /*16fe0*/  HMMA.16816.F32.BF16 R240, R4.reuse, R176, R240 ;  /* 0x000000b004f0723c */ /* 0x044fec00000418f0 */
[C---:B------:R-:W-:Y:S01]  /*16ff0*/  HMMA.16816.F32.BF16 R228, R4.reuse, R178, R228 ;  /* 0x000000b204e4723c */ /* 0x040fe200000418e4 */
[----:B------:R-:W-:Y:S05]  /*17000*/  LDSM.16.M88.4 R176, [R209+0x9800] ;  /* 0x00980000d1b0783b */ /* 0x000fea0000000200 */
[C---:B------:R-:W-:Y:S06]  /*17010*/  HMMA.16816.F32.BF16 R220, R4.reuse, R12, R220 ;  /* 0x0000000c04dc723c */ /* 0x040fec00000418dc */
[----:B------:R-:W-:Y:S01]  /*17020*/  HMMA.16816.F32.BF16 R188, R4, R14, R188 ;  /* 0x0000000e04bc723c */ /* 0x000fe200000418bc */
[----:B------:R-:W2:Y:S04]  /*17030*/  LDSM.16.M88.4 R4, [R204+0x6000] ;  /* 0x00600000cc04783b */ /* 0x000ea80000000200 */
[----:B------:R-:W4:Y:S01]  /*17040*/  LDSM.16.M88.4 R12, [R210+0x4000] ;  /* 0x00400000d20c783b */ /* 0x000f220000000200 */
[C---:B-1----:R-:W-:Y:S06]  /*17050*/  HMMA.16816.F32.BF16 R216, R8.reuse, R24, R216 ;  /* 0x0000001808d8723c */ /* 0x042fec00000418d8 */
[C---:B------:R-:W-:Y:S06]  /*17060*/  HMMA.16816.F32.BF16 R196, R8.reuse, R26, R196 ;  /* 0x0000001a08c4723c */ /* 0x040fec00000418c4 */
[C---:B---3--:R-:W-:Y:S06]  /*17070*/  HMMA.16816.F32.BF16 R192, R8.reuse, R16, R192 ;  /* 0x0000001008c0723c */ /* 0x048fec00000418c0 */
[----:B------:R-:W-:Y:S06]  /*17080*/  HMMA.16816.F32.BF16 R184, R8, R18, R184 ;  /* 0x0000001208b8723c */ /* 0x000fec00000418b8 */
[C---:B--2---:R-:W-:Y:S06]  /*17090*/  HMMA.16816.F32.BF16 R248, R4.reuse, R24, R240 ;  /* 0x0000001804f8723c */ /* 0x044fec00000418f0 */
[----:B------:R-:W-:Y:S06]  /*170a0*/  HMMA.16816.F32.BF16 R240, R4, R16, R220 ;  /* 0x0000001004f0723c */ /* 0x000fec00000418dc */
[C---:B----4-:R-:W-:Y:S06]  /*170b0*/  HMMA.16816.F32.BF16 R220, R12.reuse, R180, R216 ;  /* 0x000000b40cdc723c */ /* 0x050fec00000418d8 */
[C---:B------:R-:W-:Y:S06]  /*170c0*/  HMMA.16816.F32.BF16 R216, R12.reuse, R182, R196 ;  /* 0x000000b60cd8723c */ /* 0x040fec00000418c4 */
[----:B------:R-:W-:Y:S01]  /*170d0*/  IMAD.MOV.U32 R8, RZ, RZ, R248 ;  /* 0x000000ffff087224 */ /* 0x000fe200078e00f8 */
[----:B------:R-:W-:Y:S01]  /*170e0*/  HMMA.16816.F32.BF16 R196, R12, R176, R192 ;  /* 0x000000b00cc4723c */ /* 0x000fe200000418c0 */
[----:B------:R-:W-:-:S02]  /*170f0*/  IMAD.MOV.U32 R3, RZ, RZ, R249 ;  /* 0x000000ffff037224 */ /* 0x000fc400078e00f9 */
[----:B------:R-:W-:Y:S02]  /*17100*/  IMAD.MOV.U32 R2, RZ, RZ, R250 ;  /* 0x000000ffff027224 */ /* 0x000fe400078e00fa */
[----:B------:R-:W-:Y:S01]  /*17110*/  IMAD.MOV.U32 R0, RZ, RZ, R251 ;  /* 0x000000ffff007224 */ /* 0x000fe200078e00fb */
[----:B------:R-:W-:Y:S01]  /*17120*/  HMMA.16816.F32.BF16 R192, R12, R178, R184 ;  /* 0x000000b20cc0723c */ /* 0x000fe200000418b8 */
[----:B------:R-:W-:Y:S05]  /*17130*/  LDSM.16.M88.4 R12, [R207+0x1000] ;  /* 0x00100000cf0c783b */ /* 0x000fea0000000200 */
[C---:B------:R-:W-:Y:S01]  /*17140*/  HMMA.16816.F32.BF16 R248, R4.reuse, R26, R228 ;  /* 0x0000001a04f8723c */ /* 0x040fe200000418e4 */
[----:B------:R-:W-:Y:S05]  /*17150*/  LDSM.16.M88.4 R24, [R207+0x1800] ;  /* 0x00180000cf18783b */ /* 0x000fea0000000200 */
[----:B------:R-:W-:Y:S01]  /*17160*/  HMMA.16816.F32.BF16 R228, R4, R18, R188 ;  /* 0x0000001204e4723c */ /* 0x000fe200000418bc */
[----:B------:R-:W1:Y:S04]  /*17170*/  LDSM.16.M88.4 R4, [R208+0x4000] ;  /* 0x00400000d004783b */ /* 0x000e680000000200 */
[----:B------:R-:W-:Y:S02]  /*17180*/  LDSM.16.M88.4 R16, [R208+0x6000] ;  /* 0x00600000d010783b */ /* 0x000fe40000000200 */
[----:B------:R-:W-:-:S02]  /*17190*/  IMAD.MOV.U32 R188, RZ, RZ, R8 ;  /* 0x000000ffffbc7224 */ /* 0x000fc400078e0008 */
[----:B------:R-:W2:Y:S01]  /*171a0*/  LDSM.16.M88.4 R8, [R210+0x6000] ;  /* 0x00600000d208783b */ /* 0x000ea20000000200 */
[----:B------:R-:W-:Y:S01]  /*171b0*/  IMAD.MOV.U32 R189, RZ, RZ, R3 ;  /* 0x000000ffffbd7224 */ /* 0x000fe200078e0003 */
[----:B------:R-:W-:-:S04]  /*171c0*/  DEPBAR.LE SB0, 0x0 ;  /* 0x000080000000791a */ /* 0x000fc80000000000 */
[----:B------:R-:W-:Y:S02]  /*171d0*/  IMAD.MOV.U32 R190, RZ, RZ, R2 ;  /* 0x000000ffffbe7224 */ /* 0x000fe400078e0002 */
[----:B------:R-:W-:Y:S02]  /*171e0*/  IMAD.MOV.U32 R191, RZ, RZ, R0 ;  /* 0x000000ffffbf7224 */ /* 0x000fe400078e0000 */
[----:B------:R-:W-:-:S04]  /*171f0*/  IMAD.U32 R0, RZ, RZ, UR44 ;  /* 0x0000002cff007e24 */ /* 0x000fc8000f8e00ff */
[----:B------:R-:W-:-:S05]  /*17200*/  IMAD R0, R0, 0x20, R21 ;  /* 0x0000002000007824 */ /* 0x000fca00078e0215 */
[C---:B------:R-:W-:Y:S02]  /*17210*/  ISETP.GE.AND P4, PT, R0.reuse, R135, PT ;  /* 0x000000870000720c */ /* 0x040fe40003f86270 */
[C---:B------:R-:W-:Y:S01]  /*17220*/  ISETP.GE.AND P6, PT, R0.reuse, R138, PT ;  /* 0x0000008a0000720c */ /* 0x040fe20003fc6270 */
[----:B------:R-:W-:Y:S01]  /*17230*/  BAR.SYNC.DEFER_BLOCKING 0x0 ;  /* 0x0000000000007b1d */ /* 0x000fe20000010000 */
[C---:B------:R-:W-:Y:S02]  /*17240*/  ISETP.GE.AND P1, PT, R0.reuse, R172, PT ;  /* 0x000000ac0000720c */ /* 0x040fe40003f26270 */
[----:B------:R-:W-:Y:S01]  /*17250*/  ISETP.GE.AND P0, PT, R0, R139, PT ;  /* 0x0000008b0000720c */ /* 0x000fe20003f06270 */
[C---:B-1----:R-:W-:Y:S06]  /*17260*/  HMMA.16816.F32.BF16 R220, R4.reuse, R12, R220 ;  /* 0x0000000c04dc723c */ /* 0x042fec00000418dc */
[----:B------:R-:W-:Y:S06]  /*17270*/  HMMA.16816.F32.BF16 R196, R4, R24, R196 ;  /* 0x0000001804c4723c */ /* 0x000fec00000418c4 */
[C---:B--2---:R-:W-:Y:S06]  /*17280*/  HMMA.16816.F32.BF16 R184, R8.reuse, R182, R248 ;  /* 0x000000b608b8723c */ /* 0x044fec00000418f8 */
[C---:B------:R-:W-:Y:S06]  /*17290*/  HMMA.16816.F32.BF16 R188, R8.reuse, R180, R188 ;  /* 0x000000b408bc723c */ /* 0x040fec00000418bc */
[C---:B------:R-:W-:Y:S06]  /*172a0*/  HMMA.16816.F32.BF16 R180, R8.reuse, R176, R240 ;  /* 0x000000b008b4723c */ /* 0x040fec00000418f0 */
[----:B------:R-:W-:Y:S06]  /*172b0*/  HMMA.16816.F32.BF16 R240, R8, R178, R228 ;  /* 0x000000b208f0723c */ /* 0x000fec00000418e4 */
[-C--:B------:R-:W-:Y:S06]  /*172c0*/  HMMA.16816.F32.BF16 R176, R4, R14.reuse, R216 ;  /* 0x0000000e04b0723c */ /* 0x080fec00000418d8 */
[----:B------:R-:W-:Y:S06]  /*172d0*/  HMMA.16816.F32.BF16 R216, R16, R14, R184 ;  /* 0x0000000e10d8723c */ /* 0x000fec00000418b8 */
[----:B------:R-:W-:Y:S01]  /*172e0*/  HMMA.16816.F32.BF16 R192, R4, R26, R192 ;  /* 0x0000001a04c0723c */ /* 0x000fe200000418c0 */
[----:B------:R-:W-:-:S05]  /*172f0*/  I2FP.F32.S32 R15, R0 ;  /* 0x00000000000f7245 */ /* 0x000fca0000201400 */
[C---:B------:R-:W-:Y:S01]  /*17300*/  HMMA.16816.F32.BF16 R228, R16.reuse, R24, R180 ;  /* 0x0000001810e4723c */ /* 0x040fe200000418b4 */
[C---:B------:R-:W-:Y:S02]  /*17310*/  VIADD R7, R0.reuse, 0x1 ;  /* 0x0000000100077836 */ /* 0x040fe40000000000 */
[----:B------:R-:W-:Y:S01]  /*17320*/  FFMA.FTZ R4, R15, UR21, R220 ;  /* 0x000000150f047c23 */ /* 0x000fe200080100dc */
[C---:B------:R-:W-:Y:S02]  /*17330*/  VIADD R6, R0.reuse, 0x8 ;  /* 0x0000000800067836 */ /* 0x040fe40000000000 */
[----:B------:R-:W-:Y:S01]  /*17340*/  VIADD R5, R0, 0x9 ;  /* 0x0000000900057836 */ /* 0x000fe20000000000 */
[----:B------:R-:W-:Y:S01]  /*17350*/  I2FP.F32.S32 R14, R7 ;  /* 0x00000007000e7245 */ /* 0x000fe20000201400 */
[----:B------:R-:W-:Y:S01]  /*17360*/  HMMA.16816.F32.BF16 R188, R16, R12, R188 ;  /* 0x0000000c10bc723c */ /* 0x000fe200000418bc */
[----:B------:R-:W-:Y:S01]  /*17370*/  FSEL R183, R4, -INF , !P4 ;  /* 0xff80000004b77808 */ /* 0x000fe20006000000 */
[----:B------:R-:W-:Y:S01]  /*17380*/  VIADD R4, R0, 0x10 ;  /* 0x0000001000047836 */ /* 0x000fe20000000000 */
[-C--:B------:R-:W-:Y:S01]  /*17390*/  ISETP.GE.AND P5, PT, R7, R135.reuse, PT ;  /* 0x000000870700720c */ /* 0x080fe20003fa6270 */
[----:B------:R-:W-:Y:S01]  /*173a0*/  FFMA.FTZ R3, R14, UR21, R221 ;  /* 0x000000150e037c23 */ /* 0x000fe200080100dd */
[----:B------:R-:W-:Y:S01]  /*173b0*/  ISETP.GE.AND P4, PT, R6, R135, PT ;  /* 0x000000870600720c */ /* 0x000fe20003f86270 */
[----:B------:R-:W-:Y:S01]  /*173c0*/  FFMA.FTZ R24, R14, UR21, R223 ;  /* 0x000000150e187c23 */ /* 0x000fe200080100df */
[----:B------:R-:W-:-:S02]  /*173d0*/  I2FP.F32.S32 R13, R6 ;  /* 0x00000006000d7245 */ /* 0x000fc40000201400 */
[----:B------:R-:W-:Y:S02]  /*173e0*/  I2FP.F32.S32 R12, R5 ;  /* 0x00000005000c7245 */ /* 0x000fe40000201400 */
[----:B------:R-:W-:Y:S01]  /*173f0*/  FSEL R184, R3, -INF , !P5 ;  /* 0xff80000003b87808 */ /* 0x000fe20006800000 */
[----:B------:R-:W-:Y:S01]  /*17400*/  FFMA.FTZ R2, R13, UR21, R176 ;  /* 0x000000150d027c23 */ /* 0x000fe200080100b0 */
[----:B------:R-:W-:Y:S01]  /*17410*/  I2FP.F32.S32 R11, R4 ;  /* 0x00000004000b7245 */ /* 0x000fe20000201400 */
[----:B------:R-:W-:Y:S02]  /*17420*/  VIADD R3, R0, 0x11 ;  /* 0x0000001100037836 */ /* 0x000fe40000000000 */
[----:B------:R-:W-:Y:S01]  /*17430*/  FFMA.FTZ R8, R12, UR21, R177 ;  /* 0x000000150c087c23 */ /* 0x000fe200080100b1 */
[-C--:B------:R-:W-:Y:S01]  /*17440*/  ISETP.GE.AND P5, PT, R5, R135.reuse, PT ;  /* 0x000000870500720c */ /* 0x080fe20003fa6270 */
[----:B------:R-:W-:Y:S01]  /*17450*/  FFMA.FTZ R25, R13, UR21, R178 ;  /* 0x000000150d197c23 */ /* 0x000fe200080100b2 */
[----:B------:R-:W-:Y:S01]  /*17460*/  FSEL R187, R2, -INF , !P4 ;  /* 0xff80000002bb7808 */ /* 0x000fe20006000000 */
[----:B------:R-:W-:Y:S01]  /*17470*/  FFMA.FTZ R9, R11, UR21, R196 ;  /* 0x000000150b097c23 */ /* 0x000fe200080100c4 */
[----:B------:R-:W-:Y:S01]  /*17480*/  ISETP.GE.AND P4, PT, R4, R135, PT ;  /* 0x000000870400720c */ /* 0x000fe20003f86270 */
[----:B------:R-:W-:Y:S01]  /*17490*/  VIADD R2, R0, 0x18 ;  /* 0x0000001800027836 */ /* 0x000fe20000000000 */
[----:B------:R-:W-:Y:S01]  /*174a0*/  I2FP.F32.S32 R10, R3 ;  /* 0x00000003000a7245 */ /* 0x000fe20000201400 */
[----:B------:R-:W-:Y:S01]  /*174b0*/  FFMA.FTZ R29, R12, UR21, R179 ;  /* 0x000000150c1d7c23 */ /* 0x000fe200080100b3 */
[----:B------:R-:W-:Y:S01]  /*174c0*/  FSEL R186, R8, -INF , !P5 ;  /* 0xff80000008ba7808 */ /* 0x000fe20006800000 */
[----:B------:R-:W-:Y:S01]  /*174d0*/  VIADD R0, R0, 0x19 ;  /* 0x0000001900007836 */ /* 0x000fe20000000000 */
[----:B------:R-:W-:Y:S01]  /*174e0*/  FSEL R214, R9, -INF , !P4 ;  /* 0xff80000009d67808 */ /* 0x000fe20006000000 */
[----:B------:R-:W-:Y:S01]  /*174f0*/  FFMA.FTZ R8, R10, UR21, R197 ;  /* 0x000000150a087c23 */ /* 0x000fe200080100c5 */
[----:B------:R-:W-:Y:S01]  /*17500*/  I2FP.F32.S32 R9, R2 ;  /* 0x0000000200097245 */ /* 0x000fe20000201400 */
[----:B------:R-:W-:Y:S01]  /*17510*/  HMMA.16816.F32.BF16 R176, R16, R26, R240 ;  /* 0x0000001a10b0723c */ /* 0x000fe200000418f0 */
[----:B------:R-:W-:-:S02]  /*17520*/  ISETP.GE.AND P5, PT, R3, R135, PT ;  /* 0x000000870300720c */ /* 0x000fc40003fa6270 */
[-C--:B------:R-:W-:Y:S01]  /*17530*/  ISETP.GE.AND P4, PT, R2, R135.reuse, PT ;  /* 0x000000870200720c */ /* 0x080fe20003f86270 */
[----:B------:R-:W-:Y:S01]  /*17540*/  FFMA.FTZ R21, R9, UR21, R192 ;  /* 0x0000001509157c23 */ /* 0x000fe200080100c0 */
        /* <DEDUP_REMOVED lines=8> */
[-C--:B------:R-:W-:Y:S02]  /*175d0*/  ISETP.GE.AND P6, PT, R6, R138.reuse, PT ;  /* 0x0000008a0600720c */ /* 0x080fe40003fc6270 */
[----:B------:R-:W-:Y:S01]  /*175e0*/  FSEL R134, R24, -INF , !P4 ;  /* 0xff80000018867808 */ /* 0x000fe20006000000 */
[----:B------:R-:W-:Y:S01]  /*175f0*/  FFMA.FTZ R24, R10, UR21, R199 ;  /* 0x000000150a187c23 */ /* 0x000fe200080100c7 */
[----:B------:R-:W-:Y:S02]  /*17600*/  FSEL R132, R25, -INF , !P6 ;  /* 0xff80000019847808 */ /* 0x000fe40007000000 */
[-C--:B------:R-:W-:Y:S02]  /*17610*/  ISETP.GE.AND P4, PT, R5, R138.reuse, PT ;  /* 0x0000008a0500720c */ /* 0x080fe40003f86270 */
[----:B------:R-:W-:Y:S01]  /*17620*/  ISETP.GE.AND P6, PT, R4, R138, PT ;  /* 0x0000008a0400720c */ /* 0x000fe20003fc6270 */
[----:B------:R-:W-:Y:S01]  /*17630*/  FFMA.FTZ R19, R9, UR21, R178 ;  /* 0x0000001509137c23 */ /* 0x000fe200080100b2 */
[----:B------:R-:W-:-:S02]  /*17640*/  FSEL R29, R29, -INF , !P4 ;  /* 0xff8000001d1d7808 */ /* 0x000fc40006000000 */
[----:B------:R-:W-:Y:S02]  /*17650*/  FSEL R28, R8, -INF , !P6 ;  /* 0xff800000081c7808 */ /* 0x000fe40007000000 */
[----:B------:R-:W-:Y:S02]  /*17660*/  ISETP.GE.AND P4, PT, R3, R138, PT ;  /* 0x0000008a0300720c */ /* 0x000fe40003f86270 */
[----:B------:R-:W-:Y:S02]  /*17670*/  I2FP.F32.S32 R8, R0 ;  /* 0x0000000000087245 */ /* 0x000fe40000201400 */
[----:B------:R-:W-:Y:S01]  /*17680*/  FSEL R25, R24, -INF , !P4 ;  /* 0xff80000018197808 */ /* 0x000fe20006000000 */
[----:B------:R-:W-:Y:S01]  /*17690*/  FFMA.FTZ R24, R9, UR21, R194 ;  /* 0x0000001509187c23 */ /* 0x000fe200080100c2 */
[-C--:B------:R-:W-:Y:S01]  /*176a0*/  ISETP.GE.AND P6, PT, R2, R138.reuse, PT ;  /* 0x0000008a0200720c */ /* 0x080fe20003fc6270 */
[----:B------:R-:W-:Y:S01]  /*176b0*/  FFMA.FTZ R133, R8, UR21, R193 ;  /* 0x0000001508857c23 */ /* 0x000fe200080100c1 */
[----:B------:R-:W-:Y:S01]  /*176c0*/  ISETP.GE.AND P4, PT, R0, R138, PT ;  /* 0x0000008a0000720c */ /* 0x000fe20003f86270 */
[----:B------:R-:W-:Y:S01]  /*176d0*/  FFMA.FTZ R18, R8, UR21, R179 ;  /* 0x0000001508127c23 */ /* 0x000fe200080100b3 */
[----:B------:R-:W-:-:S02]  /*176e0*/  FSEL R24, R24, -INF , !P6 ;  /* 0xff80000018187808 */ /* 0x000fc40007000000 */
[----:B------:R-:W-:Y:S01]  /*176f0*/  FSEL R185, R133, -INF , !P5 ;  /* 0xff80000085b97808 */ /* 0x000fe20006800000 */
[----:B------:R-:W-:Y:S01]  /*17700*/  FFMA.FTZ R133, R15, UR21, R190 ;  /* 0x000000150f857c23 */ /* 0x000fe200080100be */
[CC--:B------:R-:W-:Y:S02]  /*17710*/  ISETP.GE.AND P6, PT, R7.reuse, R172.reuse, PT ;  /* 0x000000ac0700720c */ /* 0x0c0fe40003fc6270 */
[-C--:B------:R-:W-:Y:S01]  /*17720*/  ISETP.GE.AND P5, PT, R7, R139.reuse, PT ;  /* 0x0000008b0700720c */ /* 0x080fe20003fa6270 */
[----:B------:R-:W-:Y:S01]  /*17730*/  FFMA.FTZ R7, R8, UR21, R195 ;  /* 0x0000001508077c23 */ /* 0x000fe200080100c3 */
[----:B------:R-:W-:Y:S02]  /*17740*/  FSEL R175, R135, -INF , !P1 ;  /* 0xff80000087af7808 */ /* 0x000fe40004800000 */
[C---:B------:R-:W-:Y:S02]  /*17750*/  ISETP.GE.AND P1, PT, R6.reuse, R139, PT ;  /* 0x0000008b0600720c */ /* 0x040fe40003f26270 */
[----:B------:R-:W-:Y:S01]  /*17760*/  FSEL R15, R7, -INF , !P4 ;  /* 0xff800000070f7808 */ /* 0x000fe20006000000 */
[----:B------:R-:W-:Y:S01]  /*17770*/  FFMA.FTZ R7, R13, UR21, R218 ;  /* 0x000000150d077c23 */ /* 0x000fe200080100da */
[----:B------:R-:W-:Y:S01]  /*17780*/  ISETP.GE.AND P4, PT, R6, R172, PT ;  /* 0x000000ac0600720c */ /* 0x000fe20003f86270 */
[----:B------:R-:W-:Y:S01]  /*17790*/  FFMA.FTZ R6, R14, UR21, R189 ;  /* 0x000000150e067c23 */ /* 0x000fe200080100bd */
[----:B------:R-:W-:-:S02]  /*177a0*/  FSEL R181, R133, -INF , !P0 ;  /* 0xff80000085b57808 */ /* 0x000fc40004000000 */
[-C--:B------:R-:W-:Y:S02]  /*177b0*/  ISETP.GE.AND P0, PT, R5, R172.reuse, PT ;  /* 0x000000ac0500720c */ /* 0x080fe40003f06270 */
[----:B------:R-:W-:Y:S01]  /*177c0*/  FSEL R180, R6, -INF , !P6 ;  /* 0xff80000006b47808 */ /* 0x000fe20007000000 */
[----:B------:R-:W-:Y:S01]  /*177d0*/  FFMA.FTZ R6, R13, UR21, R216 ;  /* 0x000000150d067c23 */ /* 0x000fe200080100d8 */
[----:B------:R-:W-:Y:S01]  /*177e0*/  ISETP.GE.AND P6, PT, R5, R139, PT ;  /* 0x0000008b0500720c */ /* 0x000fe20003fc6270 */
[----:B------:R-:W-:Y:S01]  /*177f0*/  FFMA.FTZ R5, R14, UR21, R191 ;  /* 0x000000150e057c23 */ /* 0x000fe200080100bf */
[----:B------:R-:W-:Y:S01]  /*17800*/  FSEL R173, R7, -INF , !P1 ;  /* 0xff80000007ad7808 */ /* 0x000fe20004800000 */
[----:B------:R-:W-:Y:S01]  /*17810*/  FFMA.FTZ R14, R9, UR21, R176 ;  /* 0x00000015090e7c23 */ /* 0x000fe200080100b0 */
[----:B------:R-:W-:Y:S01]  /*17820*/  FSEL R174, R6, -INF , !P4 ;  /* 0xff80000006ae7808 */ /* 0x000fe20006000000 */
[----:B------:R-:W-:Y:S01]  /*17830*/  FFMA.FTZ R6, R12, UR21, R217 ;  /* 0x000000150c067c23 */ /* 0x000fe200080100d9 */
[----:B------:R-:W-:Y:S01]  /*17840*/  FSEL R182, R5, -INF , !P5 ;  /* 0xff80000005b67808 */ /* 0x000fe20006800000 */
[----:B------:R-:W-:Y:S01]  /*17850*/  FFMA.FTZ R5, R11, UR21, R228 ;  /* 0x000000150b057c23 */ /* 0x000fe200080100e4 */
[----:B------:R-:W-:-:S02]  /*17860*/  ISETP.GE.AND P5, PT, R4, R172, PT ;  /* 0x000000ac0400720c */ /* 0x000fc40003fa6270 */
[----:B------:R-:W-:Y:S02]  /*17870*/  FSEL R136, R6, -INF , !P0 ;  /* 0xff80000006887808 */ /* 0x000fe40004000000 */
[-C--:B------:R-:W-:Y:S01]  /*17880*/  ISETP.GE.AND P4, PT, R4, R139.reuse, PT ;  /* 0x0000008b0400720c */ /* 0x080fe20003f86270 */
[----:B------:R-:W-:Y:S01]  /*17890*/  FFMA.FTZ R4, R12, UR21, R219 ;  /* 0x000000150c047c23 */ /* 0x000fe200080100db */
[CC--:B------:R-:W-:Y:S02]  /*178a0*/  ISETP.GE.AND P1, PT, R3.reuse, R172.reuse, PT ;  /* 0x000000ac0300720c */ /* 0x0c0fe40003f26270 */
[----:B------:R-:W-:Y:S01]  /*178b0*/  ISETP.GE.AND P0, PT, R3, R139, PT ;  /* 0x0000008b0300720c */ /* 0x000fe20003f06270 */
[----:B------:R-:W-:Y:S01]  /*178c0*/  FFMA.FTZ R3, R11, UR21, R230 ;  /* 0x000000150b037c23 */ /* 0x000fe200080100e6 */
[----:B------:R-:W-:Y:S01]  /*178d0*/  FSEL R138, R4, -INF , !P6 ;  /* 0xff800000048a7808 */ /* 0x000fe20007000000 */
[----:B------:R-:W-:Y:S01]  /*178e0*/  FFMA.FTZ R4, R10, UR21, R229 ;  /* 0x000000150a047c23 */ /* 0x000fe200080100e5 */
[----:B------:R-:W-:Y:S01]  /*178f0*/  ISETP.GE.AND P6, PT, R2, R172, PT ;  /* 0x000000ac0200720c */ /* 0x000fe20003fc6270 */
[----:B------:R-:W-:Y:S01]  /*17900*/  FFMA.FTZ R11, R8, UR21, R177 ;  /* 0x00000015080b7c23 */ /* 0x000fe200080100b1 */
[----:B------:R-:W-:-:S02]  /*17910*/  FSEL R137, R3, -INF , !P4 ;  /* 0xff80000003897808 */ /* 0x000fc40006000000 */
[----:B------:R-:W-:Y:S01]  /*17920*/  ISETP.GE.AND P4, PT, R2, R139, PT ;  /* 0x0000008b0200720c */ /* 0x000fe20003f86270 */
[----:B------:R-:W-:Y:S01]  /*17930*/  FFMA.FTZ R2, R10, UR21, R231 ;  /* 0x000000150a027c23 */ /* 0x000fe200080100e7 */
[----:B------:R-:W-:Y:S02]  /*17940*/  FSEL R135, R5, -INF , !P5 ;  /* 0xff80000005877808 */ /* 0x000fe40006800000 */
[----:B------:R-:W-:Y:S02]  /*17950*/  FSEL R27, R4, -INF , !P1 ;  /* 0xff800000041b7808 */ /* 0x000fe40004800000 */
[----:B------:R-:W-:Y:S02]  /*17960*/  FSEL R26, R2, -INF , !P0 ;  /* 0xff800000021a7808 */ /* 0x000fe40004000000 */
[----:B------:R-:W-:Y:S02]  /*17970*/  PLOP3.LUT P0, PT, PT, PT, UP0, 0x80, 0x0 ;  /* 0x000000000000781c */ /* 0x000fe40003f0f008 */
        /* <DEDUP_REMOVED lines=56> */
.L_x_1582:
[----:B------:R-:W-:Y:S05]  /*17d00*/  BSYNC B0 ;  /* 0x0000000000007941 */ /* 0x000fea0003800000 */
.L_x_1581:
[----:B------:R-:W0:Y:S02]  /*17d10*/  LDGDEPBAR ;  /* 0x00000000000079af */ /* 0x000e240000000000 */
.L_x_1580:
[----:B------:R-:W3:Y:S04]  /*17d20*/  LDL.LU.64 R242, [R1+0x68] ;  /* 0x0000680001f27983 */ /* 0x000ee80000300a00 */
[----:B-12---:R-:W2:Y:S04]  /*17d30*/  LDL.LU R4, [R1+0xd0] ;  /* 0x0000d00001047983 */ /* 0x006ea80000300800 */
[----:B------:R-:W4:Y:S04]  /*17d40*/  LDL.64 R16, [R1+0x60] ;  /* 0x0000600001107983 */ /* 0x000f280000100a00 */
[----:B------:R-:W3:Y:S01]  /*17d50*/  LDL.LU.64 R12, [R1+0xf0] ;  /* 0x0000f000010c7983 */ /* 0x000ee20000300a00 */
[----:B------:R-:W-:Y:S01]  /*17d60*/  FMNMX.FTZ R133, R232, R21, !PT ;  /* 0x00000015e8857209 */ /* 0x000fe20007810000 */
[----:B------:R-:W-:Y:S01]  /*17d70*/  ULOP3.LUT UR4, UR44, UR31, URZ, 0x3c, !UPT ;  /* 0x0000001f2c047292 */ /* 0x000fe2000f8e3c3f */
[----:B------:R-:W-:Y:S01]  /*17d80*/  FMNMX.FTZ R2, R234, R183, !PT ;  /* 0x000000b7ea027209 */ /* 0x000fe20007810000 */
[----:B------:R-:W-:Y:S01]  /*17d90*/  STL.64 [R1+0x120], R30 ;  /* 0x0001201e01007387 */ /* 0x000fe20000100a00 */
        /* <DEDUP_REMOVED lines=16> */
[----:B------:R-:W-:Y:S01]  /*17ea0*/  STL [R1+0x104], R207 ;  /* 0x000104cf01007387 */ /* 0x000fe20000100800 */
[----:B------:R-:W-:-:S03]  /*17eb0*/  FMNMX.FTZ R133, R15, R133, !PT ;  /* 0x000000850f857209 */ /* 0x000fc60007810000 */
[----:B------:R-:W-:Y:S04]  /*17ec0*/  STL [R1+0x100], R204 ;  /* 0x000100cc01007387 */ /* 0x000fe80000100800 */
[----:B------:R-:W1:Y:S04]  /*17ed0*/  SHFL.BFLY PT, R0, R133, 0x2, 0x1f ;  /* 0x0c401f0085007f89 */ /* 0x000e6800000e0000 */
[----:B------:R-:W-:Y:S04]  /*17ee0*/  STL [R1+0xfc], R202 ;  /* 0x0000fcca01007387 */ /* 0x000fe80000100800 */
[----:B------:R-:W-:Y:S01]  /*17ef0*/  STL [R1+0xf8], R200 ;  /* 0x0000f8c801007387 */ /* 0x000fe20000100800 */
[----:B-1----:R-:W-:-:S05]  /*17f00*/  FMNMX.FTZ R133, R133, R0, !PT ;  /* 0x0000000085857209 */ /* 0x002fca0007810000 */
[----:B------:R-:W1:Y:S02]  /*17f10*/  SHFL.BFLY PT, R0, R133, 0x1, 0x1f ;  /* 0x0c201f0085007f89 */ /* 0x000e6400000e0000 */
[----:B-1----:R-:W-:-:S04]  /*17f20*/  FMNMX.FTZ R133, R133, R0, !PT ;  /* 0x0000000085857209 */ /* 0x002fc80007810000 */
        /* <DEDUP_REMOVED lines=12> */
[----:B------:R-:W-:Y:S03]  /*17ff0*/  MUFU.EX2 R172, R172 ;  /* 0x000000ac00ac7308 */ /* 0x000fe60000000800 */
[----:B------:R-:W-:-:S04]  /*18000*/  FMNMX.FTZ R0, R180, R0, !PT ;  /* 0x00000000b4007209 */ /* 0x000fc80007810000 */
[----:B------:R-:W-:Y:S01]  /*18010*/  FMNMX.FTZ R0, R174, R0, !PT ;  /* 0x00000000ae007209 */ /* 0x000fe20007810000 */
[----:B------:R-:W-:Y:S03]  /*18020*/  MUFU.EX2 R176, R176 ;  /* 0x000000b000b07308 */ /* 0x000fe60000000800 */
[----:B------:R-:W-:-:S04]  /*18030*/  FMNMX.FTZ R0, R136, R0, !PT ;  /* 0x0000000088007209 */ /* 0x000fc80007810000 */
[----:B------:R-:W-:Y:S01]  /*18040*/  FMNMX.FTZ R0, R135, R0, !PT ;  /* 0x0000000087007209 */ /* 0x000fe20007810000 */
[----:B------:R-:W-:Y:S03]  /*18050*/  MUFU.EX2 R252, R177 ;  /* 0x000000b100fc7308 */ /* 0x000fe60000000800 */
[----:B------:R-:W-:-:S04]  /*18060*/  FMNMX.FTZ R0, R27, R0, !PT ;  /* 0x000000001b007209 */ /* 0x000fc80007810000 */
[----:B------:R-:W-:-:S04]  /*18070*/  FMNMX.FTZ R0, R14, R0, !PT ;  /* 0x000000000e007209 */ /* 0x000fc80007810000 */
[----:B------:R-:W-:Y:S01]  /*18080*/  FMNMX.FTZ R0, R11, R0, !PT ;  /* 0x000000000b007209 */ /* 0x000fe20007810000 */
[----:B--2---:R-:W-:Y:S01]  /*18090*/  IMAD.MOV.U32 R240, RZ, RZ, R4 ;  /* 0x000000fffff07224 */ /* 0x004fe200078e0004 */
[----:B------:R-:W-:Y:S02]  /*180a0*/  FMNMX.FTZ R4, R196, R2, !PT ;  /* 0x00000002c4047209 */ /* 0x000fe40007810000 */
[----:B------:R-:W-:Y:S02]  /*180b0*/  FMNMX.FTZ R2, R238, R181, !PT ;  /* 0x000000b5ee027209 */ /* 0x000fe40007810000 */
[----:B----4-:R-:W-:Y:S02]  /*180c0*/  LOP3.LUT R3, R17, UR4, RZ, 0x3c, !PT ;  /* 0x0000000411037c12 */ /* 0x010fe4000f8e3cff */
[----:B------:R-:W-:Y:S01]  /*180d0*/  FMNMX.FTZ R2, R182, R2, !PT ;  /* 0x00000002b6027209 */ /* 0x000fe20007810000 */
[----:B---3--:R-:W1:Y:S01]  /*180e0*/  SHFL.BFLY PT, R13, R0, 0x2, 0x1f ;  /* 0x0c401f00000d7f89 */ /* 0x008e6200000e0000 */
[----:B------:R-:W-:Y:S01]  /*180f0*/  FMNMX.FTZ R4, R185, R4, !PT ;  /* 0x00000004b9047209 */ /* 0x000fe20007810000 */
[----:B------:R-:W-:Y:S01]  /*18100*/  IMAD.WIDE.U32 R250, R3, -0x326172a9, RZ ;  /* 0xcd9e8d5703fa7825 */ /* 0x000fe200078e00ff */
[----:B------:R-:W-:-:S03]  /*18110*/  FMNMX.FTZ R2, R173, R2, !PT ;  /* 0x00000002ad027209 */ /* 0x000fc60007810000 */
[----:B------:R-:W2:Y:S01]  /*18120*/  SHFL.BFLY PT, R16, R4, 0x2, 0x1f ;  /* 0x0c401f0004107f89 */ /* 0x000ea200000e0000 */
[----:B------:R-:W-:Y:S02]  /*18130*/  LOP3.LUT R3, R251, UR41, R12, 0x96, !PT ;  /* 0x00000029fb037c12 */ /* 0x000fe4000f8e960c */
[----:B------:R-:W-:Y:S02]  /*18140*/  FMNMX.FTZ R2, R138, R2, !PT ;  /* 0x000000028a027209 */ /* 0x000fe40007810000 */
[----:B------:R-:W-:Y:S01]  /*18150*/  LOP3.LUT R12, R237, UR40, R250, 0x96, !PT ;  /* 0x00000028ed0c7c12 */ /* 0x000fe2000f8e96fa */
[----:B------:R-:W-:Y:S01]  /*18160*/  IMAD.WIDE.U32 R248, R3, -0x2daee0ad, RZ ;  /* 0xd2511f5303f87825 */ /* 0x000fe200078e00ff */
[----:B------:R-:W-:-:S03]  /*18170*/  FMNMX.FTZ R3, R137, R2, !PT ;  /* 0x0000000289037209 */ /* 0x000fc60007810000 */
[----:B------:R-:W-:Y:S01]  /*18180*/  IMAD.WIDE.U32 R188, R12, -0x2daee0ad, RZ ;  /* 0xd2511f530cbc7825 */ /* 0x000fe200078e00ff */
[----:B------:R-:W-:Y:S02]  /*18190*/  FMNMX.FTZ R15, R26, R3, !PT ;  /* 0x000000031a0f7209 */ /* 0x000fe40007810000 */
[----:B------:R-:W-:Y:S02]  /*181a0*/  LOP3.LUT R2, R249, UR39, R242, 0x96, !PT ;  /* 0x00000027f9027c12 */ /* 0x000fe4000f8e96f2 */
[----:B------:R-:W-:Y:S02]  /*181b0*/  FMNMX.FTZ R15, R19, R15, !PT ;  /* 0x0000000f130f7209 */ /* 0x000fe40007810000 */
[----:B------:R-:W-:Y:S01]  /*181c0*/  LOP3.LUT R12, R189, UR33, R248, 0x96, !PT ;  /* 0x00000021bd0c7c12 */ /* 0x000fe2000f8e96f8 */
[----:B------:R-:W-:Y:S01]  /*181d0*/  IMAD.WIDE.U32 R2, R2, -0x326172a9, RZ ;  /* 0xcd9e8d5702027825 */ /* 0x000fe200078e00ff */
[----:B------:R-:W-:Y:S02]  /*181e0*/  FMNMX.FTZ R15, R18, R15, !PT ;  /* 0x0000000f120f7209 */ /* 0x000fe40007810000 */
[----:B-1----:R-:W-:Y:S01]  /*181f0*/  FMNMX.FTZ R0, R0, R13, !PT ;  /* 0x0000000d00007209 */ /* 0x002fe20007810000 */
[----:B------:R-:W-:Y:S01]  /*18200*/  IMAD.WIDE.U32 R12, R12, -0x326172a9, RZ ;  /* 0xcd9e8d570c0c7825 */ /* 0x000fe200078e00ff */
[----:B------:R-:W-:Y:S01]  /*18210*/  LOP3.LUT R3, R3, UR38, R236, 0x96, !PT ;  /* 0x0000002603037c12 */ /* 0x000fe2000f8e96ec */
[----:B------:R-:W1:Y:S01]  /*18220*/  SHFL.BFLY PT, R21, R15, 0x2, 0x1f ;  /* 0x0c401f000f157f89 */ /* 0x000e6200000e0000 */
[----:B--2---:R-:W-:-:S02]  /*18230*/  FMNMX.FTZ R4, R4, R16, !PT ;  /* 0x0000001004047209 */ /* 0x004fc40007810000 */
[----:B------:R-:W-:Y:S01]  /*18240*/  LOP3.LUT R16, R13, UR32, R2, 0x96, !PT ;  /* 0x000000200d107c12 */ /* 0x000fe2000f8e9602 */
[----:B------:R-:W-:Y:S01]  /*18250*/  IMAD.WIDE.U32 R2, R3, -0x2daee0ad, RZ ;  /* 0xd2511f5303027825 */ /* 0x000fe200078e00ff */
[----:B------:R-:W2:Y:S03]  /*18260*/  SHFL.BFLY PT, R132, R0, 0x1, 0x1f ;  /* 0x0c201f0000847f89 */ /* 0x000ea600000e0000 */
[----:B------:R-:W-:Y:S01]  /*18270*/  IMAD.WIDE.U32 R16, R16, -0x2daee0ad, RZ ;  /* 0xd2511f5310107825 */ /* 0x000fe200078e00ff */
[----:B------:R-:W3:Y:S01]  /*18280*/  SHFL.BFLY PT, R134, R4, 0x1, 0x1f ;  /* 0x0c201f0004867f89 */ /* 0x000ee200000e0000 */
[----:B------:R-:W-:-:S03]  /*18290*/  LOP3.LUT R3, R3, UR29, R188, 0x96, !PT ;  /* 0x0000001d03037c12 */ /* 0x000fc6000f8e96bc */
[----:B------:R-:W-:Y:S02]  /*182a0*/  LOP3.LUT R13, R17, UR10, R2, 0x96, !PT ;  /* 0x0000000a110d7c12 */ /* 0x000fe4000f8e9602 */
[----:B------:R-:W-:-:S05]  /*182b0*/  IMAD.WIDE.U32 R2, R3, -0x326172a9, RZ ;  /* 0xcd9e8d5703027825 */ /* 0x000fca00078e00ff */
[----:B------:R-:W-:Y:S01]  /*182c0*/  LOP3.LUT R139, R3, UR11, R12, 0x96, !PT ;  /* 0x0000000b038b7c12 */ /* 0x000fe2000f8e960c */
[----:B------:R-:W-:Y:S01]  /*182d0*/  IMAD.WIDE.U32 R12, R13, -0x326172a9, RZ ;  /* 0xcd9e8d570d0c7825 */ /* 0x000fe200078e00ff */
[----:B-1----:R-:W-:-:S05]  /*182e0*/  FMNMX.FTZ R15, R15, R21, !PT ;  /* 0x000000150f0f7209 */ /* 0x002fca0007810000 */
[----:B------:R-:W1:Y:S01]  /*182f0*/  SHFL.BFLY PT, R17, R15, 0x1, 0x1f ;  /* 0x0c201f000f117f89 */ /* 0x000e6200000e0000 */
[----:B--2---:R-:W-:Y:S02]  /*18300*/  FMNMX.FTZ R132, R0, R132, !PT ;  /* 0x0000008400847209 */ /* 0x004fe40007810000 */
[----:B---3--:R-:W-:Y:S02]  /*18310*/  FMNMX.FTZ R134, R4, R134, !PT ;  /* 0x0000008604867209 */ /* 0x008fe40007810000 */
[----:B------:R-:W-:Y:S01]  /*18320*/  LOP3.LUT R4, R13, UR24, R2, 0x96, !PT ;  /* 0x000000180d047c12 */ /* 0x000fe2000f8e9602 */
[----:B------:R-:W-:Y:S01]  /*18330*/  FMUL.FTZ R0, R132, UR42 ;  /* 0x0000002a84007c20 */ /* 0x000fe20008410000 */
[C---:B------:R-:W-:Y:S01]  /*18340*/  FSETP.NEU.FTZ.AND P6, PT, R134.reuse, -INF , PT ;  /* 0xff8000008600780b */ /* 0x040fe20003fdd000 */
[----:B------:R-:W-:Y:S01]  /*18350*/  FMUL.FTZ R3, R134, UR42 ;  /* 0x0000002a86037c20 */ /* 0x000fe20008410000 */
[----:B------:R-:W-:Y:S02]  /*18360*/  FSETP.NEU.FTZ.AND P4, PT, R132, -INF , PT ;  /* 0xff8000008400780b */ /* 0x000fe40003f9d000 */
[----:B------:R-:W-:-:S02]  /*18370*/  LOP3.LUT R13, R12, 0xffff, RZ, 0xc0, !PT ;  /* 0x0000ffff0c0d7812 */ /* 0x000fc400078ec0ff */
[----:B------:R-:W-:Y:S02]  /*18380*/  FSEL R2, R3, RZ, P6 ;  /* 0x000000ff03027208 */ /* 0x000fe40003000000 */
[----:B------:R-:W-:-:S03]  /*18390*/  FSEL R0, R0, RZ, P4 ;  /* 0x000000ff00007208 */ /* 0x000fc60002000000 */
[----:B------:R-:W-:Y:S02]  /*183a0*/  FFMA.FTZ R21, R185, UR42, -R2 ;  /* 0x0000002ab9157c23 */ /* 0x000fe40008010802 */
[--C-:B------:R-:W-:Y:S01]  /*183b0*/  FFMA.FTZ R175, R175, UR42, -R0.reuse ;  /* 0x0000002aafaf7c23 */ /* 0x100fe20008010800 */
[--C-:B------:R-:W-:Y:S01]  /*183c0*/  FFMA.FTZ R180, R180, UR42, -R0.reuse ;  /* 0x0000002ab4b47c23 */ /* 0x100fe20008010800 */
[----:B------:R-:W-:Y:S01]  /*183d0*/  FFMA.FTZ R220, R174, UR42, -R0 ;  /* 0x0000002aaedc7c23 */ /* 0x000fe20008010800 */
[----:B-1----:R-:W-:Y:S01]  /*183e0*/  FMNMX.FTZ R3, R15, R17, !PT ;  /* 0x000000110f037209 */ /* 0x002fe20007810000 */
[----:B------:R-:W-:Y:S01]  /*183f0*/  FFMA.FTZ R15, R183, UR42, -R2 ;  /* 0x0000002ab70f7c23 */ /* 0x000fe20008010802 */
[--C-:B------:R-:W-:Y:S01]  /*18400*/  FFMA.FTZ R221, R136, UR42, -R0.reuse ;  /* 0x0000002a88dd7c23 */ /* 0x100fe20008010800 */
[--C-:B------:R-:W-:Y:S01]  /*18410*/  FFMA.FTZ R226, R135, UR42, -R0.reuse ;  /* 0x0000002a87e27c23 */ /* 0x100fe20008010800 */
[--C-:B------:R-:W-:Y:S01]  /*18420*/  FFMA.FTZ R228, R27, UR42, -R0.reuse ;  /* 0x0000002a1be47c23 */ /* 0x100fe20008010800 */
[----:B------:R1:W-:Y:S01]  /*18430*/  MUFU.EX2 R183, R15 ;  /* 0x0000000f00b77308 */ /* 0x0003e20000000800 */
[--C-:B------:R-:W-:Y:S01]  /*18440*/  FFMA.FTZ R229, R14, UR42, -R0.reuse ;  /* 0x0000002a0ee57c23 */ /* 0x100fe20008010800 */
[----:B------:R-:W-:Y:S01]  /*18450*/  FFMA.FTZ R230, R11, UR42, -R0 ;  /* 0x0000002a0be67c23 */ /* 0x000fe20008010800 */
[----:B------:R-:W-:-:S02]  /*18460*/  LOP3.LUT R0, R4, 0xff, RZ, 0xc0, !PT ;  /* 0x000000ff04007812 */ /* 0x000fc400078ec0ff */
[C---:B------:R-:W-:Y:S02]  /*18470*/  FSETP.NEU.FTZ.AND P5, PT, R3.reuse, -INF , PT ;  /* 0xff8000000300780b */ /* 0x040fe40003fbd000 */
[----:B------:R-:W-:Y:S01]  /*18480*/  ISETP.LE.U32.AND P2, PT, R0, UR15, PT ;  /* 0x0000000f00007c0c */ /* 0x000fe2000bf43070 */
[----:B------:R-:W-:Y:S01]  /*18490*/  FMUL.FTZ R0, R3, UR42 ;  /* 0x0000002a03007c20 */ /* 0x000fe20008410000 */
[----:B------:R-:W-:Y:S01]  /*184a0*/  FSEL R17, R133, RZ, P1 ;  /* 0x000000ff85117208 */ /* 0x000fe20000800000 */
[----:B------:R-:W-:Y:S03]  /*184b0*/  MUFU.EX2 R175, R175 ;  /* 0x000000af00af7308 */ /* 0x000fe60000000800 */
[----:B------:R-:W-:Y:S01]  /*184c0*/  FSEL R0, R0, RZ, P5 ;  /* 0x000000ff00007208 */ /* 0x000fe20002800000 */
[----:B-1----:R-:W-:-:S04]  /*184d0*/  FFMA.FTZ R15, R184, UR42, -R2 ;  /* 0x0000002ab80f7c23 */ /* 0x002fc80008010802 */
[--C-:B------:R-:W-:Y:S01]  /*184e0*/  FFMA.FTZ R135, R181, UR42, -R0.reuse ;  /* 0x0000002ab5877c23 */ /* 0x100fe20008010800 */
[--C-:B------:R-:W-:Y:S01]  /*184f0*/  FFMA.FTZ R215, R182, UR42, -R0.reuse ;  /* 0x0000002ab6d77c23 */ /* 0x100fe20008010800 */
[--C-:B------:R-:W-:Y:S01]  /*18500*/  FFMA.FTZ R218, R173, UR42, -R0.reuse ;  /* 0x0000002aadda7c23 */ /* 0x100fe20008010800 */
[----:B------:R1:W2:Y:S01]  /*18510*/  MUFU.EX2 R237, R15 ;  /* 0x0000000f00ed7308 */ /* 0x0002a20000000800 */
[--C-:B------:R-:W-:Y:S01]  /*18520*/  FFMA.FTZ R219, R138, UR42, -R0.reuse ;  /* 0x0000002a8adb7c23 */ /* 0x100fe20008010800 */
[--C-:B------:R-:W-:Y:S01]  /*18530*/  FFMA.FTZ R222, R137, UR42, -R0.reuse ;  /* 0x0000002a89de7c23 */ /* 0x100fe20008010800 */
[--C-:B------:R-:W-:Y:S01]  /*18540*/  FFMA.FTZ R223, R26, UR42, -R0.reuse ;  /* 0x0000002a1adf7c23 */ /* 0x100fe20008010800 */
[--C-:B------:R-:W-:Y:S01]  /*18550*/  FFMA.FTZ R224, R19, UR42, -R0.reuse ;  /* 0x0000002a13e07c23 */ /* 0x100fe20008010800 */
[----:B------:R-:W-:Y:S01]  /*18560*/  FFMA.FTZ R225, R18, UR42, -R0 ;  /* 0x0000002a12e17c23 */ /* 0x000fe20008010800 */
[----:B-1----:R-:W-:Y:S02]  /*18570*/  LOP3.LUT R15, R4, 0xffff, RZ, 0xc0, !PT ;  /* 0x0000ffff040f7812 */ /* 0x002fe400078ec0ff */
[----:B--2---:R-:W-:-:S02]  /*18580*/  F2FP.BF16.F32.PACK_AB R0, R237, R183 ;  /* 0x000000b7ed00723e */ /* 0x004fc400000010ff */
[----:B------:R-:W-:Y:S02]  /*18590*/  SHF.R.U32.HI R15, RZ, 0x8, R15 ;  /* 0x00000008ff0f7819 */ /* 0x000fe4000001160f */
[C---:B------:R-:W-:Y:S02]  /*185a0*/  PRMT R198, R0.reuse, 0x7610, R198 ;  /* 0x0000761000c67816 */ /* 0x040fe400000000c6 */
[----:B------:R-:W-:Y:S02]  /*185b0*/  LOP3.LUT R15, R15, 0xffff, RZ, 0xc0, !PT ;  /* 0x0000ffff0f0f7812 */ /* 0x000fe400078ec0ff */
[----:B------:R-:W-:Y:S01]  /*185c0*/  PRMT R197, R0, 0x7632, R197 ;  /* 0x0000763200c57816 */ /* 0x000fe200000000c5 */
[----:B------:R-:W-:Y:S01]  /*185d0*/  @!P2 HFMA2.BF16_V2 R18, -RZ.H0_H0, RZ.H0_H0, -R198.H0_H0 ;  /* 0x200000ffff12a231 */ /* 0x000fe200003409c6 */
[----:B------:R-:W-:Y:S02]  /*185e0*/  ISETP.LE.U32.AND P3, PT, R15, UR15, PT ;  /* 0x0000000f0f007c0c */ /* 0x000fe4000bf63070 */
[----:B------:R-:W-:-:S02]  /*185f0*/  SHF.R.U32.HI R0, RZ, 0x18, R4 ;  /* 0x00000018ff007819 */ /* 0x000fc40000011604 */
[----:B------:R-:W-:Y:S02]  /*18600*/  PRMT R231, R198, 0x5410, R197 ;  /* 0x00005410c6e77816 */ /* 0x000fe400000000c5 */
[----:B------:R-:W-:Y:S01]  /*18610*/  @!P2 PRMT R198, R18, 0x5410, RZ ;  /* 0x0000541012c6a816 */ /* 0x000fe200000000ff */
[----:B------:R-:W-:Y:S01]  /*18620*/  FFMA.FTZ R18, R214, UR42, -R2 ;  /* 0x0000002ad6127c23 */ /* 0x000fe20008010802 */
[----:B------:R-:W-:Y:S02]  /*18630*/  ISETP.LE.U32.AND P2, PT, R0, UR15, PT ;  /* 0x0000000f00007c0c */ /* 0x000fe4000bf43070 */
[----:B------:R-:W-:Y:S01]  /*18640*/  SHF.R.U32.HI R0, RZ, 0x10, R4 ;  /* 0x00000010ff007819 */ /* 0x000fe20000011604 */
[----:B------:R-:W-:Y:S01]  /*18650*/  FFMA.FTZ R4, R187, UR42, -R2 ;  /* 0x0000002abb047c23 */ /* 0x000fe20008010802 */
[----:B------:R-:W-:Y:S01]  /*18660*/  LOP3.LUT R15, R12, 0xff, RZ, 0xc0, !PT ;  /* 0x000000ff0c0f7812 */ /* 0x000fe200078ec0ff */
[----:B------:R-:W-:Y:S01]  /*18670*/  @!P3 HFMA2.BF16_V2 R19, -RZ.H0_H0, RZ.H0_H0, -R197.H0_H0 ;  /* 0x200000ffff13b231 */ /* 0x000fe200003409c5 */
[----:B------:R-:W-:Y:S01]  /*18680*/  LOP3.LUT R0, R0, 0xff, RZ, 0xc0, !PT ;  /* 0x000000ff00007812 */ /* 0x000fe200078ec0ff */
[----:B------:R1:W-:Y:S01]  /*18690*/  MUFU.EX2 R241, R4 ;  /* 0x0000000400f17308 */ /* 0x0003e20000000800 */
[----:B------:R-:W-:-:S02]  /*186a0*/  ISETP.LE.U32.AND P1, PT, R15, UR15, PT ;  /* 0x0000000f0f007c0c */ /* 0x000fc4000bf23070 */
[----:B------:R-:W-:Y:S01]  /*186b0*/  @!P3 PRMT R197, R19, 0x5410, RZ ;  /* 0x0000541013c5b816 */ /* 0x000fe200000000ff */
[----:B------:R-:W-:Y:S01]  /*186c0*/  FFMA.FTZ R19, R212, UR42, -R2 ;  /* 0x0000002ad4137c23 */ /* 0x000fe20008010802 */
[----:B------:R-:W-:Y:S02]  /*186d0*/  ISETP.LE.U32.AND P3, PT, R0, UR15, PT ;  /* 0x0000000f00007c0c */ /* 0x000fe4000bf63070 */
[----:B------:R-:W-:Y:S01]  /*186e0*/  F2FP.BF16.F32.PACK_AB R0, R176, R172 ;  /* 0x000000acb000723e */ /* 0x000fe200000010ff */
[----:B------:R-:W-:Y:S01]  /*186f0*/  MUFU.EX2 R18, R18 ;  /* 0x0000001200127308 */ /* 0x000fe20000000800 */
[----:B------:R-:W-:Y:S02]  /*18700*/  SHF.R.U32.HI R15, RZ, 0x10, R12 ;  /* 0x00000010ff0f7819 */ /* 0x000fe4000001160c */
[C---:B------:R-:W-:Y:S02]  /*18710*/  PRMT R195, R0.reuse, 0x7632, R195 ;  /* 0x0000763200c37816 */ /* 0x040fe400000000c3 */
[----:B------:R-:W-:Y:S01]  /*18720*/  PRMT R194, R0, 0x7610, R194 ;  /* 0x0000761000c27816 */ /* 0x000fe200000000c2 */
[----:B------:R-:W-:Y:S01]  /*18730*/  FFMA.FTZ R0, R186, UR42, -R2 ;  /* 0x0000002aba007c23 */ /* 0x000fe20008010802 */
[----:B------:R-:W-:Y:S01]  /*18740*/  SHF.R.U32.HI R12, RZ, 0x18, R12 ;  /* 0x00000018ff0c7819 */ /* 0x000fe2000001160c */
[----:B------:R-:W-:-:S02]  /*18750*/  @!P2 HFMA2.BF16_V2 R136, -RZ.H0_H0, RZ.H0_H0, -R195.H0_H0 ;  /* 0x200000ffff88a231 */ /* 0x000fc400003409c3 */
[----:B-1----:R-:W-:Y:S01]  /*18760*/  FADD.FTZ R4, R232, -R17 ;  /* 0x80000011e8047221 */ /* 0x002fe20000010000 */
[----:B------:R1:W-:Y:S01]  /*18770*/  MUFU.EX2 R30, R0 ;  /* 0x00000000001e7308 */ /* 0x0003e20000000800 */
[----:B------:R-:W-:Y:S01]  /*18780*/  @!P3 HFMA2.BF16_V2 R26, -RZ.H0_H0, RZ.H0_H0, -R194.H0_H0 ;  /* 0x200000ffff1ab231 */ /* 0x000fe200003409c2 */
[----:B------:R-:W-:Y:S01]  /*18790*/  PRMT R246, R194, 0x5410, R195 ;  /* 0x00005410c2f67816 */ /* 0x000fe200000000c3 */
[----:B------:R-:W-:Y:S01]  /*187a0*/  FMUL.FTZ R4, R4, UR42 ;  /* 0x0000002a04047c20 */ /* 0x000fe20008410000 */
[----:B------:R-:W-:Y:S02]  /*187b0*/  @!P2 PRMT R195, R136, 0x5410, RZ ;  /* 0x0000541088c3a816 */ /* 0x000fe400000000ff */
[----:B------:R-:W-:Y:S01]  /*187c0*/  @!P3 PRMT R194, R26, 0x5410, RZ ;  /* 0x000054101ac2b816 */ /* 0x000fe200000000ff */
[----:B------:R-:W-:Y:S01]  /*187d0*/  FFMA.FTZ R26, R196, UR42, -R2 ;  /* 0x0000002ac41a7c23 */ /* 0x000fe20008010802 */
[----:B------:R-:W-:Y:S01]  /*187e0*/  ISETP.LE.U32.AND P2, PT, R12, UR15, PT ;  /* 0x0000000f0c007c0c */ /* 0x000fe2000bf43070 */
[----:B------:R-:W2:Y:S01]  /*187f0*/  MUFU.EX2 R4, R4 ;  /* 0x0000000400047308 */ /* 0x000ea20000000800 */
[----:B-1----:R-:W-:Y:S01]  /*18800*/  SHF.R.U32.HI R0, RZ, 0x8, R13 ;  /* 0x00000008ff007819 */ /* 0x002fe2000001160d */
[----:B------:R-:W-:-:S03]  /*18810*/  IMAD.WIDE.U32 R12, R139, -0x2daee0ad, RZ ;  /* 0xd2511f538b0c7825 */ /* 0x000fc600078e00ff */
[----:B------:R-:W-:Y:S02]  /*18820*/  LOP3.LUT R0, R0, 0xffff, RZ, 0xc0, !PT ;  /* 0x0000ffff00007812 */ /* 0x000fe400078ec0ff */
[----:B------:R-:W-:Y:S02]  /*18830*/  LOP3.LUT R2, R13, UR28, R16, 0x96, !PT ;  /* 0x0000001c0d027c12 */ /* 0x000fe4000f8e9610 */
[----:B------:R-:W-:Y:S01]  /*18840*/  ISETP.LE.U32.AND P3, PT, R0, UR15, PT ;  /* 0x0000000f00007c0c */ /* 0x000fe2000bf63070 */
[-C--:B--2---:R-:W-:Y:S01]  /*18850*/  FFMA.FTZ R136, R235, R4.reuse, R172 ;  /* 0x00000004eb887223 */ /* 0x084fe200000100ac */
[----:B------:R-:W-:Y:S01]  /*18860*/  F2FP.BF16.F32.PACK_AB R0, R30, R241 ;  /* 0x000000f11e00723e */ /* 0x000fe200000010ff */
[----:B------:R-:W-:Y:S01]  /*18870*/  IMAD.MOV.U32 R235, RZ, RZ, R30 ;  /* 0x000000ffffeb7224 */ /* 0x000fe200078e001e */
[----:B------:R-:W-:Y:S01]  /*18880*/  LOP3.LUT R16, R2, 0xffff, RZ, 0xc0, !PT ;  /* 0x0000ffff02107812 */ /* 0x000fe200078ec0ff */
[----:B------:R-:W1:Y:S01]  /*18890*/  MUFU.EX2 R30, R178 ;  /* 0x000000b2001e7308 */ /* 0x000e620000000800 */
[----:B------:R-:W-:Y:S01]  /*188a0*/  PRMT R193, R0, 0x7610, R193 ;  /* 0x0000761000c17816 */ /* 0x000fe200000000c1 */
[-C--:B------:R-:W-:Y:S01]  /*188b0*/  FMUL.FTZ R154, R154, R4.reuse ;  /* 0x000000049a9a7220 */ /* 0x080fe20000410000 */
[----:B------:R-:W-:Y:S01]  /*188c0*/  PRMT R192, R0, 0x7632, R192 ;  /* 0x0000763200c07816 */ /* 0x000fe200000000c0 */
[-C--:B------:R-:W-:Y:S01]  /*188d0*/  FMUL.FTZ R155, R155, R4.reuse ;  /* 0x000000049b9b7220 */ /* 0x080fe20000410000 */
[----:B------:R-:W-:Y:S01]  /*188e0*/  LOP3.LUT R0, R15, 0xff, RZ, 0xc0, !PT ;  /* 0x000000ff0f007812 */ /* 0x000fe200078ec0ff */
[----:B------:R-:W-:Y:S01]  /*188f0*/  @!P1 HFMA2.BF16_V2 R137, -RZ.H0_H0, RZ.H0_H0, -R193.H0_H0 ;  /* 0x200000ffff899231 */ /* 0x000fe200003409c1 */
[----:B------:R-:W-:Y:S01]  /*18900*/  FSEL R15, R132, RZ, P4 ;  /* 0x000000ff840f7208 */ /* 0x000fe20002000000 */
[----:B------:R-:W-:Y:S01]  /*18910*/  @!P3 HFMA2.BF16_V2 R138, -RZ.H0_H0, RZ.H0_H0, -R192.H0_H0 ;  /* 0x200000ffff8ab231 */ /* 0x000fe200003409c0 */
[----:B------:R-:W-:Y:S01]  /*18920*/  PRMT R212, R193, 0x5410, R192 ;  /* 0x00005410c1d47816 */ /* 0x000fe200000000c0 */
[-C--:B------:R-:W-:Y:S01]  /*18930*/  FMUL.FTZ R150, R150, R4.reuse ;  /* 0x0000000496967220 */ /* 0x080fe20000410000 */
[----:B------:R-:W-:Y:S01]  /*18940*/  @!P1 PRMT R193, R137, 0x5410, RZ ;  /* 0x0000541089c19816 */ /* 0x000fe200000000ff */
[----:B------:R-:W-:Y:S01]  /*18950*/  FADD.FTZ R15, R233, -R15 ;  /* 0x8000000fe90f7221 */ /* 0x000fe20000010000 */
[----:B------:R-:W-:Y:S01]  /*18960*/  ISETP.LE.U32.AND P1, PT, R0, UR15, PT ;  /* 0x0000000f00007c0c */ /* 0x000fe2000bf23070 */
[-C--:B------:R-:W-:Y:S01]  /*18970*/  FMUL.FTZ R151, R151, R4.reuse ;  /* 0x0000000497977220 */ /* 0x080fe20000410000 */
[----:B------:R-:W-:Y:S01]  /*18980*/  LOP3.LUT R0, R12, 0xff, RZ, 0xc0, !PT ;  /* 0x000000ff0c007812 */ /* 0x000fe200078ec0ff */
[-C--:B------:R-:W-:Y:S01]  /*18990*/  FMUL.FTZ R146, R146, R4.reuse ;  /* 0x0000000492927220 */ /* 0x080fe20000410000 */
[----:B------:R-:W-:Y:S01]  /*189a0*/  @!P3 PRMT R192, R138, 0x5410, RZ ;  /* 0x000054108ac0b816 */ /* 0x000fe200000000ff */
[----:B------:R-:W-:Y:S01]  /*189b0*/  FMUL.FTZ R147, R147, R4 ;  /* 0x0000000493937220 */ /* 0x000fe20000410000 */
[----:B------:R-:W-:Y:S01]  /*189c0*/  ISETP.LE.U32.AND P4, PT, R0, UR15, PT ;  /* 0x0000000f00007c0c */ /* 0x000fe2000bf83070 */
[----:B------:R-:W-:Y:S01]  /*189d0*/  FMUL.FTZ R0, R15, UR42 ;  /* 0x0000002a0f007c20 */ /* 0x000fe20008410000 */
[----:B-1----:R-:W-:Y:S01]  /*189e0*/  F2FP.BF16.F32.PACK_AB R15, R30, R252 ;  /* 0x000000fc1e0f723e */ /* 0x002fe200000010ff */
[-C--:B------:R-:W-:Y:S01]  /*189f0*/  FMUL.FTZ R142, R142, R4.reuse ;  /* 0x000000048e8e7220 */ /* 0x080fe20000410000 */
[----:B------:R-:W-:Y:S01]  /*18a00*/  LOP3.LUT R17, R12, 0xffff, RZ, 0xc0, !PT ;  /* 0x0000ffff0c117812 */ /* 0x000fe200078ec0ff */
[-C--:B------:R-:W-:Y:S01]  /*18a10*/  FMUL.FTZ R143, R143, R4.reuse ;  /* 0x000000048f8f7220 */ /* 0x080fe20000410000 */
[C---:B------:R-:W-:Y:S01]  /*18a20*/  PRMT R191, R15.reuse, 0x7610, R191 ;  /* 0x000076100fbf7816 */ /* 0x040fe200000000bf */
[----:B------:R-:W1:Y:S01]  /*18a30*/  MUFU.EX2 R0, R0 ;  /* 0x0000000000007308 */ /* 0x000e620000000800 */
[----:B------:R-:W-:Y:S01]  /*18a40*/  PRMT R190, R15, 0x7632, R190 ;  /* 0x000076320fbe7816 */ /* 0x000fe200000000be */
[-C--:B------:R-:W-:Y:S01]  /*18a50*/  FMUL.FTZ R50, R50, R4.reuse ;  /* 0x0000000432327220 */ /* 0x080fe20000410000 */
[----:B------:R-:W-:Y:S01]  /*18a60*/  SHF.R.U32.HI R15, RZ, 0x8, R16 ;  /* 0x00000008ff0f7819 */ /* 0x000fe20000011610 */
[----:B------:R-:W-:Y:S01]  /*18a70*/  @!P1 HFMA2.BF16_V2 R174, -RZ.H0_H0, RZ.H0_H0, -R191.H0_H0 ;  /* 0x200000ffffae9231 */ /* 0x000fe200003409bf */
[--C-:B------:R-:W-:Y:S01]  /*18a80*/  SHF.R.U32.HI R16, RZ, 0x10, R12.reuse ;  /* 0x00000010ff107819 */ /* 0x100fe2000001160c */
[----:B------:R-:W-:Y:S01]  /*18a90*/  @!P2 HFMA2.BF16_V2 R173, -RZ.H0_H0, RZ.H0_H0, -R190.H0_H0 ;  /* 0x200000ffffada231 */ /* 0x000fe200003409be */
[----:B------:R-:W-:Y:S01]  /*18aa0*/  LOP3.LUT R15, R15, 0xffff, RZ, 0xc0, !PT ;  /* 0x0000ffff0f0f7812 */ /* 0x000fe200078ec0ff */
[-C--:B------:R-:W-:Y:S01]  /*18ab0*/  FMUL.FTZ R51, R51, R4.reuse ;  /* 0x0000000433337220 */ /* 0x080fe20000410000 */
[----:B------:R-:W-:Y:S01]  /*18ac0*/  SHF.R.U32.HI R12, RZ, 0x18, R12 ;  /* 0x00000018ff0c7819 */ /* 0x000fe2000001160c */
[-C--:B------:R-:W-:Y:S01]  /*18ad0*/  FMUL.FTZ R82, R82, R4.reuse ;  /* 0x0000000452527220 */ /* 0x080fe20000410000 */
[----:B------:R-:W-:Y:S01]  /*18ae0*/  ISETP.LE.U32.AND P3, PT, R15, UR15, PT ;  /* 0x0000000f0f007c0c */ /* 0x000fe2000bf63070 */
[-C--:B------:R-:W-:Y:S01]  /*18af0*/  FMUL.FTZ R83, R83, R4.reuse ;  /* 0x0000000453537220 */ /* 0x080fe20000410000 */
[----:B------:R-:W-:Y:S01]  /*18b00*/  PRMT R196, R191, 0x5410, R190 ;  /* 0x00005410bfc47816 */ /* 0x000fe200000000be */
[-C--:B------:R-:W-:Y:S01]  /*18b10*/  FMUL.FTZ R114, R114, R4.reuse ;  /* 0x0000000472727220 */ /* 0x080fe20000410000 */
[----:B------:R-:W-:Y:S01]  /*18b20*/  @!P1 PRMT R191, R174, 0x5410, RZ ;  /* 0x00005410aebf9816 */ /* 0x000fe200000000ff */
[----:B------:R-:W-:Y:S01]  /*18b30*/  FMUL.FTZ R115, R115, R4 ;  /* 0x0000000473737220 */ /* 0x000fe20000410000 */
[----:B-1----:R-:W-:Y:S01]  /*18b40*/  FMUL.FTZ R233, R60, R0 ;  /* 0x000000003ce97220 */ /* 0x002fe20000410000 */
[----:B------:R-:W-:-:S02]  /*18b50*/  IMAD.MOV.U32 R60, RZ, RZ, R242 ;  /* 0x000000ffff3c7224 */ /* 0x000fc400078e00f2 */
[-C--:B------:R-:W-:Y:S01]  /*18b60*/  FFMA.FTZ R15, R239, R0.reuse, R175 ;  /* 0x00000000ef0f7223 */ /* 0x080fe200000100af */
        /* <DEDUP_REMOVED lines=31> */
[----:B------:R-:W-:Y:S01]  /*18d60*/  FSEL R0, R3, RZ, P5 ;  /* 0x000000ff03007208 */ /* 0x000fe20002800000 */
[----:B------:R-:W-:Y:S01]  /*18d70*/  IMAD.MOV.U32 R239, RZ, RZ, R30 ;  /* 0x000000ffffef7224 */ /* 0x000fe200078e001e */
[----:B------:R-:W-:Y:S01]  /*18d80*/  ISETP.LE.U32.AND P1, PT, R12, UR15, PT ;  /* 0x0000000f0c007c0c */ /* 0x000fe2000bf23070 */
[----:B------:R-:W-:Y:S01]  /*18d90*/  MUFU.EX2 R30, R199 ;  /* 0x000000c7001e7308 */ /* 0x000fe20000000800 */
[----:B------:R-:W-:Y:S01]  /*18da0*/  @!P2 PRMT R190, R173, 0x5410, RZ ;  /* 0x00005410adbea816 */ /* 0x000fe200000000ff */
[----:B------:R-:W-:Y:S01]  /*18db0*/  FADD.FTZ R12, R238, -R0 ;  /* 0x80000000ee0c7221 */ /* 0x000fe20000010000 */
[----:B------:R-:W-:Y:S01]  /*18dc0*/  IMAD.MOV.U32 R238, RZ, RZ, R240 ;  /* 0x000000ffffee7224 */ /* 0x000fe200078e00f0 */
[----:B------:R-:W-:Y:S01]  /*18dd0*/  FSEL R0, R134, RZ, P6 ;  /* 0x000000ff86007208 */ /* 0x000fe20003000000 */
[----:B------:R-:W-:-:S02]  /*18de0*/  IMAD.MOV.U32 R88, RZ, RZ, R60 ;  /* 0x000000ffff587224 */ /* 0x000fc400078e003c */
[----:B------:R-:W-:Y:S01]  /*18df0*/  FMUL.FTZ R12, R12, UR42 ;  /* 0x0000002a0c0c7c20 */ /* 0x000fe20008410000 */
[----:B------:R-:W-:Y:S01]  /*18e00*/  MOV R61, R243 ;  /* 0x000000f3003d7202 */ /* 0x000fe20000000f00 */
[----:B------:R-:W1:Y:S01]  /*18e10*/  MUFU.EX2 R240, R19 ;  /* 0x0000001300f07308 */ /* 0x000e620000000800 */
[----:B------:R-:W-:Y:S01]  /*18e20*/  FADD.FTZ R13, R234, -R0 ;  /* 0x80000000ea0d7221 */ /* 0x000fe20000010000 */
[----:B------:R-:W-:Y:S01]  /*18e30*/  LOP3.LUT R0, R2, 0xff, RZ, 0xc0, !PT ;  /* 0x000000ff02007812 */ /* 0x000fe200078ec0ff */
[----:B------:R-:W-:Y:S02]  /*18e40*/  IMAD.MOV.U32 R124, RZ, RZ, R200 ;  /* 0x000000ffff7c7224 */ /* 0x000fe400078e00c8 */
[-C--:B------:R-:W-:Y:S01]  /*18e50*/  FMUL.FTZ R130, R130, R4.reuse ;  /* 0x0000000482827220 */ /* 0x080fe20000410000 */
[----:B------:R-:W-:Y:S01]  /*18e60*/  FMUL.FTZ R13, R13, UR42 ;  /* 0x0000002a0d0d7c20 */ /* 0x000fe20008410000 */
[----:B------:R-:W-:Y:S01]  /*18e70*/  ISETP.LE.U32.AND P2, PT, R0, UR15, PT ;  /* 0x0000000f00007c0c */ /* 0x000fe2000bf43070 */
[----:B------:R-:W-:Y:S01]  /*18e80*/  IMAD.MOV.U32 R89, RZ, RZ, R61 ;  /* 0x000000ffff597224 */ /* 0x000fe200078e003d */
[--C-:B------:R-:W-:Y:S01]  /*18e90*/  SHF.R.U32.HI R0, RZ, 0x18, R2.reuse ;  /* 0x00000018ff007819 */ /* 0x100fe20000011602 */
[----:B------:R-:W-:Y:S01]  /*18ea0*/  MUFU.EX2 R60, R179 ;  /* 0x000000b3003c7308 */ /* 0x000fe20000000800 */
[----:B------:R-:W-:Y:S01]  /*18eb0*/  SHF.R.U32.HI R2, RZ, 0x10, R2 ;  /* 0x00000010ff027819 */ /* 0x000fe20000011602 */
[----:B------:R-:W-:Y:S01]  /*18ec0*/  FMUL.FTZ R131, R131, R4 ;  /* 0x0000000483837220 */ /* 0x000fe20000410000 */
[----:B------:R-:W-:-:S02]  /*18ed0*/  ISETP.LE.U32.AND P5, PT, R0, UR15, PT ;  /* 0x0000000f00007c0c */ /* 0x000fc4000bfa3070 */
[----:B------:R-:W-:Y:S02]  /*18ee0*/  LOP3.LUT R2, R2, 0xff, RZ, 0xc0, !PT ;  /* 0x000000ff02027812 */ /* 0x000fe400078ec0ff */
[----:B-1----:R-:W-:Y:S02]  /*18ef0*/  F2FP.BF16.F32.PACK_AB R0, R240, R18 ;  /* 0x00000012f000723e */ /* 0x002fe400000010ff */
[----:B------:R-:W-:Y:S02]  /*18f00*/  ISETP.LE.U32.AND P6, PT, R2, UR15, PT ;  /* 0x0000000f02007c0c */ /* 0x000fe4000bfc3070 */
[C---:B------:R-:W-:Y:S02]  /*18f10*/  PRMT R189, R0.reuse, 0x7610, R189 ;  /* 0x0000761000bd7816 */ /* 0x040fe400000000bd */
[----:B------:R-:W-:Y:S02]  /*18f20*/  PRMT R188, R0, 0x7632, R188 ;  /* 0x0000763200bc7816 */ /* 0x000fe400000000bc */
[----:B------:R-:W-:Y:S01]  /*18f30*/  LOP3.LUT R2, R16, 0xff, RZ, 0xc0, !PT ;  /* 0x000000ff10027812 */ /* 0x000fe200078ec0ff */
[----:B------:R-:W-:Y:S01]  /*18f40*/  @!P2 HFMA2.BF16_V2 R57, -RZ.H0_H0, RZ.H0_H0, -R189.H0_H0 ;  /* 0x200000ffff39a231 */ /* 0x000fe200003409bd */
[----:B------:R-:W-:Y:S01]  /*18f50*/  PRMT R214, R189, 0x5410, R188 ;  /* 0x00005410bdd67816 */ /* 0x000fe200000000bc */
[----:B------:R-:W1:Y:S01]  /*18f60*/  MUFU.EX2 R0, R12 ;  /* 0x0000000c00007308 */ /* 0x000e620000000800 */
[----:B------:R-:W-:-:S02]  /*18f70*/  @!P3 HFMA2.BF16_V2 R56, -RZ.H0_H0, RZ.H0_H0, -R188.H0_H0 ;  /* 0x200000ffff38b231 */ /* 0x000fc400003409bc */
[----:B------:R-:W-:Y:S01]  /*18f80*/  @!P2 PRMT R189, R57, 0x5410, RZ ;  /* 0x0000541039bda816 */ /* 0x000fe200000000ff */
[----:B------:R-:W-:Y:S01]  /*18f90*/  IMAD.MOV.U32 R57, RZ, RZ, R210 ;  /* 0x000000ffff397224 */ /* 0x000fe200078e00d2 */
[----:B------:R-:W-:Y:S02]  /*18fa0*/  ISETP.LE.U32.AND P2, PT, R2, UR15, PT ;  /* 0x0000000f02007c0c */ /* 0x000fe4000bf43070 */
[----:B------:R-:W-:Y:S01]  /*18fb0*/  SHF.R.U32.HI R2, RZ, 0x8, R17 ;  /* 0x00000008ff027819 */ /* 0x000fe20000011611 */
[----:B------:R-:W2:Y:S01]  /*18fc0*/  MUFU.EX2 R12, R135 ;  /* 0x00000087000c7308 */ /* 0x000ea20000000800 */
[----:B------:R-:W-:Y:S02]  /*18fd0*/  @!P3 PRMT R188, R56, 0x5410, RZ ;  /* 0x0000541038bcb816 */ /* 0x000fe400000000ff */
[----:B------:R-:W-:Y:S02]  /*18fe0*/  LOP3.LUT R2, R2, 0xffff, RZ, 0xc0, !PT ;  /* 0x0000ffff02027812 */ /* 0x000fe400078ec0ff */
[----:B------:R-:W-:-:S02]  /*18ff0*/  MOV R56, R209 ;  /* 0x000000d100387202 */ /* 0x000fc40000000f00 */
[----:B------:R-:W-:Y:S02]  /*19000*/  ISETP.LE.U32.AND P3, PT, R2, UR15, PT ;  /* 0x0000000f02007c0c */ /* 0x000fe4000bf63070 */
[----:B------:R-:W3:Y:S01]  /*19010*/  MUFU.EX2 R2, R13 ;  /* 0x0000000d00027308 */ /* 0x000ee20000000800 */
[-C--:B-1----:R-:W-:Y:S01]  /*19020*/  FMUL.FTZ R19, R46, R0.reuse ;  /* 0x000000002e137220 */ /* 0x082fe20000410000 */
[-C--:B------:R-:W-:Y:S01]  /*19030*/  FMUL.FTZ R46, R79, R0.reuse ;  /* 0x000000004f2e7220 */ /* 0x080fe20000410000 */
[----:B------:R-:W-:Y:S02]  /*19040*/  IMAD.MOV.U32 R79, RZ, RZ, R232 ;  /* 0x000000ffff4f7224 */ /* 0x000fe400078e00e8 */
[-C--:B------:R-:W-:Y:S01]  /*19050*/  FMUL.FTZ R234, R58, R0.reuse ;  /* 0x000000003aea7220 */ /* 0x080fe20000410000 */
[----:B------:R-:W-:Y:S02]  /*19060*/  IMAD.MOV.U32 R58, RZ, RZ, R30 ;  /* 0x000000ffff3a7224 */ /* 0x000fe400078e001e */
[-C--:B------:R-:W-:Y:S01]  /*19070*/  FMUL.FTZ R125, R47, R0.reuse ;  /* 0x000000002f7d7220 */ /* 0x080fe20000410000 */
[-C--:B------:R-:W-:Y:S01]  /*19080*/  FMUL.FTZ R199, R59, R0.reuse ;  /* 0x000000003bc77220 */ /* 0x080fe20000410000 */
[----:B------:R-:W1:Y:S01]  /*19090*/  MUFU.EX2 R232, R21 ;  /* 0x0000001500e87308 */ /* 0x000e620000000800 */
[----:B--2---:R-:W-:Y:S01]  /*190a0*/  FFMA.FTZ R16, R247, R0, R12 ;  /* 0x00000000f7107223 */ /* 0x004fe2000001000c */
[----:B------:R-:W-:Y:S01]  /*190b0*/  MOV R247, R56 ;  /* 0x0000003800f77202 */ /* 0x000fe20000000f00 */
[-C--:B------:R-:W-:Y:S01]  /*190c0*/  FMUL.FTZ R236, R75, R0.reuse ;  /* 0x000000004bec7220 */ /* 0x080fe20000410000 */
[-C--:B------:R-:W-:Y:S01]  /*190d0*/  FMUL.FTZ R47, R78, R0.reuse ;  /* 0x000000004e2f7220 */ /* 0x080fe20000410000 */
[-C--:B------:R-:W-:Y:S01]  /*190e0*/  FMUL.FTZ R30, R62, R0.reuse ;  /* 0x000000003e1e7220 */ /* 0x080fe20000410000 */
[-C--:B------:R-:W-:Y:S01]  /*190f0*/  FMUL.FTZ R78, R126, R0.reuse ;  /* 0x000000007e4e7220 */ /* 0x080fe20000410000 */
[----:B------:R-:W-:Y:S01]  /*19100*/  FMUL.FTZ R243, R127, R0 ;  /* 0x000000007ff37220 */ /* 0x000fe20000410000 */
[----:B------:R2:W4:Y:S01]  /*19110*/  MUFU.EX2 R56, R26 ;  /* 0x0000001a00387308 */ /* 0x0005220000000800 */
[----:B---3--:R-:W-:Y:S01]  /*19120*/  FFMA.FTZ R17, R227, R2, R183 ;  /* 0x00000002e3117223 */ /* 0x008fe200000100b7 */
[----:B------:R-:W-:-:S02]  /*19130*/  IMAD.MOV.U32 R227, RZ, RZ, R58 ;  /* 0x000000ffffe37224 */ /* 0x000fc400078e003a */
[-C--:B------:R-:W-:Y:S01]  /*19140*/  FMUL.FTZ R75, R67, R4.reuse ;  /* 0x00000004434b7220 */ /* 0x080fe20000410000 */
[----:B------:R-:W-:Y:S02]  /*19150*/  IMAD.MOV.U32 R126, RZ, RZ, R57 ;  /* 0x000000ffff7e7224 */ /* 0x000fe400078e0039 */
[-C--:B------:R-:W-:Y:S01]  /*19160*/  FMUL.FTZ R58, R38, R4.reuse ;  /* 0x00000004263a7220 */ /* 0x080fe20000410000 */
[----:B------:R-:W-:Y:S01]  /*19170*/  FMUL.FTZ R62, R54, R4 ;  /* 0x00000004363e7220 */ /* 0x000fe20000410000 */
[----:B------:R-:W-:Y:S01]  /*19180*/  MOV R67, R60 ;  /* 0x0000003c00437202 */ /* 0x000fe20000000f00 */
[-C--:B------:R-:W-:Y:S01]  /*19190*/  FMUL.FTZ R76, R63, R0.reuse ;  /* 0x000000003f4c7220 */ /* 0x080fe20000410000 */
[----:B------:R-:W-:Y:S01]  /*191a0*/  FMUL.FTZ R61, R74, R0 ;  /* 0x000000004a3d7220 */ /* 0x000fe20000410000 */
[----:B------:R-:W-:Y:S02]  /*191b0*/  IMAD.MOV.U32 R54, RZ, RZ, R199 ;  /* 0x000000ffff367224 */ /* 0x000fe400078e00c7 */
[----:B------:R-:W-:Y:S01]  /*191c0*/  FMUL.FTZ R63, R55, R4 ;  /* 0x00000004373f7220 */ /* 0x000fe20000410000 */
[----:B------:R-:W-:-:S02]  /*191d0*/  IMAD.MOV.U32 R38, RZ, RZ, R239 ;  /* 0x000000ffff267224 */ /* 0x000fc400078e00ef */
[-C--:B------:R-:W-:Y:S01]  /*191e0*/  FMUL.FTZ R74, R66, R4.reuse ;  /* 0x00000004424a7220 */ /* 0x080fe20000410000 */
[----:B------:R-:W-:Y:S02]  /*191f0*/  IMAD.MOV.U32 R13, RZ, RZ, R202 ;  /* 0x000000ffff0d7224 */ /* 0x000fe400078e00ca */
[----:B------:R-:W-:Y:S01]  /*19200*/  FMUL.FTZ R239, R99, R4 ;  /* 0x0000000463ef7220 */ /* 0x000fe20000410000 */
[----:B------:R-:W-:Y:S02]  /*19210*/  IMAD.MOV.U32 R199, RZ, RZ, R238 ;  /* 0x000000ffffc77224 */ /* 0x000fe400078e00ee */
[-C--:B------:R-:W-:Y:S01]  /*19220*/  FMUL.FTZ R202, R90, R0.reuse ;  /* 0x000000005aca7220 */ /* 0x080fe20000410000 */
[----:B------:R-:W-:Y:S01]  /*19230*/  FMUL.FTZ R200, R91, R0 ;  /* 0x000000005bc87220 */ /* 0x000fe20000410000 */
[----:B------:R-:W-:Y:S01]  /*19240*/  IMAD.MOV.U32 R55, RZ, RZ, R234 ;  /* 0x000000ffff377224 */ /* 0x000fe200078e00ea */
[----:B--2---:R-:W-:Y:S01]  /*19250*/  MOV R26, R242 ;  /* 0x000000f2001a7202 */ /* 0x004fe20000000f00 */
        /* <DEDUP_REMOVED lines=14> */
[----:B------:R-:W-:-:S02]  /*19340*/  IMAD.MOV.U32 R4, RZ, RZ, R67 ;  /* 0x000000ffff047224 */ /* 0x000fc400078e0043 */
[-C--:B------:R-:W-:Y:S01]  /*19350*/  FMUL.FTZ R240, R84, R2.reuse ;  /* 0x0000000254f07220 */ /* 0x080fe20000410000 */
[----:B-1----:R-:W-:Y:S02]  /*19360*/  IMAD.MOV.U32 R84, RZ, RZ, R232 ;  /* 0x000000ffff547224 */ /* 0x002fe400078e00e8 */
[----:B------:R-:W-:Y:S01]  /*19370*/  FMUL.FTZ R232, R100, R2 ;  /* 0x0000000264e87220 */ /* 0x000fe20000410000 */
[----:B------:R-:W-:Y:S02]  /*19380*/  IMAD.MOV.U32 R100, RZ, RZ, R4 ;  /* 0x000000ffff647224 */ /* 0x000fe400078e0004 */
[-C--:B------:R-:W-:Y:S01]  /*19390*/  FMUL.FTZ R170, R170, R0.reuse ;  /* 0x00000000aaaa7220 */ /* 0x080fe20000410000 */
[----:B----4-:R-:W-:Y:S02]  /*193a0*/  IMAD.MOV.U32 R70, RZ, RZ, R56 ;  /* 0x000000ffff467224 */ /* 0x010fe400078e0038 */
        /* <DEDUP_REMOVED lines=18> */
[----:B------:R-:W-:Y:S01]  /*194d0*/  IMAD.MOV.U32 R52, RZ, RZ, R70 ;  /* 0x000000ffff347224 */ /* 0x000fe200078e0046 */
[----:B------:R-:W-:Y:S01]  /*194e0*/  F2FP.BF16.F32.PACK_AB R0, R227, R100 ;  /* 0x00000064e300723e */ /* 0x000fe200000010ff */
[----:B------:R-:W-:Y:S01]  /*194f0*/  IMAD.MOV.U32 R118, RZ, RZ, R55 ;  /* 0x000000ffff767224 */ /* 0x000fe200078e0037 */
[----:B------:R-:W-:Y:S01]  /*19500*/  MOV R87, R54 ;  /* 0x0000003600577202 */ /* 0x000fe20000000f00 */
[----:B------:R-:W-:Y:S01]  /*19510*/  IMAD.MOV.U32 R71, RZ, RZ, R124 ;  /* 0x000000ffff477224 */ /* 0x000fe200078e007c */
[C---:B------:R-:W-:Y:S01]  /*19520*/  PRMT R187, R0.reuse, 0x7610, R187 ;  /* 0x0000761000bb7816 */ /* 0x040fe200000000bb */
[----:B------:R-:W-:Y:S01]  /*19530*/  IMAD.MOV.U32 R55, RZ, RZ, R19 ;  /* 0x000000ffff377224 */ /* 0x000fe200078e0013 */
[----:B------:R-:W-:Y:S01]  /*19540*/  PRMT R186, R0, 0x7632, R186 ;  /* 0x0000763200ba7816 */ /* 0x000fe200000000ba */
[----:B------:R-:W-:Y:S01]  /*19550*/  IMAD.MOV.U32 R124, RZ, RZ, R88 ;  /* 0x000000ffff7c7224 */ /* 0x000fe200078e0058 */
[----:B------:R-:W-:Y:S01]  /*19560*/  F2FP.BF16.F32.PACK_AB R0, R84, R52 ;  /* 0x000000345400723e */ /* 0x000fe200000010ff */
[----:B------:R-:W-:Y:S01]  /*19570*/  IMAD.MOV.U32 R102, RZ, RZ, R236 ;  /* 0x000000ffff667224 */ /* 0x000fe200078e00ec */
[----:B------:R-:W-:Y:S01]  /*19580*/  MOV R54, R125 ;  /* 0x0000007d00367202 */ /* 0x000fe20000000f00 */
[----:B------:R-:W-:Y:S01]  /*19590*/  IMAD.MOV.U32 R86, RZ, RZ, R247 ;  /* 0x000000ffff567224 */ /* 0x000fe200078e00f7 */
[----:B------:R-:W-:Y:S01]  /*195a0*/  PRMT R184, R0, 0x7632, R184 ;  /* 0x0000763200b87816 */ /* 0x000fe200000000b8 */
[----:B------:R-:W-:Y:S01]  /*195b0*/  IMAD.MOV.U32 R125, RZ, RZ, R89 ;  /* 0x000000ffff7d7224 */ /* 0x000fe200078e0059 */
[----:B------:R-:W-:Y:S01]  /*195c0*/  MOV R247, R61 ;  /* 0x0000003d00f77202 */ /* 0x000fe20000000f00 */
[----:B------:R-:W-:-:S02]  /*195d0*/  IMAD.MOV.U32 R19, RZ, RZ, R237 ;  /* 0x000000ffff137224 */ /* 0x000fc400078e00ed */
[-C--:B------:R-:W-:Y:S01]  /*195e0*/  FMUL.FTZ R237, R97, R2.reuse ;  /* 0x0000000261ed7220 */ /* 0x080fe20000410000 */
[----:B------:R-:W-:Y:S01]  /*195f0*/  @!P5 HFMA2.BF16_V2 R7, -RZ.H0_H0, RZ.H0_H0, -R186.H0_H0 ;  /* 0x200000ffff07d231 */ /* 0x000fe200003409ba */
[----:B------:R-:W-:Y:S01]  /*19600*/  PRMT R185, R0, 0x7610, R185 ;  /* 0x0000761000b97816 */ /* 0x000fe200000000b9 */
[----:B------:R-:W-:Y:S02]  /*19610*/  @!P3 HFMA2.BF16_V2 R6, -RZ.H0_H0, RZ.H0_H0, -R184.H0_H0 ;  /* 0x200000ffff06b231 */ /* 0x000fe400003409b8 */
[-C--:B------:R-:W-:Y:S01]  /*19620*/  FMUL.FTZ R61, R53, R2.reuse ;  /* 0x00000002353d7220 */ /* 0x080fe20000410000 */
[-C--:B------:R-:W-:Y:S01]  /*19630*/  FMUL.FTZ R88, R68, R2.reuse ;  /* 0x0000000244587220 */ /* 0x080fe20000410000 */
[----:B------:R-:W-:Y:S01]  /*19640*/  FMUL.FTZ R97, R117, R2 ;  /* 0x0000000275617220 */ /* 0x000fe20000410000 */
[----:B------:R-:W-:Y:S01]  /*19650*/  IMAD.MOV.U32 R4, RZ, RZ, R102 ;  /* 0x000000ffff047224 */ /* 0x000fe200078e0066 */
[----:B------:R1:W-:Y:S01]  /*19660*/  MUFU.EX2 R117, R216 ;  /* 0x000000d800757308 */ /* 0x0003e20000000800 */
[----:B------:R-:W-:Y:S01]  /*19670*/  IMAD.MOV.U32 R68, RZ, RZ, R26 ;  /* 0x000000ffff447224 */ /* 0x000fe200078e001a */
[----:B------:R-:W-:Y:S01]  /*19680*/  MOV R26, R77 ;  /* 0x0000004d001a7202 */ /* 0x000fe20000000f00 */
[----:B------:R-:W-:-:S02]  /*19690*/  IMAD.MOV.U32 R102, RZ, RZ, R78 ;  /* 0x000000ffff667224 */ /* 0x000fc400078e004e */
[-C--:B------:R-:W-:Y:S01]  /*196a0*/  FMUL.FTZ R152, R152, R2.reuse ;  /* 0x0000000298987220 */ /* 0x080fe20000410000 */
[----:B------:R-:W-:Y:S02]  /*196b0*/  IMAD.MOV.U32 R77, RZ, RZ, R31 ;  /* 0x000000ffff4d7224 */ /* 0x000fe400078e001f */
[----:B------:R-:W-:Y:S01]  /*196c0*/  FMUL.FTZ R153, R153, R2 ;  /* 0x0000000299997220 */ /* 0x000fe20000410000 */
[----:B------:R-:W-:Y:S01]  /*196d0*/  IMAD.MOV.U32 R78, RZ, RZ, R30 ;  /* 0x000000ffff4e7224 */ /* 0x000fe200078e001e */
[----:B------:R2:W3:Y:S01]  /*196e0*/  MUFU.EX2 R53, R217 ;  /* 0x000000d900357308 */ /* 0x0004e20000000800 */
[----:B------:R-:W4:Y:S01]  /*196f0*/  LDL.LU.64 R30, [R1+0x90] ;  /* 0x00009000011e7983 */ /* 0x000f220000300a00 */
[----:B------:R-:W-:Y:S02]  /*19700*/  IMAD.MOV.U32 R67, RZ, RZ, R72 ;  /* 0x000000ffff437224 */ /* 0x000fe400078e0048 */
[----:B------:R-:W-:Y:S02]  /*19710*/  @!P4 HFMA2.BF16_V2 R9, -RZ.H0_H0, RZ.H0_H0, -R185.H0_H0 ;  /* 0x200000ffff09c231 */ /* 0x000fe400003409b9 */
[----:B------:R-:W-:-:S02]  /*19720*/  IMAD.MOV.U32 R103, RZ, RZ, R73 ;  /* 0x000000ffff677224 */ /* 0x000fc400078e0049 */
[-C--:B------:R-:W-:Y:S01]  /*19730*/  FMUL.FTZ R73, R65, R2.reuse ;  /* 0x0000000241497220 */ /* 0x080fe20000410000 */
[----:B------:R-:W-:Y:S01]  /*19740*/  @!P6 HFMA2.BF16_V2 R5, -RZ.H0_H0, RZ.H0_H0, -R187.H0_H0 ;  /* 0x200000ffff05e231 */ /* 0x000fe200003409bb */
[----:B------:R-:W-:Y:S01]  /*19750*/  MOV R65, R67 ;  /* 0x0000004300417202 */ /* 0x000fe20000000f00 */
[----:B------:R-:W-:Y:S01]  /*19760*/  FMUL.FTZ R72, R64, R2 ;  /* 0x0000000240487220 */ /* 0x000fe20000410000 */
[----:B-1----:R-:W-:Y:S01]  /*19770*/  MOV R216, R124 ;  /* 0x0000007c00d87202 */ /* 0x002fe20000000f00 */
[----:B------:R-:W-:Y:S01]  /*19780*/  IMAD.MOV.U32 R70, RZ, RZ, R13 ;  /* 0x000000ffff467224 */ /* 0x000fe200078e000d */
[----:B------:R-:W-:Y:S01]  /*19790*/  PRMT R124, R185, 0x5410, R184 ;  /* 0x00005410b97c7816 */ /* 0x000fe200000000b8 */
[----:B------:R-:W-:Y:S01]  /*197a0*/  IMAD.MOV.U32 R64, RZ, RZ, R103 ;  /* 0x000000ffff407224 */ /* 0x000fe200078e0067 */
[----:B------:R-:W-:Y:S01]  /*197b0*/  @!P3 PRMT R184, R6, 0x5410, RZ ;  /* 0x0000541006b8b816 */ /* 0x000fe200000000ff */
[----:B------:R-:W-:Y:S02]  /*197c0*/  IMAD.MOV.U32 R13, RZ, RZ, R241 ;  /* 0x000000ffff0d7224 */ /* 0x000fe400078e00f1 */
[-C--:B------:R-:W-:Y:S01]  /*197d0*/  FMUL.FTZ R236, R96, R2.reuse ;  /* 0x0000000260ec7220 */ /* 0x080fe20000410000 */
[-C--:B------:R-:W-:Y:S01]  /*197e0*/  FMUL.FTZ R148, R148, R2.reuse ;  /* 0x0000000294947220 */ /* 0x080fe20000410000 */
[----:B--2---:R-:W-:Y:S01]  /*197f0*/  IMAD.MOV.U32 R217, RZ, RZ, R125 ;  /* 0x000000ffffd97224 */ /* 0x004fe200078e007d */
[----:B------:R-:W-:Y:S01]  /*19800*/  PRMT R125, R187, 0x5410, R186 ;  /* 0x00005410bb7d7816 */ /* 0x000fe200000000ba */
[----:B------:R-:W-:Y:S01]  /*19810*/  IMAD.MOV.U32 R103, RZ, RZ, R66 ;  /* 0x000000ffff677224 */ /* 0x000fe200078e0042 */
[----:B------:R-:W-:Y:S01]  /*19820*/  @!P5 PRMT R186, R7, 0x5410, RZ ;  /* 0x0000541007bad816 */ /* 0x000fe200000000ff */
[----:B------:R-:W-:Y:S01]  /*19830*/  FMUL.FTZ R241, R85, R2 ;  /* 0x0000000255f17220 */ /* 0x000fe20000410000 */
[----:B------:R-:W2:Y:S01]  /*19840*/  LDL.LU.64 R6, [R1+0x60] ;  /* 0x0000600001067983 */ /* 0x000ea20000300a00 */
[----:B---3--:R-:W-:Y:S01]  /*19850*/  F2FP.BF16.F32.PACK_AB R0, R53, R117 ;  /* 0x000000753500723e */ /* 0x008fe200000010ff */
[----:B------:R-:W-:Y:S01]  /*19860*/  IMAD.MOV.U32 R66, RZ, RZ, R79 ;  /* 0x000000ffff427224 */ /* 0x000fe200078e004f */
[----:B------:R-:W-:Y:S01]  /*19870*/  @!P4 PRMT R185, R9, 0x5410, RZ ;  /* 0x0000541009b9c816 */ /* 0x000fe200000000ff */
[----:B------:R-:W-:Y:S01]  /*19880*/  IMAD.MOV.U32 R79, RZ, RZ, R76 ;  /* 0x000000ffff4f7224 */ /* 0x000fe200078e004c */
[C---:B------:R-:W-:Y:S01]  /*19890*/  PRMT R182, R0.reuse, 0x7632, R182 ;  /* 0x0000763200b67816 */ /* 0x040fe200000000b6 */
[----:B------:R-:W-:Y:S01]  /*198a0*/  IMAD.MOV.U32 R85, RZ, RZ, R4 ;  /* 0x000000ffff557224 */ /* 0x000fe200078e0004 */
[----:B------:R-:W-:Y:S01]  /*198b0*/  PRMT R183, R0, 0x7610, R183 ;  /* 0x0000761000b77816 */ /* 0x000fe200000000b7 */
[----:B------:R-:W-:-:S02]  /*198c0*/  IMAD R0, R199, -0x326172a9, RZ ;  /* 0xcd9e8d57c7007824 */ /* 0x000fc400078e02ff */
[-C--:B------:R-:W-:Y:S01]  /*198d0*/  FMUL.FTZ R149, R149, R2.reuse ;  /* 0x0000000295957220 */ /* 0x080fe20000410000 */
[----:B------:R-:W-:Y:S01]  /*198e0*/  @!P1 HFMA2.BF16_V2 R8, -RZ.H0_H0, RZ.H0_H0, -R182.H0_H0 ;  /* 0x200000ffff089231 */ /* 0x000fe200003409b6 */
[----:B------:R-:W-:Y:S01]  /*198f0*/  PRMT R67, R183, 0x5410, R182 ;  /* 0x00005410b7437816 */ /* 0x000fe200000000b6 */
[----:B------:R-:W-:Y:S01]  /*19900*/  IMAD.MOV.U32 R76, RZ, RZ, R233 ;  /* 0x000000ffff4c7224 */ /* 0x000fe200078e00e9 */
[----:B------:R-:W-:Y:S01]  /*19910*/  LOP3.LUT R0, R251, UR41, R0, 0x96, !PT ;  /* 0x00000029fb007c12 */ /* 0x000fe2000f8e9600 */
[-C--:B------:R-:W-:Y:S01]  /*19920*/  FMUL.FTZ R144, R144, R2.reuse ;  /* 0x0000000290907220 */ /* 0x080fe20000410000 */
[----:B------:R-:W-:Y:S01]  /*19930*/  @!P1 PRMT R182, R8, 0x5410, RZ ;  /* 0x0000541008b69816 */ /* 0x000fe200000000ff */
[-C--:B------:R-:W-:Y:S01]  /*19940*/  FMUL.FTZ R145, R145, R2.reuse ;  /* 0x0000000291917220 */ /* 0x080fe20000410000 */
[----:B------:R-:W-:Y:S01]  /*19950*/  @!P6 PRMT R187, R5, 0x5410, RZ ;  /* 0x0000541005bbe816 */ /* 0x000fe200000000ff */
        /* <DEDUP_REMOVED lines=15> */
[----:B------:R-:W-:-:S05]  /*19a50*/  @!P2 HFMA2.BF16_V2 R10, -RZ.H0_H0, RZ.H0_H0, -R183.H0_H0 ;  /* 0x200000ffff0aa231 */ /* 0x000fca00003409b7 */
[----:B------:R-:W-:Y:S02]  /*19a60*/  @!P2 PRMT R183, R10, 0x5410, RZ ;  /* 0x000054100ab7a816 */ /* 0x000fe400000000ff */
[----:B------:R-:W-:Y:S01]  /*19a70*/  MUFU.EX2 R10, R215 ;  /* 0x000000d7000a7308 */ /* 0x000fe20000000800 */
[----:B------:R-:W-:Y:S01]  /*19a80*/  MOV R101, R38 ;  /* 0x0000002600657202 */ /* 0x000fe20000000f00 */
[----:B------:R-:W-:Y:S02]  /*19a90*/  IMAD.MOV.U32 R116, RZ, RZ, R19 ;  /* 0x000000ffff747224 */ /* 0x000fe400078e0013 */
[----:B--2---:R-:W-:Y:S02]  /*19aa0*/  IMAD.MOV.U32 R8, RZ, RZ, R6 ;  /* 0x000000ffff087224 */ /* 0x004fe400078e0006 */
[----:B------:R-:W-:Y:S02]  /*19ab0*/  IMAD.MOV.U32 R9, RZ, RZ, R7 ;  /* 0x000000ffff097224 */ /* 0x000fe400078e0007 */
[----:B------:R-:W-:Y:S01]  /*19ac0*/  IMAD.WIDE.U32 R6, R0, -0x2daee0ad, RZ ;  /* 0xd2511f5300067825 */ /* 0x000fe200078e00ff */
[----:B------:R-:W-:-:S05]  /*19ad0*/  LOP3.LUT R0, R245, UR40, R250, 0x96, !PT ;  /* 0x00000028f5007c12 */ /* 0x000fca000f8e96fa */
[----:B------:R-:W-:Y:S01]  /*19ae0*/  IMAD.WIDE.U32 R4, R0, -0x2daee0ad, RZ ;  /* 0xd2511f5300047825 */ /* 0x000fe200078e00ff */
[----:B----4-:R-:W-:Y:S02]  /*19af0*/  LOP3.LUT R2, R7, UR39, R30, 0x96, !PT ;  /* 0x0000002707027c12 */ /* 0x010fe4000f8e961e */
[----:B------:R-:W2:Y:S01]  /*19b00*/  LDL.LU.64 R30, [R1+0x120] ;  /* 0x00012000011e7983 */ /* 0x000ea20000300a00 */
[----:B------:R-:W-:Y:S01]  /*19b10*/  IMAD.MOV.U32 R7, RZ, RZ, R9 ;  /* 0x000000ffff077224 */ /* 0x000fe200078e0009 */
[----:B------:R-:W-:Y:S02]  /*19b20*/  LOP3.LUT R5, R5, UR33, R6, 0x96, !PT ;  /* 0x0000002105057c12 */ /* 0x000fe4000f8e9606 */
[----:B------:R-:W-:Y:S01]  /*19b30*/  MOV R6, R8 ;  /* 0x0000000800067202 */ /* 0x000fe20000000f00 */
[----:B------:R-:W-:-:S05]  /*19b40*/  IMAD.WIDE.U32 R8, R2, -0x326172a9, RZ ;  /* 0xcd9e8d5702087825 */ /* 0x000fca00078e00ff */
[----:B------:R-:W-:Y:S01]  /*19b50*/  LOP3.LUT R0, R9, UR38, R244, 0x96, !PT ;  /* 0x0000002609007c12 */ /* 0x000fe2000f8e96f4 */
[----:B------:R-:W-:Y:S02]  /*19b60*/  IMAD.MOV.U32 R244, RZ, RZ, R6 ;  /* 0x000000fffff47224 */ /* 0x000fe400078e0006 */
[----:B------:R-:W-:Y:S02]  /*19b70*/  IMAD.MOV.U32 R245, RZ, RZ, R7 ;  /* 0x000000fffff57224 */ /* 0x000fe400078e0007 */
[----:B------:R-:W-:-:S05]  /*19b80*/  IMAD.WIDE.U32 R6, R0, -0x2daee0ad, RZ ;  /* 0xd2511f5300067825 */ /* 0x000fca00078e00ff */
[----:B------:R-:W-:Y:S01]  /*19b90*/  LOP3.LUT R2, R7, UR29, R4, 0x96, !PT ;  /* 0x0000001d07027c12 */ /* 0x000fe2000f8e9604 */
[----:B------:R-:W-:-:S05]  /*19ba0*/  IMAD.WIDE.U32 R4, R5, -0x326172a9, RZ ;  /* 0xcd9e8d5705047825 */ /* 0x000fca00078e00ff */
[----:B------:R-:W-:-:S05]  /*19bb0*/  LOP3.LUT R0, R5, UR32, R8, 0x96, !PT ;  /* 0x0000002005007c12 */ /* 0x000fca000f8e9608 */
[----:B------:R-:W-:-:S05]  /*19bc0*/  IMAD.WIDE.U32 R8, R0, -0x2daee0ad, RZ ;  /* 0xd2511f5300087825 */ /* 0x000fca00078e00ff */
[----:B------:R-:W-:Y:S01]  /*19bd0*/  LOP3.LUT R0, R9, UR10, R6, 0x96, !PT ;  /* 0x0000000a09007c12 */ /* 0x000fe2000f8e9606 */
[----:B------:R-:W-:-:S05]  /*19be0*/  IMAD.WIDE.U32 R6, R2, -0x326172a9, RZ ;  /* 0xcd9e8d5702067825 */ /* 0x000fca00078e00ff */
[----:B------:R-:W-:Y:S01]  /*19bf0*/  LOP3.LUT R9, R7, UR11, R4, 0x96, !PT ;  /* 0x0000000b07097c12 */ /* 0x000fe2000f8e9604 */
[----:B------:R-:W-:-:S05]  /*19c00*/  IMAD.WIDE.U32 R4, R0, -0x326172a9, RZ ;  /* 0xcd9e8d5700047825 */ /* 0x000fca00078e00ff */
[----:B------:R-:W-:-:S04]  /*19c10*/  LOP3.LUT R0, R5, UR24, R6, 0x96, !PT ;  /* 0x0000001805007c12 */ /* 0x000fc8000f8e9606 */
[----:B------:R-:W-:-:S04]  /*19c20*/  LOP3.LUT R2, R0, 0xff, RZ, 0xc0, !PT ;  /* 0x000000ff00027812 */ /* 0x000fc800078ec0ff */
[----:B------:R-:W-:Y:S02]  /*19c30*/  ISETP.LE.U32.AND P1, PT, R2, UR15, PT ;  /* 0x0000000f02007c0c */ /* 0x000fe4000bf23070 */
[----:B------:R-:W-:-:S04]  /*19c40*/  LOP3.LUT R2, R0, 0xffff, RZ, 0xc0, !PT ;  /* 0x0000ffff00027812 */ /* 0x000fc800078ec0ff */
[----:B------:R-:W-:-:S04]  /*19c50*/  SHF.R.U32.HI R2, RZ, 0x8, R2 ;  /* 0x00000008ff027819 */ /* 0x000fc80000011602 */
[----:B------:R-:W-:Y:S01]  /*19c60*/  LOP3.LUT R2, R2, 0xffff, RZ, 0xc0, !PT ;  /* 0x0000ffff02027812 */ /* 0x000fe200078ec0ff */
[----:B------:R-:W1:Y:S03]  /*19c70*/  MUFU.EX2 R6, R180 ;  /* 0x000000b400067308 */ /* 0x000e660000000800 */
[----:B------:R-:W-:Y:S02]  /*19c80*/  ISETP.LE.U32.AND P5, PT, R2, UR15, PT ;  /* 0x0000000f02007c0c */ /* 0x000fe4000bfa3070 */
[--C-:B------:R-:W-:Y:S02]  /*19c90*/  SHF.R.U32.HI R2, RZ, 0x10, R0.reuse ;  /* 0x00000010ff027819 */ /* 0x100fe40000011600 */
[----:B------:R-:W-:-:S04]  /*19ca0*/  SHF.R.U32.HI R0, RZ, 0x18, R0 ;  /* 0x00000018ff007819 */ /* 0x000fc80000011600 */
[----:B------:R-:W-:Y:S02]  /*19cb0*/  ISETP.LE.U32.AND P6, PT, R0, UR15, PT ;  /* 0x0000000f00007c0c */ /* 0x000fe4000bfc3070 */
[----:B------:R-:W-:-:S04]  /*19cc0*/  LOP3.LUT R0, R4, 0xff, RZ, 0xc0, !PT ;  /* 0x000000ff04007812 */ /* 0x000fc800078ec0ff */
[----:B------:R-:W-:Y:S02]  /*19cd0*/  ISETP.LE.U32.AND P2, PT, R0, UR15, PT ;  /* 0x0000000f00007c0c */ /* 0x000fe4000bf43070 */
[----:B------:R-:W-:Y:S02]  /*19ce0*/  SHF.R.U32.HI R0, RZ, 0x18, R4 ;  /* 0x00000018ff007819 */ /* 0x000fe40000011604 */
[----:B------:R-:W-:Y:S02]  /*19cf0*/  LOP3.LUT R2, R2, 0xff, RZ, 0xc0, !PT ;  /* 0x000000ff02027812 */ /* 0x000fe400078ec0ff */
[----:B------:R-:W-:Y:S02]  /*19d00*/  ISETP.LE.U32.AND P3, PT, R0, UR15, PT ;  /* 0x0000000f00007c0c */ /* 0x000fe4000bf63070 */
[----:B-1----:R-:W-:Y:S02]  /*19d10*/  F2FP.BF16.F32.PACK_AB R0, R6, R175 ;  /* 0x000000af0600723e */ /* 0x002fe400000010ff */
[----:B------:R-:W-:-:S02]  /*19d20*/  ISETP.LE.U32.AND P4, PT, R2, UR15, PT ;  /* 0x0000000f02007c0c */ /* 0x000fc4000bf83070 */
[----:B------:R-:W-:Y:S02]  /*19d30*/  SHF.R.U32.HI R2, RZ, 0x10, R4 ;  /* 0x00000010ff027819 */ /* 0x000fe40000011604 */
[----:B------:R-:W-:Y:S02]  /*19d40*/  LOP3.LUT R7, R4, 0xffff, RZ, 0xc0, !PT ;  /* 0x0000ffff04077812 */ /* 0x000fe400078ec0ff */
[C---:B------:R-:W-:Y:S02]  /*19d50*/  PRMT R180, R0.reuse, 0x7632, R180 ;  /* 0x0000763200b47816 */ /* 0x040fe400000000b4 */
[----:B------:R-:W-:Y:S02]  /*19d60*/  PRMT R181, R0, 0x7610, R181 ;  /* 0x0000761000b57816 */ /* 0x000fe400000000b5 */
[----:B------:R-:W-:Y:S02]  /*19d70*/  LOP3.LUT R0, R2, 0xff, RZ, 0xc0, !PT ;  /* 0x000000ff02007812 */ /* 0x000fe400078ec0ff */
[----:B------:R-:W-:Y:S01]  /*19d80*/  SHF.R.U32.HI R2, RZ, 0x8, R7 ;  /* 0x00000008ff027819 */ /* 0x000fe20000011607 */
[----:B------:R-:W-:Y:S01]  /*19d90*/  @!P5 HFMA2.BF16_V2 R14, -RZ.H0_H0, RZ.H0_H0, -R180.H0_H0 ;  /* 0x200000ffff0ed231 */ /* 0x000fe200003409b4 */
[----:B------:R-:W-:-:S02]  /*19da0*/  PRMT R38, R181, 0x5410, R180 ;  /* 0x00005410b5267816 */ /* 0x000fc400000000b4 */
[----:B------:R-:W-:Y:S02]  /*19db0*/  LOP3.LUT R2, R2, 0xffff, RZ, 0xc0, !PT ;  /* 0x0000ffff02027812 */ /* 0x000fe400078ec0ff */
[----:B------:R-:W-:Y:S02]  /*19dc0*/  @!P5 PRMT R180, R14, 0x5410, RZ ;  /* 0x000054100eb4d816 */ /* 0x000fe400000000ff */
[----:B------:R-:W-:Y:S02]  /*19dd0*/  ISETP.LE.U32.AND P5, PT, R2, UR15, PT ;  /* 0x0000000f02007c0c */ /* 0x000fe4000bfa3070 */
[----:B------:R-:W-:-:S04]  /*19de0*/  F2FP.BF16.F32.PACK_AB R2, R10, R12 ;  /* 0x0000000c0a02723e */ /* 0x000fc800000010ff */
[C---:B------:R-:W-:Y:S02]  /*19df0*/  PRMT R178, R2.reuse, 0x7632, R178 ;  /* 0x0000763202b27816 */ /* 0x040fe400000000b2 */
[----:B------:R-:W-:-:S03]  /*19e00*/  PRMT R179, R2, 0x7610, R179 ;  /* 0x0000761002b37816 */ /* 0x000fc600000000b3 */
[----:B------:R-:W-:Y:S01]  /*19e10*/  @!P6 HFMA2.BF16_V2 R25, -RZ.H0_H0, RZ.H0_H0, -R178.H0_H0 ;  /* 0x200000ffff19e231 */ /* 0x000fe200003409b2 */
[----:B------:R-:W-:-:S04]  /*19e20*/  PRMT R19, R179, 0x5410, R178 ;  /* 0x00005410b3137816 */ /* 0x000fc800000000b2 */
[----:B------:R-:W-:Y:S01]  /*19e30*/  @!P6 PRMT R178, R25, 0x5410, RZ ;  /* 0x0000541019b2e816 */ /* 0x000fe200000000ff */
[----:B------:R-:W-:Y:S01]  /*19e40*/  IMAD.MOV.U32 R25, RZ, RZ, R217 ;  /* 0x000000ffff197224 */ /* 0x000fe200078e00d9 */
[----:B------:R-:W-:Y:S08]  /*19e50*/  MUFU.EX2 R14, R221 ;  /* 0x000000dd000e7308 */ /* 0x000ff00000000800 */
[----:B------:R1:W-:Y:S02]  /*19e60*/  MUFU.EX2 R221, R229 ;  /* 0x000000e500dd7308 */ /* 0x0003e40000000800 */
[----:B-1----:R-:W-:-:S02]  /*19e70*/  IMAD.MOV.U32 R229, RZ, RZ, R25 ;  /* 0x000000ffffe57224 */ /* 0x002fc400078e0019 */
[----:B------:R-:W3:Y:S01]  /*19e80*/  LDL R25, [R1+0xd4] ;  /* 0x0000d40001197983 */ /* 0x000ee20000100800 */
[----:B------:R-:W-:Y:S02]  /*19e90*/  @!P1 HFMA2.BF16_V2 R11, -RZ.H0_H0, RZ.H0_H0, -R181.H0_H0 ;  /* 0x200000ffff0b9231 */ /* 0x000fe400003409b5 */
[----:B------:R-:W-:-:S03]  /*19ea0*/  IMAD.WIDE.U32 R4, R9, -0x2daee0ad, RZ ;  /* 0xd2511f5309047825 */ /* 0x000fc600078e00ff */
[----:B------:R-:W-:Y:S02]  /*19eb0*/  @!P1 PRMT R181, R11, 0x5410, RZ ;  /* 0x000054100bb59816 */ /* 0x000fe400000000ff */
[----:B------:R-:W1:Y:S01]  /*19ec0*/  MUFU.EX2 R11, R220 ;  /* 0x000000dc000b7308 */ /* 0x000e620000000800 */
[----:B------:R-:W-:Y:S02]  /*19ed0*/  ISETP.LE.U32.AND P1, PT, R0, UR15, PT ;  /* 0x0000000f00007c0c */ /* 0x000fe4000bf23070 */
[----:B------:R-:W-:-:S04]  /*19ee0*/  LOP3.LUT R0, R5, UR28, R8, 0x96, !PT ;  /* 0x0000001c05007c12 */ /* 0x000fc8000f8e9608 */
[----:B------:R-:W-:-:S04]  /*19ef0*/  SHF.R.U32.HI R2, RZ, 0x10, R0 ;  /* 0x00000010ff027819 */ /* 0x000fc80000011600 */
[----:B------:R-:W-:Y:S01]  /*19f00*/  LOP3.LUT R2, R2, 0xff, RZ, 0xc0, !PT ;  /* 0x000000ff02027812 */ /* 0x000fe200078ec0ff */
[----:B------:R-:W-:Y:S01]  /*19f10*/  FADD.FTZ R7, R10, R16 ;  /* 0x000000100a077221 */ /* 0x000fe20000010000 */
[----:B------:R-:W-:Y:S01]  /*19f20*/  IMAD.MOV.U32 R69, RZ, RZ, R66 ;  /* 0x000000ffff457224 */ /* 0x000fe200078e0042 */
[----:B------:R-:W-:Y:S01]  /*19f30*/  MUFU.EX2 R12, R218 ;  /* 0x000000da000c7308 */ /* 0x000fe20000000800 */
[----:B------:R-:W-:Y:S01]  /*19f40*/  ISETP.LE.U32.AND P6, PT, R2, UR15, PT ;  /* 0x0000000f02007c0c */ /* 0x000fe2000bfc3070 */
[----:B------:R-:W-:Y:S01]  /*19f50*/  IMAD.MOV.U32 R66, RZ, RZ, R126 ;  /* 0x000000ffff427224 */ /* 0x000fe200078e007e */
[----:B-1----:R-:W-:Y:S01]  /*19f60*/  F2FP.BF16.F32.PACK_AB R2, R14, R11 ;  /* 0x0000000b0e02723e */ /* 0x002fe200000010ff */
[----:B------:R-:W-:Y:S02]  /*19f70*/  IMAD.MOV.U32 R126, RZ, RZ, R13 ;  /* 0x000000ffff7e7224 */ /* 0x000fe400078e000d */
[----:B------:R-:W-:Y:S02]  /*19f80*/  FADD.FTZ R13, R176, R136 ;  /* 0x00000088b00d7221 */ /* 0x000fe40000010000 */
[----:B------:R-:W1:Y:S01]  /*19f90*/  MUFU.EX2 R16, R219 ;  /* 0x000000db00107308 */ /* 0x000e620000000800 */
[----:B------:R-:W-:-:S02]  /*19fa0*/  PRMT R176, R2, 0x7632, R176 ;  /* 0x0000763202b07816 */ /* 0x000fc400000000b0 */
[----:B------:R-:W-:Y:S01]  /*19fb0*/  PRMT R177, R2, 0x7610, R177 ;  /* 0x0000761002b17816 */ /* 0x000fe200000000b1 */
[----:B------:R-:W-:Y:S02]  /*19fc0*/  FADD.FTZ R10, R116, R17 ;  /* 0x00000011740a7221 */ /* 0x000fe40000010000 */
[----:B------:R-:W-:Y:S02]  /*19fd0*/  @!P5 HFMA2.BF16_V2 R28, -RZ.H0_H0, RZ.H0_H0, -R176.H0_H0 ;  /* 0x200000ffff1cd231 */ /* 0x000fe400003409b0 */
[----:B------:R-:W-:Y:S02]  /*19fe0*/  IMAD.MOV.U32 R116, RZ, RZ, R247 ;  /* 0x000000ffff747224 */ /* 0x000fe400078e00f7 */
[----:B------:R-:W-:Y:S01]  /*19ff0*/  @!P2 HFMA2.BF16_V2 R27, -RZ.H0_H0, RZ.H0_H0, -R177.H0_H0 ;  /* 0x200000ffff1ba231 */ /* 0x000fe200003409b1 */
[----:B------:R-:W-:Y:S02]  /*1a000*/  MOV R247, R18 ;  /* 0x0000001200f77202 */ /* 0x000fe40000000f00 */
[----:B------:R-:W-:Y:S01]  /*1a010*/  PRMT R18, R177, 0x5410, R176 ;  /* 0x00005410b1127816 */ /* 0x000fe200000000b0 */
[----:B------:R-:W-:Y:S01]  /*1a020*/  FADD.FTZ R15, R6, R15 ;  /* 0x0000000f060f7221 */ /* 0x000fe20000010000 */
[----:B------:R-:W-:-:S02]  /*1a030*/  LOP3.LUT R2, R0, 0xff, RZ, 0xc0, !PT ;  /* 0x000000ff00027812 */ /* 0x000fc400078ec0ff */
[----:B------:R-:W-:Y:S01]  /*1a040*/  @!P5 PRMT R176, R28, 0x5410, RZ ;  /* 0x000054101cb0d816 */ /* 0x000fe200000000ff */
[----:B------:R-:W-:Y:S01]  /*1a050*/  IMAD.MOV.U32 R28, RZ, RZ, R244 ;  /* 0x000000ffff1c7224 */ /* 0x000fe200078e00f4 */
[C---:B------:R-:W-:Y:S01]  /*1a060*/  LOP3.LUT R9, R4.reuse, 0xffff, RZ, 0xc0, !PT ;  /* 0x0000ffff04097812 */ /* 0x040fe200078ec0ff */
[----:B------:R-:W-:Y:S01]  /*1a070*/  MUFU.EX2 R219, R226 ;  /* 0x000000e200db7308 */ /* 0x000fe20000000800 */
[----:B------:R-:W-:Y:S02]  /*1a080*/  LOP3.LUT R6, R4, 0xff, RZ, 0xc0, !PT ;  /* 0x000000ff04067812 */ /* 0x000fe400078ec0ff */
[--C-:B------:R-:W-:Y:S02]  /*1a090*/  SHF.R.U32.HI R8, RZ, 0x10, R4.reuse ;  /* 0x00000010ff087819 */ /* 0x100fe40000011604 */
[----:B------:R-:W-:Y:S02]  /*1a0a0*/  SHF.R.U32.HI R5, RZ, 0x18, R4 ;  /* 0x00000018ff057819 */ /* 0x000fe40000011604 */
[----:B------:R-:W-:Y:S01]  /*1a0b0*/  @!P2 PRMT R177, R27, 0x5410, RZ ;  /* 0x000054101bb1a816 */ /* 0x000fe200000000ff */
[----:B------:R-:W4:Y:S01]  /*1a0c0*/  MUFU.EX2 R244, R228 ;  /* 0x000000e400f47308 */ /* 0x000f220000000800 */
[----:B-1----:R-:W-:-:S02]  /*1a0d0*/  F2FP.BF16.F32.PACK_AB R4, R16, R12 ;  /* 0x0000000c1004723e */ /* 0x002fc400000010ff */
[----:B------:R-:W-:Y:S02]  /*1a0e0*/  ISETP.LE.U32.AND P2, PT, R2, UR15, PT ;  /* 0x0000000f02007c0c */ /* 0x000fe4000bf43070 */
[----:B------:R-:W-:Y:S02]  /*1a0f0*/  SHF.R.U32.HI R2, RZ, 0x18, R0 ;  /* 0x00000018ff027819 */ /* 0x000fe40000011600 */
[----:B------:R-:W-:Y:S02]  /*1a100*/  LOP3.LUT R0, R0, 0xffff, RZ, 0xc0, !PT ;  /* 0x0000ffff00007812 */ /* 0x000fe400078ec0ff */
[C---:B------:R-:W-:Y:S02]  /*1a110*/  PRMT R174, R4.reuse, 0x7632, R174 ;  /* 0x0000763204ae7816 */ /* 0x040fe400000000ae */
[----:B------:R-:W-:Y:S02]  /*1a120*/  SHF.R.U32.HI R0, RZ, 0x8, R0 ;  /* 0x00000008ff007819 */ /* 0x000fe40000011600 */
[----:B------:R-:W-:Y:S01]  /*1a130*/  PRMT R175, R4, 0x7610, R175 ;  /* 0x0000761004af7816 */ /* 0x000fe200000000af */
[----:B------:R-:W-:Y:S01]  /*1a140*/  @!P3 HFMA2.BF16_V2 R36, -RZ.H0_H0, RZ.H0_H0, -R174.H0_H0 ;  /* 0x200000ffff24b231 */ /* 0x000fe200003409ae */
[----:B------:R-:W-:-:S02]  /*1a150*/  LOP3.LUT R0, R0, 0xffff, RZ, 0xc0, !PT ;  /* 0x0000ffff00007812 */ /* 0x000fc400078ec0ff */
[----:B------:R-:W-:Y:S02]  /*1a160*/  PRMT R17, R175, 0x5410, R174 ;  /* 0x00005410af117816 */ /* 0x000fe400000000ae */
[----:B------:R-:W-:Y:S02]  /*1a170*/  @!P3 PRMT R174, R36, 0x5410, RZ ;  /* 0x0000541024aeb816 */ /* 0x000fe400000000ff */
[----:B------:R-:W-:Y:S01]  /*1a180*/  ISETP.LE.U32.AND P3, PT, R0, UR15, PT ;  /* 0x0000000f00007c0c */ /* 0x000fe2000bf63070 */
[----:B------:R-:W-:Y:S01]  /*1a190*/  @!P1 HFMA2.BF16_V2 R29, -RZ.H0_H0, RZ.H0_H0, -R175.H0_H0 ;  /* 0x200000ffff1d9231 */ /* 0x000fe200003409af */
[----:B----4-:R-:W-:-:S04]  /*1a1a0*/  F2FP.BF16.F32.PACK_AB R0, R244, R219 ;  /* 0x000000dbf400723e */ /* 0x010fc800000010ff */
[C---:B------:R-:W-:Y:S02]  /*1a1b0*/  PRMT R173, R0.reuse, 0x7610, R173 ;  /* 0x0000761000ad7816 */ /* 0x040fe400000000ad */
[----:B------:R-:W-:Y:S01]  /*1a1c0*/  @!P1 PRMT R175, R29, 0x5410, RZ ;  /* 0x000054101daf9816 */ /* 0x000fe200000000ff */
[----:B------:R-:W-:Y:S01]  /*1a1d0*/  IMAD.MOV.U32 R29, RZ, RZ, R245 ;  /* 0x000000ffff1d7224 */ /* 0x000fe200078e00f5 */
[----:B------:R-:W-:Y:S01]  /*1a1e0*/  MUFU.EX2 R226, R223 ;  /* 0x000000df00e27308 */ /* 0x000fe20000000800 */
[----:B------:R-:W-:Y:S01]  /*1a1f0*/  @!P2 HFMA2.BF16_V2 R39, -RZ.H0_H0, RZ.H0_H0, -R173.H0_H0 ;  /* 0x200000ffff27a231 */ /* 0x000fe200003409ad */
[----:B------:R-:W-:Y:S01]  /*1a200*/  PRMT R172, R0, 0x7632, R172 ;  /* 0x0000763200ac7816 */ /* 0x000fe200000000ac */
[----:B------:R-:W-:Y:S01]  /*1a210*/  @!P4 HFMA2.BF16_V2 R24, -RZ.H0_H0, RZ.H0_H0, -R179.H0_H0 ;  /* 0x200000ffff18c231 */ /* 0x000fe200003409b3 */
[----:B------:R-:W-:-:S04]  /*1a220*/  MOV R220, R101 ;  /* 0x0000006500dc7202 */ /* 0x000fc80000000f00 */
[----:B------:R-:W1:Y:S01]  /*1a230*/  MUFU.EX2 R245, R222 ;  /* 0x000000de00f57308 */ /* 0x000e620000000800 */
[----:B------:R-:W-:Y:S01]  /*1a240*/  LOP3.LUT R0, R8, 0xff, RZ, 0xc0, !PT ;  /* 0x000000ff08007812 */ /* 0x000fe200078ec0ff */
[----:B------:R-:W-:Y:S02]  /*1a250*/  IMAD.MOV.U32 R215, RZ, RZ, R84 ;  /* 0x000000ffffd77224 */ /* 0x000fe400078e0054 */
[----:B------:R-:W-:Y:S01]  /*1a260*/  IMAD.MOV.U32 R101, RZ, RZ, R66 ;  /* 0x000000ffff657224 */ /* 0x000fe200078e0042 */
[----:B------:R-:W-:Y:S02]  /*1a270*/  PRMT R66, R173, 0x5410, R172 ;  /* 0x00005410ad427816 */ /* 0x000fe400000000ac */
[----:B------:R-:W-:Y:S01]  /*1a280*/  @!P2 PRMT R173, R39, 0x5410, RZ ;  /* 0x0000541027ada816 */ /* 0x000fe200000000ff */
[----:B------:R-:W-:Y:S01]  /*1a290*/  MUFU.EX2 R84, R224 ;  /* 0x000000e000547308 */ /* 0x000fe20000000800 */
[----:B------:R-:W-:Y:S02]  /*1a2a0*/  ISETP.LE.U32.AND P2, PT, R0, UR15, PT ;  /* 0x0000000f00007c0c */ /* 0x000fe4000bf43070 */
[----:B------:R-:W-:-:S05]  /*1a2b0*/  SHF.R.U32.HI R0, RZ, 0x8, R9 ;  /* 0x00000008ff007819 */ /* 0x000fca0000011609 */
[----:B------:R-:W4:Y:S01]  /*1a2c0*/  MUFU.EX2 R217, R225 ;  /* 0x000000e100d97308 */ /* 0x000f220000000800 */
[----:B------:R-:W-:Y:S01]  /*1a2d0*/  @!P4 PRMT R179, R24, 0x5410, RZ ;  /* 0x0000541018b3c816 */ /* 0x000fe200000000ff */
[----:B------:R-:W-:Y:S02]  /*1a2e0*/  IMAD.MOV.U32 R24, RZ, RZ, R216 ;  /* 0x000000ffff187224 */ /* 0x000fe400078e00d8 */
[----:B------:R-:W-:Y:S01]  /*1a2f0*/  @!P3 HFMA2.BF16_V2 R37, -RZ.H0_H0, RZ.H0_H0, -R172.H0_H0 ;  /* 0x200000ffff25b231 */ /* 0x000fe200003409ac */
[----:B------:R-:W-:-:S03]  /*1a300*/  LOP3.LUT R0, R0, 0xffff, RZ, 0xc0, !PT ;  /* 0x0000ffff00007812 */ /* 0x000fc600078ec0ff */
[----:B------:R-:W2:Y:S01]  /*1a310*/  MUFU.EX2 R216, R230 ;  /* 0x000000e600d87308 */ /* 0x000ea20000000800 */
[----:B------:R-:W-:Y:S02]  /*1a320*/  @!P3 PRMT R172, R37, 0x5410, RZ ;  /* 0x0000541025acb816 */ /* 0x000fe400000000ff */
[----:B------:R-:W-:Y:S02]  /*1a330*/  ISETP.LE.U32.AND P3, PT, R0, UR15, PT ;  /* 0x0000000f00007c0c */ /* 0x000fe4000bf63070 */
[----:B-1----:R-:W-:-:S04]  /*1a340*/  F2FP.BF16.F32.PACK_AB R0, R226, R245 ;  /* 0x000000f5e200723e */ /* 0x002fc800000010ff */
[C---:B------:R-:W-:Y:S02]  /*1a350*/  PRMT R139, R0.reuse, 0x7610, R139 ;  /* 0x00007610008b7816 */ /* 0x040fe4000000008b */
[----:B------:R-:W-:Y:S02]  /*1a360*/  PRMT R138, R0, 0x7632, R138 ;  /* 0x00007632008a7816 */ /* 0x000fe4000000008a */
[----:B----4-:R-:W-:Y:S01]  /*1a370*/  F2FP.BF16.F32.PACK_AB R0, R217, R84 ;  /* 0x00000054d900723e */ /* 0x010fe200000010ff */
[----:B------:R-:W-:Y:S01]  /*1a380*/  IMAD.MOV.U32 R218, RZ, RZ, R220 ;  /* 0x000000ffffda7224 */ /* 0x000fe200078e00dc */
[----:B------:R-:W-:Y:S01]  /*1a390*/  ISETP.LE.U32.AND P4, PT, R6, UR15, PT ;  /* 0x0000000f06007c0c */ /* 0x000fe2000bf83070 */
[----:B------:R-:W-:Y:S01]  /*1a3a0*/  FADD.FTZ R6, R252, R13 ;  /* 0x0000000dfc067221 */ /* 0x000fe20000010000 */
[C---:B------:R-:W-:Y:S02]  /*1a3b0*/  PRMT R135, R0.reuse, 0x7610, R135 ;  /* 0x0000761000877816 */ /* 0x040fe40000000087 */
[----:B------:R-:W-:Y:S01]  /*1a3c0*/  PRMT R21, R0, 0x7632, R21 ;  /* 0x0000763200157816 */ /* 0x000fe20000000015 */
[----:B------:R-:W-:Y:S01]  /*1a3d0*/  IMAD.MOV.U32 R228, RZ, RZ, R24 ;  /* 0x000000ffffe47224 */ /* 0x000fe200078e0018 */
[----:B------:R-:W-:-:S02]  /*1a3e0*/  ISETP.LE.U32.AND P5, PT, R2, UR15, PT ;  /* 0x0000000f02007c0c */ /* 0x000fc4000bfa3070 */
[----:B------:R-:W-:Y:S02]  /*1a3f0*/  LOP3.LUT R0, R229, UR20, R28, 0x96, !PT ;  /* 0x00000014e5007c12 */ /* 0x000fe4000f8e961c */
[----:B--2---:R-:W-:Y:S01]  /*1a400*/  F2FP.BF16.F32.PACK_AB R2, R216, R221 ;  /* 0x000000ddd802723e */ /* 0x004fe200000010ff */
[----:B------:R-:W-:Y:S01]  /*1a410*/  FADD.FTZ R4, R11, R15 ;  /* 0x0000000f0b047221 */ /* 0x000fe20000010000 */
[----:B------:R-:W-:Y:S01]  /*1a420*/  FADD.FTZ R11, R12, R7 ;  /* 0x000000070c0b7221 */ /* 0x000fe20000010000 */
[----:B------:R-:W-:Y:S01]  /*1a430*/  FADD.FTZ R252, R218, R6 ;  /* 0x00000006dafc7221 */ /* 0x000fe20000010000 */
[----:B------:R-:W-:Y:S01]  /*1a440*/  PRMT R137, R2, 0x7610, R137 ;  /* 0x0000761002897816 */ /* 0x000fe20000000089 */
[----:B------:R-:W-:Y:S01]  /*1a450*/  IMAD.WIDE.U32 R6, R0, -0x326172a9, RZ ;  /* 0xcd9e8d5700067825 */ /* 0x000fe200078e00ff */
[----:B------:R-:W-:Y:S02]  /*1a460*/  PRMT R136, R2, 0x7632, R136 ;  /* 0x0000763202887816 */ /* 0x000fe40000000088 */
[----:B------:R-:W-:-:S02]  /*1a470*/  LOP3.LUT R2, R249, UR39, R228, 0x96, !PT ;  /* 0x00000027f9027c12 */ /* 0x000fc4000f8e96e4 */
[----:B------:R-:W-:Y:S01]  /*1a480*/  LOP3.LUT R0, R7, UR40, R250, 0x96, !PT ;  /* 0x0000002807007c12 */ /* 0x000fe2000f8e96fa */
[----:B------:R-:W-:Y:S02]  /*1a490*/  IMAD.MOV.U32 R24, RZ, RZ, R215 ;  /* 0x000000ffff187224 */ /* 0x000fe400078e00d7 */
[----:B------:R-:W-:Y:S01]  /*1a4a0*/  IMAD.WIDE.U32 R8, R2, -0x326172a9, RZ ;  /* 0xcd9e8d5702087825 */ /* 0x000fe200078e00ff */
[----:B------:R-:W-:-:S03]  /*1a4b0*/  ISETP.LE.U32.AND P1, PT, R5, UR15, PT ;  /* 0x0000000f05007c0c */ /* 0x000fc6000bf23070 */
[----:B------:R-:W-:Y:S01]  /*1a4c0*/  FADD.FTZ R215, R14, R4 ;  /* 0x000000040ed77221 */ /* 0x000fe20000010000 */
[----:B------:R-:W-:Y:S01]  /*1a4d0*/  IMAD.WIDE.U32 R4, R0, -0x2daee0ad, RZ ;  /* 0xd2511f5300047825 */ /* 0x000fe200078e00ff */
[----:B------:R-:W-:-:S04]  /*1a4e0*/  LOP3.LUT R0, R9, UR38, R6, 0x96, !PT ;  /* 0x0000002609007c12 */ /* 0x000fc8000f8e9606 */
[----:B------:R-:W-:Y:S01]  /*1a4f0*/  LOP3.LUT R5, R5, UR33, R248, 0x96, !PT ;  /* 0x0000002105057c12 */ /* 0x000fe2000f8e96f8 */
        /* <DEDUP_REMOVED lines=11> */
[----:B------:R-:W-:Y:S02]  /*1a5b0*/  SHF.R.U32.HI R6, RZ, 0x8, R2 ;  /* 0x00000008ff067819 */ /* 0x000fe40000011602 */
[----:B------:R-:W-:-:S04]  /*1a5c0*/  LOP3.LUT R2, R0, 0xff, RZ, 0xc0, !PT ;  /* 0x000000ff00027812 */ /* 0x000fc800078ec0ff */
[----:B------:R-:W-:Y:S02]  /*1a5d0*/  PRMT R7, R2, 0x5410, R6 ;  /* 0x0000541002077816 */ /* 0x000fe40000000006 */
[----:B------:R-:W-:-:S04]  /*1a5e0*/  LOP3.LUT R2, R4, 0xffff, RZ, 0xc0, !PT ;  /* 0x0000ffff04027812 */ /* 0x000fc800078ec0ff */
[----:B------:R-:W-:Y:S02]  /*1a5f0*/  SHF.R.U32.HI R5, RZ, 0x8, R2 ;  /* 0x00000008ff057819 */ /* 0x000fe40000011602 */
[----:B------:R-:W-:Y:S02]  /*1a600*/  LOP3.LUT R2, R4, 0xff, RZ, 0xc0, !PT ;  /* 0x000000ff04027812 */ /* 0x000fe400078ec0ff */
[----:B------:R-:W-:Y:S02]  /*1a610*/  SHF.R.U32.HI R6, RZ, 0x10, R4 ;  /* 0x00000010ff067819 */ /* 0x000fe40000011604 */
[----:B------:R-:W-:Y:S02]  /*1a620*/  PRMT R14, R2, 0x5410, R5 ;  /* 0x00005410020e7816 */ /* 0x000fe40000000005 */
[----:B------:R-:W-:Y:S02]  /*1a630*/  SHF.R.U32.HI R2, RZ, 0x10, R0 ;  /* 0x00000010ff027819 */ /* 0x000fe40000011600 */
[----:B------:R-:W-:-:S02]  /*1a640*/  SHF.R.U32.HI R5, RZ, 0x18, R4 ;  /* 0x00000018ff057819 */ /* 0x000fc40000011604 */
[----:B------:R-:W-:Y:S01]  /*1a650*/  SHF.R.U32.HI R4, RZ, 0x18, R0 ;  /* 0x00000018ff047819 */ /* 0x000fe20000011600 */
[----:B------:R-:W-:Y:S01]  /*1a660*/  IMAD.MOV.U32 R27, RZ, RZ, R199 ;  /* 0x000000ffff1b7224 */ /* 0x000fe200078e00c7 */
[----:B------:R-:W-:Y:S02]  /*1a670*/  LOP3.LUT R0, R6, 0xff, RZ, 0xc0, !PT ;  /* 0x000000ff06007812 */ /* 0x000fe400078ec0ff */
[----:B------:R-:W-:Y:S02]  /*1a680*/  LOP3.LUT R2, R2, 0xff, RZ, 0xc0, !PT ;  /* 0x000000ff02027812 */ /* 0x000fe400078ec0ff */
[----:B------:R-:W-:Y:S02]  /*1a690*/  PRMT R13, R0, 0x5410, R5 ;  /* 0x00005410000d7816 */ /* 0x000fe40000000005 */
[----:B------:R-:W-:Y:S01]  /*1a6a0*/  PRMT R12, R2, 0x5410, R4 ;  /* 0x00005410020c7816 */ /* 0x000fe20000000004 */
[----:B------:R-:W-:-:S03]  /*1a6b0*/  IMAD.WIDE.U32 R4, R27, -0x326172a9, RZ ;  /* 0xcd9e8d571b047825 */ /* 0x000fc600078e00ff */
[----:B------:R-:W-:Y:S01]  /*1a6c0*/  LOP3.LUT R9, R251, UR41, R4, 0x96, !PT ;  /* 0x00000029fb097c12 */ /* 0x000fe2000f8e9604 */
[----:B------:R-:W-:Y:S01]  /*1a6d0*/  FADD.FTZ R126, R126, R10 ;  /* 0x0000000a7e7e7221 */ /* 0x000fe20000010000 */
[----:B------:R-:W-:-:S03]  /*1a6e0*/  FADD.FTZ R199, R16, R11 ;  /* 0x0000000b10c77221 */ /* 0x000fc60000010000 */
[----:B------:R-:W-:-:S04]  /*1a6f0*/  IMAD.WIDE.U32 R10, R9, -0x2daee0ad, RZ ;  /* 0xd2511f53090a7825 */ /* 0x000fc800078e00ff */
[----:B------:R-:W-:-:S04]  /*1a700*/  IMAD.MOV.U32 R220, RZ, RZ, R117 ;  /* 0x000000ffffdc7224 */ /* 0x000fc800078e0075 */
[----:B------:R-:W-:-:S04]  /*1a710*/  IMAD.MOV.U32 R218, RZ, RZ, R220 ;  /* 0x000000ffffda7224 */ /* 0x000fc800078e00dc */
[----:B------:R-:W-:Y:S02]  /*1a720*/  IMAD.MOV.U32 R222, RZ, RZ, R218 ;  /* 0x000000ffffde7224 */ /* 0x000fe400078e00da */
[----:B------:R-:W-:Y:S01]  /*1a730*/  IMAD.MOV.U32 R218, RZ, RZ, R24 ;  /* 0x000000ffffda7224 */ /* 0x000fe200078e0018 */
[----:B---3--:R-:W-:-:S05]  /*1a740*/  LOP3.LUT R0, R5, R25, RZ, 0x3c, !PT ;  /* 0x0000001905007212 */ /* 0x008fca00078e3cff */
[----:B------:R-:W-:Y:S01]  /*1a750*/  IMAD.WIDE.U32 R4, R0, -0x2daee0ad, RZ ;  /* 0xd2511f5300047825 */ /* 0x000fe200078e00ff */
[----:B------:R-:W-:-:S04]  /*1a760*/  HSET2.LE.AND R0, R7, R20, PT ;  /* 0x0000001407007233 */ /* 0x000fc80003803000 */
[----:B------:R-:W-:-:S05]  /*1a770*/  LOP3.LUT R2, R5, UR20, R28, 0x96, !PT ;  /* 0x0000001405027c12 */ /* 0x000fca000f8e961c */
[----:B------:R-:W-:Y:S01]  /*1a780*/  IMAD.WIDE.U32 R6, R2, -0x326172a9, RZ ;  /* 0xcd9e8d5702067825 */ /* 0x000fe200078e00ff */
[----:B------:R-:W-:-:S04]  /*1a790*/  LOP3.LUT R8, R0, R231, RZ, 0xc0, !PT ;  /* 0x000000e700087212 */ /* 0x000fc800078ec0ff */
[----:B------:R-:W-:Y:S02]  /*1a7a0*/  LOP3.LUT R2, R7, UR40, R250, 0x96, !PT ;  /* 0x0000002807027c12 */ /* 0x000fe4000f8e96fa */
[----:B------:R-:W-:-:S03]  /*1a7b0*/  LOP3.LUT R0, R11, UR39, R4, 0x96, !PT ;  /* 0x000000270b007c12 */ /* 0x000fc6000f8e9604 */
[----:B------:R-:W-:-:S05]  /*1a7c0*/  IMAD.WIDE.U32 R4, R2, -0x2daee0ad, RZ ;  /* 0xd2511f5302047825 */ /* 0x000fca00078e00ff */
[----:B------:R-:W-:Y:S01]  /*1a7d0*/  LOP3.LUT R2, R5, UR33, R10, 0x96, !PT ;  /* 0x0000002105027c12 */ /* 0x000fe2000f8e960a */
[----:B------:R-:W-:-:S04]  /*1a7e0*/  IMAD.WIDE.U32 R10, R0, -0x326172a9, RZ ;  /* 0xcd9e8d57000a7825 */ /* 0x000fc800078e00ff */
[----:B------:R-:W-:Y:S01]  /*1a7f0*/  IMAD.WIDE.U32 R24, R2, -0x326172a9, RZ ;  /* 0xcd9e8d5702187825 */ /* 0x000fe200078e00ff */
[----:B------:R-:W-:-:S04]  /*1a800*/  LOP3.LUT R0, R11, UR38, R6, 0x96, !PT ;  /* 0x000000260b007c12 */ /* 0x000fc8000f8e9606 */
[----:B------:R-:W-:Y:S01]  /*1a810*/  LOP3.LUT R2, R25, UR32, R10, 0x96, !PT ;  /* 0x0000002019027c12 */ /* 0x000fe2000f8e960a */
[----:B------:R-:W-:Y:S02]  /*1a820*/  IMAD.MOV.U32 R225, RZ, RZ, R118 ;  /* 0x000000ffffe17224 */ /* 0x000fe400078e0076 */
[----:B------:R-:W-:-:S04]  /*1a830*/  IMAD.WIDE.U32 R6, R0, -0x2daee0ad, RZ ;  /* 0xd2511f5300067825 */ /* 0x000fc800078e00ff */
[----:B------:R-:W-:Y:S02]  /*1a840*/  IMAD.MOV.U32 R118, RZ, RZ, R26 ;  /* 0x000000ffff767224 */ /* 0x000fe400078e001a */
[----:B------:R-:W-:Y:S01]  /*1a850*/  IMAD.WIDE.U32 R26, R2, -0x2daee0ad, RZ ;  /* 0xd2511f53021a7825 */ /* 0x000fe200078e00ff */
[----:B------:R-:W-:Y:S02]  /*1a860*/  LOP3.LUT R7, R7, UR29, R4, 0x96, !PT ;  /* 0x0000001d07077c12 */ /* 0x000fe4000f8e9604 */
[--C-:B------:R-:W-:Y:S02]  /*1a870*/  HSET2.LE.AND R4, R13, R20.reuse, PT ;  /* 0x000000140d047233 */ /* 0x100fe40003803000 */
[----:B------:R-:W-:Y:S01]  /*1a880*/  LOP3.LUT R5, R27, UR10, R6, 0x96, !PT ;  /* 0x0000000a1b057c12 */ /* 0x000fe2000f8e9606 */
[----:B------:R-:W-:Y:S01]  /*1a890*/  IMAD.WIDE.U32 R28, R7, -0x326172a9, RZ ;  /* 0xcd9e8d57071c7825 */ /* 0x000fe200078e00ff */
[--C-:B------:R-:W-:Y:S02]  /*1a8a0*/  HSET2.LE.AND R0, R12, R20.reuse, PT ;  /* 0x000000140c007233 */ /* 0x100fe40003803000 */
[----:B------:R-:W-:Y:S01]  /*1a8b0*/  LOP3.LUT R11, R4, R196, RZ, 0xc0, !PT ;  /* 0x000000c4040b7212 */ /* 0x000fe200078ec0ff */
[----:B------:R-:W-:Y:S01]  /*1a8c0*/  IMAD.WIDE.U32 R4, R5, -0x326172a9, RZ ;  /* 0xcd9e8d5705047825 */ /* 0x000fe200078e00ff */
[----:B------:R-:W-:-:S02]  /*1a8d0*/  HSET2.LE.AND R2, R14, R20, PT ;  /* 0x000000140e027233 */ /* 0x000fc40003803000 */
[----:B------:R-:W-:Y:S01]  /*1a8e0*/  LOP3.LUT R9, R0, R246, RZ, 0xc0, !PT ;  /* 0x000000f600097212 */ /* 0x000fe200078ec0ff */
[----:B------:R-:W1:Y:S01]  /*1a8f0*/  LDSM.16.MT88.4 R12, [R201+0xa000] ;  /* 0x00a00000c90c783b */ /* 0x000e620000004200 */
[----:B------:R-:W-:Y:S02]  /*1a900*/  LOP3.LUT R0, R5, UR24, R28, 0x96, !PT ;  /* 0x0000001805007c12 */ /* 0x000fe4000f8e961c */
[----:B------:R-:W-:Y:S02]  /*1a910*/  LOP3.LUT R10, R2, R212, RZ, 0xc0, !PT ;  /* 0x000000d4020a7212 */ /* 0x000fe400078ec0ff */
        /* <DEDUP_REMOVED lines=15> */
[----:B------:R-:W-:Y:S02]  /*1aa10*/  HSET2.LE.AND R0, R7, R20, PT ;  /* 0x0000001407007233 */ /* 0x000fe40003803000 */
[----:B------:R-:W-:-:S02]  /*1aa20*/  PRMT R7, R2, 0x5410, R4 ;  /* 0x0000541002077816 */ /* 0x000fc40000000004 */
[--C-:B------:R-:W-:Y:S02]  /*1aa30*/  HSET2.LE.AND R2, R5, R20.reuse, PT ;  /* 0x0000001405027233 */ /* 0x100fe40003803000 */
[----:B------:R-:W-:Y:S02]  /*1aa40*/  LOP3.LUT R4, R0, R38, RZ, 0xc0, !PT ;  /* 0x0000002600047212 */ /* 0x000fe400078ec0ff */
[--C-:B------:R-:W-:Y:S02]  /*1aa50*/  HSET2.LE.AND R0, R6, R20.reuse, PT ;  /* 0x0000001406007233 */ /* 0x100fe40003803000 */
[----:B------:R-:W-:Y:S01]  /*1aa60*/  HSET2.LE.AND R7, R7, R20, PT ;  /* 0x0000001407077233 */ /* 0x000fe20003803000 */
[----:B------:R-:W-:Y:S01]  /*1aa70*/  @!P6 HFMA2.BF16_V2 R41, -RZ.H0_H0, RZ.H0_H0, -R139.H0_H0 ;  /* 0x200000ffff29e231 */ /* 0x000fe2000034098b */
[----:B------:R-:W-:Y:S01]  /*1aa80*/  LOP3.LUT R6, R2, R18, RZ, 0xc0, !PT ;  /* 0x0000001202067212 */ /* 0x000fe200078ec0ff */
[----:B------:R-:W-:Y:S01]  /*1aa90*/  @!P5 HFMA2.BF16_V2 R40, -RZ.H0_H0, RZ.H0_H0, -R138.H0_H0 ;  /* 0x200000ffff28d231 */ /* 0x000fe2000034098a */
[----:B------:R-:W-:Y:S01]  /*1aaa0*/  LOP3.LUT R5, R0, R19, RZ, 0xc0, !PT ;  /* 0x0000001300057212 */ /* 0x000fe200078ec0ff */
[----:B------:R-:W-:Y:S01]  /*1aab0*/  @!P2 HFMA2.BF16_V2 R43, -RZ.H0_H0, RZ.H0_H0, -R135.H0_H0 ;  /* 0x200000ffff2ba231 */ /* 0x000fe20000340987 */
[----:B------:R-:W-:Y:S01]  /*1aac0*/  LOP3.LUT R7, R7, R17, RZ, 0xc0, !PT ;  /* 0x0000001107077212 */ /* 0x000fe200078ec0ff */
[----:B------:R-:W-:Y:S01]  /*1aad0*/  @!P1 HFMA2.BF16_V2 R42, -RZ.H0_H0, RZ.H0_H0, -R21.H0_H0 ;  /* 0x200000ffff2a9231 */ /* 0x000fe20000340915 */
[----:B------:R-:W-:-:S02]  /*1aae0*/  MOV R117, R65 ;  /* 0x0000004100757202 */ /* 0x000fc40000000f00 */
[----:B------:R-:W-:Y:S02]  /*1aaf0*/  PRMT R65, R139, 0x5410, R138 ;  /* 0x000054108b417816 */ /* 0x000fe4000000008a */
[----:B------:R-:W-:Y:S01]  /*1ab00*/  PRMT R39, R135, 0x5410, R21 ;  /* 0x0000541087277816 */ /* 0x000fe20000000015 */
[-C--:B-1----:R-:W-:Y:S01]  /*1ab10*/  HMMA.16816.F32.BF16 R152, R8, R12.reuse, R152 ;  /* 0x0000000c0898723c */ /* 0x082fe20000041898 */
[----:B------:R-:W-:Y:S02]  /*1ab20*/  @!P6 PRMT R139, R41, 0x5410, RZ ;  /* 0x00005410298be816 */ /* 0x000fe400000000ff */
[----:B------:R-:W-:Y:S02]  /*1ab30*/  @!P5 PRMT R138, R40, 0x5410, RZ ;  /* 0x00005410288ad816 */ /* 0x000fe400000000ff */
[----:B------:R-:W-:Y:S01]  /*1ab40*/  @!P2 PRMT R135, R43, 0x5410, RZ ;  /* 0x000054102b87a816 */ /* 0x000fe200000000ff */
[----:B------:R-:W-:Y:S01]  /*1ab50*/  HMMA.16816.F32.BF16 R168, R4, R12, R168 ;  /* 0x0000000c04a8723c */ /* 0x000fe200000418a8 */
[----:B------:R-:W-:-:S05]  /*1ab60*/  @!P1 PRMT R21, R42, 0x5410, RZ ;  /* 0x000054102a159816 */ /* 0x000fca00000000ff */
[-C--:B------:R-:W-:Y:S06]  /*1ab70*/  HMMA.16816.F32.BF16 R164, R4, R14.reuse, R164 ;  /* 0x0000000e04a4723c */ /* 0x080fec00000418a4 */
[----:B------:R-:W-:Y:S01]  /*1ab80*/  HMMA.16816.F32.BF16 R40, R8, R14, R148 ;  /* 0x0000000e0828723c */ /* 0x000fe20000041894 */
[----:B------:R-:W1:Y:S01]  /*1ab90*/  LDSM.16.MT88.4 R12, [R203+0xa000] ;  /* 0x00a00000cb0c783b */ /* 0x000e620000004200 */
[----:B------:R-:W-:Y:S01]  /*1aba0*/  MOV R224, R87 ;  /* 0x0000005700e07202 */ /* 0x000fe20000000f00 */
[----:B------:R-:W-:Y:S01]  /*1abb0*/  IMAD.MOV.U32 R248, RZ, RZ, R86 ;  /* 0x000000fffff87224 */ /* 0x000fe200078e0056 */
[----:B------:R-:W-:Y:S01]  /*1abc0*/  MOV R87, R46 ;  /* 0x0000002e00577202 */ /* 0x000fe20000000f00 */
[----:B------:R-:W-:-:S02]  /*1abd0*/  IMAD.MOV.U32 R86, RZ, RZ, R47 ;  /* 0x000000ffff567224 */ /* 0x000fc400078e002f */
[----:B------:R-:W-:Y:S02]  /*1abe0*/  @!P4 HFMA2.BF16_V2 R44, -RZ.H0_H0, RZ.H0_H0, -R137.H0_H0 ;  /* 0x200000ffff2cc231 */ /* 0x000fe40000340989 */
[----:B------:R-:W-:Y:S02]  /*1abf0*/  IMAD.MOV.U32 R47, RZ, RZ, R210 ;  /* 0x000000ffff2f7224 */ /* 0x000fe400078e00d2 */
[----:B------:R-:W-:Y:S01]  /*1ac00*/  @!P3 HFMA2.BF16_V2 R45, -RZ.H0_H0, RZ.H0_H0, -R136.H0_H0 ;  /* 0x200000ffff2db231 */ /* 0x000fe20000340988 */
[----:B------:R-:W-:Y:S02]  /*1ac10*/  MOV R46, R209 ;  /* 0x000000d1002e7202 */ /* 0x000fe40000000f00 */
[----:B------:R-:W-:Y:S01]  /*1ac20*/  MOV R220, R117 ;  /* 0x0000007500dc7202 */ /* 0x000fe20000000f00 */
[----:B------:R-:W-:Y:S01]  /*1ac30*/  IMAD.MOV.U32 R117, RZ, RZ, R64 ;  /* 0x000000ffff757224 */ /* 0x000fe200078e0040 */
[----:B------:R-:W-:Y:S01]  /*1ac40*/  PRMT R64, R137, 0x5410, R136 ;  /* 0x0000541089407816 */ /* 0x000fe20000000088 */
[----:B------:R-:W-:Y:S01]  /*1ac50*/  IMAD.MOV.U32 R19, RZ, RZ, R46 ;  /* 0x000000ffff137224 */ /* 0x000fe200078e002e */
[----:B------:R-:W-:-:S02]  /*1ac60*/  @!P4 PRMT R137, R44, 0x5410, RZ ;  /* 0x000054102c89c816 */ /* 0x000fc400000000ff */
[----:B------:R-:W-:Y:S02]  /*1ac70*/  @!P3 PRMT R136, R45, 0x5410, RZ ;  /* 0x000054102d88b816 */ /* 0x000fe400000000ff */
[----:B------:R-:W-:Y:S01]  /*1ac80*/  MOV R18, R47 ;  /* 0x0000002f00127202 */ /* 0x000fe20000000f00 */
[-C--:B-1----:R-:W-:Y:S06]  /*1ac90*/  HMMA.16816.F32.BF16 R144, R8, R12.reuse, R144 ;  /* 0x0000000c0890723c */ /* 0x082fec0000041890 */
[C---:B------:R-:W-:Y:S06]  /*1aca0*/  HMMA.16816.F32.BF16 R160, R4.reuse, R12, R160 ;  /* 0x0000000c04a0723c */ /* 0x040fec00000418a0 */
[-C--:B------:R-:W-:Y:S06]  /*1acb0*/  HMMA.16816.F32.BF16 R156, R4, R14.reuse, R156 ;  /* 0x0000000e049c723c */ /* 0x080fec000004189c */
[----:B------:R-:W-:Y:S01]  /*1acc0*/  HMMA.16816.F32.BF16 R44, R8, R14, R140 ;  /* 0x0000000e082c723c */ /* 0x000fe2000004188c */
[----:B------:R-:W1:Y:S01]  /*1acd0*/  LDSM.16.MT88.4 R12, [R206+0xa000] ;  /* 0x00a00000ce0c783b */ /* 0x000e620000004200 */
[----:B------:R-:W-:Y:S01]  /*1ace0*/  MOV R223, R101 ;  /* 0x0000006500df7202 */ /* 0x000fe20000000f00 */
[----:B------:R-:W-:-:S02]  /*1acf0*/  IMAD.MOV.U32 R228, RZ, RZ, R100 ;  /* 0x000000ffffe47224 */ /* 0x000fc400078e0064 */
[----:B------:R-:W-:Y:S02]  /*1ad00*/  IMAD.MOV.U32 R101, RZ, RZ, R69 ;  /* 0x000000ffff657224 */ /* 0x000fe400078e0045 */
[----:B------:R-:W-:Y:S02]  /*1ad10*/  IMAD.MOV.U32 R100, RZ, RZ, R68 ;  /* 0x000000ffff647224 */ /* 0x000fe400078e0044 */
[----:B------:R-:W-:Y:S02]  /*1ad20*/  IMAD.MOV.U32 R68, RZ, RZ, R71 ;  /* 0x000000ffff447224 */ /* 0x000fe400078e0047 */
[----:B------:R-:W-:Y:S01]  /*1ad30*/  IMAD.MOV.U32 R69, RZ, RZ, R70 ;  /* 0x000000ffff457224 */ /* 0x000fe200078e0046 */
[----:B------:R-:W-:Y:S01]  /*1ad40*/  MOV R70, R55 ;  /* 0x0000003700467202 */ /* 0x000fe20000000f00 */
[----:B------:R-:W-:Y:S02]  /*1ad50*/  IMAD.MOV.U32 R71, RZ, RZ, R54 ;  /* 0x000000ffff477224 */ /* 0x000fe400078e0036 */
        /* <DEDUP_REMOVED lines=17> */
[----:B------:R-:W-:Y:S01]  /*1ae70*/  STG.E.U16 desc[UR26][R22.64+-0x100], R198 ;  /* 0xffff00c616007986 */ /* 0x000fe2000c10151a */
[----:B------:R-:W-:Y:S01]  /*1ae80*/  IMAD.MOV.U32 R84, RZ, RZ, R119 ;  /* 0x000000ffff547224 */ /* 0x000fe200078e0077 */
[-C--:B-1----:R-:W-:Y:S01]  /*1ae90*/  HMMA.16816.F32.BF16 R52, R8, R12.reuse, R56 ;  /* 0x0000000c0834723c */ /* 0x082fe20000041838 */
[----:B------:R-:W-:Y:S01]  /*1aea0*/  IMAD.MOV.U32 R85, RZ, RZ, R118 ;  /* 0x000000ffff557224 */ /* 0x000fe200078e0076 */
[----:B------:R-:W-:Y:S04]  /*1aeb0*/  STG.E.U16 desc[UR26][R22.64+-0xfe], R197 ;  /* 0xffff02c516007986 */ /* 0x000fe8000c10151a */
[C---:B------:R-:W-:Y:S06]  /*1aec0*/  HMMA.16816.F32.BF16 R56, R4.reuse, R12, R16 ;  /* 0x0000000c0438723c */ /* 0x040fec0000041810 */
[-C--:B------:R-:W-:Y:S01]  /*1aed0*/  HMMA.16816.F32.BF16 R68, R4, R14.reuse, R68 ;  /* 0x0000000e0444723c */ /* 0x080fe20000041844 */
[----:B------:R-:W-:Y:S01]  /*1aee0*/  IMAD.MOV.U32 R149, RZ, RZ, R249 ;  /* 0x000000ffff957224 */ /* 0x000fe200078e00f9 */
[----:B------:R1:W5:Y:S04]  /*1aef0*/  LDL.LU R213, [R1+0x118] ;  /* 0x0001180001d57983 */ /* 0x0003680000300800 */
[----:B------:R-:W-:Y:S01]  /*1af00*/  HMMA.16816.F32.BF16 R116, R8, R14, R48 ;  /* 0x0000000e0874723c */ /* 0x000fe20000041830 */
[----:B------:R-:W2:Y:S01]  /*1af10*/  LDSM.16.MT88.4 R12, [R205+0xa000] ;  /* 0x00a00000cd0c783b */ /* 0x000ea20000004200 */
        /* <DEDUP_REMOVED lines=9> */
[----:B------:R-:W-:Y:S01]  /*1afb0*/  IMAD.MOV.U32 R245, RZ, RZ, R227 ;  /* 0x000000fffff57224 */ /* 0x000fe200078e00e3 */
[----:B------:R-:W-:Y:S01]  /*1afc0*/  MOV R16, R207 ;  /* 0x000000cf00107202 */ /* 0x000fe20000000f00 */
[----:B------:R-:W-:Y:S01]  /*1afd0*/  IMAD.MOV.U32 R17, RZ, RZ, R204 ;  /* 0x000000ffff117224 */ /* 0x000fe200078e00cc */
[----:B------:R-:W-:Y:S01]  /*1afe0*/  LDSM.16.MT88.4 R48, [R206+0xa800] ;  /* 0x00a80000ce30783b */ /* 0x000fe20000004200 */
[----:B------:R-:W-:-:S02]  /*1aff0*/  IMAD.MOV.U32 R18, RZ, RZ, R202 ;  /* 0x000000ffff127224 */ /* 0x000fc400078e00ca */
[----:B------:R-:W-:Y:S01]  /*1b000*/  IMAD.MOV.U32 R19, RZ, RZ, R200 ;  /* 0x000000ffff137224 */ /* 0x000fe200078e00c8 */
[----:B------:R-:W-:Y:S04]  /*1b010*/  STG.E.U16 desc[UR26][R34.64+-0x100], R194 ;  /* 0xffff00c222007986 */ /* 0x000fe8000c10151a */
[----:B------:R-:W-:Y:S04]  /*1b020*/  STG.E.U16 desc[UR26][R34.64+-0xfe], R195 ;  /* 0xffff02c322007986 */ /* 0x000fe8000c10151a */
[----:B------:R1:W5:Y:S01]  /*1b030*/  LDL.LU R211, [R1+0x114] ;  /* 0x0001140001d37983 */ /* 0x0003620000300800 */
[----:B--2---:R-:W-:Y:S06]  /*1b040*/  HMMA.16816.F32.BF16 R220, R8, R12, R60 ;  /* 0x0000000c08dc723c */ /* 0x004fec000004183c */
[C---:B------:R-:W-:Y:S01]  /*1b050*/  HMMA.16816.F32.BF16 R76, R4.reuse, R14, R76 ;  /* 0x0000000e044c723c */ /* 0x040fe2000004184c */
[----:B------:R-:W-:Y:S01]  /*1b060*/  MOV R251, R249 ;  /* 0x000000f900fb7202 */ /* 0x000fe20000000f00 */
[----:B------:R-:W-:Y:S01]  /*1b070*/  IMAD.MOV.U32 R248, RZ, RZ, R225 ;  /* 0x000000fffff87224 */ /* 0x000fe200078e00e1 */
[----:B------:R-:W-:Y:S03]  /*1b080*/  STG.E.U16 desc[UR26][R32.64+-0x100], R181 ;  /* 0xffff00b520007986 */ /* 0x000fe6000c10151a */
[----:B------:R-:W-:Y:S01]  /*1b090*/  HMMA.16816.F32.BF16 R60, R4, R12, R148 ;  /* 0x0000000c043c723c */ /* 0x000fe20000041894 */
[----:B------:R-:W-:Y:S04]  /*1b0a0*/  STG.E.U16 desc[UR26][R32.64+-0xfe], R180 ;  /* 0xffff02b420007986 */ /* 0x000fe8000c10151a */
[----:B------:R1:W5:Y:S02]  /*1b0b0*/  LDL.LU R210, [R1+0x110] ;  /* 0x0001100001d27983 */ /* 0x0003640000300800 */
[----:B------:R-:W-:-:S02]  /*1b0c0*/  IMAD.MOV.U32 R149, RZ, RZ, R219 ;  /* 0x000000ffff957224 */ /* 0x000fc400078e00db */
[----:B------:R-:W-:Y:S02]  /*1b0d0*/  IMAD.MOV.U32 R150, RZ, RZ, R216 ;  /* 0x000000ffff967224 */ /* 0x000fe400078e00d8 */
[----:B------:R-:W-:Y:S01]  /*1b0e0*/  IMAD.MOV.U32 R151, RZ, RZ, R229 ;  /* 0x000000ffff977224 */ /* 0x000fe200078e00e5 */
[----:B------:R-:W-:Y:S01]  /*1b0f0*/  HMMA.16816.F32.BF16 R216, R8, R14, R72 ;  /* 0x0000000e08d8723c */ /* 0x000fe20000041848 */
[----:B------:R-:W2:Y:S01]  /*1b100*/  LDSM.16.MT88.4 R12, [R201+0xb000] ;  /* 0x00b00000c90c783b */ /* 0x000ea20000004200 */
[----:B------:R-:W-:-:S03]  /*1b110*/  IMAD.MOV.U32 R249, RZ, RZ, R224 ;  /* 0x000000fffff97224 */ /* 0x000fc600078e00e0 */
[----:B------:R-:W-:Y:S04]  /*1b120*/  STG.E.U16 desc[UR26][R30.64+-0x100], R179 ;  /* 0xffff00b31e007986 */ /* 0x000fe8000c10151a */
[----:B------:R-:W-:Y:S04]  /*1b130*/  STG.E.U16 desc[UR26][R30.64+-0xfe], R178 ;  /* 0xffff02b21e007986 */ /* 0x000fe8000c10151a */
[----:B------:R1:W5:Y:S01]  /*1b140*/  LDL.LU R209, [R1+0x10c] ;  /* 0x00010c0001d17983 */ /* 0x0003620000300800 */
[-C--:B--2---:R-:W-:Y:S06]  /*1b150*/  HMMA.16816.F32.BF16 R228, R8, R12.reuse, R88 ;  /* 0x0000000c08e4723c */ /* 0x084fec0000041858 */
[C---:B------:R-:W-:Y:S01]  /*1b160*/  HMMA.16816.F32.BF16 R72, R4.reuse, R12, R140 ;  /* 0x0000000c0448723c */ /* 0x040fe2000004188c */
[----:B------:R-:W-:Y:S05]  /*1b170*/  LDSM.16.MT88.4 R140, [R203+0xa800] ;  /* 0x00a80000cb8c783b */ /* 0x000fea0000004200 */
[-C--:B------:R-:W-:Y:S06]  /*1b180*/  HMMA.16816.F32.BF16 R84, R4, R14.reuse, R84 ;  /* 0x0000000e0454723c */ /* 0x080fec0000041854 */
[----:B------:R-:W-:Y:S01]  /*1b190*/  HMMA.16816.F32.BF16 R224, R8, R14, R80 ;  /* 0x0000000e08e0723c */ /* 0x000fe20000041850 */
[----:B------:R-:W2:Y:S04]  /*1b1a0*/  LDSM.16.MT88.4 R12, [R203+0xb000] ;  /* 0x00b00000cb0c783b */ /* 0x000ea80000004200 */
[----:B------:R-:W-:Y:S04]  /*1b1b0*/  STG.E.U16 desc[UR26][R22.64+-0xf0], R193 ;  /* 0xffff10c116007986 */ /* 0x000fe8000c10151a */
[----:B------:R-:W-:Y:S04]  /*1b1c0*/  STG.E.U16 desc[UR26][R22.64+-0xee], R192 ;  /* 0xffff12c016007986 */ /* 0x000fe8000c10151a */
[----:B------:R1:W5:Y:S01]  /*1b1d0*/  LDL.LU R208, [R1+0x108] ;  /* 0x0001080001d07983 */ /* 0x0003620000300800 */
[-C--:B--2---:R-:W-:Y:S03]  /*1b1e0*/  HMMA.16816.F32.BF16 R88, R4, R12.reuse, R16 ;  /* 0x0000000c0458723c */ /* 0x084fe60000041810 */
[----:B------:R-:W2:Y:S03]  /*1b1f0*/  LDSM.16.MT88.4 R16, [R206+0xb000] ;  /* 0x00b00000ce10783b */ /* 0x000ea60000004200 */
[----:B------:R-:W-:Y:S06]  /*1b200*/  HMMA.16816.F32.BF16 R240, R8, R12, R240 ;  /* 0x0000000c08f0723c */ /* 0x000fec00000418f0 */
[-C--:B------:R-:W-:Y:S06]  /*1b210*/  HMMA.16816.F32.BF16 R92, R4, R14.reuse, R92 ;  /* 0x0000000e045c723c */ /* 0x080fec000004185c */
[----:B------:R-:W-:Y:S01]  /*1b220*/  HMMA.16816.F32.BF16 R236, R8, R14, R236 ;  /* 0x0000000e08ec723c */ /* 0x000fe200000418ec */
[----:B------:R-:W3:Y:S01]  /*1b230*/  LDSM.16.MT88.4 R12, [R205+0xb000] ;  /* 0x00b00000cd0c783b */ /* 0x000ee20000004200 */
[----:B------:R-:W-:Y:S01]  /*1b240*/  IMAD.MOV.U32 R80, RZ, RZ, R2 ;  /* 0x000000ffff507224 */ /* 0x000fe200078e0002 */
[----:B------:R-:W-:Y:S01]  /*1b250*/  MOV R81, R151 ;  /* 0x0000009700517202 */ /* 0x000fe20000000f00 */
[----:B------:R-:W-:-:S02]  /*1b260*/  IMAD.MOV.U32 R83, RZ, RZ, R149 ;  /* 0x000000ffff537224 */ /* 0x000fc400078e0095 */
[----:B------:R-:W-:Y:S01]  /*1b270*/  IMAD.MOV.U32 R82, RZ, RZ, R150 ;  /* 0x000000ffff527224 */ /* 0x000fe200078e0096 */
[----:B------:R-:W-:Y:S04]  /*1b280*/  STG.E.U16 desc[UR26][R34.64+-0xf0], R191 ;  /* 0xffff10bf22007986 */ /* 0x000fe8000c10151a */
[----:B------:R-:W4:Y:S04]  /*1b290*/  LDSM.16.MT88.4 R148, [R201+0xa800] ;  /* 0x00a80000c994783b */ /* 0x000f280000004200 */
[----:B------:R-:W-:Y:S04]  /*1b2a0*/  STG.E.U16 desc[UR26][R34.64+-0xee], R190 ;  /* 0xffff12be22007986 */ /* 0x000fe8000c10151a */
[----:B------:R1:W5:Y:S01]  /*1b2b0*/  LDL.LU R207, [R1+0x104] ;  /* 0x0001040001cf7983 */ /* 0x0003620000300800 */
[C---:B--2---:R-:W-:Y:S06]  /*1b2c0*/  HMMA.16816.F32.BF16 R104, R4.reuse, R16, R104 ;  /* 0x000000100468723c */ /* 0x044fec0000041868 */
[----:B------:R-:W-:Y:S06]  /*1b2d0*/  HMMA.16816.F32.BF16 R108, R4, R18, R108 ;  /* 0x00000012046c723c */ /* 0x000fec000004186c */
[----:B------:R-:W-:Y:S06]  /*1b2e0*/  HMMA.16816.F32.BF16 R232, R8, R16, R232 ;  /* 0x0000001008e8723c */ /* 0x000fec00000418e8 */
[C---:B---3--:R-:W-:Y:S06]  /*1b2f0*/  HMMA.16816.F32.BF16 R120, R4.reuse, R12, R120 ;  /* 0x0000000c0478723c */ /* 0x048fec0000041878 */
[----:B------:R-:W-:Y:S01]  /*1b300*/  HMMA.16816.F32.BF16 R100, R4, R14, R100 ;  /* 0x0000000e0464723c */ /* 0x000fe20000041864 */
[----:B------:R-:W-:Y:S01]  /*1b310*/  IMAD.MOV.U32 R25, RZ, RZ, R82 ;  /* 0x000000ffff197224 */ /* 0x000fe200078e0052 */
[----:B------:R-:W-:Y:S04]  /*1b320*/  STG.E.U16 desc[UR26][R32.64+-0xf0], R177 ;  /* 0xffff10b120007986 */ /* 0x000fe8000c10151a */
[----:B------:R-:W-:Y:S01]  /*1b330*/  HMMA.16816.F32.BF16 R16, R8, R18, R112 ;  /* 0x000000120810723c */ /* 0x000fe20000041870 */
[----:B------:R-:W-:Y:S01]  /*1b340*/  IMAD.WIDE.U32 R4, R37, -0x2daee0ad, RZ ;  /* 0xd2511f5325047825 */ /* 0x000fe200078e00ff */
[----:B------:R-:W-:Y:S04]  /*1b350*/  STG.E.U16 desc[UR26][R32.64+-0xee], R176 ;  /* 0xffff12b020007986 */ /* 0x000fe8000c10151a */
[----:B------:R1:W5:Y:S01]  /*1b360*/  LDL.LU R204, [R1+0x100] ;  /* 0x0001000001cc7983 */ /* 0x0003620000300800 */
[----:B------:R-:W-:Y:S01]  /*1b370*/  IMAD.MOV.U32 R115, RZ, RZ, R250 ;  /* 0x000000ffff737224 */ /* 0x000fe200078e00fa */
[----:B------:R-:W-:Y:S01]  /*1b380*/  MOV R113, R248 ;  /* 0x000000f800717202 */ /* 0x000fe20000000f00 */
[----:B------:R-:W-:-:S02]  /*1b390*/  IMAD.MOV.U32 R114, RZ, RZ, R251 ;  /* 0x000000ffff727224 */ /* 0x000fc400078e00fb */
[----:B------:R-:W-:Y:S01]  /*1b3a0*/  IMAD.MOV.U32 R112, RZ, RZ, R249 ;  /* 0x000000ffff707224 */ /* 0x000fe200078e00f9 */
[----:B------:R-:W-:Y:S01]  /*1b3b0*/  LOP3.LUT R2, R5, UR28, R36, 0x96, !PT ;  /* 0x0000001c05027c12 */ /* 0x000fe2000f8e9624 */
[----:B------:R-:W-:Y:S01]  /*1b3c0*/  HMMA.16816.F32.BF16 R248, R8, R12, R96 ;  /* 0x0000000c08f8723c */ /* 0x000fe20000041860 */
[----:B------:R-:W-:Y:S01]  /*1b3d0*/  LOP3.LUT R6, R4, 0xffff, RZ, 0xc0, !PT ;  /* 0x0000ffff04067812 */ /* 0x000fe200078ec0ff */
[----:B------:R-:W-:Y:S04]  /*1b3e0*/  STG.E.U16 desc[UR26][R30.64+-0xf0], R175 ;  /* 0xffff10af1e007986 */ /* 0x000fe8000c10151a */
[----:B------:R-:W-:Y:S01]  /*1b3f0*/  STG.E.U16 desc[UR26][R30.64+-0xee], R174 ;  /* 0xffff12ae1e007986 */ /* 0x000fe2000c10151a */
[----:B------:R-:W-:Y:S01]  /*1b400*/  IMAD.MOV.U32 R99, RZ, RZ, R246 ;  /* 0x000000ffff637224 */ /* 0x000fe200078e00f6 */
[----:B------:R-:W-:Y:S01]  /*1b410*/  MOV R97, R245 ;  /* 0x000000f500617202 */ /* 0x000fe20000000f00 */
[----:B------:R-:W-:Y:S01]  /*1b420*/  IMAD.MOV.U32 R98, RZ, RZ, R244 ;  /* 0x000000ffff627224 */ /* 0x000fe200078e00f4 */
[----:B------:R1:W5:Y:S01]  /*1b430*/  LDL.LU R202, [R1+0xfc] ;  /* 0x0000fc0001ca7983 */ /* 0x0003620000300800 */
[----:B------:R-:W-:-:S02]  /*1b440*/  IMAD.MOV.U32 R96, RZ, RZ, R247 ;  /* 0x000000ffff607224 */ /* 0x000fc400078e00f7 */
[----:B------:R-:W-:Y:S01]  /*1b450*/  HMMA.16816.F32.BF16 R244, R8, R14, R128 ;  /* 0x0000000e08f4723c */ /* 0x000fe20000041880 */
[----:B------:R-:W-:Y:S02]  /*1b460*/  SHF.R.U32.HI R12, RZ, 0x18, R4 ;  /* 0x00000018ff0c7819 */ /* 0x000fe40000011604 */
[----:B------:R-:W-:Y:S01]  /*1b470*/  SHF.R.U32.HI R6, RZ, 0x8, R6 ;  /* 0x00000008ff067819 */ /* 0x000fe20000011606 */
[----:B------:R-:W-:Y:S02]  /*1b480*/  IMAD.MOV.U32 R27, RZ, RZ, R114 ;  /* 0x000000ffff1b7224 */ /* 0x000fe400078e0072 */
[----:B------:R-:W-:Y:S01]  /*1b490*/  IMAD.MOV.U32 R28, RZ, RZ, R115 ;  /* 0x000000ffff1c7224 */ /* 0x000fe200078e0073 */
[----:B------:R-:W-:Y:S01]  /*1b4a0*/  STG.E.U16 desc[UR26][R22.64+-0xe0], R189 ;  /* 0xffff20bd16007986 */ /* 0x000fe2000c10151a */
[----:B------:R-:W-:Y:S01]  /*1b4b0*/  IMAD.MOV.U32 R131, RZ, RZ, R0 ;  /* 0x000000ffff837224 */ /* 0x000fe200078e0000 */
[----:B------:R-:W-:Y:S02]  /*1b4c0*/  LOP3.LUT R0, R29, UR11, R24, 0x96, !PT ;  /* 0x0000000b1d007c12 */ /* 0x000fe4000f8e9618 */
[----:B------:R-:W-:Y:S01]  /*1b4d0*/  LOP3.LUT R11, R4, 0xff, RZ, 0xc0, !PT ;  /* 0x000000ff040b7812 */ /* 0x000fe200078ec0ff */
[----:B------:R-:W-:Y:S01]  /*1b4e0*/  STG.E.U16 desc[UR26][R22.64+-0xde], R188 ;  /* 0xffff22bc16007986 */ /* 0x000fe2000c10151a */
[----:B------:R-:W-:Y:S01]  /*1b4f0*/  SHF.R.U32.HI R10, RZ, 0x10, R4 ;  /* 0x00000010ff0a7819 */ /* 0x000fe20000011604 */
[----:B------:R-:W-:-:S02]  /*1b500*/  IMAD.WIDE.U32 R4, R0, -0x2daee0ad, RZ ;  /* 0xd2511f5300047825 */ /* 0x000fc400078e00ff */
[----:B------:R1:W5:Y:S01]  /*1b510*/  LDL.LU R200, [R1+0xf8] ;  /* 0x0000f80001c87983 */ /* 0x0003620000300800 */
[----:B------:R-:W-:Y:S02]  /*1b520*/  SHF.R.U32.HI R8, RZ, 0x10, R4 ;  /* 0x00000010ff087819 */ /* 0x000fe40000011604 */
[----:B------:R-:W-:Y:S02]  /*1b530*/  LOP3.LUT R0, R5, UR28, R26, 0x96, !PT ;  /* 0x0000001c05007c12 */ /* 0x000fe4000f8e961a */
[C---:B------:R-:W-:Y:S02]  /*1b540*/  LOP3.LUT R5, R4.reuse, 0xffff, RZ, 0xc0, !PT ;  /* 0x0000ffff04057812 */ /* 0x040fe400078ec0ff */
[----:B------:R-:W-:Y:S02]  /*1b550*/  LOP3.LUT R9, R4, 0xff, RZ, 0xc0, !PT ;  /* 0x000000ff04097812 */ /* 0x000fe400078ec0ff */
[----:B------:R-:W-:Y:S02]  /*1b560*/  SHF.R.U32.HI R7, RZ, 0x18, R4 ;  /* 0x00000018ff077819 */ /* 0x000fe40000011604 */
[----:B------:R-:W-:-:S02]  /*1b570*/  LOP3.LUT R4, R8, 0xff, RZ, 0xc0, !PT ;  /* 0x000000ff08047812 */ /* 0x000fc400078ec0ff */
[----:B------:R-:W-:Y:S02]  /*1b580*/  PRMT R15, R11, 0x5410, R6 ;  /* 0x000054100b0f7816 */ /* 0x000fe40000000006 */
[----:B------:R-:W-:Y:S02]  /*1b590*/  LOP3.LUT R6, R10, 0xff, RZ, 0xc0, !PT ;  /* 0x000000ff0a067812 */ /* 0x000fe400078ec0ff */
[----:B------:R-:W-:Y:S02]  /*1b5a0*/  SHF.R.U32.HI R5, RZ, 0x8, R5 ;  /* 0x00000008ff057819 */ /* 0x000fe40000011605 */
[----:B------:R-:W-:Y:S02]  /*1b5b0*/  PRMT R13, R4, 0x5410, R7 ;  /* 0x00005410040d7816 */ /* 0x000fe40000000007 */
[----:B------:R-:W-:Y:S02]  /*1b5c0*/  LOP3.LUT R4, R2, 0xffff, RZ, 0xc0, !PT ;  /* 0x0000ffff02047812 */ /* 0x000fe400078ec0ff */
[----:B------:R-:W-:-:S02]  /*1b5d0*/  PRMT R14, R6, 0x5410, R12 ;  /* 0x00005410060e7816 */ /* 0x000fc4000000000c */
[----:B------:R-:W-:Y:S02]  /*1b5e0*/  PRMT R12, R9, 0x5410, R5 ;  /* 0x00005410090c7816 */ /* 0x000fe40000000005 */
[----:B------:R-:W-:Y:S02]  /*1b5f0*/  SHF.R.U32.HI R5, RZ, 0x8, R4 ;  /* 0x00000008ff057819 */ /* 0x000fe40000011604 */
[----:B------:R-:W-:Y:S02]  /*1b600*/  LOP3.LUT R4, R2, 0xff, RZ, 0xc0, !PT ;  /* 0x000000ff02047812 */ /* 0x000fe400078ec0ff */
[--C-:B------:R-:W-:Y:S02]  /*1b610*/  SHF.R.U32.HI R8, RZ, 0x18, R2.reuse ;  /* 0x00000018ff087819 */ /* 0x100fe40000011602 */
[----:B------:R-:W-:Y:S02]  /*1b620*/  PRMT R11, R4, 0x5410, R5 ;  /* 0x00005410040b7816 */ /* 0x000fe40000000005 */
[----:B------:R-:W-:-:S02]  /*1b630*/  SHF.R.U32.HI R4, RZ, 0x10, R2 ;  /* 0x00000010ff047819 */ /* 0x000fc40000011602 */
[C---:B------:R-:W-:Y:S02]  /*1b640*/  LOP3.LUT R2, R0.reuse, 0xffff, RZ, 0xc0, !PT ;  /* 0x0000ffff00027812 */ /* 0x040fe400078ec0ff */
[--C-:B------:R-:W-:Y:S02]  /*1b650*/  SHF.R.U32.HI R6, RZ, 0x10, R0.reuse ;  /* 0x00000010ff067819 */ /* 0x100fe40000011600 */
[----:B------:R-:W-:Y:S02]  /*1b660*/  LOP3.LUT R7, R0, 0xff, RZ, 0xc0, !PT ;  /* 0x000000ff00077812 */ /* 0x000fe400078ec0ff */
[----:B------:R-:W-:Y:S02]  /*1b670*/  SHF.R.U32.HI R5, RZ, 0x18, R0 ;  /* 0x00000018ff057819 */ /* 0x000fe40000011600 */
[----:B------:R-:W-:Y:S02]  /*1b680*/  LOP3.LUT R4, R4, 0xff, RZ, 0xc0, !PT ;  /* 0x000000ff04047812 */ /* 0x000fe400078ec0ff */
[----:B------:R-:W-:-:S02]  /*1b690*/  SHF.R.U32.HI R2, RZ, 0x8, R2 ;  /* 0x00000008ff027819 */ /* 0x000fc40000011602 */
[----:B------:R-:W-:Y:S02]  /*1b6a0*/  LOP3.LUT R0, R6, 0xff, RZ, 0xc0, !PT ;  /* 0x000000ff06007812 */ /* 0x000fe400078ec0ff */
[----:B------:R-:W-:Y:S02]  /*1b6b0*/  PRMT R9, R4, 0x5410, R8 ;  /* 0x0000541004097816 */ /* 0x000fe40000000008 */
[----:B------:R-:W-:Y:S02]  /*1b6c0*/  PRMT R10, R7, 0x5410, R2 ;  /* 0x00005410070a7816 */ /* 0x000fe40000000002 */
[----:B------:R-:W-:Y:S02]  /*1b6d0*/  PRMT R7, R0, 0x5410, R5 ;  /* 0x0000541000077816 */ /* 0x000fe40000000005 */
[--C-:B------:R-:W-:Y:S02]  /*1b6e0*/  HSET2.LE.AND R5, R9, R20.reuse, PT ;  /* 0x0000001409057233 */ /* 0x100fe40003803000 */
[----:B------:R-:W-:-:S02]  /*1b6f0*/  HSET2.LE.AND R4, R15, R20, PT ;  /* 0x000000140f047233 */ /* 0x000fc40003803000 */
[--C-:B------:R-:W-:Y:S02]  /*1b700*/  HSET2.LE.AND R6, R11, R20.reuse, PT ;  /* 0x000000140b067233 */ /* 0x100fe40003803000 */
[--C-:B------:R-:W-:Y:S02]  /*1b710*/  HSET2.LE.AND R7, R7, R20.reuse, PT ;  /* 0x0000001407077233 */ /* 0x100fe40003803000 */
[--C-:B------:R-:W-:Y:S02]  /*1b720*/  HSET2.LE.AND R0, R10, R20.reuse, PT ;  /* 0x000000140a007233 */ /* 0x100fe40003803000 */
[--C-:B------:R-:W-:Y:S02]  /*1b730*/  HSET2.LE.AND R2, R14, R20.reuse, PT ;  /* 0x000000140e027233 */ /* 0x100fe40003803000 */
[----:B------:R-:W-:Y:S02]  /*1b740*/  HSET2.LE.AND R8, R12, R20, PT ;  /* 0x000000140c087233 */ /* 0x000fe40003803000 */
[----:B------:R-:W-:-:S02]  /*1b750*/  LOP3.LUT R129, R5, R125, RZ, 0xc0, !PT ;  /* 0x0000007d05817212 */ /* 0x000fc400078ec0ff */
[----:B------:R-:W-:Y:S02]  /*1b760*/  LOP3.LUT R128, R6, R214, RZ, 0xc0, !PT ;  /* 0x000000d606807212 */ /* 0x000fe400078ec0ff */
[----:B------:R-:W-:Y:S02]  /*1b770*/  LOP3.LUT R130, R4, R124, RZ, 0xc0, !PT ;  /* 0x0000007c04827212 */ /* 0x000fe400078ec0ff */
[----:B------:R-:W-:Y:S02]  /*1b780*/  LOP3.LUT R125, R7, R65, RZ, 0xc0, !PT ;  /* 0x00000041077d7212 */ /* 0x000fe400078ec0ff */
[----:B------:R-:W2:Y:S01]  /*1b790*/  LDSM.16.MT88.4 R4, [R205+0xb800] ;  /* 0x00b80000cd04783b */ /* 0x000ea20000004200 */
[----:B------:R-:W-:Y:S01]  /*1b7a0*/  LOP3.LUT R124, R0, R66, RZ, 0xc0, !PT ;  /* 0x00000042007c7212 */ /* 0x000fe200078ec0ff */
[----:B------:R-:W-:Y:S01]  /*1b7b0*/  IMAD.MOV.U32 R10, RZ, RZ, R131 ;  /* 0x000000ffff0a7224 */ /* 0x000fe200078e0083 */
[----:B------:R-:W-:Y:S01]  /*1b7c0*/  LOP3.LUT R131, R2, R67, RZ, 0xc0, !PT ;  /* 0x0000004302837212 */ /* 0x000fe200078ec0ff */
[----:B------:R-:W-:Y:S01]  /*1b7d0*/  IMAD.MOV.U32 R0, RZ, RZ, R126 ;  /* 0x000000ffff007224 */ /* 0x000fe200078e007e */
[----:B------:R-:W-:Y:S01]  /*1b7e0*/  LOP3.LUT R126, R8, R64, RZ, 0xc0, !PT ;  /* 0x00000040087e7212 */ /* 0x000fe200078ec0ff */
[----:B------:R-:W-:Y:S01]  /*1b7f0*/  IMAD.MOV.U32 R11, RZ, RZ, R97 ;  /* 0x000000ffff0b7224 */ /* 0x000fe200078e0061 */
[----:B------:R-:W-:Y:S01]  /*1b800*/  HSET2.LE.AND R9, R13, R20, PT ;  /* 0x000000140d097233 */ /* 0x000fe20003803000 */
[----:B------:R-:W3:Y:S01]  /*1b810*/  LDSM.16.MT88.4 R64, [R205+0xa800] ;  /* 0x00a80000cd40783b */ /* 0x000ee20000004200 */
[----:B------:R-:W-:Y:S01]  /*1b820*/  MOV R13, R96 ;  /* 0x00000060000d7202 */ /* 0x000fe20000000f00 */
        /* <DEDUP_REMOVED lines=8> */
[----:B------:R-:W-:Y:S04]  /*1b8b0*/  LDSM.16.MT88.4 R112, [R206+0xb800] ;  /* 0x00b80000ce70783b */ /* 0x000fe80000004200 */
[----:B------:R-:W1:Y:S01]  /*1b8c0*/  LDSM.16.MT88.4 R80, [R201+0xb800] ;  /* 0x00b80000c950783b */ /* 0x000e620000004200 */
[----:B------:R-:W-:Y:S01]  /*1b8d0*/  IMAD.MOV.U32 R2, RZ, RZ, R127 ;  /* 0x000000ffff027224 */ /* 0x000fe200078e007f */
[----:B------:R-:W-:Y:S01]  /*1b8e0*/  LOP3.LUT R127, R9, R39, RZ, 0xc0, !PT ;  /* 0x00000027097f7212 */ /* 0x000fe200078ec0ff */
[----:B----4-:R-:W-:Y:S01]  /*1b8f0*/  HMMA.16816.F32.BF16 R152, R128, R148, R152 ;  /* 0x000000948098723c */ /* 0x010fe20000041898 */
[----:B------:R-:W-:-:S05]  /*1b900*/  MOV R214, R38 ;  /* 0x0000002600d67202 */ /* 0x000fca0000000f00 */
[C---:B------:R-:W-:Y:S06]  /*1b910*/  HMMA.16816.F32.BF16 R168, R124.reuse, R148, R168 ;  /* 0x000000947ca8723c */ /* 0x040fec00000418a8 */
[----:B------:R-:W-:Y:S06]  /*1b920*/  HMMA.16816.F32.BF16 R164, R124, R150, R164 ;  /* 0x000000967ca4723c */ /* 0x000fec00000418a4 */
[-C--:B------:R-:W-:Y:S06]  /*1b930*/  HMMA.16816.F32.BF16 R144, R128, R140.reuse, R144 ;  /* 0x0000008c8090723c */ /* 0x080fec0000041890 */
[C---:B------:R-:W-:Y:S06]  /*1b940*/  HMMA.16816.F32.BF16 R160, R124.reuse, R140, R160 ;  /* 0x0000008c7ca0723c */ /* 0x040fec00000418a0 */
[----:B------:R-:W-:Y:S06]  /*1b950*/  HMMA.16816.F32.BF16 R156, R124, R142, R156 ;  /* 0x0000008e7c9c723c */ /* 0x000fec000004189c */
[C---:B------:R-:W-:Y:S06]  /*1b960*/  HMMA.16816.F32.BF16 R148, R128.reuse, R150, R40 ;  /* 0x000000968094723c */ /* 0x040fec0000041828 */
[C---:B------:R-:W-:Y:S06]  /*1b970*/  HMMA.16816.F32.BF16 R140, R128.reuse, R142, R44 ;  /* 0x0000008e808c723c */ /* 0x040fec000004182c */
[-C--:B------:R-:W-:Y:S06]  /*1b980*/  HMMA.16816.F32.BF16 R36, R128, R48.reuse, R52 ;  /* 0x000000308024723c */ /* 0x080fec0000041834 */
[C---:B------:R-:W-:Y:S06]  /*1b990*/  HMMA.16816.F32.BF16 R40, R124.reuse, R48, R56 ;  /* 0x000000307c28723c */ /* 0x040fec0000041838 */
[-C--:B------:R-:W-:Y:S06]  /*1b9a0*/  HMMA.16816.F32.BF16 R44, R124, R50.reuse, R68 ;  /* 0x000000327c2c723c */ /* 0x080fec0000041844 */
[----:B------:R-:W-:Y:S06]  /*1b9b0*/  HMMA.16816.F32.BF16 R48, R128, R50, R116 ;  /* 0x000000328030723c */ /* 0x000fec0000041874 */
[-C--:B--2---:R-:W-:Y:S06]  /*1b9c0*/  HMMA.16816.F32.BF16 R120, R124, R4.reuse, R120 ;  /* 0x000000047c78723c */ /* 0x084fec0000041878 */
[----:B------:R-:W-:Y:S07]  /*1b9d0*/  HMMA.16816.F32.BF16 R116, R128, R4, R248 ;  /* 0x000000048074723c */ /* 0x000fee00000418f8 */
[----:B------:R-:W-:Y:S01]  /*1b9e0*/  FADD.FTZ R5, R2, R0 ;  /* 0x0000000002057221 */ /* 0x000fe20000010000 */
[----:B------:R-:W-:Y:S01]  /*1b9f0*/  FADD.FTZ R0, R10, R199 ;  /* 0x000000c70a007221 */ /* 0x000fe20000010000 */
[----:B---3--:R-:W-:Y:S03]  /*1ba00*/  HMMA.16816.F32.BF16 R56, R124, R64, R60 ;  /* 0x000000407c38723c */ /* 0x008fe6000004183c */
[----:B------:R-:W-:-:S03]  /*1ba10*/  FADD.FTZ R0, R14, R0 ;  /* 0x000000000e007221 */ /* 0x000fc60000010000 */
[----:B------:R-:W-:Y:S01]  /*1ba20*/  HMMA.16816.F32.BF16 R60, R124, R66, R76 ;  /* 0x000000427c3c723c */ /* 0x000fe2000004184c */
[----:B------:R-:W-:-:S05]  /*1ba30*/  FADD.FTZ R0, R28, R0 ;  /* 0x000000001c007221 */ /* 0x000fca0000010000 */
[C---:B-1----:R-:W-:Y:S06]  /*1ba40*/  HMMA.16816.F32.BF16 R72, R124.reuse, R80, R72 ;  /* 0x000000507c48723c */ /* 0x042fec0000041848 */
        /* <DEDUP_REMOVED lines=9> */
[C---:B------:R-:W-:Y:S01]  /*1bae0*/  HMMA.16816.F32.BF16 R100, R128.reuse, R112, R232 ;  /* 0x000000708064723c */ /* 0x040fe200000418e8 */
[----:B------:R1:W-:Y:S05]  /*1baf0*/  STG.E.U16 desc[UR26][R34.64+-0xe0], R187 ;  /* 0xffff20bb22007986 */ /* 0x0003ea000c10151a */
[C---:B------:R-:W-:Y:S01]  /*1bb00*/  HMMA.16816.F32.BF16 R64, R128.reuse, R66, R216 ;  /* 0x000000428040723c */ /* 0x040fe200000418d8 */
[----:B------:R1:W-:Y:S05]  /*1bb10*/  STG.E.U16 desc[UR26][R34.64+-0xde], R186 ;  /* 0xffff22ba22007986 */ /* 0x0003ea000c10151a */
[C---:B------:R-:W-:Y:S06]  /*1bb20*/  HMMA.16816.F32.BF16 R80, R128.reuse, R82, R224 ;  /* 0x000000528050723c */ /* 0x040fec00000418e0 */
[C---:B------:R-:W-:Y:S06]  /*1bb30*/  HMMA.16816.F32.BF16 R96, R128.reuse, R98, R236 ;  /* 0x000000628060723c */ /* 0x040fec00000418ec */
[C---:B------:R-:W-:Y:S01]  /*1bb40*/  HMMA.16816.F32.BF16 R112, R128.reuse, R114, R16 ;  /* 0x000000728070723c */ /* 0x040fe20000041810 */
[----:B------:R1:W-:Y:S05]  /*1bb50*/  STG.E.U16 desc[UR26][R32.64+-0xe0], R173 ;  /* 0xffff20ad20007986 */ /* 0x0003ea000c10151a */
[----:B------:R-:W-:Y:S01]  /*1bb60*/  HMMA.16816.F32.BF16 R128, R128, R6, R244 ;  /* 0x000000068080723c */ /* 0x000fe200000418f4 */
[----:B------:R1:W-:Y:S06]  /*1bb70*/  STG.E.U16 desc[UR26][R32.64+-0xde], R172 ;  /* 0xffff22ac20007986 */ /* 0x0003ec000c10151a */
[----:B------:R-:W-:Y:S01]  /*1bb80*/  IADD3 R6, P1, R22, -0x140, RZ ;  /* 0xfffffec016067810 */ /* 0x000fe20007f3e0ff */
[----:B------:R-:W-:Y:S01]  /*1bb90*/  FADD.FTZ R247, R196, R0 ;  /* 0x00000000c4f77221 */ /* 0x000fe20000010000 */
[----:B------:R1:W-:Y:S02]  /*1bba0*/  STG.E.U16 desc[UR26][R30.64+-0xe0], R139 ;  /* 0xffff208b1e007986 */ /* 0x0003e4000c10151a */
[----:B------:R-:W-:-:S02]  /*1bbb0*/  IADD3.X R0, R23, -0x1, RZ, P1, !PT ;  /* 0xffffffff17007810 */ /* 0x000fc40000ffe4ff */
[----:B------:R1:W-:Y:S04]  /*1bbc0*/  STG.E.U16 desc[UR26][R30.64+-0xde], R138 ;  /* 0xffff228a1e007986 */ /* 0x0003e8000c10151a */
[----:B------:R1:W-:Y:S04]  /*1bbd0*/  STG.E.U16 desc[UR26][R22.64+-0xd0], R185 ;  /* 0xffff30b916007986 */ /* 0x0003e8000c10151a */
[----:B------:R1:W-:Y:S04]  /*1bbe0*/  STG.E.U16 desc[UR26][R22.64+-0xce], R184 ;  /* 0xffff32b816007986 */ /* 0x0003e8000c10151a */
        /* <DEDUP_REMOVED lines=12> */
[----:B------:R-:W-:Y:S01]  /*1bcb0*/  FADD.FTZ R2, R12, R2 ;  /* 0x000000020c027221 */ /* 0x000fe20000010000 */
[----:B------:R-:W-:Y:S01]  /*1bcc0*/  FADD.FTZ R5, R15, R5 ;  /* 0x000000050f057221 */ /* 0x000fe20000010000 */
[----:B------:R-:W-:Y:S01]  /*1bcd0*/  @UP0 UIADD3 UR19, UR19, -0x6, URZ ;  /* 0xfffffffa13130890 */ /* 0x000fe2000fffe03f */
[----:B------:R-:W-:Y:S01]  /*1bce0*/  FADD.FTZ R4, R26, R4 ;  /* 0x000000041a047221 */ /* 0x000fe20000010000 */
[----:B------:R-:W-:Y:S01]  /*1bcf0*/  FADD.FTZ R2, R27, R2 ;  /* 0x000000021b027221 */ /* 0x000fe20000010000 */
[----:B------:R-:W-:Y:S02]  /*1bd00*/  FADD.FTZ R5, R29, R5 ;  /* 0x000000051d057221 */ /* 0x000fe40000010000 */
[----:B------:R-:W-:Y:S01]  /*1bd10*/  FADD.FTZ R235, R24, R4 ;  /* 0x0000000418eb7221 */ /* 0x000fe20000010000 */
[----:B------:R-:W-:Y:S01]  /*1bd20*/  FADD.FTZ R239, R25, R2 ;  /* 0x0000000219ef7221 */ /* 0x000fe20000010000 */
[----:B------:R-:W-:Y:S01]  /*1bd30*/  FADD.FTZ R227, R212, R5 ;  /* 0x00000005d4e37221 */ /* 0x000fe20000010000 */
[----:B------:R-:W-:Y:S06]  /*1bd40*/  @P0 BRA `(.L_x_1583) ;  /* 0x0000000000040947 */ /* 0x000fec0003800000 */
.L_x_1570:
[----:B------:R-:W-:-:S12]  /*1bd50*/  UIADD3 UR19, UR44, -0x1, URZ ;  /* 0xffffffff2c137890 */ /* 0x000fd8000fffe03f */
.L_x_1583:
[----:B------:R-:W-:-:S13]  /*1bd60*/  ISETP.LE.AND P0, PT, RZ, UR19, PT ;  /* 0x00000013ff007c0c */ /* 0x000fda000bf03270 */
[----:B------:R-:W-:Y:S05]  /*1bd70*/  @!P0 BRA `(.L_x_1584) ;  /* 0x0000004c00288947 */ /* 0x000fea0003800000 */
[----:B-1----:R-:W3:Y:S01]  /*1bd80*/  LDL.LU R6, [R1+0xc8] ;  /* 0x0000c80001067983 */ /* 0x002ee20000300800 */
[----:B------:R-:W-:Y:S01]  /*1bd90*/  ULDC UR5, c[0x0][0x2d0] ;  /* 0x0000b40000057ab9 */ /* 0x000fe20000000800 */
[----:B------:R-:W2:Y:S01]  /*1bda0*/  S2R R2, SR_TID.X ;  /* 0x0000000000027919 */ /* 0x000ea20000002100 */
[----:B------:R-:W-:Y:S01]  /*1bdb0*/  MOV R137, R3 ;  /* 0x0000000300897202 */ /* 0x000fe20000000f00 */
[----:B------:R-:W-:Y:S01]  /*1bdc0*/  ULDC UR4, c[0x0][0x2d8] ;  /* 0x0000b60000047ab9 */ /* 0x000fe20000000800 */
[----:B------:R-:W-:Y:S01]  /*1bdd0*/  IMAD.U32 R214, RZ, RZ, UR15 ;  /* 0x0000000fffd67e24 */ /* 0x000fe2000f8e00ff */
[----:B------:R-:W4:Y:S01]  /*1bde0*/  LDL.LU R4, [R1+0xd8] ;  /* 0x0000d80001047983 */ /* 0x000f220000300800 */
[----:B-----5:R-:W-:Y:S01]  /*1bdf0*/  IMAD.MOV.U32 R135, RZ, RZ, R133 ;  /* 0x000000ffff877224 */ /* 0x020fe200078e0085 */
[----:B------:R-:W-:Y:S02]  /*1be00*/  ULDC UR8, c[0x0][0x2d0] ;  /* 0x0000b40000087ab9 */ /* 0x000fe40000000800 */
[----:B------:R-:W4:Y:S01]  /*1be10*/  LDL.LU R5, [R1+0xd4] ;  /* 0x0000d40001057983 */ /* 0x000f220000300800 */
[----:B------:R-:W-:Y:S01]  /*1be20*/  USHF.L.U32 UR20, UR4, 0x3, URZ ;  /* 0x0000000304147899 */ /* 0x000fe2000800063f */
[----:B------:R-:W-:Y:S01]  /*1be30*/  IMAD.MOV.U32 R136, RZ, RZ, R132 ;  /* 0x000000ffff887224 */ /* 0x000fe200078e0084 */
[----:B------:R-:W-:-:S02]  /*1be40*/  UIMAD UR43, UR4, 0x48, URZ ;  /* 0x00000048042b78a4 */ /* 0x000fc4000f8e023f */
[----:B------:R-:W-:Y:S02]  /*1be50*/  USHF.R.S32.HI UR34, URZ, 0x1f, UR4 ;  /* 0x0000001f3f227899 */ /* 0x000fe40008011404 */
[----:B------:R-:W-:Y:S02]  /*1be60*/  UIMAD.WIDE.U32 UR46, UR4, 0x70, URZ ;  /* 0x00000070042e78a5 */ /* 0x000fe4000f8e003f */
[----:B------:R-:W-:Y:S02]  /*1be70*/  UIMAD UR4, UR4, 0x38, UR20 ;  /* 0x00000038040478a4 */ /* 0x000fe4000f8e0214 */
[----:B------:R-:W-:Y:S02]  /*1be80*/  USHF.R.S32.HI UR6, URZ, 0x1f, UR20 ;  /* 0x0000001f3f067899 */ /* 0x000fe40008011414 */
[----:B------:R-:W-:Y:S02]  /*1be90*/  UIADD3 UR4, UR4, 0x1, URZ ;  /* 0x0000000104047890 */ /* 0x000fe4000fffe03f */
[----:B------:R-:W-:-:S02]  /*1bea0*/  UIMAD UR34, UR34, 0x70, URZ ;  /* 0x00000070222278a4 */ /* 0x000fc4000f8e023f */
[----:B------:R-:W-:Y:S02]  /*1beb0*/  USHF.R.S32.HI UR35, URZ, 0x1f, UR4 ;  /* 0x0000001f3f237899 */ /* 0x000fe40008011404 */
[----:B------:R-:W-:Y:S02]  /*1bec0*/  USHF.L.U32 UR25, UR20, 0x1, URZ ;  /* 0x0000000114197899 */ /* 0x000fe4000800063f */
[----:B------:R-:W-:Y:S02]  /*1bed0*/  USHF.L.U32 UR44, UR43, 0x1, URZ ;  /* 0x000000012b2c7899 */ /* 0x000fe4000800063f */
[----:B------:R-:W-:Y:S01]  /*1bee0*/  USHF.L.U64.HI UR20, UR20, 0x1, UR6 ;  /* 0x0000000114147899 */ /* 0x000fe20008010206 */
[----:B--2---:R-:W-:Y:S01]  /*1bef0*/  SHF.R.S32.HI R0, RZ, 0x1f, R2 ;  /* 0x0000001fff007819 */ /* 0x004fe20000011402 */
[----:B------:R-:W-:Y:S02]  /*1bf00*/  USHF.L.U32 UR42, UR4, 0x1, URZ ;  /* 0x00000001042a7899 */ /* 0x000fe4000800063f */
[----:B------:R-:W-:Y:S01]  /*1bf10*/  USHF.L.U64.HI UR35, UR4, 0x1, UR35 ;  /* 0x0000000104237899 */ /* 0x000fe20008010223 */
[----:B------:R-:W-:Y:S01]  /*1bf20*/  LEA.HI R0, R0, R2, RZ, 0x3 ;  /* 0x0000000200007211 */ /* 0x000fe200078f18ff */
[----:B------:R-:W-:Y:S01]  /*1bf30*/  UIADD3 UR34, UR47, UR34, URZ ;  /* 0x000000222f227290 */ /* 0x000fe2000fffe03f */
[----:B------:R-:W-:-:S02]  /*1bf40*/  ULDC UR4, c[0x0][0x2ec] ;  /* 0x0000bb0000047ab9 */ /* 0x000fc40000000800 */
[----:B------:R-:W-:Y:S01]  /*1bf50*/  LOP3.LUT R0, R0, 0xfffffff8, RZ, 0xc0, !PT ;  /* 0xfffffff800007812 */ /* 0x000fe200078ec0ff */
[----:B------:R-:W-:-:S04]  /*1bf60*/  ULDC.64 UR6, c[0x0][0x248] ;  /* 0x0000920000067ab9 */ /* 0x000fc80000000a00 */
[----:B------:R-:W-:-:S05]  /*1bf70*/  IMAD.IADD R0, R2, 0x1, -R0 ;  /* 0x0000000102007824 */ /* 0x000fca00078e0a00 */
[----:B------:R-:W-:-:S04]  /*1bf80*/  SHF.L.U32 R0, R0, 0x3, RZ ;  /* 0x0000000300007819 */ /* 0x000fc800000006ff */
[----:B------:R-:W-:Y:S01]  /*1bf90*/  ISETP.GE.AND P0, PT, R0, UR5, PT ;  /* 0x0000000500007c0c */ /* 0x000fe2000bf06270 */
[----:B------:R-:W-:Y:S01]  /*1bfa0*/  USHF.R.S32.HI UR5, URZ, 0x1f, UR43 ;  /* 0x0000001f3f057899 */ /* 0x000fe2000801142b */
[----:B------:R-:W-:-:S03]  /*1bfb0*/  MOV R0, 0x7054 ;  /* 0x0000705400007802 */ /* 0x000fc60000000f00 */
[----:B------:R-:W-:Y:S01]  /*1bfc0*/  USHF.L.U64.HI UR43, UR43, 0x1, UR5 ;  /* 0x000000012b2b7899 */ /* 0x000fe20008010205 */
[----:B------:R-:W-:Y:S02]  /*1bfd0*/  PRMT R214, R214, R0, UR15 ;  /* 0x0000000fd6d67e16 */ /* 0x000fe40008000000 */
[----:B------:R-:W-:-:S05]  /*1bfe0*/  MOV R0, R134 ;  /* 0x0000008600007202 */ /* 0x000fca0000000f00 */
[----:B------:R-:W1:Y:S08]  /*1bff0*/  @!P0 LDC.64 R10, c[0x0][0x220] ;  /* 0x00008800ff0a8b82 */ /* 0x000e700000000a00 */
[----:B------:R-:W2:Y:S01]  /*1c000*/  @!P0 LDC.64 R8, c[0x0][0x220] ;  /* 0x00008800ff088b82 */ /* 0x000ea20000000a00 */
[----:B-1----:R-:W-:Y:S04]  /*1c010*/  @!P0 STL.64 [R1+0xb0], R10 ;  /* 0x0000b00a01008387 */ /* 0x002fe80000100a00 */
[----:B--2---:R1:W-:Y:S01]  /*1c020*/  @!P0 STL.64 [R1+0xa8], R8 ;  /* 0x0000a80801008387 */ /* 0x0043e20000100a00 */
[----:B---3--:R-:W-:-:S02]  /*1c030*/  VIADD R2, R6, 0x4 ;  /* 0x0000000406027836 */ /* 0x008fc40000000000 */
[----:B-1----:R-:W-:-:S04]  /*1c040*/  IMAD.WIDE.U32 R8, R6, -0x326172a9, RZ ;  /* 0xcd9e8d5706087825 */ /* 0x002fc800078e00ff */
[----:B------:R-:W-:Y:S01]  /*1c050*/  IMAD.WIDE.U32 R6, R2, -0x326172a9, RZ ;  /* 0xcd9e8d5702067825 */ /* 0x000fe200078e00ff */
[----:B------:R-:W-:Y:S03]  /*1c060*/  STL.64 [R1+0x98], R8 ;  /* 0x0000980801007387 */ /* 0x000fe60000100a00 */
[----:B----4-:R-:W-:Y:S01]  /*1c070*/  IMAD.WIDE.U32 R248, R4, -0x2daee0ad, RZ ;  /* 0xd2511f5304f87825 */ /* 0x010fe200078e00ff */
[----:B------:R1:W-:Y:S01]  /*1c080*/  STL.64 [R1+0x90], R6 ;  /* 0x0000900601007387 */ /* 0x0003e20000100a00 */
[-C--:B------:R-:W-:Y:S02]  /*1c090*/  LOP3.LUT R3, R7, R5.reuse, RZ, 0x3c, !PT ;  /* 0x0000000507037212 */ /* 0x080fe400078e3cff */
[----:B------:R-:W-:Y:S01]  /*1c0a0*/  LOP3.LUT R2, R9, R5, RZ, 0x3c, !PT ;  /* 0x0000000509027212 */ /* 0x000fe200078e3cff */
        /* <DEDUP_REMOVED lines=10> */
.L_x_1587:
        /* <DEDUP_REMOVED lines=49> */
.L_x_1585:
[----:B-1----:R-:W2:Y:S01]  /*1c460*/  LDL R2, [R1+0x7c] ;  /* 0x00007c0001027983 */ /* 0x002ea20000100800 */
[----:B------:R-:W-:Y:S04]  /*1c470*/  DEPBAR.LE SB0, 0x0 ;  /* 0x000080000000791a */ /* 0x000fe80000000000 */
[----:B------:R-:W3:Y:S01]  /*1c480*/  LDL.64 R12, [R1+0xa0] ;  /* 0x0000a000010c7983 */ /* 0x000ee20000100a00 */
[----:B------:R-:W-:Y:S02]  /*1c490*/  USHF.R.S32.HI UR9, URZ, 0x1f, UR19 ;  /* 0x0000001f3f097899 */ /* 0x000fe40008011413 */
[----:B------:R-:W-:Y:S02]  /*1c4a0*/  UIMAD UR5, UR12, UR19, URZ ;  /* 0x000000130c0572a4 */ /* 0x000fe4000f8e023f */
[----:B----4-:R-:W4:Y:S01]  /*1c4b0*/  LDL R5, [R1+0xb0] ;  /* 0x0000b00001057983 */ /* 0x010f220000100800 */
[----:B------:R-:W-:Y:S02]  /*1c4c0*/  UISETP.GE.AND UP0, UPT, UR19, 0x1, UPT ;  /* 0x000000011300788c */ /* 0x000fe4000bf06270 */
[----:B------:R-:W-:Y:S02]  /*1c4d0*/  UIMAD UR5, UR9, UR13, UR5 ;  /* 0x0000000d090572a4 */ /* 0x000fe4000f8e0205 */
[----:B-----5:R-:W5:Y:S01]  /*1c4e0*/  LDL R15, [R1+0xb4] ;  /* 0x0000b400010f7983 */ /* 0x020f620000100800 */
[----:B------:R-:W-:Y:S04]  /*1c4f0*/  ULOP3.LUT UR9, UR19, UR31, URZ, 0x3c, !UPT ;  /* 0x0000001f13097292 */ /* 0x000fe8000f8e3c3f */
[----:B------:R-:W5:Y:S02]  /*1c500*/  LDL R10, [R1+0xa8] ;  /* 0x0000a800010a7983 */ /* 0x000f640000100800 */
[----:B------:R-:W-:Y:S03]  /*1c510*/  LOP3.LUT R132, R249, UR9, RZ, 0x3c, !PT ;  /* 0x00000009f9847c12 */ /* 0x000fe6000f8e3cff */
[----:B------:R-:W5:Y:S01]  /*1c520*/  LDL R14, [R1+0xac] ;  /* 0x0000ac00010e7983 */ /* 0x000f620000100800 */
[----:B------:R-:W-:Y:S06]  /*1c530*/  BAR.SYNC.DEFER_BLOCKING 0x0 ;  /* 0x0000000000007b1d */ /* 0x000fec0000010000 */
[----:B------:R-:W-:Y:S05]  /*1c540*/  @P0 STS.128 [R213+0xa000], RZ ;  /* 0x00a000ffd5000388 */ /* 0x000fea0000000c00 */
[----:B------:R-:W5:Y:S05]  /*1c550*/  LDL.64 R218, [R1+0x88] ;  /* 0x0000880001da7983 */ /* 0x000f6a0000100a00 */
[----:B------:R-:W5:Y:S05]  /*1c560*/  LDL.64 R216, [R1+0x80] ;  /* 0x0000800001d87983 */ /* 0x000f6a0000100a00 */
[----:B------:R-:W5:Y:S05]  /*1c570*/  LDL.64 R138, [R1+0x98] ;  /* 0x00009800018a7983 */ /* 0x000f6a0000100a00 */
[----:B------:R-:W5:Y:S01]  /*1c580*/  LDL.64 R220, [R1+0x90] ;  /* 0x0000900001dc7983 */ /* 0x000f620000100a00 */
[----:B------:R-:W1:Y:S02]  /*1c590*/  S2R R133, SR_TID.X ;  /* 0x0000000000857919 */ /* 0x000e640000002100 */
[----:B-1----:R-:W-:Y:S05]  /*1c5a0*/  IMAD.SHL.U32 R133, R133, 0x2, RZ ;  /* 0x0000000285857824 */ /* 0x002fea00078e00ff */
[----:B------:R-:W-:Y:S02]  /*1c5b0*/  LOP3.LUT R133, R133, 0x6, RZ, 0xc0, !PT ;  /* 0x0000000685857812 */ /* 0x000fe400078ec0ff */
        /* <DEDUP_REMOVED lines=16> */
[C---:B------:R-:W-:Y:S02]  /*1c6c0*/  @!P0 LEA.HI.X R11, R3.reuse, R14, R5, 0x1, P4 ;  /* 0x0000000e030b8211 */ /* 0x040fe400020f0c05 */
[----:B------:R-:W-:Y:S01]  /*1c6d0*/  @P3 STS.128 [R213+0xb000], RZ ;  /* 0x00b000ffd5003388 */ /* 0x000fe20000000c00 */
[C---:B-1----:R-:W-:Y:S04]  /*1c6e0*/  @!P3 LEA R8, P2, R2.reuse, R8, 0x1 ;  /* 0x000000080208b211 */ /* 0x042fe800078408ff */
[----:B------:R-:W-:Y:S01]  /*1c6f0*/  @!P3 LEA.HI.X R9, R2, R9, R4, 0x1, P2 ;  /* 0x000000090209b211 */ /* 0x000fe200010f0c04 */
[----:B------:R-:W-:Y:S01]  /*1c700*/  IMAD.U32 R2, RZ, RZ, UR19 ;  /* 0x00000013ff027e24 */ /* 0x000fe2000f8e00ff */
[C---:B--2---:R-:W-:Y:S03]  /*1c710*/  @!P3 LEA R6, P1, R3.reuse, R6, 0x1 ;  /* 0x000000060306b211 */ /* 0x044fe600078208ff */
[----:B------:R-:W-:Y:S01]  /*1c720*/  @!PT LDS RZ, [RZ] ;  /* 0x00000000fffff984 */ /* 0x000fe20000000800 */
[----:B------:R-:W-:Y:S01]  /*1c730*/  @!PT LDS RZ, [RZ] ;  /* 0x00000000fffff984 */ /* 0x000fe20000000800 */
[----:B------:R-:W-:Y:S01]  /*1c740*/  @!PT LDS RZ, [RZ] ;  /* 0x00000000fffff984 */ /* 0x000fe20000000800 */
[----:B------:R-:W-:Y:S01]  /*1c750*/  @!P3 LDGSTS.E.BYPASS.LTC128B.128 [R213+0xb000], desc[UR26][R8.64+0x80] ;  /* 0x0b00008008d5bfae */ /* 0x000fe2000b901d5a */
[----:B------:R-:W-:Y:S01]  /*1c760*/  IMAD R2, R2, 0x20, R133 ;  /* 0x0000002002027824 */ /* 0x000fe200078e0285 */
[----:B------:R-:W-:Y:S03]  /*1c770*/  @!P3 LEA.HI.X R7, R3, R7, R5, 0x1, P1 ;  /* 0x000000070307b211 */ /* 0x000fe600008f0c05 */
[----:B------:R-:W-:Y:S01]  /*1c780*/  @P0 STS.128 [R213+0xa800], RZ ;  /* 0x00a800ffd5000388 */ /* 0x000fe20000000c00 */
[C---:B------:R-:W-:Y:S01]  /*1c790*/  VIADD R133, R2.reuse, 0x1 ;  /* 0x0000000102857836 */ /* 0x040fe20000000000 */
[----:B------:R-:W-:Y:S01]  /*1c7a0*/  PLOP3.LUT P1, PT, PT, PT, UP0, 0x80, 0x0 ;  /* 0x000000000000781c */ /* 0x000fe20003f2f008 */
[----:B------:R-:W-:Y:S02]  /*1c7b0*/  VIADD R134, R2, 0x9 ;  /* 0x0000000902867836 */ /* 0x000fe40000000000 */
[----:B------:R-:W-:Y:S01]  /*1c7c0*/  @!PT LDS RZ, [RZ] ;  /* 0x00000000fffff984 */ /* 0x000fe20000000800 */
[----:B------:R-:W-:Y:S01]  /*1c7d0*/  @!PT LDS RZ, [RZ] ;  /* 0x00000000fffff984 */ /* 0x000fe20000000800 */
[----:B------:R-:W-:Y:S01]  /*1c7e0*/  @!PT LDS RZ, [RZ] ;  /* 0x00000000fffff984 */ /* 0x000fe20000000800 */
[----:B------:R-:W-:Y:S01]  /*1c7f0*/  @!P0 LDGSTS.E.BYPASS.LTC128B.128 [R213+0xa800], desc[UR26][R10.64] ;  /* 0x0a8000000ad58fae */ /* 0x000fe2000b901d5a */
[--C-:B------:R-:W-:Y:S02]  /*1c800*/  LOP3.LUT R3, R219, UR5, R248.reuse, 0x96, !PT ;  /* 0x00000005db037c12 */ /* 0x100fe4000f8e96f8 */
[----:B------:R-:W-:Y:S02]  /*1c810*/  I2FP.F32.S32 R133, R133 ;  /* 0x0000008500857245 */ /* 0x000fe40000201400 */
[----:B------:R-:W-:Y:S05]  /*1c820*/  @P3 STS.128 [R213+0xb800], RZ ;  /* 0x00b800ffd5003388 */ /* 0x000fea0000000c00 */
[----:B------:R-:W-:Y:S01]  /*1c830*/  @!PT LDS RZ, [RZ] ;  /* 0x00000000fffff984 */ /* 0x000fe20000000800 */
[----:B------:R-:W-:Y:S01]  /*1c840*/  @!PT LDS RZ, [RZ] ;  /* 0x00000000fffff984 */ /* 0x000fe20000000800 */
[----:B------:R-:W-:Y:S01]  /*1c850*/  @!PT LDS RZ, [RZ] ;  /* 0x00000000fffff984 */ /* 0x000fe20000000800 */
[----:B------:R1:W-:Y:S05]  /*1c860*/  @!P3 LDGSTS.E.BYPASS.LTC128B.128 [R213+0xb800], desc[UR26][R6.64+0x80] ;  /* 0x0b80008006d5bfae */ /* 0x0003ea000b901d5a */
[----:B------:R-:W-:Y:S05]  /*1c870*/  LDSM.16.M88.4 R32, [R202] ;  /* 0x00000000ca20783b */ /* 0x000fea0000000200 */
[----:B------:R-:W1:Y:S05]  /*1c880*/  LDSM.16.M88.4 R16, [R200+0x8000] ;  /* 0x00800000c810783b */ /* 0x000e6a0000000200 */
[----:B------:R-:W2:Y:S05]  /*1c890*/  LDSM.16.M88.4 R28, [R202+0x2000] ;  /* 0x00200000ca1c783b */ /* 0x000eaa0000000200 */
[----:B------:R-:W3:Y:S05]  /*1c8a0*/  LDSM.16.M88.4 R172, [R200+0x8800] ;  /* 0x00880000c8ac783b */ /* 0x000eea0000000200 */
[----:B------:R-:W0:Y:S05]  /*1c8b0*/  LDGDEPBAR ;  /* 0x00000000000079af */ /* 0x000e2a0000000000 */
[----:B------:R-:W-:Y:S05]  /*1c8c0*/  LDSM.16.M88.4 R176, [R204] ;  /* 0x00000000ccb0783b */ /* 0x000fea0000000200 */
[----:B------:R-:W4:Y:S05]  /*1c8d0*/  LDSM.16.M88.4 R180, [R211] ;  /* 0x00000000d3b4783b */ /* 0x000f2a0000000200 */
[----:B------:R-:W5:Y:S05]  /*1c8e0*/  LDSM.16.M88.4 R184, [R204+0x2000] ;  /* 0x00200000ccb8783b */ /* 0x000f6a0000000200 */
[----:B------:R-:W5:Y:S05]  /*1c8f0*/  LDSM.16.M88.4 R188, [R211+0x800] ;  /* 0x00080000d3bc783b */ /* 0x000f6a0000000200 */
[----:B------:R-:W-:Y:S01]  /*1c900*/  LDSM.16.M88.4 R192, [R209+0x8000] ;  /* 0x00800000d1c0783b */ /* 0x000fe20000000200 */
[-C--:B-1----:R-:W-:Y:S04]  /*1c910*/  HMMA.16816.F32.BF16 R4, R32, R16.reuse, RZ ;  /* 0x000000102004723c */ /* 0x082fe800000418ff */
[----:B------:R-:W-:Y:S02]  /*1c920*/  LDSM.16.M88.4 R196, [R210+0x2000] ;  /* 0x00200000d2c4783b */ /* 0x000fe40000000200 */
[C---:B--2---:R-:W-:Y:S06]  /*1c930*/  HMMA.16816.F32.BF16 R8, R28.reuse, R16, RZ ;  /* 0x000000101c08723c */ /* 0x044fec00000418ff */
[-C--:B------:R-:W-:Y:S06]  /*1c940*/  HMMA.16816.F32.BF16 R12, R28, R18.reuse, RZ ;  /* 0x000000121c0c723c */ /* 0x080fec00000418ff */
[C---:B------:R-:W-:Y:S06]  /*1c950*/  HMMA.16816.F32.BF16 R16, R32.reuse, R18, RZ ;  /* 0x000000122010723c */ /* 0x040fec00000418ff */
[-C--:B---3--:R-:W-:Y:S06]  /*1c960*/  HMMA.16816.F32.BF16 R20, R32, R172.reuse, RZ ;  /* 0x000000ac2014723c */ /* 0x088fec00000418ff */
[C---:B------:R-:W-:Y:S06]  /*1c970*/  HMMA.16816.F32.BF16 R24, R28.reuse, R172, RZ ;  /* 0x000000ac1c18723c */ /* 0x040fec00000418ff */
[-C--:B------:R-:W-:Y:S06]  /*1c980*/  HMMA.16816.F32.BF16 R28, R28, R174.reuse, RZ ;  /* 0x000000ae1c1c723c */ /* 0x080fec00000418ff */
[----:B------:R-:W-:Y:S01]  /*1c990*/  HMMA.16816.F32.BF16 R32, R32, R174, RZ ;  /* 0x000000ae2020723c */ /* 0x000fe200000418ff */
[----:B------:R-:W1:Y:S05]  /*1c9a0*/  LDSM.16.M88.4 R172, [R210] ;  /* 0x00000000d2ac783b */ /* 0x000e6a0000000200 */
[-C--:B----4-:R-:W-:Y:S06]  /*1c9b0*/  HMMA.16816.F32.BF16 R4, R176, R180.reuse, R4 ;  /* 0x000000b4b004723c */ /* 0x090fec0000041804 */
[C---:B-----5:R-:W-:Y:S06]  /*1c9c0*/  HMMA.16816.F32.BF16 R8, R184.reuse, R180, R8 ;  /* 0x000000b4b808723c */ /* 0x060fec0000041808 */
[-C--:B------:R-:W-:Y:S06]  /*1c9d0*/  HMMA.16816.F32.BF16 R12, R184, R182.reuse, R12 ;  /* 0x000000b6b80c723c */ /* 0x080fec000004180c */
[C---:B------:R-:W-:Y:S01]  /*1c9e0*/  HMMA.16816.F32.BF16 R16, R176.reuse, R182, R16 ;  /* 0x000000b6b010723c */ /* 0x040fe20000041810 */
[----:B------:R-:W2:Y:S05]  /*1c9f0*/  LDSM.16.M88.4 R180, [R209+0x8800] ;  /* 0x00880000d1b4783b */ /* 0x000eaa0000000200 */
[-C--:B------:R-:W-:Y:S06]  /*1ca00*/  HMMA.16816.F32.BF16 R20, R176, R188.reuse, R20 ;  /* 0x000000bcb014723c */ /* 0x080fec0000041814 */
[C---:B------:R-:W-:Y:S06]  /*1ca10*/  HMMA.16816.F32.BF16 R24, R184.reuse, R188, R24 ;  /* 0x000000bcb818723c */ /* 0x040fec0000041818 */
[-C--:B------:R-:W-:Y:S01]  /*1ca20*/  HMMA.16816.F32.BF16 R28, R184, R190.reuse, R28 ;  /* 0x000000beb81c723c */ /* 0x080fe2000004181c */
[----:B------:R-:W-:Y:S05]  /*1ca30*/  LDSM.16.M88.4 R184, [R207] ;  /* 0x00000000cfb8783b */ /* 0x000fea0000000200 */
[----:B------:R-:W-:Y:S01]  /*1ca40*/  HMMA.16816.F32.BF16 R32, R176, R190, R32 ;  /* 0x000000beb020723c */ /* 0x000fe20000041820 */
[----:B------:R-:W3:Y:S05]  /*1ca50*/  LDSM.16.M88.4 R176, [R208] ;  /* 0x00000000d0b0783b */ /* 0x000eea0000000200 */
[-C--:B-1----:R-:W-:Y:S01]  /*1ca60*/  HMMA.16816.F32.BF16 R4, R172, R192.reuse, R4 ;  /* 0x000000c0ac04723c */ /* 0x082fe20000041804 */
[----:B------:R-:W1:Y:S05]  /*1ca70*/  LDSM.16.M88.4 R188, [R208+0x2000] ;  /* 0x00200000d0bc783b */ /* 0x000e6a0000000200 */
[C---:B------:R-:W-:Y:S06]  /*1ca80*/  HMMA.16816.F32.BF16 R8, R196.reuse, R192, R8 ;  /* 0x000000c0c408723c */ /* 0x040fec0000041808 */
[-C--:B------:R-:W-:Y:S06]  /*1ca90*/  HMMA.16816.F32.BF16 R12, R196, R194.reuse, R12 ;  /* 0x000000c2c40c723c */ /* 0x080fec000004180c */
[C---:B------:R-:W-:Y:S01]  /*1caa0*/  HMMA.16816.F32.BF16 R16, R172.reuse, R194, R16 ;  /* 0x000000c2ac10723c */ /* 0x040fe20000041810 */
[----:B------:R-:W4:Y:S05]  /*1cab0*/  LDSM.16.M88.4 R192, [R207+0x800] ;  /* 0x00080000cfc0783b */ /* 0x000f2a0000000200 */
[-C--:B--2---:R-:W-:Y:S06]  /*1cac0*/  HMMA.16816.F32.BF16 R20, R172, R180.reuse, R20 ;  /* 0x000000b4ac14723c */ /* 0x084fec0000041814 */
[C---:B------:R-:W-:Y:S06]  /*1cad0*/  HMMA.16816.F32.BF16 R24, R196.reuse, R180, R24 ;  /* 0x000000b4c418723c */ /* 0x040fec0000041818 */
[-C--:B------:R-:W-:Y:S01]  /*1cae0*/  HMMA.16816.F32.BF16 R28, R196, R182.reuse, R28 ;  /* 0x000000b6c41c723c */ /* 0x080fe2000004181c */
[----:B------:R-:W-:Y:S05]  /*1caf0*/  LDSM.16.M88.4 R196, [R202+0x6000] ;  /* 0x00600000cac4783b */ /* 0x000fea0000000200 */
[----:B------:R-:W-:Y:S01]  /*1cb00*/  HMMA.16816.F32.BF16 R32, R172, R182, R32 ;  /* 0x000000b6ac20723c */ /* 0x000fe20000041820 */
[----:B------:R-:W-:Y:S05]  /*1cb10*/  LDSM.16.M88.4 R172, [R202+0x4000] ;  /* 0x00400000caac783b */ /* 0x000fea0000000200 */
[-C--:B---3--:R-:W-:Y:S01]  /*1cb20*/  HMMA.16816.F32.BF16 R4, R176, R184.reuse, R4 ;  /* 0x000000b8b004723c */ /* 0x088fe20000041804 */
[----:B------:R-:W2:Y:S05]  /*1cb30*/  LDSM.16.M88.4 R180, [R200+0x9000] ;  /* 0x00900000c8b4783b */ /* 0x000eaa0000000200 */
[C---:B-1----:R-:W-:Y:S06]  /*1cb40*/  HMMA.16816.F32.BF16 R8, R188.reuse, R184, R8 ;  /* 0x000000b8bc08723c */ /* 0x042fec0000041808 */
[-C--:B------:R-:W-:Y:S06]  /*1cb50*/  HMMA.16816.F32.BF16 R12, R188, R186.reuse, R12 ;  /* 0x000000babc0c723c */ /* 0x080fec000004180c */
[C---:B------:R-:W-:Y:S01]  /*1cb60*/  HMMA.16816.F32.BF16 R16, R176.reuse, R186, R16 ;  /* 0x000000bab010723c */ /* 0x040fe20000041810 */
[----:B------:R-:W1:Y:S05]  /*1cb70*/  LDSM.16.M88.4 R184, [R200+0x9800] ;  /* 0x00980000c8b8783b */ /* 0x000e6a0000000200 */
[-C--:B----4-:R-:W-:Y:S06]  /*1cb80*/  HMMA.16816.F32.BF16 R20, R176, R192.reuse, R20 ;  /* 0x000000c0b014723c */ /* 0x090fec0000041814 */
[C---:B------:R-:W-:Y:S06]  /*1cb90*/  HMMA.16816.F32.BF16 R24, R188.reuse, R192, R24 ;  /* 0x000000c0bc18723c */ /* 0x040fec0000041818 */
[-C--:B------:R-:W-:Y:S01]  /*1cba0*/  HMMA.16816.F32.BF16 R28, R188, R194.reuse, R28 ;  /* 0x000000c2bc1c723c */ /* 0x080fe2000004181c */
[----:B------:R-:W-:Y:S05]  /*1cbb0*/  LDSM.16.M88.4 R188, [R211+0x1000] ;  /* 0x00100000d3bc783b */ /* 0x000fea0000000200 */
[----:B------:R-:W-:Y:S01]  /*1cbc0*/  HMMA.16816.F32.BF16 R32, R176, R194, R32 ;  /* 0x000000c2b020723c */ /* 0x000fe20000041820 */
[----:B------:R-:W3:Y:S05]  /*1cbd0*/  LDSM.16.M88.4 R176, [R204+0x4000] ;  /* 0x00400000ccb0783b */ /* 0x000eea0000000200 */
[-C--:B--2---:R-:W-:Y:S01]  /*1cbe0*/  HMMA.16816.F32.BF16 R4, R172, R180.reuse, R4 ;  /* 0x000000b4ac04723c */ /* 0x084fe20000041804 */
[----:B------:R-:W2:Y:S05]  /*1cbf0*/  LDSM.16.M88.4 R192, [R204+0x6000] ;  /* 0x00600000ccc0783b */ /* 0x000eaa0000000200 */
[C---:B------:R-:W-:Y:S06]  /*1cc00*/  HMMA.16816.F32.BF16 R8, R196.reuse, R180, R8 ;  /* 0x000000b4c408723c */ /* 0x040fec0000041808 */
[-C--:B------:R-:W-:Y:S06]  /*1cc10*/  HMMA.16816.F32.BF16 R12, R196, R182.reuse, R12 ;  /* 0x000000b6c40c723c */ /* 0x080fec000004180c */
[C---:B------:R-:W-:Y:S01]  /*1cc20*/  HMMA.16816.F32.BF16 R16, R172.reuse, R182, R16 ;  /* 0x000000b6ac10723c */ /* 0x040fe20000041810 */
[----:B------:R-:W4:Y:S05]  /*1cc30*/  LDSM.16.M88.4 R180, [R211+0x1800] ;  /* 0x00180000d3b4783b */ /* 0x000f2a0000000200 */
[-C--:B-1----:R-:W-:Y:S06]  /*1cc40*/  HMMA.16816.F32.BF16 R20, R172, R184.reuse, R20 ;  /* 0x000000b8ac14723c */ /* 0x082fec0000041814 */
[C---:B------:R-:W-:Y:S06]  /*1cc50*/  HMMA.16816.F32.BF16 R24, R196.reuse, R184, R24 ;  /* 0x000000b8c418723c */ /* 0x040fec0000041818 */
[-C--:B------:R-:W-:Y:S01]  /*1cc60*/  HMMA.16816.F32.BF16 R28, R196, R186.reuse, R28 ;  /* 0x000000bac41c723c */ /* 0x080fe2000004181c */
[----:B------:R-:W-:Y:S05]  /*1cc70*/  LDSM.16.M88.4 R196, [R210+0x6000] ;  /* 0x00600000d2c4783b */ /* 0x000fea0000000200 */
[----:B------:R-:W-:Y:S01]  /*1cc80*/  HMMA.16816.F32.BF16 R32, R172, R186, R32 ;  /* 0x000000baac20723c */ /* 0x000fe20000041820 */
[----:B------:R-:W-:Y:S05]  /*1cc90*/  LDSM.16.M88.4 R172, [R210+0x4000] ;  /* 0x00400000d2ac783b */ /* 0x000fea0000000200 */
[-C--:B---3--:R-:W-:Y:S01]  /*1cca0*/  HMMA.16816.F32.BF16 R4, R176, R188.reuse, R4 ;  /* 0x000000bcb004723c */ /* 0x088fe20000041804 */
[----:B------:R-:W1:Y:S05]  /*1ccb0*/  LDSM.16.M88.4 R184, [R209+0x9000] ;  /* 0x00900000d1b8783b */ /* 0x000e6a0000000200 */
[C---:B--2---:R-:W-:Y:S06]  /*1ccc0*/  HMMA.16816.F32.BF16 R8, R192.reuse, R188, R8 ;  /* 0x000000bcc008723c */ /* 0x044fec0000041808 */
[-C--:B------:R-:W-:Y:S06]  /*1ccd0*/  HMMA.16816.F32.BF16 R12, R192, R190.reuse, R12 ;  /* 0x000000bec00c723c */ /* 0x080fec000004180c */
[C---:B------:R-:W-:Y:S01]  /*1cce0*/  HMMA.16816.F32.BF16 R16, R176.reuse, R190, R16 ;  /* 0x000000beb010723c */ /* 0x040fe20000041810 */
[----:B------:R-:W2:Y:S05]  /*1ccf0*/  LDSM.16.M88.4 R188, [R209+0x9800] ;  /* 0x00980000d1bc783b */ /* 0x000eaa0000000200 */
[-C--:B----4-:R-:W-:Y:S06]  /*1cd00*/  HMMA.16816.F32.BF16 R20, R176, R180.reuse, R20 ;  /* 0x000000b4b014723c */ /* 0x090fec0000041814 */
[C---:B------:R-:W-:Y:S06]  /*1cd10*/  HMMA.16816.F32.BF16 R24, R192.reuse, R180, R24 ;  /* 0x000000b4c018723c */ /* 0x040fec0000041818 */
[-C--:B------:R-:W-:Y:S01]  /*1cd20*/  HMMA.16816.F32.BF16 R28, R192, R182.reuse, R28 ;  /* 0x000000b6c01c723c */ /* 0x080fe2000004181c */
[----:B------:R-:W-:Y:S05]  /*1cd30*/  LDSM.16.M88.4 R192, [R208+0x6000] ;  /* 0x00600000d0c0783b */ /* 0x000fea0000000200 */
[----:B------:R-:W-:Y:S01]  /*1cd40*/  HMMA.16816.F32.BF16 R32, R176, R182, R32 ;  /* 0x000000b6b020723c */ /* 0x000fe20000041820 */
[----:B------:R-:W-:Y:S05]  /*1cd50*/  LDSM.16.M88.4 R176, [R208+0x4000] ;  /* 0x00400000d0b0783b */ /* 0x000fea0000000200 */
[-C--:B-1----:R-:W-:Y:S01]  /*1cd60*/  HMMA.16816.F32.BF16 R4, R172, R184.reuse, R4 ;  /* 0x000000b8ac04723c */ /* 0x082fe20000041804 */
[----:B------:R-:W1:Y:S05]  /*1cd70*/  LDSM.16.M88.4 R180, [R207+0x1000] ;  /* 0x00100000cfb4783b */ /* 0x000e6a0000000200 */
[C---:B------:R-:W-:Y:S06]  /*1cd80*/  HMMA.16816.F32.BF16 R8, R196.reuse, R184, R8 ;  /* 0x000000b8c408723c */ /* 0x040fec0000041808 */
[-C--:B------:R-:W-:Y:S06]  /*1cd90*/  HMMA.16816.F32.BF16 R12, R196, R186.reuse, R12 ;  /* 0x000000bac40c723c */ /* 0x080fec000004180c */
[C---:B------:R-:W-:Y:S01]  /*1cda0*/  HMMA.16816.F32.BF16 R16, R172.reuse, R186, R16 ;  /* 0x000000baac10723c */ /* 0x040fe20000041810 */
[----:B------:R-:W3:Y:S01]  /*1cdb0*/  LDSM.16.M88.4 R184, [R207+0x1800] ;  /* 0x00180000cfb8783b */ /* 0x000ee20000000200 */
[----:B------:R-:W-:Y:S04]  /*1cdc0*/  DEPBAR.LE SB0, 0x0 ;  /* 0x000080000000791a */ /* 0x000fe80000000000 */
[-C--:B--2---:R-:W-:Y:S01]  /*1cdd0*/  HMMA.16816.F32.BF16 R20, R172, R188.reuse, R20 ;  /* 0x000000bcac14723c */ /* 0x084fe20000041814 */
[----:B------:R-:W-:Y:S05]  /*1cde0*/  BAR.SYNC.DEFER_BLOCKING 0x0 ;  /* 0x0000000000007b1d */ /* 0x000fea0000010000 */
[C---:B------:R-:W-:Y:S06]  /*1cdf0*/  HMMA.16816.F32.BF16 R24, R196.reuse, R188, R24 ;  /* 0x000000bcc418723c */ /* 0x040fec0000041818 */
[-C--:B------:R-:W-:Y:S06]  /*1ce00*/  HMMA.16816.F32.BF16 R28, R196, R190.reuse, R28 ;  /* 0x000000bec41c723c */ /* 0x080fec000004181c */
[----:B------:R-:W-:Y:S05]  /*1ce10*/  HMMA.16816.F32.BF16 R32, R172, R190, R32 ;  /* 0x000000beac20723c */ /* 0x000fea0000041820 */
[----:B------:R-:W-:Y:S01]  /*1ce20*/  IMAD.WIDE.U32 R196, R3, -0x326172a9, RZ ;  /* 0xcd9e8d5703c47825 */ /* 0x000fe200078e00ff */
[-C--:B-1----:R-:W-:Y:S05]  /*1ce30*/  HMMA.16816.F32.BF16 R4, R176, R180.reuse, R4 ;  /* 0x000000b4b004723c */ /* 0x082fea0000041804 */
[----:B------:R-:W-:Y:S01]  /*1ce40*/  IMAD.WIDE.U32 R174, R132, -0x326172a9, RZ ;  /* 0xcd9e8d5784ae7825 */ /* 0x000fe200078e00ff */
[----:B------:R-:W-:Y:S01]  /*1ce50*/  LOP3.LUT R132, R217, UR5, R248, 0x96, !PT ;  /* 0x00000005d9847c12 */ /* 0x000fe2000f8e96f8 */
[C---:B------:R-:W-:Y:S04]  /*1ce60*/  HMMA.16816.F32.BF16 R8, R192.reuse, R180, R8 ;  /* 0x000000b4c008723c */ /* 0x040fe80000041808 */
[----:B------:R-:W-:Y:S01]  /*1ce70*/  LOP3.LUT R3, R197, UR40, R174, 0x96, !PT ;  /* 0x00000028c5037c12 */ /* 0x000fe2000f8e96ae */
[----:B------:R-:W-:Y:S01]  /*1ce80*/  IMAD.WIDE.U32 R188, R132, -0x326172a9, RZ ;  /* 0xcd9e8d5784bc7825 */ /* 0x000fe200078e00ff */
[C---:B------:R-:W-:Y:S01]  /*1ce90*/  LOP3.LUT R138, R175.reuse, UR41, R138, 0x96, !PT ;  /* 0x00000029af8a7c12 */ /* 0x040fe2000f8e968a */
[-C--:B------:R-:W-:Y:S04]  /*1cea0*/  HMMA.16816.F32.BF16 R12, R192, R182.reuse, R12 ;  /* 0x000000b6c00c723c */ /* 0x080fe8000004180c */
[----:B------:R-:W-:Y:S01]  /*1ceb0*/  LOP3.LUT R172, R175, UR41, R220, 0x96, !PT ;  /* 0x00000029afac7c12 */ /* 0x000fe2000f8e96dc */
[----:B------:R-:W-:Y:S01]  /*1cec0*/  IMAD.WIDE.U32 R190, R3, -0x2daee0ad, RZ ;  /* 0xd2511f5303be7825 */ /* 0x000fe200078e00ff */
[----:B------:R-:W-:Y:S01]  /*1ced0*/  I2FP.F32.S32 R3, R2 ;  /* 0x0000000200037245 */ /* 0x000fe20000201400 */
[C---:B------:R-:W-:Y:S04]  /*1cee0*/  HMMA.16816.F32.BF16 R16, R176.reuse, R182, R16 ;  /* 0x000000b6b010723c */ /* 0x040fe80000041810 */
[C---:B------:R-:W-:Y:S01]  /*1cef0*/  FFMA.FTZ R4, R3.reuse, UR21, R4 ;  /* 0x0000001503047c23 */ /* 0x040fe20008010004 */
[----:B------:R-:W-:Y:S01]  /*1cf00*/  FFMA.FTZ R6, R3, UR21, R6 ;  /* 0x0000001503067c23 */ /* 0x000fe20008010006 */
[-C--:B---3--:R-:W-:Y:S05]  /*1cf10*/  HMMA.16816.F32.BF16 R20, R176, R184.reuse, R20 ;  /* 0x000000b8b014723c */ /* 0x088fea0000041814 */
[----:B------:R-:W-:Y:S01]  /*1cf20*/  LOP3.LUT R183, R189, UR40, R174, 0x96, !PT ;  /* 0x00000028bdb77c12 */ /* 0x000fe2000f8e96ae */
[C---:B------:R-:W-:Y:S05]  /*1cf30*/  HMMA.16816.F32.BF16 R24, R192.reuse, R184, R24 ;  /* 0x000000b8c018723c */ /* 0x040fea0000041818 */
[C---:B------:R-:W-:Y:S01]  /*1cf40*/  FFMA.FTZ R8, R3.reuse, UR21, R8 ;  /* 0x0000001503087c23 */ /* 0x040fe20008010008 */
[-C--:B------:R-:W-:Y:S05]  /*1cf50*/  HMMA.16816.F32.BF16 R28, R192, R186.reuse, R28 ;  /* 0x000000bac01c723c */ /* 0x080fea000004181c */
[----:B------:R-:W-:Y:S01]  /*1cf60*/  FFMA.FTZ R10, R3, UR21, R10 ;  /* 0x00000015030a7c23 */ /* 0x000fe2000801000a */
[----:B------:R-:W-:Y:S01]  /*1cf70*/  I2FP.F32.S32 R3, R134 ;  /* 0x0000008600037245 */ /* 0x000fe20000201400 */
[----:B------:R-:W-:Y:S04]  /*1cf80*/  HMMA.16816.F32.BF16 R32, R176, R186, R32 ;  /* 0x000000bab020723c */ /* 0x000fe80000041820 */
[C---:B------:R-:W-:Y:S01]  /*1cf90*/  FFMA.FTZ R5, R133.reuse, UR21, R5 ;  /* 0x0000001585057c23 */ /* 0x040fe20008010005 */
[C---:B------:R-:W-:Y:S01]  /*1cfa0*/  FFMA.FTZ R7, R133.reuse, UR21, R7 ;  /* 0x0000001585077c23 */ /* 0x040fe20008010007 */
[C---:B------:R-:W-:Y:S01]  /*1cfb0*/  FFMA.FTZ R9, R133.reuse, UR21, R9 ;  /* 0x0000001585097c23 */ /* 0x040fe20008010009 */
[----:B------:R-:W-:Y:S01]  /*1cfc0*/  FFMA.FTZ R11, R133, UR21, R11 ;  /* 0x00000015850b7c23 */ /* 0x000fe2000801000b */
[C---:B------:R-:W-:Y:S03]  /*1cfd0*/  FFMA.FTZ R13, R3.reuse, UR21, R13 ;  /* 0x00000015030d7c23 */ /* 0x040fe6000801000d */
[C---:B------:R-:W-:Y:S01]  /*1cfe0*/  FFMA.FTZ R15, R3.reuse, UR21, R15 ;  /* 0x00000015030f7c23 */ /* 0x040fe2000801000f */
[C---:B------:R-:W-:Y:S01]  /*1cff0*/  FFMA.FTZ R17, R3.reuse, UR21, R17 ;  /* 0x0000001503117c23 */ /* 0x040fe20008010011 */
[----:B------:R-:W-:Y:S01]  /*1d000*/  FFMA.FTZ R19, R3, UR21, R19 ;  /* 0x0000001503137c23 */ /* 0x000fe20008010013 */
[C---:B------:R-:W-:Y:S02]  /*1d010*/  VIADD R132, R2.reuse, 0x8 ;  /* 0x0000000802847836 */ /* 0x040fe40000000000 */
[C---:B------:R-:W-:Y:S02]  /*1d020*/  VIADD R133, R2.reuse, 0x10 ;  /* 0x0000001002857836 */ /* 0x040fe40000000000 */
[C---:B------:R-:W-:Y:S01]  /*1d030*/  VIADD R134, R2.reuse, 0x11 ;  /* 0x0000001102867836 */ /* 0x040fe20000000000 */
[----:B------:R-:W-:Y:S01]  /*1d040*/  I2FP.F32.S32 R132, R132 ;  /* 0x0000008400847245 */ /* 0x000fe20000201400 */
[C---:B------:R-:W-:Y:S02]  /*1d050*/  VIADD R3, R2.reuse, 0x18 ;  /* 0x0000001802037836 */ /* 0x040fe40000000000 */
[----:B------:R-:W-:Y:S02]  /*1d060*/  VIADD R2, R2, 0x19 ;  /* 0x0000001902027836 */ /* 0x000fe40000000000 */
[C---:B------:R-:W-:Y:S01]  /*1d070*/  FFMA.FTZ R12, R132.reuse, UR21, R12 ;  /* 0x00000015840c7c23 */ /* 0x040fe2000801000c */
[----:B------:R-:W-:Y:S01]  /*1d080*/  I2FP.F32.S32 R3, R3 ;  /* 0x0000000300037245 */ /* 0x000fe20000201400 */
[C---:B------:R-:W-:Y:S01]  /*1d090*/  FFMA.FTZ R14, R132.reuse, UR21, R14 ;  /* 0x00000015840e7c23 */ /* 0x040fe2000801000e */
[----:B------:R-:W-:Y:S01]  /*1d0a0*/  I2FP.F32.S32 R2, R2 ;  /* 0x0000000200027245 */ /* 0x000fe20000201400 */
[C---:B------:R-:W-:Y:S01]  /*1d0b0*/  FFMA.FTZ R16, R132.reuse, UR21, R16 ;  /* 0x0000001584107c23 */ /* 0x040fe20008010010 */
[----:B------:R-:W-:Y:S01]  /*1d0c0*/  FFMA.FTZ R18, R132, UR21, R18 ;  /* 0x0000001584127c23 */ /* 0x000fe20008010012 */
[----:B------:R-:W-:Y:S01]  /*1d0d0*/  I2FP.F32.S32 R132, R133 ;  /* 0x0000008500847245 */ /* 0x000fe20000201400 */
[C---:B------:R-:W-:Y:S01]  /*1d0e0*/  FFMA.FTZ R28, R3.reuse, UR21, R28 ;  /* 0x00000015031c7c23 */ /* 0x040fe2000801001c */
[----:B------:R-:W-:Y:S01]  /*1d0f0*/  I2FP.F32.S32 R133, R134 ;  /* 0x0000008600857245 */ /* 0x000fe20000201400 */
[C---:B------:R-:W-:Y:S01]  /*1d100*/  FFMA.FTZ R30, R3.reuse, UR21, R30 ;  /* 0x00000015031e7c23 */ /* 0x040fe2000801001e */
[C---:B------:R-:W-:Y:S01]  /*1d110*/  FFMA.FTZ R32, R3.reuse, UR21, R32 ;  /* 0x0000001503207c23 */ /* 0x040fe20008010020 */
[----:B------:R-:W-:Y:S01]  /*1d120*/  FFMA.FTZ R34, R3, UR21, R34 ;  /* 0x0000001503227c23 */ /* 0x000fe20008010022 */
[----:B------:R-:W-:Y:S01]  /*1d130*/  FMNMX.FTZ R3, R4, R0, !PT ;  /* 0x0000000004037209 */ /* 0x000fe20007810000 */
[C---:B------:R-:W-:Y:S01]  /*1d140*/  FFMA.FTZ R29, R2.reuse, UR21, R29 ;  /* 0x00000015021d7c23 */ /* 0x040fe2000801001d */
[C---:B------:R-:W-:Y:S01]  /*1d150*/  FFMA.FTZ R31, R2.reuse, UR21, R31 ;  /* 0x00000015021f7c23 */ /* 0x040fe2000801001f */
[C---:B------:R-:W-:Y:S01]  /*1d160*/  FFMA.FTZ R33, R2.reuse, UR21, R33 ;  /* 0x0000001502217c23 */ /* 0x040fe20008010021 */
[----:B------:R-:W-:Y:S01]  /*1d170*/  FMNMX.FTZ R3, R5, R3, !PT ;  /* 0x0000000305037209 */ /* 0x000fe20007810000 */
        /* <DEDUP_REMOVED lines=9> */
[----:B------:R-:W-:Y:S01]  /*1d210*/  FMNMX.FTZ R3, R18, R2, !PT ;  /* 0x0000000212037209 */ /* 0x000fe20007810000 */
[C---:B------:R-:W-:Y:S01]  /*1d220*/  FFMA.FTZ R23, R133.reuse, UR21, R23 ;  /* 0x0000001585177c23 */ /* 0x040fe20008010017 */
[----:B------:R-:W-:Y:S01]  /*1d230*/  FMNMX.FTZ R2, R8, R136, !PT ;  /* 0x0000008808027209 */ /* 0x000fe20007810000 */
[----:B------:R-:W-:Y:S01]  /*1d240*/  FFMA.FTZ R25, R133, UR21, R25 ;  /* 0x0000001585197c23 */ /* 0x000fe20008010019 */
[----:B------:R-:W-:Y:S01]  /*1d250*/  FMNMX.FTZ R134, R17, R132, !PT ;  /* 0x0000008411867209 */ /* 0x000fe20007810000 */
[----:B------:R-:W-:Y:S01]  /*1d260*/  FFMA.FTZ R27, R133, UR21, R27 ;  /* 0x00000015851b7c23 */ /* 0x000fe2000801001b */
[----:B------:R-:W-:Y:S01]  /*1d270*/  FMNMX.FTZ R133, R10, R137, !PT ;  /* 0x000000890a857209 */ /* 0x000fe20007810000 */
        /* <DEDUP_REMOVED lines=15> */
[----:B------:R-:W-:Y:S02]  /*1d370*/  LOP3.LUT R198, R139, UR39, R218, 0x96, !PT ;  /* 0x000000278bc67c12 */ /* 0x000fe4000f8e96da */
[----:B------:R-:W-:Y:S02]  /*1d380*/  LOP3.LUT R199, R191, UR33, R138, 0x96, !PT ;  /* 0x00000021bfc77c12 */ /* 0x000fe4000f8e968a */
[----:B------:R-:W-:Y:S02]  /*1d390*/  FMNMX.FTZ R182, R24, R3, !PT ;  /* 0x0000000318b67209 */ /* 0x000fe40007810000 */
[----:B------:R-:W-:Y:S02]  /*1d3a0*/  FMNMX.FTZ R181, R26, R2, !PT ;  /* 0x000000021ab57209 */ /* 0x000fe40007810000 */
[----:B------:R-:W-:Y:S02]  /*1d3b0*/  FMNMX.FTZ R134, R33, R134, !PT ;  /* 0x0000008621867209 */ /* 0x000fe40007810000 */
[----:B------:R-:W-:Y:S01]  /*1d3c0*/  FMNMX.FTZ R180, R35, R180, !PT ;  /* 0x000000b423b47209 */ /* 0x000fe20007810000 */
[----:B------:R-:W-:Y:S06]  /*1d3d0*/  @P1 BRA `(.L_x_1587) ;  /* 0xffffffec005c1947 */ /* 0x000fec000383ffff */
.L_x_1586:
[----:B------:R-:W-:Y:S01]  /*1d3e0*/  FMNMX.FTZ R133, R25, R182, !PT ;  /* 0x000000b619857209 */ /* 0x000fe20007810000 */
[----:B------:R2:W-:Y:S01]  /*1d3f0*/  STL [R1+0x104], R207 ;  /* 0x000104cf01007387 */ /* 0x0005e20000100800 */
[----:B------:R-:W-:Y:S01]  /*1d400*/  FMNMX.FTZ R132, R27, R181, !PT ;  /* 0x000000b51b847209 */ /* 0x000fe20007810000 */
[----:B------:R-:W-:Y:S01]  /*1d410*/  IMAD.WIDE.U32 R2, R183, -0x2daee0ad, RZ ;  /* 0xd2511f53b7027825 */ /* 0x000fe200078e00ff */
[----:B-1----:R-:W-:Y:S01]  /*1d420*/  FMNMX.FTZ R172, R28, R133, !PT ;  /* 0x000000851cac7209 */ /* 0x002fe20007810000 */
[----:B------:R-:W-:Y:S01]  /*1d430*/  STL [R1+0x100], R204 ;  /* 0x000100cc01007387 */ /* 0x000fe20000100800 */
[----:B------:R-:W-:Y:S02]  /*1d440*/  LOP3.LUT R139, R179, UR39, R216, 0x96, !PT ;  /* 0x00000027b38b7c12 */ /* 0x000fe4000f8e96d8 */
[----:B------:R-:W-:Y:S01]  /*1d450*/  FMNMX.FTZ R172, R29, R172, !PT ;  /* 0x000000ac1dac7209 */ /* 0x000fe20007810000 */
[----:B------:R-:W-:Y:S01]  /*1d460*/  STL [R1+0xfc], R202 ;  /* 0x0000fcca01007387 */ /* 0x000fe20000100800 */
[----:B------:R-:W-:Y:S01]  /*1d470*/  FMNMX.FTZ R138, R30, R132, !PT ;  /* 0x000000841e8a7209 */ /* 0x000fe20007810000 */
[----:B------:R-:W-:Y:S01]  /*1d480*/  IMAD.WIDE.U32 R132, R198, -0x326172a9, RZ ;  /* 0xcd9e8d57c6847825 */ /* 0x000fe200078e00ff */
[----:B------:R-:W-:Y:S01]  /*1d490*/  LOP3.LUT R178, R3, UR33, R178, 0x96, !PT ;  /* 0x0000002103b27c12 */ /* 0x000fe2000f8e96b2 */
[----:B------:R-:W-:Y:S01]  /*1d4a0*/  STL [R1+0xf8], R200 ;  /* 0x0000f8c801007387 */ /* 0x000fe20000100800 */
[----:B------:R-:W-:Y:S01]  /*1d4b0*/  FMNMX.FTZ R3, R31, R138, !PT ;  /* 0x0000008a1f037209 */ /* 0x000fe20007810000 */
[----:B------:R-:W-:Y:S01]  /*1d4c0*/  IMAD.WIDE.U32 R186, R139, -0x326172a9, RZ ;  /* 0xcd9e8d578bba7825 */ /* 0x000fe200078e00ff */
[----:B------:R-:W-:Y:S01]  /*1d4d0*/  LOP3.LUT R133, R133, UR38, R196, 0x96, !PT ;  /* 0x0000002685857c12 */ /* 0x000fe2000f8e96c4 */
[----:B------:R-:W3:Y:S01]  /*1d4e0*/  LDL.LU R193, [R1+0x74] ;  /* 0x0000740001c17983 */ /* 0x000ee20000300800 */
[----:B------:R-:W-:Y:S01]  /*1d4f0*/  LOP3.LUT R212, R212, 0xffff7fff, RZ, 0xc0, !PT ;  /* 0xffff7fffd4d47812 */ /* 0x000fe200078ec0ff */
[----:B------:R-:W-:Y:S01]  /*1d500*/  IMAD.WIDE.U32 R138, R199, -0x326172a9, RZ ;  /* 0xcd9e8d57c78a7825 */ /* 0x000fe200078e00ff */
[----:B------:R-:W-:Y:S01]  /*1d510*/  LOP3.LUT R173, R187, UR38, R188, 0x96, !PT ;  /* 0x00000026bbad7c12 */ /* 0x000fe2000f8e96bc */
[----:B------:R-:W4:Y:S01]  /*1d520*/  LDL.LU R192, [R1+0x78] ;  /* 0x0000780001c07983 */ /* 0x000f220000300800 */
[----:B------:R-:W-:Y:S01]  /*1d530*/  @P0 LOP3.LUT R212, R212, 0x8000, RZ, 0xfc, !PT ;  /* 0x00008000d4d40812 */ /* 0x000fe200078efcff */
[----:B------:R-:W-:Y:S01]  /*1d540*/  IMAD.WIDE.U32 R184, R133, -0x2daee0ad, RZ ;  /* 0xd2511f5385b87825 */ /* 0x000fe200078e00ff */
[----:B------:R-:W-:Y:S01]  /*1d550*/  LOP3.LUT R132, R139, UR32, R132, 0x96, !PT ;  /* 0x000000208b847c12 */ /* 0x000fe2000f8e9684 */
[----:B------:R-:W1:Y:S01]  /*1d560*/  SHFL.BFLY PT, R174, R134, 0x2, 0x1f ;  /* 0x0c401f0086ae7f89 */ /* 0x000e6200000e0000 */
[----:B------:R-:W-:Y:S01]  /*1d570*/  LOP3.LUT R212, R212, 0xfff7ffff, RZ, 0xc0, !PT ;  /* 0xfff7ffffd4d47812 */ /* 0x000fe200078ec0ff */
[----:B------:R-:W-:Y:S01]  /*1d580*/  IMAD.WIDE.U32 R182, R173, -0x2daee0ad, RZ ;  /* 0xd2511f53adb67825 */ /* 0x000fe200078e00ff */
[----:B------:R-:W-:Y:S05]  /*1d590*/  LOP3.LUT R173, R185, UR29, R190, 0x96, !PT ;  /* 0x0000001db9ad7c12 */ /* 0x000fea000f8e96be */
[----:B------:R-:W1:Y:S01]  /*1d5a0*/  SHFL.BFLY PT, R175, R180, 0x2, 0x1f ;  /* 0x0c401f00b4af7f89 */ /* 0x000e6200000e0000 */
[----:B------:R-:W-:Y:S01]  /*1d5b0*/  IMAD.WIDE.U32 R188, R178, -0x326172a9, RZ ;  /* 0xcd9e8d57b2bc7825 */ /* 0x000fe200078e00ff */
[----:B------:R-:W-:Y:S06]  /*1d5c0*/  LOP3.LUT R2, R183, UR29, R2, 0x96, !PT ;  /* 0x0000001db7027c12 */ /* 0x000fec000f8e9602 */
[----:B------:R-:W1:Y:S01]  /*1d5d0*/  SHFL.BFLY PT, R176, R172, 0x2, 0x1f ;  /* 0x0c401f00acb07f89 */ /* 0x000e6200000e0000 */
[----:B------:R-:W-:Y:S07]  /*1d5e0*/  LOP3.LUT R139, R189, UR32, R186, 0x96, !PT ;  /* 0x00000020bd8b7c12 */ /* 0x000fee000f8e96ba */
[----:B--2---:R2:W2:Y:S01]  /*1d5f0*/  LDL.S16 R207, [R1+0x48] ;  /* 0x0000480001cf7983 */ /* 0x0044a20000100600 */
[----:B------:R-:W-:Y:S03]  /*1d600*/  IMAD.WIDE.U32 R186, R132, -0x2daee0ad, RZ ;  /* 0xd2511f5384ba7825 */ /* 0x000fe600078e00ff */
[----:B------:R-:W1:Y:S01]  /*1d610*/  SHFL.BFLY PT, R179, R3, 0x2, 0x1f ;  /* 0x0c401f0003b37f89 */ /* 0x000e6200000e0000 */
[----:B------:R-:W-:Y:S05]  /*1d620*/  IMAD.WIDE.U32 R236, R139, -0x2daee0ad, RZ ;  /* 0xd2511f538bec7825 */ /* 0x000fea00078e00ff */
[----:B------:R-:W-:Y:S02]  /*1d630*/  LOP3.LUT R178, R237, UR10, R182, 0x96, !PT ;  /* 0x0000000aedb27c12 */ /* 0x000fe4000f8e96b6 */
[----:B-1----:R-:W-:Y:S02]  /*1d640*/  FMNMX.FTZ R134, R134, R174, !PT ;  /* 0x000000ae86867209 */ /* 0x002fe40007810000 */
[----:B------:R-:W-:Y:S01]  /*1d650*/  LOP3.LUT R174, R187, UR10, R184, 0x96, !PT ;  /* 0x0000000abbae7c12 */ /* 0x000fe2000f8e96b8 */
[----:B------:R-:W-:Y:S01]  /*1d660*/  IMAD.WIDE.U32 R184, R2, -0x326172a9, RZ ;  /* 0xcd9e8d5702b87825 */ /* 0x000fe200078e00ff */
[----:B------:R-:W-:Y:S01]  /*1d670*/  FMNMX.FTZ R133, R180, R175, !PT ;  /* 0x000000afb4857209 */ /* 0x000fe20007810000 */
[----:B------:R-:W1:Y:S02]  /*1d680*/  SHFL.BFLY PT, R177, R134, 0x1, 0x1f ;  /* 0x0c201f0086b17f89 */ /* 0x000e6400000e0000 */
[----:B------:R-:W-:Y:S01]  /*1d690*/  IMAD.WIDE.U32 R180, R173, -0x326172a9, RZ ;  /* 0xcd9e8d57adb47825 */ /* 0x000fe200078e00ff */
[----:B------:R-:W-:Y:S05]  /*1d6a0*/  FMNMX.FTZ R132, R172, R176, !PT ;  /* 0x000000b0ac847209 */ /* 0x000fea0007810000 */
[----:B------:R-:W1:Y:S01]  /*1d6b0*/  SHFL.BFLY PT, R173, R133, 0x1, 0x1f ;  /* 0x0c201f0085ad7f89 */ /* 0x000e6200000e0000 */
[----:B------:R-:W-:Y:S01]  /*1d6c0*/  LOP3.LUT R219, R185, UR11, R188, 0x96, !PT ;  /* 0x0000000bb9db7c12 */ /* 0x000fe2000f8e96bc */
[----:B------:R-:W-:Y:S01]  /*1d6d0*/  IMAD.WIDE.U32 R174, R174, -0x326172a9, RZ ;  /* 0xcd9e8d57aeae7825 */ /* 0x000fe200078e00ff */
[----:B------:R-:W-:Y:S05]  /*1d6e0*/  LOP3.LUT R182, R181, UR11, R138, 0x96, !PT ;  /* 0x0000000bb5b67c12 */ /* 0x000fea000f8e968a */
[----:B------:R-:W1:Y:S01]  /*1d6f0*/  SHFL.BFLY PT, R139, R132, 0x1, 0x1f ;  /* 0x0c201f00848b7f89 */ /* 0x000e6200000e0000 */
[----:B------:R-:W-:Y:S02]  /*1d700*/  FMNMX.FTZ R3, R3, R179, !PT ;  /* 0x000000b303037209 */ /* 0x000fe40007810000 */
[----:B------:R-:W-:Y:S02]  /*1d710*/  LOP3.LUT R176, R175, UR24, R180, 0x96, !PT ;  /* 0x00000018afb07c12 */ /* 0x000fe4000f8e96b4 */
[----:B------:R-:W-:Y:S03]  /*1d720*/  LOP3.LUT R244, R174, 0xff, RZ, 0xc0, !PT ;  /* 0x000000ffaef47812 */ /* 0x000fe600078ec0ff */
[----:B------:R-:W1:Y:S01]  /*1d730*/  SHFL.BFLY PT, R179, R3, 0x1, 0x1f ;  /* 0x0c201f0003b37f89 */ /* 0x000e6200000e0000 */
[----:B------:R-:W-:Y:S02]  /*1d740*/  SHF.R.U32.HI R234, RZ, 0x18, R174 ;  /* 0x00000018ffea7819 */ /* 0x000fe400000116ae */
[----:B------:R-:W-:Y:S02]  /*1d750*/  LOP3.LUT R183, R176, 0xff, RZ, 0xc0, !PT ;  /* 0x000000ffb0b77812 */ /* 0x000fe400078ec0ff */
[----:B------:R-:W-:Y:S02]  /*1d760*/  SHF.R.U32.HI R185, RZ, 0x18, R176 ;  /* 0x00000018ffb97819 */ /* 0x000fe400000116b0 */
[----:B-1----:R-:W-:Y:S02]  /*1d770*/  FMNMX.FTZ R134, R134, R177, !PT ;  /* 0x000000b186867209 */ /* 0x002fe40007810000 */
[----:B------:R-:W-:Y:S03]  /*1d780*/  FMNMX.FTZ R133, R133, R173, !PT ;  /* 0x000000ad85857209 */ /* 0x000fe60007810000 */
[----:B------:R-:W-:Y:S01]  /*1d790*/  FMUL.FTZ R138, R134, UR4 ;  /* 0x00000004868a7c20 */ /* 0x000fe20008410000 */
[----:B------:R-:W-:Y:S04]  /*1d7a0*/  IMAD.WIDE.U32 R172, R178, -0x326172a9, RZ ;  /* 0xcd9e8d57b2ac7825 */ /* 0x000fe800078e00ff */
[----:B------:R-:W-:Y:S01]  /*1d7b0*/  FADD.FTZ R0, -R134, R0 ;  /* 0x0000000086007221 */ /* 0x000fe20000010100 */
[----:B------:R-:W-:Y:S01]  /*1d7c0*/  FMNMX.FTZ R132, R132, R139, !PT ;  /* 0x0000008b84847209 */ /* 0x000fe20007810000 */
[----:B------:R-:W-:Y:S01]  /*1d7d0*/  FMUL.FTZ R2, R133, UR4 ;  /* 0x0000000485027c20 */ /* 0x000fe20008410000 */
[----:B------:R-:W-:Y:S02]  /*1d7e0*/  LOP3.LUT R139, R175, UR24, R180, 0x96, !PT ;  /* 0x00000018af8b7c12 */ /* 0x000fe4000f8e96b4 */
[----:B------:R-:W-:Y:S02]  /*1d7f0*/  LOP3.LUT R177, R172, 0xff, RZ, 0xc0, !PT ;  /* 0x000000ffacb17812 */ /* 0x000fe400078ec0ff */
[----:B------:R-:W-:Y:S01]  /*1d800*/  FMNMX.FTZ R3, R3, R179, !PT ;  /* 0x000000b303037209 */ /* 0x000fe20007810000 */
[----:B------:R-:W-:Y:S01]  /*1d810*/  IMAD.WIDE.U32 R178, R182, -0x2daee0ad, RZ ;  /* 0xd2511f53b6b27825 */ /* 0x000fe200078e00ff */
[----:B------:R-:W-:Y:S04]  /*1d820*/  ISETP.LE.U32.AND P5, PT, R177, UR15, PT ;  /* 0x0000000fb1007c0c */ /* 0x000fe8000bfa3070 */
[C-C-:B------:R-:W-:Y:S02]  /*1d830*/  LOP3.LUT R177, R179.reuse, UR28, R186.reuse, 0x96, !PT ;  /* 0x0000001cb3b17c12 */ /* 0x140fe4000f8e96ba */
[----:B------:R-:W-:Y:S07]  /*1d840*/  LOP3.LUT R180, R179, UR28, R186, 0x96, !PT ;  /* 0x0000001cb3b47c12 */ /* 0x000fee000f8e96ba */
[----:B------:R-:W-:Y:S02]  /*1d850*/  @P5 LOP3.LUT R212, R212, 0x80000, RZ, 0xfc, !PT ;  /* 0x00080000d4d45812 */ /* 0x000fe400078efcff */
[----:B------:R-:W-:Y:S02]  /*1d860*/  ISETP.LE.U32.AND P5, PT, R185, UR15, PT ;  /* 0x0000000fb9007c0c */ /* 0x000fe4000bfa3070 */
[----:B------:R-:W-:Y:S01]  /*1d870*/  LOP3.LUT R212, R212, 0xffefffff, RZ, 0xc0, !PT ;  /* 0xffefffffd4d47812 */ /* 0x000fe200078ec0ff */
[----:B---3--:R-:W-:Y:S02]  /*1d880*/  IMAD.MOV.U32 R195, RZ, RZ, R193 ;  /* 0x000000ffffc37224 */ /* 0x008fe400078e00c1 */
[----:B----4-:R-:W-:Y:S05]  /*1d890*/  IMAD.MOV.U32 R194, RZ, RZ, R192 ;  /* 0x000000ffffc27224 */ /* 0x010fea00078e00c0 */
[C---:B------:R-:W-:Y:S02]  /*1d8a0*/  IADD3 R196, P2, R194.reuse, UR25, RZ ;  /* 0x00000019c2c47c10 */ /* 0x040fe4000ff5e0ff */
[----:B------:R-:W-:Y:S02]  /*1d8b0*/  IADD3 R216, P1, R194, UR42, RZ ;  /* 0x0000002ac2d87c10 */ /* 0x000fe4000ff3e0ff */
[C---:B------:R-:W-:Y:S02]  /*1d8c0*/  IADD3.X R197, R195.reuse, UR20, RZ, P2, !PT ;  /* 0x00000014c3c57c10 */ /* 0x040fe400097fe4ff */
[----:B------:R-:W-:Y:S02]  /*1d8d0*/  IADD3.X R217, R195, UR35, RZ, P1, !PT ;  /* 0x00000023c3d97c10 */ /* 0x000fe40008ffe4ff */
[----:B------:R-:W-:Y:S02]  /*1d8e0*/  FSETP.NEU.FTZ.AND P2, PT, R134, -INF , PT ;  /* 0xff8000008600780b */ /* 0x000fe40003f5d000 */
[----:B------:R-:W-:Y:S02]  /*1d8f0*/  FSETP.NEU.FTZ.AND P1, PT, R133, -INF , PT ;  /* 0xff8000008500780b */ /* 0x000fe40003f3d000 */
[----:B------:R-:W-:Y:S02]  /*1d900*/  FSEL R138, R138, RZ, P2 ;  /* 0x000000ff8a8a7208 */ /* 0x000fe40001000000 */
[----:B------:R-:W-:Y:S02]  /*1d910*/  FSEL R2, R2, RZ, P1 ;  /* 0x000000ff02027208 */ /* 0x000fe40000800000 */
[----:B------:R-:W-:Y:S01]  /*1d920*/  IADD3 R198, P1, R194, UR44, RZ ;  /* 0x0000002cc2c67c10 */ /* 0x000fe2000ff3e0ff */
[--C-:B------:R-:W-:Y:S01]  /*1d930*/  FFMA.FTZ R190, R5, UR4, -R138.reuse ;  /* 0x0000000405be7c23 */ /* 0x100fe2000801088a */
[----:B------:R-:W-:Y:S01]  /*1d940*/  FFMA.FTZ R226, R20, UR4, -R138 ;  /* 0x0000000414e27c23 */ /* 0x000fe2000801088a */
[----:B------:R-:W-:Y:S01]  /*1d950*/  FFMA.FTZ R228, R22, UR4, -R2 ;  /* 0x0000000416e47c23 */ /* 0x000fe20008010802 */
[----:B------:R-:W-:Y:S01]  /*1d960*/  IADD3.X R199, R195, UR43, RZ, P1, !PT ;  /* 0x0000002bc3c77c10 */ /* 0x000fe20008ffe4ff */
[C---:B------:R-:W-:Y:S01]  /*1d970*/  FMUL.FTZ R5, R132.reuse, UR4 ;  /* 0x0000000484057c20 */ /* 0x040fe20008410000 */
[----:B------:R-:W-:Y:S01]  /*1d980*/  FSETP.NEU.FTZ.AND P1, PT, R132, -INF , PT ;  /* 0xff8000008400780b */ /* 0x000fe20003f3d000 */
        /* <DEDUP_REMOVED lines=11> */
[----:B------:R-:W-:Y:S01]  /*1da40*/  LOP3.LUT R6, R139, 0xff, RZ, 0xc0, !PT ;  /* 0x000000ff8b067812 */ /* 0x000fe200078ec0ff */
[--C-:B------:R-:W-:Y:S01]  /*1da50*/  FFMA.FTZ R241, R34, UR4, -R2.reuse ;  /* 0x0000000422f17c23 */ /* 0x100fe20008010802 */
[----:B------:R-:W-:Y:S01]  /*1da60*/  FFMA.FTZ R242, R35, UR4, -R2 ;  /* 0x0000000423f27c23 */ /* 0x000fe20008010802 */
[----:B------:R-:W-:Y:S01]  /*1da70*/  FSEL R2, R5, RZ, P1 ;  /* 0x000000ff05027208 */ /* 0x000fe20000800000 */
[C---:B------:R-:W-:Y:S01]  /*1da80*/  FMUL.FTZ R4, R3.reuse, UR4 ;  /* 0x0000000403047c20 */ /* 0x040fe20008410000 */
[----:B------:R-:W-:Y:S01]  /*1da90*/  SHF.R.U32.HI R5, RZ, 0x18, R172 ;  /* 0x00000018ff057819 */ /* 0x000fe200000116ac */
[----:B------:R-:W-:Y:S01]  /*1daa0*/  MUFU.EX2 R229, R229 ;  /* 0x000000e500e57308 */ /* 0x000fe20000000800 */
[----:B------:R-:W-:Y:S01]  /*1dab0*/  FSETP.NEU.FTZ.AND P1, PT, R3, -INF , PT ;  /* 0xff8000000300780b */ /* 0x000fe20003f3d000 */
[--C-:B------:R-:W-:Y:S01]  /*1dac0*/  FFMA.FTZ R230, R24, UR4, -R2.reuse ;  /* 0x0000000418e67c23 */ /* 0x100fe20008010802 */
[----:B------:R-:W-:Y:S01]  /*1dad0*/  ISETP.LE.U32.AND P2, PT, R5, UR15, PT ;  /* 0x0000000f05007c0c */ /* 0x000fe2000bf43070 */
[--C-:B------:R-:W-:Y:S01]  /*1dae0*/  FFMA.FTZ R182, R8, UR4, -R2.reuse ;  /* 0x0000000408b67c23 */ /* 0x100fe20008010802 */
[----:B------:R-:W-:Y:S01]  /*1daf0*/  FSEL R4, R4, RZ, P1 ;  /* 0x000000ff04047208 */ /* 0x000fe20000800000 */
[--C-:B------:R-:W-:Y:S01]  /*1db00*/  FFMA.FTZ R188, R9, UR4, -R2.reuse ;  /* 0x0000000409bc7c23 */ /* 0x100fe20008010802 */
[--C-:B------:R-:W-:Y:S01]  /*1db10*/  SHF.R.U32.HI R8, RZ, 0x10, R139.reuse ;  /* 0x00000010ff087819 */ /* 0x100fe2000001168b */
[--C-:B------:R-:W-:Y:S01]  /*1db20*/  FFMA.FTZ R222, R12, UR4, -R2.reuse ;  /* 0x000000040cde7c23 */ /* 0x100fe20008010802 */
[--C-:B------:R-:W-:Y:S01]  /*1db30*/  FFMA.FTZ R221, R13, UR4, -R2.reuse ;  /* 0x000000040ddd7c23 */ /* 0x100fe20008010802 */
[--C-:B------:R-:W-:Y:S01]  /*1db40*/  FFMA.FTZ R243, R28, UR4, -R2.reuse ;  /* 0x000000041cf37c23 */ /* 0x100fe20008010802 */
[----:B------:R-:W-:Y:S01]  /*1db50*/  LOP3.LUT R8, R8, 0xff, RZ, 0xc0, !PT ;  /* 0x000000ff08087812 */ /* 0x000fe200078ec0ff */
[--C-:B------:R-:W-:Y:S01]  /*1db60*/  FFMA.FTZ R246, R29, UR4, -R2.reuse ;  /* 0x000000041df67c23 */ /* 0x100fe20008010802 */
[----:B------:R-:W-:Y:S01]  /*1db70*/  FFMA.FTZ R231, R25, UR4, -R2 ;  /* 0x0000000419e77c23 */ /* 0x000fe20008010802 */
[----:B------:R-:W-:Y:S01]  /*1db80*/  LOP3.LUT R2, R139, 0xffff, RZ, 0xc0, !PT ;  /* 0x0000ffff8b027812 */ /* 0x000fe200078ec0ff */
[----:B------:R-:W-:Y:S01]  /*1db90*/  FFMA.FTZ R186, R11, UR4, -R4 ;  /* 0x000000040bba7c23 */ /* 0x000fe20008010804 */
[----:B------:R-:W-:Y:S01]  /*1dba0*/  SHF.R.U32.HI R139, RZ, 0x18, R139 ;  /* 0x00000018ff8b7819 */ /* 0x000fe2000001168b */
[----:B------:R-:W-:Y:S01]  /*1dbb0*/  MUFU.EX2 R182, R182 ;  /* 0x000000b600b67308 */ /* 0x000fe20000000800 */
[----:B------:R-:W-:Y:S01]  /*1dbc0*/  SHF.R.U32.HI R5, RZ, 0x8, R2 ;  /* 0x00000008ff057819 */ /* 0x000fe20000011602 */
[----:B------:R-:W-:Y:S01]  /*1dbd0*/  FMUL.FTZ R2, R0, UR4 ;  /* 0x0000000400027c20 */ /* 0x000fe20008410000 */
[----:B------:R-:W-:Y:S01]  /*1dbe0*/  @P2 LOP3.LUT R212, R212, 0x100000, RZ, 0xfc, !PT ;  /* 0x00100000d4d42812 */ /* 0x000fe200078efcff */
[----:B------:R-:W-:Y:S01]  /*1dbf0*/  FADD.FTZ R0, -R133, R135 ;  /* 0x0000008785007221 */ /* 0x000fe20000010100 */
[----:B------:R-:W-:Y:S01]  /*1dc00*/  PRMT R223, R6, 0x5410, R5 ;  /* 0x0000541006df7816 */ /* 0x000fe20000000005 */
[--C-:B------:R-:W-:Y:S01]  /*1dc10*/  FFMA.FTZ R10, R10, UR4, -R4.reuse ;  /* 0x000000040a0a7c23 */ /* 0x100fe20008010804 */
[C---:B------:R-:W-:Y:S03]  /*1dc20*/  LOP3.LUT R5, R174.reuse, 0xffff, RZ, 0xc0, !PT ;  /* 0x0000ffffae057812 */ /* 0x040fe600078ec0ff */
[----:B------:R-:W1:Y:S01]  /*1dc30*/  MUFU.EX2 R2, R2 ;  /* 0x0000000200027308 */ /* 0x000e620000000800 */
[----:B------:R-:W-:Y:S01]  /*1dc40*/  LOP3.LUT R6, R174, 0xff, RZ, 0xc0, !PT ;  /* 0x000000ffae067812 */ /* 0x000fe200078ec0ff */
[----:B------:R-:W-:Y:S01]  /*1dc50*/  FMUL.FTZ R0, R0, UR4 ;  /* 0x0000000400007c20 */ /* 0x000fe20008410000 */
[----:B------:R-:W-:Y:S01]  /*1dc60*/  SHF.R.U32.HI R5, RZ, 0x8, R5 ;  /* 0x00000008ff057819 */ /* 0x000fe20000011605 */
[--C-:B------:R-:W-:Y:S01]  /*1dc70*/  FFMA.FTZ R192, R14, UR4, -R4.reuse ;  /* 0x000000040ec07c23 */ /* 0x100fe20008010804 */
[----:B------:R-:W-:Y:S01]  /*1dc80*/  LOP3.LUT R212, R212, 0xffdfffff, RZ, 0xc0, !PT ;  /* 0xffdfffffd4d47812 */ /* 0x000fe200078ec0ff */
[--C-:B------:R-:W-:Y:S01]  /*1dc90*/  FFMA.FTZ R191, R15, UR4, -R4.reuse ;  /* 0x000000040fbf7c23 */ /* 0x100fe20008010804 */
[----:B------:R-:W-:Y:S03]  /*1dca0*/  PRMT R224, R6, 0x5410, R5 ;  /* 0x0000541006e07816 */ /* 0x000fe60000000005 */
[----:B------:R-:W3:Y:S01]  /*1dcb0*/  MUFU.EX2 R135, R181 ;  /* 0x000000b500877308 */ /* 0x000ee20000000800 */
[--C-:B------:R-:W-:Y:S01]  /*1dcc0*/  FFMA.FTZ R232, R26, UR4, -R4.reuse ;  /* 0x000000041ae87c23 */ /* 0x100fe20008010804 */
[--C-:B------:R-:W-:Y:S01]  /*1dcd0*/  FFMA.FTZ R233, R27, UR4, -R4.reuse ;  /* 0x000000041be97c23 */ /* 0x100fe20008010804 */
[--C-:B------:R-:W-:Y:S01]  /*1dce0*/  FFMA.FTZ R240, R30, UR4, -R4.reuse ;  /* 0x000000041ef07c23 */ /* 0x100fe20008010804 */
[----:B------:R-:W-:Y:S06]  /*1dcf0*/  FFMA.FTZ R245, R31, UR4, -R4 ;  /* 0x000000041ff57c23 */ /* 0x000fec0008010804 */
[----:B------:R-:W4:Y:S01]  /*1dd00*/  MUFU.EX2 R0, R0 ;  /* 0x0000000000007308 */ /* 0x000f220000000800 */
[C---:B-1----:R-:W-:Y:S01]  /*1dd10*/  FMUL.FTZ R16, R2.reuse, R148 ;  /* 0x0000009402107220 */ /* 0x042fe20000410000 */
[C---:B------:R-:W-:Y:S01]  /*1dd20*/  FMUL.FTZ R33, R2.reuse, R141 ;  /* 0x0000008d02217220 */ /* 0x040fe20000410000 */
[C---:B------:R-:W-:Y:S01]  /*1dd30*/  FMUL.FTZ R4, R2.reuse, R152 ;  /* 0x0000009802047220 */ /* 0x040fe20000410000 */
[----:B------:R-:W-:Y:S01]  /*1dd40*/  SHF.R.U32.HI R152, RZ, 0x10, R174 ;  /* 0x00000010ff987819 */ /* 0x000fe200000116ae */
[C---:B------:R-:W-:Y:S01]  /*1dd50*/  FMUL.FTZ R5, R2.reuse, R153 ;  /* 0x0000009902057220 */ /* 0x040fe20000410000 */
[C---:B------:R-:W-:Y:S01]  /*1dd60*/  FMUL.FTZ R17, R2.reuse, R149 ;  /* 0x0000009502117220 */ /* 0x040fe20000410000 */
[C---:B------:R-:W-:Y:S03]  /*1dd70*/  FMUL.FTZ R20, R2.reuse, R144 ;  /* 0x0000009002147220 */ /* 0x040fe60000410000 */
[----:B------:R1:W2:Y:S01]  /*1dd80*/  MUFU.EX2 R148, R138 ;  /* 0x0000008a00947308 */ /* 0x0002a20000000800 */
        /* <DEDUP_REMOVED lines=16> */
[----:B-1----:R-:W-:Y:S01]  /*1de90*/  LOP3.LUT R138, R173, UR24, R184, 0x96, !PT ;  /* 0x00000018ad8a7c12 */ /* 0x002fe2000f8e96b8 */
[C---:B------:R-:W-:Y:S01]  /*1dea0*/  FMUL.FTZ R64, R2.reuse, R64 ;  /* 0x0000004002407220 */ /* 0x040fe20000410000 */
[C---:B------:R-:W-:Y:S01]  /*1deb0*/  FMUL.FTZ R65, R2.reuse, R65 ;  /* 0x0000004102417220 */ /* 0x040fe20000410000 */
[C---:B------:R-:W-:Y:S01]  /*1dec0*/  FMUL.FTZ R116, R2.reuse, R116 ;  /* 0x0000007402747220 */ /* 0x040fe20000410000 */
[C---:B------:R-:W-:Y:S01]  /*1ded0*/  FMUL.FTZ R117, R2.reuse, R117 ;  /* 0x0000007502757220 */ /* 0x040fe20000410000 */
[C---:B------:R-:W-:Y:S01]  /*1dee0*/  FMUL.FTZ R128, R2.reuse, R128 ;  /* 0x0000008002807220 */ /* 0x040fe20000410000 */
[C---:B------:R-:W-:Y:S01]  /*1def0*/  FMUL.FTZ R129, R2.reuse, R129 ;  /* 0x0000008102817220 */ /* 0x040fe20000410000 */
[----:B---3--:R-:W-:Y:S01]  /*1df00*/  FFMA.FTZ R141, R2, R227, R135 ;  /* 0x000000e3028d7223 */ /* 0x008fe20000010087 */
[----:B------:R-:W-:Y:S01]  /*1df10*/  LOP3.LUT R227, R174, 0xffff, RZ, 0xc0, !PT ;  /* 0x0000ffffaee37812 */ /* 0x000fe200078ec0ff */
[C---:B------:R-:W-:Y:S01]  /*1df20*/  FMUL.FTZ R52, R2.reuse, R52 ;  /* 0x0000003402347220 */ /* 0x040fe20000410000 */
[C---:B------:R-:W-:Y:S01]  /*1df30*/  FMUL.FTZ R53, R2.reuse, R53 ;  /* 0x0000003502357220 */ /* 0x040fe20000410000 */
[C---:B------:R-:W-:Y:S01]  /*1df40*/  FMUL.FTZ R68, R2.reuse, R68 ;  /* 0x0000004402447220 */ /* 0x040fe20000410000 */
[----:B------:R-:W-:Y:S01]  /*1df50*/  FMUL.FTZ R69, R2, R69 ;  /* 0x0000004502457220 */ /* 0x000fe20000410000 */
[--C-:B------:R-:W-:Y:S01]  /*1df60*/  SHF.R.U32.HI R2, RZ, 0x10, R174.reuse ;  /* 0x00000010ff027819 */ /* 0x100fe200000116ae */
[C---:B----4-:R-:W-:Y:S01]  /*1df70*/  FMUL.FTZ R7, R0.reuse, R155 ;  /* 0x0000009b00077220 */ /* 0x050fe20000410000 */
[----:B------:R-:W-:Y:S01]  /*1df80*/  SHF.R.U32.HI R174, RZ, 0x18, R174 ;  /* 0x00000018ffae7819 */ /* 0x000fe200000116ae */
[----:B------:R-:W-:Y:S01]  /*1df90*/  FMUL.FTZ R18, R0, R150 ;  /* 0x0000009600127220 */ /* 0x000fe20000410000 */
[----:B------:R-:W-:Y:S01]  /*1dfa0*/  LOP3.LUT R2, R2, 0xff, RZ, 0xc0, !PT ;  /* 0x000000ff02027812 */ /* 0x000fe200078ec0ff */
[C---:B------:R-:W-:Y:S01]  /*1dfb0*/  FMUL.FTZ R23, R0.reuse, R147 ;  /* 0x0000009300177220 */ /* 0x040fe20000410000 */
[C---:B------:R-:W-:Y:S01]  /*1dfc0*/  FMUL.FTZ R6, R0.reuse, R154 ;  /* 0x0000009a00067220 */ /* 0x040fe20000410000 */
[----:B------:R-:W-:Y:S01]  /*1dfd0*/  FMUL.FTZ R19, R0, R151 ;  /* 0x0000009700137220 */ /* 0x000fe20000410000 */
[----:B------:R-:W-:Y:S01]  /*1dfe0*/  PRMT R187, R2, 0x5410, R174 ;  /* 0x0000541002bb7816 */ /* 0x000fe200000000ae */
[----:B------:R-:W-:Y:S01]  /*1dff0*/  FMUL.FTZ R22, R0, R146 ;  /* 0x0000009200167220 */ /* 0x000fe20000410000 */
[----:B------:R-:W-:Y:S01]  /*1e000*/  PRMT R174, R8, 0x5410, R139 ;  /* 0x0000541008ae7816 */ /* 0x000fe2000000008b */
[C---:B------:R-:W-:Y:S01]  /*1e010*/  FMUL.FTZ R34, R0.reuse, R142 ;  /* 0x0000008e00227220 */ /* 0x040fe20000410000 */
[----:B------:R-:W-:Y:S01]  /*1e020*/  SHF.R.U32.HI R146, RZ, 0x10, R172 ;  /* 0x00000010ff927819 */ /* 0x000fe200000116ac */
[----:B------:R-:W-:Y:S01]  /*1e030*/  FMUL.FTZ R35, R0, R143 ;  /* 0x0000008f00237220 */ /* 0x000fe20000410000 */
[----:B------:R-:W-:Y:S01]  /*1e040*/  LOP3.LUT R151, R172, 0xffff, RZ, 0xc0, !PT ;  /* 0x0000ffffac977812 */ /* 0x000fe200078ec0ff */
[----:B------:R-:W-:Y:S01]  /*1e050*/  FMUL.FTZ R82, R0, R82 ;  /* 0x0000005200527220 */ /* 0x000fe20000410000 */
[----:B------:R-:W-:Y:S01]  /*1e060*/  LOP3.LUT R143, R138, 0xff, RZ, 0xc0, !PT ;  /* 0x000000ff8a8f7812 */ /* 0x000fe200078ec0ff */
[----:B------:R-:W-:Y:S01]  /*1e070*/  FMUL.FTZ R83, R0, R83 ;  /* 0x0000005300537220 */ /* 0x000fe20000410000 */
[----:B------:R-:W-:Y:S01]  /*1e080*/  LOP3.LUT R142, R138, 0xffff, RZ, 0xc0, !PT ;  /* 0x0000ffff8a8e7812 */ /* 0x000fe200078ec0ff */
[C---:B------:R-:W-:Y:S01]  /*1e090*/  FMUL.FTZ R86, R0.reuse, R86 ;  /* 0x0000005600567220 */ /* 0x040fe20000410000 */
[----:B------:R-:W-:Y:S01]  /*1e0a0*/  ISETP.LE.U32.AND P4, PT, R143, UR15, PT ;  /* 0x0000000f8f007c0c */ /* 0x000fe2000bf83070 */
        /* <DEDUP_REMOVED lines=8> */
[----:B------:R-:W-:Y:S01]  /*1e130*/  FMUL.FTZ R115, R0, R115 ;  /* 0x0000007300737220 */ /* 0x000fe20000410000 */
[----:B------:R-:W-:Y:S01]  /*1e140*/  ISETP.LE.U32.AND P3, PT, R142, UR15, PT ;  /* 0x0000000f8e007c0c */ /* 0x000fe2000bf63070 */
[C---:B--2---:R-:W-:Y:S01]  /*1e150*/  FFMA.FTZ R140, R0.reuse, R235, R148 ;  /* 0x000000eb008c7223 */ /* 0x044fe20000010094 */
[----:B------:R-:W-:Y:S01]  /*1e160*/  FMUL.FTZ R38, R0, R38 ;  /* 0x0000002600267220 */ /* 0x000fe20000410000 */
[----:B------:R-:W-:Y:S01]  /*1e170*/  @P4 LOP3.LUT R212, R212, 0x200000, RZ, 0xfc, !PT ;  /* 0x00200000d4d44812 */ /* 0x000fe200078efcff */
        /* <DEDUP_REMOVED lines=15> */
[----:B------:R-:W-:Y:S03]  /*1e270*/  MUFU.EX2 R139, R188 ;  /* 0x000000bc008b7308 */ /* 0x000fe60000000800 */
[C---:B------:R-:W-:Y:S02]  /*1e280*/  LOP3.LUT R2, R0.reuse, 0xffff, RZ, 0xc0, !PT ;  /* 0x0000ffff00027812 */ /* 0x040fe400078ec0ff */
[----:B------:R-:W-:Y:S02]  /*1e290*/  LOP3.LUT R8, R0, 0xff, RZ, 0xc0, !PT ;  /* 0x000000ff00087812 */ /* 0x000fe400078ec0ff */
[----:B------:R-:W-:Y:S03]  /*1e2a0*/  SHF.R.U32.HI R2, RZ, 0x8, R2 ;  /* 0x00000008ff027819 */ /* 0x000fe60000011602 */
[----:B------:R-:W-:Y:S01]  /*1e2b0*/  MUFU.EX2 R153, R10 ;  /* 0x0000000a00997308 */ /* 0x000fe20000000800 */
[----:B------:R-:W-:Y:S02]  /*1e2c0*/  PRMT R184, R8, 0x5410, R2 ;  /* 0x0000541008b87816 */ /* 0x000fe40000000002 */
[--C-:B------:R-:W-:Y:S02]  /*1e2d0*/  SHF.R.U32.HI R8, RZ, 0x10, R0.reuse ;  /* 0x00000010ff087819 */ /* 0x100fe40000011600 */
[----:B------:R-:W-:Y:S05]  /*1e2e0*/  SHF.R.U32.HI R2, RZ, 0x18, R0 ;  /* 0x00000018ff027819 */ /* 0x000fea0000011600 */
[----:B------:R-:W-:Y:S01]  /*1e2f0*/  MUFU.EX2 R231, R231 ;  /* 0x000000e700e77308 */ /* 0x000fe20000000800 */
[----:B------:R-:W-:Y:S04]  /*1e300*/  LOP3.LUT R0, R8, 0xff, RZ, 0xc0, !PT ;  /* 0x000000ff08007812 */ /* 0x000fe800078ec0ff */
[----:B------:R-:W-:Y:S02]  /*1e310*/  PRMT R181, R0, 0x5410, R2 ;  /* 0x0000541000b57816 */ /* 0x000fe40000000002 */
[C---:B------:R-:W-:Y:S03]  /*1e320*/  LOP3.LUT R0, R172.reuse, 0xffff, RZ, 0xc0, !PT ;  /* 0x0000ffffac007812 */ /* 0x040fe600078ec0ff */
[----:B------:R-:W-:Y:S01]  /*1e330*/  MUFU.EX2 R233, R233 ;  /* 0x000000e900e97308 */ /* 0x000fe20000000800 */
[----:B------:R-:W-:Y:S02]  /*1e340*/  LOP3.LUT R2, R172, 0xff, RZ, 0xc0, !PT ;  /* 0x000000ffac027812 */ /* 0x000fe400078ec0ff */
[----:B------:R-:W-:Y:S04]  /*1e350*/  SHF.R.U32.HI R0, RZ, 0x8, R0 ;  /* 0x00000008ff007819 */ /* 0x000fe80000011600 */
[----:B------:R-:W-:Y:S03]  /*1e360*/  PRMT R175, R2, 0x5410, R0 ;  /* 0x0000541002af7816 */ /* 0x000fe60000000000 */
[----:B------:R-:W-:Y:S01]  /*1e370*/  MUFU.EX2 R238, R238 ;  /* 0x000000ee00ee7308 */ /* 0x000fe20000000800 */
[--C-:B------:R-:W-:Y:S02]  /*1e380*/  SHF.R.U32.HI R0, RZ, 0x10, R172.reuse ;  /* 0x00000010ff007819 */ /* 0x100fe400000116ac */
[----:B------:R-:W-:Y:S02]  /*1e390*/  IADD3 R2, P1, R194, -0x40, RZ ;  /* 0xffffffc0c2027810 */ /* 0x000fe40007f3e0ff */
[----:B------:R-:W-:Y:S02]  /*1e3a0*/  SHF.R.U32.HI R172, RZ, 0x18, R172 ;  /* 0x00000018ffac7819 */ /* 0x000fe400000116ac */
[----:B------:R-:W-:Y:S01]  /*1e3b0*/  LOP3.LUT R0, R0, 0xff, RZ, 0xc0, !PT ;  /* 0x000000ff00007812 */ /* 0x000fe200078ec0ff */
[----:B------:R-:W-:Y:S02]  /*1e3c0*/  STL [R1+0x78], R2 ;  /* 0x0000780201007387 */ /* 0x000fe40000100800 */
[----:B------:R-:W-:Y:S01]  /*1e3d0*/  MUFU.EX2 R237, R237 ;  /* 0x000000ed00ed7308 */ /* 0x000fe20000000800 */
[----:B------:R-:W-:Y:S01]  /*1e3e0*/  PRMT R173, R0, 0x5410, R172 ;  /* 0x0000541000ad7816 */ /* 0x000fe200000000ac */
[----:B------:R3:W2:Y:S01]  /*1e3f0*/  LDL.S16 R204, [R1+0x44] ;  /* 0x0000440001cc7983 */ /* 0x0006a20000100600 */
[----:B------:R-:W-:Y:S02]  /*1e400*/  IADD3.X R0, R195, -0x1, RZ, P1, !PT ;  /* 0xffffffffc3007810 */ /* 0x000fe40000ffe4ff */
[----:B------:R-:W-:Y:S03]  /*1e410*/  IADD3 R144, P1, R196, UR46, RZ ;  /* 0x0000002ec4907c10 */ /* 0x000fe6000ff3e0ff */
[----:B------:R1:W-:Y:S01]  /*1e420*/  STL [R1+0x74], R0 ;  /* 0x0000740001007387 */ /* 0x0003e20000100800 */
[----:B------:R-:W-:Y:S03]  /*1e430*/  IADD3.X R145, R197, UR34, RZ, P1, !PT ;  /* 0x00000022c5917c10 */ /* 0x000fe60008ffe4ff */
[----:B------:R3:W4:Y:S04]  /*1e440*/  LDL.S16 R202, [R1+0x40] ;  /* 0x0000400001ca7983 */ /* 0x0007280000100600 */
[----:B------:R3:W3:Y:S04]  /*1e450*/  LDL.S16 R155, [R1+0x3c] ;  /* 0x00003c00019b7983 */ /* 0x0006e80000100600 */
[----:B------:R2:W3:Y:S04]  /*1e460*/  LDL.S16 R150, [R1+0x38] ;  /* 0x0000380001967983 */ /* 0x0004e80000100600 */
[----:B------:R2:W3:Y:S01]  /*1e470*/  LDL.S16 R147, [R1+0x34] ;  /* 0x0000340001937983 */ /* 0x0004e20000100600 */
[----:B-1----:R-:W-:Y:S04]  /*1e480*/  FADD.FTZ R0, -R132, R136 ;  /* 0x0000008884007221 */ /* 0x002fe80000010100 */
[----:B------:R-:W-:Y:S06]  /*1e490*/  FMUL.FTZ R0, R0, UR4 ;  /* 0x0000000400007c20 */ /* 0x000fec0008410000 */
[----:B------:R-:W1:Y:S02]  /*1e4a0*/  MUFU.EX2 R0, R0 ;  /* 0x0000000000007308 */ /* 0x000e640000000800 */
[C---:B-1----:R-:W-:Y:S01]  /*1e4b0*/  FMUL.FTZ R8, R0.reuse, R168 ;  /* 0x000000a800087220 */ /* 0x042fe20000410000 */
[C---:B------:R-:W-:Y:S01]  /*1e4c0*/  FMUL.FTZ R9, R0.reuse, R169 ;  /* 0x000000a900097220 */ /* 0x040fe20000410000 */
[----:B------:R-:W-:Y:S01]  /*1e4d0*/  SHF.R.U32.HI R169, RZ, 0x18, R177 ;  /* 0x00000018ffa97819 */ /* 0x000fe200000116b1 */
        /* <DEDUP_REMOVED lines=32> */
[----:B------:R-:W-:Y:S01]  /*1e6e0*/  FADD.FTZ R0, -R3, R137 ;  /* 0x0000008903007221 */ /* 0x000fe20000010100 */
[----:B------:R-:W-:Y:S01]  /*1e6f0*/  FADD.FTZ R149, R139, R136 ;  /* 0x000000888b957221 */ /* 0x000fe20000010000 */
[----:B------:R-:W-:Y:S02]  /*1e700*/  MUFU.EX2 R157, R193 ;  /* 0x000000c1009d7308 */ /* 0x000fe40000000800 */
[----:B------:R-:W-:Y:S08]  /*1e710*/  FMUL.FTZ R0, R0, UR4 ;  /* 0x0000000400007c20 */ /* 0x000ff00008410000 */
[----:B------:R-:W1:Y:S10]  /*1e720*/  MUFU.EX2 R0, R0 ;  /* 0x0000000000007308 */ /* 0x000e740000000800 */
[----:B------:R-:W1:Y:S02]  /*1e730*/  MUFU.EX2 R136, R186 ;  /* 0x000000ba00887308 */ /* 0x000e640000000800 */
        /* <DEDUP_REMOVED lines=33> */
[C---:B------:R-:W-:Y:S01]  /*1e950*/  F2FP.BF16.F32.PACK_AB R153, R136.reuse, R153 ;  /* 0x000000998899723e */ /* 0x040fe200000010ff */
[----:B------:R-:W1:Y:S02]  /*1e960*/  MUFU.EX2 R0, R190 ;  /* 0x000000be00007308 */ /* 0x000e640000000800 */
[----:B------:R-:W-:Y:S01]  /*1e970*/  FADD.FTZ R168, R136, R2 ;  /* 0x0000000288a87221 */ /* 0x000fe20000010000 */
[--C-:B------:R-:W-:Y:S02]  /*1e980*/  SHF.R.U32.HI R2, RZ, 0x18, R138.reuse ;  /* 0x00000018ff027819 */ /* 0x100fe4000001168a */
[----:B------:R-:W-:Y:S02]  /*1e990*/  SHF.R.U32.HI R138, RZ, 0x10, R138 ;  /* 0x00000010ff8a7819 */ /* 0x000fe4000001168a */
[----:B------:R-:W-:Y:S03]  /*1e9a0*/  ISETP.LE.U32.AND P6, PT, R2, UR15, PT ;  /* 0x0000000f02007c0c */ /* 0x000fe6000bfc3070 */
[----:B------:R-:W-:Y:S01]  /*1e9b0*/  MUFU.EX2 R167, R220 ;  /* 0x000000dc00a77308 */ /* 0x000fe20000000800 */
[----:B------:R-:W-:Y:S02]  /*1e9c0*/  LOP3.LUT R138, R138, 0xff, RZ, 0xc0, !PT ;  /* 0x000000ff8a8a7812 */ /* 0x000fe400078ec0ff */
[----:B------:R-:W-:Y:S02]  /*1e9d0*/  PRMT R154, R153, 0x7632, R154 ;  /* 0x00007632999a7816 */ /* 0x000fe4000000009a */
[C---:B-1----:R-:W-:Y:S01]  /*1e9e0*/  F2FP.BF16.F32.PACK_AB R135, R0.reuse, R135 ;  /* 0x000000870087723e */ /* 0x042fe200000010ff */
[----:B------:R-:W-:Y:S01]  /*1e9f0*/  FADD.FTZ R161, R0, R141 ;  /* 0x0000008d00a17221 */ /* 0x000fe20000010000 */
[----:B------:R-:W-:Y:S03]  /*1ea00*/  SHF.R.U32.HI R141, RZ, 0x10, R176 ;  /* 0x00000010ff8d7819 */ /* 0x000fe600000116b0 */
[----:B------:R-:W1:Y:S01]  /*1ea10*/  MUFU.EX2 R0, R189 ;  /* 0x000000bd00007308 */ /* 0x000e620000000800 */
[----:B------:R-:W-:Y:S01]  /*1ea20*/  LOP3.LUT R176, R176, 0xffff, RZ, 0xc0, !PT ;  /* 0x0000ffffb0b07812 */ /* 0x000fe200078ec0ff */
[----:B------:R-:W-:Y:S01]  /*1ea30*/  @!P4 HFMA2.BF16_V2 R207, -RZ.H0_H0, RZ.H0_H0, -R135.H0_H0 ;  /* 0x200000ffffcfc231 */ /* 0x000fe20000340987 */
[----:B------:R-:W-:Y:S02]  /*1ea40*/  LOP3.LUT R141, R141, 0xff, RZ, 0xc0, !PT ;  /* 0x000000ff8d8d7812 */ /* 0x000fe400078ec0ff */
[----:B------:R-:W-:Y:S02]  /*1ea50*/  PRMT R2, R135, 0x7632, R2 ;  /* 0x0000763287027816 */ /* 0x000fe40000000002 */
[----:B------:R-:W-:Y:S01]  /*1ea60*/  ISETP.LE.U32.AND P1, PT, R141, UR15, PT ;  /* 0x0000000f8d007c0c */ /* 0x000fe2000bf23070 */
[----:B------:R3:W-:Y:S01]  /*1ea70*/  @!P4 STL.S16 [R1+0x48], R207 ;  /* 0x000048cf0100c387 */ /* 0x0007e20000100600 */
[----:B------:R-:W-:Y:S02]  /*1ea80*/  LOP3.LUT P4, RZ, R212, 0x200000, RZ, 0xc0, !PT ;  /* 0x00200000d4ff7812 */ /* 0x000fe4000788c0ff */
[----:B------:R-:W-:Y:S02]  /*1ea90*/  PRMT R166, R207, 0x7610, R166 ;  /* 0x00007610cfa67816 */ /* 0x000fe400000000a6 */
[C---:B-1----:R-:W-:Y:S01]  /*1eaa0*/  F2FP.BF16.F32.PACK_AB R137, R0.reuse, R148 ;  /* 0x000000940089723e */ /* 0x042fe200000010ff */
[----:B------:R-:W-:Y:S01]  /*1eab0*/  FADD.FTZ R148, R0, R140 ;  /* 0x0000008c00947221 */ /* 0x000fe20000010000 */
[----:B------:R-:W-:Y:S02]  /*1eac0*/  F2FP.BF16.F32.PACK_AB R0, R139, R182 ;  /* 0x000000b68b00723e */ /* 0x000fe400000010ff */
[----:B------:R-:W-:Y:S01]  /*1ead0*/  SHF.R.U32.HI R139, RZ, 0x8, R176 ;  /* 0x00000008ff8b7819 */ /* 0x000fe200000116b0 */
[----:B------:R-:W-:Y:S01]  /*1eae0*/  FADD.FTZ R148, R157, R148 ;  /* 0x000000949d947221 */ /* 0x000fe20000010000 */
[----:B------:R-:W-:Y:S02]  /*1eaf0*/  PRMT R136, R137, 0x7632, R136 ;  /* 0x0000763289887816 */ /* 0x000fe40000000088 */
[----:B------:R-:W-:Y:S02]  /*1eb00*/  LOP3.LUT R139, R139, 0xffff, RZ, 0xc0, !PT ;  /* 0x0000ffff8b8b7812 */ /* 0x000fe400078ec0ff */
[----:B------:R-:W-:Y:S02]  /*1eb10*/  LOP3.LUT R140, R152, 0xff, RZ, 0xc0, !PT ;  /* 0x000000ff988c7812 */ /* 0x000fe400078ec0ff */
[----:B------:R-:W-:Y:S02]  /*1eb20*/  ISETP.LE.U32.AND P2, PT, R139, UR15, PT ;  /* 0x0000000f8b007c0c */ /* 0x000fe4000bf43070 */
[----:B------:R-:W-:Y:S02]  /*1eb30*/  PRMT R152, R0, 0x7632, R152 ;  /* 0x0000763200987816 */ /* 0x000fe40000000098 */
[----:B------:R-:W-:Y:S02]  /*1eb40*/  ISETP.LE.U32.AND P0, PT, R140, UR15, PT ;  /* 0x0000000f8c007c0c */ /* 0x000fe4000bf03070 */
[----:B------:R-:W-:Y:S02]  /*1eb50*/  LOP3.LUT R140, R146, 0xff, RZ, 0xc0, !PT ;  /* 0x000000ff928c7812 */ /* 0x000fe400078ec0ff */
[----:B------:R-:W-:Y:S02]  /*1eb60*/  SHF.R.U32.HI R146, RZ, 0x8, R151 ;  /* 0x00000008ff927819 */ /* 0x000fe40000011697 */
[C---:B------:R-:W-:Y:S01]  /*1eb70*/  F2FP.BF16.F32.PACK_AB R157, R167.reuse, R157 ;  /* 0x0000009da79d723e */ /* 0x040fe200000010ff */
[----:B------:R-:W-:Y:S01]  /*1eb80*/  FADD.FTZ R167, R167, R148 ;  /* 0x00000094a7a77221 */ /* 0x000fe20000010000 */
[----:B------:R-:W-:Y:S02]  /*1eb90*/  F2FP.BF16.F32.PACK_AB R189, R237, R238 ;  /* 0x000000eeedbd723e */ /* 0x000fe400000010ff */
[----:B------:R-:W-:Y:S02]  /*1eba0*/  PRMT R159, R157, 0x7632, R159 ;  /* 0x000076329d9f7816 */ /* 0x000fe4000000009f */
[----:B------:R-:W-:Y:S01]  /*1ebb0*/  PRMT R188, R189, 0x7632, R188 ;  /* 0x00007632bdbc7816 */ /* 0x000fe200000000bc */
[----:B--2---:R-:W-:Y:S05]  /*1ebc0*/  @!P2 HFMA2.BF16_V2 R204, -RZ.H0_H0, RZ.H0_H0, -R2.H0_H0 ;  /* 0x200000ffffcca231 */ /* 0x004fea0000340902 */
[----:B------:R-:W-:Y:S01]  /*1ebd0*/  PRMT R172, R204, 0x7610, R172 ;  /* 0x00007610ccac7816 */ /* 0x000fe200000000ac */
[----:B------:R1:W-:Y:S01]  /*1ebe0*/  @!P2 STL.S16 [R1+0x44], R204 ;  /* 0x000044cc0100a387 */ /* 0x0003e20000100600 */
[C---:B------:R-:W-:Y:S02]  /*1ebf0*/  LOP3.LUT P2, RZ, R212.reuse, 0x100000, RZ, 0xc0, !PT ;  /* 0x00100000d4ff7812 */ /* 0x040fe4000784c0ff */
[----:B------:R-:W-:Y:S01]  /*1ec00*/  LOP3.LUT R212, R212, 0xfffeffff, RZ, 0xc0, !PT ;  /* 0xfffeffffd4d47812 */ /* 0x000fe200078ec0ff */
[----:B----4-:R-:W-:Y:S02]  /*1ec10*/  @!P1 HFMA2.BF16_V2 R202, -RZ.H0_H0, RZ.H0_H0, -R137.H0_H0 ;  /* 0x200000ffffca9231 */ /* 0x010fe40000340989 */
[----:B---3--:R-:W-:Y:S03]  /*1ec20*/  @!P5 HFMA2.BF16_V2 R155, -RZ.H0_H0, RZ.H0_H0, -R136.H0_H0 ;  /* 0x200000ffff9bd231 */ /* 0x008fe60000340988 */
[----:B------:R-:W-:Y:S01]  /*1ec30*/  PRMT R162, R202, 0x7610, R162 ;  /* 0x00007610caa27816 */ /* 0x000fe200000000a2 */
[----:B------:R2:W-:Y:S01]  /*1ec40*/  @!P1 STL.S16 [R1+0x40], R202 ;  /* 0x000040ca01009387 */ /* 0x0005e20000100600 */
[----:B------:R-:W-:Y:S01]  /*1ec50*/  @!P4 HFMA2.BF16_V2 R150, -RZ.H0_H0, RZ.H0_H0, -R0.H0_H0 ;  /* 0x200000ffff96c231 */ /* 0x000fe20000340900 */
[----:B------:R-:W-:Y:S02]  /*1ec60*/  PRMT R158, R155, 0x7610, R158 ;  /* 0x000076109b9e7816 */ /* 0x000fe4000000009e */
[----:B------:R3:W-:Y:S01]  /*1ec70*/  @!P5 STL.S16 [R1+0x3c], R155 ;  /* 0x00003c9b0100d387 */ /* 0x0007e20000100600 */
[----:B------:R-:W-:Y:S01]  /*1ec80*/  ISETP.LE.U32.AND P5, PT, R138, UR15, PT ;  /* 0x0000000f8a007c0c */ /* 0x000fe2000bfa3070 */
[----:B------:R-:W-:Y:S01]  /*1ec90*/  @!P3 HFMA2.BF16_V2 R147, -RZ.H0_H0, RZ.H0_H0, -R152.H0_H0 ;  /* 0x200000ffff93b231 */ /* 0x000fe20000340998 */
[----:B------:R-:W-:Y:S01]  /*1eca0*/  PRMT R200, R150, 0x7610, R200 ;  /* 0x0000761096c87816 */ /* 0x000fe200000000c8 */
[----:B------:R-:W-:Y:S01]  /*1ecb0*/  @!P4 STL.S16 [R1+0x38], R150 ;  /* 0x000038960100c387 */ /* 0x000fe20000100600 */
[----:B------:R-:W-:Y:S02]  /*1ecc0*/  PRMT R151, R158, 0x7610, R151 ;  /* 0x000076109e977816 */ /* 0x000fe40000000097 */
[----:B------:R-:W-:Y:S01]  /*1ecd0*/  PRMT R247, R147, 0x7610, R247 ;  /* 0x0000761093f77816 */ /* 0x000fe200000000f7 */
[----:B------:R4:W-:Y:S01]  /*1ece0*/  @!P3 STL.S16 [R1+0x34], R147 ;  /* 0x000034930100b387 */ /* 0x0009e20000100600 */
[----:B------:R-:W-:Y:S01]  /*1ecf0*/  ISETP.LE.U32.AND P3, PT, R140, UR15, PT ;  /* 0x0000000f8c007c0c */ /* 0x000fe2000bf63070 */
[----:B------:R3:W-:Y:S01]  /*1ed00*/  MUFU.EX2 R158, R222 ;  /* 0x000000de009e7308 */ /* 0x0007e20000000800 */
[----:B------:R-:W-:Y:S01]  /*1ed10*/  LOP3.LUT R140, R146, 0xffff, RZ, 0xc0, !PT ;  /* 0x0000ffff928c7812 */ /* 0x000fe200078ec0ff */
[----:B------:R4:W4:Y:S03]  /*1ed20*/  LDL.S16 R207, [R1+0x54] ;  /* 0x0000540001cf7983 */ /* 0x0009260000100600 */
[----:B------:R-:W-:Y:S01]  /*1ed30*/  ISETP.LE.U32.AND P4, PT, R140, UR15, PT ;  /* 0x0000000f8c007c0c */ /* 0x000fe2000bf83070 */
[----:B-1----:R1:W4:Y:S01]  /*1ed40*/  LDL.S16 R204, [R1+0x64] ;  /* 0x0000640001cc7983 */ /* 0x0023220000100600 */
[----:B------:R-:W-:Y:S02]  /*1ed50*/  LOP3.LUT R140, R177, 0xffff, RZ, 0xc0, !PT ;  /* 0x0000ffffb18c7812 */ /* 0x000fe400078ec0ff */
[----:B------:R-:W-:Y:S01]  /*1ed60*/  SHF.R.U32.HI R177, RZ, 0x10, R177 ;  /* 0x00000010ffb17819 */ /* 0x000fe200000116b1 */
[----:B------:R1:W4:Y:S01]  /*1ed70*/  LDL.S16 R171, [R1+0x60] ;  /* 0x0000600001ab7983 */ /* 0x0003220000100600 */
[----:B------:R-:W-:Y:S02]  /*1ed80*/  SHF.R.U32.HI R140, RZ, 0x8, R140 ;  /* 0x00000008ff8c7819 */ /* 0x000fe4000001168c */
[----:B------:R-:W-:Y:S01]  /*1ed90*/  LOP3.LUT R177, R177, 0xff, RZ, 0xc0, !PT ;  /* 0x000000ffb1b17812 */ /* 0x000fe200078ec0ff */
[----:B--2---:R1:W2:Y:S01]  /*1eda0*/  LDL.S16 R202, [R1+0x50] ;  /* 0x0000500001ca7983 */ /* 0x0042a20000100600 */
[----:B---3--:R3:W1:Y:S01]  /*1edb0*/  MUFU.EX2 R155, R218 ;  /* 0x000000da009b7308 */ /* 0x0086620000000800 */
[----:B------:R-:W-:Y:S02]  /*1edc0*/  PRMT R222, R172, 0x7610, R222 ;  /* 0x00007610acde7816 */ /* 0x000fe400000000de */
[----:B----4-:R-:W-:Y:S07]  /*1edd0*/  SHF.R.U32.HI R147, RZ, 0x8, R227 ;  /* 0x00000008ff937819 */ /* 0x010fee00000116e3 */
[----:B------:R-:W4:Y:S01]  /*1ede0*/  MUFU.EX2 R150, R215 ;  /* 0x000000d700967308 */ /* 0x000f220000000800 */
[----:B------:R-:W-:Y:S01]  /*1edf0*/  LOP3.LUT R147, R147, 0xffff, RZ, 0xc0, !PT ;  /* 0x0000ffff93937812 */ /* 0x000fe200078ec0ff */
[----:B---3--:R-:W-:Y:S08]  /*1ee00*/  IMAD.WIDE.U32 R218, R219, -0x2daee0ad, RZ ;  /* 0xd2511f53dbda7825 */ /* 0x008ff000078e00ff */
[----:B------:R3:W3:Y:S01]  /*1ee10*/  MUFU.EX2 R172, R221 ;  /* 0x000000dd00ac7308 */ /* 0x0006e20000000800 */
[----:B-1----:R-:W-:Y:S01]  /*1ee20*/  FADD.FTZ R161, R155, R161 ;  /* 0x000000a19ba17221 */ /* 0x002fe20000010000 */
[----:B------:R-:W-:Y:S04]  /*1ee30*/  LOP3.LUT R164, R219, UR28, R236, 0x96, !PT ;  /* 0x0000001cdba47c12 */ /* 0x000fe8000f8e96ec */
[----:B------:R-:W-:Y:S01]  /*1ee40*/  LOP3.LUT R146, R164, 0xff, RZ, 0xc0, !PT ;  /* 0x000000ffa4927812 */ /* 0x000fe200078ec0ff */
[C---:B----4-:R-:W-:Y:S01]  /*1ee50*/  FADD.FTZ R161, R150.reuse, R161 ;  /* 0x000000a196a17221 */ /* 0x050fe20000010000 */
[----:B------:R-:W-:Y:S02]  /*1ee60*/  F2FP.BF16.F32.PACK_AB R155, R150, R155 ;  /* 0x0000009b969b723e */ /* 0x000fe400000010ff */
[----:B------:R-:W-:Y:S02]  /*1ee70*/  ISETP.LE.U32.AND P1, PT, R146, UR15, PT ;  /* 0x0000000f92007c0c */ /* 0x000fe4000bf23070 */
[----:B------:R-:W-:Y:S02]  /*1ee80*/  PRMT R146, R166, 0x7610, R146 ;  /* 0x00007610a6927816 */ /* 0x000fe40000000092 */
[----:B------:R-:W-:Y:S02]  /*1ee90*/  LOP3.LUT R166, R140, 0xffff, RZ, 0xc0, !PT ;  /* 0x0000ffff8ca67812 */ /* 0x000fe400078ec0ff */
[----:B------:R-:W-:Y:S02]  /*1eea0*/  PRMT R140, R162, 0x7610, R140 ;  /* 0x00007610a28c7816 */ /* 0x000fe4000000008c */
[----:B------:R4:W4:Y:S01]  /*1eeb0*/  LDL.S16 R162, [R1+0x5c] ;  /* 0x00005c0001a27983 */ /* 0x0009220000100600 */
[----:B------:R-:W-:Y:S02]  /*1eec0*/  PRMT R156, R155, 0x7632, R156 ;  /* 0x000076329b9c7816 */ /* 0x000fe4000000009c */
[----:B---3--:R-:W-:Y:S01]  /*1eed0*/  PRMT R221, R146, 0x7610, R221 ;  /* 0x0000761092dd7816 */ /* 0x008fe200000000dd */
[----:B------:R-:W-:Y:S01]  /*1eee0*/  FADD.FTZ R146, R158, R149 ;  /* 0x000000959e927221 */ /* 0x000fe20000010000 */
[----:B------:R-:W-:Y:S02]  /*1eef0*/  @P1 LOP3.LUT R212, R212, 0x10000, RZ, 0xfc, !PT ;  /* 0x00010000d4d41812 */ /* 0x000fe400078efcff */
[----:B------:R-:W-:Y:S02]  /*1ef00*/  ISETP.LE.U32.AND P1, PT, R244, UR15, PT ;  /* 0x0000000ff4007c0c */ /* 0x000fe4000bf23070 */
[----:B------:R-:W-:Y:S02]  /*1ef10*/  PRMT R244, R140, 0x7610, R244 ;  /* 0x000076108cf47816 */ /* 0x000fe400000000f4 */
[C---:B------:R-:W-:Y:S01]  /*1ef20*/  F2FP.BF16.F32.PACK_AB R158, R172.reuse, R158 ;  /* 0x0000009eac9e723e */ /* 0x040fe200000010ff */
[----:B------:R-:W-:Y:S01]  /*1ef30*/  FADD.FTZ R172, R172, R146 ;  /* 0x00000092acac7221 */ /* 0x000fe20000010000 */
[----:B------:R-:W-:Y:S02]  /*1ef40*/  PRMT R150, R0, 0x5410, R152 ;  /* 0x0000541000967816 */ /* 0x000fe40000000098 */
[----:B------:R-:W-:Y:S02]  /*1ef50*/  PRMT R160, R158, 0x7632, R160 ;  /* 0x000076329ea07816 */ /* 0x000fe400000000a0 */
[----:B------:R-:W-:Y:S01]  /*1ef60*/  HSET2.LE.AND R146, R175, R214, PT ;  /* 0x000000d6af927233 */ /* 0x000fe20003803000 */
[----:B------:R-:W-:Y:S02]  /*1ef70*/  @!P5 HFMA2.BF16_V2 R207, -RZ.H0_H0, RZ.H0_H0, -R153.H0_H0 ;  /* 0x200000ffffcfd231 */ /* 0x000fe40000340999 */
[----:B------:R-:W-:Y:S03]  /*1ef80*/  @!P1 HFMA2.BF16_V2 R204, -RZ.H0_H0, RZ.H0_H0, -R155.H0_H0 ;  /* 0x200000ffffcc9231 */ /* 0x000fe6000034099b */
[----:B------:R1:W-:Y:S01]  /*1ef90*/  @!P5 STL.S16 [R1+0x54], R207 ;  /* 0x000054cf0100d387 */ /* 0x0003e20000100600 */
[----:B------:R-:W-:Y:S02]  /*1efa0*/  PRMT R239, R207, 0x7610, R239 ;  /* 0x00007610cfef7816 */ /* 0x000fe400000000ef */
[----:B------:R-:W-:Y:S02]  /*1efb0*/  LOP3.LUT P5, RZ, R212, 0x80000, RZ, 0xc0, !PT ;  /* 0x00080000d4ff7812 */ /* 0x000fe400078ac0ff */
[----:B------:R-:W-:Y:S01]  /*1efc0*/  PRMT R227, R204, 0x7610, R227 ;  /* 0x00007610cce37816 */ /* 0x000fe200000000e3 */
[----:B--2---:R-:W-:Y:S01]  /*1efd0*/  @!P6 HFMA2.BF16_V2 R202, -RZ.H0_H0, RZ.H0_H0, -R154.H0_H0 ;  /* 0x200000ffffcae231 */ /* 0x004fe2000034099a */
[----:B------:R-:W-:Y:S04]  /*1efe0*/  LOP3.LUT R212, R212, 0xfffdffff, RZ, 0xc0, !PT ;  /* 0xfffdffffd4d47812 */ /* 0x000fe800078ec0ff */
[----:B------:R-:W-:Y:S02]  /*1eff0*/  PRMT R235, R202, 0x7610, R235 ;  /* 0x00007610caeb7816 */ /* 0x000fe400000000eb */
[----:B------:R-:W-:Y:S04]  /*1f000*/  @P6 LOP3.LUT R212, R212, 0x20000, RZ, 0xfc, !PT ;  /* 0x00020000d4d46812 */ /* 0x000fe800078efcff */
[----:B------:R-:W-:Y:S04]  /*1f010*/  LOP3.LUT R212, R212, 0xfffbffff, RZ, 0xc0, !PT ;  /* 0xfffbffffd4d47812 */ /* 0x000fe800078ec0ff */
[----:B------:R-:W-:Y:S01]  /*1f020*/  @P1 LOP3.LUT R212, R212, 0x40000, RZ, 0xfc, !PT ;  /* 0x00040000d4d41812 */ /* 0x000fe200078efcff */
[----:B-1----:R3:W5:Y:S04]  /*1f030*/  LDL.LU R207, [R1+0x104] ;  /* 0x0001040001cf7983 */ /* 0x0027680000300800 */
[----:B------:R1:W-:Y:S01]  /*1f040*/  @!P6 STL.S16 [R1+0x50], R202 ;  /* 0x000050ca0100e387 */ /* 0x0003e20000100600 */
[----:B------:R-:W-:Y:S01]  /*1f050*/  ISETP.LE.U32.AND P6, PT, R234, UR15, PT ;  /* 0x0000000fea007c0c */ /* 0x000fe2000bfc3070 */
[----:B----4-:R-:W-:Y:S05]  /*1f060*/  @!P0 HFMA2.BF16_V2 R162, -RZ.H0_H0, RZ.H0_H0, -R157.H0_H0 ;  /* 0x200000ffffa28231 */ /* 0x010fea000034099d */
[----:B------:R-:W-:Y:S01]  /*1f070*/  PRMT R215, R162, 0x7610, R215 ;  /* 0x00007610a2d77816 */ /* 0x000fe200000000d7 */
[----:B-1----:R3:W2:Y:S04]  /*1f080*/  LDL.S16 R202, [R1+0x58] ;  /* 0x0000580001ca7983 */ /* 0x0026a80000100600 */
[----:B------:R1:W-:Y:S01]  /*1f090*/  @!P1 STL.S16 [R1+0x64], R204 ;  /* 0x000064cc01009387 */ /* 0x0003e20000100600 */
[----:B------:R-:W-:Y:S11]  /*1f0a0*/  ISETP.LE.U32.AND P1, PT, R147, UR15, PT ;  /* 0x0000000f93007c0c */ /* 0x000ff6000bf23070 */
[----:B------:R-:W-:Y:S02]  /*1f0b0*/  @!UPT UIADD3 URZ, URZ, URZ, URZ ;  /* 0x0000003f3f3ff290 */ /* 0x000fe4000fffe03f */
[----:B------:R-:W-:Y:S05]  /*1f0c0*/  @!P1 HFMA2.BF16_V2 R171, -RZ.H0_H0, RZ.H0_H0, -R156.H0_H0 ;  /* 0x200000ffffab9231 */ /* 0x000fea000034099c */
[----:B------:R-:W-:Y:S01]  /*1f0d0*/  PRMT R220, R171, 0x7610, R220 ;  /* 0x00007610abdc7816 */ /* 0x000fe200000000dc */
[----:B-1----:R3:W5:Y:S04]  /*1f0e0*/  LDL.LU R204, [R1+0x100] ;  /* 0x0001000001cc7983 */ /* 0x0027680000300800 */
[----:B------:R1:W-:Y:S01]  /*1f0f0*/  @!P1 STL.S16 [R1+0x60], R171 ;  /* 0x000060ab01009387 */ /* 0x0003e20000100600 */
[----:B------:R-:W-:Y:S03]  /*1f100*/  ISETP.LE.U32.AND P1, PT, R183, UR15, PT ;  /* 0x0000000fb7007c0c */ /* 0x000fe6000bf23070 */
[----:B------:R4:W-:Y:S04]  /*1f110*/  @!P0 STL.S16 [R1+0x5c], R162 ;  /* 0x00005ca201008387 */ /* 0x0009e80000100600 */
[----:B-1----:R3:W3:Y:S04]  /*1f120*/  LDL.S16 R171, [R1+0x6c] ;  /* 0x00006c0001ab7983 */ /* 0x0026e80000100600 */
[----:B----4-:R4:W4:Y:S01]  /*1f130*/  LDL.S16 R162, [R1+0x68] ;  /* 0x0000680001a27983 */ /* 0x0109220000100600 */
[----:B--2---:R-:W-:Y:S05]  /*1f140*/  @!P6 HFMA2.BF16_V2 R202, -RZ.H0_H0, RZ.H0_H0, -R159.H0_H0 ;  /* 0x200000ffffcae231 */ /* 0x004fea000034099f */
[----:B------:R1:W-:Y:S01]  /*1f150*/  @!P6 STL.S16 [R1+0x58], R202 ;  /* 0x000058ca0100e387 */ /* 0x0003e20000100600 */
[----:B------:R-:W-:Y:S02]  /*1f160*/  PRMT R193, R202, 0x7610, R193 ;  /* 0x00007610cac17816 */ /* 0x000fe400000000c1 */
[----:B------:R-:W-:Y:S02]  /*1f170*/  ISETP.LE.U32.AND P6, PT, R139, UR15, PT ;  /* 0x0000000f8b007c0c */ /* 0x000fe4000bfc3070 */
[----:B------:R-:W-:Y:S01]  /*1f180*/  HSET2.LE.AND R139, R187, R214, PT ;  /* 0x000000d6bb8b7233 */ /* 0x000fe20003803000 */
[----:B-1----:R1:W5:Y:S04]  /*1f190*/  LDL.LU R202, [R1+0xfc] ;  /* 0x0000fc0001ca7983 */ /* 0x0023680000300800 */
[----:B------:R1:W2:Y:S04]  /*1f1a0*/  LDL.S16 R149, [R1+0x70] ;  /* 0x0000700001957983 */ /* 0x0002a80000100600 */
[----:B------:R1:W2:Y:S01]  /*1f1b0*/  LDL.S16 R140, [R1+0x4c] ;  /* 0x00004c00018c7983 */ /* 0x0002a20000100600 */
[----:B---3--:R-:W-:Y:S02]  /*1f1c0*/  @!P5 HFMA2.BF16_V2 R171, -RZ.H0_H0, RZ.H0_H0, -R158.H0_H0 ;  /* 0x200000ffffabd231 */ /* 0x008fe4000034099e */
[----:B----4-:R-:W-:Y:S03]  /*1f1d0*/  @!P4 HFMA2.BF16_V2 R162, -RZ.H0_H0, RZ.H0_H0, -R160.H0_H0 ;  /* 0x200000ffffa2c231 */ /* 0x010fe600003409a0 */
[----:B------:R3:W-:Y:S01]  /*1f1e0*/  @!P5 STL.S16 [R1+0x6c], R171 ;  /* 0x00006cab0100d387 */ /* 0x0007e20000100600 */
[----:B------:R-:W-:Y:S03]  /*1f1f0*/  PRMT R182, R171, 0x7610, R182 ;  /* 0x00007610abb67816 */ /* 0x000fe600000000b6 */
[----:B------:R4:W-:Y:S01]  /*1f200*/  @!P4 STL.S16 [R1+0x68], R162 ;  /* 0x000068a20100c387 */ /* 0x0009e20000100600 */
[----:B------:R-:W-:Y:S01]  /*1f210*/  PRMT R176, R162, 0x7610, R176 ;  /* 0x00007610a2b07816 */ /* 0x000fe200000000b0 */
[----:B---3--:R-:W-:Y:S10]  /*1f220*/  MUFU.EX2 R171, R191 ;  /* 0x000000bf00ab7308 */ /* 0x008ff40000000800 */
[----:B----4-:R-:W3:Y:S10]  /*1f230*/  MUFU.EX2 R162, R192 ;  /* 0x000000c000a27308 */ /* 0x010ef40000000800 */
[----:B------:R-:W-:Y:S01]  /*1f240*/  MUFU.EX2 R191, R232 ;  /* 0x000000e800bf7308 */ /* 0x000fe20000000800 */
[----:B---3--:R-:W-:Y:S01]  /*1f250*/  FADD.FTZ R168, R162, R168 ;  /* 0x000000a8a2a87221 */ /* 0x008fe20000010000 */
[C---:B------:R-:W-:Y:S03]  /*1f260*/  F2FP.BF16.F32.PACK_AB R162, R171.reuse, R162 ;  /* 0x000000a2aba2723e */ /* 0x040fe600000010ff */
[----:B------:R-:W-:Y:S01]  /*1f270*/  FADD.FTZ R171, R171, R168 ;  /* 0x000000a8abab7221 */ /* 0x000fe20000010000 */
[C---:B------:R-:W-:Y:S02]  /*1f280*/  PRMT R163, R162.reuse, 0x7632, R163 ;  /* 0x00007632a2a37816 */ /* 0x040fe400000000a3 */
[----:B------:R-:W-:Y:S02]  /*1f290*/  SHF.R.U32.HI R168, RZ, 0x18, R178 ;  /* 0x00000018ffa87819 */ /* 0x000fe400000116b2 */
[----:B------:R-:W-:Y:S01]  /*1f2a0*/  PRMT R148, R162, 0x5410, R163 ;  /* 0x00005410a2947816 */ /* 0x000fe200000000a3 */
[----:B--2---:R-:W-:Y:S02]  /*1f2b0*/  @!P3 HFMA2.BF16_V2 R149, -RZ.H0_H0, RZ.H0_H0, -R162.H0_H0 ;  /* 0x200000ffff95b231 */ /* 0x004fe400003409a2 */
[----:B------:R-:W-:Y:S03]  /*1f2c0*/  @!P2 HFMA2.BF16_V2 R140, -RZ.H0_H0, RZ.H0_H0, -R163.H0_H0 ;  /* 0x200000ffff8ca231 */ /* 0x000fe600003409a3 */
[----:B------:R2:W-:Y:S01]  /*1f2d0*/  @!P3 STL.S16 [R1+0x70], R149 ;  /* 0x000070950100b387 */ /* 0x0005e20000100600 */
[----:B------:R-:W-:Y:S03]  /*1f2e0*/  PRMT R170, R149, 0x7610, R170 ;  /* 0x0000761095aa7816 */ /* 0x000fe600000000aa */
[----:B------:R3:W-:Y:S01]  /*1f2f0*/  @!P2 STL.S16 [R1+0x4c], R140 ;  /* 0x00004c8c0100a387 */ /* 0x0007e20000100600 */
[----:B------:R-:W-:Y:S02]  /*1f300*/  PRMT R183, R140, 0x7610, R183 ;  /* 0x000076108cb77816 */ /* 0x000fe400000000b7 */
[----:B------:R-:W-:Y:S02]  /*1f310*/  @!P3 PRMT R162, R170, 0x5410, RZ ;  /* 0x00005410aaa2b816 */ /* 0x000fe400000000ff */
[----:B------:R-:W-:Y:S01]  /*1f320*/  MUFU.EX2 R170, R225 ;  /* 0x000000e100aa7308 */ /* 0x000fe20000000800 */
[----:B------:R-:W-:Y:S09]  /*1f330*/  @!P2 PRMT R163, R183, 0x5410, RZ ;  /* 0x00005410b7a3a816 */ /* 0x000ff200000000ff */
[----:B------:R-:W-:Y:S01]  /*1f340*/  MUFU.EX2 R225, R241 ;  /* 0x000000f100e17308 */ /* 0x000fe20000000800 */
[----:B--2---:R-:W-:Y:S02]  /*1f350*/  PRMT R149, R158, 0x5410, R160 ;  /* 0x000054109e957816 */ /* 0x004fe400000000a0 */
[----:B------:R-:W-:Y:S02]  /*1f360*/  @!P5 PRMT R158, R182, 0x5410, RZ ;  /* 0x00005410b69ed816 */ /* 0x000fe400000000ff */
[----:B---3--:R-:W-:Y:S02]  /*1f370*/  PRMT R140, R135, 0x5410, R2 ;  /* 0x00005410878c7816 */ /* 0x008fe40000000002 */
[----:B------:R-:W-:Y:S02]  /*1f380*/  @!P6 PRMT R2, R222, 0x5410, RZ ;  /* 0x00005410de02e816 */ /* 0x000fe400000000ff */
[----:B------:R-:W-:Y:S01]  /*1f390*/  ISETP.LE.U32.AND P6, PT, R185, UR15, PT ;  /* 0x0000000fb9007c0c */ /* 0x000fe2000bfc3070 */
[----:B------:R-:W-:Y:S01]  /*1f3a0*/  MUFU.EX2 R222, R240 ;  /* 0x000000f000de7308 */ /* 0x000fe20000000800 */
[----:B------:R-:W-:Y:S01]  /*1f3b0*/  @!P1 PRMT R135, R221, 0x5410, RZ ;  /* 0x00005410dd879816 */ /* 0x000fe200000000ff */
[----:B------:R2:W-:Y:S01]  /*1f3c0*/  STG.E.U16 desc[UR26][R194.64+0x2], R2 ;  /* 0x00000202c2007986 */ /* 0x0005e2000c10151a */
[----:B------:R-:W-:Y:S02]  /*1f3d0*/  ISETP.LE.U32.AND P1, PT, R141, UR15, PT ;  /* 0x0000000f8d007c0c */ /* 0x000fe4000bf23070 */
[----:B------:R-:W-:Y:S01]  /*1f3e0*/  PRMT R141, R137, 0x5410, R136 ;  /* 0x00005410898d7816 */ /* 0x000fe20000000088 */
[----:B------:R3:W-:Y:S01]  /*1f3f0*/  STG.E.U16 desc[UR26][R194.64], R135 ;  /* 0x00000087c2007986 */ /* 0x0007e2000c10151a */
[----:B------:R-:W-:Y:S02]  /*1f400*/  @!P4 PRMT R160, R176, 0x5410, RZ ;  /* 0x00005410b0a0c816 */ /* 0x000fe400000000ff */
[----:B------:R-:W-:Y:S02]  /*1f410*/  ISETP.LE.U32.AND P5, PT, R165, UR15, PT ;  /* 0x0000000fa5007c0c */ /* 0x000fe4000bfa3070 */
[----:B------:R-:W-:Y:S02]  /*1f420*/  LOP3.LUT R146, R146, R149, RZ, 0xc0, !PT ;  /* 0x0000009592927212 */ /* 0x000fe400078ec0ff */
[----:B------:R-:W-:Y:S02]  /*1f430*/  @!P6 PRMT R136, R151, 0x5410, RZ ;  /* 0x000054109788e816 */ /* 0x000fe400000000ff */
[----:B------:R-:W-:Y:S02]  /*1f440*/  ISETP.LE.U32.AND P6, PT, R143, UR15, PT ;  /* 0x0000000f8f007c0c */ /* 0x000fe4000bfc3070 */
[----:B------:R-:W-:Y:S01]  /*1f450*/  @!P1 PRMT R137, R244, 0x5410, RZ ;  /* 0x00005410f4899816 */ /* 0x000fe200000000ff */
[----:B------:R-:W-:Y:S01]  /*1f460*/  STG.E.U16 desc[UR26][R196.64+0x2], R136 ;  /* 0x00000288c4007986 */ /* 0x000fe2000c10151a */
[----:B------:R-:W-:Y:S02]  /*1f470*/  PRMT R151, R153, 0x5410, R154 ;  /* 0x0000541099977816 */ /* 0x000fe4000000009a */
[----:B------:R-:W-:Y:S01]  /*1f480*/  ISETP.LE.U32.AND P1, PT, R142, UR15, PT ;  /* 0x0000000f8e007c0c */ /* 0x000fe2000bf23070 */
[----:B------:R4:W-:Y:S06]  /*1f490*/  STG.E.U16 desc[UR26][R196.64], R137 ;  /* 0x00000089c4007986 */ /* 0x0009ec000c10151a */
[----:B------:R-:W-:Y:S02]  /*1f4a0*/  @!P6 PRMT R0, R200, 0x5410, RZ ;  /* 0x00005410c800e816 */ /* 0x000fe400000000ff */
[----:B------:R1:W5:Y:S01]  /*1f4b0*/  LDL.LU R200, [R1+0xf8] ;  /* 0x0000f80001c87983 */ /* 0x0003620000300800 */
[----:B------:R-:W-:Y:S02]  /*1f4c0*/  ISETP.LE.U32.AND P6, PT, R138, UR15, PT ;  /* 0x0000000f8a007c0c */ /* 0x000fe4000bfc3070 */
[----:B--2---:R-:W-:Y:S01]  /*1f4d0*/  PRMT R2, R157, 0x5410, R159 ;  /* 0x000054109d027816 */ /* 0x004fe2000000009f */
[----:B------:R1:W2:Y:S01]  /*1f4e0*/  LDL.S16 R182, [R1+0x30] ;  /* 0x0000300001b67983 */ /* 0x0002a20000100600 */
[----:B---3--:R-:W-:Y:S02]  /*1f4f0*/  PRMT R135, R155, 0x5410, R156 ;  /* 0x000054109b877816 */ /* 0x008fe4000000009c */
[----:B------:R-:W-:Y:S01]  /*1f500*/  LOP3.LUT R139, R139, R2, RZ, 0xc0, !PT ;  /* 0x000000028b8b7212 */ /* 0x000fe200078ec0ff */
[----:B------:R1:W3:Y:S01]  /*1f510*/  LDL.S16 R176, [R1+0x2c] ;  /* 0x00002c0001b07983 */ /* 0x0002e20000100600 */
[----:B------:R-:W1:Y:S01]  /*1f520*/  MUFU.EX2 R2, R226 ;  /* 0x000000e200027308 */ /* 0x000e620000000800 */
[--C-:B------:R-:W-:Y:S02]  /*1f530*/  HSET2.LE.AND R138, R224, R214.reuse, PT ;  /* 0x000000d6e08a7233 */ /* 0x100fe40003803000 */
[----:B------:R1:W-:Y:S01]  /*1f540*/  STG.E.U16 desc[UR26][R144.64], R0 ;  /* 0x0000000090007986 */ /* 0x0003e2000c10151a */
[----:B------:R-:W-:Y:S02]  /*1f550*/  @!P1 PRMT R152, R247, 0x5410, RZ ;  /* 0x00005410f7989816 */ /* 0x000fe400000000ff */
[----:B------:R-:W-:Y:S02]  /*1f560*/  @!P6 PRMT R153, R239, 0x5410, RZ ;  /* 0x00005410ef99e816 */ /* 0x000fe400000000ff */
[----:B------:R-:W-:Y:S01]  /*1f570*/  LOP3.LUT P6, RZ, R212, 0x20000, RZ, 0xc0, !PT ;  /* 0x00020000d4ff7812 */ /* 0x000fe200078cc0ff */
[----:B------:R-:W-:Y:S01]  /*1f580*/  STG.E.U16 desc[UR26][R216.64], R152 ;  /* 0x00000098d8007986 */ /* 0x000fe2000c10151a */
[--C-:B----4-:R-:W-:Y:S01]  /*1f590*/  HSET2.LE.AND R137, R174, R214.reuse, PT ;  /* 0x000000d6ae897233 */ /* 0x110fe20003803000 */
[----:B------:R-:W-:Y:S01]  /*1f5a0*/  MUFU.EX2 R224, R243 ;  /* 0x000000f300e07308 */ /* 0x000fe20000000800 */
[--C-:B------:R-:W-:Y:S01]  /*1f5b0*/  HSET2.LE.AND R136, R223, R214.reuse, PT ;  /* 0x000000d6df887233 */ /* 0x100fe20003803000 */
[----:B------:R4:W4:Y:S01]  /*1f5c0*/  LDL.S16 R174, [R1+0x20] ;  /* 0x0000200001ae7983 */ /* 0x0009220000100600 */
[----:B------:R-:W-:Y:S02]  /*1f5d0*/  LOP3.LUT R138, R138, R135, RZ, 0xc0, !PT ;  /* 0x000000878a8a7212 */ /* 0x000fe400078ec0ff */
[----:B------:R-:W-:Y:S01]  /*1f5e0*/  LOP3.LUT R137, R137, R141, RZ, 0xc0, !PT ;  /* 0x0000008d89897212 */ /* 0x000fe200078ec0ff */
[----:B------:R-:W-:Y:S01]  /*1f5f0*/  STG.E.U16 desc[UR26][R198.64], R153 ;  /* 0x00000099c6007986 */ /* 0x000fe2000c10151a */
[----:B------:R-:W-:Y:S03]  /*1f600*/  LOP3.LUT R136, R136, R140, RZ, 0xc0, !PT ;  /* 0x0000008c88887212 */ /* 0x000fe600078ec0ff */
[----:B------:R-:W-:Y:S01]  /*1f610*/  MUFU.EX2 R223, R246 ;  /* 0x000000f600df7308 */ /* 0x000fe20000000800 */
[C---:B------:R-:W-:Y:S01]  /*1f620*/  LOP3.LUT R135, R178.reuse, 0xffff, RZ, 0xc0, !PT ;  /* 0x0000ffffb2877812 */ /* 0x040fe200078ec0ff */
[----:B------:R-:W1:Y:S01]  /*1f630*/  LDSM.16.MT88.4 R140, [R201+0xa000] ;  /* 0x00a00000c98c783b */ /* 0x000e620000004200 */
[----:B------:R-:W-:Y:S02]  /*1f640*/  @!P6 PRMT R154, R235, 0x5410, RZ ;  /* 0x00005410eb9ae816 */ /* 0x000fe400000000ff */
[----:B------:R-:W-:Y:S02]  /*1f650*/  ISETP.LE.U32.AND P6, PT, R147, UR15, PT ;  /* 0x0000000f93007c0c */ /* 0x000fe4000bfc3070 */
[--C-:B------:R-:W-:Y:S03]  /*1f660*/  HSET2.LE.AND R147, R173, R214.reuse, PT ;  /* 0x000000d6ad937233 */ /* 0x100fe60003803000 */
[----:B------:R-:W-:Y:S01]  /*1f670*/  MUFU.EX2 R235, R242 ;  /* 0x000000f200eb7308 */ /* 0x000fe20000000800 */
[----:B------:R-:W-:Y:S01]  /*1f680*/  @!P0 PRMT R157, R215, 0x5410, RZ ;  /* 0x00005410d79d8816 */ /* 0x000fe200000000ff */
[----:B------:R2:W4:Y:S01]  /*1f690*/  LDL.S16 R173, [R1+0x1c] ;  /* 0x00001c0001ad7983 */ /* 0x0005220000100600 */
[----:B-1----:R-:W-:Y:S02]  /*1f6a0*/  LOP3.LUT R0, R178, 0xff, RZ, 0xc0, !PT ;  /* 0x000000ffb2007812 */ /* 0x002fe400078ec0ff */
[--C-:B------:R-:W-:Y:S01]  /*1f6b0*/  HSET2.LE.AND R145, R181, R214.reuse, PT ;  /* 0x000000d6b5917233 */ /* 0x100fe20003803000 */
[----:B------:R-:W-:Y:S01]  /*1f6c0*/  STG.E.U16 desc[UR26][R198.64+0x2], R154 ;  /* 0x0000029ac6007986 */ /* 0x000fe2000c10151a */
[----:B------:R-:W-:Y:S01]  /*1f6d0*/  ISETP.LE.U32.AND P2, PT, R0, UR15, PT ;  /* 0x0000000f00007c0c */ /* 0x000fe2000bf43070 */
[--C-:B------:R-:W-:Y:S01]  /*1f6e0*/  FADD.FTZ R0, R2, R161.reuse ;  /* 0x000000a102007221 */ /* 0x100fe20000010000 */
[----:B------:R-:W-:Y:S02]  /*1f6f0*/  F2FP.BF16.F32.PACK_AB R2, R170, R2 ;  /* 0x00000002aa02723e */ /* 0x000fe400000010ff */
[----:B------:R-:W-:Y:S01]  /*1f700*/  @!P6 PRMT R156, R220, 0x5410, RZ ;  /* 0x00005410dc9ce816 */ /* 0x000fe200000000ff */
[----:B------:R-:W-:Y:S01]  /*1f710*/  FADD.FTZ R221, R170, R0 ;  /* 0x00000000aadd7221 */ /* 0x000fe20000010000 */
[----:B------:R-:W-:Y:S02]  /*1f720*/  ISETP.LE.U32.AND P6, PT, R234, UR15, PT ;  /* 0x0000000fea007c0c */ /* 0x000fe4000bfc3070 */
[----:B------:R-:W-:Y:S01]  /*1f730*/  PRMT R161, R2, 0x7632, R161 ;  /* 0x0000763202a17816 */ /* 0x000fe200000000a1 */
[----:B------:R-:W-:Y:S01]  /*1f740*/  STG.E.U16 desc[UR26][R194.64+0x12], R156 ;  /* 0x0000129cc2007986 */ /* 0x000fe2000c10151a */
[----:B------:R-:W-:Y:S02]  /*1f750*/  HSET2.LE.AND R144, R184, R214, PT ;  /* 0x000000d6b8907233 */ /* 0x000fe40003803000 */
[----:B------:R-:W-:Y:S02]  /*1f760*/  LOP3.LUT R145, R145, R151, RZ, 0xc0, !PT ;  /* 0x0000009791917212 */ /* 0x000fe400078ec0ff */
[----:B------:R-:W-:Y:S02]  /*1f770*/  LOP3.LUT R147, R147, R148, RZ, 0xc0, !PT ;  /* 0x0000009493937212 */ /* 0x000fe400078ec0ff */
[----:B------:R-:W-:Y:S02]  /*1f780*/  LOP3.LUT R144, R144, R150, RZ, 0xc0, !PT ;  /* 0x0000009690907212 */ /* 0x000fe400078ec0ff */
[----:B------:R-:W1:Y:S01]  /*1f790*/  LDSM.16.MT88.4 R148, [R203+0xa000] ;  /* 0x00a00000cb94783b */ /* 0x000e620000004200 */
[----:B------:R-:W-:Y:S01]  /*1f7a0*/  @!P6 PRMT R159, R193, 0x5410, RZ ;  /* 0x00005410c19fe816 */ /* 0x000fe200000000ff */
[----:B------:R-:W-:Y:S01]  /*1f7b0*/  FADD.FTZ R193, R191, R171 ;  /* 0x000000abbfc17221 */ /* 0x000fe20000010000 */
[----:B------:R-:W-:Y:S02]  /*1f7c0*/  ISETP.LE.U32.AND P6, PT, R166, UR15, PT ;  /* 0x0000000fa6007c0c */ /* 0x000fe4000bfc3070 */
[----:B------:R-:W-:Y:S02]  /*1f7d0*/  SHF.R.U32.HI R135, RZ, 0x8, R135 ;  /* 0x00000008ff877819 */ /* 0x000fe40000011687 */
[----:B------:R-:W-:Y:S01]  /*1f7e0*/  PRMT R165, R2, 0x5410, R161 ;  /* 0x0000541002a57816 */ /* 0x000fe200000000a1 */
[-C--:B------:R-:W-:Y:S05]  /*1f7f0*/  HMMA.16816.F32.BF16 R4, R136, R140.reuse, R4 ;  /* 0x0000008c8804723c */ /* 0x080fea0000041804 */
[----:B------:R-:W-:Y:S01]  /*1f800*/  LOP3.LUT R0, R135, 0xffff, RZ, 0xc0, !PT ;  /* 0x0000ffff87007812 */ /* 0x000fe200078ec0ff */
[C---:B------:R-:W-:Y:S01]  /*1f810*/  HMMA.16816.F32.BF16 R8, R144.reuse, R140, R8 ;  /* 0x0000008c9008723c */ /* 0x040fe20000041808 */
[----:B------:R-:W1:Y:S03]  /*1f820*/  MUFU.EX2 R135, R228 ;  /* 0x000000e400877308 */ /* 0x000e660000000800 */
[----:B------:R-:W-:Y:S02]  /*1f830*/  ISETP.LE.U32.AND P3, PT, R0, UR15, PT ;  /* 0x0000000f00007c0c */ /* 0x000fe4000bf63070 */
[-C--:B------:R-:W-:Y:S03]  /*1f840*/  HMMA.16816.F32.BF16 R12, R144, R142.reuse, R12 ;  /* 0x0000008e900c723c */ /* 0x080fe6000004180c */
[C---:B------:R-:W-:Y:S02]  /*1f850*/  LOP3.LUT P1, RZ, R212.reuse, 0x40000, RZ, 0xc0, !PT ;  /* 0x00040000d4ff7812 */ /* 0x040fe4000782c0ff */
[----:B------:R-:W-:Y:S01]  /*1f860*/  F2FP.BF16.F32.PACK_AB R191, R233, R191 ;  /* 0x000000bfe9bf723e */ /* 0x000fe200000010ff */
[C---:B------:R-:W-:Y:S04]  /*1f870*/  HMMA.16816.F32.BF16 R16, R136.reuse, R142, R16 ;  /* 0x0000008e8810723c */ /* 0x040fe80000041810 */
[C---:B------:R-:W-:Y:S01]  /*1f880*/  LOP3.LUT P0, RZ, R212.reuse, 0x8000, RZ, 0xc0, !PT ;  /* 0x00008000d4ff7812 */ /* 0x040fe2000780c0ff */
[----:B-1----:R-:W-:Y:S01]  /*1f890*/  FADD.FTZ R220, R135, R167 ;  /* 0x000000a787dc7221 */ /* 0x002fe20000010000 */
[----:B------:R-:W-:Y:S05]  /*1f8a0*/  F2FP.BF16.F32.PACK_AB R135, R229, R135 ;  /* 0x00000087e587723e */ /* 0x000fea00000010ff */
[----:B------:R-:W-:Y:S01]  /*1f8b0*/  PRMT R152, R135, 0x7632, R152 ;  /* 0x0000763287987816 */ /* 0x000fe20000000098 */
[-C--:B------:R-:W-:Y:S03]  /*1f8c0*/  HMMA.16816.F32.BF16 R20, R136, R148.reuse, R20 ;  /* 0x000000948814723c */ /* 0x080fe60000041814 */
[----:B------:R-:W-:Y:S02]  /*1f8d0*/  @!P1 PRMT R155, R227, 0x5410, RZ ;  /* 0x00005410e39b9816 */ /* 0x000fe400000000ff */
[----:B------:R-:W-:Y:S01]  /*1f8e0*/  LOP3.LUT P1, RZ, R212, 0x10000, RZ, 0xc0, !PT ;  /* 0x00010000d4ff7812 */ /* 0x000fe2000782c0ff */
[C---:B------:R-:W-:Y:S02]  /*1f8f0*/  HMMA.16816.F32.BF16 R24, R144.reuse, R148, R24 ;  /* 0x000000949018723c */ /* 0x040fe40000041818 */
[----:B------:R1:W-:Y:S03]  /*1f900*/  STG.E.U16 desc[UR26][R194.64+0x10], R155 ;  /* 0x0000109bc2007986 */ /* 0x0003e6000c10151a */
[--C-:B------:R-:W-:Y:S01]  /*1f910*/  SHF.R.U32.HI R0, RZ, 0x10, R164.reuse ;  /* 0x00000010ff007819 */ /* 0x100fe200000116a4 */
[-C--:B------:R-:W-:Y:S01]  /*1f920*/  HMMA.16816.F32.BF16 R28, R144, R150.reuse, R28 ;  /* 0x00000096901c723c */ /* 0x080fe2000004181c */
[----:B------:R-:W-:Y:S04]  /*1f930*/  STG.E.U16 desc[UR26][R196.64+0x10], R157 ;  /* 0x0000109dc4007986 */ /* 0x000fe8000c10151a */
[----:B------:R-:W-:Y:S01]  /*1f940*/  LOP3.LUT R0, R0, 0xff, RZ, 0xc0, !PT ;  /* 0x000000ff00007812 */ /* 0x000fe200078ec0ff */
[C---:B------:R-:W-:Y:S01]  /*1f950*/  HMMA.16816.F32.BF16 R32, R136.reuse, R150, R32 ;  /* 0x000000968820723c */ /* 0x040fe20000041820 */
[----:B------:R-:W-:Y:S03]  /*1f960*/  STG.E.U16 desc[UR26][R196.64+0x12], R159 ;  /* 0x0000129fc4007986 */ /* 0x000fe6000c10151a */
[----:B------:R-:W-:Y:S01]  /*1f970*/  ISETP.LE.U32.AND P4, PT, R0, UR15, PT ;  /* 0x0000000f00007c0c */ /* 0x000fe2000bf83070 */
[----:B------:R-:W-:Y:S01]  /*1f980*/  STG.E.U16 desc[UR26][R216.64+0xe], R158 ;  /* 0x00000e9ed8007986 */ /* 0x000fe2000c10151a */
[----:B------:R-:W-:Y:S02]  /*1f990*/  LOP3.LUT R0, R164, 0xffff, RZ, 0xc0, !PT ;  /* 0x0000ffffa4007812 */ /* 0x000fe400078ec0ff */
[----:B------:R-:W-:Y:S01]  /*1f9a0*/  SHF.R.U32.HI R148, RZ, 0x18, R164 ;  /* 0x00000018ff947819 */ /* 0x000fe200000116a4 */
[----:B------:R-:W-:Y:S02]  /*1f9b0*/  STG.E.U16 desc[UR26][R216.64+0x10], R160 ;  /* 0x000010a0d8007986 */ /* 0x000fe4000c10151a */
[----:B------:R-:W-:Y:S02]  /*1f9c0*/  SHF.R.U32.HI R0, RZ, 0x8, R0 ;  /* 0x00000008ff007819 */ /* 0x000fe40000011600 */
[----:B------:R-:W-:Y:S01]  /*1f9d0*/  PRMT R164, R135, 0x5410, R152 ;  /* 0x0000541087a47816 */ /* 0x000fe20000000098 */
[----:B------:R-:W-:Y:S01]  /*1f9e0*/  STG.E.U16 desc[UR26][R198.64+0x10], R162 ;  /* 0x000010a2c6007986 */ /* 0x000fe2000c10151a */
[----:B------:R-:W-:Y:S02]  /*1f9f0*/  LOP3.LUT R0, R0, 0xffff, RZ, 0xc0, !PT ;  /* 0x0000ffff00007812 */ /* 0x000fe400078ec0ff */
[----:B------:R-:W-:Y:S01]  /*1fa00*/  PRMT R190, R191, 0x7632, R190 ;  /* 0x00007632bfbe7816 */ /* 0x000fe200000000be */
[----:B------:R-:W-:Y:S01]  /*1fa10*/  STG.E.U16 desc[UR26][R198.64+0x12], R163 ;  /* 0x000012a3c6007986 */ /* 0x000fe2000c10151a */
[----:B-1----:R-:W-:Y:S02]  /*1fa20*/  LOP3.LUT R155, R218, 0xff, RZ, 0xc0, !PT ;  /* 0x000000ffda9b7812 */ /* 0x002fe400078ec0ff */
[----:B------:R-:W-:Y:S02]  /*1fa30*/  LOP3.LUT R170, R178, 0xffff, RZ, 0xc0, !PT ;  /* 0x0000ffffb2aa7812 */ /* 0x000fe400078ec0ff */
[----:B------:R-:W-:Y:S02]  /*1fa40*/  SHF.R.U32.HI R167, RZ, 0x10, R178 ;  /* 0x00000010ffa77819 */ /* 0x000fe400000116b2 */
[----:B------:R-:W-:Y:S02]  /*1fa50*/  LOP3.LUT R153, R219, UR28, R236, 0x96, !PT ;  /* 0x0000001cdb997c12 */ /* 0x000fe4000f8e96ec */
[----:B------:R-:W-:Y:S04]  /*1fa60*/  F2FP.BF16.F32.PACK_AB R187, R235, R225 ;  /* 0x000000e1ebbb723e */ /* 0x000fe800000010ff */
[----:B------:R-:W-:Y:S01]  /*1fa70*/  PRMT R186, R187, 0x7632, R186 ;  /* 0x00007632bbba7816 */ /* 0x000fe200000000ba */
[----:B--2---:R-:W-:Y:S02]  /*1fa80*/  @!P5 HFMA2.BF16_V2 R182, -RZ.H0_H0, RZ.H0_H0, -R2.H0_H0 ;  /* 0x200000ffffb6d231 */ /* 0x004fe40000340902 */
[----:B---3--:R-:W-:Y:S03]  /*1fa90*/  @!P6 HFMA2.BF16_V2 R176, -RZ.H0_H0, RZ.H0_H0, -R161.H0_H0 ;  /* 0x200000ffffb0e231 */ /* 0x008fe600003409a1 */
[----:B------:R-:W-:Y:S01]  /*1faa0*/  @!P5 STL.S16 [R1+0x30], R182 ;  /* 0x000030b60100d387 */ /* 0x000fe20000100600 */
[----:B------:R-:W-:Y:S03]  /*1fab0*/  PRMT R141, R182, 0x7610, R141 ;  /* 0x00007610b68d7816 */ /* 0x000fe6000000008d */
[----:B------:R1:W-:Y:S01]  /*1fac0*/  @!P6 STL.S16 [R1+0x2c], R176 ;  /* 0x00002cb00100e387 */ /* 0x0003e20000100600 */
[----:B------:R-:W-:Y:S02]  /*1fad0*/  PRMT R140, R176, 0x7610, R140 ;  /* 0x00007610b08c7816 */ /* 0x000fe4000000008c */
[----:B------:R-:W-:Y:S02]  /*1fae0*/  @!P5 PRMT R2, R141, 0x5410, RZ ;  /* 0x000054108d02d816 */ /* 0x000fe400000000ff */
[----:B------:R-:W-:Y:S02]  /*1faf0*/  ISETP.LE.U32.AND P5, PT, R177, UR15, PT ;  /* 0x0000000fb1007c0c */ /* 0x000fe4000bfa3070 */
[----:B------:R-:W-:Y:S01]  /*1fb00*/  @!P6 PRMT R161, R140, 0x5410, RZ ;  /* 0x000054108ca1e816 */ /* 0x000fe200000000ff */
[----:B------:R2:W-:Y:S01]  /*1fb10*/  STG.E.U16 desc[UR26][R194.64+0x20], R2 ;  /* 0x00002002c2007986 */ /* 0x0005e2000c10151a */
[----:B------:R-:W-:Y:S02]  /*1fb20*/  ISETP.LE.U32.AND P6, PT, R169, UR15, PT ;  /* 0x0000000fa9007c0c */ /* 0x000fe4000bfc3070 */
[----:B------:R-:W-:Y:S01]  /*1fb30*/  LOP3.LUT R169, R178, 0xff, RZ, 0xc0, !PT ;  /* 0x000000ffb2a97812 */ /* 0x000fe200078ec0ff */
[----:B------:R-:W3:Y:S06]  /*1fb40*/  LDSM.16.MT88.4 R140, [R206+0xa000] ;  /* 0x00a00000ce8c783b */ /* 0x000eec0000004200 */
[----:B----4-:R-:W-:Y:S02]  /*1fb50*/  @!P5 HFMA2.BF16_V2 R174, -RZ.H0_H0, RZ.H0_H0, -R135.H0_H0 ;  /* 0x200000ffffaed231 */ /* 0x010fe40000340987 */
[----:B------:R-:W-:Y:S03]  /*1fb60*/  STG.E.U16 desc[UR26][R194.64+0x22], R161 ;  /* 0x000022a1c2007986 */ /* 0x000fe6000c10151a */
[----:B------:R-:W-:Y:S01]  /*1fb70*/  PRMT R166, R174, 0x7610, R166 ;  /* 0x00007610aea67816 */ /* 0x000fe200000000a6 */
[----:B-1----:R4:W4:Y:S01]  /*1fb80*/  LDL.S16 R176, [R1+0x24] ;  /* 0x0000240001b07983 */ /* 0x0029220000100600 */
[----:B------:R-:W-:Y:S02]  /*1fb90*/  @!P6 HFMA2.BF16_V2 R173, -RZ.H0_H0, RZ.H0_H0, -R152.H0_H0 ;  /* 0x200000ffffade231 */ /* 0x000fe40000340998 */
[----:B------:R-:W-:Y:S01]  /*1fba0*/  @!P5 PRMT R135, R166, 0x5410, RZ ;  /* 0x00005410a687d816 */ /* 0x000fe200000000ff */
[----:B------:R1:W-:Y:S01]  /*1fbb0*/  @!P5 STL.S16 [R1+0x20], R174 ;  /* 0x000020ae0100d387 */ /* 0x0003e20000100600 */
[----:B------:R-:W-:Y:S02]  /*1fbc0*/  ISETP.LE.U32.AND P5, PT, R148, UR15, PT ;  /* 0x0000000f94007c0c */ /* 0x000fe4000bfa3070 */
[----:B------:R-:W-:Y:S01]  /*1fbd0*/  PRMT R149, R173, 0x7610, R149 ;  /* 0x00007610ad957816 */ /* 0x000fe20000000095 */
[----:B------:R1:W-:Y:S01]  /*1fbe0*/  @!P6 STL.S16 [R1+0x1c], R173 ;  /* 0x00001cad0100e387 */ /* 0x0003e20000100600 */
[--C-:B------:R-:W-:Y:S02]  /*1fbf0*/  SHF.R.U32.HI R166, RZ, 0x18, R178.reuse ;  /* 0x00000018ffa67819 */ /* 0x100fe400000116b2 */
[----:B------:R-:W-:Y:S01]  /*1fc00*/  @!P6 PRMT R152, R149, 0x5410, RZ ;  /* 0x000054109598e816 */ /* 0x000fe200000000ff */
[----:B------:R4:W4:Y:S01]  /*1fc10*/  LDL.S16 R175, [R1+0x18] ;  /* 0x0000180001af7983 */ /* 0x0009220000100600 */
[----:B------:R-:W-:Y:S02]  /*1fc20*/  ISETP.LE.U32.AND P6, PT, R0, UR15, PT ;  /* 0x0000000f00007c0c */ /* 0x000fe4000bfc3070 */
[----:B--2---:R-:W-:Y:S01]  /*1fc30*/  F2FP.BF16.F32.PACK_AB R2, R223, R224 ;  /* 0x000000e0df02723e */ /* 0x004fe200000010ff */
[----:B------:R-:W2:Y:S01]  /*1fc40*/  LDSM.16.MT88.4 R148, [R205+0xa000] ;  /* 0x00a00000cd94783b */ /* 0x000ea20000004200 */
[----:B------:R-:W-:Y:S02]  /*1fc50*/  SHF.R.U32.HI R178, RZ, 0x10, R178 ;  /* 0x00000010ffb27819 */ /* 0x000fe400000116b2 */
[----:B------:R-:W-:Y:S05]  /*1fc60*/  PRMT R185, R2, 0x7632, R185 ;  /* 0x0000763202b97816 */ /* 0x000fea00000000b9 */
[----:B------:R-:W-:Y:S01]  /*1fc70*/  STG.E.U16 desc[UR26][R196.64+0x20], R135 ;  /* 0x00002087c4007986 */ /* 0x000fe2000c10151a */
[-C--:B---3--:R-:W-:Y:S03]  /*1fc80*/  HMMA.16816.F32.BF16 R36, R136, R140.reuse, R36 ;  /* 0x0000008c8824723c */ /* 0x088fe60000041824 */
[----:B------:R-:W-:Y:S04]  /*1fc90*/  STG.E.U16 desc[UR26][R196.64+0x22], R152 ;  /* 0x00002298c4007986 */ /* 0x000fe8000c10151a */
[----:B-1----:R3:W3:Y:S01]  /*1fca0*/  LDL.S16 R174, [R1+0x14] ;  /* 0x0000140001ae7983 */ /* 0x0026e20000100600 */
[C---:B------:R-:W-:Y:S01]  /*1fcb0*/  HMMA.16816.F32.BF16 R40, R144.reuse, R140, R40 ;  /* 0x0000008c9028723c */ /* 0x040fe20000041828 */
[----:B------:R-:W1:Y:S05]  /*1fcc0*/  MUFU.EX2 R173, R230 ;  /* 0x000000e600ad7308 */ /* 0x000e6a0000000800 */
[-C--:B------:R-:W-:Y:S05]  /*1fcd0*/  HMMA.16816.F32.BF16 R44, R144, R142.reuse, R44 ;  /* 0x0000008e902c723c */ /* 0x080fea000004182c */
[----:B------:R-:W-:Y:S01]  /*1fce0*/  LOP3.LUT R141, R218, 0xff, RZ, 0xc0, !PT ;  /* 0x000000ffda8d7812 */ /* 0x000fe200078ec0ff */
[C---:B------:R-:W-:Y:S05]  /*1fcf0*/  HMMA.16816.F32.BF16 R48, R136.reuse, R142, R48 ;  /* 0x0000008e8830723c */ /* 0x040fea0000041830 */
[----:B-1----:R-:W-:Y:S01]  /*1fd00*/  F2FP.BF16.F32.PACK_AB R0, R231, R173 ;  /* 0x000000ade700723e */ /* 0x002fe200000010ff */
[----:B------:R-:W-:Y:S01]  /*1fd10*/  FADD.FTZ R215, R173, R172 ;  /* 0x000000acadd77221 */ /* 0x000fe20000010000 */
[----:B------:R-:W-:Y:S01]  /*1fd20*/  SHF.R.U32.HI R143, RZ, 0x8, R170 ;  /* 0x00000008ff8f7819 */ /* 0x000fe200000116aa */
[-C--:B--2---:R-:W-:Y:S03]  /*1fd30*/  HMMA.16816.F32.BF16 R52, R136, R148.reuse, R52 ;  /* 0x000000948834723c */ /* 0x084fe60000041834 */
[C---:B------:R-:W-:Y:S02]  /*1fd40*/  PRMT R192, R0.reuse, 0x7632, R192 ;  /* 0x0000763200c07816 */ /* 0x040fe400000000c0 */
[----:B------:R-:W-:Y:S01]  /*1fd50*/  LOP3.LUT R142, R167, 0xff, RZ, 0xc0, !PT ;  /* 0x000000ffa78e7812 */ /* 0x000fe200078ec0ff */
[C---:B------:R-:W-:Y:S05]  /*1fd60*/  HMMA.16816.F32.BF16 R56, R144.reuse, R148, R56 ;  /* 0x000000949038723c */ /* 0x040fea0000041838 */
[----:B------:R-:W-:Y:S01]  /*1fd70*/  PRMT R154, R0, 0x5410, R192 ;  /* 0x00005410009a7816 */ /* 0x000fe200000000c0 */
[-C--:B------:R-:W-:Y:S05]  /*1fd80*/  HMMA.16816.F32.BF16 R60, R144, R150.reuse, R60 ;  /* 0x00000096903c723c */ /* 0x080fea000004183c */
[----:B------:R-:W-:Y:S01]  /*1fd90*/  PRMT R169, R169, 0x5410, R143 ;  /* 0x00005410a9a97816 */ /* 0x000fe2000000008f */
[C---:B------:R-:W-:Y:S05]  /*1fda0*/  HMMA.16816.F32.BF16 R64, R136.reuse, R150, R64 ;  /* 0x000000968840723c */ /* 0x040fea0000041840 */
[----:B------:R-:W-:Y:S02]  /*1fdb0*/  PRMT R168, R142, 0x5410, R168 ;  /* 0x000054108ea87816 */ /* 0x000fe400000000a8 */
[----:B------:R-:W-:Y:S04]  /*1fdc0*/  SHF.R.U32.HI R149, RZ, 0x18, R218 ;  /* 0x00000018ff957819 */ /* 0x000fe800000116da */
[----:B------:R-:W-:Y:S02]  /*1fdd0*/  SHF.R.U32.HI R151, RZ, 0x18, R180 ;  /* 0x00000018ff977819 */ /* 0x000fe400000116b4 */
[----:B------:R-:W-:Y:S01]  /*1fde0*/  LOP3.LUT R150, R153, 0xff, RZ, 0xc0, !PT ;  /* 0x000000ff99967812 */ /* 0x000fe200078ec0ff */
[----:B----4-:R-:W-:Y:S05]  /*1fdf0*/  @!P1 HFMA2.BF16_V2 R176, -RZ.H0_H0, RZ.H0_H0, -R0.H0_H0 ;  /* 0x200000ffffb09231 */ /* 0x010fea0000340900 */
[----:B------:R-:W-:Y:S01]  /*1fe00*/  @!P1 STL.S16 [R1+0x24], R176 ;  /* 0x000024b001009387 */ /* 0x000fe20000100600 */
[----:B------:R-:W-:Y:S03]  /*1fe10*/  PRMT R140, R176, 0x7610, R140 ;  /* 0x00007610b08c7816 */ /* 0x000fe6000000008c */
[----:B------:R4:W2:Y:S01]  /*1fe20*/  LDL.S16 R172, [R1+0x10] ;  /* 0x0000100001ac7983 */ /* 0x0008a20000100600 */
[----:B------:R-:W-:Y:S01]  /*1fe30*/  @!P1 PRMT R0, R140, 0x5410, RZ ;  /* 0x000054108c009816 */ /* 0x000fe200000000ff */
[----:B------:R-:W-:Y:S01]  /*1fe40*/  @!P6 HFMA2.BF16_V2 R175, -RZ.H0_H0, RZ.H0_H0, -R192.H0_H0 ;  /* 0x200000ffffafe231 */ /* 0x000fe200003409c0 */
[----:B------:R-:W-:Y:S02]  /*1fe50*/  ISETP.LE.U32.AND P1, PT, R166, UR15, PT ;  /* 0x0000000fa6007c0c */ /* 0x000fe4000bf23070 */
[----:B------:R-:W-:Y:S01]  /*1fe60*/  LOP3.LUT R140, R218, 0xffff, RZ, 0xc0, !PT ;  /* 0x0000ffffda8c7812 */ /* 0x000fe200078ec0ff */
[----:B------:R-:W-:Y:S01]  /*1fe70*/  STG.E.U16 desc[UR26][R216.64+0x1e], R0 ;  /* 0x00001e00d8007986 */ /* 0x000fe2000c10151a */
[----:B------:R-:W-:Y:S02]  /*1fe80*/  PRMT R166, R175, 0x7610, R166 ;  /* 0x00007610afa67816 */ /* 0x000fe400000000a6 */
[----:B------:R-:W-:Y:S01]  /*1fe90*/  SHF.R.U32.HI R140, RZ, 0x8, R140 ;  /* 0x00000008ff8c7819 */ /* 0x000fe2000001168c */
[----:B------:R1:W-:Y:S01]  /*1fea0*/  @!P6 STL.S16 [R1+0x18], R175 ;  /* 0x000018af0100e387 */ /* 0x0003e20000100600 */
[----:B------:R-:W-:Y:S02]  /*1feb0*/  @!P6 PRMT R192, R166, 0x5410, RZ ;  /* 0x00005410a6c0e816 */ /* 0x000fe400000000ff */
[----:B------:R-:W-:Y:S02]  /*1fec0*/  ISETP.LE.U32.AND P6, PT, R155, UR15, PT ;  /* 0x0000000f9b007c0c */ /* 0x000fe4000bfc3070 */
[----:B------:R-:W-:Y:S01]  /*1fed0*/  SHF.R.U32.HI R155, RZ, 0x10, R218 ;  /* 0x00000010ff9b7819 */ /* 0x000fe200000116da */
[----:B------:R-:W-:Y:S01]  /*1fee0*/  STG.E.U16 desc[UR26][R216.64+0x20], R192 ;  /* 0x000020c0d8007986 */ /* 0x000fe2000c10151a */
[----:B------:R-:W-:Y:S02]  /*1fef0*/  PRMT R166, R141, 0x5410, R140 ;  /* 0x000054108da67816 */ /* 0x000fe4000000008c */
[----:B------:R-:W-:Y:S01]  /*1ff00*/  LOP3.LUT R148, R155, 0xff, RZ, 0xc0, !PT ;  /* 0x000000ff9b947812 */ /* 0x000fe200078ec0ff */
[----:B------:R-:W4:Y:S01]  /*1ff10*/  LDSM.16.MT88.4 R140, [R201+0xb000] ;  /* 0x00b00000c98c783b */ /* 0x000f220000004200 */
[----:B------:R-:W-:Y:S01]  /*1ff20*/  PRMT R155, R191, 0x5410, R190 ;  /* 0x00005410bf9b7816 */ /* 0x000fe200000000be */
[----:B---3--:R-:W-:Y:S01]  /*1ff30*/  @!P4 HFMA2.BF16_V2 R174, -RZ.H0_H0, RZ.H0_H0, -R191.H0_H0 ;  /* 0x200000ffffaec231 */ /* 0x008fe200003409bf */
[----:B------:R-:W-:Y:S02]  /*1ff40*/  PRMT R179, R148, 0x5410, R149 ;  /* 0x0000541094b37816 */ /* 0x000fe40000000095 */
[----:B------:R-:W-:Y:S02]  /*1ff50*/  LOP3.LUT R148, R178, 0xff, RZ, 0xc0, !PT ;  /* 0x000000ffb2947812 */ /* 0x000fe400078ec0ff */
[----:B------:R-:W-:Y:S01]  /*1ff60*/  PRMT R167, R174, 0x7610, R167 ;  /* 0x00007610aea77816 */ /* 0x000fe200000000a7 */
[----:B------:R3:W-:Y:S01]  /*1ff70*/  @!P4 STL.S16 [R1+0x14], R174 ;  /* 0x000014ae0100c387 */ /* 0x0007e20000100600 */
[----:B------:R-:W-:Y:S02]  /*1ff80*/  SHF.R.U32.HI R149, RZ, 0x10, R218 ;  /* 0x00000010ff957819 */ /* 0x000fe400000116da */
[----:B------:R-:W-:Y:S02]  /*1ff90*/  @!P4 PRMT R191, R167, 0x5410, RZ ;  /* 0x00005410a7bfc816 */ /* 0x000fe400000000ff */
[----:B------:R-:W-:Y:S02]  /*1ffa0*/  ISETP.LE.U32.AND P4, PT, R148, UR15, PT ;  /* 0x0000000f94007c0c */ /* 0x000fe4000bf83070 */
[----:B------:R-:W-:Y:S01]  /*1ffb0*/  LOP3.LUT R149, R149, 0xff, RZ, 0xc0, !PT ;  /* 0x000000ff95957812 */ /* 0x000fe200078ec0ff */
[----:B------:R-:W-:Y:S01]  /*1ffc0*/  STG.E.U16 desc[UR26][R198.64+0x20], R191 ;  /* 0x000020bfc6007986 */ /* 0x000fe2000c10151a */
[----:B------:R-:W-:Y:S02]  /*1ffd0*/  LOP3.LUT R148, R180, 0xffff, RZ, 0xc0, !PT ;  /* 0x0000ffffb4947812 */ /* 0x000fe400078ec0ff */
[--C-:B-1----:R-:W-:Y:S02]  /*1ffe0*/  HSET2.LE.AND R175, R168, R214.reuse, PT ;  /* 0x000000d6a8af7233 */ /* 0x102fe40003803000 */
[----:B------:R-:W-:Y:S02]  /*1fff0*/  SHF.R.U32.HI R148, RZ, 0x8, R148 ;  /* 0x00000008ff947819 */ /* 0x000fe40000011694 */
[--C-:B------:R-:W-:Y:S02]  /*20000*/  HSET2.LE.AND R178, R166, R214.reuse, PT ;  /* 0x000000d6a6b27233 */ /* 0x100fe40003803000 */
[--C-:B------:R-:W-:Y:S02]  /*20010*/  HSET2.LE.AND R179, R179, R214.reuse, PT ;  /* 0x000000d6b3b37233 */ /* 0x100fe40003803000 */
[----:B---3--:R-:W-:Y:S01]  /*20020*/  HSET2.LE.AND R174, R169, R214, PT ;  /* 0x000000d6a9ae7233 */ /* 0x008fe20003803000 */
[-C--:B----4-:R-:W-:Y:S06]  /*20030*/  HMMA.16816.F32.BF16 R68, R136, R140.reuse, R68 ;  /* 0x0000008c8844723c */ /* 0x090fec0000041844 */
[C---:B------:R-:W-:Y:S06]  /*20040*/  HMMA.16816.F32.BF16 R72, R144.reuse, R140, R72 ;  /* 0x0000008c9048723c */ /* 0x040fec0000041848 */
[-C--:B------:R-:W-:Y:S05]  /*20050*/  HMMA.16816.F32.BF16 R76, R144, R142.reuse, R76 ;  /* 0x0000008e904c723c */ /* 0x080fea000004184c */
[----:B------:R-:W-:Y:S01]  /*20060*/  SHF.R.U32.HI R140, RZ, 0x10, R153 ;  /* 0x00000010ff8c7819 */ /* 0x000fe20000011699 */
[C---:B------:R-:W-:Y:S05]  /*20070*/  HMMA.16816.F32.BF16 R80, R136.reuse, R142, R80 ;  /* 0x0000008e8850723c */ /* 0x040fea0000041850 */
[----:B------:R-:W-:Y:S02]  /*20080*/  LOP3.LUT R141, R218, 0xffff, RZ, 0xc0, !PT ;  /* 0x0000ffffda8d7812 */ /* 0x000fe400078ec0ff */
[----:B------:R-:W-:Y:S01]  /*20090*/  LOP3.LUT R140, R140, 0xff, RZ, 0xc0, !PT ;  /* 0x000000ff8c8c7812 */ /* 0x000fe200078ec0ff */
[----:B------:R-:W1:Y:S03]  /*200a0*/  MUFU.EX2 R219, R245 ;  /* 0x000000f500db7308 */ /* 0x000e660000000800 */
[----:B------:R-:W-:Y:S02]  /*200b0*/  SHF.R.U32.HI R141, RZ, 0x8, R141 ;  /* 0x00000008ff8d7819 */ /* 0x000fe4000001168d */
[----:B------:R-:W-:Y:S02]  /*200c0*/  SHF.R.U32.HI R218, RZ, 0x18, R218 ;  /* 0x00000018ffda7819 */ /* 0x000fe400000116da */
[----:B-1----:R-:W-:Y:S04]  /*200d0*/  F2FP.BF16.F32.PACK_AB R184, R219, R222 ;  /* 0x000000dedbb8723e */ /* 0x002fe800000010ff */
[C---:B------:R-:W-:Y:S04]  /*200e0*/  PRMT R135, R184.reuse, 0x7632, R135 ;  /* 0x00007632b8877816 */ /* 0x040fe80000000087 */
[----:B------:R-:W-:Y:S04]  /*200f0*/  PRMT R0, R184, 0x5410, R135 ;  /* 0x00005410b8007816 */ /* 0x000fe80000000087 */
[----:B------:R-:W-:Y:S01]  /*20100*/  LOP3.LUT R179, R179, R0, RZ, 0xc0, !PT ;  /* 0x00000000b3b37212 */ /* 0x000fe200078ec0ff */
[----:B--2---:R-:W-:Y:S05]  /*20110*/  @!P5 HFMA2.BF16_V2 R172, -RZ.H0_H0, RZ.H0_H0, -R190.H0_H0 ;  /* 0x200000ffffacd231 */ /* 0x004fea00003409be */
[----:B------:R-:W-:Y:S01]  /*20120*/  PRMT R156, R172, 0x7610, R156 ;  /* 0x00007610ac9c7816 */ /* 0x000fe2000000009c */
[----:B------:R1:W-:Y:S03]  /*20130*/  @!P5 STL.S16 [R1+0x10], R172 ;  /* 0x000010ac0100d387 */ /* 0x0003e60000100600 */
[----:B------:R-:W-:Y:S02]  /*20140*/  @!P5 PRMT R190, R156, 0x5410, RZ ;  /* 0x000054109cbed816 */ /* 0x000fe400000000ff */
[----:B------:R3:W2:Y:S01]  /*20150*/  LDL.S16 R156, [R1+0x28] ;  /* 0x00002800019c7983 */ /* 0x0006a20000100600 */
[----:B------:R-:W-:Y:S02]  /*20160*/  ISETP.LE.U32.AND P5, PT, R149, UR15, PT ;  /* 0x0000000f95007c0c */ /* 0x000fe4000bfa3070 */
[----:B------:R-:W-:Y:S01]  /*20170*/  LOP3.LUT R149, R180, 0xff, RZ, 0xc0, !PT ;  /* 0x000000ffb4957812 */ /* 0x000fe200078ec0ff */
[----:B------:R-:W-:Y:S10]  /*20180*/  STG.E.U16 desc[UR26][R198.64+0x22], R190 ;  /* 0x000022bec6007986 */ /* 0x000ff4000c10151a */
[----:B------:R-:W-:Y:S05]  /*20190*/  @!P5 HFMA2.BF16_V2 R251, -RZ.H0_H0, RZ.H0_H0, -R184.H0_H0 ;  /* 0x200000fffffbd231 */ /* 0x000fea00003409b8 */
[----:B------:R-:W-:Y:S02]  /*201a0*/  @!P5 PRMT R184, R251, 0x5410, RZ ;  /* 0x00005410fbb8d816 */ /* 0x000fe400000000ff */
[----:B-1----:R-:W-:Y:S02]  /*201b0*/  PRMT R172, R149, 0x5410, R148 ;  /* 0x0000541095ac7816 */ /* 0x002fe40000000094 */
[----:B------:R-:W-:Y:S02]  /*201c0*/  SHF.R.U32.HI R149, RZ, 0x10, R180 ;  /* 0x00000010ff957819 */ /* 0x000fe400000116b4 */
[----:B------:R-:W-:Y:S01]  /*201d0*/  LOP3.LUT R148, R153, 0xffff, RZ, 0xc0, !PT ;  /* 0x0000ffff99947812 */ /* 0x000fe200078ec0ff */
[----:B------:R-:W-:Y:S01]  /*201e0*/  LDSM.16.MT88.4 R180, [R206+0xa800] ;  /* 0x00a80000ceb4783b */ /* 0x000fe20000004200 */
[----:B------:R-:W-:Y:S02]  /*201f0*/  LOP3.LUT R149, R149, 0xff, RZ, 0xc0, !PT ;  /* 0x000000ff95957812 */ /* 0x000fe400078ec0ff */
[----:B------:R-:W-:Y:S02]  /*20200*/  SHF.R.U32.HI R148, RZ, 0x8, R148 ;  /* 0x00000008ff947819 */ /* 0x000fe40000011694 */
[----:B------:R-:W-:Y:S02]  /*20210*/  PRMT R173, R149, 0x5410, R151 ;  /* 0x0000541095ad7816 */ /* 0x000fe40000000097 */
[----:B------:R-:W-:Y:S02]  /*20220*/  PRMT R176, R150, 0x5410, R148 ;  /* 0x0000541096b07816 */ /* 0x000fe40000000094 */
[----:B------:R-:W1:Y:S01]  /*20230*/  LDSM.16.MT88.4 R148, [R203+0xb000] ;  /* 0x00b00000cb94783b */ /* 0x000e620000004200 */
[----:B------:R-:W-:Y:S02]  /*20240*/  SHF.R.U32.HI R153, RZ, 0x18, R153 ;  /* 0x00000018ff997819 */ /* 0x000fe40000011699 */
[--C-:B------:R-:W-:Y:S02]  /*20250*/  HSET2.LE.AND R172, R172, R214.reuse, PT ;  /* 0x000000d6acac7233 */ /* 0x100fe40003803000 */
[----:B------:R-:W-:Y:S02]  /*20260*/  PRMT R177, R140, 0x5410, R153 ;  /* 0x000054108cb17816 */ /* 0x000fe40000000099 */
[----:B------:R-:W-:Y:S02]  /*20270*/  LOP3.LUT R140, R141, 0xffff, RZ, 0xc0, !PT ;  /* 0x0000ffff8d8c7812 */ /* 0x000fe400078ec0ff */
[----:B------:R-:W-:Y:S02]  /*20280*/  PRMT R153, R189, 0x5410, R188 ;  /* 0x00005410bd997816 */ /* 0x000fe400000000bc */
[----:B------:R-:W-:Y:S02]  /*20290*/  LOP3.LUT R172, R172, R165, RZ, 0xc0, !PT ;  /* 0x000000a5acac7212 */ /* 0x000fe400078ec0ff */
[----:B------:R-:W-:Y:S02]  /*202a0*/  LOP3.LUT R174, R174, R153, RZ, 0xc0, !PT ;  /* 0x00000099aeae7212 */ /* 0x000fe400078ec0ff */
[--C-:B------:R-:W-:Y:S02]  /*202b0*/  HSET2.LE.AND R173, R173, R214.reuse, PT ;  /* 0x000000d6adad7233 */ /* 0x100fe40003803000 */
[--C-:B------:R-:W-:Y:S02]  /*202c0*/  HSET2.LE.AND R176, R176, R214.reuse, PT ;  /* 0x000000d6b0b07233 */ /* 0x100fe40003803000 */
[----:B------:R-:W-:Y:S02]  /*202d0*/  HSET2.LE.AND R177, R177, R214, PT ;  /* 0x000000d6b1b17233 */ /* 0x000fe40003803000 */
[----:B------:R-:W-:Y:S02]  /*202e0*/  LOP3.LUT R173, R173, R164, RZ, 0xc0, !PT ;  /* 0x000000a4adad7212 */ /* 0x000fe400078ec0ff */
[----:B------:R-:W-:Y:S02]  /*202f0*/  LOP3.LUT R176, R176, R154, RZ, 0xc0, !PT ;  /* 0x0000009ab0b07212 */ /* 0x000fe400078ec0ff */
[----:B------:R-:W-:Y:S01]  /*20300*/  LOP3.LUT R177, R177, R155, RZ, 0xc0, !PT ;  /* 0x0000009bb1b17212 */ /* 0x000fe200078ec0ff */
[-C--:B-1----:R-:W-:Y:S06]  /*20310*/  HMMA.16816.F32.BF16 R84, R136, R148.reuse, R84 ;  /* 0x000000948854723c */ /* 0x082fec0000041854 */
[C---:B------:R-:W-:Y:S06]  /*20320*/  HMMA.16816.F32.BF16 R88, R144.reuse, R148, R88 ;  /* 0x000000949058723c */ /* 0x040fec0000041858 */
[-C--:B------:R-:W-:Y:S06]  /*20330*/  HMMA.16816.F32.BF16 R92, R144, R150.reuse, R92 ;  /* 0x00000096905c723c */ /* 0x080fec000004185c */
[C---:B------:R-:W-:Y:S01]  /*20340*/  HMMA.16816.F32.BF16 R96, R136.reuse, R150, R96 ;  /* 0x000000968860723c */ /* 0x040fe20000041860 */
[----:B------:R-:W-:Y:S04]  /*20350*/  LDSM.16.MT88.4 R148, [R205+0xb000] ;  /* 0x00b00000cd94783b */ /* 0x000fe80000004200 */
[----:B--2---:R-:W-:Y:S05]  /*20360*/  @!P2 HFMA2.BF16_V2 R156, -RZ.H0_H0, RZ.H0_H0, -R189.H0_H0 ;  /* 0x200000ffff9ca231 */ /* 0x004fea00003409bd */
[----:B------:R-:W-:Y:S01]  /*20370*/  @!P2 STL.S16 [R1+0x28], R156 ;  /* 0x0000289c0100a387 */ /* 0x000fe20000100600 */
[----:B------:R-:W-:Y:S03]  /*20380*/  PRMT R142, R156, 0x7610, R142 ;  /* 0x000076109c8e7816 */ /* 0x000fe6000000008e */
[----:B------:R3:W2:Y:S01]  /*20390*/  LDL.S16 R230, [R1+0xc] ;  /* 0x00000c0001e67983 */ /* 0x0006a20000100600 */
[----:B------:R-:W-:Y:S02]  /*203a0*/  @!P2 PRMT R189, R142, 0x5410, RZ ;  /* 0x000054108ebda816 */ /* 0x000fe400000000ff */
[----:B------:R-:W-:Y:S01]  /*203b0*/  ISETP.LE.U32.AND P2, PT, R140, UR15, PT ;  /* 0x0000000f8c007c0c */ /* 0x000fe2000bf43070 */
[----:B------:R3:W4:Y:S04]  /*203c0*/  LDL.S16 R228, [R1+0x8] ;  /* 0x0000080001e47983 */ /* 0x0007280000100600 */
[----:B------:R3:W3:Y:S04]  /*203d0*/  LDL.S16 R227, [R1+0x4] ;  /* 0x0000040001e37983 */ /* 0x0006e80000100600 */
[----:B------:R1:W3:Y:S04]  /*203e0*/  LDL.S16 R226, [R1] ;  /* 0x0000000001e27983 */ /* 0x0002e80000100600 */
[----:B------:R-:W1:Y:S01]  /*203f0*/  LDSM.16.MT88.4 R140, [R206+0xb000] ;  /* 0x00b00000ce8c783b */ /* 0x000e620000004200 */
[----:B------:R-:W-:Y:S07]  /*20400*/  @!P2 HFMA2.BF16_V2 R252, -RZ.H0_H0, RZ.H0_H0, -R185.H0_H0 ;  /* 0x200000fffffca231 */ /* 0x000fee00003409b9 */
[----:B------:R-:W1:Y:S08]  /*20410*/  LDSM.16.MT88.4 R156, [R201+0xa800] ;  /* 0x00a80000c99c783b */ /* 0x000e700000004200 */
[----:B------:R-:W-:Y:S01]  /*20420*/  STG.E.U16 desc[UR26][R194.64+0x30], R189 ;  /* 0x000030bdc2007986 */ /* 0x000fe2000c10151a */
[-C--:B-1----:R-:W-:Y:S06]  /*20430*/  HMMA.16816.F32.BF16 R100, R136, R140.reuse, R100 ;  /* 0x0000008c8864723c */ /* 0x082fec0000041864 */
[C---:B------:R-:W-:Y:S06]  /*20440*/  HMMA.16816.F32.BF16 R104, R144.reuse, R140, R104 ;  /* 0x0000008c9068723c */ /* 0x040fec0000041868 */
[-C--:B------:R-:W-:Y:S05]  /*20450*/  HMMA.16816.F32.BF16 R108, R144, R142.reuse, R108 ;  /* 0x0000008e906c723c */ /* 0x080fea000004186c */
[----:B------:R-:W-:Y:S01]  /*20460*/  PRMT R140, R187, 0x5410, R186 ;  /* 0x00005410bb8c7816 */ /* 0x000fe200000000ba */
[C---:B------:R-:W-:Y:S05]  /*20470*/  HMMA.16816.F32.BF16 R112, R136.reuse, R142, R112 ;  /* 0x0000008e8870723c */ /* 0x040fea0000041870 */
[----:B------:R-:W-:Y:S01]  /*20480*/  LOP3.LUT R175, R175, R140, RZ, 0xc0, !PT ;  /* 0x0000008cafaf7212 */ /* 0x000fe200078ec0ff */
[-C--:B------:R-:W-:Y:S01]  /*20490*/  HMMA.16816.F32.BF16 R116, R136, R148.reuse, R116 ;  /* 0x000000948874723c */ /* 0x080fe20000041874 */
[----:B------:R-:W1:Y:S05]  /*204a0*/  LDSM.16.MT88.4 R140, [R203+0xa800] ;  /* 0x00a80000cb8c783b */ /* 0x000e6a0000004200 */
[C---:B------:R-:W-:Y:S06]  /*204b0*/  HMMA.16816.F32.BF16 R120, R144.reuse, R148, R120 ;  /* 0x000000949078723c */ /* 0x040fec0000041878 */
[-C--:B------:R-:W-:Y:S05]  /*204c0*/  HMMA.16816.F32.BF16 R124, R144, R150.reuse, R124 ;  /* 0x00000096907c723c */ /* 0x080fea000004187c */
[----:B------:R-:W-:Y:S01]  /*204d0*/  PRMT R148, R2, 0x5410, R185 ;  /* 0x0000541002947816 */ /* 0x000fe200000000b9 */
[----:B------:R-:W-:Y:S05]  /*204e0*/  HMMA.16816.F32.BF16 R128, R136, R150, R128 ;  /* 0x000000968880723c */ /* 0x000fea0000041880 */
[----:B------:R-:W-:Y:S01]  /*204f0*/  LOP3.LUT R178, R178, R148, RZ, 0xc0, !PT ;  /* 0x00000094b2b27212 */ /* 0x000fe200078ec0ff */
[-C--:B------:R-:W-:Y:S01]  /*20500*/  HMMA.16816.F32.BF16 R152, R172, R156.reuse, R4 ;  /* 0x0000009cac98723c */ /* 0x080fe20000041804 */
[----:B------:R-:W1:Y:S04]  /*20510*/  LDSM.16.MT88.4 R4, [R205+0xa800] ;  /* 0x00a80000cd04783b */ /* 0x000e680000004200 */
[----:B------:R-:W-:Y:S01]  /*20520*/  @!P2 PRMT R185, R252, 0x5410, RZ ;  /* 0x00005410fcb9a816 */ /* 0x000fe200000000ff */
[C---:B------:R-:W-:Y:S03]  /*20530*/  HMMA.16816.F32.BF16 R168, R176.reuse, R156, R8 ;  /* 0x0000009cb0a8723c */ /* 0x040fe60000041808 */
[----:B------:R-:W1:Y:S02]  /*20540*/  LDSM.16.MT88.4 R8, [R201+0xb800] ;  /* 0x00b80000c908783b */ /* 0x000e640000004200 */
[----:B------:R-:W-:Y:S01]  /*20550*/  IMAD.MOV.U32 R137, RZ, RZ, R3 ;  /* 0x000000ffff897224 */ /* 0x000fe200078e0003 */
[-C--:B------:R-:W-:Y:S05]  /*20560*/  HMMA.16816.F32.BF16 R164, R176, R158.reuse, R12 ;  /* 0x0000009eb0a4723c */ /* 0x080fea000004180c */
[----:B------:R-:W1:Y:S01]  /*20570*/  LDSM.16.MT88.4 R12, [R203+0xb800] ;  /* 0x00b80000cb0c783b */ /* 0x000e620000004200 */
[C---:B------:R-:W-:Y:S05]  /*20580*/  HMMA.16816.F32.BF16 R148, R172.reuse, R158, R16 ;  /* 0x0000009eac94723c */ /* 0x040fea0000041810 */
[----:B------:R-:W-:Y:S01]  /*20590*/  IMAD.MOV.U32 R136, RZ, RZ, R132 ;  /* 0x000000ffff887224 */ /* 0x000fe200078e0084 */
[-C--:B-1----:R-:W-:Y:S01]  /*205a0*/  HMMA.16816.F32.BF16 R144, R172, R140.reuse, R20 ;  /* 0x0000008cac90723c */ /* 0x082fe20000041814 */
[----:B------:R-:W1:Y:S05]  /*205b0*/  LDSM.16.MT88.4 R16, [R206+0xb800] ;  /* 0x00b80000ce10783b */ /* 0x000e6a0000004200 */
[C---:B------:R-:W-:Y:S03]  /*205c0*/  HMMA.16816.F32.BF16 R160, R176.reuse, R140, R24 ;  /* 0x0000008cb0a0723c */ /* 0x040fe60000041818 */
[----:B------:R-:W1:Y:S03]  /*205d0*/  LDSM.16.MT88.4 R20, [R205+0xb800] ;  /* 0x00b80000cd14783b */ /* 0x000e660000004200 */
        /* <DEDUP_REMOVED lines=25> */
[----:B------:R-:W-:Y:S05]  /*20770*/  HMMA.16816.F32.BF16 R128, R172, R22, R128 ;  /* 0x00000016ac80723c */ /* 0x000fea0000041880 */
[----:B--2---:R-:W-:Y:S02]  /*20780*/  @!P3 HFMA2.BF16_V2 R230, -RZ.H0_H0, RZ.H0_H0, -R188.H0_H0 ;  /* 0x200000ffffe6b231 */ /* 0x004fe400003409bc */
[----:B----4-:R-:W-:Y:S03]  /*20790*/  @!P4 HFMA2.BF16_V2 R228, -RZ.H0_H0, RZ.H0_H0, -R187.H0_H0 ;  /* 0x200000ffffe4c231 */ /* 0x010fe600003409bb */
[----:B------:R-:W-:Y:S01]  /*207a0*/  @!P3 STL.S16 [R1+0xc], R230 ;  /* 0x00000ce60100b387 */ /* 0x000fe20000100600 */
[----:B------:R-:W-:Y:S01]  /*207b0*/  PRMT R6, R230, 0x7610, R6 ;  /* 0x00007610e6067816 */ /* 0x000fe20000000006 */
[----:B---3--:R-:W-:Y:S01]  /*207c0*/  @!P1 HFMA2.BF16_V2 R227, -RZ.H0_H0, RZ.H0_H0, -R186.H0_H0 ;  /* 0x200000ffffe39231 */ /* 0x008fe200003409ba */
[----:B------:R-:W-:Y:S01]  /*207d0*/  PRMT R5, R228, 0x7610, R5 ;  /* 0x00007610e4057816 */ /* 0x000fe20000000005 */
[----:B------:R-:W-:Y:S01]  /*207e0*/  @!P4 STL.S16 [R1+0x8], R228 ;  /* 0x000008e40100c387 */ /* 0x000fe20000100600 */
[----:B------:R-:W-:Y:S01]  /*207f0*/  @!P3 PRMT R188, R6, 0x5410, RZ ;  /* 0x0000541006bcb816 */ /* 0x000fe200000000ff */
[----:B------:R-:W-:Y:S01]  /*20800*/  @!P6 HFMA2.BF16_V2 R226, -RZ.H0_H0, RZ.H0_H0, -R2.H0_H0 ;  /* 0x200000ffffe2e231 */ /* 0x000fe20000340902 */
[----:B------:R-:W-:Y:S01]  /*20810*/  PRMT R4, R227, 0x7610, R4 ;  /* 0x00007610e3047816 */ /* 0x000fe20000000004 */
[----:B------:R1:W-:Y:S01]  /*20820*/  @!P1 STL.S16 [R1+0x4], R227 ;  /* 0x000004e301009387 */ /* 0x0003e20000100600 */
[----:B------:R-:W-:Y:S01]  /*20830*/  ISETP.LE.U32.AND P3, PT, R218, UR15, PT ;  /* 0x0000000fda007c0c */ /* 0x000fe2000bf63070 */
[----:B------:R-:W-:Y:S01]  /*20840*/  FADD.FTZ R6, R238, R221 ;  /* 0x000000ddee067221 */ /* 0x000fe20000010000 */
[----:B------:R-:W-:Y:S01]  /*20850*/  @!P4 PRMT R187, R5, 0x5410, RZ ;  /* 0x0000541005bbc816 */ /* 0x000fe200000000ff */
[----:B------:R-:W-:Y:S01]  /*20860*/  STG.E.U16 desc[UR26][R194.64+0x32], R188 ;  /* 0x000032bcc2007986 */ /* 0x000fe2000c10151a */
[----:B------:R-:W-:Y:S01]  /*20870*/  @!P1 PRMT R186, R4, 0x5410, RZ ;  /* 0x0000541004ba9816 */ /* 0x000fe200000000ff */
[----:B------:R-:W-:Y:S01]  /*20880*/  FADD.FTZ R4, R233, R193 ;  /* 0x000000c1e9047221 */ /* 0x000fe20000010000 */
[----:B------:R-:W-:Y:S01]  /*20890*/  PRMT R0, R226, 0x7610, R0 ;  /* 0x00007610e2007816 */ /* 0x000fe20000000000 */
[----:B------:R-:W-:Y:S01]  /*208a0*/  STG.E.U16 desc[UR26][R196.64+0x30], R187 ;  /* 0x000030bbc4007986 */ /* 0x000fe2000c10151a */
[----:B------:R-:W-:Y:S01]  /*208b0*/  ISETP.LT.AND P1, PT, RZ, UR19, PT ;  /* 0x00000013ff007c0c */ /* 0x000fe2000bf21270 */
[----:B------:R-:W-:Y:S01]  /*208c0*/  UIADD3 UR19, UR19, -0x1, URZ ;  /* 0xffffffff13137890 */ /* 0x000fe2000fffe03f */
[----:B------:R-:W-:Y:S01]  /*208d0*/  @!P6 PRMT R2, R0, 0x5410, RZ ;  /* 0x000054100002e816 */ /* 0x000fe200000000ff */
[----:B------:R-:W-:Y:S01]  /*208e0*/  STG.E.U16 desc[UR26][R196.64+0x32], R186 ;  /* 0x000032bac4007986 */ /* 0x000fe2000c10151a */
[----:B------:R-:W-:Y:S01]  /*208f0*/  FADD.FTZ R0, R231, R215 ;  /* 0x000000d7e7007221 */ /* 0x000fe20000010000 */
[----:B------:R-:W-:Y:S02]  /*20900*/  @!P3 HFMA2.BF16_V2 R250, -RZ.H0_H0, RZ.H0_H0, -R135.H0_H0 ;  /* 0x200000fffffab231 */ /* 0x000fe40000340987 */
[----:B------:R2:W-:Y:S03]  /*20910*/  STG.E.U16 desc[UR26][R216.64+0x2e], R2 ;  /* 0x00002e02d8007986 */ /* 0x0005e6000c10151a */
[----:B------:R-:W-:Y:S01]  /*20920*/  @!P3 PRMT R135, R250, 0x5410, RZ ;  /* 0x00005410fa87b816 */ /* 0x000fe200000000ff */
[----:B------:R-:W-:Y:S04]  /*20930*/  STG.E.U16 desc[UR26][R216.64+0x30], R185 ;  /* 0x000030b9d8007986 */ /* 0x000fe8000c10151a */
[----:B------:R3:W-:Y:S01]  /*20940*/  STG.E.U16 desc[UR26][R198.64+0x32], R135 ;  /* 0x00003287c6007986 */ /* 0x0007e2000c10151a */
[----:B-1----:R-:W-:Y:S03]  /*20950*/  FADD.FTZ R227, R237, R6 ;  /* 0x00000006ede37221 */ /* 0x002fe60000010000 */
[----:B------:R4:W-:Y:S04]  /*20960*/  @!P6 STL.S16 [R1], R226 ;  /* 0x000000e20100e387 */ /* 0x0009e80000100600 */
[----:B------:R4:W-:Y:S01]  /*20970*/  STG.E.U16 desc[UR26][R198.64+0x30], R184 ;  /* 0x000030b8c6007986 */ /* 0x0009e2000c10151a */
[----:B--2---:R-:W-:Y:S04]  /*20980*/  FADD.FTZ R2, R229, R220 ;  /* 0x000000dce5027221 */ /* 0x004fe80000010000 */
[----:B------:R-:W-:Y:S01]  /*20990*/  FADD.FTZ R5, R225, R2 ;  /* 0x00000002e1057221 */ /* 0x000fe20000010000 */
[----:B------:R-:W-:Y:S01]  /*209a0*/  FADD.FTZ R2, R224, R0 ;  /* 0x00000000e0027221 */ /* 0x000fe20000010000 */
[----:B------:R-:W-:Y:S01]  /*209b0*/  FADD.FTZ R0, R222, R4 ;  /* 0x00000004de007221 */ /* 0x000fe20000010000 */
[----:B---3--:R-:W-:Y:S02]  /*209c0*/  IMAD.MOV.U32 R135, RZ, RZ, R133 ;  /* 0x000000ffff877224 */ /* 0x008fe400078e0085 */
[----:B------:R-:W-:Y:S01]  /*209d0*/  FADD.FTZ R235, R235, R5 ;  /* 0x00000005ebeb7221 */ /* 0x000fe20000010000 */
[----:B------:R-:W-:Y:S01]  /*209e0*/  FADD.FTZ R247, R219, R0 ;  /* 0x00000000dbf77221 */ /* 0x000fe20000010000 */
[----:B------:R-:W-:Y:S02]  /*209f0*/  IMAD.MOV.U32 R0, RZ, RZ, R134 ;  /* 0x000000ffff007224 */ /* 0x000fe400078e0086 */
[----:B------:R-:W-:Y:S01]  /*20a00*/  FADD.FTZ R239, R223, R2 ;  /* 0x00000002dfef7221 */ /* 0x000fe20000010000 */
[----:B------:R-:W-:Y:S06]  /*20a10*/  @P1 BRA `(.L_x_1585) ;  /* 0xffffffb800901947 */ /* 0x000fec000383ffff */
.L_x_1584:
[----:B-12---:R-:W1:Y:S01]  /*20a20*/  SHFL.BFLY PT, R0, R227, 0x2, 0x1f ;  /* 0x0c401f00e3007f89 */ /* 0x006e6200000e0000 */
[----:B------:R-:W2:Y:S01]  /*20a30*/  S2UR UR6, SR_CgaCtaId ;  /* 0x00000000000679c3 */ /* 0x000ea20000008800 */
[----:B------:R-:W-:Y:S01]  /*20a40*/  UISETP.NE.AND UP0, UPT, UR16, -0x1, UPT ;  /* 0xffffffff1000788c */ /* 0x000fe2000bf05270 */
[----:B------:R-:W-:Y:S01]  /*20a50*/  IMAD.MOV.U32 R173, RZ, RZ, 0x20 ;  /* 0x00000020ffad7424 */ /* 0x000fe200078e00ff */
[----:B------:R-:W3:Y:S01]  /*20a60*/  SHFL.BFLY PT, R2, R235, 0x2, 0x1f ;  /* 0x0c401f00eb027f89 */ /* 0x000ee200000e0000 */
[----:B-----5:R-:W-:-:S03]  /*20a70*/  IMAD.MOV.U32 R135, RZ, RZ, 0x40 ;  /* 0x00000040ff877424 */ /* 0x020fc600078e00ff */
        /* <DEDUP_REMOVED lines=19> */
[CC--:B------:R-:W-:Y:S01]  /*20bb0*/  LEA.HI R11, R138.reuse, R10.reuse, RZ, 0x5 ;  /* 0x0000000a8a0b7211 */ /* 0x0c0fe200078f28ff */
[----:B-1----:R-:W-:Y:S01]  /*20bc0*/  FADD.FTZ R227, R227, R7 ;  /* 0x00000007e3e37221 */ /* 0x002fe20000010000 */
[----:B------:R-:W-:Y:S02]  /*20bd0*/  LEA.HI R7, R138, R10, RZ, 0x2 ;  /* 0x0000000a8a077211 */ /* 0x000fe400078f10ff */
[----:B------:R-:W-:Y:S01]  /*20be0*/  SHF.R.S32.HI R9, RZ, 0x5, R11 ;  /* 0x00000005ff097819 */ /* 0x000fe2000001140b */
[----:B--2---:R-:W-:Y:S01]  /*20bf0*/  FADD.FTZ R235, R235, R2 ;  /* 0x00000002ebeb7221 */ /* 0x004fe20000010000 */
[----:B------:R-:W-:Y:S02]  /*20c00*/  FSETP.NE.FTZ.AND P0, PT, R227, RZ, PT ;  /* 0x000000ffe300720b */ /* 0x000fe40003f15000 */
[--C-:B------:R-:W-:Y:S01]  /*20c10*/  SHF.R.S32.HI R2, RZ, 0x2, R7.reuse ;  /* 0x00000002ff027819 */ /* 0x100fe20000011407 */
        /* <DEDUP_REMOVED lines=44> */
.L_x_1588:
[----:B------:R-:W-:Y:S01]  /*20ee0*/  ULDC.U8 UR4, c[0x0][0x3d8] ;  /* 0x0000f60000047ab9 */ /* 0x000fe20000000000 */
[----:B------:R-:W-:Y:S01]  /*20ef0*/  ULDC.U8 UR6, c[0x0][0x3d9] ;  /* 0x0000f64000067ab9 */ /* 0x000fe20000000000 */
[----:B------:R-:W-:Y:S01]  /*20f00*/  ISETP.NE.AND P1, PT, RZ, UR4, PT ;  /* 0x00000004ff007c0c */ /* 0x000fe2000bf25270 */
[C---:B------:R-:W-:Y:S01]  /*20f10*/  VIADD R33, R29.reuse, 0xfffffff0 ;  /* 0xfffffff01d217836 */ /* 0x040fe20000000000 */
[----:B------:R-:W-:Y:S01]  /*20f20*/  PLOP3.LUT P4, PT, PT, PT, PT, 0x8, 0x0 ;  /* 0x000000000000781c */ /* 0x000fe20003f8e170 */
[----:B------:R-:W-:Y:S01]  /*20f30*/  @P3 VIADD R33, R29, 0x10 ;  /* 0x000000101d213836 */ /* 0x000fe20000000000 */
[----:B------:R-:W-:Y:S02]  /*20f40*/  ISETP.NE.OR P2, PT, RZ, UR6, !P1 ;  /* 0x00000006ff007c0c */ /* 0x000fe4000cf45670 */
[----:B------:R-:W-:-:S11]  /*20f50*/  CS2R R136, SRZ ;  /* 0x0000000000887805 */ /* 0x000fd6000001ff00 */
        /* <DEDUP_REMOVED lines=9> */
.L_x_1589:
        /* <DEDUP_REMOVED lines=41> */
[----:B------:R-:W-:Y:S01]  /*21280*/  FMUL.FTZ R16, R4, R51 ;  /* 0x0000003304107220 */ /* 0x000fe20000410000 */
        /* <DEDUP_REMOVED lines=116> */
[----:B------:R1:W-:Y:S01]  /*219d0*/  STS [R33+0x2400], R12 ;  /* 0x0024000c21007388 */ /* 0x0003e20000000800 */
[----:B------:R-:W-:Y:S02]  /*219e0*/  F2FP.BF16.F32.PACK_AB R21, R21, R156 ;  /* 0x0000009c1515723e */ /* 0x000fe400000010ff */
[----:B------:R-:W-:Y:S02]  /*219f0*/  F2FP.BF16.F32.PACK_AB R20, R20, R158 ;  /* 0x0000009e1414723e */ /* 0x000fe400000010ff */
[----:B------:R-:W-:Y:S02]  /*21a00*/  F2FP.BF16.F32.PACK_AB R19, R19, R17 ;  /* 0x000000111313723e */ /* 0x000fe400000010ff */
[----:B------:R-:W-:Y:S02]  /*21a10*/  F2FP.BF16.F32.PACK_AB R18, R18, R38 ;  /* 0x000000261212723e */ /* 0x000fe400000010ff */
[----:B--2---:R-:W-:-:S02]  /*21a20*/  IADD3 R0, R29, R173, RZ ;  /* 0x000000ad1d007210 */ /* 0x004fc40007ffe0ff */
[----:B------:R-:W-:Y:S02]  /*21a30*/  F2FP.BF16.F32.PACK_AB R17, R34, R141 ;  /* 0x0000008d2211723e */ /* 0x000fe400000010ff */
[----:B---3--:R-:W-:Y:S01]  /*21a40*/  IADD3 R14, R173, R33, RZ ;  /* 0x00000021ad0e7210 */ /* 0x008fe20007ffe0ff */
[----:B------:R-:W-:Y:S01]  /*21a50*/  STS [R0], R11 ;  /* 0x0000000b00007388 */ /* 0x000fe20000000800 */
[----:B------:R-:W-:Y:S02]  /*21a60*/  F2FP.BF16.F32.PACK_AB R16, R16, R50 ;  /* 0x000000321010723e */ /* 0x000fe400000010ff */
[----:B----4-:R-:W-:Y:S01]  /*21a70*/  IADD3 R4, R29, R135, RZ ;  /* 0x000000871d047210 */ /* 0x010fe20007ffe0ff */
[----:B------:R2:W-:Y:S01]  /*21a80*/  STS [R0+0x400], R10 ;  /* 0x0004000a00007388 */ /* 0x0005e20000000800 */
[----:B------:R-:W-:Y:S02]  /*21a90*/  IADD3 R6, R135, R33, RZ ;  /* 0x0000002187067210 */ /* 0x000fe40007ffe0ff */
[----:B------:R-:W-:Y:S01]  /*21aa0*/  F2FP.BF16.F32.PACK_AB R23, R23, R42 ;  /* 0x0000002a1717723e */ /* 0x000fe200000010ff */
[----:B------:R3:W-:Y:S01]  /*21ab0*/  STS [R14+0x400], R7 ;  /* 0x000400070e007388 */ /* 0x0007e20000000800 */
[----:B------:R-:W-:Y:S01]  /*21ac0*/  F2FP.BF16.F32.PACK_AB R22, R22, R40 ;  /* 0x000000281616723e */ /* 0x000fe200000010ff */
[----:B-1----:R-:W1:Y:S01]  /*21ad0*/  @!P3 LDC R12, c[0x0][0x270] ;  /* 0x00009c00ff0cbb82 */ /* 0x002e620000000800 */
[----:B------:R-:W4:Y:S01]  /*21ae0*/  S2R R13, SR_CTAID.Y ;  /* 0x00000000000d7919 */ /* 0x000f220000002600 */
[----:B------:R-:W-:-:S02]  /*21af0*/  F2FP.BF16.F32.PACK_AB R44, R44, R24 ;  /* 0x000000182c2c723e */ /* 0x000fc400000010ff */
[----:B------:R-:W-:Y:S01]  /*21b00*/  F2FP.BF16.F32.PACK_AB R43, R43, R46 ;  /* 0x0000002e2b2b723e */ /* 0x000fe200000010ff */
[----:B------:R-:W-:Y:S01]  /*21b10*/  STS [R14], R8 ;  /* 0x000000080e007388 */ /* 0x000fe20000000800 */
[----:B------:R-:W-:Y:S02]  /*21b20*/  F2FP.BF16.F32.PACK_AB R42, R52, R145 ;  /* 0x00000091342a723e */ /* 0x000fe400000010ff */
[----:B------:R-:W-:Y:S01]  /*21b30*/  F2FP.BF16.F32.PACK_AB R41, R55, R54 ;  /* 0x000000363729723e */ /* 0x000fe200000010ff */
[----:B------:R5:W-:Y:S01]  /*21b40*/  STS [R0+0x2000], R9 ;  /* 0x0020000900007388 */ /* 0x000be20000000800 */
[----:B------:R-:W-:Y:S02]  /*21b50*/  IADD3 R2, R0, R135, RZ ;  /* 0x0000008700027210 */ /* 0x000fe40007ffe0ff */
[----:B------:R-:W-:Y:S01]  /*21b60*/  F2FP.BF16.F32.PACK_AB R38, R153, R175 ;  /* 0x000000af9926723e */ /* 0x000fe200000010ff */
[----:B------:R4:W-:Y:S01]  /*21b70*/  STS [R0+0x2400], R15 ;  /* 0x0024000f00007388 */ /* 0x0009e20000000800 */
[----:B------:R-:W-:-:S02]  /*21b80*/  F2FP.BF16.F32.PACK_AB R37, R37, R28 ;  /* 0x0000001c2525723e */ /* 0x000fc400000010ff */
[----:B------:R-:W-:Y:S01]  /*21b90*/  IADD3 R5, R14, R135, RZ ;  /* 0x000000870e057210 */ /* 0x000fe20007ffe0ff */
[----:B------:R-:W-:Y:S01]  /*21ba0*/  STS [R14+0x2000], R21 ;  /* 0x002000150e007388 */ /* 0x000fe20000000800 */
[----:B--2---:R-:W2:Y:S01]  /*21bb0*/  @P3 LDC.64 R10, c[0x0][0x2c0] ;  /* 0x0000b000ff0a3b82 */ /* 0x004ea20000000a00 */
[----:B------:R-:W-:Y:S02]  /*21bc0*/  F2FP.BF16.F32.PACK_AB R40, R57, R26 ;  /* 0x0000001a3928723e */ /* 0x000fe400000010ff */
[----:B------:R-:W-:Y:S01]  /*21bd0*/  STS [R14+0x2400], R20 ;  /* 0x002400140e007388 */ /* 0x000fe20000000800 */
[----:B------:R-:W-:Y:S02]  /*21be0*/  F2FP.BF16.F32.PACK_AB R39, R39, R58 ;  /* 0x0000003a2727723e */ /* 0x000fe400000010ff */
[----:B------:R-:W-:Y:S01]  /*21bf0*/  F2FP.BF16.F32.PACK_AB R36, R36, R27 ;  /* 0x0000001b2424723e */ /* 0x000fe200000010ff */
[----:B------:R-:W-:Y:S01]  /*21c00*/  STS [R4], R19 ;  /* 0x0000001304007388 */ /* 0x000fe20000000800 */
[----:B---3--:R-:W3:Y:S01]  /*21c10*/  @!P3 LDC R7, c[0x0][0x2c4] ;  /* 0x0000b100ff07bb82 */ /* 0x008ee20000000800 */
[----:B------:R-:W-:-:S02]  /*21c20*/  F2FP.BF16.F32.PACK_AB R35, R35, R62 ;  /* 0x0000003e2323723e */ /* 0x000fc400000010ff */
[----:B------:R-:W-:Y:S01]  /*21c30*/  STS [R4+0x400], R18 ;  /* 0x0004001204007388 */ /* 0x000fe20000000800 */
[----:B------:R-:W-:Y:S02]  /*21c40*/  F2FP.BF16.F32.PACK_AB R34, R69, R68 ;  /* 0x000000444522723e */ /* 0x000fe400000010ff */
[----:B------:R-:W-:Y:S01]  /*21c50*/  F2FP.BF16.F32.PACK_AB R32, R32, R70 ;  /* 0x000000462020723e */ /* 0x000fe200000010ff */
[----:B------:R-:W-:Y:S01]  /*21c60*/  STS [R6], R17 ;  /* 0x0000001106007388 */ /* 0x000fe20000000800 */
[----:B-----5:R-:W5:Y:S01]  /*21c70*/  @P3 LDC R9, c[0x0][0x2c0] ;  /* 0x0000b000ff093b82 */ /* 0x020f620000000800 */
[----:B------:R-:W-:Y:S02]  /*21c80*/  F2FP.BF16.F32.PACK_AB R28, R81, R80 ;  /* 0x00000050511c723e */ /* 0x000fe400000010ff */
[----:B------:R-:W-:Y:S01]  /*21c90*/  STS [R6+0x400], R16 ;  /* 0x0004001006007388 */ /* 0x000fe20000000800 */
[----:B------:R-:W-:Y:S02]  /*21ca0*/  F2FP.BF16.F32.PACK_AB R27, R83, R82 ;  /* 0x00000052531b723e */ /* 0x000fe400000010ff */
[----:B------:R-:W-:Y:S01]  /*21cb0*/  F2FP.BF16.F32.PACK_AB R31, R31, R72 ;  /* 0x000000481f1f723e */ /* 0x000fe200000010ff */
[----:B------:R1:W-:Y:S01]  /*21cc0*/  STS [R4+0x2400], R23 ;  /* 0x0024001704007388 */ /* 0x0003e20000000800 */
[----:B------:R-:W-:Y:S01]  /*21cd0*/  F2FP.BF16.F32.PACK_AB R30, R30, R74 ;  /* 0x0000004a1e1e723e */ /* 0x000fe200000010ff */
[----:B----4-:R-:W4:Y:S01]  /*21ce0*/  @P6 LDC R15, c[0x0][0x2e8] ;  /* 0x0000ba00ff0f6b82 */ /* 0x010f220000000800 */
        /* <DEDUP_REMOVED lines=20> */
[----:B-1----:R-:W1:Y:S01]  /*21e30*/  S2R R23, SR_CTAID.Z ;  /* 0x0000000000177919 */ /* 0x002e620000002700 */
[----:B------:R-:W-:-:S02]  /*21e40*/  F2FP.BF16.F32.PACK_AB R51, R51, R114 ;  /* 0x000000723333723e */ /* 0x000fc400000010ff */
[----:B------:R-:W-:Y:S01]  /*21e50*/  F2FP.BF16.F32.PACK_AB R53, R53, R104 ;  /* 0x000000683535723e */ /* 0x000fe200000010ff */
[----:B------:R-:W-:Y:S01]  /*21e60*/  STS [R5+0x400], R37 ;  /* 0x0004002505007388 */ /* 0x000fe20000000800 */
[----:B------:R-:W-:Y:S02]  /*21e70*/  F2FP.BF16.F32.PACK_AB R62, R107, R106 ;  /* 0x0000006a6b3e723e */ /* 0x000fe400000010ff */
[----:B------:R-:W-:Y:S01]  /*21e80*/  F2FP.BF16.F32.PACK_AB R61, R61, R108 ;  /* 0x0000006c3d3d723e */ /* 0x000fe200000010ff */
[----:B------:R-:W-:Y:S01]  /*21e90*/  STS [R2+0x2000], R40 ;  /* 0x0020002802007388 */ /* 0x000fe20000000800 */
[----:B------:R-:W-:Y:S02]  /*21ea0*/  F2FP.BF16.F32.PACK_AB R60, R60, R110 ;  /* 0x0000006e3c3c723e */ /* 0x000fe400000010ff */
[----:B------:R-:W-:Y:S01]  /*21eb0*/  @P3 MOV R8, 0x1 ;  /* 0x0000000100083802 */ /* 0x000fe20000000f00 */
[----:B------:R-:W-:Y:S01]  /*21ec0*/  STS [R2+0x2400], R39 ;  /* 0x0024002702007388 */ /* 0x000fe20000000800 */
[----:B------:R-:W-:Y:S01]  /*21ed0*/  F2FP.BF16.F32.PACK_AB R59, R117, R116 ;  /* 0x00000074753b723e */ /* 0x000fe200000010ff */
[----:B---3--:R-:W-:Y:S01]  /*21ee0*/  @!P3 IMAD R8, R7, R12, RZ ;  /* 0x0000000c0708b224 */ /* 0x008fe200078e02ff */
[----:B------:R-:W-:Y:S01]  /*21ef0*/  F2FP.BF16.F32.PACK_AB R58, R119, R118 ;  /* 0x00000076773a723e */ /* 0x000fe200000010ff */
[----:B------:R-:W-:Y:S01]  /*21f00*/  STS [R5+0x2000], R36 ;  /* 0x0020002405007388 */ /* 0x000fe20000000800 */
[----:B------:R-:W-:Y:S01]  /*21f10*/  F2FP.BF16.F32.PACK_AB R57, R129, R128 ;  /* 0x000000808139723e */ /* 0x000fe200000010ff */
[----:B------:R-:W-:Y:S01]  /*21f20*/  IMAD R8, R13, R8, RZ ;  /* 0x000000080d087224 */ /* 0x000fe200078e02ff */
        /* <DEDUP_REMOVED lines=8> */
[----:B------:R-:W-:Y:S02]  /*21fb0*/  ISETP.NE.AND P1, PT, R174, RZ, PT ;  /* 0x000000ffae00720c */ /* 0x000fe40003f25270 */
[----:B------:R-:W-:Y:S01]  /*21fc0*/  @!P3 MOV R9, 0x1 ;  /* 0x000000010009b802 */ /* 0x000fe20000000f00 */
[----:B------:R-:W-:Y:S01]  /*21fd0*/  STS [R33+0x4000], R28 ;  /* 0x0040001c21007388 */ /* 0x000fe20000000800 */
[----:B------:R-:W-:-:S02]  /*21fe0*/  LEA.HI.SX32 R13, R138, 0x10, 0x1d ;  /* 0x000000108a0d7811 */ /* 0x000fc400078feaff */
[----:B------:R-:W-:Y:S01]  /*21ff0*/  MOV R17, 0x7f800000 ;  /* 0x7f80000000117802 */ /* 0x000fe20000000f00 */
[----:B------:R-:W-:Y:S01]  /*22000*/  STS [R33+0x4400], R27 ;  /* 0x0044001b21007388 */ /* 0x000fe20000000800 */
[----:B------:R-:W-:Y:S02]  /*22010*/  MOV R16, 0x7f800000 ;  /* 0x7f80000000107802 */ /* 0x000fe40000000f00 */
[----:B------:R-:W-:Y:S01]  /*22020*/  MOV R18, 0x7f800000 ;  /* 0x7f80000000127802 */ /* 0x000fe20000000f00 */
[----:B------:R-:W-:Y:S02]  /*22030*/  STS [R29+0x6000], R31 ;  /* 0x0060001f1d007388 */ /* 0x000fe40000000800 */
[----:B------:R-:W3:Y:S02]  /*22040*/  @P1 LDC R12, c[0x0][0x2e8] ;  /* 0x0000ba00ff0c1b82 */ /* 0x000ee40000000800 */
        /* <DEDUP_REMOVED lines=15> */
[----:B--2---:R-:W-:Y:S01]  /*22140*/  @P3 IMAD R0, R11, R10, RZ ;  /* 0x0000000a0b003224 */ /* 0x004fe200078e02ff */
[----:B------:R-:W-:Y:S01]  /*22150*/  @!P3 MOV R0, R7 ;  /* 0x000000070000b202 */ /* 0x000fe20000000f00 */
[----:B------:R-:W2:Y:S01]  /*22160*/  @P5 LDC R10, c[0x0][0x2e8] ;  /* 0x0000ba00ff0a5b82 */ /* 0x000ea20000000800 */
[----:B------:R-:W-:Y:S01]  /*22170*/  STS [R4+0x6000], R53 ;  /* 0x0060003504007388 */ /* 0x000fe20000000800 */
[----:B------:R-:W4:Y:S03]  /*22180*/  @P1 MUFU.LG2 R7, R227 ;  /* 0x000000e300071308 */ /* 0x000f260000000c00 */
[----:B------:R-:W-:Y:S03]  /*22190*/  STS [R4+0x6400], R62 ;  /* 0x0064003e04007388 */ /* 0x000fe60000000800 */
[----:B-----5:R-:W5:Y:S01]  /*221a0*/  @P0 LDC R14, c[0x0][0x2e8] ;  /* 0x0000ba00ff0e0b82 */ /* 0x020f620000000800 */
        /* <DEDUP_REMOVED lines=12> */
[----:B------:R-:W2:Y:S01]  /*22270*/  S2R R19, SR_TID.X ;  /* 0x0000000000137919 */ /* 0x000ea20000002100 */
[----:B---3--:R-:W-:-:S02]  /*22280*/  SEL R2, R8, RZ, !P4 ;  /* 0x000000ff08027207 */ /* 0x008fc40006000000 */
[----:B------:R-:W-:Y:S02]  /*22290*/  SHF.R.S32.HI R8, RZ, 0x3, R138 ;  /* 0x00000003ff087819 */ /* 0x000fe4000001148a */
[----:B------:R-:W-:Y:S01]  /*222a0*/  ISETP.GE.AND P4, PT, R13, UR6, PT ;  /* 0x000000060d007c0c */ /* 0x000fe2000bf86270 */
[----:B------:R-:W-:Y:S01]  /*222b0*/  IMAD R2, R23, R0, R2 ;  /* 0x0000000017027224 */ /* 0x000fe200078e0202 */
[----:B------:R-:W-:Y:S01]  /*222c0*/  ISETP.GE.AND P5, PT, R8, UR6, PT ;  /* 0x0000000608007c0c */ /* 0x000fe2000bfa6270 */
[----:B------:R-:W-:Y:S01]  /*222d0*/  IMAD R0, R9, UR4, RZ ;  /* 0x0000000409007c24 */ /* 0x000fe2000f8e02ff */
[----:B----4-:R-:W3:Y:S01]  /*222e0*/  @P6 MUFU.LG2 R5, R139 ;  /* 0x0000008b00056308 */ /* 0x010ee20000000c00 */
[----:B------:R4:W4:Y:S03]  /*222f0*/  LDS.128 R24, [R213+0x3800] ;  /* 0x00380000d5187984 */ /* 0x0009260000000c00 */
[----:B------:R-:W-:-:S04]  /*22300*/  SHF.L.U32 R0, R0, 0x7, RZ ;  /* 0x0000000700007819 */ /* 0x000fc800000006ff */
[----:B------:R-:W-:Y:S01]  /*22310*/  IADD3 R11, P2, P1, R0, R136, R2 ;  /* 0x00000088000b7210 */ /* 0x000fe2000795e002 */
[----:B------:R-:W5:Y:S01]  /*22320*/  @P0 MUFU.LG2 R13, R172 ;  /* 0x000000ac000d0308 */ /* 0x000f620000000c00 */
[----:B------:R-:W-:Y:S02]  /*22330*/  SHF.R.S32.HI R4, RZ, 0x1f, R0 ;  /* 0x0000001fff047819 */ /* 0x000fe40000011400 */
[----:B------:R-:W-:Y:S02]  /*22340*/  SHF.R.S32.HI R2, RZ, 0x1f, R2 ;  /* 0x0000001fff027819 */ /* 0x000fe40000011402 */
[----:B------:R-:W-:Y:S02]  /*22350*/  LEA.HI.SX32 R0, R138, 0x20, 0x1d ;  /* 0x000000208a007811 */ /* 0x000fe400078feaff */
[----:B------:R-:W-:Y:S02]  /*22360*/  IADD3.X R8, R4, R137, R2, P2, P1 ;  /* 0x0000008904087210 */ /* 0x000fe400017e2402 */
[----:B------:R-:W-:-:S02]  /*22370*/  ISETP.NE.AND P2, PT, R174, RZ, PT ;  /* 0x000000ffae00720c */ /* 0x000fc40003f45270 */
[----:B------:R-:W-:Y:S02]  /*22380*/  ISETP.NE.AND P1, PT, R177, RZ, PT ;  /* 0x000000ffb100720c */ /* 0x000fe40003f25270 */
[----:B------:R-:W-:Y:S02]  /*22390*/  LEA.HI.SX32 R4, R138, 0x30, 0x1d ;  /* 0x000000308a047811 */ /* 0x000fe400078feaff */
[----:B--2---:R-:W-:Y:S02]  /*223a0*/  SHF.R.S32.HI R22, RZ, 0x1f, R19 ;  /* 0x0000001fff167819 */ /* 0x004fe40000011413 */
[----:B------:R-:W-:Y:S02]  /*223b0*/  ISETP.GE.AND P3, PT, R0, UR6, PT ;  /* 0x0000000600007c0c */ /* 0x000fe4000bf66270 */
[----:B------:R-:W-:-:S03]  /*223c0*/  LEA.HI R22, R22, R19, RZ, 0x3 ;  /* 0x0000001316167211 */ /* 0x000fc600078f18ff */
[----:B------:R-:W-:Y:S02]  /*223d0*/  @P2 FMUL.FTZ R2, R7, 0.69314718246459960938 ;  /* 0x3f31721807022820 */ /* 0x000fe40000410000 */
[----:B-1----:R-:W-:Y:S02]  /*223e0*/  @P1 FMUL.FTZ R0, R6, 0.69314718246459960938 ;  /* 0x3f31721806001820 */ /* 0x002fe40000410000 */
[----:B------:R-:W-:Y:S01]  /*223f0*/  @P2 FFMA.FTZ R17, R134, R12, R2 ;  /* 0x0000000c86112223 */ /* 0x000fe20000010002 */
[----:B------:R-:W-:Y:S01]  /*22400*/  ISETP.GE.AND P2, PT, R4, UR6, PT ;  /* 0x0000000604007c0c */ /* 0x000fe2000bf46270 */
[----:B---3--:R-:W-:Y:S01]  /*22410*/  @P6 FMUL.FTZ R4, R5, 0.69314718246459960938 ;  /* 0x3f31721805046820 */ /* 0x008fe20000410000 */
[----:B------:R-:W-:Y:S01]  /*22420*/  @P1 FFMA.FTZ R18, R133, R10, R0 ;  /* 0x0000000a85121223 */ /* 0x000fe20000010000 */
[----:B------:R-:W-:Y:S02]  /*22430*/  LEA.HI.SX32 R2, R138, 0x40, 0x1d ;  /* 0x000000408a027811 */ /* 0x000fe400078feaff */
[----:B------:R-:W-:Y:S01]  /*22440*/  @P6 FFMA.FTZ R16, R132, R15, R4 ;  /* 0x0000000f84106223 */ /* 0x000fe20000010004 */
[----:B------:R-:W-:-:S02]  /*22450*/  LOP3.LUT P6, RZ, R176, 0x3, RZ, 0xc0, !PT ;  /* 0x00000003b0ff7812 */ /* 0x000fc400078cc0ff */
[----:B------:R-:W-:Y:S02]  /*22460*/  LOP3.LUT R0, R22, 0xfffffff8, RZ, 0xc0, !PT ;  /* 0xfffffff816007812 */ /* 0x000fe400078ec0ff */
[----:B------:R-:W-:Y:S01]  /*22470*/  ISETP.GE.AND P1, PT, R2, UR6, PT ;  /* 0x0000000602007c0c */ /* 0x000fe2000bf26270 */
[----:B-----5:R-:W-:Y:S01]  /*22480*/  @P0 FMUL.FTZ R2, R13, 0.69314718246459960938 ;  /* 0x3f3172180d020820 */ /* 0x020fe20000410000 */
[----:B------:R-:W-:Y:S02]  /*22490*/  IADD3 R0, -R0, R19, RZ ;  /* 0x0000001300007210 */ /* 0x000fe40007ffe1ff */
[----:B------:R-:W-:Y:S01]  /*224a0*/  MOV R15, 0x7f800000 ;  /* 0x7f800000000f7802 */ /* 0x000fe20000000f00 */
[----:B------:R-:W-:Y:S01]  /*224b0*/  @P0 FFMA.FTZ R15, R3, R14, R2 ;  /* 0x0000000e030f0223 */ /* 0x000fe20000010002 */
[----:B------:R-:W-:-:S03]  /*224c0*/  SHF.L.U32 R21, R0, 0x3, RZ ;  /* 0x0000000300157819 */ /* 0x000fc600000006ff */
[----:B----4-:R-:W-:Y:S05]  /*224d0*/  @P6 BRA `(.L_x_1591) ;  /* 0x0000000000e06947 */ /* 0x010fea0003800000 */
        /* <DEDUP_REMOVED lines=25> */
[CC--:B------:R-:W-:Y:S02]  /*22670*/  @!P2 IADD3 R4, P0, R3.reuse, R11.reuse, RZ ;  /* 0x0000000b0304a210 */ /* 0x0c0fe40007f1e0ff */
        /* <DEDUP_REMOVED lines=30> */
.L_x_1591:
[----:B------:R-:W-:Y:S05]  /*22860*/  BSYNC B0 ;  /* 0x0000000000007941 */ /* 0x000fea0003800000 */
.L_x_1590:
        /* <DEDUP_REMOVED lines=35> */
.L_x_1593:
[----:B------:R-:W-:Y:S05]  /*22aa0*/  BSYNC B0 ;  /* 0x0000000000007941 */ /* 0x000fea0003800000 */
.L_x_1592:
        /* <DEDUP_REMOVED lines=23> */
.L_x_1595:
[----:B------:R-:W-:Y:S05]  /*22c20*/  BSYNC B0 ;  /* 0x0000000000007941 */ /* 0x000fea0003800000 */
.L_x_1594:
        /* <DEDUP_REMOVED lines=22> */
.L_x_1597:
[----:B------:R-:W-:Y:S05]  /*22d90*/  BSYNC B0 ;  /* 0x0000000000007941 */ /* 0x000fea0003800000 */
.L_x_1596:
        /* <DEDUP_REMOVED lines=21> */
.L_x_1599:
[----:B------:R-:W-:Y:S05]  /*22ef0*/  BSYNC B0 ;  /* 0x0000000000007941 */ /* 0x000fea0003800000 */
.L_x_1598:
        /* <DEDUP_REMOVED lines=21> */
.L_x_1601:
[----:B------:R-:W-:Y:S05]  /*23050*/  BSYNC B0 ;  /* 0x0000000000007941 */ /* 0x000fea0003800000 */
.L_x_1600:
        /* <DEDUP_REMOVED lines=21> */
.L_x_1603:
[----:B------:R-:W-:Y:S05]  /*231b0*/  BSYNC B0 ;  /* 0x0000000000007941 */ /* 0x000fea0003800000 */
.L_x_1602:
        /* <DEDUP_REMOVED lines=21> */
.L_x_1605:
[----:B------:R-:W-:Y:S05]  /*23310*/  BSYNC B0 ;  /* 0x0000000000007941 */ /* 0x000fea0003800000 */
.L_x_1604:
        /* <DEDUP_REMOVED lines=21> */
.L_x_1540:
        /* <DEDUP_REMOVED lines=41> */
.L_x_1606:
[----:B------:R-:W-:Y:S01]  /*23700*/  USHF.R.S32.HI UR7, URZ, 0x1f, UR22 ;  /* 0x0000001f3f077899 */ /* 0x000fe20008011416 */
[----:B------:R-:W-:Y:S01]  /*23710*/  SHF.R.S32.HI R8, RZ, 0x3, R8 ;  /* 0x00000003ff087819 */ /* 0x000fe20000011408 */
[----:B------:R-:W-:Y:S01]  /*23720*/  ULDC.64 UR4, c[0x0][0x2a0] ;  /* 0x0000a80000047ab9 */ /* 0x000fe20000000a00 */
[----:B------:R-:W-:Y:S01]  /*23730*/  IADD3 R2, P0, R14, UR8, RZ ;  /* 0x000000080e027c10 */ /* 0x000fe2000ff1e0ff */
[----:B------:R-:W-:Y:S01]  /*23740*/  IMAD.U32 R12, RZ, RZ, UR4 ;  /* 0x00000004ff0c7e24 */ /* 0x000fe2000f8e00ff */
[----:B------:R-:W-:Y:S01]  /*23750*/  UIMAD UR7, UR7, UR4, URZ ;  /* 0x00000004070772a4 */ /* 0x000fe2000f8e023f */
[----:B------:R-:W-:Y:S01]  /*23760*/  ISETP.GE.AND P4, PT, R8, UR18, PT ;  /* 0x0000001208007c0c */ /* 0x000fe2000bf86270 */
[----:B------:R-:W-:Y:S01]  /*23770*/  UIMAD UR4, UR24, UR11, URZ ;  /* 0x0000000b180472a4 */ /* 0x000fe2000f8e023f */
[----:B------:R-:W-:Y:S01]  /*23780*/  LEA.HI.X.SX32 R3, R14, UR6, 0x1, P0 ;  /* 0x000000060e037c11 */ /* 0x000fe200080f0eff */
[----:B------:R-:W-:Y:S01]  /*23790*/  UIMAD UR6, UR28, UR14, URZ ;  /* 0x0000000e1c0672a4 */ /* 0x000fe2000f8e023f */
[----:B------:R-:W-:Y:S01]  /*237a0*/  SHF.R.S32.HI R9, RZ, 0x1f, R8 ;  /* 0x0000001fff097819 */ /* 0x000fe20000011408 */
[----:B------:R-:W-:Y:S01]  /*237b0*/  USEL UR4, UR4, URZ, !UP3 ;  /* 0x0000003f04047287 */ /* 0x000fe2000d800000 */
[----:B------:R-:W-:Y:S01]  /*237c0*/  VIADD R17, R8, 0x10 ;  /* 0x0000001008117836 */ /* 0x000fe20000000000 */
[----:B------:R-:W-:Y:S01]  /*237d0*/  UIMAD UR5, UR22, UR5, UR7 ;  /* 0x00000005160572a4 */ /* 0x000fe2000f8e0207 */
[----:B------:R-:W-:Y:S01]  /*237e0*/  IMAD.WIDE.U32 R12, R12, UR22, R2 ;  /* 0x000000160c0c7c25 */ /* 0x000fe2000f8e0002 */
[----:B------:R-:W-:Y:S01]  /*237f0*/  UIMAD UR10, UR22, UR10, UR4 ;  /* 0x0000000a160a72a4 */ /* 0x000fe2000f8e0204 */
[C---:B------:R-:W-:Y:S01]  /*23800*/  IADD3 R20, R8.reuse, 0x30, RZ ;  /* 0x0000003008147810 */ /* 0x040fe20007ffe0ff */
[----:B------:R-:W-:Y:S01]  /*23810*/  USHF.R.S32.HI UR4, URZ, 0x1f, UR6 ;  /* 0x0000001f3f047899 */ /* 0x000fe20008011406 */
[----:B------:R-:W-:Y:S01]  /*23820*/  VIADD R18, R8, 0x20 ;  /* 0x0000002008127836 */ /* 0x000fe20000000000 */
[----:B------:R-:W-:Y:S01]  /*23830*/  USHF.R.S32.HI UR7, URZ, 0x1f, UR10 ;  /* 0x0000001f3f077899 */ /* 0x000fe2000801140a */
[----:B------:R-:W-:Y:S01]  /*23840*/  IMAD.U32 R6, RZ, RZ, UR17 ;  /* 0x00000011ff067e24 */ /* 0x000fe2000f8e00ff */
[----:B------:R-:W-:Y:S01]  /*23850*/  UIADD3 UR6, UP1, UP0, UR6, UR20, UR10 ;  /* 0x0000001406067290 */ /* 0x000fe2000f83e00a */
[----:B------:R-:W-:Y:S01]  /*23860*/  IADD3 R11, R13, UR5, RZ ;  /* 0x000000050d0b7c10 */ /* 0x000fe2000fffe0ff */
[----:B------:R-:W-:Y:S01]  /*23870*/  BSSY B0, `(.L_x_1607) ;  /* 0x0000018000007945 */ /* 0x000fe20003800000 */
[----:B------:R-:W-:Y:S01]  /*23880*/  ISETP.NE.AND P1, PT, R0, RZ, PT ;  /* 0x000000ff0000720c */ /* 0x000fe20003f25270 */
[----:B------:R-:W-:Y:S01]  /*23890*/  UIADD3.X UR20, UR4, UR21, UR7, UP1, UP0 ;  /* 0x0000001504147290 */ /* 0x000fe20008fe0407 */
[----:B------:R-:W-:Y:S01]  /*238a0*/  ISETP.GE.AND P0, PT, R17, UR18, PT ;  /* 0x0000001211007c0c */ /* 0x000fe2000bf06270 */
[----:B------:R-:W-:Y:S01]  /*238b0*/  IMAD.WIDE R6, R6, 0x80, R8 ;  /* 0x0000008006067825 */ /* 0x000fe200078e0208 */
[----:B------:R-:W-:-:S02]  /*238c0*/  ISETP.GE.AND P3, PT, R18, UR18, PT ;  /* 0x0000001212007c0c */ /* 0x000fc4000bf66270 */
[----:B------:R-:W-:Y:S01]  /*238d0*/  ISETP.GE.AND P2, PT, R20, UR18, PT ;  /* 0x0000001214007c0c */ /* 0x000fe2000bf46270 */
[----:B------:R-:W-:Y:S02]  /*238e0*/  VIADD R22, R8, 0x40 ;  /* 0x0000004008167836 */ /* 0x000fe40000000000 */
[----:B------:R-:W-:Y:S01]  /*238f0*/  VIADD R15, R14, 0x40 ;  /* 0x000000400e0f7836 */ /* 0x000fe20000000000 */
[----:B------:R-:W-:Y:S09]  /*23900*/  @P4 BRA `(.L_x_1608) ;  /* 0x0000000000384947 */ /* 0x000ff20003800000 */
        /* <DEDUP_REMOVED lines=14> */
.L_x_1608:
[----:B------:R-:W-:Y:S05]  /*239f0*/  BSYNC B0 ;  /* 0x0000000000007941 */ /* 0x000fea0003800000 */
.L_x_1607:
        /* <DEDUP_REMOVED lines=21> */
.L_x_1610:
[----:B------:R-:W-:Y:S05]  /*23b50*/  BSYNC B0 ;  /* 0x0000000000007941 */ /* 0x000fea0003800000 */
.L_x_1609:
        /* <DEDUP_REMOVED lines=21> */
.L_x_1612:
[----:B------:R-:W-:Y:S05]  /*23cb0*/  BSYNC B0 ;  /* 0x0000000000007941 */ /* 0x000fea0003800000 */
.L_x_1611:
        /* <DEDUP_REMOVED lines=21> */
.L_x_1614:
[----:B------:R-:W-:Y:S05]  /*23e10*/  BSYNC B0 ;  /* 0x0000000000007941 */ /* 0x000fea0003800000 */
.L_x_1613:
        /* <DEDUP_REMOVED lines=20> */
.L_x_1616:
[----:B------:R-:W-:Y:S05]  /*23f60*/  BSYNC B0 ;  /* 0x0000000000007941 */ /* 0x000fea0003800000 */
.L_x_1615:
        /* <DEDUP_REMOVED lines=20> */
.L_x_1618:
[----:B------:R-:W-:Y:S05]  /*240b0*/  BSYNC B0 ;  /* 0x0000000000007941 */ /* 0x000fea0003800000 */
.L_x_1617:
        /* <DEDUP_REMOVED lines=20> */
.L_x_1620:
[----:B------:R-:W-:Y:S05]  /*24200*/  BSYNC B0 ;  /* 0x0000000000007941 */ /* 0x000fea0003800000 */
.L_x_1619:
        /* <DEDUP_REMOVED lines=20> */
.L_x_1622:
[----:B------:R-:W-:Y:S05]  /*24350*/  BSYNC B0 ;  /* 0x0000000000007941 */ /* 0x000fea0003800000 */
.L_x_1621:
        /* <DEDUP_REMOVED lines=10> */
.L_x_1624:
[----:B------:R-:W-:Y:S05]  /*24400*/  BSYNC B0 ;  /* 0x0000000000007941 */ /* 0x000fea0003800000 */
.L_x_1623:
        /* <DEDUP_REMOVED lines=15> */
.L_x_1626:
[----:B------:R-:W-:Y:S05]  /*24500*/  BSYNC B0 ;  /* 0x0000000000007941 */ /* 0x000fea0003800000 */
.L_x_1625:
        /* <DEDUP_REMOVED lines=10> */
.L_x_1628:
[----:B------:R-:W-:Y:S05]  /*245b0*/  BSYNC B0 ;  /* 0x0000000000007941 */ /* 0x000fea0003800000 */
.L_x_1627:
        /* <DEDUP_REMOVED lines=10> */
.L_x_1630:
[----:B------:R-:W-:Y:S05]  /*24660*/  BSYNC B0 ;  /* 0x0000000000007941 */ /* 0x000fea0003800000 */
.L_x_1629:
        /* <DEDUP_REMOVED lines=10> */
.L_x_1632:
[----:B------:R-:W-:Y:S05]  /*24710*/  BSYNC B0 ;  /* 0x0000000000007941 */ /* 0x000fea0003800000 */
.L_x_1631:
        /* <DEDUP_REMOVED lines=10> */
.L_x_1634:
[----:B------:R-:W-:Y:S05]  /*247c0*/  BSYNC B0 ;  /* 0x0000000000007941 */ /* 0x000fea0003800000 */
.L_x_1633:
        /* <DEDUP_REMOVED lines=10> */
.L_x_1636:
[----:B------:R-:W-:Y:S05]  /*24870*/  BSYNC B0 ;  /* 0x0000000000007941 */ /* 0x000fea0003800000 */
.L_x_1635:
        /* <DEDUP_REMOVED lines=10> */
.L_x_1637:
        /* <DEDUP_REMOVED lines=14> */
.L_x_1761:


//--------------------- .text._ZN5flash16flash_fwd_kernelI23Flash_fwd_kernel_traitsILi128ELi128ELi32ELi4ELb0ELb0EN7cutlass10bfloat16_tE19Flash_kernel_traitsILi128ELi128ELi32ELi4ES3_EELb0ELb1ELb0ELb1ELb0ELb0ELb1ELb0EEEvNS_16Flash_fwd_paramsE --------------------------
	.section	.text._ZN5flash16flash_fwd_kernelI23Flash_fwd_kernel_traitsILi128ELi128ELi32ELi4ELb0ELb0EN7cutlass10bfloat16_tE19Flash_kernel_traitsILi128ELi128ELi32ELi4ES3_EELb0ELb1ELb0ELb1ELb0ELb0ELb1ELb0EEEvNS_16Flash_fwd_paramsE,"ax",@progbits
	.align	128
        .global         _ZN5flash16flash_fwd_kernelI23Flash_fwd_kernel_traitsILi128ELi128ELi32ELi4ELb0ELb0EN7cutlass10bfloat16_tE19Flash_kernel_traitsILi128ELi128ELi32ELi4ES3_EELb0ELb1ELb0ELb1ELb0ELb0ELb1ELb0EEEvNS_16Flash_fwd_paramsE
        .type           _ZN5flash16flash_fwd_kernelI23Flash_fwd_kernel_traitsILi128ELi128ELi32ELi4ELb0ELb0EN7cutlass10bfloat16_tE19Flash_kernel_traitsILi128ELi128ELi32ELi4ES3_EELb0ELb1ELb0ELb1ELb0ELb0ELb1ELb0EEEvNS_16Flash_fwd_paramsE,@function
        .size           _ZN5flash16flash_fwd_kernelI23Flash_fwd_kernel_traitsILi128ELi128ELi32ELi4ELb0ELb0EN7cutlass10bfloat16_tE19Flash_kernel_traitsILi128ELi128ELi32ELi4ES3_EELb0ELb1ELb0ELb1ELb0ELb0ELb1ELb0EEEvNS_16Flash_fwd_paramsE,(.L_x_1762 - _ZN5flash16flash_fwd_kernelI23Flash_fwd_kernel_traitsILi128ELi128ELi32ELi4ELb0ELb0EN7cutlass10bfloat16_tE19Flash_kernel_traitsILi128ELi128ELi32ELi4ES3_EELb0ELb1ELb0ELb1ELb0ELb0ELb1ELb0EEEvNS_16Flash_fwd_paramsE)
        .other          _ZN5flash16flash_fwd_kernelI23Flash_fwd_kernel_traitsILi128ELi128ELi32ELi4ELb0ELb0EN7cutlass10bfloat16_tE19Flash_kernel_traitsILi128ELi128ELi32ELi4ES3_EELb0ELb1ELb0ELb1ELb0ELb0ELb1ELb0EEEvNS_16Flash_fwd_paramsE,@"STO_CUDA_ENTRY STV_DEFAULT"
_ZN5flash16flash_fwd_kernelI23Flash_fwd_kernel_traitsILi128ELi128ELi32ELi4ELb0ELb0EN7cutlass10bfloat16_tE19Flash_kernel_traitsILi128ELi128ELi32ELi4ES3_EELb0ELb1ELb0ELb1ELb0ELb0ELb1ELb0EEEvNS_16Flash_fwd_paramsE:
.text._ZN5flash16flash_fwd_kernelI23Flash_fwd_kernel_traitsILi128ELi128ELi32ELi4ELb0ELb0EN7cutlass10bfloat16_tE19Flash_kernel_traitsILi128ELi128ELi32ELi4ES3_EELb0ELb1ELb0ELb1ELb0ELb0ELb1ELb0EEEvNS_16Flash_fwd_paramsE:
        /* <DEDUP_REMOVED lines=54> */
.L_x_1638:
[----:B------:R-:W-:-:S05]  /*0360*/  ULDC UR7, c[0x0][0x2c8] ;  /* 0x0000b20000077ab9 */ /* 0x000fca0000000800 */
.L_x_1639:
        /* <DEDUP_REMOVED lines=43> */
[----:B------:R-:W-:Y:S01]  /*0620*/  LEA.HI R11, R13, R106, RZ, 0x4 ;  /* 0x0000006a0d0b7211 */ /* 0x000fe200078f20ff */
[----:B------:R-:W-:Y:S02]  /*0630*/  UISETP.NE.AND UP0, UPT, UR6, -0x1, UPT ;  /* 0xffffffff0600788c */ /* 0x000fe4000bf05270 */
[----:B------:R-:W-:-:S04]  /*0640*/  USHF.R.S32.HI UR23, URZ, 0x1f, UR24 ;  /* 0x0000001f3f177899 */ /* 0x000fc80008011418 */
        /* <DEDUP_REMOVED lines=30> */
[----:B------:R-:W-:Y:S01]  /*0830*/  SHF.R.S32.HI R15, RZ, 0x1f, R14 ;  /* 0x0000001fff0f7819 */ /* 0x000fe2000001140e */
[----:B------:R-:W-:Y:S02]  /*0840*/  IMAD.MOV R6, RZ, RZ, -R181 ;  /* 0x000000ffff067224 */ /* 0x000fe400078e0ab5 */
[----:B------:R-:W-:Y:S02]  /*0850*/  IMAD.IADD R7, R106, 0x1, -R7 ;  /* 0x000000016a077824 */ /* 0x000fe400078e0a07 */
[----:B------:R-:W-:Y:S02]  /*0860*/  IMAD R6, R3, R6, R4 ;  /* 0x0000000603067224 */ /* 0x000fe400078e0204 */
[----:B------:R-:W-:-:S02]  /*0870*/  VIADD R4, R14, 0x20 ;  /* 0x000000200e047836 */ /* 0x000fc40000000000 */
[C---:B------:R-:W-:Y:S01]  /*0880*/  IMAD.SHL.U32 R9, R14.reuse, 0x40, RZ ;  /* 0x000000400e097824 */ /* 0x040fe200078e00ff */
[----:B------:R-:W-:Y:S01]  /*0890*/  ISETP.GT.U32.AND P5, PT, R3, R6, PT ;  /* 0x000000060300720c */ /* 0x000fe20003fa4070 */
[----:B------:R-:W-:Y:S01]  /*08a0*/  VIADD R5, R14, 0x30 ;  /* 0x000000300e057836 */ /* 0x000fe20000000000 */
[----:B------:R-:W-:Y:S01]  /*08b0*/  ISETP.GE.AND P4, PT, R4, UR14, PT ;  /* 0x0000000e04007c0c */ /* 0x000fe2000bf86270 */
[----:B------:R-:W-:Y:S01]  /*08c0*/  VIADD R4, R14, 0x40 ;  /* 0x000000400e047836 */ /* 0x000fe20000000000 */
[----:B------:R-:W-:Y:S01]  /*08d0*/  LOP3.LUT R9, R9, 0x1c0, RZ, 0xc0, !PT ;  /* 0x000001c009097812 */ /* 0x000fe200078ec0ff */
[----:B------:R-:W-:Y:S01]  /*08e0*/  IMAD.SHL.U32 R184, R7, 0x8, RZ ;  /* 0x0000000807b87824 */ /* 0x000fe200078e00ff */
[----:B------:R-:W-:Y:S01]  /*08f0*/  ISETP.GE.AND P3, PT, R5, UR14, PT ;  /* 0x0000000e05007c0c */ /* 0x000fe2000bf66270 */
[----:B------:R-:W-:Y:S01]  /*0900*/  IMAD.WIDE R20, R21, 0x80, R14 ;  /* 0x0000008015147825 */ /* 0x000fe200078e020e */
[----:B------:R-:W-:Y:S02]  /*0910*/  ISETP.GE.AND P0, PT, R4, UR14, PT ;  /* 0x0000000e04007c0c */ /* 0x000fe4000bf06270 */
[----:B------:R-:W-:-:S03]  /*0920*/  LOP3.LUT R4, R0, UR24, RZ, 0x3c, !PT ;  /* 0x0000001800047c12 */ /* 0x000fc6000f8e3cff */
[----:B------:R-:W-:Y:S01]  /*0930*/  @!P5 IMAD.IADD R6, R6, 0x1, -R3 ;  /* 0x000000010606d824 */ /* 0x000fe200078e0a03 */
[----:B------:R-:W-:Y:S01]  /*0940*/  ISETP.GE.AND P2, PT, R4, RZ, PT ;  /* 0x000000ff0400720c */ /* 0x000fe20003f46270 */
[----:B------:R-:W-:Y:S01]  /*0950*/  @!P5 VIADD R181, R181, 0x1 ;  /* 0x00000001b5b5d836 */ /* 0x000fe20000000000 */
[----:B------:R-:W-:Y:S02]  /*0960*/  ISETP.NE.AND P5, PT, R0, RZ, PT ;  /* 0x000000ff0000720c */ /* 0x000fe40003fa5270 */
[----:B------:R-:W-:Y:S02]  /*0970*/  ISETP.GE.U32.AND P6, PT, R6, R3, PT ;  /* 0x000000030600720c */ /* 0x000fe40003fc6070 */
[----:B------:R-:W-:-:S05]  /*0980*/  LOP3.LUT R3, R11, 0xfffffff0, RZ, 0xc0, !PT ;  /* 0xfffffff00b037812 */ /* 0x000fca00078ec0ff */
        /* <DEDUP_REMOVED lines=16> */
.L_x_1641:
        /* <DEDUP_REMOVED lines=23> */
.L_x_1642:
[----:B------:R-:W-:Y:S01]  /*0c00*/  IMAD R5, R15, UR8, RZ ;  /* 0x000000080f057c24 */ /* 0x000fe2000f8e02ff */
[----:B------:R-:W-:Y:S01]  /*0c10*/  LOP3.LUT R9, R10, 0xfffffff8, RZ, 0xc0, !PT ;  /* 0xfffffff80a097812 */ /* 0x000fe200078ec0ff */
[C---:B------:R-:W-:Y:S01]  /*0c20*/  IMAD.WIDE.U32 R16, R14.reuse, UR8, R184 ;  /* 0x000000080e107c25 */ /* 0x040fe2000f8e00b8 */
[----:B------:R-:W-:Y:S01]  /*0c30*/  ULDC.64 UR4, c[0x0][0x258] ;  /* 0x0000960000047ab9 */ /* 0x000fe20000000a00 */
[----:B------:R-:W-:Y:S01]  /*0c40*/  MOV R6, 0x10 ;  /* 0x0000001000067802 */ /* 0x000fe20000000f00 */
[----:B------:R-:W-:Y:S01]  /*0c50*/  BSSY B0, `(.L_x_1643) ;  /* 0x0000047000007945 */ /* 0x000fe20003800000 */
[----:B------:R-:W-:Y:S01]  /*0c60*/  IMAD R2, R14, UR9, R5 ;  /* 0x000000090e027c24 */ /* 0x000fe2000f8e0205 */
[----:B------:R-:W-:Y:S01]  /*0c70*/  IADD3 R226, P1, R16, UR30, RZ ;  /* 0x0000001e10e27c10 */ /* 0x000fe2000ff3e0ff */
[----:B------:R-:W-:Y:S01]  /*0c80*/  IMAD.SHL.U32 R3, R3, 0x8, RZ ;  /* 0x0000000803037824 */ /* 0x000fe200078e00ff */
[C---:B------:R-:W-:Y:S01]  /*0c90*/  IADD3 R22, R14.reuse, 0x50, RZ ;  /* 0x000000500e167810 */ /* 0x040fe20007ffe0ff */
[----:B------:R-:W-:Y:S01]  /*0ca0*/  @P6 VIADD R181, R181, 0x1 ;  /* 0x00000001b5b56836 */ /* 0x000fe20000000000 */
[----:B------:R-:W-:Y:S01]  /*0cb0*/  IADD3.X R227, R17, UR27, R2, P1, !PT ;  /* 0x0000001b11e37c10 */ /* 0x000fe20008ffe402 */
[----:B------:R-:W1:Y:S01]  /*0cc0*/  S2UR UR27, SR_CgaCtaId ;  /* 0x00000000001b79c3 */ /* 0x000e620000008800 */
[----:B------:R-:W-:Y:S01]  /*0cd0*/  IMAD.WIDE.U32 R16, R14, UR6, R184 ;  /* 0x000000060e107c25 */ /* 0x000fe2000f8e00b8 */
[----:B------:R-:W-:-:S02]  /*0ce0*/  LOP3.LUT R224, R224, 0xfffffe00, R3, 0xf8, !PT ;  /* 0xfffffe00e0e07812 */ /* 0x000fc400078ef803 */
[----:B------:R-:W-:Y:S01]  /*0cf0*/  @!P2 IADD3 R181, -R181, RZ, RZ ;  /* 0x000000ffb5b5a210 */ /* 0x000fe20007ffe1ff */
[----:B------:R-:W-:Y:S01]  /*0d00*/  IMAD R3, R15, UR6, RZ ;  /* 0x000000060f037c24 */ /* 0x000fe2000f8e02ff */
[----:B------:R-:W-:Y:S01]  /*0d10*/  @!P5 LOP3.LUT R181, RZ, R0, RZ, 0x33, !PT ;  /* 0x00000000ffb5d212 */ /* 0x000fe200078e33ff */
[----:B------:R-:W-:Y:S01]  /*0d20*/  IMAD.IADD R9, R4, 0x1, -R9 ;  /* 0x0000000104097824 */ /* 0x000fe200078e0a09 */
[----:B------:R-:W-:Y:S01]  /*0d30*/  IADD3 R4, P1, R184, UR12, RZ ;  /* 0x0000000cb8047c10 */ /* 0x000fe2000ff3e0ff */
[----:B------:R-:W-:Y:S01]  /*0d40*/  IMAD R2, R14, UR7, R3 ;  /* 0x000000070e027c24 */ /* 0x000fe2000f8e0203 */
[----:B------:R-:W-:Y:S01]  /*0d50*/  IADD3 R170, P2, R16, UR28, RZ ;  /* 0x0000001c10aa7c10 */ /* 0x000fe2000ff5e0ff */
[C---:B------:R-:W-:Y:S01]  /*0d60*/  VIADD R8, R14.reuse, 0x10 ;  /* 0x000000100e087836 */ /* 0x040fe20000000000 */
[----:B------:R-:W-:Y:S01]  /*0d70*/  MOV R16, UR4 ;  /* 0x0000000400107c02 */ /* 0x000fe20008000f00 */
[----:B------:R-:W-:Y:S01]  /*0d80*/  UIMAD UR4, UR23, UR4, URZ ;  /* 0x00000004170472a4 */ /* 0x000fe2000f8e023f */
[----:B------:R-:W-:Y:S01]  /*0d90*/  ISETP.GE.AND P6, PT, R14, UR14, PT ;  /* 0x0000000e0e007c0c */ /* 0x000fe2000bfc6270 */
[----:B------:R-:W-:Y:S01]  /*0da0*/  IMAD.MOV.U32 R3, RZ, RZ, 0x20 ;  /* 0x00000020ff037424 */ /* 0x000fe200078e00ff */
[----:B------:R-:W-:Y:S01]  /*0db0*/  IADD3.X R5, R185, UR10, RZ, P1, !PT ;  /* 0x0000000ab9057c10 */ /* 0x000fe20008ffe4ff */
[----:B------:R-:W-:Y:S01]  /*0dc0*/  ULDC.64 UR10, c[0x0][0x268] ;  /* 0x00009a00000a7ab9 */ /* 0x000fe20000000a00 */
[----:B------:R-:W-:Y:S01]  /*0dd0*/  SHF.R.S32.HI R0, RZ, 0x1f, R181 ;  /* 0x0000001fff007819 */ /* 0x000fe200000114b5 */
[----:B------:R-:W-:Y:S01]  /*0de0*/  UIMAD UR5, UR24, UR5, UR4 ;  /* 0x00000005180572a4 */ /* 0x000fe2000f8e0204 */
[----:B------:R-:W-:Y:S01]  /*0df0*/  IADD3.X R171, R17, UR13, R2, P2, !PT ;  /* 0x0000000d11ab7c10 */ /* 0x000fe200097fe402 */
[----:B------:R-:W-:Y:S01]  /*0e00*/  ULDC.64 UR12, c[0x0][0x260] ;  /* 0x00009800000c7ab9 */ /* 0x000fe20000000a00 */
[----:B------:R-:W-:Y:S01]  /*0e10*/  ISETP.GE.AND P5, PT, R8, UR14, PT ;  /* 0x0000000e08007c0c */ /* 0x000fe2000bfa6270 */
[----:B------:R-:W-:Y:S01]  /*0e20*/  IMAD.WIDE.U32 R16, R16, UR24, R4 ;  /* 0x0000001810107c25 */ /* 0x000fe2000f8e0004 */
[----:B------:R-:W-:-:S02]  /*0e30*/  UMOV UR4, 0x400 ;  /* 0x0000040000047882 */ /* 0x000fc40000000000 */
[----:B-1----:R-:W-:Y:S01]  /*0e40*/  ULEA UR4, UR27, UR4, 0x18 ;  /* 0x000000041b047291 */ /* 0x002fe2000f8ec03f */
[C---:B------:R-:W-:Y:S01]  /*0e50*/  IMAD R2, R0.reuse, UR12, RZ ;  /* 0x0000000c00027c24 */ /* 0x040fe2000f8e02ff */
        /* <DEDUP_REMOVED lines=38> */
.L_x_1644:
[----:B------:R-:W-:Y:S05]  /*10c0*/  BSYNC B0 ;  /* 0x0000000000007941 */ /* 0x000fea0003800000 */
.L_x_1643:
        /* <DEDUP_REMOVED lines=33> */
.L_x_1646:
[----:B------:R-:W-:Y:S05]  /*12e0*/  BSYNC B0 ;  /* 0x0000000000007941 */ /* 0x000fea0003800000 */
.L_x_1645:
        /* <DEDUP_REMOVED lines=34> */
.L_x_1648:
[----:B------:R-:W-:Y:S05]  /*1510*/  BSYNC B0 ;  /* 0x0000000000007941 */ /* 0x000fea0003800000 */
.L_x_1647:
        /* <DEDUP_REMOVED lines=33> */
.L_x_1650:
[----:B------:R-:W-:Y:S05]  /*1730*/  BSYNC B0 ;  /* 0x0000000000007941 */ /* 0x000fea0003800000 */
.L_x_1649:
        /* <DEDUP_REMOVED lines=31> */
.L_x_1652:
[----:B------:R-:W-:Y:S05]  /*1930*/  BSYNC B0 ;  /* 0x0000000000007941 */ /* 0x000fea0003800000 */
.L_x_1651:
        /* <DEDUP_REMOVED lines=31> */
.L_x_1654:
[----:B------:R-:W-:Y:S05]  /*1b30*/  BSYNC B0 ;  /* 0x0000000000007941 */ /* 0x000fea0003800000 */
.L_x_1653:
        /* <DEDUP_REMOVED lines=31> */
.L_x_1656:
[----:B------:R-:W-:Y:S05]  /*1d30*/  BSYNC B0 ;  /* 0x0000000000007941 */ /* 0x000fea0003800000 */
.L_x_1655:
        /* <DEDUP_REMOVED lines=13> */
[----:B-1234-:R-:W1:Y:S01]  /*1e10*/  @!P1 LDC.64 R4, c[0x0][0x210] ;  /* 0x00008400ff049b82 */ /* 0x01ee620000000a00 */
        /* <DEDUP_REMOVED lines=18> */
.L_x_1658:
[----:B------:R-:W-:Y:S05]  /*1f40*/  BSYNC B0 ;  /* 0x0000000000007941 */ /* 0x000fea0003800000 */
.L_x_1657:
[----:B------:R-:W-:Y:S01]  /*1f50*/  ISETP.GE.AND P0, PT, R14, UR27, PT ;  /* 0x0000001b0e007c0c */ /* 0x000fe2000bf06270 */
[----:B------:R-:W-:Y:S01]  /*1f60*/  USHF.R.S32.HI UR33, URZ, 0x1f, UR28 ;  /* 0x0000001f3f217899 */ /* 0x000fe2000801141c */
[----:B------:R-:W-:Y:S01]  /*1f70*/  MOV R228, R226 ;  /* 0x000000e200e47202 */ /* 0x000fe20000000f00 */
[----:B------:R-:W-:Y:S01]  /*1f80*/  UIMAD UR5, UR29, UR28, URZ ;  /* 0x0000001c1d0572a4 */ /* 0x000fe2000f8e023f */
[----:B------:R-:W-:Y:S01]  /*1f90*/  IMAD.IADD R229, R227, 0x1, R229 ;  /* 0x00000001e3e57824 */ /* 0x000fe200078e02e5 */
[----:B------:R-:W-:Y:S01]  /*1fa0*/  BSSY B0, `(.L_x_1659) ;  /* 0x000001b000007945 */ /* 0x000fe20003800000 */
[----:B------:R-:W-:Y:S01]  /*1fb0*/  IMAD.U32 R105, RZ, RZ, UR30 ;  /* 0x0000001eff697e24 */ /* 0x000fe2000f8e00ff */
[----:B------:R-:W-:Y:S01]  /*1fc0*/  UIMAD UR5, UR33, UR30, UR5 ;  /* 0x0000001e210572a4 */ /* 0x000fe2000f8e0205 */
[----:B------:R-:W-:Y:S02]  /*1fd0*/  ISETP.GE.AND P3, PT, R8, UR27, PT ;  /* 0x0000001b08007c0c */ /* 0x000fe4000bf66270 */
[----:B-12---:R-:W-:-:S05]  /*1fe0*/  IMAD.WIDE.U32 R16, R105, UR28, R228 ;  /* 0x0000001c69107c25 */ /* 0x006fca000f8e00e4 */
[----:B------:R-:W-:Y:S01]  /*1ff0*/  IADD3 R12, R17, UR5, RZ ;  /* 0x00000005110c7c10 */ /* 0x000fe2000fffe0ff */
[----:B------:R-:W-:Y:S06]  /*2000*/  @P0 BRA `(.L_x_1660) ;  /* 0x0000000000500947 */ /* 0x000fec0003800000 */
[----:B------:R-:W-:Y:S02]  /*2010*/  ULDC UR5, c[0x0][0x2d0] ;  /* 0x0000b40000057ab9 */ /* 0x000fe40000000800 */
[----:B------:R-:W-:Y:S02]  /*2020*/  ISETP.GE.AND P1, PT, R184, UR5, PT ;  /* 0x00000005b8007c0c */ /* 0x000fe4000bf26270 */
[----:B------:R-:W-:-:S11]  /*2030*/  ISETP.GE.AND P0, PT, R225, UR5, PT ;  /* 0x00000005e1007c0c */ /* 0x000fd6000bf06270 */
[----:B---34-:R-:W1:Y:S01]  /*2040*/  @!P1 LDC.64 R4, c[0x0][0x218] ;  /* 0x00008600ff049b82 */ /* 0x018e620000000a00 */
        /* <DEDUP_REMOVED lines=16> */
.L_x_1660:
[----:B------:R-:W-:Y:S05]  /*2150*/  BSYNC B0 ;  /* 0x0000000000007941 */ /* 0x000fea0003800000 */
.L_x_1659:
        /* <DEDUP_REMOVED lines=26> */
.L_x_1662:
[----:B------:R-:W-:Y:S05]  /*2300*/  BSYNC B0 ;  /* 0x0000000000007941 */ /* 0x000fea0003800000 */
.L_x_1661:
        /* <DEDUP_REMOVED lines=11> */
[----:B------:R-:W-:-:S04]  /*23c0*/  DEPBAR.LE SB0, 0x0 ;  /* 0x000080000000791a */ /* 0x000fc80000000000 */
[----:B------:R-:W-:Y:S02]  /*23d0*/  @UP1 UIMAD UR5, UR22, UR11, UR5 ;  /* 0x0000000b160512a4 */ /* 0x000fe4000f8e0205 */
[----:B------:R-:W-:Y:S02]  /*23e0*/  @UP1 ULEA UR12, UP0, UR34, UR12, 0x2 ;  /* 0x0000000c220c1291 */ /* 0x000fe4000f80103f */
[----:B------:R-:W-:-:S04]  /*23f0*/  @UP1 UIADD3 UR5, UR35, UR5, URZ ;  /* 0x0000000523051290 */ /* 0x000fc8000fffe03f */
[----:B------:R-:W-:Y:S01]  /*2400*/  @UP1 ULEA.HI.X UR13, UR34, UR13, UR5, 0x2, UP0 ;  /* 0x0000000d220d1291 */ /* 0x000fe200080f1405 */
[----:B------:R-:W-:Y:S01]  /*2410*/  IMAD.U32 R18, RZ, RZ, UR12 ;  /* 0x0000000cff127e24 */ /* 0x000fe2000f8e00ff */
[----:B------:R-:W-:Y:S01]  /*2420*/  LEA.HI R13, R13, R106, RZ, 0x5 ;  /* 0x0000006a0d0d7211 */ /* 0x000fe200078f28ff */
[----:B------:R-:W-:-:S03]  /*2430*/  @UP1 ULDC UR5, c[0x0][0x2e8] ;  /* 0x0000ba0000051ab9 */ /* 0x000fc60000000800 */
[----:B------:R-:W-:-:S05]  /*2440*/  IMAD.U32 R19, RZ, RZ, UR13 ;  /* 0x0000000dff137e24 */ /* 0x000fca000f8e00ff */
[----:B-1234-:R-:W2:Y:S01]  /*2450*/  @P1 LDG.E R4, desc[UR18][R18.64] ;  /* 0x0000001212041981 */ /* 0x01eea2000c1e1900 */
[----:B------:R-:W-:Y:S01]  /*2460*/  SHF.R.S32.HI R12, RZ, 0x4, R11 ;  /* 0x00000004ff0c7819 */ /* 0x000fe2000001140b */
[----:B------:R-:W-:Y:S01]  /*2470*/  IMAD.SHL.U32 R15, R7, 0x40, RZ ;  /* 0x00000040070f7824 */ /* 0x000fe200078e00ff */
[----:B------:R-:W-:Y:S01]  /*2480*/  LOP3.LUT R5, R13, 0xffffffe0, RZ, 0xc0, !PT ;  /* 0xffffffe00d057812 */ /* 0x000fe200078ec0ff */
[----:B------:R-:W-:Y:S01]  /*2490*/  IMAD.SHL.U32 R9, R9, 0x40, RZ ;  /* 0x0000004009097824 */ /* 0x000fe200078e00ff */
[----:B------:R-:W-:Y:S01]  /*24a0*/  LEA.HI R16, R11, R12, RZ, 0x1 ;  /* 0x0000000c0b107211 */ /* 0x000fe200078f08ff */
[----:B------:R-:W-:Y:S01]  /*24b0*/  USHF.L.U64.HI UR12, UR6, 0x5, UR7 ;  /* 0x00000005060c7899 */ /* 0x000fe20008010207 */
[----:B------:R-:W2:Y:S01]  /*24c0*/  @P1 MUFU.RCP R11, UR5 ;  /* 0x00000005000b1d08 */ /* 0x000ea20008001000 */
[----:B------:R-:W-:Y:S01]  /*24d0*/  IMAD.IADD R5, R106, 0x1, -R5 ;  /* 0x000000016a057824 */ /* 0x000fe200078e0a05 */
[----:B------:R-:W-:Y:S01]  /*24e0*/  ISETP.GE.AND P2, PT, R14, UR27, PT ;  /* 0x0000001b0e007c0c */ /* 0x000fe2000bf46270 */
[----:B------:R-:W-:Y:S01]  /*24f0*/  BAR.SYNC.DEFER_BLOCKING 0x0 ;  /* 0x0000000000007b1d */ /* 0x000fe20000010000 */
[----:B------:R-:W-:Y:S01]  /*2500*/  ISETP.GE.AND P0, PT, R8, UR27, PT ;  /* 0x0000001b08007c0c */ /* 0x000fe2000bf06270 */
[----:B------:R-:W-:Y:S01]  /*2510*/  IMAD.SHL.U32 R14, R14, 0x8, RZ ;  /* 0x000000080e0e7824 */ /* 0x000fe200078e00ff */
[----:B------:R-:W-:Y:S01]  /*2520*/  SHF.R.S32.HI R8, RZ, 0x1f, R5 ;  /* 0x0000001fff087819 */ /* 0x000fe20000011405 */
[----:B------:R-:W-:Y:S01]  /*2530*/  IMAD.SHL.U32 R108, R10, 0x40, RZ ;  /* 0x000000400a6c7824 */ /* 0x000fe200078e00ff */
[----:B------:R-:W-:Y:S01]  /*2540*/  SHF.R.S32.HI R13, RZ, 0x5, R13 ;  /* 0x00000005ff0d7819 */ /* 0x000fe2000001140d */
[----:B------:R-:W-:Y:S01]  /*2550*/  USHF.L.U32 UR13, UR6, 0x5, URZ ;  /* 0x00000005060d7899 */ /* 0x000fe2000800063f */
[----:B------:R-:W-:Y:S01]  /*2560*/  LEA.HI R8, R8, R5, RZ, 0x2 ;  /* 0x0000000508087211 */ /* 0x000fe200078f10ff */
[----:B------:R-:W-:Y:S01]  /*2570*/  UIMAD UR11, UR12, UR28, URZ ;  /* 0x0000001c0c0b72a4 */ /* 0x000fe2000f8e023f */
[----:B------:R-:W-:Y:S01]  /*2580*/  LOP3.LUT R5, R16, 0xfffffffe, RZ, 0xc0, !PT ;  /* 0xfffffffe10057812 */ /* 0x000fe200078ec0ff */
[----:B------:R-:W-:Y:S01]  /*2590*/  IMAD.IADD R181, R171, 0x1, R181 ;  /* 0x00000001abb57824 */ /* 0x000fe200078e02b5 */
[----:B------:R-:W-:Y:S01]  /*25a0*/  SHF.R.S32.HI R17, RZ, 0x2, R8 ;  /* 0x00000002ff117819 */ /* 0x000fe20000011408 */
[----:B------:R-:W-:Y:S01]  /*25b0*/  IMAD.MOV.U32 R180, RZ, RZ, R170 ;  /* 0x000000ffffb47224 */ /* 0x000fe200078e00aa */
[----:B------:R-:W-:Y:S01]  /*25c0*/  LOP3.LUT R15, R15, 0x1c0, RZ, 0xc0, !PT ;  /* 0x000001c00f0f7812 */ /* 0x000fe200078ec0ff */
[----:B------:R-:W-:Y:S01]  /*25d0*/  IMAD.IADD R5, R12, 0x1, -R5 ;  /* 0x000000010c057824 */ /* 0x000fe200078e0a05 */
[----:B------:R-:W-:Y:S01]  /*25e0*/  LOP3.LUT R8, R9, 0x1c0, RZ, 0xc0, !PT ;  /* 0x000001c009087812 */ /* 0x000fe200078ec0ff */
[----:B------:R-:W-:Y:S01]  /*25f0*/  IMAD.U32 R9, RZ, RZ, UR26 ;  /* 0x0000001aff097e24 */ /* 0x000fe2000f8e00ff */
[----:B------:R-:W-:Y:S01]  /*2600*/  LEA R16, R13, UR25, 0x4 ;  /* 0x000000190d107c11 */ /* 0x000fe2000f8e20ff */
[----:B------:R-:W-:Y:S01]  /*2610*/  IMAD.SHL.U32 R107, R5, 0x8, RZ ;  /* 0x00000008056b7824 */ /* 0x000fe200078e00ff */
[----:B------:R-:W-:Y:S01]  /*2620*/  LOP3.LUT R14, R15, 0x8, R14, 0xf8, !PT ;  /* 0x000000080f0e7812 */ /* 0x000fe200078ef80e */
[----:B------:R-:W-:Y:S01]  /*2630*/  UIMAD UR11, UR33, UR13, UR11 ;  /* 0x0000000d210b72a4 */ /* 0x000fe2000f8e020b */
[----:B------:R-:W-:Y:S01]  /*2640*/  SHF.R.U32.HI R15, RZ, 0x3, R15 ;  /* 0x00000003ff0f7819 */ /* 0x000fe2000001160f */
[----:B------:R-:W-:Y:S01]  /*2650*/  UMOV UR5, URZ ;  /* 0x0000003f00057c82 */ /* 0x000fe20008000000 */
[----:B------:R-:W-:Y:S01]  /*2660*/  LOP3.LUT R107, R8, 0x8, R107, 0xf8, !PT ;  /* 0x00000008086b7812 */ /* 0x000fe200078ef86b */
[----:B------:R1:W-:Y:S01]  /*2670*/  @P2 STS.128 [R224+0xa000], RZ ;  /* 0x00a000ffe0002388 */ /* 0x0003e20000000c00 */
[----:B------:R-:W-:Y:S01]  /*2680*/  IADD3 R16, R16, 0x1, R17 ;  /* 0x0000000110107810 */ /* 0x000fe20007ffe011 */
[----:B------:R-:W-:Y:S01]  /*2690*/  BSSY B0, `(.L_x_1663) ;  /* 0x0000026000007945 */ /* 0x000fe20003800000 */
[----:B------:R-:W-:Y:S01]  /*26a0*/  SHF.R.U32.HI R8, RZ, 0x3, R8 ;  /* 0x00000003ff087819 */ /* 0x000fe20000011608 */
[----:B------:R1:W-:Y:S01]  /*26b0*/  @P2 STS.128 [R224+0xb000], RZ ;  /* 0x00b000ffe0002388 */ /* 0x0003e20000000c00 */
[----:B------:R-:W-:-:S02]  /*26c0*/  LOP3.LUT R108, R108, 0xfffffe00, RZ, 0xc0, !PT ;  /* 0xfffffe006c6c7812 */ /* 0x000fc400078ec0ff */
[----:B------:R-:W-:Y:S02]  /*26d0*/  LOP3.LUT R14, R14, R15, RZ, 0x3c, !PT ;  /* 0x0000000f0e0e7212 */ /* 0x000fe400078e3cff */
[----:B------:R-:W-:Y:S02]  /*26e0*/  IADD3 R9, R16, UR20, -R9 ;  /* 0x0000001410097c10 */ /* 0x000fe4000fffe809 */
[----:B------:R-:W-:Y:S01]  /*26f0*/  LOP3.LUT R107, R107, R8, RZ, 0x3c, !PT ;  /* 0x000000086b6b7212 */ /* 0x000fe200078e3cff */
[----:B------:R-:W-:Y:S02]  /*2700*/  IMAD R218, R5, 0x200, R14 ;  /* 0x0000020005da7824 */ /* 0x000fe400078e020e */
[----:B------:R-:W-:Y:S02]  /*2710*/  VIADD R104, R9, UR21 ;  /* 0x0000001509687c36 */ /* 0x000fe40008000000 */
[----:B--2---:R-:W-:Y:S01]  /*2720*/  @P1 FMUL.FTZ R4, R4, R11 ;  /* 0x0000000b04041220 */ /* 0x004fe20000410000 */
[----:B------:R-:W-:-:S04]  /*2730*/  IMAD.U32 R11, RZ, RZ, UR28 ;  /* 0x0000001cff0b7e24 */ /* 0x000fc8000f8e00ff */
[----:B------:R-:W-:Y:S01]  /*2740*/  @P1 R2UR UR10, R4 ;  /* 0x00000000040a12ca */ /* 0x000fe200000e0000 */
[----:B------:R-:W-:-:S04]  /*2750*/  IMAD.WIDE.U32 R10, R11, UR13, R180 ;  /* 0x0000000d0b0a7c25 */ /* 0x000fc8000f8e00b4 */
[----:B------:R-:W-:Y:S02]  /*2760*/  IMAD R4, R13, 0x400, R108 ;  /* 0x000004000d047824 */ /* 0x000fe400078e026c */
[----:B------:R-:W-:Y:S02]  /*2770*/  VIADD R8, R11, UR11 ;  /* 0x0000000b0b087c36 */ /* 0x000fe40008000000 */
[----:B------:R-:W-:-:S04]  /*2780*/  IMAD.IADD R219, R107, 0x1, R4 ;  /* 0x000000016bdb7824 */ /* 0x000fc800078e0204 */
        /* <DEDUP_REMOVED lines=22> */
.L_x_1664:
[----:B------:R-:W-:Y:S05]  /*28f0*/  BSYNC B0 ;  /* 0x0000000000007941 */ /* 0x000fea0003800000 */
.L_x_1663:
        /* <DEDUP_REMOVED lines=9> */
[----:B-12---:R-:W-:Y:S01]  /*2990*/  SEL R5, R6, 0xfffffff0, !P1 ;  /* 0xfffffff006057807 */ /* 0x006fe20004800000 */
[----:B------:R-:W-:Y:S06]  /*29a0*/  @P0 BRA `(.L_x_1666) ;  /* 0x0000000000580947 */ /* 0x000fec0003800000 */
[----:B------:R-:W-:Y:S01]  /*29b0*/  ULDC UR10, c[0x0][0x2d0] ;  /* 0x0000b400000a7ab9 */ /* 0x000fe20000000800 */
[----:B------:R-:W-:Y:S02]  /*29c0*/  IADD3 R10, P2, R10, UR22, RZ ;  /* 0x000000160a0a7c10 */ /* 0x000fe4000ff5e0ff */
[----:B------:R-:W-:Y:S02]  /*29d0*/  ISETP.GE.AND P1, PT, R184, UR10, PT ;  /* 0x0000000ab8007c0c */ /* 0x000fe4000bf26270 */
[----:B------:R-:W-:Y:S02]  /*29e0*/  ISETP.GE.AND P0, PT, R225, UR10, PT ;  /* 0x0000000ae1007c0c */ /* 0x000fe4000bf06270 */
[----:B------:R-:W-:-:S09]  /*29f0*/  IADD3.X R9, R8, UR21, RZ, P2, !PT ;  /* 0x0000001508097c10 */ /* 0x000fd200097fe4ff */
        /* <DEDUP_REMOVED lines=17> */
.L_x_1666:
[----:B------:R-:W-:Y:S05]  /*2b10*/  BSYNC B0 ;  /* 0x0000000000007941 */ /* 0x000fea0003800000 */
.L_x_1665:
[----:B------:R-:W-:Y:S01]  /*2b20*/  LDSM.16.M88.4 R12, [R219] ;  /* 0x00000000db0c783b */ /* 0x000fe20000000200 */
[--C-:B------:R-:W-:Y:S01]  /*2b30*/  IMAD R217, R2, 0x2, R219.reuse ;  /* 0x0000000202d97824 */ /* 0x100fe200078e02db */
[----:B------:R-:W-:Y:S01]  /*2b40*/  ULDC UR23, c[0x0][0x39c] ;  /* 0x0000e70000177ab9 */ /* 0x000fe20000000800 */
[--C-:B------:R-:W-:Y:S01]  /*2b50*/  IMAD R109, R5, 0x2, R218.reuse ;  /* 0x00000002056d7824 */ /* 0x100fe200078e02da */
[----:B------:R-:W4:Y:S01]  /*2b60*/  LDSM.16.M88.4 R48, [R218+0x8000] ;  /* 0x00800000da30783b */ /* 0x000f220000000200 */
[----:B------:R-:W-:Y:S01]  /*2b70*/  IMAD R211, R3, 0x2, R218 ;  /* 0x0000000203d37824 */ /* 0x000fe200078e02da */
[----:B------:R-:W-:Y:S01]  /*2b80*/  VIMNMX R234, R104, UR20, PT ;  /* 0x0000001468ea7c48 */ /* 0x000fe2000bfe0100 */
[----:B------:R-:W-:Y:S01]  /*2b90*/  IMAD R215, R0, 0x2, R219 ;  /* 0x0000000200d77824 */ /* 0x000fe200078e02db */
[----:B------:R-:W5:Y:S01]  /*2ba0*/  LDSM.16.M88.4 R44, [R219+0x2000] ;  /* 0x00200000db2c783b */ /* 0x000f620000000200 */
[----:B------:R-:W-:Y:S01]  /*2bb0*/  VIADD R4, R218, 0x8000 ;  /* 0x00008000da047836 */ /* 0x000fe20000000000 */
[----:B------:R-:W-:Y:S01]  /*2bc0*/  UISETP.GE.AND UP0, UPT, UR17, 0x2, UPT ;  /* 0x000000021100788c */ /* 0x000fe2000bf06270 */
[----:B------:R-:W-:Y:S01]  /*2bd0*/  IMAD R214, R0, 0x2, R217 ;  /* 0x0000000200d67824 */ /* 0x000fe200078e02d9 */
[----:B------:R-:W-:Y:S01]  /*2be0*/  LDSM.16.M88.4 R88, [R217] ;  /* 0x00000000d958783b */ /* 0x000fe20000000200 */
[----:B------:R-:W-:-:S02]  /*2bf0*/  IMAD R216, R5, 0x2, R4 ;  /* 0x0000000205d87824 */ /* 0x000fc400078e0204 */
[----:B------:R-:W-:Y:S01]  /*2c00*/  IMAD.SHL.U32 R230, R106, 0x2, RZ ;  /* 0x000000026ae67824 */ /* 0x000fe200078e00ff */
[----:B------:R-:W3:Y:S01]  /*2c10*/  LDSM.16.M88.4 R76, [R109+0x8000] ;  /* 0x008000006d4c783b */ /* 0x000ee20000000200 */
[----:B------:R-:W-:Y:S01]  /*2c20*/  IMAD.U32 R169, RZ, RZ, UR20 ;  /* 0x00000014ffa97e24 */ /* 0x000fe2000f8e00ff */
[----:B------:R-:W-:Y:S02]  /*2c30*/  LEA R213, R3, R216, 0x1 ;  /* 0x000000d803d57211 */ /* 0x000fe400078e08ff */
[----:B------:R-:W2:Y:S01]  /*2c40*/  LDSM.16.M88.4 R32, [R217+0x2000] ;  /* 0x00200000d920783b */ /* 0x000ea20000000200 */
[----:B------:R-:W-:Y:S02]  /*2c50*/  LOP3.LUT R230, R230, 0x6, RZ, 0xc0, !PT ;  /* 0x00000006e6e67812 */ /* 0x000fe400078ec0ff */
[C-C-:B------:R-:W-:Y:S01]  /*2c60*/  VIADDMNMX R183, R104.reuse, 0x8, R169.reuse, PT ;  /* 0x0000000868b77846 */ /* 0x140fe200038001a9 */
[----:B------:R-:W-:Y:S01]  /*2c70*/  LDSM.16.M88.4 R28, [R211+0x8000] ;  /* 0x00800000d31c783b */ /* 0x000fe20000000200 */
[----:B------:R-:W-:-:S02]  /*2c80*/  VIADDMNMX R182, R104, 0x40, R169, PT ;  /* 0x0000004068b67846 */ /* 0x000fc400038001a9 */
[----:B------:R-:W-:Y:S01]  /*2c90*/  VIADDMNMX R169, R104, 0x48, R169, PT ;  /* 0x0000004868a97846 */ /* 0x000fe200038001a9 */
[----:B------:R-:W-:Y:S01]  /*2ca0*/  LDSM.16.M88.4 R8, [R215] ;  /* 0x00000000d708783b */ /* 0x000fe20000000200 */
[----:B------:R-:W-:-:S03]  /*2cb0*/  LOP3.LUT R3, R107, R108, RZ, 0xfc, !PT ;  /* 0x0000006c6b037212 */ /* 0x000fc600078efcff */
[----:B------:R-:W1:Y:S04]  /*2cc0*/  LDSM.16.M88.4 R40, [R218+0x8800] ;  /* 0x00880000da28783b */ /* 0x000e680000000200 */
[----:B------:R-:W1:Y:S04]  /*2cd0*/  LDSM.16.M88.4 R64, [R215+0x2000] ;  /* 0x00200000d740783b */ /* 0x000e680000000200 */
[----:B------:R-:W-:Y:S01]  /*2ce0*/  LDSM.16.M88.4 R52, [R213] ;  /* 0x00000000d534783b */ /* 0x000fe20000000200 */
[-C--:B----4-:R-:W-:Y:S03]  /*2cf0*/  HMMA.16816.F32.BF16 R20, R12, R48.reuse, RZ ;  /* 0x000000300c14723c */ /* 0x090fe600000418ff */
[----:B------:R-:W4:Y:S04]  /*2d00*/  LDSM.16.M88.4 R84, [R214] ;  /* 0x00000000d654783b */ /* 0x000f280000000200 */
[----:B------:R-:W4:Y:S01]  /*2d10*/  LDSM.16.M88.4 R24, [R109+0x8800] ;  /* 0x008800006d18783b */ /* 0x000f220000000200 */
[----:B-----5:R-:W-:Y:S03]  /*2d20*/  HMMA.16816.F32.BF16 R16, R44, R48, RZ ;  /* 0x000000302c10723c */ /* 0x020fe600000418ff */
[----:B------:R-:W5:Y:S03]  /*2d30*/  LDSM.16.M88.4 R80, [R214+0x2000] ;  /* 0x00200000d650783b */ /* 0x000f660000000200 */
[-C--:B------:R-:W-:Y:S01]  /*2d40*/  HMMA.16816.F32.BF16 R36, R12, R50.reuse, RZ ;  /* 0x000000320c24723c */ /* 0x080fe200000418ff */
[----:B------:R-:W-:Y:S04]  /*2d50*/  LDSM.16.M88.4 R100, [R218+0x9000] ;  /* 0x00900000da64783b */ /* 0x000fe80000000200 */
[----:B------:R-:W5:Y:S01]  /*2d60*/  LDSM.16.M88.4 R60, [R219+0x4000] ;  /* 0x00400000db3c783b */ /* 0x000f620000000200 */
[----:B------:R-:W-:Y:S03]  /*2d70*/  HMMA.16816.F32.BF16 R48, R44, R50, RZ ;  /* 0x000000322c30723c */ /* 0x000fe600000418ff */
[----:B------:R-:W5:Y:S03]  /*2d80*/  LDSM.16.M88.4 R96, [R211+0x8800] ;  /* 0x00880000d360783b */ /* 0x000f660000000200 */
[-C--:B---3--:R-:W-:Y:S01]  /*2d90*/  HMMA.16816.F32.BF16 R20, R88, R76.reuse, R20 ;  /* 0x0000004c5814723c */ /* 0x088fe20000041814 */
[----:B------:R-:W3:Y:S04]  /*2da0*/  LDSM.16.M88.4 R56, [R219+0x6000] ;  /* 0x00600000db38783b */ /* 0x000ee80000000200 */
[----:B------:R-:W-:Y:S01]  /*2db0*/  LDSM.16.M88.4 R92, [R109+0x9000] ;  /* 0x009000006d5c783b */ /* 0x000fe20000000200 */
[----:B--2---:R-:W-:Y:S03]  /*2dc0*/  HMMA.16816.F32.BF16 R16, R32, R76, R16 ;  /* 0x0000004c2010723c */ /* 0x004fe60000041810 */
[----:B------:R-:W0:Y:S03]  /*2dd0*/  LDGDEPBAR ;  /* 0x00000000000079af */ /* 0x000e260000000000 */
[C---:B-1----:R-:W-:Y:S06]  /*2de0*/  HMMA.16816.F32.BF16 R68, R44.reuse, R40, RZ ;  /* 0x000000282c44723c */ /* 0x042fec00000418ff */
[----:B------:R-:W-:Y:S01]  /*2df0*/  HMMA.16816.F32.BF16 R4, R44, R42, RZ ;  /* 0x0000002a2c04723c */ /* 0x000fe200000418ff */
[----:B------:R-:W1:Y:S05]  /*2e00*/  LDSM.16.M88.4 R44, [R217+0x4000] ;  /* 0x00400000d92c783b */ /* 0x000e6a0000000200 */
[----:B------:R-:W-:Y:S06]  /*2e10*/  HMMA.16816.F32.BF16 R20, R8, R28, R20 ;  /* 0x0000001c0814723c */ /* 0x000fec0000041814 */
[C---:B------:R-:W-:Y:S06]  /*2e20*/  HMMA.16816.F32.BF16 R72, R12.reuse, R40, RZ ;  /* 0x000000280c48723c */ /* 0x040fec00000418ff */
[----:B------:R-:W-:Y:S01]  /*2e30*/  HMMA.16816.F32.BF16 R12, R12, R42, RZ ;  /* 0x0000002a0c0c723c */ /* 0x000fe200000418ff */
[----:B------:R-:W-:Y:S05]  /*2e40*/  LDSM.16.M88.4 R40, [R217+0x6000] ;  /* 0x00600000d928783b */ /* 0x000fea0000000200 */
[----:B------:R-:W-:Y:S06]  /*2e50*/  HMMA.16816.F32.BF16 R16, R64, R28, R16 ;  /* 0x0000001c4010723c */ /* 0x000fec0000041810 */
[----:B------:R-:W-:Y:S06]  /*2e60*/  HMMA.16816.F32.BF16 R36, R88, R78, R36 ;  /* 0x0000004e5824723c */ /* 0x000fec0000041824 */
[----:B----4-:R-:W-:Y:S06]  /*2e70*/  HMMA.16816.F32.BF16 R20, R84, R52, R20 ;  /* 0x000000345414723c */ /* 0x010fec0000041814 */
[C---:B------:R-:W-:Y:S01]  /*2e80*/  HMMA.16816.F32.BF16 R48, R32.reuse, R78, R48 ;  /* 0x0000004e2030723c */ /* 0x040fe20000041830 */
[----:B------:R-:W2:Y:S05]  /*2e90*/  LDSM.16.M88.4 R76, [R213+0x800] ;  /* 0x00080000d54c783b */ /* 0x000eaa0000000200 */
[C---:B------:R-:W-:Y:S06]  /*2ea0*/  HMMA.16816.F32.BF16 R68, R32.reuse, R24, R68 ;  /* 0x000000182044723c */ /* 0x040fec0000041844 */
[----:B------:R-:W-:Y:S01]  /*2eb0*/  HMMA.16816.F32.BF16 R4, R32, R26, R4 ;  /* 0x0000001a2004723c */ /* 0x000fe20000041804 */
[----:B------:R-:W-:Y:S05]  /*2ec0*/  LDSM.16.M88.4 R32, [R215+0x4000] ;  /* 0x00400000d720783b */ /* 0x000fea0000000200 */
[C---:B------:R-:W-:Y:S06]  /*2ed0*/  HMMA.16816.F32.BF16 R72, R88.reuse, R24, R72 ;  /* 0x000000185848723c */ /* 0x040fec0000041848 */
[----:B------:R-:W-:Y:S01]  /*2ee0*/  HMMA.16816.F32.BF16 R88, R88, R26, R12 ;  /* 0x0000001a5858723c */ /* 0x000fe2000004180c */
[----:B------:R-:W4:Y:S04]  /*2ef0*/  LDSM.16.M88.4 R24, [R211+0x9000] ;  /* 0x00900000d318783b */ /* 0x000f280000000200 */
[----:B------:R-:W-:Y:S01]  /*2f00*/  LDSM.16.M88.4 R12, [R213+0x1000] ;  /* 0x00100000d50c783b */ /* 0x000fe20000000200 */
[----:B-----5:R-:W-:Y:S06]  /*2f10*/  HMMA.16816.F32.BF16 R16, R80, R52, R16 ;  /* 0x000000345010723c */ /* 0x020fec0000041810 */
[----:B------:R-:W-:Y:S06]  /*2f20*/  HMMA.16816.F32.BF16 R36, R8, R30, R36 ;  /* 0x0000001e0824723c */ /* 0x000fec0000041824 */
[----:B------:R-:W-:Y:S06]  /*2f30*/  HMMA.16816.F32.BF16 R20, R60, R100, R20 ;  /* 0x000000643c14723c */ /* 0x000fec0000041814 */
[C---:B------:R-:W-:Y:S01]  /*2f40*/  HMMA.16816.F32.BF16 R48, R64.reuse, R30, R48 ;  /* 0x0000001e4030723c */ /* 0x040fe20000041830 */
[----:B------:R-:W-:Y:S05]  /*2f50*/  LDSM.16.M88.4 R28, [R215+0x6000] ;  /* 0x00600000d71c783b */ /* 0x000fea0000000200 */
[C---:B------:R-:W-:Y:S06]  /*2f60*/  HMMA.16816.F32.BF16 R68, R64.reuse, R96, R68 ;  /* 0x000000604044723c */ /* 0x040fec0000041844 */
[----:B------:R-:W-:Y:S01]  /*2f70*/  HMMA.16816.F32.BF16 R64, R64, R98, R4 ;  /* 0x000000624040723c */ /* 0x000fe20000041804 */
[----:B------:R-:W-:Y:S05]  /*2f80*/  LDSM.16.M88.4 R4, [R214+0x4000] ;  /* 0x00400000d604783b */ /* 0x000fea0000000200 */
[C---:B------:R-:W-:Y:S06]  /*2f90*/  HMMA.16816.F32.BF16 R72, R8.reuse, R96, R72 ;  /* 0x000000600848723c */ /* 0x040fec0000041848 */
[----:B------:R-:W-:Y:S01]  /*2fa0*/  HMMA.16816.F32.BF16 R88, R8, R98, R88 ;  /* 0x000000620858723c */ /* 0x000fe20000041858 */
[----:B------:R-:W-:Y:S05]  /*2fb0*/  LDSM.16.M88.4 R8, [R214+0x6000] ;  /* 0x00600000d608783b */ /* 0x000fea0000000200 */
[----:B---3--:R-:W-:Y:S06]  /*2fc0*/  HMMA.16816.F32.BF16 R16, R56, R100, R16 ;  /* 0x000000643810723c */ /* 0x008fec0000041810 */
[----:B------:R-:W-:Y:S06]  /*2fd0*/  HMMA.16816.F32.BF16 R36, R84, R54, R36 ;  /* 0x000000365424723c */ /* 0x000fec0000041824 */
[----:B-1----:R-:W-:Y:S06]  /*2fe0*/  HMMA.16816.F32.BF16 R20, R44, R92, R20 ;  /* 0x0000005c2c14723c */ /* 0x002fec0000041814 */
[C---:B------:R-:W-:Y:S01]  /*2ff0*/  HMMA.16816.F32.BF16 R48, R80.reuse, R54, R48 ;  /* 0x000000365030723c */ /* 0x040fe20000041830 */
[----:B------:R-:W1:Y:S05]  /*3000*/  LDSM.16.M88.4 R52, [R218+0x9800] ;  /* 0x00980000da34783b */ /* 0x000e6a0000000200 */
[C---:B--2---:R-:W-:Y:S06]  /*3010*/  HMMA.16816.F32.BF16 R68, R80.reuse, R76, R68 ;  /* 0x0000004c5044723c */ /* 0x044fec0000041844 */
[----:B------:R-:W-:Y:S01]  /*3020*/  HMMA.16816.F32.BF16 R64, R80, R78, R64 ;  /* 0x0000004e5040723c */ /* 0x000fe20000041840 */
[----:B------:R-:W2:Y:S05]  /*3030*/  LDSM.16.M88.4 R80, [R109+0x9800] ;  /* 0x009800006d50783b */ /* 0x000eaa0000000200 */
[C---:B------:R-:W-:Y:S06]  /*3040*/  HMMA.16816.F32.BF16 R72, R84.reuse, R76, R72 ;  /* 0x0000004c5448723c */ /* 0x040fec0000041848 */
[----:B------:R-:W-:Y:S06]  /*3050*/  HMMA.16816.F32.BF16 R88, R84, R78, R88 ;  /* 0x0000004e5458723c */ /* 0x000fec0000041858 */
[----:B------:R-:W-:Y:S06]  /*3060*/  HMMA.16816.F32.BF16 R16, R40, R92, R16 ;  /* 0x0000005c2810723c */ /* 0x000fec0000041810 */
[----:B----4-:R-:W-:Y:S06]  /*3070*/  HMMA.16816.F32.BF16 R20, R32, R24, R20 ;  /* 0x000000182014723c */ /* 0x010fec0000041814 */
[-C--:B------:R-:W-:Y:S06]  /*3080*/  HMMA.16816.F32.BF16 R36, R60, R102.reuse, R36 ;  /* 0x000000663c24723c */ /* 0x080fec0000041824 */
[C---:B------:R-:W-:Y:S06]  /*3090*/  HMMA.16816.F32.BF16 R48, R56.reuse, R102, R48 ;  /* 0x000000663830723c */ /* 0x040fec0000041830 */
[C---:B-1----:R-:W-:Y:S06]  /*30a0*/  HMMA.16816.F32.BF16 R68, R56.reuse, R52, R68 ;  /* 0x000000343844723c */ /* 0x042fec0000041844 */
[----:B------:R-:W-:Y:S06]  /*30b0*/  HMMA.16816.F32.BF16 R64, R56, R54, R64 ;  /* 0x000000363840723c */ /* 0x000fec0000041840 */
[C---:B------:R-:W-:Y:S06]  /*30c0*/  HMMA.16816.F32.BF16 R72, R60.reuse, R52, R72 ;  /* 0x000000343c48723c */ /* 0x040fec0000041848 */
[----:B------:R-:W-:Y:S01]  /*30d0*/  HMMA.16816.F32.BF16 R88, R60, R54, R88 ;  /* 0x000000363c58723c */ /* 0x000fe20000041858 */
[----:B------:R-:W1:Y:S05]  /*30e0*/  LDSM.16.M88.4 R52, [R211+0x9800] ;  /* 0x00980000d334783b */ /* 0x000e6a0000000200 */
[----:B------:R-:W-:Y:S06]  /*30f0*/  HMMA.16816.F32.BF16 R16, R28, R24, R16 ;  /* 0x000000181c10723c */ /* 0x000fec0000041810 */
[----:B------:R-:W-:Y:S06]  /*3100*/  HMMA.16816.F32.BF16 R20, R4, R12, R20 ;  /* 0x0000000c0414723c */ /* 0x000fec0000041814 */
[-C--:B------:R-:W-:Y:S06]  /*3110*/  HMMA.16816.F32.BF16 R36, R44, R94.reuse, R36 ;  /* 0x0000005e2c24723c */ /* 0x080fec0000041824 */
[C---:B------:R-:W-:Y:S06]  /*3120*/  HMMA.16816.F32.BF16 R48, R40.reuse, R94, R48 ;  /* 0x0000005e2830723c */ /* 0x040fec0000041830 */
[C---:B--2---:R-:W-:Y:S06]  /*3130*/  HMMA.16816.F32.BF16 R68, R40.reuse, R80, R68 ;  /* 0x000000502844723c */ /* 0x044fec0000041844 */
[----:B------:R-:W-:Y:S01]  /*3140*/  HMMA.16816.F32.BF16 R64, R40, R82, R64 ;  /* 0x000000522840723c */ /* 0x000fe20000041840 */
[----:B------:R-:W-:Y:S01]  /*3150*/  FMUL.FTZ R24, R22, UR23 ;  /* 0x0000001716187c20 */ /* 0x000fe20008410000 */
[----:B------:R-:W-:-:S04]  /*3160*/  FMUL.FTZ R25, R23, UR23 ;  /* 0x0000001717197c20 */ /* 0x000fc80008410000 */
[C---:B------:R-:W-:Y:S01]  /*3170*/  HMMA.16816.F32.BF16 R72, R44.reuse, R80, R72 ;  /* 0x000000502c48723c */ /* 0x040fe20000041848 */
[----:B------:R-:W-:Y:S05]  /*3180*/  MUFU.TANH R24, R24 ;  /* 0x0000001800187308 */ /* 0x000fea0000002400 */
[----:B------:R-:W-:Y:S03]  /*3190*/  HMMA.16816.F32.BF16 R88, R44, R82, R88 ;  /* 0x000000522c58723c */ /* 0x000fe60000041858 */
[----:B------:R-:W-:Y:S03]  /*31a0*/  MUFU.TANH R25, R25 ;  /* 0x0000001900197308 */ /* 0x000fe60000002400 */
[----:B------:R-:W-:Y:S06]  /*31b0*/  HMMA.16816.F32.BF16 R16, R8, R12, R16 ;  /* 0x0000000c0810723c */ /* 0x000fec0000041810 */
[----:B------:R-:W-:Y:S01]  /*31c0*/  HMMA.16816.F32.BF16 R36, R32, R26, R36 ;  /* 0x0000001a2024723c */ /* 0x000fe20000041824 */
[----:B------:R-:W-:Y:S01]  /*31d0*/  FMUL.FTZ R13, R20, UR23 ;  /* 0x00000017140d7c20 */ /* 0x000fe20008410000 */
[----:B------:R-:W-:-:S02]  /*31e0*/  FMUL.FTZ R12, R21, UR23 ;  /* 0x00000017150c7c20 */ /* 0x000fc40008410000 */
[----:B------:R-:W2:Y:S01]  /*31f0*/  LDSM.16.M88.4 R20, [R213+0x1800] ;  /* 0x00180000d514783b */ /* 0x000ea20000000200 */
[----:B------:R-:W-:-:S04]  /*3200*/  DEPBAR.LE SB0, 0x0 ;  /* 0x000080000000791a */ /* 0x000fc80000000000 */
[C---:B------:R-:W-:Y:S01]  /*3210*/  HMMA.16816.F32.BF16 R48, R28.reuse, R26, R48 ;  /* 0x0000001a1c30723c */ /* 0x040fe20000041830 */
[----:B------:R-:W3:Y:S05]  /*3220*/  MUFU.TANH R12, R12 ;  /* 0x0000000c000c7308 */ /* 0x000eea0000002400 */
[C---:B-1----:R-:W-:Y:S03]  /*3230*/  HMMA.16816.F32.BF16 R68, R28.reuse, R52, R68 ;  /* 0x000000341c44723c */ /* 0x042fe60000041844 */
[----:B------:R-:W-:Y:S01]  /*3240*/  FMUL.FTZ R17, R17, UR23 ;  /* 0x0000001711117c20 */ /* 0x000fe20008410000 */
[----:B------:R-:W-:Y:S01]  /*3250*/  FMUL.FTZ R16, R16, UR23 ;  /* 0x0000001710107c20 */ /* 0x000fe20008410000 */
[----:B------:R-:W-:Y:S01]  /*3260*/  FMUL.FTZ R18, R18, UR23 ;  /* 0x0000001712127c20 */ /* 0x000fe20008410000 */
[----:B------:R-:W-:Y:S01]  /*3270*/  HMMA.16816.F32.BF16 R64, R28, R54, R64 ;  /* 0x000000361c40723c */ /* 0x000fe20000041840 */
[----:B------:R-:W-:Y:S05]  /*3280*/  MUFU.TANH R13, R13 ;  /* 0x0000000d000d7308 */ /* 0x000fea0000002400 */
[C---:B------:R-:W-:Y:S03]  /*3290*/  HMMA.16816.F32.BF16 R72, R32.reuse, R52, R72 ;  /* 0x000000342048723c */ /* 0x040fe60000041848 */
[----:B------:R-:W1:Y:S03]  /*32a0*/  MUFU.TANH R17, R17 ;  /* 0x0000001100117308 */ /* 0x000e660000002400 */
[----:B------:R-:W-:Y:S05]  /*32b0*/  HMMA.16816.F32.BF16 R88, R32, R54, R88 ;  /* 0x000000362058723c */ /* 0x000fea0000041858 */
[----:B------:R-:W-:Y:S01]  /*32c0*/  MUFU.TANH R16, R16 ;  /* 0x0000001000107308 */ /* 0x000fe20000002400 */
[-C--:B------:R-:W-:Y:S06]  /*32d0*/  HMMA.16816.F32.BF16 R36, R4, R14.reuse, R36 ;  /* 0x0000000e0424723c */ /* 0x080fec0000041824 */
[C---:B------:R-:W-:Y:S01]  /*32e0*/  HMMA.16816.F32.BF16 R48, R8.reuse, R14, R48 ;  /* 0x0000000e0830723c */ /* 0x040fe20000041830 */
[----:B------:R-:W-:Y:S05]  /*32f0*/  MUFU.TANH R18, R18 ;  /* 0x0000001200127308 */ /* 0x000fea0000002400 */
[----:B--2---:R-:W-:Y:S01]  /*3300*/  HMMA.16816.F32.BF16 R68, R8, R20, R68 ;  /* 0x000000140844723c */ /* 0x004fe20000041844 */
[----:B------:R-:W-:-:S05]  /*3310*/  FMUL.FTZ R14, R19, UR23 ;  /* 0x00000017130e7c20 */ /* 0x000fca0008410000 */
[----:B------:R-:W-:Y:S01]  /*3320*/  HMMA.16816.F32.BF16 R64, R8, R22, R64 ;  /* 0x000000160840723c */ /* 0x000fe20000041840 */
[----:B------:R-:W2:Y:S05]  /*3330*/  MUFU.TANH R14, R14 ;  /* 0x0000000e000e7308 */ /* 0x000eaa0000002400 */
[C---:B------:R-:W-:Y:S01]  /*3340*/  HMMA.16816.F32.BF16 R72, R4.reuse, R20, R72 ;  /* 0x000000140448723c */ /* 0x040fe20000041848 */
[----:B------:R-:W-:Y:S02]  /*3350*/  IMAD.U32 R11, RZ, RZ, UR28 ;  /* 0x0000001cff0b7e24 */ /* 0x000fe4000f8e00ff */
[----:B------:R-:W-:Y:S01]  /*3360*/  FMUL.FTZ R19, R36, UR23 ;  /* 0x0000001724137c20 */ /* 0x000fe20008410000 */
[----:B------:R-:W-:Y:S01]  /*3370*/  FMUL.FTZ R28, R39, UR23 ;  /* 0x00000017271c7c20 */ /* 0x000fe20008410000 */
[----:B------:R-:W-:Y:S01]  /*3380*/  FMUL.FTZ R27, R38, UR23 ;  /* 0x00000017261b7c20 */ /* 0x000fe20008410000 */
[----:B------:R-:W-:Y:S01]  /*3390*/  FMUL.FTZ R15, R37, UR23 ;  /* 0x00000017250f7c20 */ /* 0x000fe20008410000 */
[----:B------:R-:W-:Y:S01]  /*33a0*/  HMMA.16816.F32.BF16 R88, R4, R22, R88 ;  /* 0x000000160458723c */ /* 0x000fe20000041858 */
[----:B------:R-:W-:Y:S01]  /*33b0*/  FMUL.FTZ R20, R50, UR23 ;  /* 0x0000001732147c20 */ /* 0x000fe20008410000 */
[----:B------:R-:W4:Y:S01]  /*33c0*/  MUFU.TANH R19, R19 ;  /* 0x0000001300137308 */ /* 0x000f220000002400 */
[----:B------:R-:W-:Y:S01]  /*33d0*/  FMUL.FTZ R29, R49, UR23 ;  /* 0x00000017311d7c20 */ /* 0x000fe20008410000 */
[----:B------:R-:W-:Y:S01]  /*33e0*/  FMUL.FTZ R30, R48, UR23 ;  /* 0x00000017301e7c20 */ /* 0x000fe20008410000 */
[----:B------:R-:W-:Y:S01]  /*33f0*/  FMUL.FTZ R51, R51, UR23 ;  /* 0x0000001733337c20 */ /* 0x000fe20008410000 */
[----:B------:R-:W-:Y:S01]  /*3400*/  FMUL.FTZ R10, R68, UR23 ;  /* 0x00000017440a7c20 */ /* 0x000fe20008410000 */
[----:B------:R-:W-:Y:S01]  /*3410*/  LEA R4, R11, R230, 0x5 ;  /* 0x000000e60b047211 */ /* 0x000fe200078e28ff */
[----:B------:R-:W-:Y:S01]  /*3420*/  FMUL.FTZ R70, R70, UR23 ;  /* 0x0000001746467c20 */ /* 0x000fe20008410000 */
[----:B------:R-:W-:Y:S01]  /*3430*/  FMUL.FTZ R69, R69, UR23 ;  /* 0x0000001745457c20 */ /* 0x000fe20008410000 */
[----:B------:R-:W5:Y:S01]  /*3440*/  MUFU.TANH R20, R20 ;  /* 0x0000001400147308 */ /* 0x000f620000002400 */
[----:B------:R-:W-:Y:S01]  /*3450*/  FMUL.FTZ R71, R71, UR23 ;  /* 0x0000001747477c20 */ /* 0x000fe20008410000 */
[----:B------:R-:W-:-:S02]  /*3460*/  VIADD R11, R4, 0x1 ;  /* 0x00000001040b7836 */ /* 0x000fc40000000000 */
[----:B------:R-:W-:Y:S01]  /*3470*/  FMUL.FTZ R64, R64, UR23 ;  /* 0x0000001740407c20 */ /* 0x000fe20008410000 */
[----:B------:R-:W-:Y:S02]  /*3480*/  VIADD R21, R4, 0x8 ;  /* 0x0000000804157836 */ /* 0x000fe40000000000 */
[----:B------:R-:W-:Y:S01]  /*3490*/  FMUL.FTZ R66, R66, UR23 ;  /* 0x0000001742427c20 */ /* 0x000fe20008410000 */
[----:B------:R-:W-:Y:S01]  /*34a0*/  FMUL.FTZ R65, R65, UR23 ;  /* 0x0000001741417c20 */ /* 0x000fe20008410000 */
[C---:B------:R-:W-:Y:S01]  /*34b0*/  ISETP.GE.AND P6, PT, R11.reuse, R234, PT ;  /* 0x000000ea0b00720c */ /* 0x040fe20003fc6270 */
[----:B------:R-:W-:Y:S01]  /*34c0*/  MUFU.TANH R28, R28 ;  /* 0x0000001c001c7308 */ /* 0x000fe20000002400 */
[C---:B------:R-:W-:Y:S01]  /*34d0*/  ISETP.GE.AND P5, PT, R11.reuse, R183, PT ;  /* 0x000000b70b00720c */ /* 0x040fe20003fa6270 */
[----:B------:R-:W-:Y:S01]  /*34e0*/  FMUL.FTZ R72, R72, UR23 ;  /* 0x0000001748487c20 */ /* 0x000fe20008410000 */
[----:B------:R-:W-:Y:S01]  /*34f0*/  ISETP.GE.AND P3, PT, R11, R182, PT ;  /* 0x000000b60b00720c */ /* 0x000fe20003f66270 */
[----:B------:R-:W-:Y:S01]  /*3500*/  FMUL.FTZ R6, R73, UR23 ;  /* 0x0000001749067c20 */ /* 0x000fe20008410000 */
[----:B------:R-:W-:Y:S01]  /*3510*/  ISETP.GE.AND P1, PT, R11, R169, PT ;  /* 0x000000a90b00720c */ /* 0x000fe20003f26270 */
[----:B------:R-:W-:Y:S01]  /*3520*/  FMUL.FTZ R7, R74, UR23 ;  /* 0x000000174a077c20 */ /* 0x000fe20008410000 */
[----:B------:R-:W-:Y:S01]  /*3530*/  I2FP.F32.S32 R11, R11 ;  /* 0x0000000b000b7245 */ /* 0x000fe20000201400 */
[----:B------:R-:W5:Y:S01]  /*3540*/  MUFU.TANH R27, R27 ;  /* 0x0000001b001b7308 */ /* 0x000f620000002400 */
[-C--:B------:R-:W-:Y:S01]  /*3550*/  ISETP.GE.AND P0, PT, R21, R234.reuse, PT ;  /* 0x000000ea1500720c */ /* 0x080fe20003f06270 */
[----:B------:R-:W-:Y:S01]  /*3560*/  FMUL.FTZ R9, R75, UR23 ;  /* 0x000000174b097c20 */ /* 0x000fe20008410000 */
[----:B------:R-:W-:Y:S01]  /*3570*/  ISETP.GE.AND P4, PT, R21, R183, PT ;  /* 0x000000b71500720c */ /* 0x000fe20003f86270 */
[C---:B---3--:R-:W-:Y:S01]  /*3580*/  FFMA.FTZ R12, R11.reuse, UR5, R12 ;  /* 0x000000050b0c7c23 */ /* 0x048fe2000801000c */
[C---:B------:R-:W-:Y:S01]  /*3590*/  FFMA.FTZ R25, R11.reuse, UR5, R25 ;  /* 0x000000050b197c23 */ /* 0x040fe20008010019 */
[C---:B-1----:R-:W-:Y:S01]  /*35a0*/  FFMA.FTZ R17, R11.reuse, UR5, R17 ;  /* 0x000000050b117c23 */ /* 0x042fe20008010011 */
[----:B--2---:R-:W-:Y:S01]  /*35b0*/  FFMA.FTZ R34, R11, UR5, R14 ;  /* 0x000000050b227c23 */ /* 0x004fe2000801000e */
[----:B------:R-:W1:Y:S01]  /*35c0*/  MUFU.TANH R29, R29 ;  /* 0x0000001d001d7308 */ /* 0x000e620000002400 */
[----:B------:R-:W-:Y:S01]  /*35d0*/  FSEL R33, R12, -INF , !P6 ;  /* 0xff8000000c217808 */ /* 0x000fe20007000000 */
[C---:B------:R-:W-:Y:S01]  /*35e0*/  VIADD R14, R4.reuse, 0x9 ;  /* 0x00000009040e7836 */ /* 0x040fe20000000000 */
[----:B------:R-:W-:Y:S01]  /*35f0*/  I2FP.F32.S32 R12, R21 ;  /* 0x00000015000c7245 */ /* 0x000fe20000201400 */
[----:B------:R-:W-:Y:S01]  /*3600*/  VIADD R11, R4, 0x10 ;  /* 0x00000010040b7836 */ /* 0x000fe20000000000 */
[----:B------:R-:W-:Y:S01]  /*3610*/  FSEL R26, R25, -INF , !P5 ;  /* 0xff800000191a7808 */ /* 0x000fe20006800000 */
[----:B------:R-:W-:Y:S01]  /*3620*/  FMUL.FTZ R88, R88, UR23 ;  /* 0x0000001758587c20 */ /* 0x000fe20008410000 */
[----:B------:R-:W-:Y:S01]  /*3630*/  FSEL R35, R17, -INF , !P3 ;  /* 0xff80000011237808 */ /* 0x000fe20005800000 */
[----:B----4-:R-:W-:Y:S01]  /*3640*/  FFMA.FTZ R19, R12, UR5, R19 ;  /* 0x000000050c137c23 */ /* 0x010fe20008010013 */
[----:B------:R-:W2:Y:S01]  /*3650*/  MUFU.TANH R8, R51 ;  /* 0x0000003300087308 */ /* 0x000ea20000002400 */
[----:B------:R-:W-:Y:S01]  /*3660*/  FSEL R34, R34, -INF , !P1 ;  /* 0xff80000022227808 */ /* 0x000fe20004800000 */
[----:B-----5:R-:W-:Y:S01]  /*3670*/  FFMA.FTZ R20, R12, UR5, R20 ;  /* 0x000000050c147c23 */ /* 0x020fe20008010014 */
[----:B------:R-:W-:Y:S01]  /*3680*/  ISETP.GE.AND P5, PT, R14, R234, PT ;  /* 0x000000ea0e00720c */ /* 0x000fe20003fa6270 */
[----:B------:R-:W-:Y:S01]  /*3690*/  FFMA.FTZ R22, R12, UR5, R27 ;  /* 0x000000050c167c23 */ /* 0x000fe2000801001b */
[----:B------:R-:W-:Y:S01]  /*36a0*/  FSEL R31, R19, -INF , !P0 ;  /* 0xff800000131f7808 */ /* 0x000fe20004000000 */
[----:B------:R-:W-:Y:S01]  /*36b0*/  FMUL.FTZ R90, R90, UR23 ;  /* 0x000000175a5a7c20 */ /* 0x000fe20008410000 */
[C---:B------:R-:W-:Y:S01]  /*36c0*/  ISETP.GE.AND P3, PT, R14.reuse, R183, PT ;  /* 0x000000b70e00720c */ /* 0x040fe20003f66270 */
[----:B------:R-:W3:Y:S01]  /*36d0*/  MUFU.TANH R5, R72 ;  /* 0x0000004800057308 */ /* 0x000ee20000002400 */
[C---:B------:R-:W-:Y:S01]  /*36e0*/  ISETP.GE.AND P1, PT, R14.reuse, R182, PT ;  /* 0x000000b60e00720c */ /* 0x040fe20003f26270 */
[----:B------:R-:W-:Y:S01]  /*36f0*/  FMUL.FTZ R67, R67, UR23 ;  /* 0x0000001743437c20 */ /* 0x000fe20008410000 */
[-C--:B------:R-:W-:Y:S01]  /*3700*/  ISETP.GE.AND P0, PT, R14, R169.reuse, PT ;  /* 0x000000a90e00720c */ /* 0x080fe20003f06270 */
[----:B------:R-:W-:Y:S01]  /*3710*/  FMUL.FTZ R89, R89, UR23 ;  /* 0x0000001759597c20 */ /* 0x000fe20008410000 */
[----:B------:R-:W-:Y:S01]  /*3720*/  ISETP.GE.AND P6, PT, R21, R169, PT ;  /* 0x000000a91500720c */ /* 0x000fe20003fc6270 */
[----:B------:R-:W-:Y:S01]  /*3730*/  FMUL.FTZ R91, R91, UR23 ;  /* 0x000000175b5b7c20 */ /* 0x000fe20008410000 */
[----:B------:R-:W-:Y:S01]  /*3740*/  I2FP.F32.S32 R14, R14 ;  /* 0x0000000e000e7245 */ /* 0x000fe20000201400 */
[----:B------:R-:W4:Y:S01]  /*3750*/  MUFU.TANH R30, R30 ;  /* 0x0000001e001e7308 */ /* 0x000f220000002400 */
[----:B------:R-:W-:-:S02]  /*3760*/  FSEL R32, R20, -INF , !P6 ;  /* 0xff80000014207808 */ /* 0x000fc40007000000 */
[----:B------:R-:W-:Y:S01]  /*3770*/  FSEL R22, R22, -INF , !P4 ;  /* 0xff80000016167808 */ /* 0x000fe20006000000 */
[C---:B------:R-:W-:Y:S01]  /*3780*/  FFMA.FTZ R20, R14.reuse, UR5, R28 ;  /* 0x000000050e147c23 */ /* 0x040fe2000801001c */
[----:B------:R-:W-:Y:S01]  /*3790*/  I2FP.F32.S32 R28, R11 ;  /* 0x0000000b001c7245 */ /* 0x000fe20000201400 */
[C---:B-1----:R-:W-:Y:S01]  /*37a0*/  FFMA.FTZ R29, R14.reuse, UR5, R29 ;  /* 0x000000050e1d7c23 */ /* 0x042fe2000801001d */
[----:B--2---:R-:W-:Y:S01]  /*37b0*/  FFMA.FTZ R8, R14, UR5, R8 ;  /* 0x000000050e087c23 */ /* 0x004fe20008010008 */
[----:B------:R-:W1:Y:S01]  /*37c0*/  MUFU.TANH R15, R15 ;  /* 0x0000000f000f7308 */ /* 0x000e620000002400 */
[----:B------:R-:W-:Y:S01]  /*37d0*/  ISETP.GE.AND P4, PT, R11, R234, PT ;  /* 0x000000ea0b00720c */ /* 0x000fe20003f86270 */
[----:B---3--:R-:W-:Y:S01]  /*37e0*/  FFMA.FTZ R5, R28, UR5, R5 ;  /* 0x000000051c057c23 */ /* 0x008fe20008010005 */
[----:B------:R-:W-:Y:S02]  /*37f0*/  FSEL R20, R20, -INF , !P3 ;  /* 0xff80000014147808 */ /* 0x000fe40005800000 */
[----:B------:R-:W-:-:S02]  /*3800*/  FSEL R37, R29, -INF , !P1 ;  /* 0xff8000001d257808 */ /* 0x000fc40004800000 */
[----:B------:R-:W-:Y:S01]  /*3810*/  FSEL R23, R5, -INF , !P4 ;  /* 0xff80000005177808 */ /* 0x000fe20006000000 */
[----:B------:R-:W2:Y:S01]  /*3820*/  MUFU.TANH R6, R6 ;  /* 0x0000000600067308 */ /* 0x000ea20000002400 */
[----:B----4-:R-:W-:Y:S01]  /*3830*/  FFMA.FTZ R27, R12, UR5, R30 ;  /* 0x000000050c1b7c23 */ /* 0x010fe2000801001e */
[----:B------:R-:W-:Y:S02]  /*3840*/  IADD3 R12, R4, 0x11, RZ ;  /* 0x00000011040c7810 */ /* 0x000fe40007ffe0ff */
[----:B------:R-:W-:Y:S02]  /*3850*/  FSEL R30, R8, -INF , !P0 ;  /* 0xff800000081e7808 */ /* 0x000fe40004000000 */
[C---:B------:R-:W-:Y:S02]  /*3860*/  ISETP.GE.AND P3, PT, R12.reuse, R234, PT ;  /* 0x000000ea0c00720c */ /* 0x040fe40003f66270 */
[----:B------:R-:W3:Y:S01]  /*3870*/  MUFU.TANH R7, R7 ;  /* 0x0000000700077308 */ /* 0x000ee20000002400 */
[----:B------:R-:W-:Y:S01]  /*3880*/  ISETP.GE.AND P1, PT, R12, R183, PT ;  /* 0x000000b70c00720c */ /* 0x000fe20003f26270 */
[----:B-1----:R-:W-:Y:S01]  /*3890*/  FFMA.FTZ R15, R14, UR5, R15 ;  /* 0x000000050e0f7c23 */ /* 0x002fe2000801000f */
[----:B------:R-:W-:-:S02]  /*38a0*/  ISETP.GE.AND P0, PT, R12, R182, PT ;  /* 0x000000b60c00720c */ /* 0x000fc40003f06270 */
[----:B------:R-:W-:Y:S02]  /*38b0*/  ISETP.GE.AND P4, PT, R12, R169, PT ;  /* 0x000000a90c00720c */ /* 0x000fe40003f86270 */
[----:B------:R-:W-:Y:S01]  /*38c0*/  I2FP.F32.S32 R12, R12 ;  /* 0x0000000c000c7245 */ /* 0x000fe20000201400 */
[----:B------:R-:W1:Y:S01]  /*38d0*/  MUFU.TANH R10, R10 ;  /* 0x0000000a000a7308 */ /* 0x000e620000002400 */
[-C--:B------:R-:W-:Y:S02]  /*38e0*/  ISETP.GE.AND P2, PT, R21, R182.reuse, PT ;  /* 0x000000b61500720c */ /* 0x080fe40003f46270 */
[----:B------:R-:W-:Y:S01]  /*38f0*/  FSEL R25, R15, -INF , !P5 ;  /* 0xff8000000f197808 */ /* 0x000fe20006800000 */
[----:B--2---:R-:W-:Y:S01]  /*3900*/  FFMA.FTZ R6, R12, UR5, R6 ;  /* 0x000000050c067c23 */ /* 0x004fe20008010006 */
[----:B------:R-:W-:Y:S02]  /*3910*/  FSEL R27, R27, -INF , !P2 ;  /* 0xff8000001b1b7808 */ /* 0x000fe40005000000 */
[C---:B------:R-:W-:Y:S01]  /*3920*/  ISETP.GE.AND P2, PT, R11.reuse, R183, PT ;  /* 0x000000b70b00720c */ /* 0x040fe20003f46270 */
[----:B------:R-:W2:Y:S01]  /*3930*/  MUFU.TANH R70, R70 ;  /* 0x0000004600467308 */ /* 0x000ea20000002400 */
[----:B---3--:R-:W-:Y:S01]  /*3940*/  FFMA.FTZ R236, R28, UR5, R7 ;  /* 0x000000051cec7c23 */ /* 0x008fe20008010007 */
[C---:B------:R-:W-:Y:S01]  /*3950*/  ISETP.GE.AND P6, PT, R11.reuse, R182, PT ;  /* 0x000000b60b00720c */ /* 0x040fe20003fc6270 */
[----:B------:R-:W-:Y:S01]  /*3960*/  VIADD R7, R4, 0x18 ;  /* 0x0000001804077836 */ /* 0x000fe20000000000 */
[----:B------:R-:W-:-:S02]  /*3970*/  ISETP.GE.AND P5, PT, R11, R169, PT ;  /* 0x000000a90b00720c */ /* 0x000fc40003fa6270 */
[----:B------:R-:W-:Y:S02]  /*3980*/  FSEL R236, R236, -INF , !P2 ;  /* 0xff800000ecec7808 */ /* 0x000fe40005000000 */
[----:B------:R-:W3:Y:S01]  /*3990*/  MUFU.TANH R9, R9 ;  /* 0x0000000900097308 */ /* 0x000ee20000002400 */
[----:B-1----:R-:W-:Y:S01]  /*39a0*/  FFMA.FTZ R10, R28, UR5, R10 ;  /* 0x000000051c0a7c23 */ /* 0x002fe2000801000a */
[----:B------:R-:W-:Y:S02]  /*39b0*/  FSEL R11, R6, -INF , !P3 ;  /* 0xff800000060b7808 */ /* 0x000fe40005800000 */
[C---:B------:R-:W-:Y:S02]  /*39c0*/  ISETP.GE.AND P2, PT, R7.reuse, R234, PT ;  /* 0x000000ea0700720c */ /* 0x040fe40003f46270 */
[----:B------:R-:W-:Y:S02]  /*39d0*/  FSEL R21, R10, -INF , !P6 ;  /* 0xff8000000a157808 */ /* 0x000fe40007000000 */
[----:B------:R-:W1:Y:S01]  /*39e0*/  MUFU.TANH R69, R69 ;  /* 0x0000004500457308 */ /* 0x000e620000002400 */
[----:B--2---:R-:W-:Y:S01]  /*39f0*/  FFMA.FTZ R14, R28, UR5, R70 ;  /* 0x000000051c0e7c23 */ /* 0x004fe20008010046 */
[----:B------:R-:W-:-:S02]  /*3a00*/  ISETP.GE.AND P6, PT, R7, R183, PT ;  /* 0x000000b70700720c */ /* 0x000fc40003fc6270 */
[C---:B------:R-:W-:Y:S02]  /*3a10*/  ISETP.GE.AND P3, PT, R7.reuse, R169, PT ;  /* 0x000000a90700720c */ /* 0x040fe40003f66270 */
[----:B------:R-:W-:Y:S02]  /*3a20*/  FSEL R14, R14, -INF , !P5 ;  /* 0xff8000000e0e7808 */ /* 0x000fe40006800000 */
[----:B------:R-:W2:Y:S01]  /*3a30*/  MUFU.TANH R71, R71 ;  /* 0x0000004700477308 */ /* 0x000ea20000002400 */
[----:B---3--:R-:W-:Y:S01]  /*3a40*/  FFMA.FTZ R9, R12, UR5, R9 ;  /* 0x000000050c097c23 */ /* 0x008fe20008010009 */
[----:B------:R-:W-:Y:S02]  /*3a50*/  ISETP.GE.AND P5, PT, R7, R182, PT ;  /* 0x000000b60700720c */ /* 0x000fe40003fa6270 */
[----:B------:R-:W-:Y:S02]  /*3a60*/  I2FP.F32.S32 R7, R7 ;  /* 0x0000000700077245 */ /* 0x000fe40000201400 */
[----:B------:R-:W-:-:S02]  /*3a70*/  I2FP.F32.S32 R5, R4 ;  /* 0x0000000400057245 */ /* 0x000fc40000201400 */
[----:B------:R-:W3:Y:S01]  /*3a80*/  MUFU.TANH R88, R88 ;  /* 0x0000005800587308 */ /* 0x000ee20000002400 */
[C---:B-1----:R-:W-:Y:S01]  /*3a90*/  FFMA.FTZ R19, R12.reuse, UR5, R69 ;  /* 0x000000050c137c23 */ /* 0x042fe20008010045 */
[----:B------:R-:W-:Y:S01]  /*3aa0*/  FSEL R220, R9, -INF , !P1 ;  /* 0xff80000009dc7808 */ /* 0x000fe20004800000 */
[C---:B------:R-:W-:Y:S01]  /*3ab0*/  FFMA.FTZ R24, R5.reuse, UR5, R24 ;  /* 0x0000000505187c23 */ /* 0x040fe20008010018 */
[C---:B------:R-:W-:Y:S01]  /*3ac0*/  FFMA.FTZ R13, R5.reuse, UR5, R13 ;  /* 0x00000005050d7c23 */ /* 0x040fe2000801000d */
[----:B------:R-:W-:Y:S01]  /*3ad0*/  FFMA.FTZ R16, R5, UR5, R16 ;  /* 0x0000000505107c23 */ /* 0x000fe20008010010 */
[----:B------:R-:W-:Y:S01]  /*3ae0*/  FSEL R19, R19, -INF , !P0 ;  /* 0xff80000013137808 */ /* 0x000fe20004000000 */
[----:B------:R-:W-:Y:S01]  /*3af0*/  FFMA.FTZ R5, R5, UR5, R18 ;  /* 0x0000000505057c23 */ /* 0x000fe20008010012 */
[----:B------:R-:W1:Y:S01]  /*3b00*/  MUFU.TANH R90, R90 ;  /* 0x0000005a005a7308 */ /* 0x000e620000002400 */
[----:B--2---:R-:W-:Y:S01]  /*3b10*/  FFMA.FTZ R12, R12, UR5, R71 ;  /* 0x000000050c0c7c23 */ /* 0x004fe20008010047 */
[----:B------:R-:W-:-:S02]  /*3b20*/  ISETP.GE.AND P0, PT, R4, R183, PT ;  /* 0x000000b70400720c */ /* 0x000fc40003f06270 */
[----:B------:R-:W-:Y:S02]  /*3b30*/  ISETP.GE.AND P1, PT, R4, R234, PT ;  /* 0x000000ea0400720c */ /* 0x000fe40003f26270 */
[----:B------:R-:W-:Y:S02]  /*3b40*/  FSEL R12, R12, -INF , !P4 ;  /* 0xff8000000c0c7808 */ /* 0x000fe40006000000 */
[----:B------:R-:W2:Y:S01]  /*3b50*/  MUFU.TANH R64, R64 ;  /* 0x0000004000407308 */ /* 0x000ea20000002400 */
[----:B---3--:R-:W-:Y:S01]  /*3b60*/  FFMA.FTZ R9, R7, UR5, R88 ;  /* 0x0000000507097c23 */ /* 0x008fe20008010058 */
[----:B------:R-:W-:Y:S02]  /*3b70*/  ISETP.GE.AND P4, PT, R4, R182, PT ;  /* 0x000000b60400720c */ /* 0x000fe40003f86270 */
[----:B------:R-:W-:Y:S02]  /*3b80*/  FSEL R18, R24, -INF , !P0 ;  /* 0xff80000018127808 */ /* 0x000fe40004000000 */
[----:B------:R-:W-:-:S02]  /*3b90*/  FSEL R9, R9, -INF , !P2 ;  /* 0xff80000009097808 */ /* 0x000fc40005000000 */
[----:B------:R-:W3:Y:S01]  /*3ba0*/  MUFU.TANH R66, R66 ;  /* 0x0000004200427308 */ /* 0x000ee20000002400 */
[C---:B------:R-:W-:Y:S01]  /*3bb0*/  ISETP.GE.AND P2, PT, R4.reuse, R169, PT ;  /* 0x000000a90400720c */ /* 0x040fe20003f46270 */
[----:B-1----:R-:W-:Y:S01]  /*3bc0*/  FFMA.FTZ R90, R7, UR5, R90 ;  /* 0x00000005075a7c23 */ /* 0x002fe2000801005a */
[----:B------:R-:W-:Y:S01]  /*3bd0*/  VIADD R4, R4, 0x19 ;  /* 0x0000001904047836 */ /* 0x000fe20000000000 */
[----:B------:R-:W-:Y:S02]  /*3be0*/  PLOP3.LUT P0, PT, PT, PT, UP0, 0x80, 0x0 ;  /* 0x000000000000781c */ /* 0x000fe40003f0f008 */
[----:B------:R-:W-:Y:S02]  /*3bf0*/  FSEL R13, R13, -INF , !P1 ;  /* 0xff8000000d0d7808 */ /* 0x000fe40004800000 */
[----:B------:R-:W1:Y:S01]  /*3c00*/  MUFU.TANH R89, R89 ;  /* 0x0000005900597308 */ /* 0x000e620000002400 */
[----:B--2---:R-:W-:Y:S01]  /*3c10*/  FFMA.FTZ R17, R7, UR5, R64 ;  /* 0x0000000507117c23 */ /* 0x004fe20008010040 */
[----:B------:R-:W-:-:S02]  /*3c20*/  FSEL R232, R90, -INF , !P6 ;  /* 0xff8000005ae87808 */ /* 0x000fc40007000000 */
[C---:B------:R-:W-:Y:S02]  /*3c30*/  ISETP.GE.AND P6, PT, R4.reuse, R234, PT ;  /* 0x000000ea0400720c */ /* 0x040fe40003fc6270 */
[----:B------:R-:W-:Y:S02]  /*3c40*/  FSEL R17, R17, -INF , !P5 ;  /* 0xff80000011117808 */ /* 0x000fe40006800000 */
[----:B------:R-:W2:Y:S01]  /*3c50*/  MUFU.TANH R91, R91 ;  /* 0x0000005b005b7308 */ /* 0x000ea20000002400 */
[----:B---3--:R-:W-:Y:S01]  /*3c60*/  FFMA.FTZ R10, R7, UR5, R66 ;  /* 0x00000005070a7c23 */ /* 0x008fe20008010042 */
[----:B------:R-:W-:Y:S01]  /*3c70*/  BAR.SYNC.DEFER_BLOCKING 0x0 ;  /* 0x0000000000007b1d */ /* 0x000fe20000010000 */
[C---:B------:R-:W-:Y:S02]  /*3c80*/  ISETP.GE.AND P5, PT, R4.reuse, R183, PT ;  /* 0x000000b70400720c */ /* 0x040fe40003fa6270 */
[----:B------:R-:W-:Y:S02]  /*3c90*/  ISETP.GE.AND P1, PT, R4, R169, PT ;  /* 0x000000a90400720c */ /* 0x000fe40003f26270 */
[----:B------:R-:W-:Y:S01]  /*3ca0*/  FSEL R10, R10, -INF , !P3 ;  /* 0xff8000000a0a7808 */ /* 0x000fe20005800000 */
[----:B------:R-:W3:Y:S01]  /*3cb0*/  MUFU.TANH R65, R65 ;  /* 0x0000004100417308 */ /* 0x000ee20000002400 */
[----:B------:R-:W-:-:S02]  /*3cc0*/  ISETP.GE.AND P3, PT, R4, R182, PT ;  /* 0x000000b60400720c */ /* 0x000fc40003f66270 */
[----:B------:R-:W-:Y:S02]  /*3cd0*/  I2FP.F32.S32 R4, R4 ;  /* 0x0000000400047245 */ /* 0x000fe40000201400 */
[----:B------:R-:W-:Y:S02]  /*3ce0*/  FSEL R39, R16, -INF , !P4 ;  /* 0xff80000010277808 */ /* 0x000fe40006000000 */
[----:B------:R-:W-:Y:S01]  /*3cf0*/  FSEL R24, R5, -INF , !P2 ;  /* 0xff80000005187808 */ /* 0x000fe20005000000 */
[----:B------:R-:W4:Y:S01]  /*3d00*/  MUFU.TANH R67, R67 ;  /* 0x0000004300437308 */ /* 0x000f220000002400 */
[C---:B-1----:R-:W-:Y:S01]  /*3d10*/  FFMA.FTZ R89, R4.reuse, UR5, R89 ;  /* 0x0000000504597c23 */ /* 0x042fe20008010059 */
[----:B--2---:R-:W-:-:S04]  /*3d20*/  FFMA.FTZ R91, R4, UR5, R91 ;  /* 0x00000005045b7c23 */ /* 0x004fc8000801005b */
[----:B------:R-:W-:Y:S02]  /*3d30*/  FSEL R207, R89, -INF , !P6 ;  /* 0xff80000059cf7808 */ /* 0x000fe40007000000 */
[----:B------:R-:W-:Y:S01]  /*3d40*/  FSEL R222, R91, -INF , !P5 ;  /* 0xff8000005bde7808 */ /* 0x000fe20006800000 */
[----:B---3--:R-:W-:-:S05]  /*3d50*/  FFMA.FTZ R15, R4, UR5, R65 ;  /* 0x00000005040f7c23 */ /* 0x008fca0008010041 */
[----:B------:R-:W-:Y:S01]  /*3d60*/  FSEL R15, R15, -INF , !P3 ;  /* 0xff8000000f0f7808 */ /* 0x000fe20005800000 */
[----:B----4-:R-:W-:-:S05]  /*3d70*/  FFMA.FTZ R8, R4, UR5, R67 ;  /* 0x0000000504087c23 */ /* 0x010fca0008010043 */
        /* <DEDUP_REMOVED lines=47> */
.L_x_1669:
[----:B------:R-:W-:Y:S05]  /*4070*/  BSYNC B0 ;  /* 0x0000000000007941 */ /* 0x000fea0003800000 */
.L_x_1668:
[----:B------:R-:W0:Y:S02]  /*4080*/  LDGDEPBAR ;  /* 0x00000000000079af */ /* 0x000e240000000000 */
.L_x_1667:
        /* <DEDUP_REMOVED lines=29> */
[----:B------:R-:W-:Y:S02]  /*4260*/  FMNMX.FTZ R167, R232, R167, !PT ;  /* 0x000000a7e8a77209 */ /* 0x000fe40007810000 */
[----:B-1----:R-:W-:Y:S01]  /*4270*/  FMNMX.FTZ R7, R4, R7, !PT ;  /* 0x0000000704077209 */ /* 0x002fe20007810000 */
[----:B------:R-:W1:Y:S01]  /*4280*/  SHFL.BFLY PT, R6, R41, 0x2, 0x1f ;  /* 0x0c401f0029067f89 */ /* 0x000e6200000e0000 */
[----:B------:R-:W-:Y:S02]  /*4290*/  FMNMX.FTZ R167, R222, R167, !PT ;  /* 0x000000a7dea77209 */ /* 0x000fe40007810000 */
[----:B------:R-:W-:Y:S01]  /*42a0*/  LEA R212, R3, UR4, 0x1 ;  /* 0x0000000403d47c11 */ /* 0x000fe2000f8e08ff */
[----:B------:R-:W3:Y:S03]  /*42b0*/  SHFL.BFLY PT, R166, R7, 0x1, 0x1f ;  /* 0x0c201f0007a67f89 */ /* 0x000ee600000e0000 */
[-C--:B------:R-:W-:Y:S01]  /*42c0*/  LEA R210, R2, R212.reuse, 0x1 ;  /* 0x000000d402d27211 */ /* 0x080fe200078e08ff */
[----:B------:R-:W4:Y:S01]  /*42d0*/  SHFL.BFLY PT, R4, R167, 0x2, 0x1f ;  /* 0x0c401f00a7047f89 */ /* 0x000f2200000e0000 */
[----:B------:R-:W-:-:S02]  /*42e0*/  LEA R209, R0, R212, 0x1 ;  /* 0x000000d400d17211 */ /* 0x000fc400078e08ff */
[----:B------:R-:W-:Y:S01]  /*42f0*/  LEA R208, R0, R210, 0x1 ;  /* 0x000000d200d07211 */ /* 0x000fe200078e08ff */
[----:B------:R-:W-:Y:S01]  /*4300*/  LDSM.16.MT88.4 R148, [R212+0xa000] ;  /* 0x00a00000d494783b */ /* 0x000fe20000004200 */
[----:B--2---:R-:W-:-:S03]  /*4310*/  FMNMX.FTZ R29, R16, R29, !PT ;  /* 0x0000001d101d7209 */ /* 0x004fc60007810000 */
[----:B------:R-:W-:Y:S04]  /*4320*/  LDSM.16.MT88.4 R132, [R210+0xa000] ;  /* 0x00a00000d284783b */ /* 0x000fe80000004200 */
[----:B------:R-:W2:Y:S01]  /*4330*/  SHFL.BFLY PT, R168, R29, 0x1, 0x1f ;  /* 0x0c201f001da87f89 */ /* 0x000ea200000e0000 */
[----:B-1----:R-:W-:-:S03]  /*4340*/  FMNMX.FTZ R6, R41, R6, !PT ;  /* 0x0000000629067209 */ /* 0x002fc60007810000 */
[----:B------:R-:W-:Y:S01]  /*4350*/  LDSM.16.MT88.4 R48, [R209+0xa000] ;  /* 0x00a00000d130783b */ /* 0x000fe20000004200 */
[----:B---3--:R-:W-:-:S03]  /*4360*/  FMNMX.FTZ R166, R7, R166, !PT ;  /* 0x000000a607a67209 */ /* 0x008fc60007810000 */
[----:B------:R-:W1:Y:S01]  /*4370*/  SHFL.BFLY PT, R165, R6, 0x1, 0x1f ;  /* 0x0c201f0006a57f89 */ /* 0x000e6200000e0000 */
[----:B----4-:R-:W-:Y:S01]  /*4380*/  FMNMX.FTZ R167, R167, R4, !PT ;  /* 0x00000004a7a77209 */ /* 0x010fe20007810000 */
[C---:B------:R-:W-:Y:S01]  /*4390*/  FMUL.FTZ R16, R166.reuse, UR20 ;  /* 0x00000014a6107c20 */ /* 0x040fe20008410000 */
[----:B------:R-:W-:Y:S01]  /*43a0*/  FSETP.NEU.FTZ.AND P1, PT, R166, -INF , PT ;  /* 0xff800000a600780b */ /* 0x000fe20003f3d000 */
[----:B------:R-:W-:Y:S03]  /*43b0*/  LDSM.16.MT88.4 R64, [R208+0xa000] ;  /* 0x00a00000d040783b */ /* 0x000fe60000004200 */
[----:B------:R-:W-:Y:S01]  /*43c0*/  FSEL R16, R16, RZ, P1 ;  /* 0x000000ff10107208 */ /* 0x000fe20000800000 */
[----:B------:R-:W3:Y:S04]  /*43d0*/  SHFL.BFLY PT, R4, R167, 0x1, 0x1f ;  /* 0x0c201f00a7047f89 */ /* 0x000ee800000e0000 */
[----:B------:R-:W4:Y:S01]  /*43e0*/  LDSM.16.MT88.4 R80, [R212+0xb000] ;  /* 0x00b00000d450783b */ /* 0x000f220000004200 */
[----:B--2---:R-:W-:Y:S01]  /*43f0*/  FMNMX.FTZ R168, R29, R168, !PT ;  /* 0x000000a81da87209 */ /* 0x004fe20007810000 */
[--C-:B------:R-:W-:Y:S01]  /*4400*/  FFMA.FTZ R195, R39, UR20, -R16.reuse ;  /* 0x0000001427c37c23 */ /* 0x100fe20008010810 */
[--C-:B------:R-:W-:Y:S01]  /*4410*/  FFMA.FTZ R190, R35, UR20, -R16.reuse ;  /* 0x0000001423be7c23 */ /* 0x100fe20008010810 */
[----:B------:R-:W2:Y:S01]  /*4420*/  LDSM.16.MT88.4 R96, [R210+0xb000] ;  /* 0x00b00000d260783b */ /* 0x000ea20000004200 */
[C---:B------:R-:W-:Y:S01]  /*4430*/  FSETP.NEU.FTZ.AND P2, PT, R168.reuse, -INF , PT ;  /* 0xff800000a800780b */ /* 0x040fe20003f5d000 */
[----:B------:R-:W-:Y:S01]  /*4440*/  FMUL.FTZ R238, R168, UR20 ;  /* 0x00000014a8ee7c20 */ /* 0x000fe20008410000 */
[--C-:B------:R-:W-:Y:S01]  /*4450*/  FFMA.FTZ R187, R27, UR20, -R16.reuse ;  /* 0x000000141bbb7c23 */ /* 0x100fe20008010810 */
[----:B------:R-:W5:Y:S01]  /*4460*/  LDSM.16.MT88.4 R112, [R209+0xb000] ;  /* 0x00b00000d170783b */ /* 0x000f620000004200 */
[--C-:B------:R-:W-:Y:S01]  /*4470*/  FFMA.FTZ R164, R37, UR20, -R16.reuse ;  /* 0x0000001425a47c23 */ /* 0x100fe20008010810 */
[----:B-1----:R-:W-:Y:S01]  /*4480*/  FMNMX.FTZ R165, R6, R165, !PT ;  /* 0x000000a506a57209 */ /* 0x002fe20007810000 */
[----:B------:R-:W-:Y:S01]  /*4490*/  MUFU.EX2 R195, R195 ;  /* 0x000000c300c37308 */ /* 0x000fe20000000800 */
[----:B------:R-:W-:Y:S01]  /*44a0*/  FSEL R238, R238, RZ, P2 ;  /* 0x000000ffeeee7208 */ /* 0x000fe20001000000 */
[--C-:B------:R-:W-:Y:S01]  /*44b0*/  FFMA.FTZ R198, R21, UR20, -R16.reuse ;  /* 0x0000001415c67c23 */ /* 0x100fe20008010810 */
[----:B------:R-:W-:Y:S01]  /*44c0*/  FSETP.NEU.FTZ.AND P1, PT, R165, -INF , PT ;  /* 0xff800000a500780b */ /* 0x000fe20003f3d000 */
[--C-:B------:R-:W-:Y:S01]  /*44d0*/  FFMA.FTZ R201, R19, UR20, -R16.reuse ;  /* 0x0000001413c97c23 */ /* 0x100fe20008010810 */
[----:B------:R-:W-:Y:S01]  /*44e0*/  FFMA.FTZ R200, R17, UR20, -R16 ;  /* 0x0000001411c87c23 */ /* 0x000fe20008010810 */
[--C-:B------:R-:W-:Y:S01]  /*44f0*/  FFMA.FTZ R192, R13, UR20, -R238.reuse ;  /* 0x000000140dc07c23 */ /* 0x100fe200080108ee */
[----:B------:R-:W-:Y:S01]  /*4500*/  FMUL.FTZ R13, R165, UR20 ;  /* 0x00000014a50d7c20 */ /* 0x000fe20008410000 */
[--C-:B------:R-:W-:Y:S01]  /*4510*/  FFMA.FTZ R199, R33, UR20, -R238.reuse ;  /* 0x0000001421c77c23 */ /* 0x100fe200080108ee */
[----:B---3--:R-:W-:Y:S01]  /*4520*/  FMNMX.FTZ R167, R167, R4, !PT ;  /* 0x00000004a7a77209 */ /* 0x008fe20007810000 */
[--C-:B------:R-:W-:Y:S01]  /*4530*/  FFMA.FTZ R188, R31, UR20, -R238.reuse ;  /* 0x000000141fbc7c23 */ /* 0x100fe200080108ee */
[----:B------:R-:W1:Y:S01]  /*4540*/  LDSM.16.MT88.4 R4, [R208+0xb000] ;  /* 0x00b00000d004783b */ /* 0x000e620000004200 */
[----:B------:R-:W-:Y:S01]  /*4550*/  FSEL R13, R13, RZ, P1 ;  /* 0x000000ff0d0d7208 */ /* 0x000fe20000800000 */
[--C-:B------:R-:W-:Y:S01]  /*4560*/  FFMA.FTZ R3, R25, UR20, -R238.reuse ;  /* 0x0000001419037c23 */ /* 0x100fe200080108ee */
[C---:B------:R-:W-:Y:S01]  /*4570*/  FMUL.FTZ R223, R167.reuse, UR20 ;  /* 0x00000014a7df7c20 */ /* 0x040fe20008410000 */
[----:B------:R-:W-:Y:S01]  /*4580*/  FSETP.NEU.FTZ.AND P1, PT, R167, -INF , PT ;  /* 0xff800000a700780b */ /* 0x000fe20003f3d000 */
[----:B------:R-:W-:Y:S01]  /*4590*/  MUFU.EX2 R192, R192 ;  /* 0x000000c000c07308 */ /* 0x000fe20000000800 */
[--C-:B------:R-:W-:Y:S01]  /*45a0*/  FFMA.FTZ R186, R24, UR20, -R13.reuse ;  /* 0x0000001418ba7c23 */ /* 0x100fe2000801080d */
[--C-:B------:R-:W-:Y:S01]  /*45b0*/  FFMA.FTZ R191, R34, UR20, -R13.reuse ;  /* 0x0000001422bf7c23 */ /* 0x100fe2000801080d */
[----:B------:R-:W-:Y:S01]  /*45c0*/  FSEL R223, R223, RZ, P1 ;  /* 0x000000ffdfdf7208 */ /* 0x000fe20000800000 */
[--C-:B------:R-:W-:Y:S01]  /*45d0*/  FFMA.FTZ R189, R32, UR20, -R13.reuse ;  /* 0x0000001420bd7c23 */ /* 0x100fe2000801080d */
[----:B------:R-:W-:Y:S01]  /*45e0*/  FFMA.FTZ R30, R30, UR20, -R13 ;  /* 0x000000141e1e7c23 */ /* 0x000fe2000801080d */
[----:B------:R-:W-:Y:S01]  /*45f0*/  FFMA.FTZ R196, R23, UR20, -R238 ;  /* 0x0000001417c47c23 */ /* 0x000fe200080108ee */
[----:B------:R-:W-:Y:S01]  /*4600*/  FFMA.FTZ R233, R15, UR20, -R16 ;  /* 0x000000140fe97c23 */ /* 0x000fe20008010810 */
[--C-:B------:R-:W-:Y:S01]  /*4610*/  FFMA.FTZ R197, R18, UR20, -R223.reuse ;  /* 0x0000001412c57c23 */ /* 0x100fe200080108df */
[--C-:B------:R-:W-:Y:S01]  /*4620*/  FFMA.FTZ R194, R26, UR20, -R223.reuse ;  /* 0x000000141ac27c23 */ /* 0x100fe200080108df */
[--C-:B------:R-:W-:Y:S01]  /*4630*/  FFMA.FTZ R193, R22, UR20, -R223.reuse ;  /* 0x0000001416c17c23 */ /* 0x100fe200080108df */
[----:B------:R-:W-:Y:S01]  /*4640*/  FFMA.FTZ R2, R20, UR20, -R223 ;  /* 0x0000001414027c23 */ /* 0x000fe200080108df */
[----:B------:R-:W3:Y:S01]  /*4650*/  MUFU.EX2 R190, R190 ;  /* 0x000000be00be7308 */ /* 0x000ee20000000800 */
[--C-:B------:R-:W-:Y:S01]  /*4660*/  FFMA.FTZ R202, R14, UR20, -R13.reuse ;  /* 0x000000140eca7c23 */ /* 0x100fe2000801080d */
[--C-:B------:R-:W-:Y:S01]  /*4670*/  FFMA.FTZ R203, R12, UR20, -R13.reuse ;  /* 0x000000140ccb7c23 */ /* 0x100fe2000801080d */
[--C-:B------:R-:W-:Y:S01]  /*4680*/  FFMA.FTZ R204, R10, UR20, -R13.reuse ;  /* 0x000000140acc7c23 */ /* 0x100fe2000801080d */
[----:B------:R-:W-:Y:S01]  /*4690*/  FFMA.FTZ R231, R8, UR20, -R13 ;  /* 0x0000001408e77c23 */ /* 0x000fe2000801080d */
[--C-:B------:R-:W-:Y:S01]  /*46a0*/  FFMA.FTZ R205, R11, UR20, -R238.reuse ;  /* 0x000000140bcd7c23 */ /* 0x100fe200080108ee */
[--C-:B------:R-:W-:Y:S01]  /*46b0*/  FFMA.FTZ R206, R9, UR20, -R238.reuse ;  /* 0x0000001409ce7c23 */ /* 0x100fe200080108ee */
[----:B------:R-:W1:Y:S01]  /*46c0*/  LDSM.16.MT88.4 R172, [R212+0xa800] ;  /* 0x00a80000d4ac783b */ /* 0x000e620000004200 */
[----:B------:R-:W-:Y:S01]  /*46d0*/  MUFU.EX2 R187, R187 ;  /* 0x000000bb00bb7308 */ /* 0x000fe20000000800 */
[----:B------:R-:W-:Y:S01]  /*46e0*/  FFMA.FTZ R235, R207, UR20, -R238 ;  /* 0x00000014cfeb7c23 */ /* 0x000fe200080108ee */
[--C-:B------:R-:W-:Y:S01]  /*46f0*/  FFMA.FTZ R207, R236, UR20, -R223.reuse ;  /* 0x00000014eccf7c23 */ /* 0x100fe200080108df */
[----:B------:R-:W1:Y:S01]  /*4700*/  LDSM.16.MT88.4 R32, [R210+0xa800] ;  /* 0x00a80000d220783b */ /* 0x000e620000004200 */
[--C-:B------:R-:W-:Y:S01]  /*4710*/  FFMA.FTZ R220, R220, UR20, -R223.reuse ;  /* 0x00000014dcdc7c23 */ /* 0x100fe200080108df */
[--C-:B------:R-:W-:Y:S01]  /*4720*/  FFMA.FTZ R221, R232, UR20, -R223.reuse ;  /* 0x00000014e8dd7c23 */ /* 0x100fe200080108df */
[----:B------:R-:W-:Y:S01]  /*4730*/  FFMA.FTZ R232, R222, UR20, -R223 ;  /* 0x00000014dee87c23 */ /* 0x000fe200080108df */
[----:B------:R-:W-:Y:S01]  /*4740*/  LDSM.16.MT88.4 R24, [R208+0xa800] ;  /* 0x00a80000d018783b */ /* 0x000fe20000004200 */
[----:B------:R-:W4:Y:S01]  /*4750*/  MUFU.EX2 R164, R164 ;  /* 0x000000a400a47308 */ /* 0x000f220000000800 */
[----:B---3--:R-:W-:Y:S01]  /*4760*/  F2FP.BF16.F32.PACK_AB R124, R190, R195 ;  /* 0x000000c3be7c723e */ /* 0x008fe200000010ff */
[----:B------:R-:W-:Y:S01]  /*4770*/  FADD.FTZ R190, R195, R190 ;  /* 0x000000bec3be7221 */ /* 0x000fe20000010000 */
[----:B------:R-:W-:Y:S04]  /*4780*/  LDSM.16.MT88.4 R20, [R212+0xb800] ;  /* 0x00b80000d414783b */ /* 0x000fe80000004200 */
[----:B------:R-:W-:Y:S01]  /*4790*/  LDSM.16.MT88.4 R16, [R210+0xb800] ;  /* 0x00b80000d210783b */ /* 0x000fe20000004200 */
[----:B------:R-:W-:Y:S03]  /*47a0*/  MUFU.EX2 R186, R186 ;  /* 0x000000ba00ba7308 */ /* 0x000fe60000000800 */
[----:B------:R-:W-:Y:S04]  /*47b0*/  LDSM.16.MT88.4 R12, [R209+0xb800] ;  /* 0x00b80000d10c783b */ /* 0x000fe80000004200 */
[----:B------:R-:W-:Y:S01]  /*47c0*/  LDSM.16.MT88.4 R8, [R208+0xb800] ;  /* 0x00b80000d008783b */ /* 0x000fe20000004200 */
[----:B------:R-:W3:Y:S01]  /*47d0*/  MUFU.EX2 R191, R191 ;  /* 0x000000bf00bf7308 */ /* 0x000ee20000000800 */
[----:B----4-:R-:W-:Y:S01]  /*47e0*/  F2FP.BF16.F32.PACK_AB R126, R164, R187 ;  /* 0x000000bba47e723e */ /* 0x010fe200000010ff */
[----:B------:R-:W-:-:S04]  /*47f0*/  FADD.FTZ R187, R187, R190 ;  /* 0x000000bebbbb7221 */ /* 0x000fc80000010000 */
[----:B------:R-:W-:Y:S02]  /*4800*/  FADD.FTZ R187, R164, R187 ;  /* 0x000000bba4bb7221 */ /* 0x000fe40000010000 */
[----:B------:R-:W-:Y:S08]  /*4810*/  MUFU.EX2 R189, R189 ;  /* 0x000000bd00bd7308 */ /* 0x000ff00000000800 */
[----:B------:R4:W2:Y:S01]  /*4820*/  MUFU.EX2 R0, R30 ;  /* 0x0000001e00007308 */ /* 0x0008a20000000800 */
[----:B---3--:R-:W-:Y:S01]  /*4830*/  F2FP.BF16.F32.PACK_AB R125, R191, R186 ;  /* 0x000000babf7d723e */ /* 0x008fe200000010ff */
[----:B------:R-:W-:-:S06]  /*4840*/  FADD.FTZ R186, R186, R191 ;  /* 0x000000bfbaba7221 */ /* 0x000fcc0000010000 */
[----:B------:R-:W3:Y:S08]  /*4850*/  MUFU.EX2 R199, R199 ;  /* 0x000000c700c77308 */ /* 0x000ef00000000800 */
[----:B------:R-:W-:Y:S01]  /*4860*/  MUFU.EX2 R188, R188 ;  /* 0x000000bc00bc7308 */ /* 0x000fe20000000800 */
[----:B----4-:R-:W4:Y:S01]  /*4870*/  LDSM.16.MT88.4 R28, [R209+0xa800] ;  /* 0x00a80000d11c783b */ /* 0x010f220000004200 */
[----:B--2---:R-:W-:Y:S01]  /*4880*/  F2FP.BF16.F32.PACK_AB R127, R0, R189 ;  /* 0x000000bd007f723e */ /* 0x004fe200000010ff */
[----:B------:R-:W-:-:S04]  /*4890*/  FADD.FTZ R189, R189, R186 ;  /* 0x000000babdbd7221 */ /* 0x000fc80000010000 */
[----:B------:R-:W-:Y:S01]  /*48a0*/  FADD.FTZ R189, R0, R189 ;  /* 0x000000bd00bd7221 */ /* 0x000fe20000010000 */
[----:B------:R-:W2:Y:S01]  /*48b0*/  MUFU.EX2 R3, R3 ;  /* 0x0000000300037308 */ /* 0x000ea20000000800 */
[----:B---3--:R-:W-:Y:S01]  /*48c0*/  F2FP.BF16.F32.PACK_AB R128, R199, R192 ;  /* 0x000000c0c780723e */ /* 0x008fe200000010ff */
[----:B------:R-:W-:Y:S01]  /*48d0*/  HMMA.16816.F32.BF16 R156, R124, R148, RZ ;  /* 0x000000947c9c723c */ /* 0x000fe200000418ff */
[----:B------:R-:W-:-:S05]  /*48e0*/  FADD.FTZ R199, R192, R199 ;  /* 0x000000c7c0c77221 */ /* 0x000fca0000010000 */
        /* <DEDUP_REMOVED lines=13> */
[----:B------:R-:W-:-:S05]  /*49c0*/  FADD.FTZ R194, R197, R194 ;  /* 0x000000c2c5c27221 */ /* 0x000fca0000010000 */
[----:B------:R-:W-:Y:S01]  /*49d0*/  MUFU.EX2 R196, R196 ;  /* 0x000000c400c47308 */ /* 0x000fe20000000800 */
[C---:B-----5:R-:W-:Y:S06]  /*49e0*/  HMMA.16816.F32.BF16 R104, R124.reuse, R112, RZ ;  /* 0x000000707c68723c */ /* 0x060fec00000418ff */
[----:B------:R-:W-:Y:S01]  /*49f0*/  HMMA.16816.F32.BF16 R152, R124, R150, RZ ;  /* 0x000000967c98723c */ /* 0x000fe200000418ff */
[----:B------:R-:W-:Y:S01]  /*4a00*/  MUFU.EX2 R198, R198 ;  /* 0x000000c600c67308 */ /* 0x000fe20000000800 */
[----:B--2---:R-:W-:Y:S01]  /*4a10*/  F2FP.BF16.F32.PACK_AB R131, R2, R193 ;  /* 0x000000c10283723e */ /* 0x004fe200000010ff */
[----:B------:R-:W-:-:S03]  /*4a20*/  FADD.FTZ R193, R193, R194 ;  /* 0x000000c2c1c17221 */ /* 0x000fc60000010000 */
[C---:B------:R-:W-:Y:S01]  /*4a30*/  HMMA.16816.F32.BF16 R136, R124.reuse, R134, RZ ;  /* 0x000000867c88723c */ /* 0x040fe200000418ff */
[----:B------:R-:W-:Y:S02]  /*4a40*/  FADD.FTZ R2, R2, R193 ;  /* 0x000000c102027221 */ /* 0x000fe40000010000 */
[----:B------:R-:W2:Y:S03]  /*4a50*/  MUFU.EX2 R201, R201 ;  /* 0x000000c900c97308 */ /* 0x000ea60000000800 */
[C---:B------:R-:W-:Y:S05]  /*4a60*/  HMMA.16816.F32.BF16 R44, R124.reuse, R50, RZ ;  /* 0x000000327c2c723c */ /* 0x040fea00000418ff */
        /* <DEDUP_REMOVED lines=9> */
[----:B------:R-:W-:Y:S05]  /*4b00*/  HMMA.16816.F32.BF16 R108, R124, R114, RZ ;  /* 0x000000727c6c723c */ /* 0x000fea00000418ff */
[----:B------:R-:W-:Y:S01]  /*4b10*/  MUFU.EX2 R207, R207 ;  /* 0x000000cf00cf7308 */ /* 0x000fe20000000800 */
[----:B------:R-:W-:Y:S01]  /*4b20*/  HMMA.16816.F32.BF16 R160, R128, R148, RZ ;  /* 0x0000009480a0723c */ /* 0x000fe200000418ff */
[----:B---3--:R-:W-:Y:S01]  /*4b30*/  F2FP.BF16.F32.PACK_AB R177, R203, R202 ;  /* 0x000000cacbb1723e */ /* 0x008fe200000010ff */
[----:B------:R-:W-:-:S04]  /*4b40*/  FADD.FTZ R202, R202, R189 ;  /* 0x000000bdcaca7221 */ /* 0x000fc80000010000 */
[----:B------:R-:W-:Y:S01]  /*4b50*/  HMMA.16816.F32.BF16 R144, R128, R132, RZ ;  /* 0x000000848090723c */ /* 0x000fe200000418ff */
[----:B------:R-:W-:Y:S01]  /*4b60*/  MUFU.EX2 R220, R220 ;  /* 0x000000dc00dc7308 */ /* 0x000fe20000000800 */
[----:B------:R-:W-:-:S04]  /*4b70*/  FADD.FTZ R203, R203, R202 ;  /* 0x000000cacbcb7221 */ /* 0x000fc80000010000 */
[C---:B------:R-:W-:Y:S03]  /*4b80*/  HMMA.16816.F32.BF16 R36, R128.reuse, R48, RZ ;  /* 0x000000308024723c */ /* 0x040fe600000418ff */
[----:B------:R-:W-:Y:S03]  /*4b90*/  MUFU.EX2 R200, R200 ;  /* 0x000000c800c87308 */ /* 0x000fe60000000800 */
[C---:B------:R-:W-:Y:S05]  /*4ba0*/  HMMA.16816.F32.BF16 R52, R128.reuse, R64, RZ ;  /* 0x000000408034723c */ /* 0x040fea00000418ff */
[----:B------:R-:W2:Y:S01]  /*4bb0*/  MUFU.EX2 R233, R233 ;  /* 0x000000e900e97308 */ /* 0x000ea20000000800 */
[C---:B------:R-:W-:Y:S06]  /*4bc0*/  HMMA.16816.F32.BF16 R68, R128.reuse, R80, RZ ;  /* 0x000000508044723c */ /* 0x040fec00000418ff */
[C---:B------:R-:W-:Y:S01]  /*4bd0*/  HMMA.16816.F32.BF16 R84, R128.reuse, R96, RZ ;  /* 0x000000608054723c */ /* 0x040fe200000418ff */
[----:B------:R-:W-:Y:S05]  /*4be0*/  MUFU.EX2 R204, R204 ;  /* 0x000000cc00cc7308 */ /* 0x000fea0000000800 */
[----:B------:R-:W-:Y:S03]  /*4bf0*/  HMMA.16816.F32.BF16 R100, R128, R112, RZ ;  /* 0x000000708064723c */ /* 0x000fe600000418ff */
[----:B------:R-:W3:Y:S01]  /*4c00*/  MUFU.EX2 R231, R231 ;  /* 0x000000e700e77308 */ /* 0x000ee20000000800 */
[C---:B--2---:R-:W-:Y:S01]  /*4c10*/  F2FP.BF16.F32.PACK_AB R178, R233.reuse, R200 ;  /* 0x000000c8e9b2723e */ /* 0x044fe200000010ff */
[----:B------:R-:W-:Y:S01]  /*4c20*/  FADD.FTZ R200, R200, R201 ;  /* 0x000000c9c8c87221 */ /* 0x000fe20000010000 */
[----:B-1----:R-:W-:Y:S03]  /*4c30*/  HMMA.16816.F32.BF16 R120, R124, R4, RZ ;  /* 0x000000047c78723c */ /* 0x002fe600000418ff */
[----:B------:R-:W-:-:S02]  /*4c40*/  FADD.FTZ R233, R233, R200 ;  /* 0x000000c8e9e97221 */ /* 0x000fc40000010000 */
[----:B------:R-:W-:Y:S01]  /*4c50*/  MUFU.EX2 R206, R206 ;  /* 0x000000ce00ce7308 */ /* 0x000fe20000000800 */
[C---:B------:R-:W-:Y:S06]  /*4c60*/  HMMA.16816.F32.BF16 R148, R128.reuse, R150, RZ ;  /* 0x000000968094723c */ /* 0x040fec00000418ff */
[----:B------:R-:W-:Y:S01]  /*4c70*/  HMMA.16816.F32.BF16 R132, R128, R134, RZ ;  /* 0x000000868084723c */ /* 0x000fe200000418ff */
[----:B------:R-:W1:Y:S01]  /*4c80*/  MUFU.EX2 R235, R235 ;  /* 0x000000eb00eb7308 */ /* 0x000e620000000800 */
[----:B---3--:R-:W-:Y:S01]  /*4c90*/  F2FP.BF16.F32.PACK_AB R179, R231, R204 ;  /* 0x000000cce7b3723e */ /* 0x008fe200000010ff */
        /* <DEDUP_REMOVED lines=19> */
[----:B-1----:R-:W-:Y:S01]  /*4dd0*/  F2FP.BF16.F32.PACK_AB R6, R235, R206 ;  /* 0x000000ceeb06723e */ /* 0x002fe200000010ff */
[----:B------:R-:W-:Y:S01]  /*4de0*/  FADD.FTZ R206, R206, R205 ;  /* 0x000000cdcece7221 */ /* 0x000fe20000010000 */
[C---:B--2---:R-:W-:Y:S01]  /*4df0*/  F2FP.BF16.F32.PACK_AB R7, R232.reuse, R221 ;  /* 0x000000dde807723e */ /* 0x044fe200000010ff */
[----:B------:R-:W-:Y:S02]  /*4e00*/  FADD.FTZ R221, R221, R220 ;  /* 0x000000dcdddd7221 */ /* 0x000fe40000010000 */
[----:B------:R-:W-:Y:S01]  /*4e10*/  HMMA.16816.F32.BF16 R140, R176, R32, R140 ;  /* 0x00000020b08c723c */ /* 0x000fe2000004188c */
[----:B------:R-:W-:Y:S01]  /*4e20*/  FADD.FTZ R235, R235, R206 ;  /* 0x000000ceebeb7221 */ /* 0x000fe20000010000 */
[----:B------:R-:W-:-:S04]  /*4e30*/  FADD.FTZ R232, R232, R221 ;  /* 0x000000dde8e87221 */ /* 0x000fc80000010000 */
        /* <DEDUP_REMOVED lines=86> */
[----:B-1----:R-:W1:Y:S04]  /*53a0*/  LDSM.16.M88.4 R16, [R215] ;  /* 0x00000000d710783b */ /* 0x002e680000000200 */
[----:B------:R-:W2:Y:S04]  /*53b0*/  LDSM.16.M88.4 R172, [R217+0x2000] ;  /* 0x00200000d9ac783b */ /* 0x000ea80000000200 */
[----:B------:R-:W2:Y:S04]  /*53c0*/  LDSM.16.M88.4 R32, [R216+0x800] ;  /* 0x00080000d820783b */ /* 0x000ea80000000200 */
        /* <DEDUP_REMOVED lines=8> */
[----:B------:R-:W-:Y:S06]  /*5450*/  HMMA.16816.F32.BF16 R28, R200, R26, RZ ;  /* 0x0000001ac81c723c */ /* 0x000fec00000418ff */
[----:B------:R-:W-:Y:S06]  /*5460*/  HMMA.16816.F32.BF16 R4, R12, R236, R4 ;  /* 0x000000ec0c04723c */ /* 0x000fec0000041804 */
[----:B------:R-:W-:Y:S06]  /*5470*/  HMMA.16816.F32.BF16 R24, R196, R26, RZ ;  /* 0x0000001ac418723c */ /* 0x000fec00000418ff */
[-C--:B-----5:R-:W-:Y:S06]  /*5480*/  HMMA.16816.F32.BF16 R204, R200, R20.reuse, RZ ;  /* 0x00000014c8cc723c */ /* 0x0a0fec00000418ff */
[----:B------:R-:W-:Y:S06]  /*5490*/  HMMA.16816.F32.BF16 R176, R196, R20, RZ ;  /* 0x00000014c4b0723c */ /* 0x000fec00000418ff */
[-C--:B------:R-:W-:Y:S06]  /*54a0*/  HMMA.16816.F32.BF16 R200, R200, R22.reuse, RZ ;  /* 0x00000016c8c8723c */ /* 0x080fec00000418ff */
[----:B------:R-:W-:Y:S01]  /*54b0*/  HMMA.16816.F32.BF16 R196, R196, R22, RZ ;  /* 0x00000016c4c4723c */ /* 0x000fe200000418ff */
[----:B------:R-:W3:Y:S05]  /*54c0*/  LDSM.16.M88.4 R20, [R214] ;  /* 0x00000000d614783b */ /* 0x000eea0000000200 */
[----:B-1----:R-:W-:Y:S06]  /*54d0*/  HMMA.16816.F32.BF16 R4, R16, R220, R4 ;  /* 0x000000dc1004723c */ /* 0x002fec0000041804 */
[C---:B--2---:R-:W-:Y:S06]  /*54e0*/  HMMA.16816.F32.BF16 R8, R172.reuse, R236, R8 ;  /* 0x000000ecac08723c */ /* 0x044fec0000041808 */
        /* <DEDUP_REMOVED lines=8> */
[----:B------:R-:W1:Y:S04]  /*5570*/  LDSM.16.M88.4 R12, [R218+0x9000] ;  /* 0x00900000da0c783b */ /* 0x000e680000000200 */
[----:B------:R-:W2:Y:S01]  /*5580*/  LDSM.16.M88.4 R32, [R213+0x800] ;  /* 0x00080000d520783b */ /* 0x000ea20000000200 */
[----:B---3--:R-:W-:Y:S06]  /*5590*/  HMMA.16816.F32.BF16 R4, R20, R184, R4 ;  /* 0x000000b81404723c */ /* 0x008fec0000041804 */
[C---:B------:R-:W-:Y:S06]  /*55a0*/  HMMA.16816.F32.BF16 R8, R192.reuse, R220, R8 ;  /* 0x000000dcc008723c */ /* 0x040fec0000041808 */
[C---:B------:R-:W-:Y:S06]  /*55b0*/  HMMA.16816.F32.BF16 R204, R192.reuse, R188, R204 ;  /* 0x000000bcc0cc723c */ /* 0x040fec00000418cc */
[C---:B------:R-:W-:Y:S06]  /*55c0*/  HMMA.16816.F32.BF16 R28, R192.reuse, R222, R28 ;  /* 0x000000dec01c723c */ /* 0x040fec000004181c */
[----:B------:R-:W-:Y:S01]  /*55d0*/  HMMA.16816.F32.BF16 R200, R192, R190, R200 ;  /* 0x000000bec0c8723c */ /* 0x000fe200000418c8 */
[----:B------:R-:W-:Y:S05]  /*55e0*/  LDSM.16.M88.4 R192, [R217+0x4000] ;  /* 0x00400000d9c0783b */ /* 0x000fea0000000200 */
[C---:B------:R-:W-:Y:S01]  /*55f0*/  HMMA.16816.F32.BF16 R24, R16.reuse, R222, R24 ;  /* 0x000000de1018723c */ /* 0x040fe20000041818 */
[----:B------:R-:W-:Y:S05]  /*5600*/  LDSM.16.M88.4 R220, [R218+0x9800] ;  /* 0x00980000dadc783b */ /* 0x000fea0000000200 */
[C---:B------:R-:W-:Y:S06]  /*5610*/  HMMA.16816.F32.BF16 R176, R16.reuse, R188, R176 ;  /* 0x000000bc10b0723c */ /* 0x040fec00000418b0 */
[----:B------:R-:W-:Y:S01]  /*5620*/  HMMA.16816.F32.BF16 R196, R16, R190, R196 ;  /* 0x000000be10c4723c */ /* 0x000fe200000418c4 */
[----:B------:R-:W3:Y:S04]  /*5630*/  LDSM.16.M88.4 R16, [R216+0x1000] ;  /* 0x00100000d810783b */ /* 0x000ee80000000200 */
[----:B------:R-:W-:Y:S01]  /*5640*/  LDSM.16.M88.4 R188, [R217+0x6000] ;  /* 0x00600000d9bc783b */ /* 0x000fe20000000200 */
[----:B-1----:R-:W-:Y:S06]  /*5650*/  HMMA.16816.F32.BF16 R4, R240, R12, R4 ;  /* 0x0000000cf004723c */ /* 0x002fec0000041804 */
[C---:B------:R-:W-:Y:S06]  /*5660*/  HMMA.16816.F32.BF16 R8, R172.reuse, R184, R8 ;  /* 0x000000b8ac08723c */ /* 0x040fec0000041808 */
[C---:B------:R-:W-:Y:S06]  /*5670*/  HMMA.16816.F32.BF16 R28, R172.reuse, R186, R28 ;  /* 0x000000baac1c723c */ /* 0x040fec000004181c */
[C---:B--2---:R-:W-:Y:S06]  /*5680*/  HMMA.16816.F32.BF16 R204, R172.reuse, R32, R204 ;  /* 0x00000020accc723c */ /* 0x044fec00000418cc */
[----:B------:R-:W-:Y:S01]  /*5690*/  HMMA.16816.F32.BF16 R200, R172, R34, R200 ;  /* 0x00000022acc8723c */ /* 0x000fe200000418c8 */
[----:B------:R-:W1:Y:S05]  /*56a0*/  LDSM.16.M88.4 R172, [R215+0x4000] ;  /* 0x00400000d7ac783b */ /* 0x000e6a0000000200 */
[----:B------:R-:W-:Y:S01]  /*56b0*/  HMMA.16816.F32.BF16 R24, R20, R186, R24 ;  /* 0x000000ba1418723c */ /* 0x000fe20000041818 */
[----:B------:R-:W-:Y:S05]  /*56c0*/  LDSM.16.M88.4 R184, [R216+0x1800] ;  /* 0x00180000d8b8783b */ /* 0x000fea0000000200 */
[----:B---3--:R-:W-:Y:S06]  /*56d0*/  HMMA.16816.F32.BF16 R4, R192, R16, R4 ;  /* 0x00000010c004723c */ /* 0x008fec0000041804 */
[----:B------:R-:W-:Y:S06]  /*56e0*/  HMMA.16816.F32.BF16 R8, R236, R12, R8 ;  /* 0x0000000cec08723c */ /* 0x000fec0000041808 */
[C---:B------:R-:W-:Y:S06]  /*56f0*/  HMMA.16816.F32.BF16 R176, R20.reuse, R32, R176 ;  /* 0x0000002014b0723c */ /* 0x040fec00000418b0 */
[----:B------:R-:W-:Y:S01]  /*5700*/  HMMA.16816.F32.BF16 R196, R20, R34, R196 ;  /* 0x0000002214c4723c */ /* 0x000fe200000418c4 */
[----:B------:R-:W-:Y:S04]  /*5710*/  LDSM.16.M88.4 R20, [R214+0x4000] ;  /* 0x00400000d614783b */ /* 0x000fe80000000200 */
[----:B------:R-:W-:Y:S01]  /*5720*/  LDSM.16.M88.4 R32, [R215+0x6000] ;  /* 0x00600000d720783b */ /* 0x000fe20000000200 */
[-C--:B------:R-:W-:Y:S06]  /*5730*/  HMMA.16816.F32.BF16 R28, R236, R14.reuse, R28 ;  /* 0x0000000eec1c723c */ /* 0x080fec000004181c */
[----:B------:R-:W-:Y:S01]  /*5740*/  HMMA.16816.F32.BF16 R24, R240, R14, R24 ;  /* 0x0000000ef018723c */ /* 0x000fe20000041818 */
[----:B------:R-:W2:Y:S05]  /*5750*/  LDSM.16.M88.4 R12, [R213+0x1000] ;  /* 0x00100000d50c783b */ /* 0x000eaa0000000200 */
[----:B-1----:R-:W-:Y:S06]  /*5760*/  HMMA.16816.F32.BF16 R4, R172, R244, R4 ;  /* 0x000000f4ac04723c */ /* 0x002fec0000041804 */
[C---:B------:R-:W-:Y:S06]  /*5770*/  HMMA.16816.F32.BF16 R8, R188.reuse, R16, R8 ;  /* 0x00000010bc08723c */ /* 0x040fec0000041808 */
[-C--:B------:R-:W-:Y:S06]  /*5780*/  HMMA.16816.F32.BF16 R28, R188, R18.reuse, R28 ;  /* 0x00000012bc1c723c */ /* 0x080fec000004181c */
[----:B------:R-:W-:Y:S01]  /*5790*/  HMMA.16816.F32.BF16 R24, R192, R18, R24 ;  /* 0x00000012c018723c */ /* 0x000fe20000041818 */
[----:B------:R-:W1:Y:S05]  /*57a0*/  LDSM.16.M88.4 R16, [R214+0x6000] ;  /* 0x00600000d610783b */ /* 0x000e6a0000000200 */
[-C--:B------:R-:W-:Y:S06]  /*57b0*/  HMMA.16816.F32.BF16 R176, R240, R220.reuse, R176 ;  /* 0x000000dcf0b0723c */ /* 0x080fec00000418b0 */
[----:B------:R-:W-:Y:S06]  /*57c0*/  HMMA.16816.F32.BF16 R204, R236, R220, R204 ;  /* 0x000000dceccc723c */ /* 0x000fec00000418cc */
[----:B--2---:R-:W-:Y:S06]  /*57d0*/  HMMA.16816.F32.BF16 R4, R20, R12, R4 ;  /* 0x0000000c1404723c */ /* 0x004fec0000041804 */
[----:B------:R-:W-:Y:S06]  /*57e0*/  HMMA.16816.F32.BF16 R8, R32, R244, R8 ;  /* 0x000000f42008723c */ /* 0x000fec0000041808 */
[----:B------:R-:W-:Y:S01]  /*57f0*/  HMMA.16816.F32.BF16 R196, R240, R222, R196 ;  /* 0x000000def0c4723c */ /* 0x000fe200000418c4 */
[----:B------:R-:W2:Y:S05]  /*5800*/  LDSM.16.M88.4 R240, [R211+0x9800] ;  /* 0x00980000d3f0783b */ /* 0x000eaa0000000200 */
[-C--:B------:R-:W-:Y:S06]  /*5810*/  HMMA.16816.F32.BF16 R24, R172, R246.reuse, R24 ;  /* 0x000000f6ac18723c */ /* 0x080fec0000041818 */
[----:B------:R-:W-:Y:S01]  /*5820*/  HMMA.16816.F32.BF16 R28, R32, R246, R28 ;  /* 0x000000f6201c723c */ /* 0x000fe2000004181c */
[----:B------:R-:W-:Y:S01]  /*5830*/  FMUL.FTZ R5, R5, UR23 ;  /* 0x0000001705057c20 */ /* 0x000fe20008410000 */
[----:B------:R-:W-:Y:S01]  /*5840*/  FMUL.FTZ R0, R4, UR23 ;  /* 0x0000001704007c20 */ /* 0x000fe20008410000 */
[----:B------:R-:W-:-:S03]  /*5850*/  FMUL.FTZ R2, R6, UR23 ;  /* 0x0000001706027c20 */ /* 0x000fc60008410000 */
[-C--:B------:R-:W-:Y:S02]  /*5860*/  HMMA.16816.F32.BF16 R176, R192, R184.reuse, R176 ;  /* 0x000000b8c0b0723c */ /* 0x080fe400000418b0 */
[----:B------:R-:W-:Y:S04]  /*5870*/  MUFU.TANH R0, R0 ;  /* 0x0000000000007308 */ /* 0x000fe80000002400 */
[----:B------:R-:W-:Y:S04]  /*5880*/  HMMA.16816.F32.BF16 R204, R188, R184, R204 ;  /* 0x000000b8bccc723c */ /* 0x000fe800000418cc */
[----:B------:R-:W-:Y:S02]  /*5890*/  MUFU.TANH R2, R2 ;  /* 0x0000000200027308 */ /* 0x000fe40000002400 */
[----:B-1----:R-:W-:Y:S06]  /*58a0*/  HMMA.16816.F32.BF16 R8, R16, R12, R8 ;  /* 0x0000000c1008723c */ /* 0x002fec0000041808 */
[----:B------:R1:W3:Y:S01]  /*58b0*/  MUFU.TANH R12, R5 ;  /* 0x00000005000c7308 */ /* 0x0002e20000002400 */
[----:B------:R-:W-:Y:S01]  /*58c0*/  FMUL.FTZ R13, R7, UR23 ;  /* 0x00000017070d7c20 */ /* 0x000fe20008410000 */
[----:B------:R-:W-:Y:S06]  /*58d0*/  HMMA.16816.F32.BF16 R200, R236, R222, R200 ;  /* 0x000000deecc8723c */ /* 0x000fec00000418c8 */
[-C--:B------:R-:W-:Y:S01]  /*58e0*/  HMMA.16816.F32.BF16 R24, R20, R14.reuse, R24 ;  /* 0x0000000e1418723c */ /* 0x080fe20000041818 */
[----:B------:R-:W4:Y:S05]  /*58f0*/  MUFU.TANH R13, R13 ;  /* 0x0000000d000d7308 */ /* 0x000f2a0000002400 */
[----:B------:R-:W-:Y:S01]  /*5900*/  HMMA.16816.F32.BF16 R28, R16, R14, R28 ;  /* 0x0000000e101c723c */ /* 0x000fe2000004181c */
[----:B-1----:R-:W1:Y:S03]  /*5910*/  LDSM.16.M88.4 R4, [R213+0x1800] ;  /* 0x00180000d504783b */ /* 0x002e660000000200 */
[----:B------:R-:W-:Y:S01]  /*5920*/  FMUL.FTZ R11, R11, UR23 ;  /* 0x000000170b0b7c20 */ /* 0x000fe20008410000 */
[----:B------:R-:W-:Y:S01]  /*5930*/  FMUL.FTZ R3, R8, UR23 ;  /* 0x0000001708037c20 */ /* 0x000fe20008410000 */
[----:B------:R-:W-:Y:S01]  /*5940*/  HMMA.16816.F32.BF16 R196, R192, R186, R196 ;  /* 0x000000bac0c4723c */ /* 0x000fe200000418c4 */
[----:B------:R-:W-:Y:S01]  /*5950*/  FMUL.FTZ R14, R9, UR23 ;  /* 0x00000017090e7c20 */ /* 0x000fe20008410000 */
[----:B------:R-:W-:-:S04]  /*5960*/  DEPBAR.LE SB0, 0x0 ;  /* 0x000080000000791a */ /* 0x000fc80000000000 */
[-C--:B--2---:R-:W-:Y:S01]  /*5970*/  HMMA.16816.F32.BF16 R176, R172, R240.reuse, R176 ;  /* 0x000000f0acb0723c */ /* 0x084fe200000418b0 */
[----:B------:R-:W2:Y:S05]  /*5980*/  MUFU.TANH R14, R14 ;  /* 0x0000000e000e7308 */ /* 0x000eaa0000002400 */
[----:B------:R-:W-:Y:S01]  /*5990*/  HMMA.16816.F32.BF16 R204, R32, R240, R204 ;  /* 0x000000f020cc723c */ /* 0x000fe200000418cc */
[----:B------:R-:W-:Y:S01]  /*59a0*/  FMUL.FTZ R15, R26, UR23 ;  /* 0x000000171a0f7c20 */ /* 0x000fe20008410000 */
[----:B------:R-:W-:Y:S01]  /*59b0*/  FMUL.FTZ R9, R25, UR23 ;  /* 0x0000001719097c20 */ /* 0x000fe20008410000 */
[----:B------:R-:W-:Y:S01]  /*59c0*/  FMUL.FTZ R8, R24, UR23 ;  /* 0x0000001718087c20 */ /* 0x000fe20008410000 */
[----:B------:R-:W5:Y:S01]  /*59d0*/  MUFU.TANH R11, R11 ;  /* 0x0000000b000b7308 */ /* 0x000f620000002400 */
[----:B------:R-:W-:Y:S01]  /*59e0*/  FMUL.FTZ R24, R27, UR23 ;  /* 0x000000171b187c20 */ /* 0x000fe20008410000 */
[----:B------:R-:W-:Y:S01]  /*59f0*/  HMMA.16816.F32.BF16 R200, R188, R186, R200 ;  /* 0x000000babcc8723c */ /* 0x000fe200000418c8 */
[----:B------:R-:W-:Y:S01]  /*5a00*/  FMUL.FTZ R26, R29, UR23 ;  /* 0x000000171d1a7c20 */ /* 0x000fe20008410000 */
[----:B------:R-:W-:Y:S01]  /*5a10*/  FMUL.FTZ R29, R31, UR23 ;  /* 0x000000171f1d7c20 */ /* 0x000fe20008410000 */
[----:B------:R-:W-:-:S02]  /*5a20*/  IMAD.U32 R31, RZ, RZ, UR28 ;  /* 0x0000001cff1f7e24 */ /* 0x000fc4000f8e00ff */
[----:B------:R-:W-:Y:S01]  /*5a30*/  FMUL.FTZ R25, R28, UR23 ;  /* 0x000000171c197c20 */ /* 0x000fe20008410000 */
[----:B------:R-:W-:Y:S01]  /*5a40*/  FMUL.FTZ R27, R30, UR23 ;  /* 0x000000171e1b7c20 */ /* 0x000fe20008410000 */
[----:B------:R-:W-:Y:S01]  /*5a50*/  HMMA.16816.F32.BF16 R196, R172, R242, R196 ;  /* 0x000000f2acc4723c */ /* 0x000fe200000418c4 */
[----:B------:R-:W-:Y:S01]  /*5a60*/  IMAD R28, R31, 0x20, R230 ;  /* 0x000000201f1c7824 */ /* 0x000fe200078e02e6 */
[----:B------:R-:W5:Y:S03]  /*5a70*/  MUFU.TANH R8, R8 ;  /* 0x0000000800087308 */ /* 0x000f660000002400 */
[----:B------:R-:W-:-:S05]  /*5a80*/  VIADD R164, R28, 0x1 ;  /* 0x000000011ca47836 */ /* 0x000fca0000000000 */
[C---:B------:R-:W-:Y:S01]  /*5a90*/  ISETP.GE.AND P4, PT, R164.reuse, R234, PT ;  /* 0x000000eaa400720c */ /* 0x040fe20003f86270 */
[----:B------:R-:W5:Y:S01]  /*5aa0*/  MUFU.TANH R15, R15 ;  /* 0x0000000f000f7308 */ /* 0x000f620000002400 */
[C---:B------:R-:W-:Y:S01]  /*5ab0*/  ISETP.GE.AND P1, PT, R164.reuse, R183, PT ;  /* 0x000000b7a400720c */ /* 0x040fe20003f26270 */
[-C--:B-1----:R-:W-:Y:S01]  /*5ac0*/  HMMA.16816.F32.BF16 R176, R20, R4.reuse, R176 ;  /* 0x0000000414b0723c */ /* 0x082fe200000418b0 */
[C---:B------:R-:W-:Y:S02]  /*5ad0*/  ISETP.GE.AND P0, PT, R164.reuse, R182, PT ;  /* 0x000000b6a400720c */ /* 0x040fe40003f06270 */
[----:B------:R-:W-:Y:S02]  /*5ae0*/  ISETP.GE.AND P6, PT, R164, R169, PT ;  /* 0x000000a9a400720c */ /* 0x000fe40003fc6270 */
[----:B------:R-:W-:Y:S01]  /*5af0*/  I2FP.F32.S32 R164, R164 ;  /* 0x000000a400a47245 */ /* 0x000fe20000201400 */
[----:B------:R-:W-:Y:S01]  /*5b00*/  HMMA.16816.F32.BF16 R204, R16, R4, R204 ;  /* 0x0000000410cc723c */ /* 0x000fe200000418cc */
[----:B------:R-:W1:Y:S03]  /*5b10*/  MUFU.TANH R25, R25 ;  /* 0x0000001900197308 */ /* 0x000e660000002400 */
[C---:B---3--:R-:W-:Y:S01]  /*5b20*/  FFMA.FTZ R31, R164.reuse, UR5, R12 ;  /* 0x00000005a41f7c23 */ /* 0x048fe2000801000c */
[C---:B----4-:R-:W-:Y:S01]  /*5b30*/  FFMA.FTZ R13, R164.reuse, UR5, R13 ;  /* 0x00000005a40d7c23 */ /* 0x050fe2000801000d */
[----:B------:R-:W-:Y:S01]  /*5b40*/  HMMA.16816.F32.BF16 R200, R32, R242, R200 ;  /* 0x000000f220c8723c */ /* 0x000fe200000418c8 */
[C---:B--2---:R-:W-:Y:S01]  /*5b50*/  FFMA.FTZ R12, R164.reuse, UR5, R14 ;  /* 0x00000005a40c7c23 */ /* 0x044fe2000801000e */
[----:B-----5:R-:W-:Y:S01]  /*5b60*/  FFMA.FTZ R11, R164, UR5, R11 ;  /* 0x00000005a40b7c23 */ /* 0x020fe2000801000b */
[----:B------:R-:W-:Y:S01]  /*5b70*/  FSEL R31, R31, -INF , !P4 ;  /* 0xff8000001f1f7808 */ /* 0x000fe20006000000 */
[----:B------:R-:W-:Y:S01]  /*5b80*/  MUFU.TANH R9, R9 ;  /* 0x0000000900097308 */ /* 0x000fe20000002400 */
[----:B------:R-:W-:Y:S01]  /*5b90*/  FSEL R13, R13, -INF , !P1 ;  /* 0xff8000000d0d7808 */ /* 0x000fe20004800000 */
[----:B------:R-:W-:Y:S01]  /*5ba0*/  HMMA.16816.F32.BF16 R196, R20, R6, R196 ;  /* 0x0000000614c4723c */ /* 0x000fe200000418c4 */
[----:B------:R-:W-:Y:S01]  /*5bb0*/  VIADD R34, R28, 0x8 ;  /* 0x000000081c227836 */ /* 0x000fe20000000000 */
[----:B------:R-:W-:-:S04]  /*5bc0*/  FSEL R12, R12, -INF , !P0 ;  /* 0xff8000000c0c7808 */ /* 0x000fc80004000000 */
[C---:B------:R-:W-:Y:S01]  /*5bd0*/  ISETP.GE.AND P5, PT, R34.reuse, R234, PT ;  /* 0x000000ea2200720c */ /* 0x040fe20003fa6270 */
[----:B------:R-:W-:Y:S01]  /*5be0*/  MUFU.TANH R24, R24 ;  /* 0x0000001800187308 */ /* 0x000fe20000002400 */
[----:B------:R-:W-:Y:S01]  /*5bf0*/  ISETP.GE.AND P4, PT, R34, R183, PT ;  /* 0x000000b72200720c */ /* 0x000fe20003f86270 */
[----:B------:R-:W-:Y:S01]  /*5c00*/  FMUL.FTZ R30, R176, UR23 ;  /* 0x00000017b01e7c20 */ /* 0x000fe20008410000 */
[----:B------:R-:W-:Y:S01]  /*5c10*/  ISETP.GE.AND P1, PT, R34, R182, PT ;  /* 0x000000b62200720c */ /* 0x000fe20003f26270 */
[----:B------:R-:W-:Y:S01]  /*5c20*/  FMUL.FTZ R32, R178, UR23 ;  /* 0x00000017b2207c20 */ /* 0x000fe20008410000 */
[----:B------:R-:W-:Y:S01]  /*5c30*/  ISETP.GE.AND P0, PT, R34, R169, PT ;  /* 0x000000a92200720c */ /* 0x000fe20003f06270 */
[----:B------:R-:W-:Y:S01]  /*5c40*/  VIADD R20, R28, 0x9 ;  /* 0x000000091c147836 */ /* 0x000fe20000000000 */
[----:B------:R-:W-:Y:S01]  /*5c50*/  I2FP.F32.S32 R34, R34 ;  /* 0x0000002200227245 */ /* 0x000fe20000201400 */
[----:B------:R-:W2:Y:S01]  /*5c60*/  MUFU.TANH R27, R27 ;  /* 0x0000001b001b7308 */ /* 0x000ea20000002400 */
[----:B------:R-:W-:Y:S01]  /*5c70*/  FMUL.FTZ R204, R204, UR23 ;  /* 0x00000017cccc7c20 */ /* 0x000fe20008410000 */
[----:B------:R-:W-:Y:S01]  /*5c80*/  FMUL.FTZ R4, R177, UR23 ;  /* 0x00000017b1047c20 */ /* 0x000fe20008410000 */
[----:B------:R-:W-:Y:S01]  /*5c90*/  HMMA.16816.F32.BF16 R200, R16, R6, R200 ;  /* 0x0000000610c8723c */ /* 0x000fe200000418c8 */
[C---:B------:R-:W-:Y:S01]  /*5ca0*/  FFMA.FTZ R14, R34.reuse, UR5, R8 ;  /* 0x00000005220e7c23 */ /* 0x040fe20008010008 */
[----:B------:R-:W-:Y:S01]  /*5cb0*/  FSEL R8, R11, -INF , !P6 ;  /* 0xff8000000b087808 */ /* 0x000fe20007000000 */
[C---:B------:R-:W-:Y:S01]  /*5cc0*/  FFMA.FTZ R11, R34.reuse, UR5, R15 ;  /* 0x00000005220b7c23 */ /* 0x040fe2000801000f */
[----:B-1----:R-:W-:Y:S01]  /*5cd0*/  FFMA.FTZ R25, R34, UR5, R25 ;  /* 0x0000000522197c23 */ /* 0x002fe20008010019 */
[----:B------:R-:W-:Y:S01]  /*5ce0*/  ISETP.GE.AND P6, PT, R20, R234, PT ;  /* 0x000000ea1400720c */ /* 0x000fe20003fc6270 */
[----:B------:R-:W1:Y:S01]  /*5cf0*/  MUFU.TANH R29, R29 ;  /* 0x0000001d001d7308 */ /* 0x000e620000002400 */
[----:B------:R-:W-:Y:S01]  /*5d00*/  FSEL R15, R14, -INF , !P5 ;  /* 0xff8000000e0f7808 */ /* 0x000fe20006800000 */
[----:B------:R-:W-:Y:S01]  /*5d10*/  FMUL.FTZ R21, R205, UR23 ;  /* 0x00000017cd157c20 */ /* 0x000fe20008410000 */
[----:B------:R-:W-:Y:S01]  /*5d20*/  FSEL R11, R11, -INF , !P4 ;  /* 0xff8000000b0b7808 */ /* 0x000fe20006000000 */
[----:B------:R-:W-:Y:S01]  /*5d30*/  FMUL.FTZ R206, R206, UR23 ;  /* 0x00000017cece7c20 */ /* 0x000fe20008410000 */
[----:B------:R-:W-:Y:S01]  /*5d40*/  FSEL R14, R25, -INF , !P1 ;  /* 0xff800000190e7808 */ /* 0x000fe20004800000 */
[----:B------:R-:W-:Y:S01]  /*5d50*/  FMUL.FTZ R5, R179, UR23 ;  /* 0x00000017b3057c20 */ /* 0x000fe20008410000 */
[C---:B------:R-:W-:Y:S01]  /*5d60*/  ISETP.GE.AND P5, PT, R20.reuse, R183, PT ;  /* 0x000000b71400720c */ /* 0x040fe20003fa6270 */
[----:B------:R-:W3:Y:S01]  /*5d70*/  MUFU.TANH R30, R30 ;  /* 0x0000001e001e7308 */ /* 0x000ee20000002400 */
[----:B------:R-:W-:Y:S01]  /*5d80*/  ISETP.GE.AND P4, PT, R20, R182, PT ;  /* 0x000000b61400720c */ /* 0x000fe20003f86270 */
[----:B--2---:R-:W-:Y:S01]  /*5d90*/  FFMA.FTZ R16, R34, UR5, R27 ;  /* 0x0000000522107c23 */ /* 0x004fe2000801001b */
[----:B------:R-:W-:Y:S01]  /*5da0*/  ISETP.GE.AND P1, PT, R20, R169, PT ;  /* 0x000000a91400720c */ /* 0x000fe20003f26270 */
[----:B------:R-:W-:Y:S01]  /*5db0*/  VIADD R19, R28, 0x11 ;  /* 0x000000111c137836 */ /* 0x000fe20000000000 */
[----:B------:R-:W-:Y:S01]  /*5dc0*/  I2FP.F32.S32 R20, R20 ;  /* 0x0000001400147245 */ /* 0x000fe20000201400 */
[----:B------:R-:W-:Y:S01]  /*5dd0*/  FMUL.FTZ R7, R196, UR23 ;  /* 0x00000017c4077c20 */ /* 0x000fe20008410000 */
[----:B------:R-:W-:Y:S01]  /*5de0*/  FSEL R16, R16, -INF , !P0 ;  /* 0xff80000010107808 */ /* 0x000fe20004000000 */
[----:B------:R-:W2:Y:S01]  /*5df0*/  MUFU.TANH R32, R32 ;  /* 0x0000002000207308 */ /* 0x000ea20000002400 */
[----:B------:R-:W-:Y:S01]  /*5e00*/  FMUL.FTZ R6, R207, UR23 ;  /* 0x00000017cf067c20 */ /* 0x000fe20008410000 */
[C---:B------:R-:W-:Y:S01]  /*5e10*/  FFMA.FTZ R17, R20.reuse, UR5, R9 ;  /* 0x0000000514117c23 */ /* 0x040fe20008010009 */
[----:B------:R-:W-:Y:S01]  /*5e20*/  FFMA.FTZ R9, R20, UR5, R24 ;  /* 0x0000000514097c23 */ /* 0x000fe20008010018 */
[----:B------:R-:W-:-:S02]  /*5e30*/  VIADD R24, R28, 0x10 ;  /* 0x000000101c187836 */ /* 0x000fc40000000000 */
[----:B-1----:R-:W-:Y:S01]  /*5e40*/  FFMA.FTZ R18, R20, UR5, R29 ;  /* 0x0000000514127c23 */ /* 0x002fe2000801001d */
[----:B------:R-:W-:Y:S01]  /*5e50*/  FMUL.FTZ R200, R200, UR23 ;  /* 0x00000017c8c87c20 */ /* 0x000fe20008410000 */
[----:B------:R-:W-:Y:S01]  /*5e60*/  FSEL R17, R17, -INF , !P6 ;  /* 0xff80000011117808 */ /* 0x000fe20007000000 */
[----:B------:R-:W1:Y:S01]  /*5e70*/  MUFU.TANH R22, R204 ;  /* 0x000000cc00167308 */ /* 0x000e620000002400 */
[----:B------:R-:W-:Y:S01]  /*5e80*/  I2FP.F32.S32 R23, R24 ;  /* 0x0000001800177245 */ /* 0x000fe20000201400 */
[----:B------:R-:W-:Y:S01]  /*5e90*/  FMUL.FTZ R202, R202, UR23 ;  /* 0x00000017caca7c20 */ /* 0x000fe20008410000 */
[----:B------:R-:W-:Y:S01]  /*5ea0*/  FSEL R9, R9, -INF , !P5 ;  /* 0xff80000009097808 */ /* 0x000fe20006800000 */
[----:B------:R-:W-:Y:S01]  /*5eb0*/  FMUL.FTZ R25, R10, UR23 ;  /* 0x000000170a197c20 */ /* 0x000fe20008410000 */
[C---:B------:R-:W-:Y:S01]  /*5ec0*/  ISETP.GE.AND P0, PT, R24.reuse, R234, PT ;  /* 0x000000ea1800720c */ /* 0x040fe20003f06270 */
[C---:B---3--:R-:W-:Y:S01]  /*5ed0*/  FFMA.FTZ R30, R23.reuse, UR5, R30 ;  /* 0x00000005171e7c23 */ /* 0x048fe2000801001e */
[C---:B------:R-:W-:Y:S01]  /*5ee0*/  ISETP.GE.AND P6, PT, R24.reuse, R183, PT ;  /* 0x000000b71800720c */ /* 0x040fe20003fc6270 */
[----:B------:R-:W3:Y:S01]  /*5ef0*/  MUFU.TANH R26, R26 ;  /* 0x0000001a001a7308 */ /* 0x000ee20000002400 */
[----:B--2---:R-:W-:Y:S01]  /*5f00*/  FFMA.FTZ R32, R23, UR5, R32 ;  /* 0x0000000517207c23 */ /* 0x004fe20008010020 */
[----:B------:R-:W-:Y:S01]  /*5f10*/  ISETP.GE.AND P5, PT, R24, R182, PT ;  /* 0x000000b61800720c */ /* 0x000fe20003fa6270 */
[----:B------:R-:W-:Y:S01]  /*5f20*/  FMUL.FTZ R201, R201, UR23 ;  /* 0x00000017c9c97c20 */ /* 0x000fe20008410000 */
[----:B------:R-:W-:Y:S01]  /*5f30*/  FSEL R18, R18, -INF , !P1 ;  /* 0xff80000012127808 */ /* 0x000fe20004800000 */
[----:B------:R-:W-:Y:S01]  /*5f40*/  FMUL.FTZ R199, R199, UR23 ;  /* 0x00000017c7c77c20 */ /* 0x000fe20008410000 */
[----:B------:R-:W-:-:S02]  /*5f50*/  FSEL R207, R30, -INF , !P0 ;  /* 0xff8000001ecf7808 */ /* 0x000fc40004000000 */
[----:B------:R-:W2:Y:S01]  /*5f60*/  MUFU.TANH R4, R4 ;  /* 0x0000000400047308 */ /* 0x000ea20000002400 */
[----:B-1----:R-:W-:Y:S01]  /*5f70*/  FFMA.FTZ R240, R23, UR5, R22 ;  /* 0x0000000517f07c23 */ /* 0x002fe20008010016 */
[----:B------:R-:W-:Y:S02]  /*5f80*/  FSEL R172, R32, -INF , !P6 ;  /* 0xff80000020ac7808 */ /* 0x000fe40007000000 */
[C---:B------:R-:W-:Y:S02]  /*5f90*/  ISETP.GE.AND P1, PT, R19.reuse, R234, PT ;  /* 0x000000ea1300720c */ /* 0x040fe40003f26270 */
[----:B------:R-:W-:Y:S02]  /*5fa0*/  FSEL R240, R240, -INF , !P5 ;  /* 0xff800000f0f07808 */ /* 0x000fe40006800000 */
[----:B------:R-:W1:Y:S01]  /*5fb0*/  MUFU.TANH R21, R21 ;  /* 0x0000001500157308 */ /* 0x000e620000002400 */
[----:B---3--:R-:W-:Y:S01]  /*5fc0*/  FFMA.FTZ R26, R20, UR5, R26 ;  /* 0x00000005141a7c23 */ /* 0x008fe2000801001a */
[----:B------:R-:W-:-:S02]  /*5fd0*/  ISETP.GE.AND P0, PT, R19, R183, PT ;  /* 0x000000b71300720c */ /* 0x000fc40003f06270 */
[C---:B------:R-:W-:Y:S02]  /*5fe0*/  ISETP.GE.AND P6, PT, R19.reuse, R182, PT ;  /* 0x000000b61300720c */ /* 0x040fe40003fc6270 */
[----:B------:R-:W-:Y:S02]  /*5ff0*/  ISETP.GE.AND P5, PT, R19, R169, PT ;  /* 0x000000a91300720c */ /* 0x000fe40003fa6270 */
[----:B------:R-:W3:Y:S01]  /*6000*/  MUFU.TANH R206, R206 ;  /* 0x000000ce00ce7308 */ /* 0x000ee20000002400 */
[----:B------:R-:W-:Y:S02]  /*6010*/  I2FP.F32.S32 R19, R19 ;  /* 0x0000001300137245 */ /* 0x000fe40000201400 */
[----:B------:R-:W-:Y:S02]  /*6020*/  FSEL R20, R26, -INF , !P4 ;  /* 0xff8000001a147808 */ /* 0x000fe40006000000 */
[----:B------:R-:W-:Y:S01]  /*6030*/  ISETP.GE.AND P4, PT, R24, R169, PT ;  /* 0x000000a91800720c */ /* 0x000fe20003f86270 */
[----:B------:R-:W-:Y:S01]  /*6040*/  FMUL.FTZ R24, R198, UR23 ;  /* 0x00000017c6187c20 */ /* 0x000fe20008410000 */
[C---:B--2---:R-:W-:Y:S01]  /*6050*/  FFMA.FTZ R4, R19.reuse, UR5, R4 ;  /* 0x0000000513047c23 */ /* 0x044fe20008010004 */
[----:B------:R-:W2:Y:S01]  /*6060*/  MUFU.TANH R5, R5 ;  /* 0x0000000500057308 */ /* 0x000ea20000002400 */
[----:B-1----:R-:W-:-:S03]  /*6070*/  FFMA.FTZ R21, R19, UR5, R21 ;  /* 0x0000000513157c23 */ /* 0x002fc60008010015 */
[----:B------:R-:W-:Y:S02]  /*6080*/  FSEL R205, R4, -INF , !P1 ;  /* 0xff80000004cd7808 */ /* 0x000fe40004800000 */
[----:B------:R-:W-:Y:S02]  /*6090*/  FSEL R238, R21, -INF , !P6 ;  /* 0xff80000015ee7808 */ /* 0x000fe40007000000 */
[----:B------:R-:W1:Y:S01]  /*60a0*/  MUFU.TANH R7, R7 ;  /* 0x0000000700077308 */ /* 0x000e620000002400 */
[----:B---3--:R-:W-:Y:S01]  /*60b0*/  FFMA.FTZ R206, R23, UR5, R206 ;  /* 0x0000000517ce7c23 */ /* 0x008fe200080100ce */
[----:B------:R-:W-:-:S04]  /*60c0*/  VIADD R23, R28, 0x18 ;  /* 0x000000181c177836 */ /* 0x000fc80000000000 */
[----:B------:R-:W-:Y:S02]  /*60d0*/  FSEL R206, R206, -INF , !P4 ;  /* 0xff800000cece7808 */ /* 0x000fe40006000000 */
[----:B------:R-:W3:Y:S01]  /*60e0*/  MUFU.TANH R6, R6 ;  /* 0x0000000600067308 */ /* 0x000ee20000002400 */
[----:B------:R-:W-:Y:S01]  /*60f0*/  I2FP.F32.S32 R21, R23 ;  /* 0x0000001700157245 */ /* 0x000fe20000201400 */
[----:B--2---:R-:W-:Y:S01]  /*6100*/  FFMA.FTZ R5, R19, UR5, R5 ;  /* 0x0000000513057c23 */ /* 0x004fe20008010005 */
[C---:B------:R-:W-:Y:S02]  /*6110*/  ISETP.GE.AND P4, PT, R23.reuse, R234, PT ;  /* 0x000000ea1700720c */ /* 0x040fe40003f86270 */
[----:B------:R-:W-:Y:S02]  /*6120*/  ISETP.GE.AND P1, PT, R23, R183, PT ;  /* 0x000000b71700720c */ /* 0x000fe40003f26270 */
[----:B------:R-:W-:Y:S01]  /*6130*/  FSEL R173, R5, -INF , !P0 ;  /* 0xff80000005ad7808 */ /* 0x000fe20004000000 */
[----:B------:R-:W2:Y:S01]  /*6140*/  MUFU.TANH R22, R200 ;  /* 0x000000c800167308 */ /* 0x000ea20000002400 */
[----:B-1----:R-:W-:Y:S01]  /*6150*/  FFMA.FTZ R7, R21, UR5, R7 ;  /* 0x0000000515077c23 */ /* 0x002fe20008010007 */
[----:B------:R-:W-:Y:S01]  /*6160*/  ISETP.GE.AND P0, PT, R23, R182, PT ;  /* 0x000000b61700720c */ /* 0x000fe20003f06270 */
[----:B------:R-:W-:Y:S01]  /*6170*/  FMUL.FTZ R5, R197, UR23 ;  /* 0x00000017c5057c20 */ /* 0x000fe20008410000 */
[----:B------:R-:W-:Y:S01]  /*6180*/  ISETP.GE.AND P6, PT, R23, R169, PT ;  /* 0x000000a91700720c */ /* 0x000fe20003fc6270 */
[----:B------:R-:W-:Y:S01]  /*6190*/  FMUL.FTZ R23, R203, UR23 ;  /* 0x00000017cb177c20 */ /* 0x000fe20008410000 */
[----:B------:R-:W-:-:S02]  /*61a0*/  FSEL R203, R7, -INF , !P4 ;  /* 0xff80000007cb7808 */ /* 0x000fc40006000000 */
[----:B------:R-:W1:Y:S01]  /*61b0*/  MUFU.TANH R24, R24 ;  /* 0x0000001800187308 */ /* 0x000e620000002400 */
[----:B---3--:R-:W-:Y:S01]  /*61c0*/  FFMA.FTZ R6, R19, UR5, R6 ;  /* 0x0000000513067c23 */ /* 0x008fe20008010006 */
[----:B------:R-:W-:Y:S02]  /*61d0*/  I2FP.F32.S32 R7, R28 ;  /* 0x0000001c00077245 */ /* 0x000fe40000201400 */
[----:B------:R-:W-:Y:S02]  /*61e0*/  ISETP.GE.AND P4, PT, R28, R183, PT ;  /* 0x000000b71c00720c */ /* 0x000fe40003f86270 */
[----:B------:R-:W-:Y:S01]  /*61f0*/  FSEL R220, R6, -INF , !P5 ;  /* 0xff80000006dc7808 */ /* 0x000fe20006800000 */
[----:B------:R-:W-:Y:S01]  /*6200*/  FFMA.FTZ R0, R7, UR5, R0 ;  /* 0x0000000507007c23 */ /* 0x000fe20008010000 */
[----:B------:R-:W3:Y:S01]  /*6210*/  MUFU.TANH R10, R202 ;  /* 0x000000ca000a7308 */ /* 0x000ee20000002400 */
[----:B--2---:R-:W-:Y:S01]  /*6220*/  FFMA.FTZ R22, R21, UR5, R22 ;  /* 0x0000000515167c23 */ /* 0x004fe20008010016 */
[----:B------:R-:W-:Y:S01]  /*6230*/  ISETP.GE.AND P5, PT, R28, R234, PT ;  /* 0x000000ea1c00720c */ /* 0x000fe20003fa6270 */
[----:B------:R-:W-:-:S03]  /*6240*/  FFMA.FTZ R2, R7, UR5, R2 ;  /* 0x0000000507027c23 */ /* 0x000fc60008010002 */
[----:B------:R-:W-:Y:S02]  /*6250*/  FSEL R236, R22, -INF , !P0 ;  /* 0xff80000016ec7808 */ /* 0x000fe40004000000 */
[----:B------:R-:W2:Y:S01]  /*6260*/  MUFU.TANH R4, R25 ;  /* 0x0000001900047308 */ /* 0x000ea20000002400 */
[C---:B-1----:R-:W-:Y:S01]  /*6270*/  FFMA.FTZ R24, R21.reuse, UR5, R24 ;  /* 0x0000000515187c23 */ /* 0x042fe20008010018 */
[----:B------:R-:W-:Y:S02]  /*6280*/  ISETP.GE.AND P0, PT, R28, R169, PT ;  /* 0x000000a91c00720c */ /* 0x000fe40003f06270 */
[----:B------:R-:W-:Y:S02]  /*6290*/  FSEL R19, R2, -INF , !P4 ;  /* 0xff80000002137808 */ /* 0x000fe40006000000 */
[----:B------:R-:W-:Y:S02]  /*62a0*/  FSEL R195, R24, -INF , !P1 ;  /* 0xff80000018c37808 */ /* 0x000fe40004800000 */
[----:B------:R-:W1:Y:S01]  /*62b0*/  MUFU.TANH R3, R3 ;  /* 0x0000000300037308 */ /* 0x000e620000002400 */
[----:B---3--:R-:W-:Y:S01]  /*62c0*/  FFMA.FTZ R10, R21, UR5, R10 ;  /* 0x00000005150a7c23 */ /* 0x008fe2000801000a */
[C---:B------:R-:W-:Y:S01]  /*62d0*/  ISETP.GE.AND P1, PT, R28.reuse, R182, PT ;  /* 0x000000b61c00720c */ /* 0x040fe20003f26270 */
[----:B------:R-:W-:Y:S01]  /*62e0*/  VIADD R28, R28, 0x19 ;  /* 0x000000191c1c7836 */ /* 0x000fe20000000000 */
[----:B------:R-:W-:-:S02]  /*62f0*/  FSEL R21, R0, -INF , !P5 ;  /* 0xff80000000157808 */ /* 0x000fc40006800000 */
[----:B------:R-:W-:Y:S02]  /*6300*/  FSEL R204, R10, -INF , !P6 ;  /* 0xff8000000acc7808 */ /* 0x000fe40007000000 */
[----:B------:R-:W3:Y:S01]  /*6310*/  MUFU.TANH R5, R5 ;  /* 0x0000000500057308 */ /* 0x000ee20000002400 */
[C---:B--2---:R-:W-:Y:S01]  /*6320*/  FFMA.FTZ R4, R7.reuse, UR5, R4 ;  /* 0x0000000507047c23 */ /* 0x044fe20008010004 */
[----:B------:R-:W-:Y:S02]  /*6330*/  I2FP.F32.S32 R0, R28 ;  /* 0x0000001c00007245 */ /* 0x000fe40000201400 */
[----:B------:R-:W-:Y:S02]  /*6340*/  ISETP.GE.AND P6, PT, R28, R234, PT ;  /* 0x000000ea1c00720c */ /* 0x000fe40003fc6270 */
[----:B------:R-:W-:Y:S02]  /*6350*/  FSEL R10, R4, -INF , !P0 ;  /* 0xff800000040a7808 */ /* 0x000fe40004000000 */
[----:B------:R-:W2:Y:S01]  /*6360*/  MUFU.TANH R6, R199 ;  /* 0x000000c700067308 */ /* 0x000ea20000002400 */
[----:B------:R-:W-:Y:S01]  /*6370*/  PLOP3.LUT P0, PT, PT, PT, UP0, 0x80, 0x0 ;  /* 0x000000000000781c */ /* 0x000fe20003f0f008 */
[----:B-1----:R-:W-:Y:S01]  /*6380*/  FFMA.FTZ R3, R7, UR5, R3 ;  /* 0x0000000507037c23 */ /* 0x002fe20008010003 */
[----:B------:R-:W-:Y:S01]  /*6390*/  BAR.SYNC.DEFER_BLOCKING 0x0 ;  /* 0x0000000000007b1d */ /* 0x000fe20000010000 */
[----:B------:R-:W-:-:S02]  /*63a0*/  ISETP.GE.AND P5, PT, R28, R183, PT ;  /* 0x000000b71c00720c */ /* 0x000fc40003fa6270 */
[----:B------:R-:W-:Y:S02]  /*63b0*/  ISETP.GE.AND P4, PT, R28, R182, PT ;  /* 0x000000b61c00720c */ /* 0x000fe40003f86270 */
[----:B------:R-:W-:Y:S01]  /*63c0*/  FSEL R22, R3, -INF , !P1 ;  /* 0xff80000003167808 */ /* 0x000fe20004800000 */
[----:B------:R-:W1:Y:S01]  /*63d0*/  MUFU.TANH R201, R201 ;  /* 0x000000c900c97308 */ /* 0x000e620000002400 */
[----:B---3--:R-:W-:Y:S01]  /*63e0*/  FFMA.FTZ R5, R0, UR5, R5 ;  /* 0x0000000500057c23 */ /* 0x008fe20008010005 */
[----:B------:R-:W-:-:S06]  /*63f0*/  ISETP.GE.AND P1, PT, R28, R169, PT ;  /* 0x000000a91c00720c */ /* 0x000fcc0003f26270 */
[----:B------:R-:W3:Y:S01]  /*6400*/  MUFU.TANH R23, R23 ;  /* 0x0000001700177308 */ /* 0x000ee20000002400 */
[----:B--2---:R-:W-:Y:S01]  /*6410*/  FFMA.FTZ R6, R0, UR5, R6 ;  /* 0x0000000500067c23 */ /* 0x004fe20008010006 */
[----:B------:R-:W-:-:S04]  /*6420*/  FSEL R199, R5, -INF , !P6 ;  /* 0xff80000005c77808 */ /* 0x000fc80007000000 */
[----:B------:R-:W-:Y:S01]  /*6430*/  FSEL R194, R6, -INF , !P5 ;  /* 0xff80000006c27808 */ /* 0x000fe20006800000 */
[----:B-1----:R-:W-:-:S05]  /*6440*/  FFMA.FTZ R201, R0, UR5, R201 ;  /* 0x0000000500c97c23 */ /* 0x002fca00080100c9 */
[----:B------:R-:W-:Y:S01]  /*6450*/  FSEL R222, R201, -INF , !P4 ;  /* 0xff800000c9de7808 */ /* 0x000fe20006000000 */
[----:B---3--:R-:W-:-:S05]  /*6460*/  FFMA.FTZ R23, R0, UR5, R23 ;  /* 0x0000000500177c23 */ /* 0x008fca0008010017 */
[----:B------:R-:W-:Y:S01]  /*6470*/  FSEL R202, R23, -INF , !P1 ;  /* 0xff80000017ca7808 */ /* 0x000fe20004800000 */
        /* <DEDUP_REMOVED lines=48> */
.L_x_1673:
[----:B------:R-:W-:Y:S05]  /*6780*/  BSYNC B0 ;  /* 0x0000000000007941 */ /* 0x000fea0003800000 */
.L_x_1672:
[----:B------:R-:W0:Y:S02]  /*6790*/  LDGDEPBAR ;  /* 0x00000000000079af */ /* 0x000e240000000000 */
.L_x_1671:
        /* <DEDUP_REMOVED lines=36> */
[----:B-1----:R-:W-:-:S03]  /*69e0*/  FMNMX.FTZ R7, R0, R7, !PT ;  /* 0x0000000700077209 */ /* 0x002fc60007810000 */
[----:B------:R-:W1:Y:S04]  /*69f0*/  SHFL.BFLY PT, R23, R2, 0x2, 0x1f ;  /* 0x0c401f0002177f89 */ /* 0x000e6800000e0000 */
[----:B------:R-:W3:Y:S04]  /*6a00*/  SHFL.BFLY PT, R5, R6, 0x2, 0x1f ;  /* 0x0c401f0006057f89 */ /* 0x000ee800000e0000 */
[----:B------:R-:W4:Y:S01]  /*6a10*/  SHFL.BFLY PT, R0, R7, 0x1, 0x1f ;  /* 0x0c201f0007007f89 */ /* 0x000f2200000e0000 */
[----:B--2---:R-:W-:Y:S02]  /*6a20*/  FMNMX.FTZ R4, R3, R4, !PT ;  /* 0x0000000403047209 */ /* 0x004fe40007810000 */
[----:B-1----:R-:W-:-:S03]  /*6a30*/  FMNMX.FTZ R23, R2, R23, !PT ;  /* 0x0000001702177209 */ /* 0x002fc60007810000 */
        /* <DEDUP_REMOVED lines=13> */
[--C-:B------:R-:W-:Y:S01]  /*6b10*/  FFMA.FTZ R173, R173, UR20, -R196.reuse ;  /* 0x00000014adad7c23 */ /* 0x100fe200080108c4 */
        /* <DEDUP_REMOVED lines=8> */
[----:B------:R-:W-:Y:S01]  /*6ba0*/  FSEL R4, R3, RZ, P1 ;  /* 0x000000ff03047208 */ /* 0x000fe20000800000 */
[----:B------:R-:W-:Y:S01]  /*6bb0*/  FMUL.FTZ R223, R244, UR20 ;  /* 0x00000014f4df7c20 */ /* 0x000fe20008410000 */
[----:B------:R-:W-:Y:S01]  /*6bc0*/  FSETP.NEU.FTZ.AND P6, PT, R2, -INF , PT ;  /* 0xff8000000200780b */ /* 0x000fe20003fdd000 */
[--C-:B------:R-:W-:Y:S01]  /*6bd0*/  FFMA.FTZ R174, R16, UR20, -R221.reuse ;  /* 0x0000001410ae7c23 */ /* 0x100fe200080108dd */
[----:B------:R-:W-:Y:S01]  /*6be0*/  FSEL R16, R0, RZ, P5 ;  /* 0x000000ff00107208 */ /* 0x000fe20002800000 */
[----:B------:R-:W-:Y:S01]  /*6bf0*/  FADD.FTZ R4, R165, -R4 ;  /* 0x80000004a5047221 */ /* 0x000fe20000010000 */
[----:B------:R-:W-:Y:S01]  /*6c00*/  FSETP.NEU.FTZ.AND P4, PT, R244, -INF , PT ;  /* 0xff800000f400780b */ /* 0x000fe20003f9d000 */
[----:B------:R-:W-:Y:S01]  /*6c10*/  FFMA.FTZ R176, R10, UR20, -R221 ;  /* 0x000000140ab07c23 */ /* 0x000fe200080108dd */
[----:B------:R-:W-:Y:S01]  /*6c20*/  FSEL R5, R2, RZ, P6 ;  /* 0x000000ff02057208 */ /* 0x000fe20003000000 */
[----:B------:R-:W-:Y:S01]  /*6c30*/  FADD.FTZ R16, R167, -R16 ;  /* 0x80000010a7107221 */ /* 0x000fe20000010000 */
[----:B------:R-:W-:Y:S01]  /*6c40*/  FMUL.FTZ R192, R4, UR20 ;  /* 0x0000001404c07c20 */ /* 0x000fe20008410000 */
[----:B------:R-:W-:Y:S01]  /*6c50*/  FSEL R200, R200, RZ, P6 ;  /* 0x000000ffc8c87208 */ /* 0x000fe20003000000 */
[----:B------:R-:W-:Y:S01]  /*6c60*/  FFMA.FTZ R4, R11, UR20, -R196 ;  /* 0x000000140b047c23 */ /* 0x000fe200080108c4 */
[----:B------:R-:W-:Y:S01]  /*6c70*/  FSEL R223, R223, RZ, P4 ;  /* 0x000000ffdfdf7208 */ /* 0x000fe20002000000 */
[----:B------:R-:W-:Y:S01]  /*6c80*/  FMUL.FTZ R16, R16, UR20 ;  /* 0x0000001410107c20 */ /* 0x000fe20008410000 */
        /* <DEDUP_REMOVED lines=10> */
[----:B------:R-:W-:Y:S01]  /*6d30*/  FFMA.FTZ R191, R18, UR20, -R221 ;  /* 0x0000001412bf7c23 */ /* 0x000fe200080108dd */
[----:B------:R1:W-:Y:S01]  /*6d40*/  MUFU.EX2 R168, R4 ;  /* 0x0000000400a87308 */ /* 0x0003e20000000800 */
[----:B------:R-:W2:Y:S01]  /*6d50*/  LDSM.16.MT88.4 R28, [R210+0xa000] ;  /* 0x00a00000d21c783b */ /* 0x000ea20000004200 */
[----:B------:R-:W-:Y:S01]  /*6d60*/  FSEL R193, R244, RZ, P4 ;  /* 0x000000fff4c17208 */ /* 0x000fe20002000000 */
[----:B------:R-:W-:Y:S01]  /*6d70*/  FMUL.FTZ R198, R198, UR20 ;  /* 0x00000014c6c67c20 */ /* 0x000fe20008410000 */
[--C-:B------:R-:W-:Y:S01]  /*6d80*/  FFMA.FTZ R237, R240, UR20, -R223.reuse ;  /* 0x00000014f0ed7c23 */ /* 0x100fe200080108df */
[----:B------:R-:W3:Y:S01]  /*6d90*/  LDSM.16.MT88.4 R20, [R208+0xa000] ;  /* 0x00a00000d014783b */ /* 0x000ee20000004200 */
[----:B------:R-:W-:Y:S01]  /*6da0*/  FFMA.FTZ R238, R238, UR20, -R223 ;  /* 0x00000014eeee7c23 */ /* 0x000fe200080108df */
[----:B------:R-:W-:Y:S01]  /*6db0*/  FADD.FTZ R193, R166, -R193 ;  /* 0x800000c1a6c17221 */ /* 0x000fe20000010000 */
[----:B------:R4:W5:Y:S01]  /*6dc0*/  MUFU.EX2 R201, R16 ;  /* 0x0000001000c97308 */ /* 0x0009620000000800 */
[----:B------:R-:W3:Y:S01]  /*6dd0*/  LDSM.16.MT88.4 R12, [R212+0xb000] ;  /* 0x00b00000d40c783b */ /* 0x000ee20000004200 */
[----:B------:R-:W-:Y:S01]  /*6de0*/  FFMA.FTZ R236, R236, UR20, -R223 ;  /* 0x00000014ecec7c23 */ /* 0x000fe200080108df */
[----:B------:R-:W-:Y:S01]  /*6df0*/  FMUL.FTZ R193, R193, UR20 ;  /* 0x00000014c1c17c20 */ /* 0x000fe20008410000 */
[--C-:B------:R-:W-:Y:S01]  /*6e00*/  FFMA.FTZ R206, R206, UR20, -R221.reuse ;  /* 0x00000014cece7c23 */ /* 0x100fe200080108dd */
[----:B------:R-:W3:Y:S01]  /*6e10*/  LDSM.16.MT88.4 R8, [R210+0xb000] ;  /* 0x00b00000d208783b */ /* 0x000ee20000004200 */
[--C-:B------:R-:W-:Y:S01]  /*6e20*/  FFMA.FTZ R239, R220, UR20, -R221.reuse ;  /* 0x00000014dcef7c23 */ /* 0x100fe200080108dd */
[----:B------:R-:W-:Y:S01]  /*6e30*/  FFMA.FTZ R204, R204, UR20, -R221 ;  /* 0x00000014cccc7c23 */ /* 0x000fe200080108dd */
[----:B------:R-:W-:Y:S01]  /*6e40*/  MUFU.EX2 R184, R184 ;  /* 0x000000b800b87308 */ /* 0x000fe20000000800 */
[----:B-1----:R-:W1:Y:S01]  /*6e50*/  LDSM.16.MT88.4 R4, [R209+0xb000] ;  /* 0x00b00000d104783b */ /* 0x002e620000004200 */
[----:B------:R-:W-:Y:S01]  /*6e60*/  FFMA.FTZ R223, R222, UR20, -R223 ;  /* 0x00000014dedf7c23 */ /* 0x000fe200080108df */
[----:B------:R-:W-:Y:S01]  /*6e70*/  FFMA.FTZ R221, R202, UR20, -R221 ;  /* 0x00000014cadd7c23 */ /* 0x000fe200080108dd */
[--C-:B------:R-:W-:Y:S01]  /*6e80*/  FFMA.FTZ R202, R207, UR20, -R200.reuse ;  /* 0x00000014cfca7c23 */ /* 0x100fe200080108c8 */
[--C-:B------:R-:W-:Y:S01]  /*6e90*/  FFMA.FTZ R205, R205, UR20, -R200.reuse ;  /* 0x00000014cdcd7c23 */ /* 0x100fe200080108c8 */
[--C-:B------:R-:W-:Y:S01]  /*6ea0*/  FFMA.FTZ R203, R203, UR20, -R200.reuse ;  /* 0x00000014cbcb7c23 */ /* 0x100fe200080108c8 */
[----:B------:R-:W-:Y:S01]  /*6eb0*/  FFMA.FTZ R200, R199, UR20, -R200 ;  /* 0x00000014c7c87c23 */ /* 0x000fe200080108c8 */
[----:B------:R-:W2:Y:S01]  /*6ec0*/  MUFU.EX2 R179, R179 ;  /* 0x000000b300b37308 */ /* 0x000ea20000000800 */
        /* <DEDUP_REMOVED lines=15> */
[----:B------:R-:W5:Y:S01]  /*6fc0*/  MUFU.EX2 R177, R177 ;  /* 0x000000b100b17308 */ /* 0x000f620000000800 */
        /* <DEDUP_REMOVED lines=24> */
[----:B------:R-:W-:Y:S01]  /*7150*/  FFMA.FTZ R194, R194, UR20, -R196 ;  /* 0x00000014c2c27c23 */ /* 0x000fe200080108c4 */
[----:B------:R-:W-:-:S06]  /*7160*/  FFMA.FTZ R232, R232, R201, R187 ;  /* 0x000000c9e8e87223 */ /* 0x000fcc00000100bb */
[----:B------:R-:W5:Y:S01]  /*7170*/  MUFU.EX2 R191, R191 ;  /* 0x000000bf00bf7308 */ /* 0x000f620000000800 */
[----:B--2---:R-:W-:-:S07]  /*7180*/  F2FP.BF16.F32.PACK_AB R165, R175, R176 ;  /* 0x000000b0afa5723e */ /* 0x004fce00000010ff */
[----:B------:R-:W2:Y:S08]  /*7190*/  MUFU.EX2 R193, R193 ;  /* 0x000000c100c17308 */ /* 0x000eb00000000800 */
[----:B------:R-:W3:Y:S01]  /*71a0*/  MUFU.EX2 R192, R192 ;  /* 0x000000c000c07308 */ /* 0x000ee20000000800 */
[----:B-----5:R-:W-:-:S07]  /*71b0*/  F2FP.BF16.F32.PACK_AB R167, R191, R174 ;  /* 0x000000aebfa7723e */ /* 0x020fce00000010ff */
        /* <DEDUP_REMOVED lines=110> */
[----:B------:R-:W-:Y:S01]  /*78a0*/  MUFU.EX2 R237, R237 ;  /* 0x000000ed00ed7308 */ /* 0x000fe20000000800 */
[----:B------:R-:W-:Y:S01]  /*78b0*/  FFMA.FTZ R235, R235, R198, R190 ;  /* 0x000000c6ebeb7223 */ /* 0x000fe200000100be */
[----:B------:R-:W-:Y:S01]  /*78c0*/  FFMA.FTZ R184, R233, R193, R184 ;  /* 0x000000c1e9b87223 */ /* 0x000fe200000100b8 */
[----:B------:R-:W-:Y:S01]  /*78d0*/  HMMA.16816.F32.BF16 R60, R164, R22, R60 ;  /* 0x00000016a43c723c */ /* 0x000fe2000004183c */
[----:B------:R-:W-:-:S02]  /*78e0*/  FFMA.FTZ R176, R231, R192, R176 ;  /* 0x000000c0e7b07223 */ /* 0x000fc400000100b0 */
[----:B------:R-:W-:Y:S02]  /*78f0*/  FADD.FTZ R179, R179, R184 ;  /* 0x000000b8b3b37221 */ /* 0x000fe40000010000 */
[----:B------:R-:W2:Y:S01]  /*7900*/  MUFU.EX2 R238, R238 ;  /* 0x000000ee00ee7308 */ /* 0x000ea20000000800 */
[----:B------:R-:W-:Y:S01]  /*7910*/  HMMA.16816.F32.BF16 R72, R164, R12, R72 ;  /* 0x0000000ca448723c */ /* 0x000fe20000041848 */
[----:B------:R-:W-:Y:S01]  /*7920*/  FADD.FTZ R175, R175, R176 ;  /* 0x000000b0afaf7221 */ /* 0x000fe20000010000 */
[----:B------:R-:W-:-:S03]  /*7930*/  FADD.FTZ R178, R178, R179 ;  /* 0x000000b3b2b27221 */ /* 0x000fc60000010000 */
[----:B------:R-:W-:Y:S01]  /*7940*/  FADD.FTZ R174, R174, R175 ;  /* 0x000000afaeae7221 */ /* 0x000fe20000010000 */
        /* <DEDUP_REMOVED lines=8> */
[C---:B-1----:R-:W-:Y:S06]  /*79d0*/  HMMA.16816.F32.BF16 R104, R164.reuse, R4, R104 ;  /* 0x00000004a468723c */ /* 0x042fec0000041868 */
[C---:B------:R-:W-:Y:S01]  /*79e0*/  HMMA.16816.F32.BF16 R108, R164.reuse, R6, R108 ;  /* 0x00000006a46c723c */ /* 0x040fe2000004186c */
[----:B------:R-:W1:Y:S05]  /*79f0*/  MUFU.EX2 R239, R239 ;  /* 0x000000ef00ef7308 */ /* 0x000e6a0000000800 */
[C---:B----4-:R-:W-:Y:S03]  /*7a00*/  HMMA.16816.F32.BF16 R120, R164.reuse, R16, R120 ;  /* 0x00000010a478723c */ /* 0x050fe60000041878 */
[----:B------:R-:W-:Y:S03]  /*7a10*/  MUFU.EX2 R204, R204 ;  /* 0x000000cc00cc7308 */ /* 0x000fe60000000800 */
[----:B------:R-:W-:Y:S05]  /*7a20*/  HMMA.16816.F32.BF16 R124, R164, R18, R124 ;  /* 0x00000012a47c723c */ /* 0x000fea000004187c */
[----:B------:R-:W3:Y:S02]  /*7a30*/  MUFU.EX2 R221, R221 ;  /* 0x000000dd00dd7308 */ /* 0x000ee40000000800 */
[C---:B------:R-:W-:Y:S01]  /*7a40*/  F2FP.BF16.F32.PACK_AB R164, R188.reuse, R190 ;  /* 0x000000bebca4723e */ /* 0x040fe200000010ff */
[----:B------:R-:W-:Y:S01]  /*7a50*/  FADD.FTZ R188, R188, R235 ;  /* 0x000000ebbcbc7221 */ /* 0x000fe20000010000 */
[C---:B------:R-:W-:Y:S01]  /*7a60*/  F2FP.BF16.F32.PACK_AB R165, R185.reuse, R187 ;  /* 0x000000bbb9a5723e */ /* 0x040fe200000010ff */
[----:B------:R-:W-:Y:S01]  /*7a70*/  FADD.FTZ R185, R185, R232 ;  /* 0x000000e8b9b97221 */ /* 0x000fe20000010000 */
[----:B------:R-:W-:Y:S01]  /*7a80*/  F2FP.BF16.F32.PACK_AB R166, R186, R189 ;  /* 0x000000bdbaa6723e */ /* 0x000fe200000010ff */
[----:B------:R-:W-:Y:S01]  /*7a90*/  FADD.FTZ R189, R189, R188 ;  /* 0x000000bcbdbd7221 */ /* 0x000fe20000010000 */
[----:B------:R-:W-:Y:S01]  /*7aa0*/  F2FP.BF16.F32.PACK_AB R167, R197, R168 ;  /* 0x000000a8c5a7723e */ /* 0x000fe200000010ff */
[----:B------:R-:W-:Y:S01]  /*7ab0*/  MUFU.EX2 R202, R202 ;  /* 0x000000ca00ca7308 */ /* 0x000fe20000000800 */
[----:B------:R-:W-:Y:S01]  /*7ac0*/  FADD.FTZ R168, R168, R185 ;  /* 0x000000b9a8a87221 */ /* 0x000fe20000010000 */
[----:B------:R-:W-:-:S03]  /*7ad0*/  FADD.FTZ R189, R186, R189 ;  /* 0x000000bdbabd7221 */ /* 0x000fc60000010000 */
[----:B------:R-:W-:Y:S01]  /*7ae0*/  FADD.FTZ R197, R197, R168 ;  /* 0x000000a8c5c57221 */ /* 0x000fe20000010000 */
[C---:B------:R-:W-:Y:S01]  /*7af0*/  HMMA.16816.F32.BF16 R160, R164.reuse, R32, R160 ;  /* 0x00000020a4a0723c */ /* 0x040fe200000418a0 */
[----:B------:R-:W-:Y:S01]  /*7b00*/  MOV R168, R2 ;  /* 0x0000000200a87202 */ /* 0x000fe20000000f00 */
[----:B------:R-:W4:Y:S04]  /*7b10*/  MUFU.EX2 R205, R205 ;  /* 0x000000cd00cd7308 */ /* 0x000f280000000800 */
[C---:B------:R-:W-:Y:S01]  /*7b20*/  HMMA.16816.F32.BF16 R148, R164.reuse, R34, R148 ;  /* 0x00000022a494723c */ /* 0x040fe20000041894 */
[----:B------:R-:W-:Y:S03]  /*7b30*/  LDSM.16.MT88.4 R32, [R210+0xa800] ;  /* 0x00a80000d220783b */ /* 0x000fe60000004200 */
[----:B------:R-:W-:Y:S02]  /*7b40*/  MUFU.EX2 R172, R172 ;  /* 0x000000ac00ac7308 */ /* 0x000fe40000000800 */
[C---:B------:R-:W-:Y:S06]  /*7b50*/  HMMA.16816.F32.BF16 R144, R164.reuse, R28, R144 ;  /* 0x0000001ca490723c */ /* 0x040fec0000041890 */
[C---:B------:R-:W-:Y:S01]  /*7b60*/  HMMA.16816.F32.BF16 R132, R164.reuse, R30, R132 ;  /* 0x0000001ea484723c */ /* 0x040fe20000041884 */
[----:B------:R-:W-:Y:S01]  /*7b70*/  LDSM.16.MT88.4 R28, [R209+0xa800] ;  /* 0x00a80000d11c783b */ /* 0x000fe20000004200 */
[----:B------:R-:W5:Y:S04]  /*7b80*/  MUFU.EX2 R173, R173 ;  /* 0x000000ad00ad7308 */ /* 0x000f680000000800 */
[C---:B------:R-:W-:Y:S04]  /*7b90*/  HMMA.16816.F32.BF16 R36, R164.reuse, R24, R36 ;  /* 0x00000018a424723c */ /* 0x040fe80000041824 */
[----:B------:R-:W-:Y:S02]  /*7ba0*/  MUFU.EX2 R203, R203 ;  /* 0x000000cb00cb7308 */ /* 0x000fe40000000800 */
[C---:B------:R-:W-:Y:S01]  /*7bb0*/  HMMA.16816.F32.BF16 R48, R164.reuse, R26, R48 ;  /* 0x0000001aa430723c */ /* 0x040fe20000041830 */
[----:B------:R-:W4:Y:S05]  /*7bc0*/  LDSM.16.MT88.4 R24, [R212+0xa800] ;  /* 0x00a80000d418783b */ /* 0x000f2a0000004200 */
[C---:B------:R-:W-:Y:S01]  /*7bd0*/  HMMA.16816.F32.BF16 R52, R164.reuse, R20, R52 ;  /* 0x00000014a434723c */ /* 0x040fe20000041834 */
[----:B------:R-:W5:Y:S05]  /*7be0*/  MUFU.EX2 R200, R200 ;  /* 0x000000c800c87308 */ /* 0x000f6a0000000800 */
[C---:B------:R-:W-:Y:S01]  /*7bf0*/  HMMA.16816.F32.BF16 R64, R164.reuse, R22, R64 ;  /* 0x00000016a440723c */ /* 0x040fe20000041840 */
[----:B------:R-:W5:Y:S02]  /*7c00*/  LDSM.16.MT88.4 R20, [R208+0xa800] ;  /* 0x00a80000d014783b */ /* 0x000f640000004200 */
[----:B------:R-:W-:Y:S03]  /*7c10*/  MUFU.EX2 R195, R195 ;  /* 0x000000c300c37308 */ /* 0x000fe60000000800 */
[C---:B------:R-:W-:Y:S05]  /*7c20*/  HMMA.16816.F32.BF16 R68, R164.reuse, R12, R68 ;  /* 0x0000000ca444723c */ /* 0x040fea0000041844 */
[----:B------:R-:W5:Y:S01]  /*7c30*/  MUFU.EX2 R194, R194 ;  /* 0x000000c200c27308 */ /* 0x000f620000000800 */
        /* <DEDUP_REMOVED lines=10> */
[----:B------:R-:W5:Y:S06]  /*7ce0*/  LDSM.16.MT88.4 R16, [R212+0xb800] ;  /* 0x00b80000d410783b */ /* 0x000f6c0000004200 */
[----:B--2---:R-:W-:Y:S01]  /*7cf0*/  F2FP.BF16.F32.PACK_AB R164, R238, R237 ;  /* 0x000000edeea4723e */ /* 0x004fe200000010ff */
[----:B------:R-:W-:Y:S01]  /*7d00*/  FADD.FTZ R237, R237, R178 ;  /* 0x000000b2eded7221 */ /* 0x000fe20000010000 */
[----:B-1----:R-:W-:Y:S01]  /*7d10*/  F2FP.BF16.F32.PACK_AB R165, R239, R206 ;  /* 0x000000ceefa5723e */ /* 0x002fe200000010ff */
[----:B------:R-:W-:Y:S01]  /*7d20*/  FADD.FTZ R206, R206, R191 ;  /* 0x000000bfcece7221 */ /* 0x000fe20000010000 */
[----:B------:R-:W-:Y:S01]  /*7d30*/  F2FP.BF16.F32.PACK_AB R166, R223, R236 ;  /* 0x000000ecdfa6723e */ /* 0x000fe200000010ff */
[----:B------:R-:W-:Y:S01]  /*7d40*/  FADD.FTZ R237, R238, R237 ;  /* 0x000000edeeed7221 */ /* 0x000fe20000010000 */
[----:B---3--:R-:W-:Y:S01]  /*7d50*/  F2FP.BF16.F32.PACK_AB R167, R221, R204 ;  /* 0x000000ccdda7723e */ /* 0x008fe200000010ff */
[----:B------:R-:W-:-:S02]  /*7d60*/  FADD.FTZ R239, R239, R206 ;  /* 0x000000ceefef7221 */ /* 0x000fc40000010000 */
[----:B------:R-:W-:Y:S02]  /*7d70*/  FADD.FTZ R236, R236, R237 ;  /* 0x000000edecec7221 */ /* 0x000fe40000010000 */
[----:B------:R-:W-:Y:S02]  /*7d80*/  FADD.FTZ R204, R204, R239 ;  /* 0x000000efcccc7221 */ /* 0x000fe40000010000 */
[----:B----4-:R-:W-:Y:S01]  /*7d90*/  HMMA.16816.F32.BF16 R156, R164, R24, R156 ;  /* 0x00000018a49c723c */ /* 0x010fe2000004189c */
[----:B------:R-:W-:Y:S01]  /*7da0*/  FADD.FTZ R233, R223, R236 ;  /* 0x000000ecdfe97221 */ /* 0x000fe20000010000 */
[----:B------:R-:W-:-:S04]  /*7db0*/  FADD.FTZ R231, R221, R204 ;  /* 0x000000ccdde77221 */ /* 0x000fc80000010000 */
        /* <DEDUP_REMOVED lines=97> */
[----:B------:R-:W-:Y:S04]  /*83d0*/  LDSM.16.M88.4 R12, [R217] ;  /* 0x00000000d90c783b */ /* 0x000fe80000000200 */
[----:B------:R-:W-:Y:S04]  /*83e0*/  LDSM.16.M88.4 R220, [R216] ;  /* 0x00000000d8dc783b */ /* 0x000fe80000000200 */
[----:B------:R-:W3:Y:S04]  /*83f0*/  LDSM.16.M88.4 R196, [R219+0x2000] ;  /* 0x00200000dbc4783b */ /* 0x000ee80000000200 */
[----:B------:R-:W4:Y:S04]  /*8400*/  LDSM.16.M88.4 R20, [R218+0x8800] ;  /* 0x00880000da14783b */ /* 0x000f280000000200 */
[----:B------:R-:W-:Y:S04]  /*8410*/  LDSM.16.M88.4 R204, [R211+0x8000] ;  /* 0x00800000d3cc783b */ /* 0x000fe80000000200 */
[----:B-1----:R-:W1:Y:S04]  /*8420*/  LDSM.16.M88.4 R16, [R215] ;  /* 0x00000000d710783b */ /* 0x002e680000000200 */
[----:B------:R-:W5:Y:S04]  /*8430*/  LDSM.16.M88.4 R164, [R217+0x2000] ;  /* 0x00200000d9a4783b */ /* 0x000f680000000200 */
[----:B------:R-:W5:Y:S04]  /*8440*/  LDSM.16.M88.4 R32, [R216+0x800] ;  /* 0x00080000d820783b */ /* 0x000f680000000200 */
[----:B------:R-:W-:Y:S01]  /*8450*/  LDSM.16.M88.4 R176, [R213] ;  /* 0x00000000d5b0783b */ /* 0x000fe20000000200 */
[-C--:B--2---:R-:W-:Y:S03]  /*8460*/  HMMA.16816.F32.BF16 R4, R192, R24.reuse, RZ ;  /* 0x00000018c004723c */ /* 0x084fe600000418ff */
[----:B------:R-:W-:Y:S04]  /*8470*/  LDSM.16.M88.4 R188, [R215+0x2000] ;  /* 0x00200000d7bc783b */ /* 0x000fe80000000200 */
[----:B------:R-:W-:Y:S04]  /*8480*/  LDSM.16.M88.4 R184, [R211+0x8800] ;  /* 0x00880000d3b8783b */ /* 0x000fe80000000200 */
[----:B------:R-:W-:Y:S01]  /*8490*/  LDSM.16.M88.4 R236, [R219+0x4000] ;  /* 0x00400000dbec783b */ /* 0x000fe20000000200 */
[C---:B---3--:R-:W-:Y:S03]  /*84a0*/  HMMA.16816.F32.BF16 R8, R196.reuse, R24, RZ ;  /* 0x00000018c408723c */ /* 0x048fe600000418ff */
[----:B------:R-:W-:Y:S04]  /*84b0*/  LDSM.16.M88.4 R240, [R211+0x9000] ;  /* 0x00900000d3f0783b */ /* 0x000fe80000000200 */
[----:B------:R-:W0:Y:S01]  /*84c0*/  LDGDEPBAR ;  /* 0x00000000000079af */ /* 0x000e220000000000 */
[----:B------:R-:W-:Y:S06]  /*84d0*/  HMMA.16816.F32.BF16 R28, R196, R26, RZ ;  /* 0x0000001ac41c723c */ /* 0x000fec00000418ff */
[----:B------:R-:W-:Y:S06]  /*84e0*/  HMMA.16816.F32.BF16 R4, R12, R220, R4 ;  /* 0x000000dc0c04723c */ /* 0x000fec0000041804 */
[----:B------:R-:W-:Y:S06]  /*84f0*/  HMMA.16816.F32.BF16 R24, R192, R26, RZ ;  /* 0x0000001ac018723c */ /* 0x000fec00000418ff */
[-C--:B----4-:R-:W-:Y:S06]  /*8500*/  HMMA.16816.F32.BF16 R200, R196, R20.reuse, RZ ;  /* 0x00000014c4c8723c */ /* 0x090fec00000418ff */
[----:B------:R-:W-:Y:S06]  /*8510*/  HMMA.16816.F32.BF16 R172, R192, R20, RZ ;  /* 0x00000014c0ac723c */ /* 0x000fec00000418ff */
[-C--:B------:R-:W-:Y:S06]  /*8520*/  HMMA.16816.F32.BF16 R196, R196, R22.reuse, RZ ;  /* 0x00000016c4c4723c */ /* 0x080fec00000418ff */
[----:B------:R-:W-:Y:S01]  /*8530*/  HMMA.16816.F32.BF16 R192, R192, R22, RZ ;  /* 0x00000016c0c0723c */ /* 0x000fe200000418ff */
[----:B------:R-:W2:Y:S05]  /*8540*/  LDSM.16.M88.4 R20, [R214] ;  /* 0x00000000d614783b */ /* 0x000eaa0000000200 */
[----:B-1----:R-:W-:Y:S06]  /*8550*/  HMMA.16816.F32.BF16 R4, R16, R204, R4 ;  /* 0x000000cc1004723c */ /* 0x002fec0000041804 */
[C---:B-----5:R-:W-:Y:S06]  /*8560*/  HMMA.16816.F32.BF16 R8, R164.reuse, R220, R8 ;  /* 0x000000dca408723c */ /* 0x060fec0000041808 */
        /* <DEDUP_REMOVED lines=9> */
[----:B------:R-:W3:Y:S01]  /*8600*/  LDSM.16.M88.4 R32, [R213+0x800] ;  /* 0x00080000d520783b */ /* 0x000ee20000000200 */
[----:B--2---:R-:W-:Y:S06]  /*8610*/  HMMA.16816.F32.BF16 R4, R20, R176, R4 ;  /* 0x000000b01404723c */ /* 0x004fec0000041804 */
        /* <DEDUP_REMOVED lines=9> */
[----:B------:R-:W2:Y:S04]  /*86b0*/  LDSM.16.M88.4 R16, [R216+0x1000] ;  /* 0x00100000d810783b */ /* 0x000ea80000000200 */
[----:B------:R-:W-:Y:S01]  /*86c0*/  LDSM.16.M88.4 R184, [R217+0x6000] ;  /* 0x00600000d9b8783b */ /* 0x000fe20000000200 */
[----:B-1----:R-:W-:Y:S06]  /*86d0*/  HMMA.16816.F32.BF16 R4, R236, R12, R4 ;  /* 0x0000000cec04723c */ /* 0x002fec0000041804 */
[C---:B------:R-:W-:Y:S06]  /*86e0*/  HMMA.16816.F32.BF16 R8, R164.reuse, R176, R8 ;  /* 0x000000b0a408723c */ /* 0x040fec0000041808 */
[C---:B------:R-:W-:Y:S06]  /*86f0*/  HMMA.16816.F32.BF16 R28, R164.reuse, R178, R28 ;  /* 0x000000b2a41c723c */ /* 0x040fec000004181c */
[C---:B---3--:R-:W-:Y:S06]  /*8700*/  HMMA.16816.F32.BF16 R200, R164.reuse, R32, R200 ;  /* 0x00000020a4c8723c */ /* 0x048fec00000418c8 */
[----:B------:R-:W-:Y:S01]  /*8710*/  HMMA.16816.F32.BF16 R196, R164, R34, R196 ;  /* 0x00000022a4c4723c */ /* 0x000fe200000418c4 */
[----:B------:R-:W1:Y:S05]  /*8720*/  LDSM.16.M88.4 R164, [R215+0x4000] ;  /* 0x00400000d7a4783b */ /* 0x000e6a0000000200 */
[----:B------:R-:W-:Y:S01]  /*8730*/  HMMA.16816.F32.BF16 R24, R20, R178, R24 ;  /* 0x000000b21418723c */ /* 0x000fe20000041818 */
[----:B------:R-:W-:Y:S05]  /*8740*/  LDSM.16.M88.4 R176, [R216+0x1800] ;  /* 0x00180000d8b0783b */ /* 0x000fea0000000200 */
[----:B--2---:R-:W-:Y:S06]  /*8750*/  HMMA.16816.F32.BF16 R4, R188, R16, R4 ;  /* 0x00000010bc04723c */ /* 0x004fec0000041804 */
        /* <DEDUP_REMOVED lines=24> */
[----:B------:R-:W-:Y:S01]  /*88e0*/  HMMA.16816.F32.BF16 R196, R220, R206, R196 ;  /* 0x000000cedcc4723c */ /* 0x000fe200000418c4 */
[----:B------:R-:W3:Y:S05]  /*88f0*/  MUFU.TANH R168, R5 ;  /* 0x0000000500a87308 */ /* 0x000eea0000002400 */
[-C--:B------:R-:W-:Y:S03]  /*8900*/  HMMA.16816.F32.BF16 R172, R188, R176.reuse, R172 ;  /* 0x000000b0bcac723c */ /* 0x080fe600000418ac */
[----:B------:R-:W-:Y:S03]  /*8910*/  MUFU.TANH R204, R204 ;  /* 0x000000cc00cc7308 */ /* 0x000fe60000002400 */
[----:B------:R-:W-:Y:S06]  /*8920*/  HMMA.16816.F32.BF16 R200, R184, R176, R200 ;  /* 0x000000b0b8c8723c */ /* 0x000fec00000418c8 */
[----:B-1----:R-:W-:Y:S01]  /*8930*/  HMMA.16816.F32.BF16 R8, R16, R12, R8 ;  /* 0x0000000c1008723c */ /* 0x002fe20000041808 */
[----:B------:R1:W-:Y:S05]  /*8940*/  MUFU.TANH R12, R4 ;  /* 0x00000004000c7308 */ /* 0x0003ea0000002400 */
[----:B------:R-:W-:Y:S01]  /*8950*/  HMMA.16816.F32.BF16 R24, R20, R14, R24 ;  /* 0x0000000e1418723c */ /* 0x000fe20000041818 */
[----:B------:R-:W-:-:S05]  /*8960*/  FMUL.FTZ R13, R6, UR23 ;  /* 0x00000017060d7c20 */ /* 0x000fca0008410000 */
[----:B------:R-:W-:Y:S01]  /*8970*/  HMMA.16816.F32.BF16 R28, R16, R14, R28 ;  /* 0x0000000e101c723c */ /* 0x000fe2000004181c */
[----:B------:R-:W-:Y:S01]  /*8980*/  MUFU.TANH R13, R13 ;  /* 0x0000000d000d7308 */ /* 0x000fe20000002400 */
[----:B-1----:R-:W1:Y:S04]  /*8990*/  LDSM.16.M88.4 R4, [R213+0x1800] ;  /* 0x00180000d504783b */ /* 0x002e680000000200 */
[----:B------:R-:W-:Y:S01]  /*89a0*/  HMMA.16816.F32.BF16 R192, R188, R178, R192 ;  /* 0x000000b2bcc0723c */ /* 0x000fe200000418c0 */
[----:B------:R-:W-:-:S05]  /*89b0*/  DEPBAR.LE SB0, 0x0 ;  /* 0x000080000000791a */ /* 0x000fca0000000000 */
[----:B------:R-:W-:Y:S01]  /*89c0*/  FMUL.FTZ R14, R9, UR23 ;  /* 0x00000017090e7c20 */ /* 0x000fe20008410000 */
[----:B------:R-:W-:Y:S01]  /*89d0*/  HMMA.16816.F32.BF16 R196, R184, R178, R196 ;  /* 0x000000b2b8c4723c */ /* 0x000fe200000418c4 */
[----:B------:R-:W-:Y:S01]  /*89e0*/  FMUL.FTZ R15, R11, UR23 ;  /* 0x000000170b0f7c20 */ /* 0x000fe20008410000 */
[----:B------:R-:W-:-:S03]  /*89f0*/  FMUL.FTZ R8, R8, UR23 ;  /* 0x0000001708087c20 */ /* 0x000fc60008410000 */
[----:B------:R-:W-:Y:S01]  /*8a00*/  FMUL.FTZ R11, R25, UR23 ;  /* 0x00000017190b7c20 */ /* 0x000fe20008410000 */
[-C--:B--2---:R-:W-:Y:S01]  /*8a10*/  HMMA.16816.F32.BF16 R172, R164, R236.reuse, R172 ;  /* 0x000000eca4ac723c */ /* 0x084fe200000418ac */
[----:B------:R-:W-:Y:S01]  /*8a20*/  FMUL.FTZ R25, R27, UR23 ;  /* 0x000000171b197c20 */ /* 0x000fe20008410000 */
[----:B------:R-:W-:Y:S01]  /*8a30*/  FMUL.FTZ R9, R24, UR23 ;  /* 0x0000001718097c20 */ /* 0x000fe20008410000 */
[----:B------:R-:W-:Y:S01]  /*8a40*/  FMUL.FTZ R24, R26, UR23 ;  /* 0x000000171a187c20 */ /* 0x000fe20008410000 */
[----:B------:R-:W2:Y:S01]  /*8a50*/  MUFU.TANH R14, R14 ;  /* 0x0000000e000e7308 */ /* 0x000ea20000002400 */
[----:B------:R-:W-:Y:S01]  /*8a60*/  FMUL.FTZ R27, R29, UR23 ;  /* 0x000000171d1b7c20 */ /* 0x000fe20008410000 */
[----:B------:R-:W-:Y:S01]  /*8a70*/  HMMA.16816.F32.BF16 R200, R32, R236, R200 ;  /* 0x000000ec20c8723c */ /* 0x000fe200000418c8 */
[----:B------:R-:W-:Y:S02]  /*8a80*/  IMAD.U32 R29, RZ, RZ, UR28 ;  /* 0x0000001cff1d7e24 */ /* 0x000fe4000f8e00ff */
[----:B------:R-:W-:Y:S01]  /*8a90*/  FMUL.FTZ R26, R28, UR23 ;  /* 0x000000171c1a7c20 */ /* 0x000fe20008410000 */
[----:B------:R-:W-:Y:S01]  /*8aa0*/  FMUL.FTZ R28, R30, UR23 ;  /* 0x000000171e1c7c20 */ /* 0x000fe20008410000 */
[----:B------:R-:W-:Y:S01]  /*8ab0*/  FMUL.FTZ R31, R31, UR23 ;  /* 0x000000171f1f7c20 */ /* 0x000fe20008410000 */
[----:B------:R-:W-:Y:S01]  /*8ac0*/  IMAD R30, R29, 0x20, R230 ;  /* 0x000000201d1e7824 */ /* 0x000fe200078e02e6 */
[-C--:B------:R-:W-:Y:S01]  /*8ad0*/  HMMA.16816.F32.BF16 R192, R164, R238.reuse, R192 ;  /* 0x000000eea4c0723c */ /* 0x080fe200000418c0 */
[----:B------:R-:W4:Y:S05]  /*8ae0*/  MUFU.TANH R15, R15 ;  /* 0x0000000f000f7308 */ /* 0x000f2a0000002400 */
[----:B------:R-:W-:Y:S01]  /*8af0*/  HMMA.16816.F32.BF16 R196, R32, R238, R196 ;  /* 0x000000ee20c4723c */ /* 0x000fe200000418c4 */
[----:B------:R-:W-:-:S02]  /*8b00*/  VIADD R165, R30, 0x1 ;  /* 0x000000011ea57836 */ /* 0x000fc40000000000 */
[----:B------:R-:W5:Y:S03]  /*8b10*/  MUFU.TANH R9, R9 ;  /* 0x0000000900097308 */ /* 0x000f660000002400 */
[C---:B------:R-:W-:Y:S01]  /*8b20*/  ISETP.GE.AND P4, PT, R165.reuse, R234, PT ;  /* 0x000000eaa500720c */ /* 0x040fe20003f86270 */
[C---:B------:R-:W-:Y:S01]  /*8b30*/  VIADD R33, R30.reuse, 0x8 ;  /* 0x000000081e217836 */ /* 0x040fe20000000000 */
[C---:B------:R-:W-:Y:S01]  /*8b40*/  ISETP.GE.AND P1, PT, R165.reuse, R183, PT ;  /* 0x000000b7a500720c */ /* 0x040fe20003f26270 */
[-C--:B-1----:R-:W-:Y:S01]  /*8b50*/  HMMA.16816.F32.BF16 R172, R20, R4.reuse, R172 ;  /* 0x0000000414ac723c */ /* 0x082fe200000418ac */
[C---:B------:R-:W-:Y:S01]  /*8b60*/  ISETP.GE.AND P0, PT, R165.reuse, R182, PT ;  /* 0x000000b6a500720c */ /* 0x040fe20003f06270 */
[----:B------:R-:W1:Y:S01]  /*8b70*/  MUFU.TANH R24, R24 ;  /* 0x0000001800187308 */ /* 0x000e620000002400 */
[----:B------:R-:W-:Y:S01]  /*8b80*/  ISETP.GE.AND P6, PT, R165, R169, PT ;  /* 0x000000a9a500720c */ /* 0x000fe20003fc6270 */
[----:B------:R-:W-:Y:S01]  /*8b90*/  VIADD R34, R30, 0x9 ;  /* 0x000000091e227836 */ /* 0x000fe20000000000 */
[----:B------:R-:W-:Y:S01]  /*8ba0*/  I2FP.F32.S32 R165, R165 ;  /* 0x000000a500a57245 */ /* 0x000fe20000201400 */
[----:B------:R-:W-:Y:S01]  /*8bb0*/  HMMA.16816.F32.BF16 R200, R16, R4, R200 ;  /* 0x0000000410c8723c */ /* 0x000fe200000418c8 */
[----:B------:R-:W-:-:S03]  /*8bc0*/  ISETP.GE.AND P5, PT, R33, R234, PT ;  /* 0x000000ea2100720c */ /* 0x000fc60003fa6270 */
[----:B------:R-:W1:Y:S01]  /*8bd0*/  MUFU.TANH R26, R26 ;  /* 0x0000001a001a7308 */ /* 0x000e620000002400 */
[C---:B---3--:R-:W-:Y:S01]  /*8be0*/  FFMA.FTZ R168, R165.reuse, UR5, R168 ;  /* 0x00000005a5a87c23 */ /* 0x048fe200080100a8 */
[C---:B--2---:R-:W-:Y:S01]  /*8bf0*/  FFMA.FTZ R29, R165.reuse, UR5, R14 ;  /* 0x00000005a51d7c23 */ /* 0x044fe2000801000e */
[-C--:B------:R-:W-:Y:S01]  /*8c00*/  HMMA.16816.F32.BF16 R192, R20, R6.reuse, R192 ;  /* 0x0000000614c0723c */ /* 0x080fe200000418c0 */
[----:B----4-:R-:W-:Y:S02]  /*8c10*/  FFMA.FTZ R15, R165, UR5, R15 ;  /* 0x00000005a50f7c23 */ /* 0x010fe4000801000f */
[----:B------:R-:W-:Y:S02]  /*8c20*/  FSEL R14, R168, -INF , !P4 ;  /* 0xff800000a80e7808 */ /* 0x000fe40006000000 */
[----:B------:R2:W-:Y:S01]  /*8c30*/  MUFU.TANH R176, R31 ;  /* 0x0000001f00b07308 */ /* 0x0005e20000002400 */
[----:B------:R-:W-:Y:S01]  /*8c40*/  FSEL R29, R29, -INF , !P0 ;  /* 0xff8000001d1d7808 */ /* 0x000fe20004000000 */
[----:B------:R-:W-:Y:S01]  /*8c50*/  HMMA.16816.F32.BF16 R196, R16, R6, R196 ;  /* 0x0000000610c4723c */ /* 0x000fe200000418c4 */
[----:B------:R-:W-:-:S02]  /*8c60*/  ISETP.GE.AND P4, PT, R33, R183, PT ;  /* 0x000000b72100720c */ /* 0x000fc40003f86270 */
[----:B------:R-:W-:Y:S01]  /*8c70*/  ISETP.GE.AND P0, PT, R33, R169, PT ;  /* 0x000000a92100720c */ /* 0x000fe20003f06270 */
[----:B------:R-:W-:Y:S01]  /*8c80*/  FMUL.FTZ R164, R172, UR23 ;  /* 0x00000017aca47c20 */ /* 0x000fe20008410000 */
[----:B------:R-:W-:Y:S01]  /*8c90*/  FMUL.FTZ R32, R174, UR23 ;  /* 0x00000017ae207c20 */ /* 0x000fe20008410000 */
[----:B------:R-:W-:Y:S01]  /*8ca0*/  MUFU.TANH R11, R11 ;  /* 0x0000000b000b7308 */ /* 0x000fe20000002400 */
[----:B------:R-:W-:Y:S01]  /*8cb0*/  FMUL.FTZ R4, R173, UR23 ;  /* 0x00000017ad047c20 */ /* 0x000fe20008410000 */
[----:B------:R-:W-:Y:S01]  /*8cc0*/  FSEL R21, R15, -INF , !P6 ;  /* 0xff8000000f157808 */ /* 0x000fe20007000000 */
[----:B------:R-:W-:Y:S01]  /*8cd0*/  FMUL.FTZ R5, R175, UR23 ;  /* 0x00000017af057c20 */ /* 0x000fe20008410000 */
[----:B------:R-:W-:Y:S01]  /*8ce0*/  FMUL.FTZ R200, R200, UR23 ;  /* 0x00000017c8c87c20 */ /* 0x000fe20008410000 */
[----:B------:R-:W-:Y:S01]  /*8cf0*/  FMUL.FTZ R202, R202, UR23 ;  /* 0x00000017caca7c20 */ /* 0x000fe20008410000 */
[----:B------:R-:W-:Y:S01]  /*8d00*/  ISETP.GE.AND P6, PT, R34, R234, PT ;  /* 0x000000ea2200720c */ /* 0x000fe20003fc6270 */
[----:B------:R-:W-:Y:S01]  /*8d10*/  FMUL.FTZ R201, R201, UR23 ;  /* 0x00000017c9c97c20 */ /* 0x000fe20008410000 */
[----:B------:R-:W-:Y:S01]  /*8d20*/  MUFU.TANH R25, R25 ;  /* 0x0000001900197308 */ /* 0x000fe20000002400 */
[----:B--2---:R-:W-:Y:S01]  /*8d30*/  FFMA.FTZ R31, R165, UR5, R204 ;  /* 0x00000005a51f7c23 */ /* 0x004fe200080100cc */
[----:B------:R-:W-:-:S02]  /*8d40*/  VIADD R18, R30, 0x11 ;  /* 0x000000111e127836 */ /* 0x000fc40000000000 */
[----:B------:R-:W-:Y:S01]  /*8d50*/  FMUL.FTZ R7, R192, UR23 ;  /* 0x00000017c0077c20 */ /* 0x000fe20008410000 */
[----:B------:R-:W-:Y:S01]  /*8d60*/  FMUL.FTZ R6, R203, UR23 ;  /* 0x00000017cb067c20 */ /* 0x000fe20008410000 */
[----:B------:R-:W-:Y:S01]  /*8d70*/  FMUL.FTZ R193, R193, UR23 ;  /* 0x00000017c1c17c20 */ /* 0x000fe20008410000 */
[----:B------:R-:W-:Y:S01]  /*8d80*/  FSEL R31, R31, -INF , !P1 ;  /* 0xff8000001f1f7808 */ /* 0x000fe20004800000 */
[----:B------:R-:W-:Y:S01]  /*8d90*/  FMUL.FTZ R195, R195, UR23 ;  /* 0x00000017c3c37c20 */ /* 0x000fe20008410000 */
[----:B------:R-:W-:Y:S01]  /*8da0*/  ISETP.GE.AND P1, PT, R33, R182, PT ;  /* 0x000000b62100720c */ /* 0x000fe20003f26270 */
[----:B------:R-:W-:Y:S01]  /*8db0*/  MUFU.TANH R27, R27 ;  /* 0x0000001b001b7308 */ /* 0x000fe20000002400 */
[----:B------:R-:W-:Y:S01]  /*8dc0*/  I2FP.F32.S32 R33, R33 ;  /* 0x0000002100217245 */ /* 0x000fe20000201400 */
[----:B------:R-:W-:Y:S01]  /*8dd0*/  FMUL.FTZ R196, R196, UR23 ;  /* 0x00000017c4c47c20 */ /* 0x000fe20008410000 */
[----:B------:R-:W-:Y:S01]  /*8de0*/  FMUL.FTZ R198, R198, UR23 ;  /* 0x00000017c6c67c20 */ /* 0x000fe20008410000 */
[----:B------:R-:W-:-:S02]  /*8df0*/  FMUL.FTZ R199, R199, UR23 ;  /* 0x00000017c7c77c20 */ /* 0x000fc40008410000 */
[C---:B-----5:R-:W-:Y:S01]  /*8e00*/  FFMA.FTZ R9, R33.reuse, UR5, R9 ;  /* 0x0000000521097c23 */ /* 0x060fe20008010009 */
[C---:B-1----:R-:W-:Y:S01]  /*8e10*/  FFMA.FTZ R15, R33.reuse, UR5, R24 ;  /* 0x00000005210f7c23 */ /* 0x042fe20008010018 */
[----:B------:R-:W1:Y:S01]  /*8e20*/  MUFU.TANH R28, R28 ;  /* 0x0000001c001c7308 */ /* 0x000e620000002400 */
[----:B------:R-:W-:Y:S01]  /*8e30*/  FFMA.FTZ R23, R33, UR5, R26 ;  /* 0x0000000521177c23 */ /* 0x000fe2000801001a */
[----:B------:R-:W-:Y:S01]  /*8e40*/  VIADD R24, R30, 0x10 ;  /* 0x000000101e187836 */ /* 0x000fe20000000000 */
[----:B------:R-:W-:Y:S01]  /*8e50*/  FSEL R20, R9, -INF , !P5 ;  /* 0xff80000009147808 */ /* 0x000fe20006800000 */
[----:B------:R-:W-:Y:S01]  /*8e60*/  FMUL.FTZ R26, R10, UR23 ;  /* 0x000000170a1a7c20 */ /* 0x000fe20008410000 */
[----:B------:R-:W-:Y:S02]  /*8e70*/  FSEL R15, R15, -INF , !P4 ;  /* 0xff8000000f0f7808 */ /* 0x000fe40006000000 */
[----:B------:R-:W-:Y:S01]  /*8e80*/  FSEL R23, R23, -INF , !P1 ;  /* 0xff80000017177808 */ /* 0x000fe20004800000 */
[----:B------:R-:W2:Y:S01]  /*8e90*/  MUFU.TANH R164, R164 ;  /* 0x000000a400a47308 */ /* 0x000ea20000002400 */
[----:B------:R-:W-:-:S02]  /*8ea0*/  ISETP.GE.AND P5, PT, R34, R183, PT ;  /* 0x000000b72200720c */ /* 0x000fc40003fa6270 */
[C---:B------:R-:W-:Y:S02]  /*8eb0*/  ISETP.GE.AND P4, PT, R34.reuse, R182, PT ;  /* 0x000000b62200720c */ /* 0x040fe40003f86270 */
[----:B------:R-:W-:Y:S02]  /*8ec0*/  ISETP.GE.AND P1, PT, R34, R169, PT ;  /* 0x000000a92200720c */ /* 0x000fe40003f26270 */
[----:B------:R-:W-:Y:S01]  /*8ed0*/  I2FP.F32.S32 R34, R34 ;  /* 0x0000002200227245 */ /* 0x000fe20000201400 */
[----:B------:R-:W3:Y:S01]  /*8ee0*/  MUFU.TANH R32, R32 ;  /* 0x0000002000207308 */ /* 0x000ee20000002400 */
[----:B-1----:R-:W-:Y:S01]  /*8ef0*/  FFMA.FTZ R17, R33, UR5, R28 ;  /* 0x0000000521117c23 */ /* 0x002fe2000801001c */
[----:B------:R-:W-:Y:S02]  /*8f00*/  I2FP.F32.S32 R33, R18 ;  /* 0x0000001200217245 */ /* 0x000fe40000201400 */
[C---:B------:R-:W-:Y:S01]  /*8f10*/  FFMA.FTZ R16, R34.reuse, UR5, R11 ;  /* 0x0000000522107c23 */ /* 0x040fe2000801000b */
[C---:B------:R-:W-:Y:S01]  /*8f20*/  FFMA.FTZ R11, R34.reuse, UR5, R25 ;  /* 0x00000005220b7c23 */ /* 0x040fe20008010019 */
[C---:B------:R-:W-:Y:S01]  /*8f30*/  FFMA.FTZ R25, R34.reuse, UR5, R27 ;  /* 0x0000000522197c23 */ /* 0x040fe2000801001b */
[----:B------:R-:W-:Y:S01]  /*8f40*/  I2FP.F32.S32 R27, R24 ;  /* 0x00000018001b7245 */ /* 0x000fe20000201400 */
[----:B------:R-:W1:Y:S01]  /*8f50*/  MUFU.TANH R22, R200 ;  /* 0x000000c800167308 */ /* 0x000e620000002400 */
[----:B------:R-:W-:Y:S01]  /*8f60*/  FFMA.FTZ R19, R34, UR5, R176 ;  /* 0x0000000522137c23 */ /* 0x000fe200080100b0 */
[----:B------:R-:W-:-:S02]  /*8f70*/  FSEL R17, R17, -INF , !P0 ;  /* 0xff80000011117808 */ /* 0x000fc40004000000 */
[----:B------:R-:W-:Y:S01]  /*8f80*/  FSEL R16, R16, -INF , !P6 ;  /* 0xff80000010107808 */ /* 0x000fe20007000000 */
[----:B--2---:R-:W-:Y:S01]  /*8f90*/  FFMA.FTZ R164, R27, UR5, R164 ;  /* 0x000000051ba47c23 */ /* 0x004fe200080100a4 */
[----:B------:R-:W-:Y:S02]  /*8fa0*/  FSEL R11, R11, -INF , !P5 ;  /* 0xff8000000b0b7808 */ /* 0x000fe40006800000 */
[----:B------:R-:W2:Y:S01]  /*8fb0*/  MUFU.TANH R4, R4 ;  /* 0x0000000400047308 */ /* 0x000ea20000002400 */
[----:B------:R-:W-:Y:S01]  /*8fc0*/  FSEL R25, R25, -INF , !P4 ;  /* 0xff80000019197808 */ /* 0x000fe20006000000 */
[C---:B---3--:R-:W-:Y:S01]  /*8fd0*/  FFMA.FTZ R32, R27.reuse, UR5, R32 ;  /* 0x000000051b207c23 */ /* 0x048fe20008010020 */
[C---:B------:R-:W-:Y:S02]  /*8fe0*/  ISETP.GE.AND P0, PT, R24.reuse, R234, PT ;  /* 0x000000ea1800720c */ /* 0x040fe40003f06270 */
[C---:B------:R-:W-:Y:S02]  /*8ff0*/  ISETP.GE.AND P6, PT, R24.reuse, R183, PT ;  /* 0x000000b71800720c */ /* 0x040fe40003fc6270 */
[C---:B------:R-:W-:Y:S01]  /*9000*/  ISETP.GE.AND P5, PT, R24.reuse, R182, PT ;  /* 0x000000b61800720c */ /* 0x040fe20003fa6270 */
[----:B------:R-:W3:Y:S01]  /*9010*/  MUFU.TANH R5, R5 ;  /* 0x0000000500057308 */ /* 0x000ee20000002400 */
[----:B------:R-:W-:Y:S01]  /*9020*/  ISETP.GE.AND P4, PT, R24, R169, PT ;  /* 0x000000a91800720c */ /* 0x000fe20003f86270 */
[----:B------:R-:W-:Y:S01]  /*9030*/  FMUL.FTZ R24, R194, UR23 ;  /* 0x00000017c2187c20 */ /* 0x000fe20008410000 */
[----:B-1----:R-:W-:Y:S01]  /*9040*/  FFMA.FTZ R241, R27, UR5, R22 ;  /* 0x000000051bf17c23 */ /* 0x002fe20008010016 */
[----:B------:R-:W-:-:S02]  /*9050*/  FSEL R19, R19, -INF , !P1 ;  /* 0xff80000013137808 */ /* 0x000fc40004800000 */
[----:B------:R-:W-:Y:S02]  /*9060*/  ISETP.GE.AND P1, PT, R18, R234, PT ;  /* 0x000000ea1200720c */ /* 0x000fe40003f26270 */
[----:B------:R-:W1:Y:S01]  /*9070*/  MUFU.TANH R9, R201 ;  /* 0x000000c900097308 */ /* 0x000e620000002400 */
[----:B--2---:R-:W-:Y:S01]  /*9080*/  FFMA.FTZ R4, R33, UR5, R4 ;  /* 0x0000000521047c23 */ /* 0x004fe20008010004 */
[----:B------:R-:W-:Y:S02]  /*9090*/  FSEL R220, R164, -INF , !P0 ;  /* 0xff800000a4dc7808 */ /* 0x000fe40004000000 */
[----:B------:R-:W-:Y:S02]  /*90a0*/  FSEL R164, R32, -INF , !P6 ;  /* 0xff80000020a47808 */ /* 0x000fe40007000000 */
[----:B------:R-:W-:Y:S02]  /*90b0*/  FSEL R241, R241, -INF , !P5 ;  /* 0xff800000f1f17808 */ /* 0x000fe40006800000 */
[----:B------:R-:W2:Y:S01]  /*90c0*/  MUFU.TANH R202, R202 ;  /* 0x000000ca00ca7308 */ /* 0x000ea20000002400 */
[C---:B------:R-:W-:Y:S01]  /*90d0*/  ISETP.GE.AND P0, PT, R18.reuse, R183, PT ;  /* 0x000000b71200720c */ /* 0x040fe20003f06270 */
[----:B---3--:R-:W-:Y:S01]  /*90e0*/  FFMA.FTZ R5, R33, UR5, R5 ;  /* 0x0000000521057c23 */ /* 0x008fe20008010005 */
[----:B------:R-:W-:-:S02]  /*90f0*/  ISETP.GE.AND P6, PT, R18, R182, PT ;  /* 0x000000b61200720c */ /* 0x000fc40003fc6270 */
[----:B------:R-:W-:Y:S01]  /*9100*/  ISETP.GE.AND P5, PT, R18, R169, PT ;  /* 0x000000a91200720c */ /* 0x000fe20003fa6270 */
[----:B------:R-:W-:Y:S01]  /*9110*/  VIADD R18, R30, 0x18 ;  /* 0x000000181e127836 */ /* 0x000fe20000000000 */
[----:B------:R-:W-:Y:S01]  /*9120*/  FSEL R204, R4, -INF , !P1 ;  /* 0xff80000004cc7808 */ /* 0x000fe20004800000 */
[----:B------:R-:W3:Y:S01]  /*9130*/  MUFU.TANH R7, R7 ;  /* 0x0000000700077308 */ /* 0x000ee20000002400 */
[----:B-1----:R-:W-:Y:S01]  /*9140*/  FFMA.FTZ R9, R33, UR5, R9 ;  /* 0x0000000521097c23 */ /* 0x002fe20008010009 */
[----:B------:R-:W-:Y:S01]  /*9150*/  FSEL R176, R5, -INF , !P0 ;  /* 0xff80000005b07808 */ /* 0x000fe20004000000 */
[----:B------:R-:W-:Y:S01]  /*9160*/  FMUL.FTZ R5, R197, UR23 ;  /* 0x00000017c5057c20 */ /* 0x000fe20008410000 */
[C---:B------:R-:W-:Y:S02]  /*9170*/  ISETP.GE.AND P1, PT, R18.reuse, R183, PT ;  /* 0x000000b71200720c */ /* 0x040fe40003f26270 */
[----:B------:R-:W-:Y:S02]  /*9180*/  FSEL R239, R9, -INF , !P6 ;  /* 0xff80000009ef7808 */ /* 0x000fe40007000000 */
[----:B------:R-:W1:Y:S01]  /*9190*/  MUFU.TANH R22, R196 ;  /* 0x000000c400167308 */ /* 0x000e620000002400 */
[----:B--2---:R-:W-:Y:S01]  /*91a0*/  FFMA.FTZ R202, R27, UR5, R202 ;  /* 0x000000051bca7c23 */ /* 0x004fe200080100ca */
[----:B------:R-:W-:-:S02]  /*91b0*/  ISETP.GE.AND P0, PT, R18, R182, PT ;  /* 0x000000b61200720c */ /* 0x000fc40003f06270 */
[----:B------:R-:W-:Y:S02]  /*91c0*/  ISETP.GE.AND P6, PT, R18, R169, PT ;  /* 0x000000a91200720c */ /* 0x000fe40003fc6270 */
[----:B------:R-:W-:Y:S02]  /*91d0*/  FSEL R207, R202, -INF , !P4 ;  /* 0xff800000cacf7808 */ /* 0x000fe40006000000 */
[----:B------:R-:W2:Y:S01]  /*91e0*/  MUFU.TANH R6, R6 ;  /* 0x0000000600067308 */ /* 0x000ea20000002400 */
[----:B------:R-:W-:Y:S02]  /*91f0*/  ISETP.GE.AND P4, PT, R18, R234, PT ;  /* 0x000000ea1200720c */ /* 0x000fe40003f86270 */
[----:B------:R-:W-:Y:S02]  /*9200*/  I2FP.F32.S32 R18, R18 ;  /* 0x0000001200127245 */ /* 0x000fe40000201400 */
[----:B------:R-:W-:-:S03]  /*9210*/  I2FP.F32.S32 R9, R30 ;  /* 0x0000001e00097245 */ /* 0x000fc60000201400 */
[----:B------:R-:W4:Y:S01]  /*9220*/  MUFU.TANH R24, R24 ;  /* 0x0000001800187308 */ /* 0x000f220000002400 */
[C---:B---3--:R-:W-:Y:S01]  /*9230*/  FFMA.FTZ R206, R18.reuse, UR5, R7 ;  /* 0x0000000512ce7c23 */ /* 0x048fe20008010007 */
[----:B-1----:R-:W-:Y:S01]  /*9240*/  FFMA.FTZ R22, R18, UR5, R22 ;  /* 0x0000000512167c23 */ /* 0x002fe20008010016 */
[C---:B------:R-:W-:Y:S01]  /*9250*/  FFMA.FTZ R13, R9.reuse, UR5, R13 ;  /* 0x00000005090d7c23 */ /* 0x040fe2000801000d */
[----:B------:R-:W-:Y:S02]  /*9260*/  FFMA.FTZ R12, R9, UR5, R12 ;  /* 0x00000005090c7c23 */ /* 0x000fe4000801000c */
[----:B------:R-:W-:Y:S02]  /*9270*/  FSEL R206, R206, -INF , !P4 ;  /* 0xff800000cece7808 */ /* 0x000fe40006000000 */
[----:B------:R-:W1:Y:S01]  /*9280*/  MUFU.TANH R4, R26 ;  /* 0x0000001a00047308 */ /* 0x000e620000002400 */
[----:B--2---:R-:W-:Y:S01]  /*9290*/  FFMA.FTZ R221, R33, UR5, R6 ;  /* 0x0000000521dd7c23 */ /* 0x004fe20008010006 */
[----:B------:R-:W-:-:S02]  /*92a0*/  ISETP.GE.AND P4, PT, R30, R183, PT ;  /* 0x000000b71e00720c */ /* 0x000fc40003f86270 */
[----:B------:R-:W-:Y:S02]  /*92b0*/  FSEL R237, R22, -INF , !P0 ;  /* 0xff80000016ed7808 */ /* 0x000fe40004000000 */
[----:B------:R-:W-:Y:S02]  /*92c0*/  ISETP.GE.AND P0, PT, R30, R169, PT ;  /* 0x000000a91e00720c */ /* 0x000fe40003f06270 */
[----:B------:R-:W2:Y:S01]  /*92d0*/  MUFU.TANH R8, R8 ;  /* 0x0000000800087308 */ /* 0x000ea20000002400 */
[----:B----4-:R-:W-:Y:S01]  /*92e0*/  FFMA.FTZ R24, R18, UR5, R24 ;  /* 0x0000000512187c23 */ /* 0x010fe20008010018 */
[----:B------:R-:W-:Y:S02]  /*92f0*/  FSEL R221, R221, -INF , !P5 ;  /* 0xff800000dddd7808 */ /* 0x000fe40006800000 */
[----:B------:R-:W-:Y:S02]  /*9300*/  FSEL R33, R13, -INF , !P4 ;  /* 0xff8000000d217808 */ /* 0x000fe40006000000 */
[----:B------:R-:W-:-:S02]  /*9310*/  FSEL R197, R24, -INF , !P1 ;  /* 0xff80000018c57808 */ /* 0x000fc40004800000 */
[----:B------:R-:W3:Y:S01]  /*9320*/  MUFU.TANH R10, R198 ;  /* 0x000000c6000a7308 */ /* 0x000ee20000002400 */
[C---:B-1----:R-:W-:Y:S01]  /*9330*/  FFMA.FTZ R4, R9.reuse, UR5, R4 ;  /* 0x0000000509047c23 */ /* 0x042fe20008010004 */
[C---:B------:R-:W-:Y:S02]  /*9340*/  ISETP.GE.AND P5, PT, R30.reuse, R234, PT ;  /* 0x000000ea1e00720c */ /* 0x040fe40003fa6270 */
[C---:B------:R-:W-:Y:S01]  /*9350*/  ISETP.GE.AND P1, PT, R30.reuse, R182, PT ;  /* 0x000000b61e00720c */ /* 0x040fe20003f26270 */
[----:B------:R-:W-:Y:S01]  /*9360*/  VIADD R30, R30, 0x19 ;  /* 0x000000191e1e7836 */ /* 0x000fe20000000000 */
[----:B------:R-:W-:Y:S02]  /*9370*/  FSEL R13, R4, -INF , !P0 ;  /* 0xff800000040d7808 */ /* 0x000fe40004000000 */
[----:B------:R-:W1:Y:S01]  /*9380*/  MUFU.TANH R6, R193 ;  /* 0x000000c100067308 */ /* 0x000e620000002400 */
[----:B------:R-:W-:Y:S01]  /*9390*/  BAR.SYNC.DEFER_BLOCKING 0x0 ;  /* 0x0000000000007b1d */ /* 0x000fe20000010000 */
[----:B------:R-:W-:Y:S01]  /*93a0*/  PLOP3.LUT P0, PT, PT, PT, UP0, 0x80, 0x0 ;  /* 0x000000000000781c */ /* 0x000fe20003f0f008 */
[----:B--2---:R-:W-:Y:S01]  /*93b0*/  FFMA.FTZ R8, R9, UR5, R8 ;  /* 0x0000000509087c23 */ /* 0x004fe20008010008 */
[----:B------:R-:W-:-:S02]  /*93c0*/  I2FP.F32.S32 R9, R30 ;  /* 0x0000001e00097245 */ /* 0x000fc40000201400 */
[----:B------:R-:W-:Y:S02]  /*93d0*/  ISETP.GE.AND P4, PT, R30, R182, PT ;  /* 0x000000b61e00720c */ /* 0x000fe40003f86270 */
[----:B------:R-:W2:Y:S01]  /*93e0*/  MUFU.TANH R7, R195 ;  /* 0x000000c300077308 */ /* 0x000ea20000002400 */
[----:B---3--:R-:W-:Y:S01]  /*93f0*/  FFMA.FTZ R10, R18, UR5, R10 ;  /* 0x00000005120a7c23 */ /* 0x008fe2000801000a */
[----:B------:R-:W-:Y:S02]  /*9400*/  FSEL R27, R8, -INF , !P1 ;  /* 0xff800000081b7808 */ /* 0x000fe40004800000 */
[----:B------:R-:W-:Y:S02]  /*9410*/  ISETP.GE.AND P1, PT, R30, R169, PT ;  /* 0x000000a91e00720c */ /* 0x000fe40003f26270 */
[----:B------:R-:W-:Y:S02]  /*9420*/  FSEL R205, R10, -INF , !P6 ;  /* 0xff8000000acd7808 */ /* 0x000fe40007000000 */
[----:B------:R-:W3:Y:S01]  /*9430*/  MUFU.TANH R5, R5 ;  /* 0x0000000500057308 */ /* 0x000ee20000002400 */
[----:B------:R-:W-:Y:S01]  /*9440*/  FSEL R10, R12, -INF , !P5 ;  /* 0xff8000000c0a7808 */ /* 0x000fe20006800000 */
[----:B-1----:R-:W-:Y:S01]  /*9450*/  FFMA.FTZ R6, R9, UR5, R6 ;  /* 0x0000000509067c23 */ /* 0x002fe20008010006 */
[----:B------:R-:W-:-:S02]  /*9460*/  ISETP.GE.AND P6, PT, R30, R234, PT ;  /* 0x000000ea1e00720c */ /* 0x000fc40003fc6270 */
[----:B------:R-:W-:Y:S02]  /*9470*/  ISETP.GE.AND P5, PT, R30, R183, PT ;  /* 0x000000b71e00720c */ /* 0x000fe40003fa6270 */
[----:B------:R-:W-:Y:S01]  /*9480*/  FSEL R200, R6, -INF , !P6 ;  /* 0xff80000006c87808 */ /* 0x000fe20007000000 */
[----:B------:R-:W1:Y:S01]  /*9490*/  MUFU.TANH R199, R199 ;  /* 0x000000c700c77308 */ /* 0x000e620000002400 */
[----:B--2---:R-:W-:-:S05]  /*94a0*/  FFMA.FTZ R7, R9, UR5, R7 ;  /* 0x0000000509077c23 */ /* 0x004fca0008010007 */
[----:B------:R-:W-:Y:S01]  /*94b0*/  FSEL R195, R7, -INF , !P5 ;  /* 0xff80000007c37808 */ /* 0x000fe20006800000 */
[----:B---3--:R-:W-:-:S05]  /*94c0*/  FFMA.FTZ R5, R9, UR5, R5 ;  /* 0x0000000509057c23 */ /* 0x008fca0008010005 */
[----:B------:R-:W-:Y:S01]  /*94d0*/  FSEL R223, R5, -INF , !P4 ;  /* 0xff80000005df7808 */ /* 0x000fe20006000000 */
[----:B-1----:R-:W-:-:S05]  /*94e0*/  FFMA.FTZ R199, R9, UR5, R199 ;  /* 0x0000000509c77c23 */ /* 0x002fca00080100c7 */
        /* <DEDUP_REMOVED lines=49> */
.L_x_1676:
[----:B------:R-:W-:Y:S05]  /*9800*/  BSYNC B0 ;  /* 0x0000000000007941 */ /* 0x000fea0003800000 */
.L_x_1675:
[----:B------:R-:W0:Y:S02]  /*9810*/  LDGDEPBAR ;  /* 0x00000000000079af */ /* 0x000e240000000000 */
.L_x_1674:
[----:B-12---:R-:W-:Y:S02]  /*9820*/  FMNMX.FTZ R5, R2, R10, !PT ;  /* 0x0000000a02057209 */ /* 0x006fe40007810000 */
        /* <DEDUP_REMOVED lines=25> */
[----:B------:R-:W2:Y:S03]  /*99c0*/  SHFL.BFLY PT, R5, R8, 0x2, 0x1f ;  /* 0x0c401f0008057f89 */ /* 0x000ea600000e0000 */
[----:B------:R-:W-:-:S04]  /*99d0*/  FMNMX.FTZ R4, R21, R4, !PT ;  /* 0x0000000415047209 */ /* 0x000fc80007810000 */
[----:B------:R-:W-:Y:S02]  /*99e0*/  FMNMX.FTZ R4, R17, R4, !PT ;  /* 0x0000000411047209 */ /* 0x000fe40007810000 */
[----:B-1----:R-:W-:Y:S02]  /*99f0*/  FMNMX.FTZ R9, R6, R9, !PT ;  /* 0x0000000906097209 */ /* 0x002fe40007810000 */
[----:B------:R-:W1:Y:S01]  /*9a00*/  SHFL.BFLY PT, R6, R7, 0x2, 0x1f ;  /* 0x0c401f0007067f89 */ /* 0x000e6200000e0000 */
[----:B------:R-:W-:-:S03]  /*9a10*/  FMNMX.FTZ R4, R19, R4, !PT ;  /* 0x0000000413047209 */ /* 0x000fc60007810000 */
[----:B------:R-:W3:Y:S01]  /*9a20*/  SHFL.BFLY PT, R168, R9, 0x1, 0x1f ;  /* 0x0c201f0009a87f89 */ /* 0x000ee200000e0000 */
[----:B------:R-:W-:-:S04]  /*9a30*/  FMNMX.FTZ R4, R207, R4, !PT ;  /* 0x00000004cf047209 */ /* 0x000fc80007810000 */
[----:B------:R-:W-:-:S04]  /*9a40*/  FMNMX.FTZ R4, R221, R4, !PT ;  /* 0x00000004dd047209 */ /* 0x000fc80007810000 */
[----:B------:R-:W-:Y:S02]  /*9a50*/  FMNMX.FTZ R4, R205, R4, !PT ;  /* 0x00000004cd047209 */ /* 0x000fe40007810000 */
[----:B--2---:R-:W-:-:S05]  /*9a60*/  FMNMX.FTZ R5, R8, R5, !PT ;  /* 0x0000000508057209 */ /* 0x004fca0007810000 */
[----:B------:R-:W2:Y:S01]  /*9a70*/  SHFL.BFLY PT, R166, R5, 0x1, 0x1f ;  /* 0x0c201f0005a67f89 */ /* 0x000ea200000e0000 */
[----:B-1----:R-:W-:Y:S02]  /*9a80*/  FMNMX.FTZ R6, R7, R6, !PT ;  /* 0x0000000607067209 */ /* 0x002fe40007810000 */
[----:B------:R-:W-:Y:S02]  /*9a90*/  FMNMX.FTZ R7, R203, R4, !PT ;  /* 0x00000004cb077209 */ /* 0x000fe40007810000 */
[----:B---3--:R-:W-:Y:S01]  /*9aa0*/  FMNMX.FTZ R168, R9, R168, !PT ;  /* 0x000000a809a87209 */ /* 0x008fe20007810000 */
[----:B------:R-:W1:Y:S03]  /*9ab0*/  SHFL.BFLY PT, R167, R6, 0x1, 0x1f ;  /* 0x0c201f0006a77f89 */ /* 0x000e6600000e0000 */
[C---:B------:R-:W-:Y:S01]  /*9ac0*/  FSETP.NEU.FTZ.AND P6, PT, R168.reuse, -INF , PT ;  /* 0xff800000a800780b */ /* 0x040fe20003fdd000 */
[----:B------:R-:W3:Y:S01]  /*9ad0*/  SHFL.BFLY PT, R4, R7, 0x2, 0x1f ;  /* 0x0c401f0007047f89 */ /* 0x000ee200000e0000 */
[----:B------:R-:W-:-:S05]  /*9ae0*/  FMUL.FTZ R201, R168, UR20 ;  /* 0x00000014a8c97c20 */ /* 0x000fca0008410000 */
[----:B------:R-:W-:Y:S02]  /*9af0*/  FSEL R201, R201, RZ, P6 ;  /* 0x000000ffc9c97208 */ /* 0x000fe40003000000 */
[----:B--2---:R-:W-:-:S03]  /*9b00*/  FMNMX.FTZ R166, R5, R166, !PT ;  /* 0x000000a605a67209 */ /* 0x004fc60007810000 */
[--C-:B------:R-:W-:Y:S01]  /*9b10*/  FFMA.FTZ R190, R16, UR20, -R201.reuse ;  /* 0x0000001410be7c23 */ /* 0x100fe200080108c9 */
[--C-:B------:R-:W-:Y:S01]  /*9b20*/  FFMA.FTZ R194, R10, UR20, -R201.reuse ;  /* 0x000000140ac27c23 */ /* 0x100fe200080108c9 */
[--C-:B------:R-:W-:Y:S01]  /*9b30*/  FFMA.FTZ R192, R14, UR20, -R201.reuse ;  /* 0x000000140ec07c23 */ /* 0x100fe200080108c9 */
[C---:B------:R-:W-:Y:S01]  /*9b40*/  FSETP.NEU.FTZ.AND P4, PT, R166.reuse, -INF , PT ;  /* 0xff800000a600780b */ /* 0x040fe20003f9d000 */
[----:B------:R-:W-:Y:S01]  /*9b50*/  FMUL.FTZ R236, R166, UR20 ;  /* 0x00000014a6ec7c20 */ /* 0x000fe20008410000 */
[--C-:B------:R-:W-:Y:S01]  /*9b60*/  FFMA.FTZ R191, R20, UR20, -R201.reuse ;  /* 0x0000001414bf7c23 */ /* 0x100fe200080108c9 */
[----:B------:R-:W-:Y:S01]  /*9b70*/  MUFU.EX2 R190, R190 ;  /* 0x000000be00be7308 */ /* 0x000fe20000000800 */
[----:B------:R-:W-:Y:S01]  /*9b80*/  FSEL R193, R166, RZ, P4 ;  /* 0x000000ffa6c17208 */ /* 0x000fe20002000000 */
[--C-:B------:R-:W-:Y:S01]  /*9b90*/  FFMA.FTZ R204, R204, UR20, -R201.reuse ;  /* 0x00000014cccc7c23 */ /* 0x100fe200080108c9 */
[----:B-1----:R-:W-:Y:S01]  /*9ba0*/  FMNMX.FTZ R167, R6, R167, !PT ;  /* 0x000000a706a77209 */ /* 0x002fe20007810000 */
[----:B------:R-:W-:Y:S01]  /*9bb0*/  FFMA.FTZ R206, R206, UR20, -R201 ;  /* 0x00000014cece7c23 */ /* 0x000fe200080108c9 */
[----:B------:R-:W-:Y:S01]  /*9bc0*/  FSEL R236, R236, RZ, P4 ;  /* 0x000000ffecec7208 */ /* 0x000fe20002000000 */
[----:B------:R-:W-:Y:S01]  /*9bd0*/  FADD.FTZ R193, R244, -R193 ;  /* 0x800000c1f4c17221 */ /* 0x000fe20000010000 */
[----:B---3--:R-:W-:Y:S01]  /*9be0*/  FMNMX.FTZ R4, R7, R4, !PT ;  /* 0x0000000407047209 */ /* 0x008fe20007810000 */
[C---:B------:R-:W-:Y:S01]  /*9bf0*/  FMUL.FTZ R198, R167.reuse, UR20 ;  /* 0x00000014a7c67c20 */ /* 0x040fe20008410000 */
[----:B------:R-:W-:Y:S01]  /*9c00*/  FSETP.NEU.FTZ.AND P5, PT, R167, -INF , PT ;  /* 0xff800000a700780b */ /* 0x000fe20003fbd000 */
[--C-:B------:R-:W-:Y:S01]  /*9c10*/  FFMA.FTZ R188, R27, UR20, -R236.reuse ;  /* 0x000000141bbc7c23 */ /* 0x100fe200080108ec */
[----:B------:R-:W-:Y:S01]  /*9c20*/  FSEL R7, R168, RZ, P6 ;  /* 0x000000ffa8077208 */ /* 0x000fe20003000000 */
[----:B------:R-:W1:Y:S01]  /*9c30*/  SHFL.BFLY PT, R165, R4, 0x1, 0x1f ;  /* 0x0c201f0004a57f89 */ /* 0x000e6200000e0000 */
[----:B------:R-:W-:Y:S01]  /*9c40*/  FSEL R5, R167, RZ, P5 ;  /* 0x000000ffa7057208 */ /* 0x000fe20002800000 */
[--C-:B------:R-:W-:Y:S01]  /*9c50*/  FFMA.FTZ R185, R29, UR20, -R236.reuse ;  /* 0x000000141db97c23 */ /* 0x100fe200080108ec */
[----:B------:R-:W-:Y:S01]  /*9c60*/  FSEL R198, R198, RZ, P5 ;  /* 0x000000ffc6c67208 */ /* 0x000fe20002800000 */
[--C-:B------:R-:W-:Y:S01]  /*9c70*/  FFMA.FTZ R186, R23, UR20, -R236.reuse ;  /* 0x0000001417ba7c23 */ /* 0x100fe200080108ec */
[----:B------:R-:W-:Y:S01]  /*9c80*/  FFMA.FTZ R179, R25, UR20, -R236 ;  /* 0x0000001419b37c23 */ /* 0x000fe200080108ec */
[----:B------:R-:W-:Y:S01]  /*9c90*/  FADD.FTZ R16, R0, -R5 ;  /* 0x8000000500107221 */ /* 0x000fe20000010000 */
[----:B------:R-:W-:Y:S01]  /*9ca0*/  LDSM.16.MT88.4 R24, [R209+0xa000] ;  /* 0x00a00000d118783b */ /* 0x000fe20000004200 */
[--C-:B------:R-:W-:Y:S01]  /*9cb0*/  FFMA.FTZ R6, R15, UR20, -R198.reuse ;  /* 0x000000140f067c23 */ /* 0x100fe200080108c6 */
[--C-:B------:R-:W-:Y:S01]  /*9cc0*/  FFMA.FTZ R189, R33, UR20, -R198.reuse ;  /* 0x0000001421bd7c23 */ /* 0x100fe200080108c6 */
[----:B------:R-:W-:Y:S01]  /*9cd0*/  FMUL.FTZ R16, R16, UR20 ;  /* 0x0000001410107c20 */ /* 0x000fe20008410000 */
[--C-:B------:R-:W-:Y:S01]  /*9ce0*/  FFMA.FTZ R187, R31, UR20, -R198.reuse ;  /* 0x000000141fbb7c23 */ /* 0x100fe200080108c6 */
[----:B------:R-:W-:Y:S01]  /*9cf0*/  FFMA.FTZ R199, R11, UR20, -R198 ;  /* 0x000000140bc77c23 */ /* 0x000fe200080108c6 */
[----:B------:R-:W2:Y:S01]  /*9d00*/  LDSM.16.MT88.4 R32, [R212+0xa000] ;  /* 0x00a00000d420783b */ /* 0x000ea20000004200 */
[----:B------:R-:W3:Y:S01]  /*9d10*/  MUFU.EX2 R202, R16 ;  /* 0x0000001000ca7308 */ /* 0x000ee20000000800 */
[----:B------:R-:W-:Y:S01]  /*9d20*/  FMUL.FTZ R193, R193, UR20 ;  /* 0x00000014c1c17c20 */ /* 0x000fe20008410000 */
[--C-:B------:R-:W-:Y:S01]  /*9d30*/  FFMA.FTZ R238, R241, UR20, -R236.reuse ;  /* 0x00000014f1ee7c23 */ /* 0x100fe200080108ec */
[----:B------:R-:W4:Y:S01]  /*9d40*/  LDSM.16.MT88.4 R28, [R210+0xa000] ;  /* 0x00a00000d21c783b */ /* 0x000f220000004200 */
[--C-:B------:R-:W-:Y:S01]  /*9d50*/  FFMA.FTZ R239, R239, UR20, -R236.reuse ;  /* 0x00000014efef7c23 */ /* 0x100fe200080108ec */
[--C-:B------:R-:W-:Y:S01]  /*9d60*/  FFMA.FTZ R237, R237, UR20, -R236.reuse ;  /* 0x00000014eded7c23 */ /* 0x100fe200080108ec */
[----:B------:R-:W-:Y:S01]  /*9d70*/  FFMA.FTZ R236, R223, UR20, -R236 ;  /* 0x00000014dfec7c23 */ /* 0x000fe200080108ec */
[----:B------:R-:W-:Y:S01]  /*9d80*/  LDSM.16.MT88.4 R8, [R210+0xb000] ;  /* 0x00b00000d208783b */ /* 0x000fe20000004200 */
[----:B------:R-:W-:Y:S01]  /*9d90*/  MUFU.EX2 R188, R188 ;  /* 0x000000bc00bc7308 */ /* 0x000fe20000000800 */
[--C-:B------:R-:W-:Y:S01]  /*9da0*/  FFMA.FTZ R164, R164, UR20, -R198.reuse ;  /* 0x00000014a4a47c23 */ /* 0x100fe200080108c6 */
[----:B-1----:R-:W-:Y:S01]  /*9db0*/  FMNMX.FTZ R165, R4, R165, !PT ;  /* 0x000000a504a57209 */ /* 0x002fe20007810000 */
[----:B------:R-:W-:-:S03]  /*9dc0*/  FFMA.FTZ R195, R195, UR20, -R198 ;  /* 0x00000014c3c37c23 */ /* 0x000fc600080108c6 */
[C---:B------:R-:W-:Y:S01]  /*9dd0*/  FSETP.NEU.FTZ.AND P1, PT, R165.reuse, -INF , PT ;  /* 0xff800000a500780b */ /* 0x040fe20003f3d000 */
[C---:B------:R-:W-:Y:S01]  /*9de0*/  FMUL.FTZ R222, R165.reuse, UR20 ;  /* 0x00000014a5de7c20 */ /* 0x040fe20008410000 */
[----:B------:R-:W1:Y:S01]  /*9df0*/  MUFU.EX2 R185, R185 ;  /* 0x000000b900b97308 */ /* 0x000e620000000800 */
[-C--:B---3--:R-:W-:Y:S01]  /*9e00*/  FMUL.FTZ R162, R162, R202.reuse ;  /* 0x000000caa2a27220 */ /* 0x088fe20000410000 */
[----:B------:R-:W-:Y:S01]  /*9e10*/  FSEL R4, R165, RZ, P1 ;  /* 0x000000ffa5047208 */ /* 0x000fe20000800000 */
[-C--:B------:R-:W-:Y:S01]  /*9e20*/  FMUL.FTZ R163, R163, R202.reuse ;  /* 0x000000caa3a37220 */ /* 0x080fe20000410000 */
[----:B------:R-:W-:Y:S01]  /*9e30*/  FSEL R222, R222, RZ, P1 ;  /* 0x000000ffdede7208 */ /* 0x000fe20000800000 */
[-C--:B------:R-:W-:Y:S01]  /*9e40*/  FMUL.FTZ R150, R150, R202.reuse ;  /* 0x000000ca96967220 */ /* 0x080fe20000410000 */
[----:B------:R-:W-:Y:S01]  /*9e50*/  FMUL.FTZ R151, R151, R202 ;  /* 0x000000ca97977220 */ /* 0x000fe20000410000 */
[----:B------:R-:W-:Y:S01]  /*9e60*/  FADD.FTZ R3, R3, -R4 ;  /* 0x8000000403037221 */ /* 0x000fe20000010000 */
[----:B------:R-:W-:Y:S01]  /*9e70*/  FADD.FTZ R4, R2, -R7 ;  /* 0x8000000702047221 */ /* 0x000fe20000010000 */
[--C-:B------:R-:W-:Y:S01]  /*9e80*/  FFMA.FTZ R184, R13, UR20, -R222.reuse ;  /* 0x000000140db87c23 */ /* 0x100fe200080108de */
[--C-:B------:R-:W-:Y:S01]  /*9e90*/  FFMA.FTZ R178, R21, UR20, -R222.reuse ;  /* 0x0000001415b27c23 */ /* 0x100fe200080108de */
[--C-:B------:R-:W-:Y:S01]  /*9ea0*/  FFMA.FTZ R177, R17, UR20, -R222.reuse ;  /* 0x0000001411b17c23 */ /* 0x100fe200080108de */
[--C-:B------:R-:W-:Y:S01]  /*9eb0*/  FFMA.FTZ R196, R19, UR20, -R222.reuse ;  /* 0x0000001413c47c23 */ /* 0x100fe200080108de */
[----:B------:R3:W-:Y:S01]  /*9ec0*/  MUFU.EX2 R2, R6 ;  /* 0x0000000600027308 */ /* 0x0007e20000000800 */
[----:B------:R-:W-:Y:S01]  /*9ed0*/  FMUL.FTZ R0, R4, UR20 ;  /* 0x0000001404007c20 */ /* 0x000fe20008410000 */
[----:B------:R-:W5:Y:S01]  /*9ee0*/  LDSM.16.MT88.4 R20, [R208+0xa000] ;  /* 0x00a00000d014783b */ /* 0x000f620000004200 */
[----:B------:R-:W-:Y:S01]  /*9ef0*/  FMUL.FTZ R3, R3, UR20 ;  /* 0x0000001403037c20 */ /* 0x000fe20008410000 */
[----:B-1----:R-:W-:Y:S01]  /*9f00*/  F2FP.BF16.F32.PACK_AB R172, R185, R188 ;  /* 0x000000bcb9ac723e */ /* 0x002fe200000010ff */
[-C--:B------:R-:W-:Y:S01]  /*9f10*/  FMUL.FTZ R146, R146, R202.reuse ;  /* 0x000000ca92927220 */ /* 0x080fe20000410000 */
[----:B------:R-:W1:Y:S01]  /*9f20*/  LDSM.16.MT88.4 R12, [R212+0xb000] ;  /* 0x00b00000d40c783b */ /* 0x000e620000004200 */
[-C--:B------:R-:W-:Y:S01]  /*9f30*/  FMUL.FTZ R147, R147, R202.reuse ;  /* 0x000000ca93937220 */ /* 0x080fe20000410000 */
[----:B------:R-:W-:Y:S01]  /*9f40*/  MUFU.EX2 R186, R186 ;  /* 0x000000ba00ba7308 */ /* 0x000fe20000000800 */
[-C--:B------:R-:W-:Y:S01]  /*9f50*/  FMUL.FTZ R134, R134, R202.reuse ;  /* 0x000000ca86867220 */ /* 0x080fe20000410000 */
[----:B------:R-:W-:Y:S01]  /*9f60*/  LDSM.16.MT88.4 R16, [R208+0xb000] ;  /* 0x00b00000d010783b */ /* 0x000fe20000004200 */
[-C--:B------:R-:W-:Y:S01]  /*9f70*/  FMUL.FTZ R135, R135, R202.reuse ;  /* 0x000000ca87877220 */ /* 0x080fe20000410000 */
[-C--:B------:R-:W-:Y:S01]  /*9f80*/  FMUL.FTZ R38, R38, R202.reuse ;  /* 0x000000ca26267220 */ /* 0x080fe20000410000 */
[-C--:B------:R-:W-:Y:S01]  /*9f90*/  FMUL.FTZ R39, R39, R202.reuse ;  /* 0x000000ca27277220 */ /* 0x080fe20000410000 */
[-C--:B------:R-:W-:Y:S01]  /*9fa0*/  FMUL.FTZ R50, R50, R202.reuse ;  /* 0x000000ca32327220 */ /* 0x080fe20000410000 */
[-C--:B------:R-:W-:Y:S01]  /*9fb0*/  FMUL.FTZ R51, R51, R202.reuse ;  /* 0x000000ca33337220 */ /* 0x080fe20000410000 */
[----:B------:R-:W2:Y:S01]  /*9fc0*/  MUFU.EX2 R179, R179 ;  /* 0x000000b300b37308 */ /* 0x000ea20000000800 */
[----:B---3--:R-:W3:Y:S01]  /*9fd0*/  LDSM.16.MT88.4 R4, [R209+0xb000] ;  /* 0x00b00000d104783b */ /* 0x008ee20000004200 */
        /* <DEDUP_REMOVED lines=14> */
[----:B------:R-:W4:Y:S01]  /*a0c0*/  MUFU.EX2 R178, R178 ;  /* 0x000000b200b27308 */ /* 0x000f220000000800 */
        /* <DEDUP_REMOVED lines=8> */
[----:B------:R-:W-:Y:S01]  /*a150*/  FMUL.FTZ R131, R131, R202 ;  /* 0x000000ca83837220 */ /* 0x000fe20000410000 */
[--C-:B------:R-:W-:Y:S01]  /*a160*/  FFMA.FTZ R207, R207, UR20, -R222.reuse ;  /* 0x00000014cfcf7c23 */ /* 0x100fe200080108de */
[--C-:B------:R-:W-:Y:S01]  /*a170*/  FFMA.FTZ R240, R221, UR20, -R222.reuse ;  /* 0x00000014ddf07c23 */ /* 0x100fe200080108de */
[--C-:B------:R-:W-:Y:S01]  /*a180*/  FFMA.FTZ R205, R205, UR20, -R222.reuse ;  /* 0x00000014cdcd7c23 */ /* 0x100fe200080108de */
[----:B------:R-:W-:Y:S01]  /*a190*/  FFMA.FTZ R222, R203, UR20, -R222 ;  /* 0x00000014cbde7c23 */ /* 0x000fe200080108de */
[--C-:B------:R-:W-:Y:S01]  /*a1a0*/  FFMA.FTZ R203, R220, UR20, -R201.reuse ;  /* 0x00000014dccb7c23 */ /* 0x100fe200080108c9 */
[--C-:B------:R-:W-:Y:S01]  /*a1b0*/  FFMA.FTZ R221, R176, UR20, -R198.reuse ;  /* 0x00000014b0dd7c23 */ /* 0x100fe200080108c6 */
[----:B------:R-:W2:Y:S01]  /*a1c0*/  MUFU.EX2 R196, R196 ;  /* 0x000000c400c47308 */ /* 0x000ea20000000800 */
[----:B----4-:R-:W-:Y:S01]  /*a1d0*/  F2FP.BF16.F32.PACK_AB R173, R178, R184 ;  /* 0x000000b8b2ad723e */ /* 0x010fe200000010ff */
[----:B------:R-:W-:Y:S01]  /*a1e0*/  FFMA.FTZ R201, R200, UR20, -R201 ;  /* 0x00000014c8c97c23 */ /* 0x000fe200080108c9 */
[----:B------:R-:W-:-:S05]  /*a1f0*/  FFMA.FTZ R176, R197, UR20, -R198 ;  /* 0x00000014c5b07c23 */ /* 0x000fca00080108c6 */
[----:B------:R-:W4:Y:S08]  /*a200*/  MUFU.EX2 R193, R193 ;  /* 0x000000c100c17308 */ /* 0x000f300000000800 */
[----:B------:R-:W5:Y:S01]  /*a210*/  MUFU.EX2 R3, R3 ;  /* 0x0000000300037308 */ /* 0x000f620000000800 */
[----:B--2---:R-:W-:-:S07]  /*a220*/  F2FP.BF16.F32.PACK_AB R175, R196, R177 ;  /* 0x000000b1c4af723e */ /* 0x004fce00000010ff */
[----:B------:R-:W-:Y:S01]  /*a230*/  MUFU.EX2 R194, R194 ;  /* 0x000000c200c27308 */ /* 0x000fe20000000800 */
[-C--:B----4-:R-:W-:Y:S01]  /*a240*/  FMUL.FTZ R156, R156, R193.reuse ;  /* 0x000000c19c9c7220 */ /* 0x090fe20000410000 */
[-C--:B------:R-:W-:Y:S01]  /*a250*/  FMUL.FTZ R157, R157, R193.reuse ;  /* 0x000000c19d9d7220 */ /* 0x080fe20000410000 */
[-C--:B------:R-:W-:Y:S01]  /*a260*/  FMUL.FTZ R152, R152, R193.reuse ;  /* 0x000000c198987220 */ /* 0x080fe20000410000 */
[-C--:B------:R-:W-:Y:S01]  /*a270*/  FMUL.FTZ R153, R153, R193.reuse ;  /* 0x000000c199997220 */ /* 0x080fe20000410000 */
[-C--:B------:R-:W-:Y:S01]  /*a280*/  FMUL.FTZ R140, R140, R193.reuse ;  /* 0x000000c18c8c7220 */ /* 0x080fe20000410000 */
[-C--:B------:R-:W-:Y:S01]  /*a290*/  FMUL.FTZ R141, R141, R193.reuse ;  /* 0x000000c18d8d7220 */ /* 0x080fe20000410000 */
[----:B------:R-:W-:Y:S01]  /*a2a0*/  FMUL.FTZ R136, R136, R193 ;  /* 0x000000c188887220 */ /* 0x000fe20000410000 */
[----:B------:R-:W-:Y:S01]  /*a2b0*/  MUFU.EX2 R192, R192 ;  /* 0x000000c000c07308 */ /* 0x000fe20000000800 */
[-C--:B-----5:R-:W-:Y:S01]  /*a2c0*/  FMUL.FTZ R158, R158, R3.reuse ;  /* 0x000000039e9e7220 */ /* 0x0a0fe20000410000 */
        /* <DEDUP_REMOVED lines=10> */
[-C--:B------:R-:W-:Y:S01]  /*a370*/  FMUL.FTZ R41, R41, R193.reuse ;  /* 0x000000c129297220 */ /* 0x080fe20000410000 */
[----:B------:R-:W-:Y:S01]  /*a380*/  FMUL.FTZ R44, R44, R193 ;  /* 0x000000c12c2c7220 */ /* 0x000fe20000410000 */
[-C--:B------:R-:W-:Y:S01]  /*a390*/  FMUL.FTZ R42, R42, R3.reuse ;  /* 0x000000032a2a7220 */ /* 0x080fe20000410000 */
[----:B------:R-:W-:Y:S01]  /*a3a0*/  FMUL.FTZ R43, R43, R3 ;  /* 0x000000032b2b7220 */ /* 0x000fe20000410000 */
[----:B------:R-:W-:Y:S01]  /*a3b0*/  MUFU.EX2 R189, R189 ;  /* 0x000000bd00bd7308 */ /* 0x000fe20000000800 */
[-C--:B------:R-:W-:Y:S01]  /*a3c0*/  FMUL.FTZ R45, R45, R193.reuse ;  /* 0x000000c12d2d7220 */ /* 0x080fe20000410000 */
[-C--:B------:R-:W-:Y:S01]  /*a3d0*/  FMUL.FTZ R56, R56, R193.reuse ;  /* 0x000000c138387220 */ /* 0x080fe20000410000 */
[----:B------:R-:W-:Y:S01]  /*a3e0*/  FMUL.FTZ R57, R57, R193 ;  /* 0x000000c139397220 */ /* 0x000fe20000410000 */
[-C--:B------:R-:W-:Y:S01]  /*a3f0*/  FMUL.FTZ R46, R46, R3.reuse ;  /* 0x000000032e2e7220 */ /* 0x080fe20000410000 */
[----:B------:R-:W-:Y:S01]  /*a400*/  FMUL.FTZ R47, R47, R3 ;  /* 0x000000032f2f7220 */ /* 0x000fe20000410000 */
[-C--:B------:R-:W-:Y:S01]  /*a410*/  FMUL.FTZ R60, R60, R193.reuse ;  /* 0x000000c13c3c7220 */ /* 0x080fe20000410000 */
[-C--:B------:R-:W-:Y:S01]  /*a420*/  FMUL.FTZ R61, R61, R193.reuse ;  /* 0x000000c13d3d7220 */ /* 0x080fe20000410000 */
[----:B------:R-:W-:Y:S01]  /*a430*/  MUFU.EX2 R187, R187 ;  /* 0x000000bb00bb7308 */ /* 0x000fe20000000800 */
        /* <DEDUP_REMOVED lines=13> */
[-C--:B------:R-:W-:Y:S01]  /*a510*/  FMUL.FTZ R75, R75, R3.reuse ;  /* 0x000000034b4b7220 */ /* 0x080fe20000410000 */
[-C--:B------:R-:W-:Y:S01]  /*a520*/  FMUL.FTZ R78, R78, R3.reuse ;  /* 0x000000034e4e7220 */ /* 0x080fe20000410000 */
[----:B------:R-:W2:Y:S01]  /*a530*/  MUFU.EX2 R0, R0 ;  /* 0x0000000000007308 */ /* 0x000ea20000000800 */
        /* <DEDUP_REMOVED lines=65> */
[----:B------:R-:W-:Y:S01]  /*a950*/  FFMA.FTZ R188, R233, R193, R188 ;  /* 0x000000c1e9bc7223 */ /* 0x000fe200000100bc */
[----:B------:R-:W-:-:S03]  /*a960*/  FFMA.FTZ R3, R231, R3, R184 ;  /* 0x00000003e7037223 */ /* 0x000fc600000100b8 */
[----:B------:R-:W2:Y:S01]  /*a970*/  MUFU.EX2 R239, R239 ;  /* 0x000000ef00ef7308 */ /* 0x000ea20000000800 */
[----:B-1----:R-:W-:Y:S01]  /*a980*/  HMMA.16816.F32.BF16 R72, R172, R12, R72 ;  /* 0x0000000cac48723c */ /* 0x002fe20000041848 */
[----:B------:R-:W-:Y:S01]  /*a990*/  FADD.FTZ R185, R185, R188 ;  /* 0x000000bcb9b97221 */ /* 0x000fe20000010000 */
[----:B------:R-:W-:-:S03]  /*a9a0*/  FADD.FTZ R178, R178, R3 ;  /* 0x00000003b2b27221 */ /* 0x000fc60000010000 */
[----:B------:R-:W-:Y:S01]  /*a9b0*/  FADD.FTZ R186, R186, R185 ;  /* 0x000000b9baba7221 */ /* 0x000fe20000010000 */
[----:B------:R-:W-:Y:S01]  /*a9c0*/  HMMA.16816.F32.BF16 R76, R172, R14, R76 ;  /* 0x0000000eac4c723c */ /* 0x000fe2000004184c */
[----:B------:R-:W-:Y:S01]  /*a9d0*/  MUFU.EX2 R237, R237 ;  /* 0x000000ed00ed7308 */ /* 0x000fe20000000800 */
[----:B------:R-:W-:Y:S01]  /*a9e0*/  FADD.FTZ R177, R177, R178 ;  /* 0x000000b2b1b17221 */ /* 0x000fe20000010000 */
[----:B------:R-:W-:-:S03]  /*a9f0*/  FADD.FTZ R179, R179, R186 ;  /* 0x000000bab3b37221 */ /* 0x000fc60000010000 */
[C---:B------:R-:W-:Y:S01]  /*aa00*/  HMMA.16816.F32.BF16 R88, R172.reuse, R8, R88 ;  /* 0x00000008ac58723c */ /* 0x040fe20000041858 */
[----:B------:R-:W-:Y:S02]  /*aa10*/  FADD.FTZ R196, R196, R177 ;  /* 0x000000b1c4c47221 */ /* 0x000fe40000010000 */
[----:B------:R-:W-:Y:S03]  /*aa20*/  MUFU.EX2 R236, R236 ;  /* 0x000000ec00ec7308 */ /* 0x000fe60000000800 */
[C---:B------:R-:W-:Y:S05]  /*aa30*/  HMMA.16816.F32.BF16 R92, R172.reuse, R10, R92 ;  /* 0x0000000aac5c723c */ /* 0x040fea000004185c */
[----:B------:R-:W-:Y:S01]  /*aa40*/  MUFU.EX2 R207, R207 ;  /* 0x000000cf00cf7308 */ /* 0x000fe20000000800 */
[C---:B---3--:R-:W-:Y:S06]  /*aa50*/  HMMA.16816.F32.BF16 R104, R172.reuse, R4, R104 ;  /* 0x00000004ac68723c */ /* 0x048fec0000041868 */
[C---:B------:R-:W-:Y:S01]  /*aa60*/  HMMA.16816.F32.BF16 R108, R172.reuse, R6, R108 ;  /* 0x00000006ac6c723c */ /* 0x040fe2000004186c */
[----:B------:R-:W1:Y:S05]  /*aa70*/  MUFU.EX2 R240, R240 ;  /* 0x000000f000f07308 */ /* 0x000e6a0000000800 */
[C---:B------:R-:W-:Y:S03]  /*aa80*/  HMMA.16816.F32.BF16 R120, R172.reuse, R16, R120 ;  /* 0x00000010ac78723c */ /* 0x040fe60000041878 */
        /* <DEDUP_REMOVED lines=14> */
[C---:B------:R-:W-:Y:S02]  /*ab70*/  HMMA.16816.F32.BF16 R160, R172.reuse, R32, R160 ;  /* 0x00000020aca0723c */ /* 0x040fe400000418a0 */
        /* <DEDUP_REMOVED lines=461> */
.L_x_1679:
[----:B------:R-:W-:Y:S05]  /*c850*/  BSYNC B0 ;  /* 0x0000000000007941 */ /* 0x000fea0003800000 */
.L_x_1678:
[----:B------:R-:W0:Y:S02]  /*c860*/  LDGDEPBAR ;  /* 0x00000000000079af */ /* 0x000e240000000000 */
.L_x_1677:
        /* <DEDUP_REMOVED lines=456> */
[----:B------:R-:W5:Y:S04]  /*e4f0*/  LDSM.16.M88.4 R184, [R215] ;  /* 0x00000000d7b8783b */ /* 0x000f680000000200 */
[----:B------:R-:W5:Y:S04]  /*e500*/  LDSM.16.M88.4 R164, [R217+0x2000] ;  /* 0x00200000d9a4783b */ /* 0x000f680000000200 */
[----:B------:R-:W5:Y:S04]  /*e510*/  LDSM.16.M88.4 R32, [R216+0x800] ;  /* 0x00080000d820783b */ /* 0x000f680000000200 */
[----:B------:R-:W-:Y:S01]  /*e520*/  LDSM.16.M88.4 R176, [R213] ;  /* 0x00000000d5b0783b */ /* 0x000fe20000000200 */
[-C--:B--2---:R-:W-:Y:S03]  /*e530*/  HMMA.16816.F32.BF16 R4, R192, R24.reuse, RZ ;  /* 0x00000018c004723c */ /* 0x084fe600000418ff */
[----:B-1----:R-:W-:Y:S04]  /*e540*/  LDSM.16.M88.4 R16, [R215+0x2000] ;  /* 0x00200000d710783b */ /* 0x002fe80000000200 */
        /* <DEDUP_REMOVED lines=12> */
[----:B------:R-:W1:Y:S05]  /*e610*/  LDSM.16.M88.4 R20, [R214] ;  /* 0x00000000d614783b */ /* 0x000e6a0000000200 */
[----:B-----5:R-:W-:Y:S06]  /*e620*/  HMMA.16816.F32.BF16 R4, R184, R188, R4 ;  /* 0x000000bcb804723c */ /* 0x020fec0000041804 */
        /* <DEDUP_REMOVED lines=9> */
[----:B------:R-:W2:Y:S04]  /*e6c0*/  LDSM.16.M88.4 R12, [R218+0x9000] ;  /* 0x00900000da0c783b */ /* 0x000ea80000000200 */
[----:B------:R-:W3:Y:S01]  /*e6d0*/  LDSM.16.M88.4 R32, [R213+0x800] ;  /* 0x00080000d520783b */ /* 0x000ee20000000200 */
[----:B-1----:R-:W-:Y:S06]  /*e6e0*/  HMMA.16816.F32.BF16 R4, R20, R176, R4 ;  /* 0x000000b01404723c */ /* 0x002fec0000041804 */
[C---:B------:R-:W-:Y:S06]  /*e6f0*/  HMMA.16816.F32.BF16 R8, R16.reuse, R188, R8 ;  /* 0x000000bc1008723c */ /* 0x040fec0000041808 */
[C---:B------:R-:W-:Y:S06]  /*e700*/  HMMA.16816.F32.BF16 R200, R16.reuse, R204, R200 ;  /* 0x000000cc10c8723c */ /* 0x040fec00000418c8 */
[C---:B------:R-:W-:Y:S06]  /*e710*/  HMMA.16816.F32.BF16 R28, R16.reuse, R190, R28 ;  /* 0x000000be101c723c */ /* 0x040fec000004181c */
[----:B------:R-:W-:Y:S01]  /*e720*/  HMMA.16816.F32.BF16 R196, R16, R206, R196 ;  /* 0x000000ce10c4723c */ /* 0x000fe200000418c4 */
[----:B------:R-:W-:Y:S05]  /*e730*/  LDSM.16.M88.4 R16, [R216+0x1000] ;  /* 0x00100000d810783b */ /* 0x000fea0000000200 */
[----:B------:R-:W-:Y:S01]  /*e740*/  HMMA.16816.F32.BF16 R24, R184, R190, R24 ;  /* 0x000000beb818723c */ /* 0x000fe20000041818 */
[----:B------:R-:W1:Y:S05]  /*e750*/  LDSM.16.M88.4 R188, [R217+0x4000] ;  /* 0x00400000d9bc783b */ /* 0x000e6a0000000200 */
[----:B--2---:R-:W-:Y:S06]  /*e760*/  HMMA.16816.F32.BF16 R4, R236, R12, R4 ;  /* 0x0000000cec04723c */ /* 0x004fec0000041804 */
[----:B------:R-:W-:Y:S06]  /*e770*/  HMMA.16816.F32.BF16 R8, R164, R176, R8 ;  /* 0x000000b0a408723c */ /* 0x000fec0000041808 */
[C---:B------:R-:W-:Y:S06]  /*e780*/  HMMA.16816.F32.BF16 R172, R184.reuse, R204, R172 ;  /* 0x000000ccb8ac723c */ /* 0x040fec00000418ac */
[----:B------:R-:W-:Y:S01]  /*e790*/  HMMA.16816.F32.BF16 R192, R184, R206, R192 ;  /* 0x000000ceb8c0723c */ /* 0x000fe200000418c0 */
[----:B------:R-:W-:Y:S04]  /*e7a0*/  LDSM.16.M88.4 R184, [R217+0x6000] ;  /* 0x00600000d9b8783b */ /* 0x000fe80000000200 */
[----:B------:R-:W-:Y:S01]  /*e7b0*/  LDSM.16.M88.4 R204, [R218+0x9800] ;  /* 0x00980000dacc783b */ /* 0x000fe20000000200 */
[C---:B------:R-:W-:Y:S06]  /*e7c0*/  HMMA.16816.F32.BF16 R28, R164.reuse, R178, R28 ;  /* 0x000000b2a41c723c */ /* 0x040fec000004181c */
[C---:B---3--:R-:W-:Y:S06]  /*e7d0*/  HMMA.16816.F32.BF16 R200, R164.reuse, R32, R200 ;  /* 0x00000020a4c8723c */ /* 0x048fec00000418c8 */
[----:B------:R-:W-:Y:S01]  /*e7e0*/  HMMA.16816.F32.BF16 R196, R164, R34, R196 ;  /* 0x00000022a4c4723c */ /* 0x000fe200000418c4 */
[----:B------:R-:W2:Y:S05]  /*e7f0*/  LDSM.16.M88.4 R164, [R215+0x4000] ;  /* 0x00400000d7a4783b */ /* 0x000eaa0000000200 */
[----:B------:R-:W-:Y:S01]  /*e800*/  HMMA.16816.F32.BF16 R24, R20, R178, R24 ;  /* 0x000000b21418723c */ /* 0x000fe20000041818 */
[----:B------:R-:W-:Y:S05]  /*e810*/  LDSM.16.M88.4 R176, [R216+0x1800] ;  /* 0x00180000d8b0783b */ /* 0x000fea0000000200 */
[----:B-1----:R-:W-:Y:S06]  /*e820*/  HMMA.16816.F32.BF16 R4, R188, R16, R4 ;  /* 0x00000010bc04723c */ /* 0x002fec0000041804 */
[----:B------:R-:W-:Y:S06]  /*e830*/  HMMA.16816.F32.BF16 R8, R220, R12, R8 ;  /* 0x0000000cdc08723c */ /* 0x000fec0000041808 */
[C---:B------:R-:W-:Y:S06]  /*e840*/  HMMA.16816.F32.BF16 R172, R20.reuse, R32, R172 ;  /* 0x0000002014ac723c */ /* 0x040fec00000418ac */
[----:B------:R-:W-:Y:S01]  /*e850*/  HMMA.16816.F32.BF16 R192, R20, R34, R192 ;  /* 0x0000002214c0723c */ /* 0x000fe200000418c0 */
[----:B------:R-:W-:Y:S04]  /*e860*/  LDSM.16.M88.4 R20, [R214+0x4000] ;  /* 0x00400000d614783b */ /* 0x000fe80000000200 */
[----:B------:R-:W-:Y:S01]  /*e870*/  LDSM.16.M88.4 R32, [R215+0x6000] ;  /* 0x00600000d720783b */ /* 0x000fe20000000200 */
[-C--:B------:R-:W-:Y:S06]  /*e880*/  HMMA.16816.F32.BF16 R28, R220, R14.reuse, R28 ;  /* 0x0000000edc1c723c */ /* 0x080fec000004181c */
[----:B------:R-:W-:Y:S01]  /*e890*/  HMMA.16816.F32.BF16 R24, R236, R14, R24 ;  /* 0x0000000eec18723c */ /* 0x000fe20000041818 */
[----:B------:R-:W1:Y:S05]  /*e8a0*/  LDSM.16.M88.4 R12, [R213+0x1000] ;  /* 0x00100000d50c783b */ /* 0x000e6a0000000200 */
[----:B--2---:R-:W-:Y:S06]  /*e8b0*/  HMMA.16816.F32.BF16 R4, R164, R240, R4 ;  /* 0x000000f0a404723c */ /* 0x004fec0000041804 */
[C---:B------:R-:W-:Y:S06]  /*e8c0*/  HMMA.16816.F32.BF16 R8, R184.reuse, R16, R8 ;  /* 0x00000010b808723c */ /* 0x040fec0000041808 */
[-C--:B------:R-:W-:Y:S06]  /*e8d0*/  HMMA.16816.F32.BF16 R28, R184, R18.reuse, R28 ;  /* 0x00000012b81c723c */ /* 0x080fec000004181c */
[----:B------:R-:W-:Y:S01]  /*e8e0*/  HMMA.16816.F32.BF16 R24, R188, R18, R24 ;  /* 0x00000012bc18723c */ /* 0x000fe20000041818 */
[----:B------:R-:W2:Y:S05]  /*e8f0*/  LDSM.16.M88.4 R16, [R214+0x6000] ;  /* 0x00600000d610783b */ /* 0x000eaa0000000200 */
[C---:B------:R-:W-:Y:S06]  /*e900*/  HMMA.16816.F32.BF16 R172, R236.reuse, R204, R172 ;  /* 0x000000ccecac723c */ /* 0x040fec00000418ac */
[----:B------:R-:W-:Y:S01]  /*e910*/  HMMA.16816.F32.BF16 R192, R236, R206, R192 ;  /* 0x000000ceecc0723c */ /* 0x000fe200000418c0 */
[----:B------:R-:W3:Y:S05]  /*e920*/  LDSM.16.M88.4 R236, [R211+0x9800] ;  /* 0x00980000d3ec783b */ /* 0x000eea0000000200 */
[----:B-1----:R-:W-:Y:S06]  /*e930*/  HMMA.16816.F32.BF16 R4, R20, R12, R4 ;  /* 0x0000000c1404723c */ /* 0x002fec0000041804 */
[----:B------:R-:W-:Y:S06]  /*e940*/  HMMA.16816.F32.BF16 R8, R32, R240, R8 ;  /* 0x000000f02008723c */ /* 0x000fec0000041808 */
[----:B------:R-:W-:Y:S06]  /*e950*/  HMMA.16816.F32.BF16 R200, R220, R204, R200 ;  /* 0x000000ccdcc8723c */ /* 0x000fec00000418c8 */
[C---:B------:R-:W-:Y:S06]  /*e960*/  HMMA.16816.F32.BF16 R172, R188.reuse, R176, R172 ;  /* 0x000000b0bcac723c */ /* 0x040fec00000418ac */
[----:B------:R-:W-:Y:S01]  /*e970*/  FMUL.FTZ R4, R4, UR23 ;  /* 0x0000001704047c20 */ /* 0x000fe20008410000 */
[----:B------:R-:W-:Y:S01]  /*e980*/  FMUL.FTZ R5, R5, UR23 ;  /* 0x0000001705057c20 */ /* 0x000fe20008410000 */
[----:B------:R-:W-:Y:S01]  /*e990*/  HMMA.16816.F32.BF16 R192, R188, R178, R192 ;  /* 0x000000b2bcc0723c */ /* 0x000fe200000418c0 */
[----:B------:R-:W-:-:S02]  /*e9a0*/  FMUL.FTZ R168, R7, UR23 ;  /* 0x0000001707a87c20 */ /* 0x000fc40008410000 */
[----:B------:R-:W-:Y:S03]  /*e9b0*/  MUFU.TANH R204, R5 ;  /* 0x0000000500cc7308 */ /* 0x000fe60000002400 */
[----:B--2---:R-:W-:Y:S05]  /*e9c0*/  HMMA.16816.F32.BF16 R8, R16, R12, R8 ;  /* 0x0000000c1008723c */ /* 0x004fea0000041808 */
[----:B------:R1:W2:Y:S01]  /*e9d0*/  MUFU.TANH R12, R4 ;  /* 0x00000004000c7308 */ /* 0x0002a20000002400 */
[----:B------:R-:W-:Y:S01]  /*e9e0*/  HMMA.16816.F32.BF16 R200, R184, R176, R200 ;  /* 0x000000b0b8c8723c */ /* 0x000fe200000418c8 */
[----:B------:R-:W-:-:S05]  /*e9f0*/  FMUL.FTZ R13, R6, UR23 ;  /* 0x00000017060d7c20 */ /* 0x000fca0008410000 */
[----:B------:R-:W-:Y:S01]  /*ea00*/  HMMA.16816.F32.BF16 R24, R164, R242, R24 ;  /* 0x000000f2a418723c */ /* 0x000fe20000041818 */
[----:B------:R-:W-:Y:S05]  /*ea10*/  MUFU.TANH R13, R13 ;  /* 0x0000000d000d7308 */ /* 0x000fea0000002400 */
[----:B------:R-:W-:Y:S03]  /*ea20*/  HMMA.16816.F32.BF16 R196, R220, R206, R196 ;  /* 0x000000cedcc4723c */ /* 0x000fe600000418c4 */
[----:B------:R-:W-:Y:S01]  /*ea30*/  MUFU.TANH R168, R168 ;  /* 0x000000a800a87308 */ /* 0x000fe20000002400 */
[----:B-1----:R-:W1:Y:S01]  /*ea40*/  LDSM.16.M88.4 R4, [R213+0x1800] ;  /* 0x00180000d504783b */ /* 0x002e620000000200 */
[----:B------:R-:W-:-:S04]  /*ea50*/  DEPBAR.LE SB0, 0x0 ;  /* 0x000080000000791a */ /* 0x000fc80000000000 */
[----:B---3--:R-:W-:Y:S01]  /*ea60*/  HMMA.16816.F32.BF16 R172, R164, R236, R172 ;  /* 0x000000eca4ac723c */ /* 0x008fe200000418ac */
[----:B------:R-:W-:Y:S01]  /*ea70*/  FMUL.FTZ R8, R8, UR23 ;  /* 0x0000001708087c20 */ /* 0x000fe20008410000 */
[----:B------:R-:W-:Y:S01]  /*ea80*/  FMUL.FTZ R10, R10, UR23 ;  /* 0x000000170a0a7c20 */ /* 0x000fe20008410000 */
[----:B------:R-:W-:Y:S01]  /*ea90*/  FMUL.FTZ R9, R9, UR23 ;  /* 0x0000001709097c20 */ /* 0x000fe20008410000 */
[----:B------:R-:W-:Y:S02]  /*eaa0*/  FMUL.FTZ R11, R11, UR23 ;  /* 0x000000170b0b7c20 */ /* 0x000fe40008410000 */
[----:B------:R-:W-:Y:S01]  /*eab0*/  HMMA.16816.F32.BF16 R28, R32, R242, R28 ;  /* 0x000000f2201c723c */ /* 0x000fe2000004181c */
[----:B------:R-:W-:Y:S05]  /*eac0*/  MUFU.TANH R8, R8 ;  /* 0x0000000800087308 */ /* 0x000fea0000002400 */
[----:B------:R-:W-:Y:S03]  /*ead0*/  HMMA.16816.F32.BF16 R192, R164, R238, R192 ;  /* 0x000000eea4c0723c */ /* 0x000fe600000418c0 */
[----:B------:R-:W-:Y:S03]  /*eae0*/  MUFU.TANH R10, R10 ;  /* 0x0000000a000a7308 */ /* 0x000fe60000002400 */
[----:B------:R-:W-:Y:S05]  /*eaf0*/  HMMA.16816.F32.BF16 R200, R32, R236, R200 ;  /* 0x000000ec20c8723c */ /* 0x000fea00000418c8 */
[----:B------:R-:W-:Y:S01]  /*eb00*/  MUFU.TANH R9, R9 ;  /* 0x0000000900097308 */ /* 0x000fe20000002400 */
[----:B------:R-:W-:Y:S06]  /*eb10*/  HMMA.16816.F32.BF16 R24, R20, R14, R24 ;  /* 0x0000000e1418723c */ /* 0x000fec0000041818 */
[----:B------:R-:W-:Y:S01]  /*eb20*/  HMMA.16816.F32.BF16 R196, R184, R178, R196 ;  /* 0x000000b2b8c4723c */ /* 0x000fe200000418c4 */
[----:B------:R-:W-:Y:S05]  /*eb30*/  MUFU.TANH R11, R11 ;  /* 0x0000000b000b7308 */ /* 0x000fea0000002400 */
[----:B-1----:R-:W-:Y:S06]  /*eb40*/  HMMA.16816.F32.BF16 R172, R20, R4, R172 ;  /* 0x0000000414ac723c */ /* 0x002fec00000418ac */
[----:B------:R-:W-:Y:S06]  /*eb50*/  HMMA.16816.F32.BF16 R28, R16, R14, R28 ;  /* 0x0000000e101c723c */ /* 0x000fec000004181c */
[----:B------:R-:W-:Y:S01]  /*eb60*/  HMMA.16816.F32.BF16 R192, R20, R6, R192 ;  /* 0x0000000614c0723c */ /* 0x000fe200000418c0 */
[----:B------:R-:W-:Y:S01]  /*eb70*/  FMUL.FTZ R14, R24, UR23 ;  /* 0x00000017180e7c20 */ /* 0x000fe20008410000 */
[----:B------:R-:W-:Y:S01]  /*eb80*/  FMUL.FTZ R15, R25, UR23 ;  /* 0x00000017190f7c20 */ /* 0x000fe20008410000 */
[----:B------:R-:W-:Y:S01]  /*eb90*/  FMUL.FTZ R24, R26, UR23 ;  /* 0x000000171a187c20 */ /* 0x000fe20008410000 */
[----:B------:R-:W-:-:S02]  /*eba0*/  FMUL.FTZ R26, R27, UR23 ;  /* 0x000000171b1a7c20 */ /* 0x000fc40008410000 */
[----:B------:R-:W-:Y:S01]  /*ebb0*/  HMMA.16816.F32.BF16 R200, R16, R4, R200 ;  /* 0x0000000410c8723c */ /* 0x000fe200000418c8 */
[----:B------:R-:W-:Y:S01]  /*ebc0*/  IMAD.U32 R21, RZ, RZ, UR28 ;  /* 0x0000001cff157e24 */ /* 0x000fe2000f8e00ff */
[----:B------:R-:W1:Y:S04]  /*ebd0*/  MUFU.TANH R14, R14 ;  /* 0x0000000e000e7308 */ /* 0x000e680000002400 */
[----:B------:R-:W-:Y:S01]  /*ebe0*/  HMMA.16816.F32.BF16 R196, R32, R238, R196 ;  /* 0x000000ee20c4723c */ /* 0x000fe200000418c4 */
[----:B------:R-:W-:Y:S02]  /*ebf0*/  IMAD R4, R21, 0x20, R230 ;  /* 0x0000002015047824 */ /* 0x000fe400078e02e6 */
[----:B------:R-:W-:Y:S01]  /*ec00*/  FMUL.FTZ R172, R172, UR23 ;  /* 0x00000017acac7c20 */ /* 0x000fe20008410000 */
[----:B------:R-:W-:Y:S01]  /*ec10*/  FMUL.FTZ R173, R173, UR23 ;  /* 0x00000017adad7c20 */ /* 0x000fe20008410000 */
[----:B------:R-:W3:Y:S01]  /*ec20*/  MUFU.TANH R15, R15 ;  /* 0x0000000f000f7308 */ /* 0x000ee20000002400 */
[----:B------:R-:W-:Y:S01]  /*ec30*/  VIADD R165, R4, 0x1 ;  /* 0x0000000104a57836 */ /* 0x000fe20000000000 */
[----:B------:R-:W-:Y:S01]  /*ec40*/  I2FP.F32.S32 R167, R4 ;  /* 0x0000000400a77245 */ /* 0x000fe20000201400 */
[----:B------:R-:W-:Y:S01]  /*ec50*/  FMUL.FTZ R25, R28, UR23 ;  /* 0x000000171c197c20 */ /* 0x000fe20008410000 */
[-C--:B------:R-:W-:Y:S01]  /*ec60*/  ISETP.GE.AND P4, PT, R4, R234.reuse, PT ;  /* 0x000000ea0400720c */ /* 0x080fe20003f86270 */
[----:B------:R-:W-:Y:S01]  /*ec70*/  FMUL.FTZ R28, R30, UR23 ;  /* 0x000000171e1c7c20 */ /* 0x000fe20008410000 */
[----:B------:R-:W-:Y:S01]  /*ec80*/  FMUL.FTZ R27, R29, UR23 ;  /* 0x000000171d1b7c20 */ /* 0x000fe20008410000 */
[----:B--2---:R-:W-:Y:S01]  /*ec90*/  FFMA.FTZ R12, R167, UR5, R12 ;  /* 0x00000005a70c7c23 */ /* 0x004fe2000801000c */
[----:B------:R-:W2:Y:S01]  /*eca0*/  MUFU.TANH R176, R172 ;  /* 0x000000ac00b07308 */ /* 0x000ea20000002400 */
[----:B------:R-:W-:Y:S01]  /*ecb0*/  FMUL.FTZ R29, R31, UR23 ;  /* 0x000000171f1d7c20 */ /* 0x000fe20008410000 */
[C---:B------:R-:W-:Y:S01]  /*ecc0*/  VIADD R33, R4.reuse, 0x8 ;  /* 0x0000000804217836 */ /* 0x040fe20000000000 */
[----:B------:R-:W-:Y:S01]  /*ecd0*/  I2FP.F32.S32 R34, R165 ;  /* 0x000000a500227245 */ /* 0x000fe20000201400 */
[----:B------:R-:W-:Y:S01]  /*ece0*/  VIADD R31, R4, 0x9 ;  /* 0x00000009041f7836 */ /* 0x000fe20000000000 */
[----:B------:R-:W-:Y:S01]  /*ecf0*/  FSEL R30, R12, -INF , !P4 ;  /* 0xff8000000c1e7808 */ /* 0x000fe20006000000 */
[----:B------:R-:W-:Y:S01]  /*ed00*/  FMUL.FTZ R12, R192, UR23 ;  /* 0x00000017c00c7c20 */ /* 0x000fe20008410000 */
[----:B------:R-:W-:Y:S01]  /*ed10*/  VIADD R23, R4, 0x10 ;  /* 0x0000001004177836 */ /* 0x000fe20000000000 */
[----:B------:R-:W-:Y:S01]  /*ed20*/  I2FP.F32.S32 R35, R33 ;  /* 0x0000002100237245 */ /* 0x000fe20000201400 */
[----:B------:R-:W-:Y:S01]  /*ed30*/  FFMA.FTZ R32, R34, UR5, R204 ;  /* 0x0000000522207c23 */ /* 0x000fe200080100cc */
[----:B------:R-:W-:Y:S01]  /*ed40*/  I2FP.F32.S32 R166, R31 ;  /* 0x0000001f00a67245 */ /* 0x000fe20000201400 */
[----:B------:R4:W-:Y:S01]  /*ed50*/  MUFU.TANH R177, R173 ;  /* 0x000000ad00b17308 */ /* 0x0009e20000002400 */
[-C--:B------:R-:W-:Y:S01]  /*ed60*/  ISETP.GE.AND P5, PT, R165, R234.reuse, PT ;  /* 0x000000eaa500720c */ /* 0x080fe20003fa6270 */
[----:B------:R-:W-:Y:S01]  /*ed70*/  FMUL.FTZ R164, R174, UR23 ;  /* 0x00000017aea47c20 */ /* 0x000fe20008410000 */
[----:B-1----:R-:W-:Y:S01]  /*ed80*/  FFMA.FTZ R14, R35, UR5, R14 ;  /* 0x00000005230e7c23 */ /* 0x002fe2000801000e */
[----:B---3--:R-:W-:Y:S01]  /*ed90*/  FFMA.FTZ R15, R166, UR5, R15 ;  /* 0x00000005a60f7c23 */ /* 0x008fe2000801000f */
[----:B------:R-:W-:Y:S01]  /*eda0*/  FSEL R32, R32, -INF , !P5 ;  /* 0xff80000020207808 */ /* 0x000fe20006800000 */
[----:B------:R-:W-:Y:S01]  /*edb0*/  VIADD R5, R4, 0x18 ;  /* 0x0000001804057836 */ /* 0x000fe20000000000 */
[-C--:B------:R-:W-:Y:S01]  /*edc0*/  ISETP.GE.AND P4, PT, R33, R234.reuse, PT ;  /* 0x000000ea2100720c */ /* 0x080fe20003f86270 */
[----:B------:R-:W1:Y:S01]  /*edd0*/  MUFU.TANH R12, R12 ;  /* 0x0000000c000c7308 */ /* 0x000e620000002400 */
[-C--:B------:R-:W-:Y:S01]  /*ede0*/  ISETP.GE.AND P5, PT, R31, R234.reuse, PT ;  /* 0x000000ea1f00720c */ /* 0x080fe20003fa6270 */
[----:B------:R-:W-:Y:S01]  /*edf0*/  FMUL.FTZ R175, R175, UR23 ;  /* 0x00000017afaf7c20 */ /* 0x000fe20008410000 */
[----:B------:R-:W-:Y:S01]  /*ee00*/  HMMA.16816.F32.BF16 R196, R16, R6, R196 ;  /* 0x0000000610c4723c */ /* 0x000fe200000418c4 */
[----:B------:R-:W-:Y:S01]  /*ee10*/  FSEL R22, R14, -INF , !P4 ;  /* 0xff8000000e167808 */ /* 0x000fe20006000000 */
[----:B------:R-:W-:Y:S01]  /*ee20*/  FMUL.FTZ R193, R193, UR23 ;  /* 0x00000017c1c17c20 */ /* 0x000fe20008410000 */
[----:B------:R-:W-:Y:S01]  /*ee30*/  FSEL R20, R15, -INF , !P5 ;  /* 0xff8000000f147808 */ /* 0x000fe20006800000 */
[----:B------:R-:W-:Y:S01]  /*ee40*/  VIADD R21, R4, 0x11 ;  /* 0x0000001104157836 */ /* 0x000fe20000000000 */
[----:B------:R-:W3:Y:S01]  /*ee50*/  MUFU.TANH R24, R24 ;  /* 0x0000001800187308 */ /* 0x000ee20000002400 */
[----:B----4-:R-:W-:Y:S01]  /*ee60*/  I2FP.F32.S32 R173, R23 ;  /* 0x0000001700ad7245 */ /* 0x010fe20000201400 */
[----:B------:R-:W-:Y:S01]  /*ee70*/  FMUL.FTZ R6, R194, UR23 ;  /* 0x00000017c2067c20 */ /* 0x000fe20008410000 */
[-C--:B------:R-:W-:Y:S01]  /*ee80*/  ISETP.GE.AND P4, PT, R23, R234.reuse, PT ;  /* 0x000000ea1700720c */ /* 0x080fe20003f86270 */
[----:B------:R-:W-:Y:S01]  /*ee90*/  FFMA.FTZ R13, R167, UR5, R13 ;  /* 0x00000005a70d7c23 */ /* 0x000fe2000801000d */
[----:B------:R-:W-:Y:S01]  /*eea0*/  I2FP.F32.S32 R15, R5 ;  /* 0x00000005000f7245 */ /* 0x000fe20000201400 */
[----:B--2---:R-:W-:Y:S01]  /*eeb0*/  FFMA.FTZ R176, R173, UR5, R176 ;  /* 0x00000005adb07c23 */ /* 0x004fe200080100b0 */
[----:B------:R-:W-:Y:S01]  /*eec0*/  ISETP.GE.AND P6, PT, R4, R183, PT ;  /* 0x000000b70400720c */ /* 0x000fe20003fc6270 */
[----:B------:R-:W2:Y:S01]  /*eed0*/  MUFU.TANH R26, R26 ;  /* 0x0000001a001a7308 */ /* 0x000ea20000002400 */
[----:B------:R-:W-:Y:S01]  /*eee0*/  FFMA.FTZ R14, R34, UR5, R168 ;  /* 0x00000005220e7c23 */ /* 0x000fe200080100a8 */
[----:B-1----:R-:W-:Y:S01]  /*eef0*/  FFMA.FTZ R12, R15, UR5, R12 ;  /* 0x000000050f0c7c23 */ /* 0x002fe2000801000c */
[----:B------:R-:W-:Y:S01]  /*ef00*/  FSEL R204, R176, -INF , !P4 ;  /* 0xff800000b0cc7808 */ /* 0x000fe20006000000 */
[----:B------:R-:W-:Y:S01]  /*ef10*/  FMUL.FTZ R18, R195, UR23 ;  /* 0x00000017c3127c20 */ /* 0x000fe20008410000 */
[----:B------:R-:W-:Y:S01]  /*ef20*/  ISETP.GE.AND P4, PT, R5, R234, PT ;  /* 0x000000ea0500720c */ /* 0x000fe20003f86270 */
[----:B------:R-:W-:Y:S01]  /*ef30*/  FMUL.FTZ R174, R200, UR23 ;  /* 0x00000017c8ae7c20 */ /* 0x000fe20008410000 */
[----:B------:R-:W-:Y:S01]  /*ef40*/  ISETP.GE.AND P1, PT, R4, R182, PT ;  /* 0x000000b60400720c */ /* 0x000fe20003f26270 */
[----:B------:R-:W1:Y:S01]  /*ef50*/  MUFU.TANH R164, R164 ;  /* 0x000000a400a47308 */ /* 0x000e620000002400 */
[----:B------:R-:W-:Y:S01]  /*ef60*/  FSEL R178, R12, -INF , !P4 ;  /* 0xff8000000cb27808 */ /* 0x000fe20006000000 */
[----:B---3--:R-:W-:Y:S01]  /*ef70*/  FFMA.FTZ R12, R35, UR5, R24 ;  /* 0x00000005230c7c23 */ /* 0x008fe20008010018 */
[C---:B------:R-:W-:Y:S01]  /*ef80*/  ISETP.GE.AND P0, PT, R4.reuse, R169, PT ;  /* 0x000000a90400720c */ /* 0x040fe20003f06270 */
[----:B------:R-:W-:Y:S01]  /*ef90*/  VIADD R4, R4, 0x19 ;  /* 0x0000001904047836 */ /* 0x000fe20000000000 */
[----:B------:R-:W-:Y:S01]  /*efa0*/  ISETP.GE.AND P4, PT, R165, R183, PT ;  /* 0x000000b7a500720c */ /* 0x000fe20003f86270 */
[----:B------:R-:W-:Y:S01]  /*efb0*/  FMUL.FTZ R202, R202, UR23 ;  /* 0x00000017caca7c20 */ /* 0x000fe20008410000 */
[----:B------:R-:W-:Y:S01]  /*efc0*/  I2FP.F32.S32 R172, R21 ;  /* 0x0000001500ac7245 */ /* 0x000fe20000201400 */
[----:B------:R-:W3:Y:S01]  /*efd0*/  MUFU.TANH R175, R175 ;  /* 0x000000af00af7308 */ /* 0x000ee20000002400 */
[----:B------:R-:W-:Y:S01]  /*efe0*/  FSEL R16, R13, -INF , !P6 ;  /* 0xff8000000d107808 */ /* 0x000fe20007000000 */
[----:B--2---:R-:W-:Y:S01]  /*eff0*/  FFMA.FTZ R26, R166, UR5, R26 ;  /* 0x00000005a61a7c23 */ /* 0x004fe2000801001a */
[-C--:B------:R-:W-:Y:S01]  /*f000*/  ISETP.GE.AND P6, PT, R33, R183.reuse, PT ;  /* 0x000000b72100720c */ /* 0x080fe20003fc6270 */
[----:B------:R-:W-:Y:S01]  /*f010*/  FFMA.FTZ R177, R172, UR5, R177 ;  /* 0x00000005acb17c23 */ /* 0x000fe200080100b1 */
[----:B------:R-:W-:Y:S01]  /*f020*/  FSEL R14, R14, -INF , !P4 ;  /* 0xff8000000e0e7808 */ /* 0x000fe20006000000 */
[----:B------:R-:W-:Y:S01]  /*f030*/  FFMA.FTZ R8, R167, UR5, R8 ;  /* 0x00000005a7087c23 */ /* 0x000fe20008010008 */
[-C--:B------:R-:W-:Y:S01]  /*f040*/  ISETP.GE.AND P4, PT, R31, R183.reuse, PT ;  /* 0x000000b71f00720c */ /* 0x080fe20003f86270 */
[----:B------:R-:W2:Y:S01]  /*f050*/  MUFU.TANH R176, R193 ;  /* 0x000000c100b07308 */ /* 0x000ea20000002400 */
[----:B------:R-:W-:Y:S01]  /*f060*/  FSEL R12, R12, -INF , !P6 ;  /* 0xff8000000c0c7808 */ /* 0x000fe20007000000 */
[----:B-1----:R-:W-:Y:S01]  /*f070*/  FFMA.FTZ R185, R173, UR5, R164 ;  /* 0x00000005adb97c23 */ /* 0x002fe200080100a4 */
[----:B------:R-:W-:Y:S01]  /*f080*/  I2FP.F32.S32 R7, R4 ;  /* 0x0000000400077245 */ /* 0x000fe20000201400 */
[----:B------:R-:W-:Y:S01]  /*f090*/  FMUL.FTZ R201, R201, UR23 ;  /* 0x00000017c9c97c20 */ /* 0x000fe20008410000 */
[-C--:B------:R-:W-:Y:S01]  /*f0a0*/  ISETP.GE.AND P5, PT, R21, R234.reuse, PT ;  /* 0x000000ea1500720c */ /* 0x080fe20003fa6270 */
[----:B------:R-:W-:Y:S01]  /*f0b0*/  FFMA.FTZ R10, R167, UR5, R10 ;  /* 0x00000005a70a7c23 */ /* 0x000fe2000801000a */
[-C--:B------:R-:W-:Y:S01]  /*f0c0*/  ISETP.GE.AND P6, PT, R23, R183.reuse, PT ;  /* 0x000000b71700720c */ /* 0x080fe20003fc6270 */
[----:B------:R-:W1:Y:S01]  /*f0d0*/  MUFU.TANH R6, R6 ;  /* 0x0000000600067308 */ /* 0x000e620000002400 */
[----:B------:R-:W-:Y:S01]  /*f0e0*/  FSEL R200, R26, -INF , !P4 ;  /* 0xff8000001ac87808 */ /* 0x000fe20006000000 */
[----:B---3--:R-:W-:Y:S01]  /*f0f0*/  FFMA.FTZ R164, R172, UR5, R175 ;  /* 0x00000005aca47c23 */ /* 0x008fe200080100af */
[-C--:B------:R-:W-:Y:S01]  /*f100*/  ISETP.GE.AND P4, PT, R21, R183.reuse, PT ;  /* 0x000000b71500720c */ /* 0x080fe20003f86270 */
[C---:B------:R-:W-:Y:S01]  /*f110*/  FFMA.FTZ R9, R34.reuse, UR5, R9 ;  /* 0x0000000522097c23 */ /* 0x040fe20008010009 */
[----:B------:R-:W-:Y:S01]  /*f120*/  FSEL R220, R177, -INF , !P5 ;  /* 0xff800000b1dc7808 */ /* 0x000fe20006800000 */
[----:B------:R-:W-:Y:S01]  /*f130*/  FFMA.FTZ R11, R34, UR5, R11 ;  /* 0x00000005220b7c23 */ /* 0x000fe2000801000b */
[----:B------:R-:W-:Y:S01]  /*f140*/  FSEL R185, R185, -INF , !P6 ;  /* 0xff800000b9b97808 */ /* 0x000fe20007000000 */
[----:B------:R-:W3:Y:S01]  /*f150*/  MUFU.TANH R18, R18 ;  /* 0x0000001200127308 */ /* 0x000ee20000002400 */
[----:B--2---:R-:W-:Y:S01]  /*f160*/  FFMA.FTZ R176, R7, UR5, R176 ;  /* 0x0000000507b07c23 */ /* 0x004fe200080100b0 */
[----:B------:R-:W-:Y:S01]  /*f170*/  ISETP.GE.AND P5, PT, R4, R234, PT ;  /* 0x000000ea0400720c */ /* 0x000fe20003fa6270 */
[----:B------:R-:W-:Y:S01]  /*f180*/  FMUL.FTZ R34, R198, UR23 ;  /* 0x00000017c6227c20 */ /* 0x000fe20008410000 */
[----:B------:R-:W-:Y:S01]  /*f190*/  ISETP.GE.AND P6, PT, R5, R183, PT ;  /* 0x000000b70500720c */ /* 0x000fe20003fc6270 */
[----:B------:R-:W-:Y:S01]  /*f1a0*/  FMUL.FTZ R199, R199, UR23 ;  /* 0x00000017c7c77c20 */ /* 0x000fe20008410000 */
[----:B------:R-:W-:-:S02]  /*f1b0*/  FSEL R164, R164, -INF , !P4 ;  /* 0xff800000a4a47808 */ /* 0x000fc40006000000 */
[----:B------:R-:W-:Y:S01]  /*f1c0*/  ISETP.GE.AND P4, PT, R4, R183, PT ;  /* 0x000000b70400720c */ /* 0x000fe20003f86270 */
[----:B-1----:R-:W-:Y:S01]  /*f1d0*/  FFMA.FTZ R6, R15, UR5, R6 ;  /* 0x000000050f067c23 */ /* 0x002fe20008010006 */
[----:B------:R-:W1:Y:S01]  /*f1e0*/  MUFU.TANH R28, R28 ;  /* 0x0000001c001c7308 */ /* 0x000e620000002400 */
[----:B------:R-:W-:Y:S02]  /*f1f0*/  FSEL R176, R176, -INF , !P5 ;  /* 0xff800000b0b07808 */ /* 0x000fe40006800000 */
[C---:B------:R-:W-:Y:S02]  /*f200*/  ISETP.GE.AND P5, PT, R165.reuse, R169, PT ;  /* 0x000000a9a500720c */ /* 0x040fe40003fa6270 */
[----:B------:R-:W-:Y:S02]  /*f210*/  FSEL R183, R6, -INF , !P6 ;  /* 0xff80000006b77808 */ /* 0x000fe40007000000 */
[----:B------:R-:W-:Y:S01]  /*f220*/  ISETP.GE.AND P6, PT, R165, R182, PT ;  /* 0x000000b6a500720c */ /* 0x000fe20003fc6270 */
[----:B------:R-:W-:Y:S01]  /*f230*/  FMUL.FTZ R165, R203, UR23 ;  /* 0x00000017cba57c20 */ /* 0x000fe20008410000 */
[----:B------:R-:W2:Y:S01]  /*f240*/  MUFU.TANH R27, R27 ;  /* 0x0000001b001b7308 */ /* 0x000ea20000002400 */
[----:B---3--:R-:W-:Y:S01]  /*f250*/  FFMA.FTZ R18, R7, UR5, R18 ;  /* 0x0000000507127c23 */ /* 0x008fe20008010012 */
[----:B------:R-:W-:-:S02]  /*f260*/  FSEL R13, R10, -INF , !P0 ;  /* 0xff8000000a0d7808 */ /* 0x000fc40004000000 */
[-C--:B------:R-:W-:Y:S02]  /*f270*/  ISETP.GE.AND P0, PT, R31, R182.reuse, PT ;  /* 0x000000b61f00720c */ /* 0x080fe40003f06270 */
[----:B------:R-:W-:Y:S02]  /*f280*/  FSEL R184, R18, -INF , !P4 ;  /* 0xff80000012b87808 */ /* 0x000fe40006000000 */
[----:B------:R-:W3:Y:S01]  /*f290*/  MUFU.TANH R6, R202 ;  /* 0x000000ca00067308 */ /* 0x000ee20000002400 */
[----:B------:R-:W-:Y:S01]  /*f2a0*/  FSEL R18, R8, -INF , !P1 ;  /* 0xff80000008127808 */ /* 0x000fe20004800000 */
[----:B-1----:R-:W-:Y:S01]  /*f2b0*/  FFMA.FTZ R17, R35, UR5, R28 ;  /* 0x0000000523117c23 */ /* 0x002fe2000801001c */
[----:B------:R-:W-:Y:S01]  /*f2c0*/  FMUL.FTZ R8, R196, UR23 ;  /* 0x00000017c4087c20 */ /* 0x000fe20008410000 */
[----:B------:R-:W-:Y:S01]  /*f2d0*/  FMUL.FTZ R28, R197, UR23 ;  /* 0x00000017c51c7c20 */ /* 0x000fe20008410000 */
[C---:B------:R-:W-:Y:S02]  /*f2e0*/  ISETP.GE.AND P4, PT, R33.reuse, R182, PT ;  /* 0x000000b62100720c */ /* 0x040fe40003f86270 */
[----:B------:R-:W-:Y:S01]  /*f2f0*/  ISETP.GE.AND P1, PT, R33, R169, PT ;  /* 0x000000a92100720c */ /* 0x000fe20003f26270 */
[----:B------:R-:W1:Y:S01]  /*f300*/  MUFU.TANH R165, R165 ;  /* 0x000000a500a57308 */ /* 0x000e620000002400 */
[----:B--2---:R-:W-:Y:S01]  /*f310*/  FFMA.FTZ R26, R166, UR5, R27 ;  /* 0x00000005a61a7c23 */ /* 0x004fe2000801001b */
[----:B------:R-:W-:-:S02]  /*f320*/  FSEL R10, R9, -INF , !P6 ;  /* 0xff800000090a7808 */ /* 0x000fc40007000000 */
[----:B------:R-:W-:Y:S02]  /*f330*/  FSEL R11, R11, -INF , !P5 ;  /* 0xff8000000b0b7808 */ /* 0x000fe40006800000 */
[----:B------:R-:W-:Y:S02]  /*f340*/  FSEL R26, R26, -INF , !P0 ;  /* 0xff8000001a1a7808 */ /* 0x000fe40004000000 */
[----:B------:R-:W2:Y:S01]  /*f350*/  MUFU.TANH R25, R25 ;  /* 0x0000001900197308 */ /* 0x000ea20000002400 */
[----:B---3--:R-:W-:Y:S01]  /*f360*/  FFMA.FTZ R207, R173, UR5, R6 ;  /* 0x00000005adcf7c23 */ /* 0x008fe20008010006 */
[-C--:B------:R-:W-:Y:S02]  /*f370*/  ISETP.GE.AND P0, PT, R21, R169.reuse, PT ;  /* 0x000000a91500720c */ /* 0x080fe40003f06270 */
[----:B------:R-:W-:Y:S02]  /*f380*/  FSEL R17, R17, -INF , !P1 ;  /* 0xff80000011117808 */ /* 0x000fe40004800000 */
[----:B------:R-:W-:-:S02]  /*f390*/  ISETP.GE.AND P6, PT, R31, R169, PT ;  /* 0x000000a91f00720c */ /* 0x000fc40003fc6270 */
[----:B------:R-:W3:Y:S01]  /*f3a0*/  MUFU.TANH R29, R29 ;  /* 0x0000001d001d7308 */ /* 0x000ee20000002400 */
[----:B-1----:R-:W-:Y:S01]  /*f3b0*/  FFMA.FTZ R165, R172, UR5, R165 ;  /* 0x00000005aca57c23 */ /* 0x002fe200080100a5 */
[-C--:B------:R-:W-:Y:S02]  /*f3c0*/  ISETP.GE.AND P5, PT, R23, R182.reuse, PT ;  /* 0x000000b61700720c */ /* 0x080fe40003fa6270 */
[----:B------:R-:W-:Y:S02]  /*f3d0*/  ISETP.GE.AND P1, PT, R21, R182, PT ;  /* 0x000000b61500720c */ /* 0x000fe40003f26270 */
[----:B------:R-:W-:Y:S02]  /*f3e0*/  FSEL R205, R165, -INF , !P0 ;  /* 0xff800000a5cd7808 */ /* 0x000fe40004000000 */
[----:B------:R-:W1:Y:S01]  /*f3f0*/  MUFU.TANH R174, R174 ;  /* 0x000000ae00ae7308 */ /* 0x000e620000002400 */
[----:B--2---:R-:W-:Y:S01]  /*f400*/  FFMA.FTZ R24, R35, UR5, R25 ;  /* 0x0000000523187c23 */ /* 0x004fe20008010019 */
[----:B------:R-:W-:-:S04]  /*f410*/  PLOP3.LUT P0, PT, PT, PT, UP0, 0x80, 0x0 ;  /* 0x000000000000781c */ /* 0x000fc80003f0f008 */
[----:B------:R-:W-:Y:S02]  /*f420*/  FSEL R24, R24, -INF , !P4 ;  /* 0xff80000018187808 */ /* 0x000fe40006000000 */
[----:B------:R-:W2:Y:S01]  /*f430*/  MUFU.TANH R175, R201 ;  /* 0x000000c900af7308 */ /* 0x000ea20000002400 */
[----:B---3--:R-:W-:Y:S01]  /*f440*/  FFMA.FTZ R19, R166, UR5, R29 ;  /* 0x00000005a6137c23 */ /* 0x008fe2000801001d */
[----:B------:R-:W-:-:S04]  /*f450*/  ISETP.GE.AND P4, PT, R23, R169, PT ;  /* 0x000000a91700720c */ /* 0x000fc80003f86270 */
[----:B------:R-:W-:Y:S02]  /*f460*/  FSEL R19, R19, -INF , !P6 ;  /* 0xff80000013137808 */ /* 0x000fe40007000000 */
[----:B------:R-:W3:Y:S01]  /*f470*/  MUFU.TANH R8, R8 ;  /* 0x0000000800087308 */ /* 0x000ee20000002400 */
[----:B-1----:R-:W-:Y:S01]  /*f480*/  FFMA.FTZ R174, R173, UR5, R174 ;  /* 0x00000005adae7c23 */ /* 0x002fe200080100ae */
[----:B------:R-:W-:Y:S02]  /*f490*/  FSEL R207, R207, -INF , !P4 ;  /* 0xff800000cfcf7808 */ /* 0x000fe40006000000 */
[-C--:B------:R-:W-:Y:S02]  /*f4a0*/  ISETP.GE.AND P6, PT, R5, R182.reuse, PT ;  /* 0x000000b60500720c */ /* 0x080fe40003fc6270 */
[----:B------:R-:W-:Y:S02]  /*f4b0*/  FSEL R236, R174, -INF , !P5 ;  /* 0xff800000aeec7808 */ /* 0x000fe40006800000 */
[----:B------:R-:W1:Y:S01]  /*f4c0*/  MUFU.TANH R28, R28 ;  /* 0x0000001c001c7308 */ /* 0x000e620000002400 */
[----:B--2---:R-:W-:Y:S01]  /*f4d0*/  FFMA.FTZ R175, R172, UR5, R175 ;  /* 0x00000005acaf7c23 */ /* 0x004fe200080100af */
[----:B------:R-:W-:Y:S01]  /*f4e0*/  BAR.SYNC.DEFER_BLOCKING 0x0 ;  /* 0x0000000000007b1d */ /* 0x000fe20000010000 */
[----:B------:R-:W-:-:S02]  /*f4f0*/  ISETP.GE.AND P5, PT, R4, R182, PT ;  /* 0x000000b60400720c */ /* 0x000fc40003fa6270 */
[-C--:B------:R-:W-:Y:S02]  /*f500*/  ISETP.GE.AND P4, PT, R5, R169.reuse, PT ;  /* 0x000000a90500720c */ /* 0x080fe40003f86270 */
[----:B------:R-:W-:Y:S01]  /*f510*/  FSEL R234, R175, -INF , !P1 ;  /* 0xff800000afea7808 */ /* 0x000fe20004800000 */
[----:B------:R-:W2:Y:S01]  /*f520*/  MUFU.TANH R34, R34 ;  /* 0x0000002200227308 */ /* 0x000ea20000002400 */
[----:B---3--:R-:W-:Y:S01]  /*f530*/  FFMA.FTZ R8, R15, UR5, R8 ;  /* 0x000000050f087c23 */ /* 0x008fe20008010008 */
[----:B------:R-:W-:-:S04]  /*f540*/  ISETP.GE.AND P1, PT, R4, R169, PT ;  /* 0x000000a90400720c */ /* 0x000fc80003f26270 */
[----:B------:R-:W-:Y:S02]  /*f550*/  FSEL R222, R8, -INF , !P6 ;  /* 0xff80000008de7808 */ /* 0x000fe40007000000 */
[----:B------:R-:W3:Y:S01]  /*f560*/  MUFU.TANH R6, R199 ;  /* 0x000000c700067308 */ /* 0x000ee20000002400 */
[----:B-1----:R-:W-:-:S05]  /*f570*/  FFMA.FTZ R28, R7, UR5, R28 ;  /* 0x00000005071c7c23 */ /* 0x002fca000801001c */
[----:B------:R-:W-:Y:S01]  /*f580*/  FSEL R206, R28, -INF , !P5 ;  /* 0xff8000001cce7808 */ /* 0x000fe20006800000 */
[----:B--2---:R-:W-:-:S05]  /*f590*/  FFMA.FTZ R34, R15, UR5, R34 ;  /* 0x000000050f227c23 */ /* 0x004fca0008010022 */
        /* <DEDUP_REMOVED lines=51> */
.L_x_1682:
[----:B------:R-:W-:Y:S05]  /*f8d0*/  BSYNC B0 ;  /* 0x0000000000007941 */ /* 0x000fea0003800000 */
.L_x_1681:
[----:B------:R-:W0:Y:S02]  /*f8e0*/  LDGDEPBAR ;  /* 0x00000000000079af */ /* 0x000e240000000000 */
.L_x_1680:
[----:B--2---:R-:W-:Y:S01]  /*f8f0*/  FMNMX.FTZ R9, R2, R30, !PT ;  /* 0x0000001e02097209 */ /* 0x004fe20007810000 */
[----:B------:R-:W-:Y:S01]  /*f900*/  @UP0 UIADD3 UR17, UR17, -0x6, URZ ;  /* 0xfffffffa11110890 */ /* 0x000fe2000fffe03f */
        /* <DEDUP_REMOVED lines=32> */
[----:B------:R-:W-:Y:S01]  /*fb10*/  FMNMX.FTZ R8, R206, R5, !PT ;  /* 0x00000005ce087209 */ /* 0x000fe20007810000 */
[----:B------:R-:W1:Y:S04]  /*fb20*/  SHFL.BFLY PT, R6, R15, 0x2, 0x1f ;  /* 0x0c401f000f067f89 */ /* 0x000e6800000e0000 */
[----:B------:R-:W2:Y:S04]  /*fb30*/  SHFL.BFLY PT, R4, R7, 0x2, 0x1f ;  /* 0x0c401f0007047f89 */ /* 0x000ea800000e0000 */
[----:B------:R-:W3:Y:S04]  /*fb40*/  SHFL.BFLY PT, R5, R8, 0x2, 0x1f ;  /* 0x0c401f0008057f89 */ /* 0x000ee800000e0000 */
[----:B------:R-:W4:Y:S01]  /*fb50*/  SHFL.BFLY PT, R168, R9, 0x1, 0x1f ;  /* 0x0c201f0009a87f89 */ /* 0x000f2200000e0000 */
[----:B-1----:R-:W-:-:S02]  /*fb60*/  FMNMX.FTZ R6, R15, R6, !PT ;  /* 0x000000060f067209 */ /* 0x002fc40007810000 */
[----:B--2---:R-:W-:-:S03]  /*fb70*/  FMNMX.FTZ R4, R7, R4, !PT ;  /* 0x0000000407047209 */ /* 0x004fc60007810000 */
[----:B------:R-:W1:Y:S01]  /*fb80*/  SHFL.BFLY PT, R167, R6, 0x1, 0x1f ;  /* 0x0c201f0006a77f89 */ /* 0x000e6200000e0000 */
[----:B---3--:R-:W-:-:S03]  /*fb90*/  FMNMX.FTZ R5, R8, R5, !PT ;  /* 0x0000000508057209 */ /* 0x008fc60007810000 */
[----:B------:R-:W2:Y:S01]  /*fba0*/  SHFL.BFLY PT, R165, R4, 0x1, 0x1f ;  /* 0x0c201f0004a57f89 */ /* 0x000ea200000e0000 */
        /* <DEDUP_REMOVED lines=9> */
[----:B-1----:R-:W-:Y:S01]  /*fc40*/  FMNMX.FTZ R167, R6, R167, !PT ;  /* 0x000000a706a77209 */ /* 0x002fe20007810000 */
[--C-:B------:R-:W-:Y:S01]  /*fc50*/  FFMA.FTZ R193, R22, UR20, -R177.reuse ;  /* 0x0000001416c17c23 */ /* 0x100fe200080108b1 */
[----:B------:R-:W-:Y:S01]  /*fc60*/  FFMA.FTZ R192, R20, UR20, -R177 ;  /* 0x0000001414c07c23 */ /* 0x000fe200080108b1 */
[----:B------:R-:W1:Y:S01]  /*fc70*/  LDSM.16.MT88.4 R32, [R212+0xa000] ;  /* 0x00a00000d420783b */ /* 0x000e620000004200 */
[----:B--2---:R-:W-:Y:S01]  /*fc80*/  FMNMX.FTZ R165, R4, R165, !PT ;  /* 0x000000a504a57209 */ /* 0x004fe20007810000 */
[C---:B------:R-:W-:Y:S01]  /*fc90*/  FMUL.FTZ R197, R167.reuse, UR20 ;  /* 0x00000014a7c57c20 */ /* 0x040fe20008410000 */
[----:B------:R-:W-:Y:S01]  /*fca0*/  FSETP.NEU.FTZ.AND P3, PT, R167, -INF , PT ;  /* 0xff800000a700780b */ /* 0x000fe20003f7d000 */
[----:B------:R-:W2:Y:S01]  /*fcb0*/  LDSM.16.MT88.4 R28, [R210+0xa000] ;  /* 0x00a00000d21c783b */ /* 0x000ea20000004200 */
[----:B---3--:R-:W-:Y:S01]  /*fcc0*/  FMNMX.FTZ R166, R5, R166, !PT ;  /* 0x000000a605a67209 */ /* 0x008fe20007810000 */
[C---:B------:R-:W-:Y:S01]  /*fcd0*/  FMUL.FTZ R202, R165.reuse, UR20 ;  /* 0x00000014a5ca7c20 */ /* 0x040fe20008410000 */
[----:B------:R-:W-:Y:S01]  /*fce0*/  FSETP.NEU.FTZ.AND P1, PT, R165, -INF , PT ;  /* 0xff800000a500780b */ /* 0x000fe20003f3d000 */
[----:B------:R-:W-:Y:S01]  /*fcf0*/  LDSM.16.MT88.4 R20, [R208+0xa000] ;  /* 0x00a00000d014783b */ /* 0x000fe20000004200 */
[----:B------:R-:W-:Y:S01]  /*fd00*/  FSEL R197, R197, RZ, P3 ;  /* 0x000000ffc5c57208 */ /* 0x000fe20001800000 */
[C---:B------:R-:W-:Y:S01]  /*fd10*/  FMUL.FTZ R221, R166.reuse, UR20 ;  /* 0x00000014a6dd7c20 */ /* 0x040fe20008410000 */
[----:B------:R-:W-:Y:S01]  /*fd20*/  FSEL R4, R165, RZ, P1 ;  /* 0x000000ffa5047208 */ /* 0x000fe20000800000 */
[----:B------:R-:W-:Y:S01]  /*fd30*/  MUFU.EX2 R196, R196 ;  /* 0x000000c400c47308 */ /* 0x000fe20000000800 */
[----:B------:R-:W-:Y:S01]  /*fd40*/  FSETP.NEU.FTZ.AND P2, PT, R166, -INF , PT ;  /* 0xff800000a600780b */ /* 0x000fe20003f5d000 */
[--C-:B------:R-:W-:Y:S01]  /*fd50*/  FFMA.FTZ R191, R16, UR20, -R197.reuse ;  /* 0x0000001410bf7c23 */ /* 0x100fe200080108c5 */
[----:B------:R-:W-:Y:S01]  /*fd60*/  FSEL R201, R167, RZ, P3 ;  /* 0x000000ffa7c97208 */ /* 0x000fe20001800000 */
[----:B------:R-:W-:Y:S01]  /*fd70*/  FADD.FTZ R3, R3, -R4 ;  /* 0x8000000403037221 */ /* 0x000fe20000010000 */
[----:B------:R-:W-:Y:S01]  /*fd80*/  FSEL R221, R221, RZ, P2 ;  /* 0x000000ffdddd7208 */ /* 0x000fe20001000000 */
[----:B------:R-:W-:Y:S01]  /*fd90*/  FFMA.FTZ R4, R14, UR20, -R197 ;  /* 0x000000140e047c23 */ /* 0x000fe200080108c5 */
[----:B------:R-:W-:Y:S01]  /*fda0*/  FSEL R202, R202, RZ, P1 ;  /* 0x000000ffcaca7208 */ /* 0x000fe20000800000 */
[----:B------:R-:W-:Y:S01]  /*fdb0*/  FADD.FTZ R201, R0, -R201 ;  /* 0x800000c900c97221 */ /* 0x000fe20000010000 */
        /* <DEDUP_REMOVED lines=9> */
[----:B------:R3:W-:Y:S01]  /*fe50*/  MUFU.EX2 R2, R4 ;  /* 0x0000000400027308 */ /* 0x0007e20000000800 */
[----:B------:R-:W4:Y:S01]  /*fe60*/  LDSM.16.MT88.4 R24, [R209+0xa000] ;  /* 0x00a00000d118783b */ /* 0x000f220000004200 */
[----:B------:R-:W-:Y:S01]  /*fe70*/  FSEL R195, R166, RZ, P2 ;  /* 0x000000ffa6c37208 */ /* 0x000fe20001000000 */
[----:B------:R-:W-:Y:S01]  /*fe80*/  FMUL.FTZ R3, R3, UR20 ;  /* 0x0000001403037c20 */ /* 0x000fe20008410000 */
[----:B------:R-:W-:Y:S01]  /*fe90*/  FFMA.FTZ R199, R200, UR20, -R197 ;  /* 0x00000014c8c77c23 */ /* 0x000fe200080108c5 */
[----:B------:R-:W5:Y:S01]  /*fea0*/  LDSM.16.MT88.4 R16, [R212+0xb000] ;  /* 0x00b00000d410783b */ /* 0x000f620000004200 */
[----:B------:R-:W-:Y:S01]  /*feb0*/  FMUL.FTZ R200, R223, UR20 ;  /* 0x00000014dfc87c20 */ /* 0x000fe20008410000 */
[----:B------:R-:W-:Y:S01]  /*fec0*/  FADD.FTZ R195, R244, -R195 ;  /* 0x800000c3f4c37221 */ /* 0x000fe20000010000 */
[----:B------:R-:W-:Y:S01]  /*fed0*/  MUFU.EX2 R190, R190 ;  /* 0x000000be00be7308 */ /* 0x000fe20000000800 */
[----:B------:R-:W5:Y:S01]  /*fee0*/  LDSM.16.MT88.4 R12, [R210+0xb000] ;  /* 0x00b00000d20c783b */ /* 0x000f620000004200 */
[----:B------:R-:W-:Y:S01]  /*fef0*/  FMUL.FTZ R201, R201, UR20 ;  /* 0x00000014c9c97c20 */ /* 0x000fe20008410000 */
[----:B------:R-:W-:Y:S01]  /*ff00*/  FMUL.FTZ R195, R195, UR20 ;  /* 0x00000014c3c37c20 */ /* 0x000fe20008410000 */
[----:B------:R-:W-:Y:S01]  /*ff10*/  FFMA.FTZ R223, R220, UR20, -R177 ;  /* 0x00000014dcdf7c23 */ /* 0x000fe200080108b1 */
[----:B------:R-:W5:Y:S01]  /*ff20*/  LDSM.16.MT88.4 R8, [R209+0xb000] ;  /* 0x00b00000d108783b */ /* 0x000f620000004200 */
[--C-:B------:R-:W-:Y:S01]  /*ff30*/  FFMA.FTZ R220, R236, UR20, -R221.reuse ;  /* 0x00000014ecdc7c23 */ /* 0x100fe200080108dd */
[--C-:B------:R-:W-:Y:S01]  /*ff40*/  FFMA.FTZ R237, R234, UR20, -R221.reuse ;  /* 0x00000014eaed7c23 */ /* 0x100fe200080108dd */
[----:B------:R-:W1:Y:S01]  /*ff50*/  MUFU.EX2 R189, R189 ;  /* 0x000000bd00bd7308 */ /* 0x000e620000000800 */
[----:B---3--:R-:W3:Y:S01]  /*ff60*/  LDSM.16.MT88.4 R4, [R208+0xb000] ;  /* 0x00b00000d004783b */ /* 0x008ee20000004200 */
[--C-:B------:R-:W-:Y:S01]  /*ff70*/  FFMA.FTZ R222, R222, UR20, -R221.reuse ;  /* 0x00000014dede7c23 */ /* 0x100fe200080108dd */
[----:B------:R-:W-:Y:S01]  /*ff80*/  FFMA.FTZ R221, R206, UR20, -R221 ;  /* 0x00000014cedd7c23 */ /* 0x000fe200080108dd */
[----:B------:R-:W-:Y:S01]  /*ff90*/  FFMA.FTZ R204, R204, UR20, -R177 ;  /* 0x00000014cccc7c23 */ /* 0x000fe200080108b1 */
[----:B------:R-:W-:Y:S01]  /*ffa0*/  FFMA.FTZ R206, R207, UR20, -R202 ;  /* 0x00000014cfce7c23 */ /* 0x000fe200080108ca */
[--C-:B------:R-:W-:Y:S01]  /*ffb0*/  FFMA.FTZ R185, R185, UR20, -R197.reuse ;  /* 0x00000014b9b97c23 */ /* 0x100fe200080108c5 */
[----:B------:R-:W-:Y:S01]  /*ffc0*/  FFMA.FTZ R164, R164, UR20, -R197 ;  /* 0x00000014a4a47c23 */ /* 0x000fe200080108c5 */
[----:B------:R-:W-:Y:S01]  /*ffd0*/  MUFU.EX2 R188, R188 ;  /* 0x000000bc00bc7308 */ /* 0x000fe20000000800 */
[----:B------:R-:W-:Y:S01]  /*ffe0*/  FFMA.FTZ R234, R176, UR20, -R177 ;  /* 0x00000014b0ea7c23 */ /* 0x000fe200080108b1 */
[--C-:B------:R-:W-:Y:S01]  /*fff0*/  FFMA.FTZ R183, R183, UR20, -R197.reuse ;  /* 0x00000014b7b77c23 */ /* 0x100fe200080108c5 */
[----:B------:R-:W-:-:S05]  /*10000*/  FFMA.FTZ R184, R184, UR20, -R197 ;  /* 0x00000014b8b87c23 */ /* 0x000fca00080108c5 */
        /* <DEDUP_REMOVED lines=9> */
[----:B------:R-:W4:Y:S01]  /*100a0*/  MUFU.EX2 R3, R3 ;  /* 0x0000000300037308 */ /* 0x000f220000000800 */
        /* <DEDUP_REMOVED lines=9> */
[----:B------:R-:W-:Y:S01]  /*10140*/  MUFU.EX2 R193, R193 ;  /* 0x000000c100c17308 */ /* 0x000fe20000000800 */
        /* <DEDUP_REMOVED lines=39> */
[----:B------:R-:W1:Y:S01]  /*103c0*/  MUFU.EX2 R200, R200 ;  /* 0x000000c800c87308 */ /* 0x000e620000000800 */
[----:B------:R-:W-:Y:S01]  /*103d0*/  FMUL.FTZ R79, R79, R3 ;  /* 0x000000034f4f7220 */ /* 0x000fe20000410000 */
[-C--:B------:R-:W-:Y:S01]  /*103e0*/  FMUL.FTZ R93, R93, R195.reuse ;  /* 0x000000c35d5d7220 */ /* 0x080fe20000410000 */
[-C--:B------:R-:W-:Y:S01]  /*103f0*/  FMUL.FTZ R104, R104, R195.reuse ;  /* 0x000000c368687220 */ /* 0x080fe20000410000 */
[----:B------:R-:W-:Y:S01]  /*10400*/  FMUL.FTZ R105, R105, R195 ;  /* 0x000000c369697220 */ /* 0x000fe20000410000 */
[-C--:B------:R-:W-:Y:S01]  /*10410*/  FMUL.FTZ R90, R90, R3.reuse ;  /* 0x000000035a5a7220 */ /* 0x080fe20000410000 */
[----:B------:R-:W-:Y:S01]  /*10420*/  FMUL.FTZ R91, R91, R3 ;  /* 0x000000035b5b7220 */ /* 0x000fe20000410000 */
[-C--:B------:R-:W-:Y:S01]  /*10430*/  FMUL.FTZ R108, R108, R195.reuse ;  /* 0x000000c36c6c7220 */ /* 0x080fe20000410000 */
[----:B------:R-:W2:Y:S01]  /*10440*/  MUFU.EX2 R201, R201 ;  /* 0x000000c900c97308 */ /* 0x000ea20000000800 */
        /* <DEDUP_REMOVED lines=97> */
[----:B---3--:R-:W-:Y:S01]  /*10a60*/  HMMA.16816.F32.BF16 R120, R172, R4, R120 ;  /* 0x00000004ac78723c */ /* 0x008fe20000041878 */
        /* <DEDUP_REMOVED lines=8> */
[----:B------:R-:W-:Y:S01]  /*10af0*/  FADD.FTZ R187, R187, R188 ;  /* 0x000000bcbbbb7221 */ /* 0x000fe20000010000 */
[----:B------:R-:W-:Y:S01]  /*10b00*/  FADD.FTZ R169, R198, R169 ;  /* 0x000000a9c6a97221 */ /* 0x000fe20000010000 */
[C---:B------:R-:W-:Y:S01]  /*10b10*/  F2FP.BF16.F32.PACK_AB R172, R194.reuse, R196 ;  /* 0x000000c4c2ac723e */ /* 0x040fe200000010ff */
[----:B------:R-:W-:Y:S01]  /*10b20*/  FADD.FTZ R194, R194, R235 ;  /* 0x000000ebc2c27221 */ /* 0x000fe20000010000 */
        /* <DEDUP_REMOVED lines=107> */
.L_x_1670:
[----:B------:R-:W-:-:S12]  /*111e0*/  UIADD3 UR17, UR28, -0x1, URZ ;  /* 0xffffffff1c117890 */ /* 0x000fd8000fffe03f */
.L_x_1683:
[----:B------:R-:W-:-:S13]  /*111f0*/  ISETP.LE.AND P0, PT, RZ, UR17, PT ;  /* 0x00000011ff007c0c */ /* 0x000fda000bf03270 */
[----:B------:R-:W-:Y:S05]  /*11200*/  @!P0 BRA `(.L_x_1684) ;  /* 0x0000002c00708947 */ /* 0x000fea0003800000 */
[----:B------:R-:W1:Y:S01]  /*11210*/  S2R R3, SR_TID.X ;  /* 0x0000000000037919 */ /* 0x000e620000002100 */
[----:B------:R-:W-:Y:S01]  /*11220*/  ULDC UR4, c[0x0][0x2d0] ;  /* 0x0000b40000047ab9 */ /* 0x000fe20000000800 */
[----:B------:R-:W-:Y:S01]  /*11230*/  MOV R2, R167 ;  /* 0x000000a700027202 */ /* 0x000fe20000000f00 */
[----:B------:R-:W-:Y:S01]  /*11240*/  IMAD.MOV.U32 R236, RZ, RZ, R170 ;  /* 0x000000ffffec7224 */ /* 0x000fe200078e00aa */
[----:B------:R-:W-:Y:S01]  /*11250*/  MOV R169, R166 ;  /* 0x000000a600a97202 */ /* 0x000fe20000000f00 */
[----:B------:R-:W-:Y:S01]  /*11260*/  ULDC UR9, c[0x0][0x2d0] ;  /* 0x0000b40000097ab9 */ /* 0x000fe20000000800 */
[----:B------:R-:W-:Y:S01]  /*11270*/  MOV R237, R181 ;  /* 0x000000b500ed7202 */ /* 0x000fe20000000f00 */
[----:B------:R-:W-:Y:S01]  /*11280*/  ULDC UR8, c[0x0][0x39c] ;  /* 0x0000e70000087ab9 */ /* 0x000fe20000000800 */
[----:B------:R-:W-:Y:S01]  /*11290*/  ULDC.64 UR6, c[0x0][0x248] ;  /* 0x0000920000067ab9 */ /* 0x000fe20000000a00 */
[----:B-1----:R-:W-:-:S04]  /*112a0*/  SHF.R.S32.HI R0, RZ, 0x1f, R3 ;  /* 0x0000001fff007819 */ /* 0x002fc80000011403 */
[----:B------:R-:W-:-:S04]  /*112b0*/  LEA.HI R0, R0, R3, RZ, 0x3 ;  /* 0x0000000300007211 */ /* 0x000fc800078f18ff */
[----:B------:R-:W-:-:S05]  /*112c0*/  LOP3.LUT R0, R0, 0xfffffff8, RZ, 0xc0, !PT ;  /* 0xfffffff800007812 */ /* 0x000fca00078ec0ff */
[----:B------:R-:W-:Y:S02]  /*112d0*/  IMAD.IADD R0, R3, 0x1, -R0 ;  /* 0x0000000103007824 */ /* 0x000fe400078e0a00 */
[----:B------:R-:W-:Y:S02]  /*112e0*/  IMAD.MOV.U32 R3, RZ, RZ, R168 ;  /* 0x000000ffff037224 */ /* 0x000fe400078e00a8 */
[----:B------:R-:W-:-:S05]  /*112f0*/  IMAD.SHL.U32 R0, R0, 0x8, RZ ;  /* 0x0000000800007824 */ /* 0x000fca00078e00ff */
[----:B------:R-:W-:Y:S01]  /*11300*/  ISETP.GE.AND P3, PT, R0, UR4, PT ;  /* 0x0000000400007c0c */ /* 0x000fe2000bf66270 */
[----:B------:R-:W-:Y:S01]  /*11310*/  IMAD.MOV.U32 R0, RZ, RZ, R165 ;  /* 0x000000ffff007224 */ /* 0x000fe200078e00a5 */
[----:B------:R-:W-:-:S11]  /*11320*/  ULDC UR4, c[0x0][0x2ec] ;  /* 0x0000bb0000047ab9 */ /* 0x000fd60000000800 */
[----:B------:R-:W1:Y:S08]  /*11330*/  @!P3 LDC.64 R222, c[0x0][0x220] ;  /* 0x00008800ffdebb82 */ /* 0x000e700000000a00 */
[----:B------:R-:W2:Y:S01]  /*11340*/  @!P3 LDC.64 R220, c[0x0][0x220] ;  /* 0x00008800ffdcbb82 */ /* 0x000ea20000000a00 */
[----:B------:R-:W-:Y:S05]  /*11350*/  BRA `(.L_x_1685) ;  /* 0x0000000000bc7947 */ /* 0x000fea0003800000 */
.L_x_1687:
        /* <DEDUP_REMOVED lines=47> */
.L_x_1685:
[----:B------:R-:W-:Y:S04]  /*11650*/  DEPBAR.LE SB0, 0x0 ;  /* 0x000080000000791a */ /* 0x000fe80000000000 */
[----:B------:R-:W-:Y:S01]  /*11660*/  BAR.SYNC.DEFER_BLOCKING 0x0 ;  /* 0x0000000000007b1d */ /* 0x000fe20000010000 */
[----:B------:R-:W-:Y:S01]  /*11670*/  ISETP.GE.AND P2, PT, R225, UR9, PT ;  /* 0x00000009e1007c0c */ /* 0x000fe2000bf46270 */
[----:B------:R-:W-:Y:S01]  /*11680*/  USHF.R.S32.HI UR11, URZ, 0x1f, UR17 ;  /* 0x0000001f3f0b7899 */ /* 0x000fe20008011411 */
[----:B------:R-:W-:Y:S01]  /*11690*/  MOV R241, UR17 ;  /* 0x0000001100f17c02 */ /* 0x000fe20008000f00 */
[----:B------:R-:W-:Y:S04]  /*116a0*/  UIMAD UR10, UR12, UR17, URZ ;  /* 0x000000110c0a72a4 */ /* 0x000fe8000f8e023f */
[----:B------:R-:W-:Y:S01]  /*116b0*/  UIMAD UR10, UR11, UR13, UR10 ;  /* 0x0000000d0b0a72a4 */ /* 0x000fe2000f8e020a */
[----:B------:R-:W-:Y:S03]  /*116c0*/  IMAD.WIDE.U32 R240, R241, UR13, R236 ;  /* 0x0000000df1f07c25 */ /* 0x000fe6000f8e00ec */
[C---:B-1----:R-:W-:Y:S02]  /*116d0*/  @!P3 LEA R242, P5, R240.reuse, R222, 0x1 ;  /* 0x000000def0f2b211 */ /* 0x042fe400078a08ff */
[----:B------:R-:W-:Y:S02]  /*116e0*/  IADD3 R234, R241, UR10, RZ ;  /* 0x0000000af1ea7c10 */ /* 0x000fe4000fffe0ff */
[C---:B------:R-:W-:Y:S02]  /*116f0*/  IADD3 R168, P0, R240.reuse, UR22, RZ ;  /* 0x00000016f0a87c10 */ /* 0x040fe4000ff1e0ff */
[--C-:B------:R-:W-:Y:S02]  /*11700*/  @!P3 LEA.HI.X R243, R240, R223, R234.reuse, 0x1, P5 ;  /* 0x000000dff0f3b211 */ /* 0x100fe400028f0cea */
[----:B--2---:R-:W-:Y:S01]  /*11710*/  @!P3 LEA R246, P4, R168, R220, 0x1 ;  /* 0x000000dca8f6b211 */ /* 0x004fe200078808ff */
[----:B------:R-:W-:Y:S01]  /*11720*/  @P3 STS.128 [R224+0xa000], RZ ;  /* 0x00a000ffe0003388 */ /* 0x000fe20000000c00 */
[----:B------:R-:W1:Y:S08]  /*11730*/  @!P2 LDC.64 R238, c[0x0][0x220] ;  /* 0x00008800ffeeab82 */ /* 0x000e700000000a00 */
[----:B------:R-:W2:Y:S01]  /*11740*/  @!P2 LDC.64 R170, c[0x0][0x220] ;  /* 0x00008800ffaaab82 */ /* 0x000ea20000000a00 */
[----:B------:R-:W-:Y:S01]  /*11750*/  @!PT LDS RZ, [RZ] ;  /* 0x00000000fffff984 */ /* 0x000fe20000000800 */
[----:B------:R-:W-:Y:S01]  /*11760*/  @!PT LDS RZ, [RZ] ;  /* 0x00000000fffff984 */ /* 0x000fe20000000800 */
[----:B------:R-:W-:Y:S01]  /*11770*/  @!PT LDS RZ, [RZ] ;  /* 0x00000000fffff984 */ /* 0x000fe20000000800 */
[----:B------:R-:W-:Y:S08]  /*11780*/  @!P3 LDGSTS.E.BYPASS.LTC128B.128 [R224+0xa000], desc[UR18][R242.64] ;  /* 0x0a000000f2e0bfae */ /* 0x000ff0000b901d52 */
[----:B------:R-:W-:Y:S01]  /*11790*/  @P2 STS.128 [R224+0xb000], RZ ;  /* 0x00b000ffe0002388 */ /* 0x000fe20000000c00 */
[----:B-1----:R-:W-:Y:S02]  /*117a0*/  @!P2 LEA R244, P1, R240, R238, 0x1 ;  /* 0x000000eef0f4a211 */ /* 0x002fe400078208ff */
[----:B------:R-:W-:Y:S02]  /*117b0*/  IADD3.X R238, R234, UR21, RZ, P0, !PT ;  /* 0x00000015eaee7c10 */ /* 0x000fe400087fe4ff */
[----:B------:R-:W-:Y:S02]  /*117c0*/  @!P2 LEA.HI.X R245, R240, R239, R234, 0x1, P1 ;  /* 0x000000eff0f5a211 */ /* 0x000fe400008f0cea */
[C-C-:B------:R-:W-:Y:S02]  /*117d0*/  @!P3 LEA.HI.X R247, R168.reuse, R221, R238.reuse, 0x1, P4 ;  /* 0x000000dda8f7b211 */ /* 0x140fe400020f0cee */
[C---:B--2---:R-:W-:Y:S01]  /*117e0*/  @!P2 LEA R170, P0, R168.reuse, R170, 0x1 ;  /* 0x000000aaa8aaa211 */ /* 0x044fe200078008ff */
[----:B------:R-:W-:Y:S01]  /*117f0*/  @!PT LDS RZ, [RZ] ;  /* 0x00000000fffff984 */ /* 0x000fe20000000800 */
[----:B------:R-:W-:Y:S01]  /*11800*/  @!PT LDS RZ, [RZ] ;  /* 0x00000000fffff984 */ /* 0x000fe20000000800 */
[----:B------:R-:W-:Y:S01]  /*11810*/  @!PT LDS RZ, [RZ] ;  /* 0x00000000fffff984 */ /* 0x000fe20000000800 */
[----:B------:R-:W-:Y:S01]  /*11820*/  @!P2 LDGSTS.E.BYPASS.LTC128B.128 [R224+0xb000], desc[UR18][R244.64+0x80] ;  /* 0x0b000080f4e0afae */ /* 0x000fe2000b901d52 */
[----:B------:R-:W-:Y:S02]  /*11830*/  ISETP.LT.AND P4, PT, RZ, UR17, PT ;  /* 0x00000011ff007c0c */ /* 0x000fe4000bf81270 */
[----:B------:R-:W-:Y:S05]  /*11840*/  @!P2 LEA.HI.X R171, R168, R171, R238, 0x1, P0 ;  /* 0x000000aba8aba211 */ /* 0x000fea00000f0cee */
[----:B------:R-:W-:Y:S08]  /*11850*/  @P3 STS.128 [R224+0xa800], RZ ;  /* 0x00a800ffe0003388 */ /* 0x000ff00000000c00 */
        /* <DEDUP_REMOVED lines=8> */
[----:B------:R2:W-:Y:S08]  /*118e0*/  @!P2 LDGSTS.E.BYPASS.LTC128B.128 [R224+0xb800], desc[UR18][R170.64+0x80] ;  /* 0x0b800080aae0afae */ /* 0x0005f0000b901d52 */
[----:B------:R-:W-:Y:S08]  /*118f0*/  LDSM.16.M88.4 R164, [R219] ;  /* 0x00000000dba4783b */ /* 0x000ff00000000200 */
[----:B------:R-:W3:Y:S08]  /*11900*/  LDSM.16.M88.4 R172, [R218+0x8000] ;  /* 0x00800000daac783b */ /* 0x000ef00000000200 */
[----:B------:R-:W4:Y:S08]  /*11910*/  LDSM.16.M88.4 R176, [R219+0x2000] ;  /* 0x00200000dbb0783b */ /* 0x000f300000000200 */
[----:B------:R-:W5:Y:S08]  /*11920*/  LDSM.16.M88.4 R180, [R218+0x8800] ;  /* 0x00880000dab4783b */ /* 0x000f700000000200 */
[----:B------:R-:W0:Y:S08]  /*11930*/  LDGDEPBAR ;  /* 0x00000000000079af */ /* 0x000e300000000000 */
[----:B------:R-:W-:Y:S08]  /*11940*/  LDSM.16.M88.4 R184, [R217] ;  /* 0x00000000d9b8783b */ /* 0x000ff00000000200 */
[----:B------:R-:W1:Y:S01]  /*11950*/  LDSM.16.M88.4 R188, [R216] ;  /* 0x00000000d8bc783b */ /* 0x000e620000000200 */
[-C--:B---3--:R-:W-:Y:S07]  /*11960*/  HMMA.16816.F32.BF16 R4, R164, R172.reuse, RZ ;  /* 0x000000aca404723c */ /* 0x088fee00000418ff */
[----:B------:R-:W3:Y:S01]  /*11970*/  LDSM.16.M88.4 R192, [R217+0x2000] ;  /* 0x00200000d9c0783b */ /* 0x000ee20000000200 */
[C---:B----4-:R-:W-:Y:S07]  /*11980*/  HMMA.16816.F32.BF16 R8, R176.reuse, R172, RZ ;  /* 0x000000acb008723c */ /* 0x050fee00000418ff */
[----:B------:R-:W4:Y:S01]  /*11990*/  LDSM.16.M88.4 R196, [R216+0x800] ;  /* 0x00080000d8c4783b */ /* 0x000f220000000200 */
[-C--:B------:R-:W-:Y:S06]  /*119a0*/  HMMA.16816.F32.BF16 R12, R176, R174.reuse, RZ ;  /* 0x000000aeb00c723c */ /* 0x080fec00000418ff */
[C---:B------:R-:W-:Y:S01]  /*119b0*/  HMMA.16816.F32.BF16 R16, R164.reuse, R174, RZ ;  /* 0x000000aea410723c */ /* 0x040fe200000418ff */
[----:B------:R-:W-:Y:S05]  /*119c0*/  LDSM.16.M88.4 R200, [R215] ;  /* 0x00000000d7c8783b */ /* 0x000fea0000000200 */
[-C--:B-----5:R-:W-:Y:S03]  /*119d0*/  HMMA.16816.F32.BF16 R20, R164, R180.reuse, RZ ;  /* 0x000000b4a414723c */ /* 0x0a0fe600000418ff */
[----:B------:R-:W5:Y:S03]  /*119e0*/  LDSM.16.M88.4 R204, [R211+0x8000] ;  /* 0x00800000d3cc783b */ /* 0x000f660000000200 */
[C---:B------:R-:W-:Y:S05]  /*119f0*/  HMMA.16816.F32.BF16 R24, R176.reuse, R180, RZ ;  /* 0x000000b4b018723c */ /* 0x040fea00000418ff */
[----:B------:R-:W-:Y:S01]  /*11a00*/  LDSM.16.M88.4 R172, [R211+0x8800] ;  /* 0x00880000d3ac783b */ /* 0x000fe20000000200 */
[-C--:B------:R-:W-:Y:S06]  /*11a10*/  HMMA.16816.F32.BF16 R28, R176, R182.reuse, RZ ;  /* 0x000000b6b01c723c */ /* 0x080fec00000418ff */
[----:B------:R-:W-:Y:S01]  /*11a20*/  HMMA.16816.F32.BF16 R32, R164, R182, RZ ;  /* 0x000000b6a420723c */ /* 0x000fe200000418ff */
[----:B------:R-:W2:Y:S05]  /*11a30*/  LDSM.16.M88.4 R164, [R215+0x2000] ;  /* 0x00200000d7a4783b */ /* 0x000eaa0000000200 */
[-C--:B-1----:R-:W-:Y:S03]  /*11a40*/  HMMA.16816.F32.BF16 R4, R184, R188.reuse, R4 ;  /* 0x000000bcb804723c */ /* 0x082fe60000041804 */
[----:B------:R-:W-:Y:S03]  /*11a50*/  LDSM.16.M88.4 R176, [R214] ;  /* 0x00000000d6b0783b */ /* 0x000fe60000000200 */
[C---:B---3--:R-:W-:Y:S05]  /*11a60*/  HMMA.16816.F32.BF16 R8, R192.reuse, R188, R8 ;  /* 0x000000bcc008723c */ /* 0x048fea0000041808 */
[----:B------:R-:W1:Y:S01]  /*11a70*/  LDSM.16.M88.4 R180, [R213] ;  /* 0x00000000d5b4783b */ /* 0x000e620000000200 */
[-C--:B------:R-:W-:Y:S06]  /*11a80*/  HMMA.16816.F32.BF16 R12, R192, R190.reuse, R12 ;  /* 0x000000bec00c723c */ /* 0x080fec000004180c */
[C---:B------:R-:W-:Y:S01]  /*11a90*/  HMMA.16816.F32.BF16 R16, R184.reuse, R190, R16 ;  /* 0x000000beb810723c */ /* 0x040fe20000041810 */
[----:B------:R-:W-:Y:S05]  /*11aa0*/  LDSM.16.M88.4 R188, [R213+0x800] ;  /* 0x00080000d5bc783b */ /* 0x000fea0000000200 */
[-C--:B----4-:R-:W-:Y:S06]  /*11ab0*/  HMMA.16816.F32.BF16 R20, R184, R196.reuse, R20 ;  /* 0x000000c4b814723c */ /* 0x090fec0000041814 */
[C---:B------:R-:W-:Y:S06]  /*11ac0*/  HMMA.16816.F32.BF16 R24, R192.reuse, R196, R24 ;  /* 0x000000c4c018723c */ /* 0x040fec0000041818 */
[-C--:B------:R-:W-:Y:S01]  /*11ad0*/  HMMA.16816.F32.BF16 R28, R192, R198.reuse, R28 ;  /* 0x000000c6c01c723c */ /* 0x080fe2000004181c */
[----:B------:R-:W-:Y:S05]  /*11ae0*/  LDSM.16.M88.4 R192, [R219+0x4000] ;  /* 0x00400000dbc0783b */ /* 0x000fea0000000200 */
[----:B------:R-:W-:Y:S03]  /*11af0*/  HMMA.16816.F32.BF16 R32, R184, R198, R32 ;  /* 0x000000c6b820723c */ /* 0x000fe60000041820 */
[----:B------:R-:W3:Y:S03]  /*11b00*/  LDSM.16.M88.4 R184, [R214+0x2000] ;  /* 0x00200000d6b8783b */ /* 0x000ee60000000200 */
[-C--:B-----5:R-:W-:Y:S05]  /*11b10*/  HMMA.16816.F32.BF16 R4, R200, R204.reuse, R4 ;  /* 0x000000ccc804723c */ /* 0x0a0fea0000041804 */
[----:B------:R-:W4:Y:S01]  /*11b20*/  LDSM.16.M88.4 R196, [R218+0x9000] ;  /* 0x00900000dac4783b */ /* 0x000f220000000200 */
[C---:B--2---:R-:W-:Y:S06]  /*11b30*/  HMMA.16816.F32.BF16 R8, R164.reuse, R204, R8 ;  /* 0x000000cca408723c */ /* 0x044fec0000041808 */
[-C--:B------:R-:W-:Y:S06]  /*11b40*/  HMMA.16816.F32.BF16 R12, R164, R206.reuse, R12 ;  /* 0x000000cea40c723c */ /* 0x080fec000004180c */
[C---:B------:R-:W-:Y:S01]  /*11b50*/  HMMA.16816.F32.BF16 R16, R200.reuse, R206, R16 ;  /* 0x000000cec810723c */ /* 0x040fe20000041810 */
[----:B------:R-:W-:Y:S05]  /*11b60*/  LDSM.16.M88.4 R204, [R216+0x1000] ;  /* 0x00100000d8cc783b */ /* 0x000fea0000000200 */
[-C--:B------:R-:W-:Y:S06]  /*11b70*/  HMMA.16816.F32.BF16 R20, R200, R172.reuse, R20 ;  /* 0x000000acc814723c */ /* 0x080fec0000041814 */
[C---:B------:R-:W-:Y:S06]  /*11b80*/  HMMA.16816.F32.BF16 R24, R164.reuse, R172, R24 ;  /* 0x000000aca418723c */ /* 0x040fec0000041818 */
[-C--:B------:R-:W-:Y:S01]  /*11b90*/  HMMA.16816.F32.BF16 R28, R164, R174.reuse, R28 ;  /* 0x000000aea41c723c */ /* 0x080fe2000004181c */
[----:B------:R-:W2:Y:S05]  /*11ba0*/  LDSM.16.M88.4 R164, [R219+0x6000] ;  /* 0x00600000dba4783b */ /* 0x000eaa0000000200 */
[----:B------:R-:W-:Y:S03]  /*11bb0*/  HMMA.16816.F32.BF16 R32, R200, R174, R32 ;  /* 0x000000aec820723c */ /* 0x000fe60000041820 */
[----:B------:R-:W5:Y:S03]  /*11bc0*/  LDSM.16.M88.4 R172, [R218+0x9800] ;  /* 0x00980000daac783b */ /* 0x000f660000000200 */
[-C--:B-1----:R-:W-:Y:S05]  /*11bd0*/  HMMA.16816.F32.BF16 R4, R176, R180.reuse, R4 ;  /* 0x000000b4b004723c */ /* 0x082fea0000041804 */
[----:B------:R-:W1:Y:S01]  /*11be0*/  LDSM.16.M88.4 R200, [R217+0x4000] ;  /* 0x00400000d9c8783b */ /* 0x000e620000000200 */
[C---:B---3--:R-:W-:Y:S06]  /*11bf0*/  HMMA.16816.F32.BF16 R8, R184.reuse, R180, R8 ;  /* 0x000000b4b808723c */ /* 0x048fec0000041808 */
[-C--:B------:R-:W-:Y:S06]  /*11c00*/  HMMA.16816.F32.BF16 R12, R184, R182.reuse, R12 ;  /* 0x000000b6b80c723c */ /* 0x080fec000004180c */
[C---:B------:R-:W-:Y:S01]  /*11c10*/  HMMA.16816.F32.BF16 R16, R176.reuse, R182, R16 ;  /* 0x000000b6b010723c */ /* 0x040fe20000041810 */
[----:B------:R-:W-:Y:S05]  /*11c20*/  LDSM.16.M88.4 R180, [R216+0x1800] ;  /* 0x00180000d8b4783b */ /* 0x000fea0000000200 */
        /* <DEDUP_REMOVED lines=8> */
[C---:B--2---:R-:W-:Y:S06]  /*11cb0*/  HMMA.16816.F32.BF16 R8, R164.reuse, R196, R8 ;  /* 0x000000c4a408723c */ /* 0x044fec0000041808 */
[-C--:B------:R-:W-:Y:S06]  /*11cc0*/  HMMA.16816.F32.BF16 R12, R164, R198.reuse, R12 ;  /* 0x000000c6a40c723c */ /* 0x080fec000004180c */
[C---:B------:R-:W-:Y:S01]  /*11cd0*/  HMMA.16816.F32.BF16 R16, R192.reuse, R198, R16 ;  /* 0x000000c6c010723c */ /* 0x040fe20000041810 */
[----:B------:R-:W-:Y:S05]  /*11ce0*/  LDSM.16.M88.4 R196, [R213+0x1000] ;  /* 0x00100000d5c4783b */ /* 0x000fea0000000200 */
[-C--:B-----5:R-:W-:Y:S06]  /*11cf0*/  HMMA.16816.F32.BF16 R20, R192, R172.reuse, R20 ;  /* 0x000000acc014723c */ /* 0x0a0fec0000041814 */
        /* <DEDUP_REMOVED lines=16> */
[C---:B--2---:R-:W-:Y:S06]  /*11e00*/  HMMA.16816.F32.BF16 R8, R164.reuse, R188, R8 ;  /* 0x000000bca408723c */ /* 0x044fec0000041808 */
[-C--:B------:R-:W-:Y:S06]  /*11e10*/  HMMA.16816.F32.BF16 R12, R164, R190.reuse, R12 ;  /* 0x000000bea40c723c */ /* 0x080fec000004180c */
[C---:B------:R-:W-:Y:S06]  /*11e20*/  HMMA.16816.F32.BF16 R16, R184.reuse, R190, R16 ;  /* 0x000000beb810723c */ /* 0x040fec0000041810 */
[-C--:B-----5:R-:W-:Y:S06]  /*11e30*/  HMMA.16816.F32.BF16 R20, R184, R172.reuse, R20 ;  /* 0x000000acb814723c */ /* 0x0a0fec0000041814 */
[C---:B------:R-:W-:Y:S06]  /*11e40*/  HMMA.16816.F32.BF16 R24, R164.reuse, R172, R24 ;  /* 0x000000aca418723c */ /* 0x040fec0000041818 */
[-C--:B------:R-:W-:Y:S01]  /*11e50*/  HMMA.16816.F32.BF16 R28, R164, R174.reuse, R28 ;  /* 0x000000aea41c723c */ /* 0x080fe2000004181c */
[----:B------:R-:W2:Y:S01]  /*11e60*/  LDSM.16.M88.4 R164, [R213+0x1800] ;  /* 0x00180000d5a4783b */ /* 0x000ea20000000200 */
[----:B------:R-:W-:Y:S04]  /*11e70*/  DEPBAR.LE SB0, 0x0 ;  /* 0x000080000000791a */ /* 0x000fe80000000000 */
[----:B------:R-:W-:Y:S01]  /*11e80*/  HMMA.16816.F32.BF16 R32, R184, R174, R32 ;  /* 0x000000aeb820723c */ /* 0x000fe20000041820 */
[----:B------:R-:W-:Y:S05]  /*11e90*/  BAR.SYNC.DEFER_BLOCKING 0x0 ;  /* 0x0000000000007b1d */ /* 0x000fea0000010000 */
[-C--:B-1----:R-:W-:Y:S06]  /*11ea0*/  HMMA.16816.F32.BF16 R4, R192, R196.reuse, R4 ;  /* 0x000000c4c004723c */ /* 0x082fec0000041804 */
[C---:B---3--:R-:W-:Y:S06]  /*11eb0*/  HMMA.16816.F32.BF16 R8, R176.reuse, R196, R8 ;  /* 0x000000c4b008723c */ /* 0x048fec0000041808 */
[-C--:B------:R-:W-:Y:S06]  /*11ec0*/  HMMA.16816.F32.BF16 R12, R176, R198.reuse, R12 ;  /* 0x000000c6b00c723c */ /* 0x080fec000004180c */
[C---:B------:R-:W-:Y:S06]  /*11ed0*/  HMMA.16816.F32.BF16 R16, R192.reuse, R198, R16 ;  /* 0x000000c6c010723c */ /* 0x040fec0000041810 */
[----:B------:R-:W-:Y:S01]  /*11ee0*/  FMUL.FTZ R247, R4, UR8 ;  /* 0x0000000804f77c20 */ /* 0x000fe20008410000 */
[----:B------:R-:W-:Y:S01]  /*11ef0*/  FMUL.FTZ R242, R6, UR8 ;  /* 0x0000000806f27c20 */ /* 0x000fe20008410000 */
[----:B------:R-:W-:Y:S01]  /*11f00*/  FMUL.FTZ R246, R5, UR8 ;  /* 0x0000000805f67c20 */ /* 0x000fe20008410000 */
[-C--:B--2---:R-:W-:Y:S03]  /*11f10*/  HMMA.16816.F32.BF16 R20, R192, R164.reuse, R20 ;  /* 0x000000a4c014723c */ /* 0x084fe60000041814 */
        /* <DEDUP_REMOVED lines=8> */
[----:B------:R3:W-:Y:S03]  /*11fa0*/  MUFU.TANH R15, R248 ;  /* 0x000000f8000f7308 */ /* 0x0007e60000002400 */
[----:B------:R-:W-:Y:S01]  /*11fb0*/  FMUL.FTZ R170, R14, UR8 ;  /* 0x000000080eaa7c20 */ /* 0x000fe20008410000 */
[----:B------:R-:W-:Y:S04]  /*11fc0*/  HMMA.16816.F32.BF16 R32, R192, R166, R32 ;  /* 0x000000a6c020723c */ /* 0x000fe80000041820 */
[----:B------:R-:W-:Y:S01]  /*11fd0*/  FMUL.FTZ R239, R12, UR8 ;  /* 0x000000080cef7c20 */ /* 0x000fe20008410000 */
[----:B------:R-:W-:Y:S01]  /*11fe0*/  FMUL.FTZ R249, R22, UR8 ;  /* 0x0000000816f97c20 */ /* 0x000fe20008410000 */
[----:B------:R-:W4:Y:S01]  /*11ff0*/  MUFU.TANH R242, R242 ;  /* 0x000000f200f27308 */ /* 0x000f220000002400 */
[----:B--2---:R-:W-:Y:S01]  /*12000*/  FMUL.FTZ R171, R13, UR8 ;  /* 0x000000080dab7c20 */ /* 0x004fe20008410000 */
[----:B------:R-:W-:Y:S03]  /*12010*/  FMUL.FTZ R251, R21, UR8 ;  /* 0x0000000815fb7c20 */ /* 0x000fe60008410000 */
[----:B------:R-:W-:Y:S01]  /*12020*/  FMUL.FTZ R245, R16, UR8 ;  /* 0x0000000810f57c20 */ /* 0x000fe20008410000 */
[----:B------:R-:W-:Y:S01]  /*12030*/  FMUL.FTZ R243, R18, UR8 ;  /* 0x0000000812f37c20 */ /* 0x000fe20008410000 */
[----:B------:R-:W-:Y:S03]  /*12040*/  FMUL.FTZ R244, R17, UR8 ;  /* 0x0000000811f47c20 */ /* 0x000fe60008410000 */
[----:B------:R2:W-:Y:S01]  /*12050*/  MUFU.TANH R206, R171 ;  /* 0x000000ab00ce7308 */ /* 0x0005e20000002400 */
[----:B---3--:R-:W-:Y:S01]  /*12060*/  FMUL.FTZ R248, R23, UR8 ;  /* 0x0000000817f87c20 */ /* 0x008fe20008410000 */
[----:B------:R-:W-:Y:S01]  /*12070*/  FMUL.FTZ R238, R19, UR8 ;  /* 0x0000000813ee7c20 */ /* 0x000fe20008410000 */
[----:B------:R-:W-:Y:S01]  /*12080*/  FMUL.FTZ R240, R7, UR8 ;  /* 0x0000000807f07c20 */ /* 0x000fe20008410000 */
[----:B------:R-:W-:Y:S01]  /*12090*/  FMUL.FTZ R234, R9, UR8 ;  /* 0x0000000809ea7c20 */ /* 0x000fe20008410000 */
[----:B------:R-:W-:Y:S01]  /*120a0*/  FMUL.FTZ R252, R20, UR8 ;  /* 0x0000000814fc7c20 */ /* 0x000fe20008410000 */
[----:B------:R-:W-:Y:S04]  /*120b0*/  FMUL.FTZ R250, R24, UR8 ;  /* 0x0000000818fa7c20 */ /* 0x000fe80008410000 */
[----:B------:R-:W-:Y:S01]  /*120c0*/  MUFU.TANH R203, R248 ;  /* 0x000000f800cb7308 */ /* 0x000fe20000002400 */
[----:B------:R-:W-:Y:S01]  /*120d0*/  FMUL.FTZ R34, R34, UR8 ;  /* 0x0000000822227c20 */ /* 0x000fe20008410000 */
[----:B------:R-:W-:Y:S01]  /*120e0*/  FMUL.FTZ R33, R33, UR8 ;  /* 0x0000000821217c20 */ /* 0x000fe20008410000 */
[----:B------:R-:W-:Y:S07]  /*120f0*/  FMUL.FTZ R35, R35, UR8 ;  /* 0x0000000823237c20 */ /* 0x000fee0008410000 */
[----:B------:R-:W3:Y:S01]  /*12100*/  MUFU.TANH R241, R241 ;  /* 0x000000f100f17308 */ /* 0x000ee20000002400 */
[----:B--2---:R-:W-:Y:S09]  /*12110*/  FMUL.FTZ R171, R26, UR8 ;  /* 0x000000081aab7c20 */ /* 0x004ff20008410000 */
[----:B------:R2:W-:Y:S10]  /*12120*/  MUFU.TANH R201, R171 ;  /* 0x000000ab00c97308 */ /* 0x0005f40000002400 */
[----:B------:R-:W5:Y:S10]  /*12130*/  MUFU.TANH R170, R170 ;  /* 0x000000aa00aa7308 */ /* 0x000f740000002400 */
[----:B------:R-:W5:Y:S01]  /*12140*/  MUFU.TANH R168, R168 ;  /* 0x000000a800a87308 */ /* 0x000f620000002400 */
[----:B--2---:R-:W-:Y:S04]  /*12150*/  MOV R171, UR17 ;  /* 0x0000001100ab7c02 */ /* 0x004fe80008000f00 */
[----:B------:R-:W-:Y:S05]  /*12160*/  LEA R202, R171, R230, 0x5 ;  /* 0x000000e6abca7211 */ /* 0x000fea00078e28ff */
[----:B------:R2:W-:Y:S01]  /*12170*/  MUFU.TANH R190, R249 ;  /* 0x000000f900be7308 */ /* 0x0005e20000002400 */
[C---:B------:R-:W-:Y:S02]  /*12180*/  IADD3 R14, R202.reuse, 0x8, RZ ;  /* 0x00000008ca0e7810 */ /* 0x040fe40007ffe0ff */
[----:B------:R-:W-:Y:S02]  /*12190*/  IADD3 R171, R202, 0x1, RZ ;  /* 0x00000001caab7810 */ /* 0x000fe40007ffe0ff */
[----:B------:R-:W-:Y:S02]  /*121a0*/  I2FP.F32.S32 R248, R202 ;  /* 0x000000ca00f87245 */ /* 0x000fe40000201400 */
[----:B------:R-:W-:Y:S03]  /*121b0*/  I2FP.F32.S32 R14, R14 ;  /* 0x0000000e000e7245 */ /* 0x000fe60000201400 */
[----:B------:R2:W-:Y:S01]  /*121c0*/  MUFU.TANH R183, R251 ;  /* 0x000000fb00b77308 */ /* 0x0005e20000002400 */
[----:B------:R-:W-:Y:S01]  /*121d0*/  I2FP.F32.S32 R13, R171 ;  /* 0x000000ab000d7245 */ /* 0x000fe20000201400 */
[C---:B-1----:R-:W-:Y:S01]  /*121e0*/  FFMA.FTZ R247, R248.reuse, UR5, R247 ;  /* 0x00000005f8f77c23 */ /* 0x042fe200080100f7 */
[C---:B----4-:R-:W-:Y:S01]  /*121f0*/  FFMA.FTZ R242, R248.reuse, UR5, R242 ;  /* 0x00000005f8f27c23 */ /* 0x050fe200080100f2 */
[C---:B------:R-:W-:Y:S01]  /*12200*/  FFMA.FTZ R207, R248.reuse, UR5, R207 ;  /* 0x00000005f8cf7c23 */ /* 0x040fe200080100cf */
[----:B---3--:R-:W-:Y:S01]  /*12210*/  FFMA.FTZ R241, R248, UR5, R241 ;  /* 0x00000005f8f17c23 */ /* 0x008fe200080100f1 */
[----:B------:R-:W-:Y:S01]  /*12220*/  IADD3 R248, R202, 0x9, RZ ;  /* 0x00000009caf87810 */ /* 0x000fe20007ffe0ff */
[----:B-----5:R-:W-:Y:S03]  /*12230*/  FFMA.FTZ R17, R14, UR5, R170 ;  /* 0x000000050e117c23 */ /* 0x020fe600080100aa */
[----:B------:R-:W1:Y:S01]  /*12240*/  MUFU.TANH R239, R239 ;  /* 0x000000ef00ef7308 */ /* 0x000e620000002400 */
[----:B------:R-:W-:Y:S01]  /*12250*/  FMUL.FTZ R170, R32, UR8 ;  /* 0x0000000820aa7c20 */ /* 0x000fe20008410000 */
[----:B------:R-:W-:Y:S01]  /*12260*/  FFMA.FTZ R19, R13, UR5, R168 ;  /* 0x000000050d137c23 */ /* 0x000fe200080100a8 */
[----:B------:R-:W-:Y:S01]  /*12270*/  I2FP.F32.S32 R168, R248 ;  /* 0x000000f800a87245 */ /* 0x000fe20000201400 */
[----:B------:R-:W-:Y:S01]  /*12280*/  FMUL.FTZ R171, R30, UR8 ;  /* 0x000000081eab7c20 */ /* 0x000fe20008410000 */
[----:B------:R-:W-:Y:S01]  /*12290*/  FMUL.FTZ R248, R28, UR8 ;  /* 0x000000081cf87c20 */ /* 0x000fe20008410000 */
[----:B--2---:R-:W-:Y:S01]  /*122a0*/  FMUL.FTZ R249, R25, UR8 ;  /* 0x0000000819f97c20 */ /* 0x004fe20008410000 */
[----:B------:R-:W-:Y:S03]  /*122b0*/  FMNMX.FTZ R23, R247, R3, !PT ;  /* 0x00000003f7177209 */ /* 0x000fe60007810000 */
[----:B------:R-:W2:Y:S01]  /*122c0*/  MUFU.TANH R245, R245 ;  /* 0x000000f500f57308 */ /* 0x000ea20000002400 */
[----:B------:R-:W-:Y:S01]  /*122d0*/  FMUL.FTZ R251, R27, UR8 ;  /* 0x000000081bfb7c20 */ /* 0x000fe20008410000 */
[C---:B------:R-:W-:Y:S01]  /*122e0*/  FFMA.FTZ R15, R168.reuse, UR5, R15 ;  /* 0x00000005a80f7c23 */ /* 0x040fe2000801000f */
[----:B------:R-:W-:Y:S01]  /*122f0*/  FFMA.FTZ R206, R168, UR5, R206 ;  /* 0x00000005a8ce7c23 */ /* 0x000fe200080100ce */
[----:B------:R-:W-:Y:S02]  /*12300*/  IADD3 R18, R202, 0x11, RZ ;  /* 0x00000011ca127810 */ /* 0x000fe40007ffe0ff */
[----:B------:R-:W-:Y:S04]  /*12310*/  FMNMX.FTZ R21, R242, R2, !PT ;  /* 0x00000002f2157209 */ /* 0x000fe80007810000 */
[----:B------:R-:W3:Y:S01]  /*12320*/  MUFU.TANH R243, R243 ;  /* 0x000000f300f37308 */ /* 0x000ee20000002400 */
[----:B-1----:R-:W-:Y:S01]  /*12330*/  FFMA.FTZ R239, R14, UR5, R239 ;  /* 0x000000050eef7c23 */ /* 0x002fe200080100ef */
[----:B------:R-:W-:Y:S05]  /*12340*/  I2FP.F32.S32 R18, R18 ;  /* 0x0000001200127245 */ /* 0x000fea0000201400 */
[----:B------:R-:W-:Y:S03]  /*12350*/  FFMA.FTZ R183, R18, UR5, R183 ;  /* 0x0000000512b77c23 */ /* 0x000fe600080100b7 */
[----:B------:R-:W1:Y:S01]  /*12360*/  MUFU.TANH R244, R244 ;  /* 0x000000f400f47308 */ /* 0x000e620000002400 */
[----:B--2---:R-:W-:Y:S01]  /*12370*/  FFMA.FTZ R245, R14, UR5, R245 ;  /* 0x000000050ef57c23 */ /* 0x004fe200080100f5 */
[----:B------:R-:W-:Y:S08]  /*12380*/  FFMA.FTZ R203, R18, UR5, R203 ;  /* 0x0000000512cb7c23 */ /* 0x000ff000080100cb */
[----:B------:R-:W2:Y:S01]  /*12390*/  MUFU.TANH R238, R238 ;  /* 0x000000ee00ee7308 */ /* 0x000ea20000002400 */
[----:B---3--:R-:W-:Y:S01]  /*123a0*/  FFMA.FTZ R243, R14, UR5, R243 ;  /* 0x000000050ef37c23 */ /* 0x008fe200080100f3 */
[----:B------:R-:W-:Y:S04]  /*123b0*/  IADD3 R14, R202, 0x18, RZ ;  /* 0x00000018ca0e7810 */ /* 0x000fe80007ffe0ff */
[----:B------:R-:W-:Y:S04]  /*123c0*/  I2FP.F32.S32 R14, R14 ;  /* 0x0000000e000e7245 */ /* 0x000fe80000201400 */
[----:B------:R-:W3:Y:S01]  /*123d0*/  MUFU.TANH R246, R246 ;  /* 0x000000f600f67308 */ /* 0x000ee20000002400 */
[C---:B-1----:R-:W-:Y:S09]  /*123e0*/  FFMA.FTZ R244, R168.reuse, UR5, R244 ;  /* 0x00000005a8f47c23 */ /* 0x042ff200080100f4 */
[----:B------:R-:W1:Y:S01]  /*123f0*/  MUFU.TANH R240, R240 ;  /* 0x000000f000f07308 */ /* 0x000e620000002400 */
[----:B--2---:R-:W-:Y:S01]  /*12400*/  FFMA.FTZ R238, R168, UR5, R238 ;  /* 0x00000005a8ee7c23 */ /* 0x004fe200080100ee */
[----:B------:R-:W-:Y:S08]  /*12410*/  FMUL.FTZ R168, R29, UR8 ;  /* 0x000000081da87c20 */ /* 0x000ff00008410000 */
[----:B------:R-:W2:Y:S01]  /*12420*/  MUFU.TANH R234, R234 ;  /* 0x000000ea00ea7308 */ /* 0x000ea20000002400 */
[C---:B---3--:R-:W-:Y:S05]  /*12430*/  FFMA.FTZ R246, R13.reuse, UR5, R246 ;  /* 0x000000050df67c23 */ /* 0x048fea00080100f6 */
[----:B------:R-:W-:Y:S04]  /*12440*/  FMNMX.FTZ R26, R246, R23, !PT ;  /* 0x00000017f61a7209 */ /* 0x000fe80007810000 */
[----:B------:R3:W4:Y:S01]  /*12450*/  MUFU.TANH R189, R170 ;  /* 0x000000aa00bd7308 */ /* 0x0007220000002400 */
[----:B-1----:R-:W-:Y:S01]  /*12460*/  FFMA.FTZ R240, R13, UR5, R240 ;  /* 0x000000050df07c23 */ /* 0x002fe200080100f0 */
[----:B------:R-:W-:Y:S04]  /*12470*/  FMNMX.FTZ R23, R245, R26, !PT ;  /* 0x0000001af5177209 */ /* 0x000fe80007810000 */
[----:B------:R-:W-:Y:S04]  /*12480*/  FMNMX.FTZ R22, R240, R21, !PT ;  /* 0x00000015f0167209 */ /* 0x000fe80007810000 */
[----:B------:R-:W1:Y:S01]  /*12490*/  MUFU.TANH R171, R171 ;  /* 0x000000ab00ab7308 */ /* 0x000e620000002400 */
[----:B--2---:R-:W-:Y:S01]  /*124a0*/  FFMA.FTZ R234, R13, UR5, R234 ;  /* 0x000000050dea7c23 */ /* 0x004fe200080100ea */
[C---:B------:R-:W-:Y:S02]  /*124b0*/  IADD3 R13, R202.reuse, 0x10, RZ ;  /* 0x00000010ca0d7810 */ /* 0x040fe40007ffe0ff */
[----:B------:R-:W-:Y:S02]  /*124c0*/  IADD3 R202, R202, 0x19, RZ ;  /* 0x00000019caca7810 */ /* 0x000fe40007ffe0ff */
[----:B------:R-:W-:Y:S04]  /*124d0*/  I2FP.F32.S32 R13, R13 ;  /* 0x0000000d000d7245 */ /* 0x000fe80000201400 */
[----:B------:R-:W2:Y:S01]  /*124e0*/  MUFU.TANH R248, R248 ;  /* 0x000000f800f87308 */ /* 0x000ea20000002400 */
[----:B---3--:R-:W-:Y:S01]  /*124f0*/  FMUL.FTZ R170, R31, UR8 ;  /* 0x000000081faa7c20 */ /* 0x008fe20008410000 */
[----:B------:R-:W-:Y:S01]  /*12500*/  I2FP.F32.S32 R5, R202 ;  /* 0x000000ca00057245 */ /* 0x000fe20000201400 */
[C---:B----4-:R-:W-:Y:S01]  /*12510*/  FFMA.FTZ R189, R14.reuse, UR5, R189 ;  /* 0x000000050ebd7c23 */ /* 0x050fe200080100bd */
[C---:B------:R-:W-:Y:S01]  /*12520*/  FFMA.FTZ R190, R13.reuse, UR5, R190 ;  /* 0x000000050dbe7c23 */ /* 0x040fe200080100be */
[----:B------:R-:W-:Y:S01]  /*12530*/  FFMA.FTZ R201, R13, UR5, R201 ;  /* 0x000000050dc97c23 */ /* 0x000fe200080100c9 */
[----:B------:R-:W-:Y:S04]  /*12540*/  FMNMX.FTZ R21, R243, R22, !PT ;  /* 0x00000016f3157209 */ /* 0x000fe80007810000 */
[----:B------:R-:W3:Y:S01]  /*12550*/  MUFU.TANH R182, R34 ;  /* 0x0000002200b67308 */ /* 0x000ee20000002400 */
[----:B-1----:R-:W-:Y:S01]  /*12560*/  FFMA.FTZ R171, R14, UR5, R171 ;  /* 0x000000050eab7c23 */ /* 0x002fe200080100ab */
[----:B------:R-:W-:Y:S02]  /*12570*/  FMNMX.FTZ R23, R244, R23, !PT ;  /* 0x00000017f4177209 */ /* 0x000fe40007810000 */
[----:B------:R-:W-:Y:S06]  /*12580*/  FMNMX.FTZ R21, R238, R21, !PT ;  /* 0x00000015ee157209 */ /* 0x000fec0007810000 */
[----:B------:R-:W1:Y:S01]  /*12590*/  MUFU.TANH R252, R252 ;  /* 0x000000fc00fc7308 */ /* 0x000e620000002400 */
[C---:B--2---:R-:W-:Y:S09]  /*125a0*/  FFMA.FTZ R248, R14.reuse, UR5, R248 ;  /* 0x000000050ef87c23 */ /* 0x044ff200080100f8 */
[----:B------:R-:W2:Y:S01]  /*125b0*/  MUFU.TANH R250, R250 ;  /* 0x000000fa00fa7308 */ /* 0x000ea20000002400 */
[----:B---3--:R-:W-:Y:S01]  /*125c0*/  FFMA.FTZ R182, R14, UR5, R182 ;  /* 0x000000050eb67c23 */ /* 0x008fe200080100b6 */
[----:B------:R-:W-:Y:S04]  /*125d0*/  FMNMX.FTZ R14, R207, R0, !PT ;  /* 0x00000000cf0e7209 */ /* 0x000fe80007810000 */
[----:B------:R-:W-:Y:S04]  /*125e0*/  FMNMX.FTZ R14, R19, R14, !PT ;  /* 0x0000000e130e7209 */ /* 0x000fe80007810000 */
[----:B------:R-:W3:Y:S01]  /*125f0*/  MUFU.TANH R251, R251 ;  /* 0x000000fb00fb7308 */ /* 0x000ee20000002400 */
[----:B-1----:R-:W-:Y:S01]  /*12600*/  FFMA.FTZ R252, R13, UR5, R252 ;  /* 0x000000050dfc7c23 */ /* 0x002fe200080100fc */
[----:B------:R-:W-:Y:S04]  /*12610*/  FMNMX.FTZ R14, R17, R14, !PT ;  /* 0x0000000e110e7209 */ /* 0x000fe80007810000 */
[----:B------:R-:W-:Y:S04]  /*12620*/  FMNMX.FTZ R22, R252, R23, !PT ;  /* 0x00000017fc167209 */ /* 0x000fe80007810000 */
[----:B------:R-:W1:Y:S01]  /*12630*/  MUFU.TANH R249, R249 ;  /* 0x000000f900f97308 */ /* 0x000e620000002400 */
[----:B--2---:R-:W-:Y:S01]  /*12640*/  FFMA.FTZ R250, R13, UR5, R250 ;  /* 0x000000050dfa7c23 */ /* 0x004fe200080100fa */
[----:B------:R-:W-:Y:S02]  /*12650*/  FMNMX.FTZ R13, R241, R169, !PT ;  /* 0x000000a9f10d7209 */ /* 0x000fe40007810000 */
[----:B------:R-:W-:Y:S06]  /*12660*/  FMNMX.FTZ R14, R15, R14, !PT ;  /* 0x0000000e0f0e7209 */ /* 0x000fec0007810000 */
[----:B------:R2:W-:Y:S01]  /*12670*/  MUFU.TANH R176, R168 ;  /* 0x000000a800b07308 */ /* 0x0005e20000002400 */
[C---:B---3--:R-:W-:Y:S01]  /*12680*/  FFMA.FTZ R251, R18.reuse, UR5, R251 ;  /* 0x0000000512fb7c23 */ /* 0x048fe200080100fb */
[----:B------:R-:W-:Y:S04]  /*12690*/  FMNMX.FTZ R14, R201, R14, !PT ;  /* 0x0000000ec90e7209 */ /* 0x000fe80007810000 */
[----:B------:R-:W-:Y:S04]  /*126a0*/  FMNMX.FTZ R4, R251, R14, !PT ;  /* 0x0000000efb047209 */ /* 0x000fe80007810000 */
[----:B------:R-:W3:Y:S01]  /*126b0*/  MUFU.TANH R181, R33 ;  /* 0x0000002100b57308 */ /* 0x000ee20000002400 */
[----:B-1----:R-:W-:Y:S01]  /*126c0*/  FFMA.FTZ R249, R18, UR5, R249 ;  /* 0x0000000512f97c23 */ /* 0x002fe200080100f9 */
[----:B------:R-:W-:Y:S04]  /*126d0*/  FMNMX.FTZ R18, R234, R13, !PT ;  /* 0x0000000dea127209 */ /* 0x000fe80007810000 */
[----:B------:R-:W-:Y:S04]  /*126e0*/  FMNMX.FTZ R13, R239, R18, !PT ;  /* 0x00000012ef0d7209 */ /* 0x000fe80007810000 */
[----:B------:R-:W1:Y:S01]  /*126f0*/  MUFU.TANH R202, R35 ;  /* 0x0000002300ca7308 */ /* 0x000e620000002400 */
[----:B------:R-:W-:Y:S02]  /*12700*/  FMNMX.FTZ R18, R190, R21, !PT ;  /* 0x00000015be127209 */ /* 0x000fe40007810000 */
[----:B--2---:R-:W-:Y:S02]  /*12710*/  FMNMX.FTZ R168, R183, R22, !PT ;  /* 0x00000016b7a87209 */ /* 0x004fe40007810000 */
[----:B------:R-:W-:Y:S02]  /*12720*/  FMNMX.FTZ R13, R206, R13, !PT ;  /* 0x0000000dce0d7209 */ /* 0x000fe40007810000 */
[----:B------:R-:W-:Y:S03]  /*12730*/  FMNMX.FTZ R23, R203, R18, !PT ;  /* 0x00000012cb177209 */ /* 0x000fe60007810000 */
[----:B------:R-:W2:Y:S01]  /*12740*/  MUFU.TANH R170, R170 ;  /* 0x000000aa00aa7308 */ /* 0x000ea20000002400 */
[----:B------:R-:W-:Y:S01]  /*12750*/  FMNMX.FTZ R168, R189, R168, !PT ;  /* 0x000000a8bda87209 */ /* 0x000fe20007810000 */
[----:B---3--:R-:W-:Y:S01]  /*12760*/  FFMA.FTZ R181, R5, UR5, R181 ;  /* 0x0000000505b57c23 */ /* 0x008fe200080100b5 */
[----:B------:R-:W-:Y:S02]  /*12770*/  FMNMX.FTZ R22, R250, R13, !PT ;  /* 0x0000000dfa167209 */ /* 0x000fe40007810000 */
[----:B------:R-:W-:Y:S02]  /*12780*/  FMNMX.FTZ R23, R182, R23, !PT ;  /* 0x00000017b6177209 */ /* 0x000fe40007810000 */
[----:B------:R-:W-:Y:S01]  /*12790*/  FMNMX.FTZ R168, R181, R168, !PT ;  /* 0x000000a8b5a87209 */ /* 0x000fe20007810000 */
[----:B-1----:R-:W-:Y:S01]  /*127a0*/  FFMA.FTZ R202, R5, UR5, R202 ;  /* 0x0000000505ca7c23 */ /* 0x002fe200080100ca */
[----:B------:R-:W-:Y:S06]  /*127b0*/  @P4 BRA `(.L_x_1687) ;  /* 0xffffffe800e84947 */ /* 0x000fec000383ffff */
.L_x_1686:
[----:B------:R-:W-:Y:S01]  /*127c0*/  FMNMX.FTZ R23, R202, R23, !PT ;  /* 0x00000017ca177209 */ /* 0x000fe20007810000 */
[C---:B--2---:R-:W-:Y:S01]  /*127d0*/  FFMA.FTZ R170, R5.reuse, UR5, R170 ;  /* 0x0000000505aa7c23 */ /* 0x044fe200080100aa */
[----:B------:R-:W-:Y:S01]  /*127e0*/  FFMA.FTZ R176, R5, UR5, R176 ;  /* 0x0000000505b07c23 */ /* 0x000fe200080100b0 */
[----:B-1----:R-:W1:Y:S01]  /*127f0*/  SHFL.BFLY PT, R7, R168, 0x2, 0x1f ;  /* 0x0c401f00a8077f89 */ /* 0x002e6200000e0000 */
[----:B------:R-:W-:Y:S01]  /*12800*/  FMNMX.FTZ R5, R171, R4, !PT ;  /* 0x00000004ab057209 */ /* 0x000fe20007810000 */
[----:B------:R-:W-:Y:S01]  /*12810*/  UIADD3 UR17, UR17, -0x1, URZ ;  /* 0xffffffff11117890 */ /* 0x000fe2000fffe03f */
[----:B------:R-:W-:Y:S05]  /*12820*/  FMNMX.FTZ R9, R249, R22, !PT ;  /* 0x00000016f9097209 */ /* 0x000fea0007810000 */
[----:B------:R-:W2:Y:S01]  /*12830*/  SHFL.BFLY PT, R4, R23, 0x2, 0x1f ;  /* 0x0c401f0017047f89 */ /* 0x000ea200000e0000 */
[----:B------:R-:W-:Y:S02]  /*12840*/  FMNMX.FTZ R6, R170, R5, !PT ;  /* 0x00000005aa067209 */ /* 0x000fe40007810000 */
[----:B------:R-:W-:Y:S05]  /*12850*/  FMNMX.FTZ R13, R248, R9, !PT ;  /* 0x00000009f80d7209 */ /* 0x000fea0007810000 */
[----:B------:R-:W-:Y:S01]  /*12860*/  LDSM.16.MT88.4 R172, [R210+0xa000] ;  /* 0x00a00000d2ac783b */ /* 0x000fe20000004200 */
[----:B------:R-:W-:Y:S07]  /*12870*/  FMNMX.FTZ R11, R176, R13, !PT ;  /* 0x0000000db00b7209 */ /* 0x000fee0007810000 */
        /* <DEDUP_REMOVED lines=12> */
[----:B------:R-:W4:Y:S08]  /*12940*/  SHFL.BFLY PT, R166, R7, 0x1, 0x1f ;  /* 0x0c201f0007a67f89 */ /* 0x000f3000000e0000 */
[----:B------:R-:W5:Y:S01]  /*12950*/  LDSM.16.MT88.4 R20, [R212+0xa000] ;  /* 0x00a00000d414783b */ /* 0x000f620000004200 */
        /* <DEDUP_REMOVED lines=23> */
[----:B------:R-:W-:Y:S01]  /*12ad0*/  FFMA.FTZ R244, R244, UR4, -R180 ;  /* 0x00000004f4f47c23 */ /* 0x000fe200080108b4 */
[--C-:B------:R-:W-:Y:S01]  /*12ae0*/  FFMA.FTZ R242, R242, UR4, -R179.reuse ;  /* 0x00000004f2f27c23 */ /* 0x100fe200080108b3 */
[--C-:B------:R-:W-:Y:S01]  /*12af0*/  FFMA.FTZ R240, R240, UR4, -R179.reuse ;  /* 0x00000004f0f07c23 */ /* 0x100fe200080108b3 */
[--C-:B------:R-:W-:Y:S01]  /*12b00*/  FFMA.FTZ R243, R243, UR4, -R179.reuse ;  /* 0x00000004f3f37c23 */ /* 0x100fe200080108b3 */
[----:B------:R-:W-:Y:S01]  /*12b10*/  FFMA.FTZ R238, R238, UR4, -R179 ;  /* 0x00000004eeee7c23 */ /* 0x000fe200080108b3 */
[----:B------:R-:W-:Y:S01]  /*12b20*/  FMUL.FTZ R164, R5, UR4 ;  /* 0x0000000405a47c20 */ /* 0x000fe20008410000 */
[----:B------:R-:W-:Y:S01]  /*12b30*/  FMUL.FTZ R4, R0, UR4 ;  /* 0x0000000400047c20 */ /* 0x000fe20008410000 */
[----:B------:R-:W-:Y:S01]  /*12b40*/  FMUL.FTZ R5, R2, UR4 ;  /* 0x0000000402057c20 */ /* 0x000fe20008410000 */
[----:B------:R-:W-:Y:S01]  /*12b50*/  FSEL R177, R177, RZ, P0 ;  /* 0x000000ffb1b17208 */ /* 0x000fe20000000000 */
        /* <DEDUP_REMOVED lines=14> */
[--C-:B------:R-:W-:Y:S01]  /*12c40*/  FFMA.FTZ R182, R182, UR4, -R179.reuse ;  /* 0x00000004b6b67c23 */ /* 0x100fe200080108b3 */
[----:B------:R-:W-:Y:S03]  /*12c50*/  FFMA.FTZ R179, R202, UR4, -R179 ;  /* 0x00000004cab37c23 */ /* 0x000fe600080108b3 */
[----:B------:R-:W3:Y:S01]  /*12c60*/  MUFU.EX2 R2, R5 ;  /* 0x0000000500027308 */ /* 0x000ee20000000800 */
[C---:B-1----:R-:W-:Y:S01]  /*12c70*/  FMUL.FTZ R6, R3.reuse, R162 ;  /* 0x000000a203067220 */ /* 0x042fe20000410000 */
[C---:B------:R-:W-:Y:S01]  /*12c80*/  FMUL.FTZ R7, R3.reuse, R163 ;  /* 0x000000a303077220 */ /* 0x040fe20000410000 */
[C---:B------:R-:W-:Y:S01]  /*12c90*/  FMUL.FTZ R18, R3.reuse, R150 ;  /* 0x0000009603127220 */ /* 0x040fe20000410000 */
[C---:B------:R-:W-:Y:S01]  /*12ca0*/  FMUL.FTZ R19, R3.reuse, R151 ;  /* 0x0000009703137220 */ /* 0x040fe20000410000 */
[C---:B------:R-:W-:Y:S01]  /*12cb0*/  FMUL.FTZ R34, R3.reuse, R134 ;  /* 0x0000008603227220 */ /* 0x040fe20000410000 */
[----:B------:R-:W-:Y:S01]  /*12cc0*/  FMUL.FTZ R35, R3, R135 ;  /* 0x0000008703237220 */ /* 0x000fe20000410000 */
        /* <DEDUP_REMOVED lines=15> */
[----:B------:R-:W-:Y:S01]  /*12dc0*/  FMUL.FTZ R25, R2, R141 ;  /* 0x0000008d02197220 */ /* 0x000fe20000410000 */
[----:B------:R-:W-:Y:S03]  /*12dd0*/  FMUL.FTZ R31, R0, R139 ;  /* 0x0000008b001f7220 */ /* 0x000fe60000410000 */
[----:B------:R-:W2:Y:S01]  /*12de0*/  MUFU.EX2 R246, R246 ;  /* 0x000000f600f67308 */ /* 0x000ea20000000800 */
[C---:B-1----:R-:W-:Y:S01]  /*12df0*/  FMUL.FTZ R4, R164.reuse, R160 ;  /* 0x000000a0a4047220 */ /* 0x042fe20000410000 */
[C---:B------:R-:W-:Y:S01]  /*12e00*/  FMUL.FTZ R5, R164.reuse, R161 ;  /* 0x000000a1a4057220 */ /* 0x040fe20000410000 */
[C---:B------:R-:W-:Y:S01]  /*12e10*/  FMUL.FTZ R16, R164.reuse, R148 ;  /* 0x00000094a4107220 */ /* 0x040fe20000410000 */
[----:B------:R-:W-:Y:S01]  /*12e20*/  FMUL.FTZ R17, R164, R149 ;  /* 0x00000095a4117220 */ /* 0x000fe20000410000 */
[----:B------:R-:W-:Y:S01]  /*12e30*/  LDSM.16.MT88.4 R140, [R210+0xb000] ;  /* 0x00b00000d28c783b */ /* 0x000fe20000004200 */
[C---:B------:R-:W-:Y:S01]  /*12e40*/  FMUL.FTZ R28, R2.reuse, R136 ;  /* 0x00000088021c7220 */ /* 0x040fe20000410000 */
[----:B------:R-:W-:Y:S03]  /*12e50*/  FMUL.FTZ R29, R2, R137 ;  /* 0x00000089021d7220 */ /* 0x000fe60000410000 */
[----:B------:R-:W-:Y:S01]  /*12e60*/  MUFU.EX2 R245, R245 ;  /* 0x000000f500f57308 */ /* 0x000fe20000000800 */
[C---:B------:R-:W-:Y:S01]  /*12e70*/  FMUL.FTZ R32, R164.reuse, R132 ;  /* 0x00000084a4207220 */ /* 0x040fe20000410000 */
[C---:B------:R-:W-:Y:S01]  /*12e80*/  FMUL.FTZ R33, R164.reuse, R133 ;  /* 0x00000085a4217220 */ /* 0x040fe20000410000 */
[C---:B------:R-:W-:Y:S01]  /*12e90*/  FMUL.FTZ R36, R164.reuse, R36 ;  /* 0x00000024a4247220 */ /* 0x040fe20000410000 */
[----:B------:R-:W-:Y:S01]  /*12ea0*/  FMUL.FTZ R37, R164, R37 ;  /* 0x00000025a4257220 */ /* 0x000fe20000410000 */
[----:B------:R-:W1:Y:S01]  /*12eb0*/  LDSM.16.MT88.4 R148, [R209+0xa000] ;  /* 0x00a00000d194783b */ /* 0x000e620000004200 */
[C---:B------:R-:W-:Y:S01]  /*12ec0*/  FMUL.FTZ R38, R3.reuse, R38 ;  /* 0x0000002603267220 */ /* 0x040fe20000410000 */
[C---:B------:R-:W-:Y:S03]  /*12ed0*/  FMUL.FTZ R39, R3.reuse, R39 ;  /* 0x0000002703277220 */ /* 0x040fe60000410000 */
[----:B------:R-:W3:Y:S01]  /*12ee0*/  MUFU.EX2 R244, R244 ;  /* 0x000000f400f47308 */ /* 0x000ee20000000800 */
[----:B--2---:R-:W-:Y:S01]  /*12ef0*/  F2FP.BF16.F32.PACK_AB R156, R246, R247 ;  /* 0x000000f7f69c723e */ /* 0x004fe200000010ff */
[C---:B------:R-:W-:Y:S01]  /*12f00*/  FMUL.FTZ R42, R0.reuse, R42 ;  /* 0x0000002a002a7220 */ /* 0x040fe20000410000 */
[----:B------:R-:W-:Y:S01]  /*12f10*/  FMUL.FTZ R43, R0, R43 ;  /* 0x0000002b002b7220 */ /* 0x000fe20000410000 */
        /* <DEDUP_REMOVED lines=11> */
[C---:B------:R-:W-:Y:S03]  /*12fd0*/  FMUL.FTZ R50, R3.reuse, R50 ;  /* 0x0000003203327220 */ /* 0x040fe60000410000 */
[----:B------:R-:W5:Y:S01]  /*12fe0*/  MUFU.EX2 R240, R240 ;  /* 0x000000f000f07308 */ /* 0x000f620000000800 */
[----:B---3--:R-:W-:Y:S01]  /*12ff0*/  F2FP.BF16.F32.PACK_AB R158, R244, R245 ;  /* 0x000000f5f49e723e */ /* 0x008fe200000010ff */
[C---:B------:R-:W-:Y:S01]  /*13000*/  FMUL.FTZ R51, R3.reuse, R51 ;  /* 0x0000003303337220 */ /* 0x040fe20000410000 */
[C---:B------:R-:W-:Y:S01]  /*13010*/  FMUL.FTZ R52, R164.reuse, R52 ;  /* 0x00000034a4347220 */ /* 0x040fe20000410000 */
[----:B------:R-:W-:Y:S01]  /*13020*/  FMUL.FTZ R53, R164, R53 ;  /* 0x00000035a4357220 */ /* 0x000fe20000410000 */
        /* <DEDUP_REMOVED lines=33> */
[C---:B------:R-:W-:Y:S01]  /*13240*/  FMUL.FTZ R81, R164.reuse, R81 ;  /* 0x00000051a4517220 */ /* 0x040fe20000410000 */
[C---:B------:R-:W-:Y:S01]  /*13250*/  FMUL.FTZ R82, R3.reuse, R82 ;  /* 0x0000005203527220 */ /* 0x040fe20000410000 */
[-C--:B------:R-:W-:Y:S02]  /*13260*/  HMMA.16816.F32.BF16 R4, R156, R20.reuse, R4 ;  /* 0x000000149c04723c */ /* 0x080fe40000041804 */
[----:B------:R-:W-:Y:S03]  /*13270*/  MUFU.EX2 R204, R204 ;  /* 0x000000cc00cc7308 */ /* 0x000fe60000000800 */
[C---:B------:R-:W-:Y:S01]  /*13280*/  FMUL.FTZ R83, R3.reuse, R83 ;  /* 0x0000005303537220 */ /* 0x040fe20000410000 */
[C---:B------:R-:W-:Y:S01]  /*13290*/  FMUL.FTZ R100, R164.reuse, R100 ;  /* 0x00000064a4647220 */ /* 0x040fe20000410000 */
[----:B------:R-:W-:Y:S01]  /*132a0*/  FMUL.FTZ R101, R164, R101 ;  /* 0x00000065a4657220 */ /* 0x000fe20000410000 */
[----:B------:R-:W-:Y:S04]  /*132b0*/  FMUL.FTZ R102, R3, R102 ;  /* 0x0000006603667220 */ /* 0x000fe80000410000 */
[----:B------:R-:W3:Y:S01]  /*132c0*/  MUFU.EX2 R169, R169 ;  /* 0x000000a900a97308 */ /* 0x000ee20000000800 */
[----:B-----5:R-:W-:Y:S01]  /*132d0*/  F2FP.BF16.F32.PACK_AB R161, R205, R207 ;  /* 0x000000cfcda1723e */ /* 0x020fe200000010ff */
[C---:B------:R-:W-:Y:S01]  /*132e0*/  FMUL.FTZ R103, R3.reuse, R103 ;  /* 0x0000006703677220 */ /* 0x040fe20000410000 */
        /* <DEDUP_REMOVED lines=15> */
[--C-:B------:R-:W-:Y:S01]  /*133e0*/  FFMA.FTZ R252, R252, UR4, -R180.reuse ;  /* 0x00000004fcfc7c23 */ /* 0x100fe200080108b4 */
[----:B------:R-:W-:Y:S01]  /*133f0*/  FFMA.FTZ R180, R181, UR4, -R180 ;  /* 0x00000004b5b47c23 */ /* 0x000fe200080108b4 */
        /* <DEDUP_REMOVED lines=28> */
[----:B---3--:R-:W-:Y:S01]  /*135c0*/  F2FP.BF16.F32.PACK_AB R162, R206, R239 ;  /* 0x000000efcea2723e */ /* 0x008fe200000010ff */
[----:B------:R-:W-:Y:S01]  /*135d0*/  FMUL.FTZ R121, R2, R121 ;  /* 0x0000007902797220 */ /* 0x000fe20000410000 */
[--C-:B------:R-:W-:Y:S01]  /*135e0*/  FFMA.FTZ R250, R250, UR4, -R177.reuse ;  /* 0x00000004fafa7c23 */ /* 0x100fe200080108b1 */
[----:B------:R-:W-:Y:S01]  /*135f0*/  FFMA.FTZ R249, R249, UR4, -R177 ;  /* 0x00000004f9f97c23 */ /* 0x000fe200080108b1 */
[C---:B------:R-:W-:Y:S01]  /*13600*/  FMUL.FTZ R126, R0.reuse, R126 ;  /* 0x0000007e007e7220 */ /* 0x040fe20000410000 */
[----:B------:R-:W-:Y:S01]  /*13610*/  FMUL.FTZ R127, R0, R127 ;  /* 0x0000007f007f7220 */ /* 0x000fe20000410000 */
[C---:B------:R-:W-:Y:S01]  /*13620*/  FMUL.FTZ R124, R2.reuse, R124 ;  /* 0x0000007c027c7220 */ /* 0x040fe20000410000 */
[C---:B------:R-:W-:Y:S02]  /*13630*/  HMMA.16816.F32.BF16 R8, R160.reuse, R20, R8 ;  /* 0x00000014a008723c */ /* 0x040fe40000041808 */
[----:B------:R3:W-:Y:S02]  /*13640*/  MUFU.EX2 R154, R190 ;  /* 0x000000be009a7308 */ /* 0x0007e40000000800 */
[----:B------:R-:W-:Y:S01]  /*13650*/  FMUL.FTZ R125, R2, R125 ;  /* 0x0000007d027d7220 */ /* 0x000fe20000410000 */
[C---:B------:R-:W-:Y:S01]  /*13660*/  FMUL.FTZ R128, R164.reuse, R128 ;  /* 0x00000080a4807220 */ /* 0x040fe20000410000 */
[-C--:B------:R-:W-:Y:S06]  /*13670*/  HMMA.16816.F32.BF16 R12, R160, R22.reuse, R12 ;  /* 0x00000016a00c723c */ /* 0x080fec000004180c */
[----:B------:R-:W5:Y:S01]  /*13680*/  MUFU.EX2 R152, R203 ;  /* 0x000000cb00987308 */ /* 0x000f620000000800 */
[C---:B------:R-:W-:Y:S01]  /*13690*/  FMUL.FTZ R20, R164.reuse, R144 ;  /* 0x00000090a4147220 */ /* 0x040fe20000410000 */
[C---:B------:R-:W-:Y:S04]  /*136a0*/  HMMA.16816.F32.BF16 R16, R156.reuse, R22, R16 ;  /* 0x000000169c10723c */ /* 0x040fe80000041810 */
[C---:B------:R-:W-:Y:S01]  /*136b0*/  FMUL.FTZ R21, R164.reuse, R145 ;  /* 0x00000091a4157220 */ /* 0x040fe20000410000 */
[----:B---3--:R-:W-:Y:S02]  /*136c0*/  LDSM.16.MT88.4 R188, [R212+0xb800] ;  /* 0x00b80000d4bc783b */ /* 0x008fe40000004200 */
[C---:B------:R-:W-:Y:S01]  /*136d0*/  FMUL.FTZ R23, R3.reuse, R147 ;  /* 0x0000009303177220 */ /* 0x040fe20000410000 */
[C---:B------:R-:W-:Y:S01]  /*136e0*/  FMUL.FTZ R22, R3.reuse, R146 ;  /* 0x0000009203167220 */ /* 0x040fe20000410000 */
[----:B------:R-:W3:Y:S02]  /*136f0*/  MUFU.EX2 R147, R180 ;  /* 0x000000b400937308 */ /* 0x000ee40000000800 */
[----:B------:R-:W-:Y:S01]  /*13700*/  FMUL.FTZ R129, R164, R129 ;  /* 0x00000081a4817220 */ /* 0x000fe20000410000 */
[C---:B------:R-:W-:Y:S01]  /*13710*/  FMUL.FTZ R130, R3.reuse, R130 ;  /* 0x0000008203827220 */ /* 0x040fe20000410000 */
[C---:B------:R-:W-:Y:S01]  /*13720*/  FMUL.FTZ R131, R3.reuse, R131 ;  /* 0x0000008303837220 */ /* 0x040fe20000410000 */
[----:B------:R-:W-:Y:S01]  /*13730*/  FFMA.FTZ R207, R0, R231, R207 ;  /* 0x000000e700cf7223 */ /* 0x000fe200000100cf */
[-C--:B------:R-:W-:Y:S04]  /*13740*/  HMMA.16816.F32.BF16 R20, R156, R172.reuse, R20 ;  /* 0x000000ac9c14723c */ /* 0x080fe80000041814 */
[----:B------:R1:W-:Y:S01]  /*13750*/  MUFU.EX2 R145, R182 ;  /* 0x000000b600917308 */ /* 0x0003e20000000800 */
[----:B------:R-:W-:Y:S01]  /*13760*/  MOV R0, R165 ;  /* 0x000000a500007202 */ /* 0x000fe20000000f00 */
[----:B------:R-:W-:Y:S01]  /*13770*/  FFMA.FTZ R247, R164, R235, R247 ;  /* 0x000000eba4f77223 */ /* 0x000fe200000100f7 */
[----:B------:R-:W-:Y:S01]  /*13780*/  FFMA.FTZ R242, R3, R232, R242 ;  /* 0x000000e803f27223 */ /* 0x000fe200000100f2 */
[C---:B------:R-:W-:Y:S06]  /*13790*/  HMMA.16816.F32.BF16 R24, R160.reuse, R172, R24 ;  /* 0x000000aca018723c */ /* 0x040fec0000041818 */
[----:B------:R2:W-:Y:S01]  /*137a0*/  MUFU.EX2 R144, R201 ;  /* 0x000000c900907308 */ /* 0x0005e20000000800 */
[----:B------:R-:W-:Y:S01]  /*137b0*/  FFMA.FTZ R241, R2, R233, R241 ;  /* 0x000000e902f17223 */ /* 0x000fe200000100f1 */
[-C--:B------:R-:W-:Y:S03]  /*137c0*/  HMMA.16816.F32.BF16 R28, R160, R174.reuse, R28 ;  /* 0x000000aea01c723c */ /* 0x080fe6000004181c */
[----:B-----5:R-:W-:Y:S03]  /*137d0*/  F2FP.BF16.F32.PACK_AB R173, R152, R154 ;  /* 0x0000009a98ad723e */ /* 0x020fe600000010ff */
[C---:B------:R-:W-:Y:S01]  /*137e0*/  HMMA.16816.F32.BF16 R32, R156.reuse, R174, R32 ;  /* 0x000000ae9c20723c */ /* 0x040fe20000041820 */
[----:B-1----:R-:W-:Y:S01]  /*137f0*/  LDSM.16.MT88.4 R180, [R209+0xa800] ;  /* 0x00a80000d1b4783b */ /* 0x002fe20000004200 */
[----:B------:R-:W1:Y:S03]  /*13800*/  MUFU.EX2 R252, R252 ;  /* 0x000000fc00fc7308 */ /* 0x000e660000000800 */
[----:B------:R-:W-:Y:S01]  /*13810*/  FADD.FTZ R207, R205, R207 ;  /* 0x000000cfcdcf7221 */ /* 0x000fe20000010000 */
[-C--:B------:R-:W-:Y:S03]  /*13820*/  HMMA.16816.F32.BF16 R36, R156, R148.reuse, R36 ;  /* 0x000000949c24723c */ /* 0x080fe60000041824 */
[----:B--2---:R-:W-:Y:S03]  /*13830*/  LDSM.16.MT88.4 R200, [R208+0xb800] ;  /* 0x00b80000d0c8783b */ /* 0x004fe60000004200 */
[----:B------:R-:W-:Y:S01]  /*13840*/  MUFU.EX2 R250, R250 ;  /* 0x000000fa00fa7308 */ /* 0x000fe20000000800 */
[----:B---3--:R-:W-:Y:S01]  /*13850*/  F2FP.BF16.F32.PACK_AB R174, R147, R153 ;  /* 0x0000009993ae723e */ /* 0x008fe200000010ff */
[C---:B------:R-:W-:Y:S04]  /*13860*/  HMMA.16816.F32.BF16 R40, R160.reuse, R148, R40 ;  /* 0x00000094a028723c */ /* 0x040fe80000041828 */
[----:B------:R-:W-:Y:S02]  /*13870*/  FADD.FTZ R246, R246, R247 ;  /* 0x000000f7f6f67221 */ /* 0x000fe40000010000 */
[-C--:B------:R-:W-:Y:S02]  /*13880*/  HMMA.16816.F32.BF16 R44, R160, R150.reuse, R44 ;  /* 0x00000096a02c723c */ /* 0x080fe4000004182c */
[----:B------:R-:W-:Y:S03]  /*13890*/  MUFU.EX2 R249, R249 ;  /* 0x000000f900f97308 */ /* 0x000fe60000000800 */
[----:B-1----:R-:W-:Y:S01]  /*138a0*/  F2FP.BF16.F32.PACK_AB R172, R155, R252 ;  /* 0x000000fc9bac723e */ /* 0x002fe200000010ff */
[C---:B------:R-:W-:Y:S01]  /*138b0*/  HMMA.16816.F32.BF16 R48, R156.reuse, R150, R48 ;  /* 0x000000969c30723c */ /* 0x040fe20000041830 */
[----:B------:R-:W-:Y:S04]  /*138c0*/  LDSM.16.MT88.4 R148, [R212+0xa800] ;  /* 0x00a80000d494783b */ /* 0x000fe80000004200 */
[----:B------:R-:W-:Y:S01]  /*138d0*/  FADD.FTZ R242, R240, R242 ;  /* 0x000000f2f0f27221 */ /* 0x000fe20000010000 */
[-C--:B------:R-:W-:Y:S05]  /*138e0*/  HMMA.16816.F32.BF16 R52, R156, R132.reuse, R52 ;  /* 0x000000849c34723c */ /* 0x080fea0000041834 */
        /* <DEDUP_REMOVED lines=8> */
[-C--:B----4-:R-:W-:Y:S05]  /*13970*/  HMMA.16816.F32.BF16 R68, R156, R136.reuse, R68 ;  /* 0x000000889c44723c */ /* 0x090fea0000041844 */
        /* <DEDUP_REMOVED lines=8> */
[-C--:B------:R-:W-:Y:S05]  /*13a00*/  HMMA.16816.F32.BF16 R84, R156, R140.reuse, R84 ;  /* 0x0000008c9c54723c */ /* 0x080fea0000041854 */
[----:B------:R-:W-:Y:S01]  /*13a10*/  FADD.FTZ R239, R206, R239 ;  /* 0x000000efceef7221 */ /* 0x000fe20000010000 */
[C---:B------:R-:W-:Y:S01]  /*13a20*/  HMMA.16816.F32.BF16 R88, R160.reuse, R140, R88 ;  /* 0x0000008ca058723c */ /* 0x040fe20000041858 */
[----:B------:R-:W3:Y:S04]  /*13a30*/  MUFU.EX2 R141, R179 ;  /* 0x000000b3008d7308 */ /* 0x000ee80000000800 */
[----:B------:R-:W-:Y:S01]  /*13a40*/  FADD.FTZ R245, R252, R245 ;  /* 0x000000f5fcf57221 */ /* 0x000fe20000010000 */
[-C--:B------:R-:W-:Y:S05]  /*13a50*/  HMMA.16816.F32.BF16 R92, R160, R142.reuse, R92 ;  /* 0x0000008ea05c723c */ /* 0x080fea000004185c */
[--C-:B------:R-:W-:Y:S01]  /*13a60*/  FFMA.FTZ R140, R251, UR4, -R178.reuse ;  /* 0x00000004fb8c7c23 */ /* 0x100fe200080108b2 */
[C---:B------:R-:W-:Y:S05]  /*13a70*/  HMMA.16816.F32.BF16 R96, R156.reuse, R142, R96 ;  /* 0x0000008e9c60723c */ /* 0x040fea0000041860 */
[--C-:B------:R-:W-:Y:S01]  /*13a80*/  FFMA.FTZ R251, R171, UR4, -R178.reuse ;  /* 0x00000004abfb7c23 */ /* 0x100fe200080108b2 */
[-C--:B-1----:R-:W-:Y:S01]  /*13a90*/  HMMA.16816.F32.BF16 R100, R156, R132.reuse, R100 ;  /* 0x000000849c64723c */ /* 0x082fe20000041864 */
[----:B------:R1:W-:Y:S04]  /*13aa0*/  MUFU.EX2 R171, R140 ;  /* 0x0000008c00ab7308 */ /* 0x0003e80000000800 */
[----:B------:R-:W-:Y:S01]  /*13ab0*/  FFMA.FTZ R178, R170, UR4, -R178 ;  /* 0x00000004aab27c23 */ /* 0x000fe200080108b2 */
[C---:B------:R-:W-:Y:S05]  /*13ac0*/  HMMA.16816.F32.BF16 R104, R160.reuse, R132, R104 ;  /* 0x00000084a068723c */ /* 0x040fea0000041868 */
[----:B------:R-:W-:Y:S01]  /*13ad0*/  MUFU.EX2 R251, R251 ;  /* 0x000000fb00fb7308 */ /* 0x000fe20000000800 */
[----:B---3--:R-:W-:Y:S01]  /*13ae0*/  F2FP.BF16.F32.PACK_AB R175, R141, R145 ;  /* 0x000000918daf723e */ /* 0x008fe200000010ff */
[-C--:B------:R-:W-:Y:S08]  /*13af0*/  HMMA.16816.F32.BF16 R108, R160, R134.reuse, R108 ;  /* 0x00000086a06c723c */ /* 0x080ff0000004186c */
[----:B------:R-:W3:Y:S01]  /*13b00*/  MUFU.EX2 R170, R178 ;  /* 0x000000b200aa7308 */ /* 0x000ee20000000800 */
[C---:B------:R-:W-:Y:S01]  /*13b10*/  HMMA.16816.F32.BF16 R112, R156.reuse, R134, R112 ;  /* 0x000000869c70723c */ /* 0x040fe20000041870 */
[----:B------:R-:W4:Y:S03]  /*13b20*/  LDSM.16.MT88.4 R132, [R210+0xa800] ;  /* 0x00a80000d284783b */ /* 0x000f260000004200 */
[--C-:B-1----:R-:W-:Y:S02]  /*13b30*/  FFMA.FTZ R140, R248, UR4, -R177.reuse ;  /* 0x00000004f88c7c23 */ /* 0x102fe400080108b1 */
[-C--:B--2---:R-:W-:Y:S03]  /*13b40*/  HMMA.16816.F32.BF16 R116, R156, R136.reuse, R116 ;  /* 0x000000889c74723c */ /* 0x084fe60000041874 */
[----:B------:R-:W-:Y:S02]  /*13b50*/  MUFU.EX2 R146, R140 ;  /* 0x0000008c00927308 */ /* 0x000fe40000000800 */
[----:B------:R-:W-:Y:S01]  /*13b60*/  FFMA.FTZ R177, R176, UR4, -R177 ;  /* 0x00000004b0b17c23 */ /* 0x000fe200080108b1 */
[C---:B------:R-:W-:Y:S07]  /*13b70*/  HMMA.16816.F32.BF16 R120, R160.reuse, R136, R120 ;  /* 0x00000088a078723c */ /* 0x040fee0000041878 */
[----:B------:R1:W2:Y:S01]  /*13b80*/  MUFU.EX2 R248, R177 ;  /* 0x000000b100f87308 */ /* 0x0002a20000000800 */
[-C--:B------:R-:W-:Y:S03]  /*13b90*/  HMMA.16816.F32.BF16 R124, R160, R138.reuse, R124 ;  /* 0x0000008aa07c723c */ /* 0x080fe6000004187c */
[----:B---3--:R-:W-:Y:S03]  /*13ba0*/  F2FP.BF16.F32.PACK_AB R179, R170, R251 ;  /* 0x000000fbaab3723e */ /* 0x008fe600000010ff */
[----:B------:R-:W-:Y:S05]  /*13bb0*/  HMMA.16816.F32.BF16 R128, R156, R138, R128 ;  /* 0x0000008a9c80723c */ /* 0x000fea0000041880 */
[----:B------:R-:W-:Y:S01]  /*13bc0*/  F2FP.BF16.F32.PACK_AB R176, R249, R250 ;  /* 0x000000faf9b0723e */ /* 0x000fe200000010ff */
[-C--:B------:R-:W-:Y:S05]  /*13bd0*/  HMMA.16816.F32.BF16 R160, R172, R148.reuse, R4 ;  /* 0x00000094aca0723c */ /* 0x080fea0000041804 */
[----:B-1----:R-:W-:Y:S01]  /*13be0*/  F2FP.BF16.F32.PACK_AB R177, R171, R144 ;  /* 0x00000090abb1723e */ /* 0x002fe200000010ff */
[----:B------:R-:W-:Y:S01]  /*13bf0*/  FADD.FTZ R250, R250, R239 ;  /* 0x000000effafa7221 */ /* 0x000fe20000010000 */
[CC--:B--2---:R-:W-:Y:S04]  /*13c00*/  F2FP.BF16.F32.PACK_AB R178, R248.reuse, R146.reuse ;  /* 0x00000092f8b2723e */ /* 0x0c4fe800000010ff */
[----:B------:R-:W-:Y:S01]  /*13c10*/  MOV R6, R147 ;  /* 0x0000009300067202 */ /* 0x000fe20000000f00 */
[----:B------:R-:W-:Y:S01]  /*13c20*/  FADD.FTZ R250, R249, R250 ;  /* 0x000000faf9fa7221 */ /* 0x000fe20000010000 */
[----:B------:R-:W-:Y:S01]  /*13c30*/  MOV R5, R146 ;  /* 0x0000009200057202 */ /* 0x000fe20000000f00 */
[C---:B------:R-:W-:Y:S04]  /*13c40*/  HMMA.16816.F32.BF16 R156, R176.reuse, R148, R8 ;  /* 0x00000094b09c723c */ /* 0x040fe80000041808 */
[----:B------:R-:W-:Y:S01]  /*13c50*/  MOV R4, R145 ;  /* 0x0000009100047202 */ /* 0x000fe20000000f00 */
[----:B------:R-:W-:Y:S01]  /*13c60*/  FADD.FTZ R233, R5, R250 ;  /* 0x000000fa05e97221 */ /* 0x000fe20000010000 */
[----:B------:R-:W-:Y:S02]  /*13c70*/  MOV R7, R141 ;  /* 0x0000008d00077202 */ /* 0x000fe40000000f00 */
[----:B------:R-:W-:Y:S03]  /*13c80*/  MOV R11, R153 ;  /* 0x00000099000b7202 */ /* 0x000fe60000000f00 */
[----:B------:R-:W-:Y:S01]  /*13c90*/  MOV R10, R152 ;  /* 0x00000098000a7202 */ /* 0x000fe20000000f00 */
[----:B------:R-:W-:Y:S01]  /*13ca0*/  FADD.FTZ R233, R248, R233 ;  /* 0x000000e9f8e97221 */ /* 0x000fe20000010000 */
[----:B------:R-:W-:Y:S02]  /*13cb0*/  MOV R9, R155 ;  /* 0x0000009b00097202 */ /* 0x000fe40000000f00 */
[----:B------:R-:W-:Y:S02]  /*13cc0*/  MOV R8, R154 ;  /* 0x0000009a00087202 */ /* 0x000fe40000000f00 */
[-C--:B------:R-:W-:Y:S03]  /*13cd0*/  HMMA.16816.F32.BF16 R152, R176, R150.reuse, R12 ;  /* 0x00000096b098723c */ /* 0x080fe6000004180c */
[----:B------:R-:W-:Y:S01]  /*13ce0*/  FADD.FTZ R243, R8, R243 ;  /* 0x000000f308f37221 */ /* 0x000fe20000010000 */
[----:B------:R-:W-:Y:S01]  /*13cf0*/  FADD.FTZ R245, R9, R245 ;  /* 0x000000f509f57221 */ /* 0x000fe20000010000 */
[----:B------:R-:W-:Y:S01]  /*13d00*/  MOV R2, R167 ;  /* 0x000000a700027202 */ /* 0x000fe20000000f00 */
[C---:B------:R-:W-:Y:S05]  /*13d10*/  HMMA.16816.F32.BF16 R148, R172.reuse, R150, R16 ;  /* 0x00000096ac94723c */ /* 0x040fea0000041810 */
[----:B------:R-:W-:Y:S01]  /*13d20*/  MOV R15, R144 ;  /* 0x00000090000f7202 */ /* 0x000fe20000000f00 */
[----:B------:R-:W-:Y:S01]  /*13d30*/  FADD.FTZ R243, R10, R243 ;  /* 0x000000f30af37221 */ /* 0x000fe20000010000 */
[-C--:B----4-:R-:W-:Y:S04]  /*13d40*/  HMMA.16816.F32.BF16 R144, R172, R132.reuse, R20 ;  /* 0x00000084ac90723c */ /* 0x090fe80000041814 */
        /* <DEDUP_REMOVED lines=40> */
.L_x_1684:
        /* <DEDUP_REMOVED lines=23> */
[----:B------:R-:W-:Y:S01]  /*14140*/  SHF.R.S32.HI R3, RZ, 0x1f, R2 ;  /* 0x0000001fff037819 */ /* 0x000fe20000011402 */
[----:B---3--:R-:W-:-:S03]  /*14150*/  FADD.FTZ R9, R11, R8 ;  /* 0x000000080b097221 */ /* 0x008fc60000010000 */
[----:B------:R-:W-:Y:S01]  /*14160*/  FSETP.NE.FTZ.AND P5, PT, R10, RZ, PT ;  /* 0x000000ff0a00720b */ /* 0x000fe20003fb5000 */
[----:B----4-:R-:W-:Y:S01]  /*14170*/  FADD.FTZ R8, R6, R5 ;  /* 0x0000000506087221 */ /* 0x010fe20000010000 */
[----:B-1----:R-:W-:Y:S02]  /*14180*/  SHF.R.S32.HI R5, RZ, 0x1f, R0 ;  /* 0x0000001fff057819 */ /* 0x002fe40000011400 */
[----:B------:R-:W-:Y:S01]  /*14190*/  FSETP.NE.FTZ.AND P0, PT, R9, RZ, PT ;  /* 0x000000ff0900720b */ /* 0x000fe20003f15000 */
[----:B-----5:R-:W-:Y:S01]  /*141a0*/  FADD.FTZ R7, R4, R7 ;  /* 0x0000000704077221 */ /* 0x020fe20000010000 */
[CC--:B------:R-:W-:Y:S02]  /*141b0*/  LEA.HI R12, R5.reuse, R0.reuse, RZ, 0x2 ;  /* 0x00000000050c7211 */ /* 0x0c0fe400078f10ff */
[----:B------:R-:W-:Y:S02]  /*141c0*/  LEA.HI R6, R5, R0, RZ, 0x5 ;  /* 0x0000000005067211 */ /* 0x000fe400078f28ff */
[----:B------:R-:W-:-:S03]  /*141d0*/  SHF.R.S32.HI R13, RZ, 0x2, R12 ;  /* 0x00000002ff0d7819 */ /* 0x000fc6000001140c */
[----:B------:R-:W1:Y:S01]  /*141e0*/  @P5 MUFU.RCP R14, R10 ;  /* 0x0000000a000e5308 */ /* 0x000e620000001000 */
[----:B------:R-:W-:Y:S02]  /*141f0*/  LOP3.LUT R11, R12, 0x3ffffffc, RZ, 0xc0, !PT ;  /* 0x3ffffffc0c0b7812 */ /* 0x000fe400078ec0ff */
[----:B------:R-:W-:Y:S02]  /*14200*/  SHF.R.S32.HI R12, RZ, 0x1f, R12 ;  /* 0x0000001fff0c7819 */ /* 0x000fe4000001140c */
[----:B------:R-:W-:Y:S02]  /*14210*/  LOP3.LUT R5, R6, 0xffffffe0, RZ, 0xc0, !PT ;  /* 0xffffffe006057812 */ /* 0x000fe400078ec0ff */
[----:B------:R-:W-:Y:S02]  /*14220*/  LEA.HI R12, R12, R13, RZ, 0x3 ;  /* 0x0000000d0c0c7211 */ /* 0x000fe400078f18ff */
[----:B------:R-:W-:Y:S02]  /*14230*/  LEA.HI R4, R3, R2, RZ, 0x3 ;  /* 0x0000000203047211 */ /* 0x000fe400078f18ff */
[----:B------:R-:W-:-:S02]  /*14240*/  LOP3.LUT R12, R12, 0xfffffff8, RZ, 0xc0, !PT ;  /* 0xfffffff80c0c7812 */ /* 0x000fc400078ec0ff */
[----:B------:R-:W-:Y:S02]  /*14250*/  IADD3 R5, -R5, R0, RZ ;  /* 0x0000000005057210 */ /* 0x000fe40007ffe1ff */
[----:B------:R-:W-:Y:S02]  /*14260*/  IADD3 R12, R13, -R12, RZ ;  /* 0x8000000c0d0c7210 */ /* 0x000fe40007ffe0ff */
[----:B------:R-:W-:Y:S01]  /*14270*/  LOP3.LUT R3, R4, 0xfffffff8, RZ, 0xc0, !PT ;  /* 0xfffffff804037812 */ /* 0x000fe200078ec0ff */
[C---:B-1----:R-:W-:Y:S01]  /*14280*/  FMUL.FTZ R160, R14.reuse, R160 ;  /* 0x000000a00ea07220 */ /* 0x042fe20000410000 */
[----:B------:R-:W-:Y:S01]  /*14290*/  IADD3 R11, -R11, R0, RZ ;  /* 0x000000000b0b7210 */ /* 0x000fe20007ffe1ff */
[C---:B------:R-:W-:Y:S01]  /*142a0*/  FMUL.FTZ R161, R14.reuse, R161 ;  /* 0x000000a10ea17220 */ /* 0x040fe20000410000 */
[----:B------:R-:W-:Y:S01]  /*142b0*/  MOV R0, 0x3f800000 ;  /* 0x3f80000000007802 */ /* 0x000fe20000000f00 */
[C---:B------:R-:W-:Y:S01]  /*142c0*/  FMUL.FTZ R148, R14.reuse, R148 ;  /* 0x000000940e947220 */ /* 0x040fe20000410000 */
[----:B------:R-:W-:Y:S01]  /*142d0*/  LOP3.LUT P4, RZ, R5, 0x3, RZ, 0xc0, !PT ;  /* 0x0000000305ff7812 */ /* 0x000fe2000788c0ff */
[----:B------:R-:W-:Y:S01]  /*142e0*/  FMUL.FTZ R149, R14, R149 ;  /* 0x000000950e957220 */ /* 0x000fe20000410000 */
[----:B------:R-:W-:Y:S01]  /*142f0*/  LOP3.LUT R13, R12, 0x1, RZ, 0xc0, !PT ;  /* 0x000000010c0d7812 */ /* 0x000fe200078ec0ff */
[----:B------:R-:W1:Y:S01]  /*14300*/  @P5 LDC R5, c[0x0][0x2e8] ;  /* 0x0000ba00ff055b82 */ /* 0x000e620000000800 */
[----:B------:R-:W-:Y:S01]  /*14310*/  IADD3 R3, -R3, R2, RZ ;  /* 0x0000000203037210 */ /* 0x000fe20007ffe1ff */
[----:B------:R-:W2:Y:S01]  /*14320*/  @P0 MUFU.RCP R0, R9 ;  /* 0x0000000900000308 */ /* 0x000ea20000001000 */
[----:B------:R-:W-:Y:S01]  /*14330*/  SHF.R.S32.HI R2, RZ, 0x5, R6 ;  /* 0x00000005ff027819 */ /* 0x000fe20000011406 */
[----:B------:R-:W-:Y:S01]  /*14340*/  FMUL.FTZ R144, R14, R144 ;  /* 0x000000900e907220 */ /* 0x000fe20000410000 */
[----:B------:R-:W-:Y:S01]  /*14350*/  SHF.L.U32 R6, R12, 0x6, RZ ;  /* 0x000000060c067819 */ /* 0x000fe200000006ff */
[----:B------:R-:W-:Y:S01]  /*14360*/  FMUL.FTZ R145, R14, R145 ;  /* 0x000000910e917220 */ /* 0x000fe20000410000 */
[----:B------:R-:W-:Y:S01]  /*14370*/  R2P PR, R12, 0x6 ;  /* 0x000000060c007804 */ /* 0x000fe20000000000 */
[C---:B------:R-:W-:Y:S01]  /*14380*/  FMUL.FTZ R132, R14.reuse, R132 ;  /* 0x000000840e847220 */ /* 0x040fe20000410000 */
[----:B------:R-:W-:Y:S01]  /*14390*/  ISETP.NE.U32.AND P3, PT, R13, 0x1, PT ;  /* 0x000000010d00780c */ /* 0x000fe20003f65070 */
[----:B------:R-:W-:Y:S01]  /*143a0*/  FMUL.FTZ R133, R14, R133 ;  /* 0x000000850e857220 */ /* 0x000fe20000410000 */
[----:B------:R-:W-:Y:S01]  /*143b0*/  P2R R15, PR, RZ, 0x20 ;  /* 0x00000020ff0f7803 */ /* 0x000fe20000000000 */
[----:B------:R3:W4:Y:S01]  /*143c0*/  @P5 MUFU.LG2 R13, R10 ;  /* 0x0000000a000d5308 */ /* 0x0007220000000c00 */
[----:B------:R-:W-:Y:S01]  /*143d0*/  LOP3.LUT R6, R6, 0x1c0, RZ, 0xc0, !PT ;  /* 0x000001c006067812 */ /* 0x000fe200078ec0ff */
[C---:B------:R-:W-:Y:S01]  /*143e0*/  FMUL.FTZ R36, R14.reuse, R36 ;  /* 0x000000240e247220 */ /* 0x040fe20000410000 */
[----:B------:R-:W-:Y:S01]  /*143f0*/  PLOP3.LUT P5, PT, PT, PT, UP0, 0x80, 0x0 ;  /* 0x000000000000781c */ /* 0x000fe20003faf008 */
[----:B------:R-:W-:Y:S01]  /*14400*/  FMUL.FTZ R37, R14, R37 ;  /* 0x000000250e257220 */ /* 0x000fe20000410000 */
[----:B------:R-:W-:Y:S01]  /*14410*/  LEA R11, R2, R11, 0x9 ;  /* 0x0000000b020b7211 */ /* 0x000fe200078e48ff */
[----:B------:R-:W-:Y:S01]  /*14420*/  FMUL.FTZ R48, R14, R48 ;  /* 0x000000300e307220 */ /* 0x000fe20000410000 */
[----:B------:R-:W-:Y:S01]  /*14430*/  LEA.HI R6, R6, R6, RZ, 0x1d ;  /* 0x0000000606067211 */ /* 0x000fe200078fe8ff */
[C---:B------:R-:W-:Y:S01]  /*14440*/  FMUL.FTZ R49, R14.reuse, R49 ;  /* 0x000000310e317220 */ /* 0x040fe20000410000 */
[C---:B------:R-:W-:Y:S01]  /*14450*/  FMUL.FTZ R52, R14.reuse, R52 ;  /* 0x000000340e347220 */ /* 0x040fe20000410000 */
[C---:B------:R-:W-:Y:S01]  /*14460*/  FMUL.FTZ R53, R14.reuse, R53 ;  /* 0x000000350e357220 */ /* 0x040fe20000410000 */
[----:B------:R-:W-:Y:S01]  /*14470*/  LEA R12, R11, R6, 0x1 ;  /* 0x000000060b0c7211 */ /* 0x000fe200078e08ff */
[C---:B------:R-:W-:Y:S01]  /*14480*/  FMUL.FTZ R64, R14.reuse, R64 ;  /* 0x000000400e407220 */ /* 0x040fe20000410000 */
[----:B------:R-:W-:Y:S01]  /*14490*/  MOV R11, 0x20 ;  /* 0x00000020000b7802 */ /* 0x000fe20000000f00 */
[C---:B------:R-:W-:Y:S01]  /*144a0*/  FMUL.FTZ R65, R14.reuse, R65 ;  /* 0x000000410e417220 */ /* 0x040fe20000410000 */
[----:B------:R-:W-:Y:S01]  /*144b0*/  MOV R6, 0x40 ;  /* 0x0000004000067802 */ /* 0x000fe20000000f00 */
[----:B------:R-:W-:Y:S01]  /*144c0*/  FMUL.FTZ R68, R14, R68 ;  /* 0x000000440e447220 */ /* 0x000fe20000410000 */
[----:B---3--:R-:W-:Y:S01]  /*144d0*/  LEA R10, R12, UR4, 0x1 ;  /* 0x000000040c0a7c11 */ /* 0x008fe2000f8e08ff */
        /* <DEDUP_REMOVED lines=25> */
[----:B-1--4-:R-:W-:Y:S06]  /*14670*/  @P5 BRA `(.L_x_1688) ;  /* 0x00000000001c5947 */ /* 0x012fec0003800000 */
[----:B------:R-:W1:Y:S01]  /*14680*/  S2UR UR7, SR_CTAID.Y ;  /* 0x00000000000779c3 */ /* 0x000e620000002600 */
[----:B------:R-:W-:Y:S01]  /*14690*/  ULDC.64 UR4, c[0x0][0x290] ;  /* 0x0000a40000047ab9 */ /* 0x000fe20000000a00 */
[----:B-1----:R-:W-:Y:S02]  /*146a0*/  USHF.R.S32.HI UR6, URZ, 0x1f, UR7 ;  /* 0x0000001f3f067899 */ /* 0x002fe40008011407 */
[----:B------:R-:W-:Y:S02]  /*146b0*/  UIMAD.WIDE.U32 UR8, UR7, UR4, URZ ;  /* 0x00000004070872a5 */ /* 0x000fe4000f8e003f */
[----:B------:R-:W-:-:S04]  /*146c0*/  UIMAD UR6, UR6, UR4, URZ ;  /* 0x00000004060672a4 */ /* 0x000fc8000f8e023f */
[----:B------:R-:W-:-:S04]  /*146d0*/  UIMAD UR6, UR7, UR5, UR6 ;  /* 0x00000005070672a4 */ /* 0x000fc8000f8e0206 */
[----:B------:R-:W-:-:S12]  /*146e0*/  UIADD3 UR6, UR9, UR6, URZ ;  /* 0x0000000609067290 */ /* 0x000fd8000fffe03f */
.L_x_1688:
        /* <DEDUP_REMOVED lines=11> */
[----:B------:R-:W-:Y:S01]  /*147a0*/  FMUL.FTZ R54, R0, R54 ;  /* 0x0000003600367220 */ /* 0x000fe20000410000 */
[----:B------:R-:W-:-:S02]  /*147b0*/  CS2R R14, SRZ ;  /* 0x00000000000e7805 */ /* 0x000fc4000001ff00 */
[----:B------:R-:W-:-:S04]  /*147c0*/  @P2 FMUL.FTZ R13, R13, 0.69314718246459960938 ;  /* 0x3f3172180d0d2820 */ /* 0x000fc80000410000 */
[----:B------:R-:W-:Y:S01]  /*147d0*/  @P2 FFMA.FTZ R12, R168, R5, R13 ;  /* 0x00000005a80c2223 */ /* 0x000fe2000001000d */
[----:B------:R-:W-:Y:S01]  /*147e0*/  PLOP3.LUT P2, PT, PT, PT, PT, 0x8, 0x0 ;  /* 0x000000000000781c */ /* 0x000fe20003f4e170 */
[----:B------:R-:W-:-:S12]  /*147f0*/  @P1 BRA `(.L_x_1689) ;  /* 0x0000000000201947 */ /* 0x000fd80003800000 */
        /* <DEDUP_REMOVED lines=8> */
.L_x_1689:
[----:B------:R-:W-:Y:S01]  /*14880*/  ISETP.NE.AND P1, PT, RZ, UR7, PT ;  /* 0x00000007ff007c0c */ /* 0x000fe2000bf25270 */
[----:B------:R-:W-:Y:S01]  /*14890*/  FMUL.FTZ R55, R0, R55 ;  /* 0x0000003700377220 */ /* 0x000fe20000410000 */
[----:B------:R-:W-:Y:S01]  /*148a0*/  IADD3 R5, R10, -0x10, RZ ;  /* 0xfffffff00a057810 */ /* 0x000fe20007ffe0ff */
[----:B------:R-:W-:Y:S01]  /*148b0*/  FMUL.FTZ R66, R0, R66 ;  /* 0x0000004200427220 */ /* 0x000fe20000410000 */
[----:B------:R-:W-:Y:S01]  /*148c0*/  @P3 IADD3 R5, R10, 0x10, RZ ;  /* 0x000000100a053810 */ /* 0x000fe20007ffe0ff */
[----:B------:R-:W-:Y:S01]  /*148d0*/  FMUL.FTZ R67, R0, R67 ;  /* 0x0000004300437220 */ /* 0x000fe20000410000 */
        /* <DEDUP_REMOVED lines=35> */
[----:B------:R-:W-:Y:S01]  /*14b10*/  FMUL.FTZ R40, R13, R40 ;  /* 0x000000280d287220 */ /* 0x000fe20000410000 */
[----:B------:R-:W-:Y:S01]  /*14b20*/  F2FP.BF16.F32.PACK_AB R152, R153, R152 ;  /* 0x000000989998723e */ /* 0x000fe200000010ff */
        /* <DEDUP_REMOVED lines=15> */
[----:B------:R-:W-:Y:S01]  /*14c20*/  IADD3 R11, R11, R5, RZ ;  /* 0x000000050b0b7210 */ /* 0x000fe20007ffe0ff */
[----:B------:R-:W-:Y:S01]  /*14c30*/  FMUL.FTZ R45, R13, R45 ;  /* 0x0000002d0d2d7220 */ /* 0x000fe20000410000 */
[C---:B------:R-:W-:Y:S01]  /*14c40*/  FMUL.FTZ R47, R16.reuse, R47 ;  /* 0x0000002f102f7220 */ /* 0x040fe20000410000 */
        /* <DEDUP_REMOVED lines=23> */
[C---:B------:R-:W-:Y:S01]  /*14dc0*/  FMUL.FTZ R62, R16.reuse, R62 ;  /* 0x0000003e103e7220 */ /* 0x040fe20000410000 */
        /* <DEDUP_REMOVED lines=36> */
[----:B------:R-:W-:Y:S01]  /*15010*/  FMUL.FTZ R89, R13, R89 ;  /* 0x000000590d597220 */ /* 0x000fe20000410000 */
        /* <DEDUP_REMOVED lines=49> */
[----:B------:R-:W-:Y:S01]  /*15330*/  FMUL.FTZ R120, R13, R120 ;  /* 0x000000780d787220 */ /* 0x000fe20000410000 */
[----:B------:R-:W-:Y:S01]  /*15340*/  STS [R25+0x2400], R62 ;  /* 0x0024003e19007388 */ /* 0x000fe20000000800 */
[----:B------:R-:W-:Y:S01]  /*15350*/  F2FP.BF16.F32.PACK_AB R102, R103, R102 ;  /* 0x000000666766723e */ /* 0x000fe200000010ff */
[C---:B------:R-:W-:Y:S01]  /*15360*/  FMUL.FTZ R121, R13.reuse, R121 ;  /* 0x000000790d797220 */ /* 0x040fe20000410000 */
[----:B------:R-:W-:Y:S01]  /*15370*/  FMUL.FTZ R124, R13, R124 ;  /* 0x0000007c0d7c7220 */ /* 0x000fe20000410000 */
[----:B------:R-:W-:Y:S01]  /*15380*/  STS [R10+0x4000], R69 ;  /* 0x004000450a007388 */ /* 0x000fe20000000800 */
[C---:B------:R-:W-:Y:S01]  /*15390*/  FMUL.FTZ R123, R16.reuse, R123 ;  /* 0x0000007b107b7220 */ /* 0x040fe20000410000 */
[C---:B------:R-:W-:Y:S01]  /*153a0*/  FMUL.FTZ R122, R16.reuse, R122 ;  /* 0x0000007a107a7220 */ /* 0x040fe20000410000 */
[C---:B------:R-:W-:Y:S01]  /*153b0*/  FMUL.FTZ R127, R16.reuse, R127 ;  /* 0x0000007f107f7220 */ /* 0x040fe20000410000 */
[----:B------:R-:W-:Y:S01]  /*153c0*/  STS [R10+0x4400], R71 ;  /* 0x004400470a007388 */ /* 0x000fe20000000800 */
[----:B------:R-:W-:Y:S01]  /*153d0*/  F2FP.BF16.F32.PACK_AB R112, R113, R112 ;  /* 0x000000707170723e */ /* 0x000fe200000010ff */
[----:B------:R-:W1:Y:S01]  /*153e0*/  @!P1 LDC R0, c[0x0][0x2c4] ;  /* 0x0000b100ff009b82 */ /* 0x000e620000000800 */
[----:B------:R-:W-:Y:S01]  /*153f0*/  F2FP.BF16.F32.PACK_AB R114, R115, R114 ;  /* 0x000000727372723e */ /* 0x000fe200000010ff */
[----:B------:R-:W-:Y:S01]  /*15400*/  STS [R5+0x4000], R80 ;  /* 0x0040005005007388 */ /* 0x000fe20000000800 */
[----:B------:R-:W-:Y:S01]  /*15410*/  FMUL.FTZ R13, R13, R125 ;  /* 0x0000007d0d0d7220 */ /* 0x000fe20000410000 */
[----:B------:R-:W-:Y:S01]  /*15420*/  FMUL.FTZ R16, R16, R126 ;  /* 0x0000007e10107220 */ /* 0x000fe20000410000 */
[----:B------:R-:W-:Y:S01]  /*15430*/  F2FP.BF16.F32.PACK_AB R104, R105, R104 ;  /* 0x000000686968723e */ /* 0x000fe200000010ff */
[----:B------:R-:W-:Y:S01]  /*15440*/  STS [R5+0x4400], R82 ;  /* 0x0044005205007388 */ /* 0x000fe20000000800 */
[----:B------:R-:W-:Y:S01]  /*15450*/  F2FP.BF16.F32.PACK_AB R106, R107, R106 ;  /* 0x0000006a6b6a723e */ /* 0x000fe200000010ff */
[----:B------:R-:W2:Y:S01]  /*15460*/  @!P1 LDC R29, c[0x0][0x270] ;  /* 0x00009c00ff1d9b82 */ /* 0x000ea20000000800 */
[----:B------:R-:W-:Y:S01]  /*15470*/  F2FP.BF16.F32.PACK_AB R108, R109, R108 ;  /* 0x0000006c6d6c723e */ /* 0x000fe200000010ff */
[----:B------:R-:W-:Y:S01]  /*15480*/  STS [R10+0x6000], R73 ;  /* 0x006000490a007388 */ /* 0x000fe20000000800 */
[----:B------:R-:W-:Y:S01]  /*15490*/  F2FP.BF16.F32.PACK_AB R110, R111, R110 ;  /* 0x0000006e6f6e723e */ /* 0x000fe200000010ff */
[----:B------:R-:W3:Y:S01]  /*154a0*/  @P0 MUFU.LG2 R9, R9 ;  /* 0x0000000900090308 */ /* 0x000ee20000000c00 */
[----:B------:R-:W-:Y:S01]  /*154b0*/  F2FP.BF16.F32.PACK_AB R116, R117, R116 ;  /* 0x000000747574723e */ /* 0x000fe200000010ff */
[----:B------:R4:W-:Y:S01]  /*154c0*/  STS [R10+0x6400], R75 ;  /* 0x0064004b0a007388 */ /* 0x0009e20000000800 */
[----:B------:R-:W-:Y:S01]  /*154d0*/  F2FP.BF16.F32.PACK_AB R118, R119, R118 ;  /* 0x000000767776723e */ /* 0x000fe200000010ff */
[----:B------:R-:W5:Y:S01]  /*154e0*/  @P1 LDC.64 R26, c[0x0][0x2c0] ;  /* 0x0000b000ff1a1b82 */ /* 0x000f620000000a00 */
[----:B------:R-:W-:Y:S01]  /*154f0*/  F2FP.BF16.F32.PACK_AB R128, R129, R128 ;  /* 0x000000808180723e */ /* 0x000fe200000010ff */
[----:B------:R-:W-:Y:S01]  /*15500*/  STS [R5+0x6000], R76 ;  /* 0x0060004c05007388 */ /* 0x000fe20000000800 */
[----:B------:R-:W-:Y:S01]  /*15510*/  F2FP.BF16.F32.PACK_AB R130, R131, R130 ;  /* 0x000000828382723e */ /* 0x000fe200000010ff */
[----:B------:R-:W3:Y:S01]  /*15520*/  @P6 MUFU.LG2 R8, R8 ;  /* 0x0000000800086308 */ /* 0x000ee20000000c00 */
[----:B------:R-:W-:Y:S01]  /*15530*/  F2FP.BF16.F32.PACK_AB R120, R121, R120 ;  /* 0x000000787978723e */ /* 0x000fe200000010ff */
[----:B------:R-:W-:Y:S01]  /*15540*/  STS [R5+0x6400], R78 ;  /* 0x0064004e05007388 */ /* 0x000fe20000000800 */
[----:B------:R-:W-:Y:S01]  /*15550*/  F2FP.BF16.F32.PACK_AB R122, R123, R122 ;  /* 0x0000007a7b7a723e */ /* 0x000fe200000010ff */
[----:B-1----:R-:W2:Y:S01]  /*15560*/  @P3 LDC R0, c[0x0][0x2e4] ;  /* 0x0000b900ff003b82 */ /* 0x002ea20000000800 */
[----:B------:R-:W-:Y:S01]  /*15570*/  F2FP.BF16.F32.PACK_AB R13, R13, R124 ;  /* 0x0000007c0d0d723e */ /* 0x000fe200000010ff */
[----:B------:R-:W-:Y:S01]  /*15580*/  STS [R17+0x4000], R84 ;  /* 0x0040005411007388 */ /* 0x000fe20000000800 */
[----:B------:R-:W-:Y:S01]  /*15590*/  F2FP.BF16.F32.PACK_AB R16, R127, R16 ;  /* 0x000000107f10723e */ /* 0x000fe200000010ff */
[----:B------:R-:W1:Y:S01]  /*155a0*/  @P5 MUFU.LG2 R7, R7 ;  /* 0x0000000700075308 */ /* 0x000e620000000c00 */
[----:B------:R-:W-:Y:S01]  /*155b0*/  @P1 MOV R18, 0x1 ;  /* 0x0000000100121802 */ /* 0x000fe20000000f00 */
[----:B------:R-:W-:Y:S01]  /*155c0*/  STS [R17+0x4400], R86 ;  /* 0x0044005611007388 */ /* 0x000fe20000000800 */
[----:B------:R-:W-:Y:S01]  /*155d0*/  SHF.R.S32.HI R28, RZ, 0x3, R4 ;  /* 0x00000003ff1c7819 */ /* 0x000fe20000011404 */
[----:B------:R-:W1:Y:S01]  /*155e0*/  S2UR UR4, SR_CTAID.X ;  /* 0x00000000000479c3 */ /* 0x000e620000002500 */
[----:B------:R-:W-:Y:S01]  /*155f0*/  BSSY B0, `(.L_x_1690) ;  /* 0x0000074000007945 */ /* 0x000fe20003800000 */
[----:B------:R-:W-:Y:S02]  /*15600*/  STS [R11+0x4000], R96 ;  /* 0x004000600b007388 */ /* 0x000fe40000000800 */
[----:B------:R-:W-:-:S02]  /*15610*/  VIADD R4, R28, 0x10 ;  /* 0x000000101c047836 */ /* 0x000fc40000000000 */
[----:B------:R-:W-:Y:S02]  /*15620*/  STS [R11+0x4400], R98 ;  /* 0x004400620b007388 */ /* 0x000fe40000000800 */
[----:B----4-:R-:W4:Y:S01]  /*15630*/  @P0 LDC R10, c[0x0][0x2e8] ;  /* 0x0000ba00ff0a0b82 */ /* 0x010f220000000800 */
[----:B-----5:R-:W-:Y:S01]  /*15640*/  @P1 IMAD R27, R27, R26, RZ ;  /* 0x0000001a1b1b1224 */ /* 0x020fe200078e02ff */
[----:B------:R-:W-:Y:S01]  /*15650*/  STS [R17+0x6000], R88 ;  /* 0x0060005811007388 */ /* 0x000fe20000000800 */
[----:B------:R-:W-:Y:S02]  /*15660*/  ISETP.GE.AND P3, PT, R4, UR14, PT ;  /* 0x0000000e04007c0c */ /* 0x000fe4000bf66270 */
[----:B------:R-:W-:Y:S01]  /*15670*/  IADD3 R4, R28, 0x30, RZ ;  /* 0x000000301c047810 */ /* 0x000fe20007ffe0ff */
[----:B------:R5:W-:Y:S02]  /*15680*/  STS [R17+0x6400], R90 ;  /* 0x0064005a11007388 */ /* 0x000be40000000800 */
[----:B------:R-:W1:Y:S01]  /*15690*/  @P5 LDC R24, c[0x0][0x2e8] ;  /* 0x0000ba00ff185b82 */ /* 0x000e620000000800 */
[----:B--2---:R-:W-:Y:S01]  /*156a0*/  @!P1 IMAD R18, R0, R29, RZ ;  /* 0x0000001d00129224 */ /* 0x004fe200078e02ff */
[----:B------:R-:W-:Y:S01]  /*156b0*/  STS [R11+0x6000], R92 ;  /* 0x0060005c0b007388 */ /* 0x000fe20000000800 */
[----:B------:R-:W-:-:S02]  /*156c0*/  @!P1 MOV R27, R0 ;  /* 0x00000000001b9202 */ /* 0x000fc40000000f00 */
[----:B------:R-:W-:Y:S01]  /*156d0*/  MOV R0, 0x7f800000 ;  /* 0x7f80000000007802 */ /* 0x000fe20000000f00 */
[----:B------:R2:W-:Y:S04]  /*156e0*/  STS [R11+0x6400], R94 ;  /* 0x0064005e0b007388 */ /* 0x0005e80000000800 */
[----:B------:R-:W-:Y:S04]  /*156f0*/  STS [R19+0x4000], R100 ;  /* 0x0040006413007388 */ /* 0x000fe80000000800 */
[----:B------:R-:W-:Y:S04]  /*15700*/  STS [R19+0x4400], R102 ;  /* 0x0044006613007388 */ /* 0x000fe80000000800 */
[----:B------:R-:W-:Y:S04]  /*15710*/  STS [R21+0x4000], R112 ;  /* 0x0040007015007388 */ /* 0x000fe80000000800 */
[----:B------:R-:W-:Y:S01]  /*15720*/  STS [R21+0x4400], R114 ;  /* 0x0044007215007388 */ /* 0x000fe20000000800 */
[----:B-----5:R-:W5:Y:S03]  /*15730*/  @P6 LDC R17, c[0x0][0x2e8] ;  /* 0x0000ba00ff116b82 */ /* 0x020f660000000800 */
[----:B------:R-:W-:Y:S04]  /*15740*/  STS [R19+0x6000], R104 ;  /* 0x0060006813007388 */ /* 0x000fe80000000800 */
[----:B------:R-:W-:Y:S01]  /*15750*/  STS [R19+0x6400], R106 ;  /* 0x0064006a13007388 */ /* 0x000fe20000000800 */
[----:B--2---:R-:W1:Y:S03]  /*15760*/  @P1 LDC R11, c[0x0][0x2c0] ;  /* 0x0000b000ff0b1b82 */ /* 0x004e660000000800 */
[----:B------:R-:W-:Y:S04]  /*15770*/  STS [R21+0x6000], R108 ;  /* 0x0060006c15007388 */ /* 0x000fe80000000800 */
[----:B------:R-:W-:Y:S04]  /*15780*/  STS [R21+0x6400], R110 ;  /* 0x0064006e15007388 */ /* 0x000fe80000000800 */
[----:B------:R-:W-:Y:S04]  /*15790*/  STS [R23+0x4000], R116 ;  /* 0x0040007417007388 */ /* 0x000fe80000000800 */
[----:B------:R-:W-:Y:S04]  /*157a0*/  STS [R23+0x4400], R118 ;  /* 0x0044007617007388 */ /* 0x000fe80000000800 */
[----:B------:R-:W-:Y:S04]  /*157b0*/  STS [R25+0x4000], R128 ;  /* 0x0040008019007388 */ /* 0x000fe80000000800 */
[----:B------:R-:W-:Y:S01]  /*157c0*/  STS [R25+0x4400], R130 ;  /* 0x0044008219007388 */ /* 0x000fe20000000800 */
[----:B------:R-:W-:Y:S01]  /*157d0*/  @!P1 IMAD.MOV.U32 R11, RZ, RZ, 0x1 ;  /* 0x00000001ff0b9424 */ /* 0x000fe200078e00ff */
[----:B------:R-:W-:-:S02]  /*157e0*/  ISETP.GE.AND P1, PT, R4, UR14, PT ;  /* 0x0000000e04007c0c */ /* 0x000fc4000bf26270 */
[----:B------:R-:W-:Y:S01]  /*157f0*/  STS [R23+0x6000], R120 ;  /* 0x0060007817007388 */ /* 0x000fe20000000800 */
[----:B------:R-:W-:-:S03]  /*15800*/  MOV R4, 0x7f800000 ;  /* 0x7f80000000047802 */ /* 0x000fc60000000f00 */
[----:B------:R-:W-:Y:S04]  /*15810*/  STS [R23+0x6400], R122 ;  /* 0x0064007a17007388 */ /* 0x000fe80000000800 */
[----:B------:R2:W-:Y:S04]  /*15820*/  STS [R25+0x6000], R13 ;  /* 0x0060000d19007388 */ /* 0x0005e80000000800 */
[----:B------:R3:W-:Y:S01]  /*15830*/  STS [R25+0x6400], R16 ;  /* 0x0064001019007388 */ /* 0x0007e20000000800 */
[----:B------:R-:W-:Y:S06]  /*15840*/  BAR.SYNC.DEFER_BLOCKING 0x0 ;  /* 0x0000000000007b1d */ /* 0x000fec0000010000 */
[----:B------:R-:W5:Y:S01]  /*15850*/  S2R R5, SR_CTAID.Y ;  /* 0x0000000000057919 */ /* 0x000f620000002600 */
[----:B------:R-:W5:Y:S01]  /*15860*/  S2R R6, SR_CTAID.Z ;  /* 0x0000000000067919 */ /* 0x000f620000002700 */
[C---:B--2---:R-:W-:Y:S01]  /*15870*/  IADD3 R13, R28.reuse, 0x20, RZ ;  /* 0x000000201c0d7810 */ /* 0x044fe20007ffe0ff */
[----:B---3--:R-:W-:Y:S01]  /*15880*/  @P0 FMUL.FTZ R16, R9, 0.69314718246459960938 ;  /* 0x3f31721809100820 */ /* 0x008fe20000410000 */
[----:B------:R-:W-:Y:S01]  /*15890*/  IADD3 R9, R28, 0x40, RZ ;  /* 0x000000401c097810 */ /* 0x000fe20007ffe0ff */
[----:B------:R2:W3:Y:S02]  /*158a0*/  LDS.128 R20, [R224+0x3800] ;  /* 0x00380000e0147984 */ /* 0x0004e40000000c00 */
[----:B----4-:R-:W-:Y:S01]  /*158b0*/  @P0 FFMA.FTZ R0, R167, R10, R16 ;  /* 0x0000000aa7000223 */ /* 0x010fe20000010010 */
[----:B-1----:R-:W-:Y:S01]  /*158c0*/  IMAD R10, R11, UR4, RZ ;  /* 0x000000040b0a7c24 */ /* 0x002fe2000f8e02ff */
[----:B------:R-:W-:-:S04]  /*158d0*/  ISETP.GE.AND P0, PT, R9, UR14, PT ;  /* 0x0000000e09007c0c */ /* 0x000fc8000bf06270 */
[----:B------:R-:W-:Y:S01]  /*158e0*/  SHF.L.U32 R10, R10, 0x7, RZ ;  /* 0x000000070a0a7819 */ /* 0x000fe200000006ff */
[----:B-----5:R-:W-:-:S05]  /*158f0*/  IMAD R5, R5, R18, RZ ;  /* 0x0000001205057224 */ /* 0x020fca00078e02ff */
[----:B------:R-:W-:Y:S02]  /*15900*/  SEL R5, R5, RZ, !P2 ;  /* 0x000000ff05057207 */ /* 0x000fe40005000000 */
[----:B------:R-:W-:Y:S01]  /*15910*/  ISETP.GE.AND P2, PT, R13, UR14, PT ;  /* 0x0000000e0d007c0c */ /* 0x000fe2000bf46270 */
[----:B------:R-:W-:Y:S01]  /*15920*/  @P6 FMUL.FTZ R13, R8, 0.69314718246459960938 ;  /* 0x3f317218080d6820 */ /* 0x000fe20000410000 */
[----:B------:R-:W-:Y:S01]  /*15930*/  @P5 FMUL.FTZ R8, R7, 0.69314718246459960938 ;  /* 0x3f31721807085820 */ /* 0x000fe20000410000 */
[----:B------:R-:W-:Y:S01]  /*15940*/  IMAD R27, R6, R27, R5 ;  /* 0x0000001b061b7224 */ /* 0x000fe200078e0205 */
[----:B------:R-:W-:Y:S01]  /*15950*/  MOV R5, 0x7f800000 ;  /* 0x7f80000000057802 */ /* 0x000fe20000000f00 */
[----:B------:R-:W-:Y:S01]  /*15960*/  @P6 FFMA.FTZ R4, R166, R17, R13 ;  /* 0x00000011a6046223 */ /* 0x000fe2000001000d */
[----:B------:R-:W-:Y:S01]  /*15970*/  @P5 FFMA.FTZ R5, R165, R24, R8 ;  /* 0x00000018a5055223 */ /* 0x000fe20000010008 */
[----:B------:R-:W-:Y:S02]  /*15980*/  SHF.R.S32.HI R13, RZ, 0x1f, R10 ;  /* 0x0000001fff0d7819 */ /* 0x000fe4000001140a */
[----:B------:R-:W-:-:S02]  /*15990*/  IADD3 R9, P6, P5, R10, R14, R27 ;  /* 0x0000000e0a097210 */ /* 0x000fc40007dde01b */
[----:B------:R-:W-:Y:S02]  /*159a0*/  SHF.R.S32.HI R14, RZ, 0x1f, R27 ;  /* 0x0000001fff0e7819 */ /* 0x000fe4000001141b */
[----:B------:R-:W-:Y:S02]  /*159b0*/  SHF.L.U32 R7, R3, 0x3, RZ ;  /* 0x0000000303077819 */ /* 0x000fe400000006ff */
        /* <DEDUP_REMOVED lines=55> */
.L_x_1691:
[----:B------:R-:W-:Y:S05]  /*15d30*/  BSYNC B0 ;  /* 0x0000000000007941 */ /* 0x000fea0003800000 */
.L_x_1690:
[----:B--2---:R1:W2:Y:S01]  /*15d40*/  LDS.128 R12, [R224] ;  /* 0x00000000e00c7984 */ /* 0x0042a20000000c00 */
[----:B------:R-:W-:Y:S01]  /*15d50*/  SHF.R.S32.HI R3, RZ, 0x1f, R7 ;  /* 0x0000001fff037819 */ /* 0x000fe20000011407 */
[----:B------:R-:W-:Y:S01]  /*15d60*/  ULDC.64 UR4, c[0x0][0x2a0] ;  /* 0x0000a80000047ab9 */ /* 0x000fe20000000a00 */
[----:B------:R-:W-:Y:S01]  /*15d70*/  IADD3 R16, P4, R7, UR8, RZ ;  /* 0x0000000807107c10 */ /* 0x000fe2000ff9e0ff */
[----:B------:R1:W4:Y:S01]  /*15d80*/  LDS.128 R8, [R224+0x4000] ;  /* 0x00400000e0087984 */ /* 0x0003220000000c00 */
[----:B------:R-:W-:Y:S01]  /*15d90*/  SHF.R.S32.HI R0, RZ, 0x1f, R6 ;  /* 0x0000001fff007819 */ /* 0x000fe20000011406 */
[C---:B------:R-:W-:Y:S01]  /*15da0*/  VIADD R2, R28.reuse, 0x50 ;  /* 0x000000501c027836 */ /* 0x040fe20000000000 */
[----:B------:R-:W-:Y:S01]  /*15db0*/  IADD3.X R17, R3, UR6, RZ, P4, !PT ;  /* 0x0000000603117c10 */ /* 0x000fe2000a7fe4ff */
[----:B------:R-:W-:Y:S01]  /*15dc0*/  IMAD.U32 R5, RZ, RZ, UR16 ;  /* 0x00000010ff057e24 */ /* 0x000fe2000f8e00ff */
[----:B------:R-:W-:Y:S01]  /*15dd0*/  ISETP.GE.AND P4, PT, R28, UR14, PT ;  /* 0x0000000e1c007c0c */ /* 0x000fe2000bf86270 */
[----:B------:R-:W-:Y:S01]  /*15de0*/  IMAD R19, R0, UR4, RZ ;  /* 0x0000000400137c24 */ /* 0x000fe2000f8e02ff */
[----:B------:R-:W-:Y:S01]  /*15df0*/  SHF.R.S32.HI R29, RZ, 0x1f, R28 ;  /* 0x0000001fff1d7819 */ /* 0x000fe2000001141c */
[----:B------:R-:W-:Y:S01]  /*15e00*/  IMAD.WIDE.U32 R16, R6, UR4, R16 ;  /* 0x0000000406107c25 */ /* 0x000fe2000f8e0010 */
[----:B------:R-:W-:Y:S01]  /*15e10*/  BSSY B0, `(.L_x_1692) ;  /* 0x0000015000007945 */ /* 0x000fe20003800000 */
[----:B------:R-:W-:-:S02]  /*15e20*/  ISETP.GE.AND P5, PT, R2, UR14, PT ;  /* 0x0000000e02007c0c */ /* 0x000fc4000bfa6270 */
[----:B------:R-:W-:Y:S01]  /*15e30*/  IMAD R19, R6, UR5, R19 ;  /* 0x0000000506137c24 */ /* 0x000fe2000f8e0213 */
[----:B------:R-:W-:Y:S01]  /*15e40*/  IADD3 R0, R28, 0x60, RZ ;  /* 0x000000601c007810 */ /* 0x000fe20007ffe0ff */
        /* <DEDUP_REMOVED lines=14> */
[----:B------:R-:W-:-:S09]  /*15f30*/  ISETP.GE.AND P4, PT, R225, UR4, PT ;  /* 0x00000004e1007c0c */ /* 0x000fd2000bf86270 */
[----:B--2---:R2:W-:Y:S04]  /*15f40*/  @!P6 STG.E.128 desc[UR18][R26.64], R12 ;  /* 0x0000000c1a00e986 */ /* 0x0045e8000c101d12 */
[----:B----4-:R2:W-:Y:S02]  /*15f50*/  @!P4 STG.E.128 desc[UR18][R26.64+0x80], R8 ;  /* 0x000080081a00c986 */ /* 0x0105e4000c101d12 */
.L_x_1693:
[----:B------:R-:W-:Y:S05]  /*15f60*/  BSYNC B0 ;  /* 0x0000000000007941 */ /* 0x000fea0003800000 */
.L_x_1692:
[----:B--2---:R2:W1:Y:S01]  /*15f70*/  LDS.128 R12, [R224+0x800] ;  /* 0x00080000e00c7984 */ /* 0x0044620000000c00 */
[----:B------:R-:W-:Y:S01]  /*15f80*/  BSSY B0, `(.L_x_1694) ;  /* 0x0000016000007945 */ /* 0x000fe20003800000 */
[----:B------:R-:W-:Y:S02]  /*15f90*/  ISETP.GE.AND P4, PT, R0, UR14, PT ;  /* 0x0000000e00007c0c */ /* 0x000fe4000bf86270 */
[----:B----4-:R2:W4:Y:S01]  /*15fa0*/  LDS.128 R8, [R224+0x4800] ;  /* 0x00480000e0087984 */ /* 0x0105220000000c00 */
        /* <DEDUP_REMOVED lines=17> */
[----:B-1----:R1:W-:Y:S04]  /*160c0*/  @!P6 STG.E.128 desc[UR18][R2.64], R12 ;  /* 0x0000000c0200e986 */ /* 0x0023e8000c101d12 */
[----:B----4-:R1:W-:Y:S02]  /*160d0*/  @!P3 STG.E.128 desc[UR18][R2.64+0x80], R8 ;  /* 0x000080080200b986 */ /* 0x0103e4000c101d12 */
.L_x_1695:
[----:B------:R-:W-:Y:S05]  /*160e0*/  BSYNC B0 ;  /* 0x0000000000007941 */ /* 0x000fea0003800000 */
.L_x_1694:
[----:B-1----:R1:W1:Y:S01]  /*160f0*/  LDS.128 R12, [R224+0x1000] ;  /* 0x00100000e00c7984 */ /* 0x0022620000000c00 */
[----:B------:R-:W-:Y:S01]  /*16100*/  BSSY B0, `(.L_x_1696) ;  /* 0x0000015000007945 */ /* 0x000fe20003800000 */
[----:B------:R-:W-:Y:S02]  /*16110*/  ISETP.GE.AND P3, PT, R28, UR14, PT ;  /* 0x0000000e1c007c0c */ /* 0x000fe4000bf66270 */
[----:B----4-:R4:W1:Y:S01]  /*16120*/  LDS.128 R8, [R224+0x5000] ;  /* 0x00500000e0087984 */ /* 0x0108620000000c00 */
        /* <DEDUP_REMOVED lines=17> */
[----:B------:R1:W-:Y:S02]  /*16240*/  @!P2 STG.E.128 desc[UR18][R2.64+0x80], R8 ;  /* 0x000080080200a986 */ /* 0x0003e4000c101d12 */
.L_x_1697:
[----:B------:R-:W-:Y:S05]  /*16250*/  BSYNC B0 ;  /* 0x0000000000007941 */ /* 0x000fea0003800000 */
.L_x_1696:
        /* <DEDUP_REMOVED lines=21> */
.L_x_1699:
[----:B------:R-:W-:Y:S05]  /*163b0*/  BSYNC B0 ;  /* 0x0000000000007941 */ /* 0x000fea0003800000 */
.L_x_1698:
        /* <DEDUP_REMOVED lines=21> */
.L_x_1701:
[----:B------:R-:W-:Y:S05]  /*16510*/  BSYNC B0 ;  /* 0x0000000000007941 */ /* 0x000fea0003800000 */
.L_x_1700:
        /* <DEDUP_REMOVED lines=21> */
.L_x_1703:
[----:B------:R-:W-:Y:S05]  /*16670*/  BSYNC B0 ;  /* 0x0000000000007941 */ /* 0x000fea0003800000 */
.L_x_1702:
        /* <DEDUP_REMOVED lines=21> */
.L_x_1705:
[----:B------:R-:W-:Y:S05]  /*167d0*/  BSYNC B0 ;  /* 0x0000000000007941 */ /* 0x000fea0003800000 */
.L_x_1704:
[----:B-1----:R1:W1:Y:S01]  /*167e0*/  LDS.128 R8, [R224+0x7800] ;  /* 0x00780000e0087984 */ /* 0x0022620000000c00 */
[----:B------:R-:W-:Y:S05]  /*167f0*/  @P3 EXIT ;  /* 0x000000000000394d */ /* 0x000fea0003800000 */
[----:B------:R-:W-:Y:S01]  /*16800*/  IADD3 R0, P0, R4, 0x70, RZ ;  /* 0x0000007004007810 */ /* 0x000fe20007f1e0ff */
[----:B------:R-:W-:Y:S01]  /*16810*/  ULDC.64 UR4, c[0x0][0x298] ;  /* 0x0000a60000047ab9 */ /* 0x000fe20000000a00 */
[----:B------:R-:W-:Y:S02]  /*16820*/  ULDC UR6, c[0x0][0x2d0] ;  /* 0x0000b40000067ab9 */ /* 0x000fe40000000800 */
[----:B------:R-:W-:Y:S01]  /*16830*/  ISETP.GE.AND P1, PT, R7, UR6, PT ;  /* 0x0000000607007c0c */ /* 0x000fe2000bf26270 */
[----:B------:R-:W-:Y:S01]  /*16840*/  IMAD.X R4, RZ, RZ, R5, P0 ;  /* 0x000000ffff047224 */ /* 0x000fe200000e0605 */
[----:B------:R-:W-:Y:S02]  /*16850*/  MOV R5, R19 ;  /* 0x0000001300057202 */ /* 0x000fe40000000f00 */
[----:B------:R-:W-:Y:S01]  /*16860*/  ISETP.GE.AND P0, PT, R225, UR6, PT ;  /* 0x00000006e1007c0c */ /* 0x000fe2000bf06270 */
[----:B------:R-:W-:Y:S02]  /*16870*/  IMAD R3, R4, UR4, RZ ;  /* 0x0000000404037c24 */ /* 0x000fe4000f8e02ff */
[----:B------:R-:W-:-:S02]  /*16880*/  IMAD.MOV.U32 R4, RZ, RZ, R16 ;  /* 0x000000ffff047224 */ /* 0x000fc400078e0010 */
[C---:B------:R-:W-:Y:S02]  /*16890*/  IMAD R3, R0.reuse, UR5, R3 ;  /* 0x0000000500037c24 */ /* 0x040fe4000f8e0203 */
[----:B------:R-:W-:Y:S01]  /*168a0*/  IMAD.WIDE.U32 R4, R0, UR4, R4 ;  /* 0x0000000400047c25 */ /* 0x000fe2000f8e0004 */
[----:B------:R-:W-:-:S03]  /*168b0*/  ULDC.64 UR4, c[0x0][0x280] ;  /* 0x0000a00000047ab9 */ /* 0x000fc60000000a00 */
[----:B------:R-:W-:Y:S01]  /*168c0*/  IMAD.IADD R3, R5, 0x1, R3 ;  /* 0x0000000105037824 */ /* 0x000fe200078e0203 */
[----:B------:R-:W-:-:S04]  /*168d0*/  LEA R2, P2, R4, UR4, 0x1 ;  /* 0x0000000404027c11 */ /* 0x000fc8000f8408ff */
[----:B------:R-:W-:-:S05]  /*168e0*/  LEA.HI.X R3, R4, UR5, R3, 0x1, P2 ;  /* 0x0000000504037c11 */ /* 0x000fca00090f0c03 */
[----:B---3--:R3:W-:Y:S01]  /*168f0*/  @!P1 STG.E.128 desc[UR18][R2.64], R20 ;  /* 0x0000001402009986 */ /* 0x0087e2000c101d12 */
[----:B------:R-:W-:Y:S05]  /*16900*/  @P0 EXIT ;  /* 0x000000000000094d */ /* 0x000fea0003800000 */
[----:B-1----:R-:W-:Y:S01]  /*16910*/  STG.E.128 desc[UR18][R2.64+0x80], R8 ;  /* 0x0000800802007986 */ /* 0x002fe2000c101d12 */
[----:B------:R-:W-:Y:S05]  /*16920*/  EXIT ;  /* 0x000000000000794d */ /* 0x000fea0003800000 */
.L_x_1640:
        /* <DEDUP_REMOVED lines=87> */
.L_x_1707:
[----:B------:R-:W-:Y:S05]  /*16ea0*/  BSYNC B0 ;  /* 0x0000000000007941 */ /* 0x000fea0003800000 */
.L_x_1706:
        /* <DEDUP_REMOVED lines=21> */
.L_x_1709:
[----:B------:R-:W-:Y:S05]  /*17000*/  BSYNC B0 ;  /* 0x0000000000007941 */ /* 0x000fea0003800000 */
.L_x_1708:
        /* <DEDUP_REMOVED lines=21> */
.L_x_1711:
[----:B------:R-:W-:Y:S05]  /*17160*/  BSYNC B0 ;  /* 0x0000000000007941 */ /* 0x000fea0003800000 */
.L_x_1710:
        /* <DEDUP_REMOVED lines=21> */
.L_x_1713:
[----:B------:R-:W-:Y:S05]  /*172c0*/  BSYNC B0 ;  /* 0x0000000000007941 */ /* 0x000fea0003800000 */
.L_x_1712:
        /* <DEDUP_REMOVED lines=20> */
.L_x_1715:
[----:B------:R-:W-:Y:S05]  /*17410*/  BSYNC B0 ;  /* 0x0000000000007941 */ /* 0x000fea0003800000 */
.L_x_1714:
        /* <DEDUP_REMOVED lines=20> */
.L_x_1717:
[----:B------:R-:W-:Y:S05]  /*17560*/  BSYNC B0 ;  /* 0x0000000000007941 */ /* 0x000fea0003800000 */
.L_x_1716:
        /* <DEDUP_REMOVED lines=20> */
.L_x_1719:
[----:B------:R-:W-:Y:S05]  /*176b0*/  BSYNC B0 ;  /* 0x0000000000007941 */ /* 0x000fea0003800000 */
.L_x_1718:
        /* <DEDUP_REMOVED lines=19> */
.L_x_1721:
[----:B------:R-:W-:Y:S05]  /*177f0*/  BSYNC B0 ;  /* 0x0000000000007941 */ /* 0x000fea0003800000 */
.L_x_1720:
        /* <DEDUP_REMOVED lines=10> */
.L_x_1723:
[----:B------:R-:W-:Y:S05]  /*178a0*/  BSYNC B0 ;  /* 0x0000000000007941 */ /* 0x000fea0003800000 */
.L_x_1722:
        /* <DEDUP_REMOVED lines=15> */
.L_x_1725:
[----:B------:R-:W-:Y:S05]  /*179a0*/  BSYNC B0 ;  /* 0x0000000000007941 */ /* 0x000fea0003800000 */
.L_x_1724:
        /* <DEDUP_REMOVED lines=10> */
.L_x_1727:
[----:B------:R-:W-:Y:S05]  /*17a50*/  BSYNC B0 ;  /* 0x0000000000007941 */ /* 0x000fea0003800000 */
.L_x_1726:
        /* <DEDUP_REMOVED lines=10> */
.L_x_1729:
[----:B------:R-:W-:Y:S05]  /*17b00*/  BSYNC B0 ;  /* 0x0000000000007941 */ /* 0x000fea0003800000 */
.L_x_1728:
        /* <DEDUP_REMOVED lines=10> */
.L_x_1731:
[----:B------:R-:W-:Y:S05]  /*17bb0*/  BSYNC B0 ;  /* 0x0000000000007941 */ /* 0x000fea0003800000 */
.L_x_1730:
        /* <DEDUP_REMOVED lines=10> */
.L_x_1733:
[----:B------:R-:W-:Y:S05]  /*17c60*/  BSYNC B0 ;  /* 0x0000000000007941 */ /* 0x000fea0003800000 */
.L_x_1732:
        /* <DEDUP_REMOVED lines=10> */
.L_x_1735:
[----:B------:R-:W-:Y:S05]  /*17d10*/  BSYNC B0 ;  /* 0x0000000000007941 */ /* 0x000fea0003800000 */
.L_x_1734:
        /* <DEDUP_REMOVED lines=10> */
.L_x_1736:
        /* <DEDUP_REMOVED lines=12> */
.L_x_1762:


//--------------------- .nv.shared._ZN5flash16flash_fwd_kernelI23Flash_fwd_kernel_traitsILi128ELi128ELi64ELi4ELb0ELb0EN7cutlass10bfloat16_tE19Flash_kernel_traitsILi128ELi128ELi64ELi4ES3_EELb0ELb1ELb0ELb0ELb1ELb1ELb0ELb0EEEvNS_16Flash_fwd_paramsE --------------------------
	.section	.nv.shared._ZN5flash16flash_fwd_kernelI23Flash_fwd_kernel_traitsILi128ELi128ELi64ELi4ELb0ELb0EN7cutlass10bfloat16_tE19Flash_kernel_traitsILi128ELi128ELi64ELi4ES3_EELb0ELb1ELb0ELb0ELb1ELb1ELb0ELb0EEEvNS_16Flash_fwd_paramsE,"aw",@nobits
	.sectionflags	@""
	.align	16
	.zero		1024


//--------------------- .nv.shared.reserved.0     --------------------------
	.section	.nv.shared.reserved.0,"aw",@nobits
	.weak		__nv_reservedSMEM_offset_0_alias
	.size		__nv_reservedSMEM_offset_0_alias, 0, 0
	.other		__nv_reservedSMEM_offset_0_alias,@"STO_CUDA_RESERVED_SHARED STV_DEFAULT"
__nv_reservedSMEM_offset_0_alias:
	.zero		0


//--------------------- .nv.global                --------------------------
	.section	.nv.global,"aw",@nobits
.nv.global:
	.type		_ZN73_INTERNAL_82ef1d61_37_flash_fwd_hdim128_bf16_causal_sm80_cu_21e1f8cb_29394cute1_E,@object
	.size		_ZN73_INTERNAL_82ef1d61_37_flash_fwd_hdim128_bf16_causal_sm80_cu_21e1f8cb_29394cute1_E,(_ZN73_INTERNAL_82ef1d61_37_flash_fwd_hdim128_bf16_causal_sm80_cu_21e1f8cb_29394cuda3std3__45__cpo6cbeginE - _ZN73_INTERNAL_82ef1d61_37_flash_fwd_hdim128_bf16_causal_sm80_cu_21e1f8cb_29394cute1_E)
_ZN73_INTERNAL_82ef1d61_37_flash_fwd_hdim128_bf16_causal_sm80_cu_21e1f8cb_29394cute1_E:
	.zero		1
	.type		_ZN73_INTERNAL_82ef1d61_37_flash_fwd_hdim128_bf16_causal_sm80_cu_21e1f8cb_29394cuda3std3__45__cpo6cbeginE,@object
	.size		_ZN73_INTERNAL_82ef1d61_37_flash_fwd_hdim128_bf16_causal_sm80_cu_21e1f8cb_29394cuda3std3__45__cpo6cbeginE,(_ZN73_INTERNAL_82ef1d61_37_flash_fwd_hdim128_bf16_causal_sm80_cu_21e1f8cb_29394cuda3std3__48in_placeE - _ZN73_INTERNAL_82ef1d61_37_flash_fwd_hdim128_bf16_causal_sm80_cu_21e1f8cb_29394cuda3std3__45__cpo6cbeginE)
_ZN73_INTERNAL_82ef1d61_37_flash_fwd_hdim128_bf16_causal_sm80_cu_21e1f8cb_29394cuda3std3__45__cpo6cbeginE:
	.zero		1
	.type		_ZN73_INTERNAL_82ef1d61_37_flash_fwd_hdim128_bf16_causal_sm80_cu_21e1f8cb_29394cuda3std3__48in_placeE,@object
	.size		_ZN73_INTERNAL_82ef1d61_37_flash_fwd_hdim128_bf16_causal_sm80_cu_21e1f8cb_29394cuda3std3__48in_placeE,(_ZN73_INTERNAL_82ef1d61_37_flash_fwd_hdim128_bf16_causal_sm80_cu_21e1f8cb_29394cuda3std6ranges3__45__cpo9iter_moveE - _ZN73_INTERNAL_82ef1d61_37_flash_fwd_hdim128_bf16_causal_sm80_cu_21e1f8cb_29394cuda3std3__48in_placeE)
_ZN73_INTERNAL_82ef1d61_37_flash_fwd_hdim128_bf16_causal_sm80_cu_21e1f8cb_29394cuda3std3__48in_placeE:
	.zero		1
	.type		_ZN73_INTERNAL_82ef1d61_37_flash_fwd_hdim128_bf16_causal_sm80_cu_21e1f8cb_29394cuda3std6ranges3__45__cpo9iter_moveE,@object
	.size		_ZN73_INTERNAL_82ef1d61_37_flash_fwd_hdim128_bf16_causal_sm80_cu_21e1f8cb_29394cuda3std6ranges3__45__cpo9iter_moveE,(_ZN73_INTERNAL_82ef1d61_37_flash_fwd_hdim128_bf16_causal_sm80_cu_21e1f8cb_29394cuda3std3__45__cpo5beginE - _ZN73_INTERNAL_82ef1d61_37_flash_fwd_hdim128_bf16_causal_sm80_cu_21e1f8cb_29394cuda3std6ranges3__45__cpo9iter_moveE)
_ZN73_INTERNAL_82ef1d61_37_flash_fwd_hdim128_bf16_causal_sm80_cu_21e1f8cb_29394cuda3std6ranges3__45__cpo9iter_moveE:
	.zero		1
	.type		_ZN73_INTERNAL_82ef1d61_37_flash_fwd_hdim128_bf16_causal_sm80_cu_21e1f8cb_29394cuda3std3__45__cpo5beginE,@object
	.size		_ZN73_INTERNAL_82ef1d61_37_flash_fwd_hdim128_bf16_causal_sm80_cu_21e1f8cb_29394cuda3std3__45__cpo5beginE,(_ZN73_INTERNAL_82ef1d61_37_flash_fwd_hdim128_bf16_causal_sm80_cu_21e1f8cb_29394cuda3std3__475_GLOBAL__N__82ef1d61_37_flash_fwd_hdim128_bf16_causal_sm80_cu_21e1f8cb_29396ignoreE - _ZN73_INTERNAL_82ef1d61_37_flash_fwd_hdim128_bf16_causal_sm80_cu_21e1f8cb_29394cuda3std3__45__cpo5beginE)
_ZN73_INTERNAL_82ef1d61_37_flash_fwd_hdim128_bf16_causal_sm80_cu_21e1f8cb_29394cuda3std3__45__cpo5beginE:
	.zero		1
	.type		_ZN73_INTERNAL_82ef1d61_37_flash_fwd_hdim128_bf16_causal_sm80_cu_21e1f8cb_29394cuda3std3__475_GLOBAL__N__82ef1d61_37_flash_fwd_hdim128_bf16_causal_sm80_cu_21e1f8cb_29396ignoreE,@object
	.size		_ZN73_INTERNAL_82ef1d61_37_flash_fwd_hdim128_bf16_causal_sm80_cu_21e1f8cb_29394cuda3std3__475_GLOBAL__N__82ef1d61_37_flash_fwd_hdim128_bf16_causal_sm80_cu_21e1f8cb_29396ignoreE,(_ZN73_INTERNAL_82ef1d61_37_flash_fwd_hdim128_bf16_causal_sm80_cu_21e1f8cb_29394cute7productE - _ZN73_INTERNAL_82ef1d61_37_flash_fwd_hdim128_bf16_causal_sm80_cu_21e1f8cb_29394cuda3std3__475_GLOBAL__N__82ef1d61_37_flash_fwd_hdim128_bf16_causal_sm80_cu_21e1f8cb_29396ignoreE)
_ZN73_INTERNAL_82ef1d61_37_flash_fwd_hdim128_bf16_causal_sm80_cu_21e1f8cb_29394cuda3std3__475_GLOBAL__N__82ef1d61_37_flash_fwd_hdim128_bf16_causal_sm80_cu_21e1f8cb_29396ignoreE:
	.zero		1
	.type		_ZN73_INTERNAL_82ef1d61_37_flash_fwd_hdim128_bf16_causal_sm80_cu_21e1f8cb_29394cute7productE,@object
	.size		_ZN73_INTERNAL_82ef1d61_37_flash_fwd_hdim128_bf16_causal_sm80_cu_21e1f8cb_29394cute7productE,(_ZN73_INTERNAL_82ef1d61_37_flash_fwd_hdim128_bf16_causal_sm80_cu_21e1f8cb_29394cuda3std3__45__cpo3endE - _ZN73_INTERNAL_82ef1d61_37_flash_fwd_hdim128_bf16_causal_sm80_cu_21e1f8cb_29394cute7productE)
_ZN73_INTERNAL_82ef1d61_37_flash_fwd_hdim128_bf16_causal_sm80_cu_21e1f8cb_29394cute7productE:
	.zero		1
	.type		_ZN73_INTERNAL_82ef1d61_37_flash_fwd_hdim128_bf16_causal_sm80_cu_21e1f8cb_29394cuda3std3__45__cpo3endE,@object
	.size		_ZN73_INTERNAL_82ef1d61_37_flash_fwd_hdim128_bf16_causal_sm80_cu_21e1f8cb_29394cuda3std3__45__cpo3endE,(_ZN73_INTERNAL_82ef1d61_37_flash_fwd_hdim128_bf16_causal_sm80_cu_21e1f8cb_29394cuda3std3__419piecewise_constructE - _ZN73_INTERNAL_82ef1d61_37_flash_fwd_hdim128_bf16_causal_sm80_cu_21e1f8cb_29394cuda3std3__45__cpo3endE)
_ZN73_INTERNAL_82ef1d61_37_flash_fwd_hdim128_bf16_causal_sm80_cu_21e1f8cb_29394cuda3std3__45__cpo3endE:
	.zero		1
	.type		_ZN73_INTERNAL_82ef1d61_37_flash_fwd_hdim128_bf16_causal_sm80_cu_21e1f8cb_29394cuda3std3__419piecewise_constructE,@object
	.size		_ZN73_INTERNAL_82ef1d61_37_flash_fwd_hdim128_bf16_causal_sm80_cu_21e1f8cb_29394cuda3std3__419piecewise_constructE,(_ZN73_INTERNAL_82ef1d61_37_flash_fwd_hdim128_bf16_causal_sm80_cu_21e1f8cb_29394cuda3std3__45__cpo4cendE - _ZN73_INTERNAL_82ef1d61_37_flash_fwd_hdim128_bf16_causal_sm80_cu_21e1f8cb_29394cuda3std3__419piecewise_constructE)
_ZN73_INTERNAL_82ef1d61_37_flash_fwd_hdim128_bf16_causal_sm80_cu_21e1f8cb_29394cuda3std3__419piecewise_constructE:
	.zero		1
	.type		_ZN73_INTERNAL_82ef1d61_37_flash_fwd_hdim128_bf16_causal_sm80_cu_21e1f8cb_29394cuda3std3__45__cpo4cendE,@object
	.size		_ZN73_INTERNAL_82ef1d61_37_flash_fwd_hdim128_bf16_causal_sm80_cu_21e1f8cb_29394cuda3std3__45__cpo4cendE,(_ZN73_INTERNAL_82ef1d61_37_flash_fwd_hdim128_bf16_causal_sm80_cu_21e1f8cb_29394cuda3std6ranges3__45__cpo4swapE - _ZN73_INTERNAL_82ef1d61_37_flash_fwd_hdim128_bf16_causal_sm80_cu_21e1f8cb_29394cuda3std3__45__cpo4cendE)
_ZN73_INTERNAL_82ef1d61_37_flash_fwd_hdim128_bf16_causal_sm80_cu_21e1f8cb_29394cuda3std3__45__cpo4cendE:
	.zero		1
	.type		_ZN73_INTERNAL_82ef1d61_37_flash_fwd_hdim128_bf16_causal_sm80_cu_21e1f8cb_29394cuda3std6ranges3__45__cpo4swapE,@object
	.size		_ZN73_INTERNAL_82ef1d61_37_flash_fwd_hdim128_bf16_causal_sm80_cu_21e1f8cb_29394cuda3std6ranges3__45__cpo4swapE,(.L_7 - _ZN73_INTERNAL_82ef1d61_37_flash_fwd_hdim128_bf16_causal_sm80_cu_21e1f8cb_29394cuda3std6ranges3__45__cpo4swapE)
_ZN73_INTERNAL_82ef1d61_37_flash_fwd_hdim128_bf16_causal_sm80_cu_21e1f8cb_29394cuda3std6ranges3__45__cpo4swapE:
	.zero		1
.L_7:


//--------------------- .nv.shared._ZN5flash16flash_fwd_kernelI23Flash_fwd_kernel_traitsILi128ELi128ELi64ELi4ELb0ELb0EN7cutlass10bfloat16_tE19Flash_kernel_traitsILi128ELi128ELi64ELi4ES3_EELb0ELb1ELb0ELb0ELb1ELb1ELb1ELb0EEEvNS_16Flash_fwd_paramsE --------------------------
	.section	.nv.shared._ZN5flash16flash_fwd_kernelI23Flash_fwd_kernel_traitsILi128ELi128ELi64ELi4ELb0ELb0EN7cutlass10bfloat16_tE19Flash_kernel_traitsILi128ELi128ELi64ELi4ES3_EELb0ELb1ELb0ELb0ELb1ELb1ELb1ELb0EEEvNS_16Flash_fwd_paramsE,"aw",@nobits
	.sectionflags	@""
	.align	16
	.zero		1024


//--------------------- .nv.shared._ZN5flash16flash_fwd_kernelI23Flash_fwd_kernel_traitsILi128ELi128ELi64ELi4ELb0ELb0EN7cutlass10bfloat16_tE19Flash_kernel_traitsILi128ELi128ELi64ELi4ES3_EELb0ELb1ELb0ELb0ELb0ELb1ELb0ELb0EEEvNS_16Flash_fwd_paramsE --------------------------
	.section	.nv.shared._ZN5flash16flash_fwd_kernelI23Flash_fwd_kernel_traitsILi128ELi128ELi64ELi4ELb0ELb0EN7cutlass10bfloat16_tE19Flash_kernel_traitsILi128ELi128ELi64ELi4ES3_EELb0ELb1ELb0ELb0ELb0ELb1ELb0ELb0EEEvNS_16Flash_fwd_paramsE,"aw",@nobits
	.sectionflags	@""
	.align	16
	.zero		1024


//--------------------- .nv.shared._ZN5flash16flash_fwd_kernelI23Flash_fwd_kernel_traitsILi128ELi128ELi64ELi4ELb0ELb0EN7cutlass10bfloat16_tE19Flash_kernel_traitsILi128ELi128ELi64ELi4ES3_EELb0ELb1ELb0ELb0ELb0ELb1ELb1ELb0EEEvNS_16Flash_fwd_paramsE --------------------------
	.section	.nv.shared._ZN5flash16flash_fwd_kernelI23Flash_fwd_kernel_traitsILi128ELi128ELi64ELi4ELb0ELb0EN7cutlass10bfloat16_tE19Flash_kernel_traitsILi128ELi128ELi64ELi4ES3_EELb0ELb1ELb0ELb0ELb0ELb1ELb1ELb0EEEvNS_16Flash_fwd_paramsE,"aw",@nobits
	.sectionflags	@""
	.align	16
	.zero		1024


//--------------------- .nv.shared._ZN5flash16flash_fwd_kernelI23Flash_fwd_kernel_traitsILi128ELi128ELi64ELi4ELb0ELb0EN7cutlass10bfloat16_tE19Flash_kernel_traitsILi128ELi128ELi64ELi4ES3_EELb0ELb1ELb0ELb0ELb0ELb0ELb0ELb0EEEvNS_16Flash_fwd_paramsE --------------------------
	.section	.nv.shared._ZN5flash16flash_fwd_kernelI23Flash_fwd_kernel_traitsILi128ELi128ELi64ELi4ELb0ELb0EN7cutlass10bfloat16_tE19Flash_kernel_traitsILi128ELi128ELi64ELi4ES3_EELb0ELb1ELb0ELb0ELb0ELb0ELb0ELb0EEEvNS_16Flash_fwd_paramsE,"aw",@nobits
	.sectionflags	@""
	.align	16
	.zero		1024


//--------------------- .nv.shared._ZN5flash16flash_fwd_kernelI23Flash_fwd_kernel_traitsILi128ELi128ELi64ELi4ELb0ELb0EN7cutlass10bfloat16_tE19Flash_kernel_traitsILi128ELi128ELi64ELi4ES3_EELb0ELb1ELb0ELb0ELb0ELb0ELb1ELb0EEEvNS_16Flash_fwd_paramsE --------------------------
	.section	.nv.shared._ZN5flash16flash_fwd_kernelI23Flash_fwd_kernel_traitsILi128ELi128ELi64ELi4ELb0ELb0EN7cutlass10bfloat16_tE19Flash_kernel_traitsILi128ELi128ELi64ELi4ES3_EELb0ELb1ELb0ELb0ELb0ELb0ELb1ELb0EEEvNS_16Flash_fwd_paramsE,"aw",@nobits
	.sectionflags	@""
	.align	16
	.zero		1024


//--------------------- .nv.shared._ZN5flash16flash_fwd_kernelI23Flash_fwd_kernel_traitsILi128ELi128ELi64ELi4ELb0ELb0EN7cutlass10bfloat16_tE19Flash_kernel_traitsILi128ELi128ELi64ELi4ES3_EELb0ELb1ELb0ELb1ELb0ELb0ELb0ELb0EEEvNS_16Flash_fwd_paramsE --------------------------
	.section	.nv.shared._ZN5flash16flash_fwd_kernelI23Flash_fwd_kernel_traitsILi128ELi128ELi64ELi4ELb0ELb0EN7cutlass10bfloat16_tE19Flash_kernel_traitsILi128ELi128ELi64ELi4ES3_EELb0ELb1ELb0ELb1ELb0ELb0ELb0ELb0EEEvNS_16Flash_fwd_paramsE,"aw",@nobits
	.sectionflags	@""
	.align	16
	.zero		1024


//--------------------- .nv.shared._ZN5flash16flash_fwd_kernelI23Flash_fwd_kernel_traitsILi128ELi128ELi64ELi4ELb0ELb0EN7cutlass10bfloat16_tE19Flash_kernel_traitsILi128ELi128ELi64ELi4ES3_EELb0ELb1ELb0ELb1ELb0ELb0ELb1ELb0EEEvNS_16Flash_fwd_paramsE --------------------------
	.section	.nv.shared._ZN5flash16flash_fwd_kernelI23Flash_fwd_kernel_traitsILi128ELi128ELi64ELi4ELb0ELb0EN7cutlass10bfloat16_tE19Flash_kernel_traitsILi128ELi128ELi64ELi4ES3_EELb0ELb1ELb0ELb1ELb0ELb0ELb1ELb0EEEvNS_16Flash_fwd_paramsE,"aw",@nobits
	.sectionflags	@""
	.align	16
	.zero		1024


//--------------------- .nv.shared._ZN5flash16flash_fwd_kernelI23Flash_fwd_kernel_traitsILi128ELi64ELi64ELi4ELb0ELb0EN7cutlass10bfloat16_tE19Flash_kernel_traitsILi128ELi64ELi64ELi4ES3_EELb0ELb1ELb0ELb0ELb1ELb1ELb0ELb0EEEvNS_16Flash_fwd_paramsE --------------------------
	.section	.nv.shared._ZN5flash16flash_fwd_kernelI23Flash_fwd_kernel_traitsILi128ELi64ELi64ELi4ELb0ELb0EN7cutlass10bfloat16_tE19Flash_kernel_traitsILi128ELi64ELi64ELi4ES3_EELb0ELb1ELb0ELb0ELb1ELb1ELb0ELb0EEEvNS_16Flash_fwd_paramsE,"aw",@nobits
	.sectionflags	@""
	.align	16
	.zero		1024


//--------------------- .nv.shared._ZN5flash16flash_fwd_kernelI23Flash_fwd_kernel_traitsILi128ELi64ELi64ELi4ELb0ELb0EN7cutlass10bfloat16_tE19Flash_kernel_traitsILi128ELi64ELi64ELi4ES3_EELb0ELb1ELb0ELb0ELb1ELb1ELb1ELb0EEEvNS_16Flash_fwd_paramsE --------------------------
	.section	.nv.shared._ZN5flash16flash_fwd_kernelI23Flash_fwd_kernel_traitsILi128ELi64ELi64ELi4ELb0ELb0EN7cutlass10bfloat16_tE19Flash_kernel_traitsILi128ELi64ELi64ELi4ES3_EELb0ELb1ELb0ELb0ELb1ELb1ELb1ELb0EEEvNS_16Flash_fwd_paramsE,"aw",@nobits
	.sectionflags	@""
	.align	16
	.zero		1024


//--------------------- .nv.shared._ZN5flash16flash_fwd_kernelI23Flash_fwd_kernel_traitsILi128ELi64ELi64ELi4ELb0ELb0EN7cutlass10bfloat16_tE19Flash_kernel_traitsILi128ELi64ELi64ELi4ES3_EELb0ELb1ELb0ELb0ELb0ELb1ELb0ELb0EEEvNS_16Flash_fwd_paramsE --------------------------
	.section	.nv.shared._ZN5flash16flash_fwd_kernelI23Flash_fwd_kernel_traitsILi128ELi64ELi64ELi4ELb0ELb0EN7cutlass10bfloat16_tE19Flash_kernel_traitsILi128ELi64ELi64ELi4ES3_EELb0ELb1ELb0ELb0ELb0ELb1ELb0ELb0EEEvNS_16Flash_fwd_paramsE,"aw",@nobits
	.sectionflags	@""
	.align	16
	.zero		1024


//--------------------- .nv.shared._ZN5flash16flash_fwd_kernelI23Flash_fwd_kernel_traitsILi128ELi64ELi64ELi4ELb0ELb0EN7cutlass10bfloat16_tE19Flash_kernel_traitsILi128ELi64ELi64ELi4ES3_EELb0ELb1ELb0ELb0ELb0ELb1ELb1ELb0EEEvNS_16Flash_fwd_paramsE --------------------------
	.section	.nv.shared._ZN5flash16flash_fwd_kernelI23Flash_fwd_kernel_traitsILi128ELi64ELi64ELi4ELb0ELb0EN7cutlass10bfloat16_tE19Flash_kernel_traitsILi128ELi64ELi64ELi4ES3_EELb0ELb1ELb0ELb0ELb0ELb1ELb1ELb0EEEvNS_16Flash_fwd_paramsE,"aw",@nobits
	.sectionflags	@""
	.align	16
	.zero		1024


//--------------------- .nv.shared._ZN5flash16flash_fwd_kernelI23Flash_fwd_kernel_traitsILi128ELi64ELi64ELi4ELb0ELb0EN7cutlass10bfloat16_tE19Flash_kernel_traitsILi128ELi64ELi64ELi4ES3_EELb0ELb1ELb0ELb0ELb0ELb0ELb0ELb0EEEvNS_16Flash_fwd_paramsE --------------------------
	.section	.nv.shared._ZN5flash16flash_fwd_kernelI23Flash_fwd_kernel_traitsILi128ELi64ELi64ELi4ELb0ELb0EN7cutlass10bfloat16_tE19Flash_kernel_traitsILi128ELi64ELi64ELi4ES3_EELb0ELb1ELb0ELb0ELb0ELb0ELb0ELb0EEEvNS_16Flash_fwd_paramsE,"aw",@nobits
	.sectionflags	@""
	.align	16
	.zero		1024


//--------------------- .nv.shared._ZN5flash16flash_fwd_kernelI23Flash_fwd_kernel_traitsILi128ELi64ELi64ELi4ELb0ELb0EN7cutlass10bfloat16_tE19Flash_kernel_traitsILi128ELi64ELi64ELi4ES3_EELb0ELb1ELb0ELb0ELb0ELb0ELb1ELb0EEEvNS_16Flash_fwd_paramsE --------------------------
	.section	.nv.shared._ZN5flash16flash_fwd_kernelI23Flash_fwd_kernel_traitsILi128ELi64ELi64ELi4ELb0ELb0EN7cutlass10bfloat16_tE19Flash_kernel_traitsILi128ELi64ELi64ELi4ES3_EELb0ELb1ELb0ELb0ELb0ELb0ELb1ELb0EEEvNS_16Flash_fwd_paramsE,"aw",@nobits
	.sectionflags	@""
	.align	16
	.zero		1024


//--------------------- .nv.shared._ZN5flash16flash_fwd_kernelI23Flash_fwd_kernel_traitsILi128ELi64ELi64ELi4ELb0ELb0EN7cutlass10bfloat16_tE19Flash_kernel_traitsILi128ELi64ELi64ELi4ES3_EELb0ELb1ELb0ELb1ELb0ELb0ELb0ELb0EEEvNS_16Flash_fwd_paramsE --------------------------
	.section	.nv.shared._ZN5flash16flash_fwd_kernelI23Flash_fwd_kernel_traitsILi128ELi64ELi64ELi4ELb0ELb0EN7cutlass10bfloat16_tE19Flash_kernel_traitsILi128ELi64ELi64ELi4ES3_EELb0ELb1ELb0ELb1ELb0ELb0ELb0ELb0EEEvNS_16Flash_fwd_paramsE,"aw",@nobits
	.sectionflags	@""
	.align	16
	.zero		1024


//--------------------- .nv.shared._ZN5flash16flash_fwd_kernelI23Flash_fwd_kernel_traitsILi128ELi64ELi64ELi4ELb0ELb0EN7cutlass10bfloat16_tE19Flash_kernel_traitsILi128ELi64ELi64ELi4ES3_EELb0ELb1ELb0ELb1ELb0ELb0ELb1ELb0EEEvNS_16Flash_fwd_paramsE --------------------------
	.section	.nv.shared._ZN5flash16flash_fwd_kernelI23Flash_fwd_kernel_traitsILi128ELi64ELi64ELi4ELb0ELb0EN7cutlass10bfloat16_tE19Flash_kernel_traitsILi128ELi64ELi64ELi4ES3_EELb0ELb1ELb0ELb1ELb0ELb0ELb1ELb0EEEvNS_16Flash_fwd_paramsE,"aw",@nobits
	.sectionflags	@""
	.align	16
	.zero		1024


//--------------------- .nv.shared._ZN5flash16flash_fwd_kernelI23Flash_fwd_kernel_traitsILi128ELi128ELi32ELi4ELb0ELb0EN7cutlass10bfloat16_tE19Flash_kernel_traitsILi128ELi128ELi32ELi4ES3_EELb1ELb1ELb0ELb0ELb0ELb0ELb0ELb0EEEvNS_16Flash_fwd_paramsE --------------------------
	.section	.nv.shared._ZN5flash16flash_fwd_kernelI23Flash_fwd_kernel_traitsILi128ELi128ELi32ELi4ELb0ELb0EN7cutlass10bfloat16_tE19Flash_kernel_traitsILi128ELi128ELi32ELi4ES3_EELb1ELb1ELb0ELb0ELb0ELb0ELb0ELb0EEEvNS_16Flash_fwd_paramsE,"aw",@nobits
	.sectionflags	@""
	.align	16
	.zero		1024


//--------------------- .nv.shared._ZN5flash16flash_fwd_kernelI23Flash_fwd_kernel_traitsILi128ELi128ELi32ELi4ELb0ELb0EN7cutlass10bfloat16_tE19Flash_kernel_traitsILi128ELi128ELi32ELi4ES3_EELb1ELb1ELb0ELb0ELb1ELb1ELb0ELb0EEEvNS_16Flash_fwd_paramsE --------------------------
	.section	.nv.shared._ZN5flash16flash_fwd_kernelI23Flash_fwd_kernel_traitsILi128ELi128ELi32ELi4ELb0ELb0EN7cutlass10bfloat16_tE19Flash_kernel_traitsILi128ELi128ELi32ELi4ES3_EELb1ELb1ELb0ELb0ELb1ELb1ELb0ELb0EEEvNS_16Flash_fwd_paramsE,"aw",@nobits
	.sectionflags	@""
	.align	16
	.zero		1024


//--------------------- .nv.shared._ZN5flash16flash_fwd_kernelI23Flash_fwd_kernel_traitsILi128ELi128ELi32ELi4ELb0ELb0EN7cutlass10bfloat16_tE19Flash_kernel_traitsILi128ELi128ELi32ELi4ES3_EELb0ELb1ELb0ELb0ELb1ELb1ELb1ELb0EEEvNS_16Flash_fwd_paramsE --------------------------
	.section	.nv.shared._ZN5flash16flash_fwd_kernelI23Flash_fwd_kernel_traitsILi128ELi128ELi32ELi4ELb0ELb0EN7cutlass10bfloat16_tE19Flash_kernel_traitsILi128ELi128ELi32ELi4ES3_EELb0ELb1ELb0ELb0ELb1ELb1ELb1ELb0EEEvNS_16Flash_fwd_paramsE,"aw",@nobits
	.sectionflags	@""
	.align	16
	.zero		1024


//--------------------- .nv.shared._ZN5flash16flash_fwd_kernelI23Flash_fwd_kernel_traitsILi128ELi128ELi32ELi4ELb0ELb0EN7cutlass10bfloat16_tE19Flash_kernel_traitsILi128ELi128ELi32ELi4ES3_EELb1ELb1ELb0ELb0ELb0ELb1ELb0ELb0EEEvNS_16Flash_fwd_paramsE --------------------------
	.section	.nv.shared._ZN5flash16flash_fwd_kernelI23Flash_fwd_kernel_traitsILi128ELi128ELi32ELi4ELb0ELb0EN7cutlass10bfloat16_tE19Flash_kernel_traitsILi128ELi128ELi32ELi4ES3_EELb1ELb1ELb0ELb0ELb0ELb1ELb0ELb0EEEvNS_16Flash_fwd_paramsE,"aw",@nobits
	.sectionflags	@""
	.align	16
	.zero		1024


//--------------------- .nv.shared._ZN5flash16flash_fwd_kernelI23Flash_fwd_kernel_traitsILi128ELi128ELi32ELi4ELb0ELb0EN7cutlass10bfloat16_tE19Flash_kernel_traitsILi128ELi128ELi32ELi4ES3_EELb0ELb1ELb0ELb0ELb0ELb1ELb1ELb0EEEvNS_16Flash_fwd_paramsE --------------------------
	.section	.nv.shared._ZN5flash16flash_fwd_kernelI23Flash_fwd_kernel_traitsILi128ELi128ELi32ELi4ELb0ELb0EN7cutlass10bfloat16_tE19Flash_kernel_traitsILi128ELi128ELi32ELi4ES3_EELb0ELb1ELb0ELb0ELb0ELb1ELb1ELb0EEEvNS_16Flash_fwd_paramsE,"aw",@nobits
	.sectionflags	@""
	.align	16
	.zero		1024


//--------------------- .nv.shared._ZN5flash16flash_fwd_kernelI23Flash_fwd_kernel_traitsILi128ELi128ELi32ELi4ELb0ELb0EN7cutlass10bfloat16_tE19Flash_kernel_traitsILi128ELi128ELi32ELi4ES3_EELb1ELb1ELb0ELb1ELb0ELb0ELb0ELb0EEEvNS_16Flash_fwd_paramsE --------------------------
	.section	.nv.shared._ZN5flash16flash_fwd_kernelI23Flash_fwd_kernel_traitsILi128ELi128ELi32ELi4ELb0ELb0EN7cutlass10bfloat16_tE19Flash_kernel_traitsILi128ELi128ELi32ELi4ES3_EELb1ELb1ELb0ELb1ELb0ELb0ELb0ELb0EEEvNS_16Flash_fwd_paramsE,"aw",@nobits
	.sectionflags	@""
	.align	16
	.zero		1024


//--------------------- .nv.shared._ZN5flash16flash_fwd_kernelI23Flash_fwd_kernel_traitsILi128ELi128ELi32ELi4ELb0ELb0EN7cutlass10bfloat16_tE19Flash_kernel_traitsILi128ELi128ELi32ELi4ES3_EELb1ELb1ELb0ELb0ELb0ELb0ELb0ELb1EEEvNS_16Flash_fwd_paramsE --------------------------
	.section	.nv.shared._ZN5flash16flash_fwd_kernelI23Flash_fwd_kernel_traitsILi128ELi128ELi32ELi4ELb0ELb0EN7cutlass10bfloat16_tE19Flash_kernel_traitsILi128ELi128ELi32ELi4ES3_EELb1ELb1ELb0ELb0ELb0ELb0ELb0ELb1EEEvNS_16Flash_fwd_paramsE,"aw",@nobits
	.sectionflags	@""
	.align	16
	.zero		1024


//--------------------- .nv.shared._ZN5flash16flash_fwd_kernelI23Flash_fwd_kernel_traitsILi128ELi128ELi32ELi4ELb0ELb0EN7cutlass10bfloat16_tE19Flash_kernel_traitsILi128ELi128ELi32ELi4ES3_EELb0ELb1ELb0ELb0ELb0ELb0ELb1ELb0EEEvNS_16Flash_fwd_paramsE --------------------------
	.section	.nv.shared._ZN5flash16flash_fwd_kernelI23Flash_fwd_kernel_traitsILi128ELi128ELi32ELi4ELb0ELb0EN7cutlass10bfloat16_tE19Flash_kernel_traitsILi128ELi128ELi32ELi4ES3_EELb0ELb1ELb0ELb0ELb0ELb0ELb1ELb0EEEvNS_16Flash_fwd_paramsE,"aw",@nobits
	.sectionflags	@""
	.align	16
	.zero		1024


//--------------------- .nv.shared._ZN5flash16flash_fwd_kernelI23Flash_fwd_kernel_traitsILi128ELi128ELi32ELi4ELb0ELb0EN7cutlass10bfloat16_tE19Flash_kernel_traitsILi128ELi128ELi32ELi4ES3_EELb1ELb1ELb0ELb1ELb0ELb0ELb0ELb1EEEvNS_16Flash_fwd_paramsE --------------------------
	.section	.nv.shared._ZN5flash16flash_fwd_kernelI23Flash_fwd_kernel_traitsILi128ELi128ELi32ELi4ELb0ELb0EN7cutlass10bfloat16_tE19Flash_kernel_traitsILi128ELi128ELi32ELi4ES3_EELb1ELb1ELb0ELb1ELb0ELb0ELb0ELb1EEEvNS_16Flash_fwd_paramsE,"aw",@nobits
	.sectionflags	@""
	.align	16
	.zero		1024


//--------------------- .nv.shared._ZN5flash16flash_fwd_kernelI23Flash_fwd_kernel_traitsILi128ELi128ELi32ELi4ELb0ELb0EN7cutlass10bfloat16_tE19Flash_kernel_traitsILi128ELi128ELi32ELi4ES3_EELb0ELb1ELb0ELb1ELb0ELb0ELb1ELb0EEEvNS_16Flash_fwd_paramsE --------------------------
	.section	.nv.shared._ZN5flash16flash_fwd_kernelI23Flash_fwd_kernel_traitsILi128ELi128ELi32ELi4ELb0ELb0EN7cutlass10bfloat16_tE19Flash_kernel_traitsILi128ELi128ELi32ELi4ES3_EELb0ELb1ELb0ELb1ELb0ELb0ELb1ELb0EEEvNS_16Flash_fwd_paramsE,"aw",@nobits
	.sectionflags	@""
	.align	16
	.zero		1024


//--------------------- .nv.constant0._ZN5flash16flash_fwd_kernelI23Flash_fwd_kernel_traitsILi128ELi128ELi64ELi4ELb0ELb0EN7cutlass10bfloat16_tE19Flash_kernel_traitsILi128ELi128ELi64ELi4ES3_EELb0ELb1ELb0ELb0ELb1ELb1ELb0ELb0EEEvNS_16Flash_fwd_paramsE --------------------------
	.section	.nv.constant0._ZN5flash16flash_fwd_kernelI23Flash_fwd_kernel_traitsILi128ELi128ELi64ELi4ELb0ELb0EN7cutlass10bfloat16_tE19Flash_kernel_traitsILi128ELi128ELi64ELi4ES3_EELb0ELb1ELb0ELb0ELb1ELb1ELb0ELb0EEEvNS_16Flash_fwd_paramsE,"a",@progbits
	.sectionflags	@""
	.align	4
.nv.constant0._ZN5flash16flash_fwd_kernelI23Flash_fwd_kernel_traitsILi128ELi128ELi64ELi4ELb0ELb0EN7cutlass10bfloat16_tE19Flash_kernel_traitsILi128ELi128ELi64ELi4ES3_EELb0ELb1ELb0ELb0ELb1ELb1ELb0ELb0EEEvNS_16Flash_fwd_paramsE:
	.zero		992


//--------------------- .nv.constant0._ZN5flash16flash_fwd_kernelI23Flash_fwd_kernel_traitsILi128ELi128ELi64ELi4ELb0ELb0EN7cutlass10bfloat16_tE19Flash_kernel_traitsILi128ELi128ELi64ELi4ES3_EELb0ELb1ELb0ELb0ELb1ELb1ELb1ELb0EEEvNS_16Flash_fwd_paramsE --------------------------
	.section	.nv.constant0._ZN5flash16flash_fwd_kernelI23Flash_fwd_kernel_traitsILi128ELi128ELi64ELi4ELb0ELb0EN7cutlass10bfloat16_tE19Flash_kernel_traitsILi128ELi128ELi64ELi4ES3_EELb0ELb1ELb0ELb0ELb1ELb1ELb1ELb0EEEvNS_16Flash_fwd_paramsE,"a",@progbits
	.sectionflags	@""
	.align	4
.nv.constant0._ZN5flash16flash_fwd_kernelI23Flash_fwd_kernel_traitsILi128ELi128ELi64ELi4ELb0ELb0EN7cutlass10bfloat16_tE19Flash_kernel_traitsILi128ELi128ELi64ELi4ES3_EELb0ELb1ELb0ELb0ELb1ELb1ELb1ELb0EEEvNS_16Flash_fwd_paramsE:
	.zero		992


//--------------------- .nv.constant0._ZN5flash16flash_fwd_kernelI23Flash_fwd_kernel_traitsILi128ELi128ELi64ELi4ELb0ELb0EN7cutlass10bfloat16_tE19Flash_kernel_traitsILi128ELi128ELi64ELi4ES3_EELb0ELb1ELb0ELb0ELb0ELb1ELb0ELb0EEEvNS_16Flash_fwd_paramsE --------------------------
	.section	.nv.constant0._ZN5flash16flash_fwd_kernelI23Flash_fwd_kernel_traitsILi128ELi128ELi64ELi4ELb0ELb0EN7cutlass10bfloat16_tE19Flash_kernel_traitsILi128ELi128ELi64ELi4ES3_EELb0ELb1ELb0ELb0ELb0ELb1ELb0ELb0EEEvNS_16Flash_fwd_paramsE,"a",@progbits
	.sectionflags	@""
	.align	4
.nv.constant0._ZN5flash16flash_fwd_kernelI23Flash_fwd_kernel_traitsILi128ELi128ELi64ELi4ELb0ELb0EN7cutlass10bfloat16_tE19Flash_kernel_traitsILi128ELi128ELi64ELi4ES3_EELb0ELb1ELb0ELb0ELb0ELb1ELb0ELb0EEEvNS_16Flash_fwd_paramsE:
	.zero		992


//--------------------- .nv.constant0._ZN5flash16flash_fwd_kernelI23Flash_fwd_kernel_traitsILi128ELi128ELi64ELi4ELb0ELb0EN7cutlass10bfloat16_tE19Flash_kernel_traitsILi128ELi128ELi64ELi4ES3_EELb0ELb1ELb0ELb0ELb0ELb1ELb1ELb0EEEvNS_16Flash_fwd_paramsE --------------------------
	.section	.nv.constant0._ZN5flash16flash_fwd_kernelI23Flash_fwd_kernel_traitsILi128ELi128ELi64ELi4ELb0ELb0EN7cutlass10bfloat16_tE19Flash_kernel_traitsILi128ELi128ELi64ELi4ES3_EELb0ELb1ELb0ELb0ELb0ELb1ELb1ELb0EEEvNS_16Flash_fwd_paramsE,"a",@progbits
	.sectionflags	@""
	.align	4
.nv.constant0._ZN5flash16flash_fwd_kernelI23Flash_fwd_kernel_traitsILi128ELi128ELi64ELi4ELb0ELb0EN7cutlass10bfloat16_tE19Flash_kernel_traitsILi128ELi128ELi64ELi4ES3_EELb0ELb1ELb0ELb0ELb0ELb1ELb1ELb0EEEvNS_16Flash_fwd_paramsE:
	.zero		992


//--------------------- .nv.constant0._ZN5flash16flash_fwd_kernelI23Flash_fwd_kernel_traitsILi128ELi128ELi64ELi4ELb0ELb0EN7cutlass10bfloat16_tE19Flash_kernel_traitsILi128ELi128ELi64ELi4ES3_EELb0ELb1ELb0ELb0ELb0ELb0ELb0ELb0EEEvNS_16Flash_fwd_paramsE --------------------------
	.section	.nv.constant0._ZN5flash16flash_fwd_kernelI23Flash_fwd_kernel_traitsILi128ELi128ELi64ELi4ELb0ELb0EN7cutlass10bfloat16_tE19Flash_kernel_traitsILi128ELi128ELi64ELi4ES3_EELb0ELb1ELb0ELb0ELb0ELb0ELb0ELb0EEEvNS_16Flash_fwd_paramsE,"a",@progbits
	.sectionflags	@""
	.align	4
.nv.constant0._ZN5flash16flash_fwd_kernelI23Flash_fwd_kernel_traitsILi128ELi128ELi64ELi4ELb0ELb0EN7cutlass10bfloat16_tE19Flash_kernel_traitsILi128ELi128ELi64ELi4ES3_EELb0ELb1ELb0ELb0ELb0ELb0ELb0ELb0EEEvNS_16Flash_fwd_paramsE:
	.zero		992


//--------------------- .nv.constant0._ZN5flash16flash_fwd_kernelI23Flash_fwd_kernel_traitsILi128ELi128ELi64ELi4ELb0ELb0EN7cutlass10bfloat16_tE19Flash_kernel_traitsILi128ELi128ELi64ELi4ES3_EELb0ELb1ELb0ELb0ELb0ELb0ELb1ELb0EEEvNS_16Flash_fwd_paramsE --------------------------
	.section	.nv.constant0._ZN5flash16flash_fwd_kernelI23Flash_fwd_kernel_traitsILi128ELi128ELi64ELi4ELb0ELb0EN7cutlass10bfloat16_tE19Flash_kernel_traitsILi128ELi128ELi64ELi4ES3_EELb0ELb1ELb0ELb0ELb0ELb0ELb1ELb0EEEvNS_16Flash_fwd_paramsE,"a",@progbits
	.sectionflags	@""
	.align	4
.nv.constant0._ZN5flash16flash_fwd_kernelI23Flash_fwd_kernel_traitsILi128ELi128ELi64ELi4ELb0ELb0EN7cutlass10bfloat16_tE19Flash_kernel_traitsILi128ELi128ELi64ELi4ES3_EELb0ELb1ELb0ELb0ELb0ELb0ELb1ELb0EEEvNS_16Flash_fwd_paramsE:
	.zero		992


//--------------------- .nv.constant0._ZN5flash16flash_fwd_kernelI23Flash_fwd_kernel_traitsILi128ELi128ELi64ELi4ELb0ELb0EN7cutlass10bfloat16_tE19Flash_kernel_traitsILi128ELi128ELi64ELi4ES3_EELb0ELb1ELb0ELb1ELb0ELb0ELb0ELb0EEEvNS_16Flash_fwd_paramsE --------------------------
	.section	.nv.constant0._ZN5flash16flash_fwd_kernelI23Flash_fwd_kernel_traitsILi128ELi128ELi64ELi4ELb0ELb0EN7cutlass10bfloat16_tE19Flash_kernel_traitsILi128ELi128ELi64ELi4ES3_EELb0ELb1ELb0ELb1ELb0ELb0ELb0ELb0EEEvNS_16Flash_fwd_paramsE,"a",@progbits
	.sectionflags	@""
	.align	4
.nv.constant0._ZN5flash16flash_fwd_kernelI23Flash_fwd_kernel_traitsILi128ELi128ELi64ELi4ELb0ELb0EN7cutlass10bfloat16_tE19Flash_kernel_traitsILi128ELi128ELi64ELi4ES3_EELb0ELb1ELb0ELb1ELb0ELb0ELb0ELb0EEEvNS_16Flash_fwd_paramsE:
	.zero		992


//--------------------- .nv.constant0._ZN5flash16flash_fwd_kernelI23Flash_fwd_kernel_traitsILi128ELi128ELi64ELi4ELb0ELb0EN7cutlass10bfloat16_tE19Flash_kernel_traitsILi128ELi128ELi64ELi4ES3_EELb0ELb1ELb0ELb1ELb0ELb0ELb1ELb0EEEvNS_16Flash_fwd_paramsE --------------------------
	.section	.nv.constant0._ZN5flash16flash_fwd_kernelI23Flash_fwd_kernel_traitsILi128ELi128ELi64ELi4ELb0ELb0EN7cutlass10bfloat16_tE19Flash_kernel_traitsILi128ELi128ELi64ELi4ES3_EELb0ELb1ELb0ELb1ELb0ELb0ELb1ELb0EEEvNS_16Flash_fwd_paramsE,"a",@progbits
	.sectionflags	@""
	.align	4
.nv.constant0._ZN5flash16flash_fwd_kernelI23Flash_fwd_kernel_traitsILi128ELi128ELi64ELi4ELb0ELb0EN7cutlass10bfloat16_tE19Flash_kernel_traitsILi128ELi128ELi64ELi4ES3_EELb0ELb1ELb0ELb1ELb0ELb0ELb1ELb0EEEvNS_16Flash_fwd_paramsE:
	.zero		992


//--------------------- .nv.constant0._ZN5flash16flash_fwd_kernelI23Flash_fwd_kernel_traitsILi128ELi64ELi64ELi4ELb0ELb0EN7cutlass10bfloat16_tE19Flash_kernel_traitsILi128ELi64ELi64ELi4ES3_EELb0ELb1ELb0ELb0ELb1ELb1ELb0ELb0EEEvNS_16Flash_fwd_paramsE --------------------------
	.section	.nv.constant0._ZN5flash16flash_fwd_kernelI23Flash_fwd_kernel_traitsILi128ELi64ELi64ELi4ELb0ELb0EN7cutlass10bfloat16_tE19Flash_kernel_traitsILi128ELi64ELi64ELi4ES3_EELb0ELb1ELb0ELb0ELb1ELb1ELb0ELb0EEEvNS_16Flash_fwd_paramsE,"a",@progbits
	.sectionflags	@""
	.align	4
.nv.constant0._ZN5flash16flash_fwd_kernelI23Flash_fwd_kernel_traitsILi128ELi64ELi64ELi4ELb0ELb0EN7cutlass10bfloat16_tE19Flash_kernel_traitsILi128ELi64ELi64ELi4ES3_EELb0ELb1ELb0ELb0ELb1ELb1ELb0ELb0EEEvNS_16Flash_fwd_paramsE:
	.zero		992


//--------------------- .nv.constant0._ZN5flash16flash_fwd_kernelI23Flash_fwd_kernel_traitsILi128ELi64ELi64ELi4ELb0ELb0EN7cutlass10bfloat16_tE19Flash_kernel_traitsILi128ELi64ELi64ELi4ES3_EELb0ELb1ELb0ELb0ELb1ELb1ELb1ELb0EEEvNS_16Flash_fwd_paramsE --------------------------
	.section	.nv.constant0._ZN5flash16flash_fwd_kernelI23Flash_fwd_kernel_traitsILi128ELi64ELi64ELi4ELb0ELb0EN7cutlass10bfloat16_tE19Flash_kernel_traitsILi128ELi64ELi64ELi4ES3_EELb0ELb1ELb0ELb0ELb1ELb1ELb1ELb0EEEvNS_16Flash_fwd_paramsE,"a",@progbits
	.sectionflags	@""
	.align	4
.nv.constant0._ZN5flash16flash_fwd_kernelI23Flash_fwd_kernel_traitsILi128ELi64ELi64ELi4ELb0ELb0EN7cutlass10bfloat16_tE19Flash_kernel_traitsILi128ELi64ELi64ELi4ES3_EELb0ELb1ELb0ELb0ELb1ELb1ELb1ELb0EEEvNS_16Flash_fwd_paramsE:
	.zero		992


//--------------------- .nv.constant0._ZN5flash16flash_fwd_kernelI23Flash_fwd_kernel_traitsILi128ELi64ELi64ELi4ELb0ELb0EN7cutlass10bfloat16_tE19Flash_kernel_traitsILi128ELi64ELi64ELi4ES3_EELb0ELb1ELb0ELb0ELb0ELb1ELb0ELb0EEEvNS_16Flash_fwd_paramsE --------------------------
	.section	.nv.constant0._ZN5flash16flash_fwd_kernelI23Flash_fwd_kernel_traitsILi128ELi64ELi64ELi4ELb0ELb0EN7cutlass10bfloat16_tE19Flash_kernel_traitsILi128ELi64ELi64ELi4ES3_EELb0ELb1ELb0ELb0ELb0ELb1ELb0ELb0EEEvNS_16Flash_fwd_paramsE,"a",@progbits
	.sectionflags	@""
	.align	4
.nv.constant0._ZN5flash16flash_fwd_kernelI23Flash_fwd_kernel_traitsILi128ELi64ELi64ELi4ELb0ELb0EN7cutlass10bfloat16_tE19Flash_kernel_traitsILi128ELi64ELi64ELi4ES3_EELb0ELb1ELb0ELb0ELb0ELb1ELb0ELb0EEEvNS_16Flash_fwd_paramsE:
	.zero		992


//--------------------- .nv.constant0._ZN5flash16flash_fwd_kernelI23Flash_fwd_kernel_traitsILi128ELi64ELi64ELi4ELb0ELb0EN7cutlass10bfloat16_tE19Flash_kernel_traitsILi128ELi64ELi64ELi4ES3_EELb0ELb1ELb0ELb0ELb0ELb1ELb1ELb0EEEvNS_16Flash_fwd_paramsE --------------------------
	.section	.nv.constant0._ZN5flash16flash_fwd_kernelI23Flash_fwd_kernel_traitsILi128ELi64ELi64ELi4ELb0ELb0EN7cutlass10bfloat16_tE19Flash_kernel_traitsILi128ELi64ELi64ELi4ES3_EELb0ELb1ELb0ELb0ELb0ELb1ELb1ELb0EEEvNS_16Flash_fwd_paramsE,"a",@progbits
	.sectionflags	@""
	.align	4
.nv.constant0._ZN5flash16flash_fwd_kernelI23Flash_fwd_kernel_traitsILi128ELi64ELi64ELi4ELb0ELb0EN7cutlass10bfloat16_tE19Flash_kernel_traitsILi128ELi64ELi64ELi4ES3_EELb0ELb1ELb0ELb0ELb0ELb1ELb1ELb0EEEvNS_16Flash_fwd_paramsE:
	.zero		992


//--------------------- .nv.constant0._ZN5flash16flash_fwd_kernelI23Flash_fwd_kernel_traitsILi128ELi64ELi64ELi4ELb0ELb0EN7cutlass10bfloat16_tE19Flash_kernel_traitsILi128ELi64ELi64ELi4ES3_EELb0ELb1ELb0ELb0ELb0ELb0ELb0ELb0EEEvNS_16Flash_fwd_paramsE --------------------------
	.section	.nv.constant0._ZN5flash16flash_fwd_kernelI23Flash_fwd_kernel_traitsILi128ELi64ELi64ELi4ELb0ELb0EN7cutlass10bfloat16_tE19Flash_kernel_traitsILi128ELi64ELi64ELi4ES3_EELb0ELb1ELb0ELb0ELb0ELb0ELb0ELb0EEEvNS_16Flash_fwd_paramsE,"a",@progbits
	.sectionflags	@""
	.align	4
.nv.constant0._ZN5flash16flash_fwd_kernelI23Flash_fwd_kernel_traitsILi128ELi64ELi64ELi4ELb0ELb0EN7cutlass10bfloat16_tE19Flash_kernel_traitsILi128ELi64ELi64ELi4ES3_EELb0ELb1ELb0ELb0ELb0ELb0ELb0ELb0EEEvNS_16Flash_fwd_paramsE:
	.zero		992


//--------------------- .nv.constant0._ZN5flash16flash_fwd_kernelI23Flash_fwd_kernel_traitsILi128ELi64ELi64ELi4ELb0ELb0EN7cutlass10bfloat16_tE19Flash_kernel_traitsILi128ELi64ELi64ELi4ES3_EELb0ELb1ELb0ELb0ELb0ELb0ELb1ELb0EEEvNS_16Flash_fwd_paramsE --------------------------
	.section	.nv.constant0._ZN5flash16flash_fwd_kernelI23Flash_fwd_kernel_traitsILi128ELi64ELi64ELi4ELb0ELb0EN7cutlass10bfloat16_tE19Flash_kernel_traitsILi128ELi64ELi64ELi4ES3_EELb0ELb1ELb0ELb0ELb0ELb0ELb1ELb0EEEvNS_16Flash_fwd_paramsE,"a",@progbits
	.sectionflags	@""
	.align	4
.nv.constant0._ZN5flash16flash_fwd_kernelI23Flash_fwd_kernel_traitsILi128ELi64ELi64ELi4ELb0ELb0EN7cutlass10bfloat16_tE19Flash_kernel_traitsILi128ELi64ELi64ELi4ES3_EELb0ELb1ELb0ELb0ELb0ELb0ELb1ELb0EEEvNS_16Flash_fwd_paramsE:
	.zero		992


//--------------------- .nv.constant0._ZN5flash16flash_fwd_kernelI23Flash_fwd_kernel_traitsILi128ELi64ELi64ELi4ELb0ELb0EN7cutlass10bfloat16_tE19Flash_kernel_traitsILi128ELi64ELi64ELi4ES3_EELb0ELb1ELb0ELb1ELb0ELb0ELb0ELb0EEEvNS_16Flash_fwd_paramsE --------------------------
	.section	.nv.constant0._ZN5flash16flash_fwd_kernelI23Flash_fwd_kernel_traitsILi128ELi64ELi64ELi4ELb0ELb0EN7cutlass10bfloat16_tE19Flash_kernel_traitsILi128ELi64ELi64ELi4ES3_EELb0ELb1ELb0ELb1ELb0ELb0ELb0ELb0EEEvNS_16Flash_fwd_paramsE,"a",@progbits
	.sectionflags	@""
	.align	4
.nv.constant0._ZN5flash16flash_fwd_kernelI23Flash_fwd_kernel_traitsILi128ELi64ELi64ELi4ELb0ELb0EN7cutlass10bfloat16_tE19Flash_kernel_traitsILi128ELi64ELi64ELi4ES3_EELb0ELb1ELb0ELb1ELb0ELb0ELb0ELb0EEEvNS_16Flash_fwd_paramsE:
	.zero		992


//--------------------- .nv.constant0._ZN5flash16flash_fwd_kernelI23Flash_fwd_kernel_traitsILi128ELi64ELi64ELi4ELb0ELb0EN7cutlass10bfloat16_tE19Flash_kernel_traitsILi128ELi64ELi64ELi4ES3_EELb0ELb1ELb0ELb1ELb0ELb0ELb1ELb0EEEvNS_16Flash_fwd_paramsE --------------------------
	.section	.nv.constant0._ZN5flash16flash_fwd_kernelI23Flash_fwd_kernel_traitsILi128ELi64ELi64ELi4ELb0ELb0EN7cutlass10bfloat16_tE19Flash_kernel_traitsILi128ELi64ELi64ELi4ES3_EELb0ELb1ELb0ELb1ELb0ELb0ELb1ELb0EEEvNS_16Flash_fwd_paramsE,"a",@progbits
	.sectionflags	@""
	.align	4
.nv.constant0._ZN5flash16flash_fwd_kernelI23Flash_fwd_kernel_traitsILi128ELi64ELi64ELi4ELb0ELb0EN7cutlass10bfloat16_tE19Flash_kernel_traitsILi128ELi64ELi64ELi4ES3_EELb0ELb1ELb0ELb1ELb0ELb0ELb1ELb0EEEvNS_16Flash_fwd_paramsE:
	.zero		992


//--------------------- .nv.constant0._ZN5flash16flash_fwd_kernelI23Flash_fwd_kernel_traitsILi128ELi128ELi32ELi4ELb0ELb0EN7cutlass10bfloat16_tE19Flash_kernel_traitsILi128ELi128ELi32ELi4ES3_EELb1ELb1ELb0ELb0ELb0ELb0ELb0ELb0EEEvNS_16Flash_fwd_paramsE --------------------------
	.section	.nv.constant0._ZN5flash16flash_fwd_kernelI23Flash_fwd_kernel_traitsILi128ELi128ELi32ELi4ELb0ELb0EN7cutlass10bfloat16_tE19Flash_kernel_traitsILi128ELi128ELi32ELi4ES3_EELb1ELb1ELb0ELb0ELb0ELb0ELb0ELb0EEEvNS_16Flash_fwd_paramsE,"a",@progbits
	.sectionflags	@""
	.align	4
.nv.constant0._ZN5flash16flash_fwd_kernelI23Flash_fwd_kernel_traitsILi128ELi128ELi32ELi4ELb0ELb0EN7cutlass10bfloat16_tE19Flash_kernel_traitsILi128ELi128ELi32ELi4ES3_EELb1ELb1ELb0ELb0ELb0ELb0ELb0ELb0EEEvNS_16Flash_fwd_paramsE:
	.zero		992


//--------------------- .nv.constant0._ZN5flash16flash_fwd_kernelI23Flash_fwd_kernel_traitsILi128ELi128ELi32ELi4ELb0ELb0EN7cutlass10bfloat16_tE19Flash_kernel_traitsILi128ELi128ELi32ELi4ES3_EELb1ELb1ELb0ELb0ELb1ELb1ELb0ELb0EEEvNS_16Flash_fwd_paramsE --------------------------
	.section	.nv.constant0._ZN5flash16flash_fwd_kernelI23Flash_fwd_kernel_traitsILi128ELi128ELi32ELi4ELb0ELb0EN7cutlass10bfloat16_tE19Flash_kernel_traitsILi128ELi128ELi32ELi4ES3_EELb1ELb1ELb0ELb0ELb1ELb1ELb0ELb0EEEvNS_16Flash_fwd_paramsE,"a",@progbits
	.sectionflags	@""
	.align	4
.nv.constant0._ZN5flash16flash_fwd_kernelI23Flash_fwd_kernel_traitsILi128ELi128ELi32ELi4ELb0ELb0EN7cutlass10bfloat16_tE19Flash_kernel_traitsILi128ELi128ELi32ELi4ES3_EELb1ELb1ELb0ELb0ELb1ELb1ELb0ELb0EEEvNS_16Flash_fwd_paramsE:
	.zero		992


//--------------------- .nv.constant0._ZN5flash16flash_fwd_kernelI23Flash_fwd_kernel_traitsILi128ELi128ELi32ELi4ELb0ELb0EN7cutlass10bfloat16_tE19Flash_kernel_traitsILi128ELi128ELi32ELi4ES3_EELb0ELb1ELb0ELb0ELb1ELb1ELb1ELb0EEEvNS_16Flash_fwd_paramsE --------------------------
	.section	.nv.constant0._ZN5flash16flash_fwd_kernelI23Flash_fwd_kernel_traitsILi128ELi128ELi32ELi4ELb0ELb0EN7cutlass10bfloat16_tE19Flash_kernel_traitsILi128ELi128ELi32ELi4ES3_EELb0ELb1ELb0ELb0ELb1ELb1ELb1ELb0EEEvNS_16Flash_fwd_paramsE,"a",@progbits
	.sectionflags	@""
	.align	4
.nv.constant0._ZN5flash16flash_fwd_kernelI23Flash_fwd_kernel_traitsILi128ELi128ELi32ELi4ELb0ELb0EN7cutlass10bfloat16_tE19Flash_kernel_traitsILi128ELi128ELi32ELi4ES3_EELb0ELb1ELb0ELb0ELb1ELb1ELb1ELb0EEEvNS_16Flash_fwd_paramsE:
	.zero		992


//--------------------- .nv.constant0._ZN5flash16flash_fwd_kernelI23Flash_fwd_kernel_traitsILi128ELi128ELi32ELi4ELb0ELb0EN7cutlass10bfloat16_tE19Flash_kernel_traitsILi128ELi128ELi32ELi4ES3_EELb1ELb1ELb0ELb0ELb0ELb1ELb0ELb0EEEvNS_16Flash_fwd_paramsE --------------------------
	.section	.nv.constant0._ZN5flash16flash_fwd_kernelI23Flash_fwd_kernel_traitsILi128ELi128ELi32ELi4ELb0ELb0EN7cutlass10bfloat16_tE19Flash_kernel_traitsILi128ELi128ELi32ELi4ES3_EELb1ELb1ELb0ELb0ELb0ELb1ELb0ELb0EEEvNS_16Flash_fwd_paramsE,"a",@progbits
	.sectionflags	@""
	.align	4
.nv.constant0._ZN5flash16flash_fwd_kernelI23Flash_fwd_kernel_traitsILi128ELi128ELi32ELi4ELb0ELb0EN7cutlass10bfloat16_tE19Flash_kernel_traitsILi128ELi128ELi32ELi4ES3_EELb1ELb1ELb0ELb0ELb0ELb1ELb0ELb0EEEvNS_16Flash_fwd_paramsE:
	.zero		992


//--------------------- .nv.constant0._ZN5flash16flash_fwd_kernelI23Flash_fwd_kernel_traitsILi128ELi128ELi32ELi4ELb0ELb0EN7cutlass10bfloat16_tE19Flash_kernel_traitsILi128ELi128ELi32ELi4ES3_EELb0ELb1ELb0ELb0ELb0ELb1ELb1ELb0EEEvNS_16Flash_fwd_paramsE --------------------------
	.section	.nv.constant0._ZN5flash16flash_fwd_kernelI23Flash_fwd_kernel_traitsILi128ELi128ELi32ELi4ELb0ELb0EN7cutlass10bfloat16_tE19Flash_kernel_traitsILi128ELi128ELi32ELi4ES3_EELb0ELb1ELb0ELb0ELb0ELb1ELb1ELb0EEEvNS_16Flash_fwd_paramsE,"a",@progbits
	.sectionflags	@""
	.align	4
.nv.constant0._ZN5flash16flash_fwd_kernelI23Flash_fwd_kernel_traitsILi128ELi128ELi32ELi4ELb0ELb0EN7cutlass10bfloat16_tE19Flash_kernel_traitsILi128ELi128ELi32ELi4ES3_EELb0ELb1ELb0ELb0ELb0ELb1ELb1ELb0EEEvNS_16Flash_fwd_paramsE:
	.zero		992


//--------------------- .nv.constant0._ZN5flash16flash_fwd_kernelI23Flash_fwd_kernel_traitsILi128ELi128ELi32ELi4ELb0ELb0EN7cutlass10bfloat16_tE19Flash_kernel_traitsILi128ELi128ELi32ELi4ES3_EELb1ELb1ELb0ELb1ELb0ELb0ELb0ELb0EEEvNS_16Flash_fwd_paramsE --------------------------
	.section	.nv.constant0._ZN5flash16flash_fwd_kernelI23Flash_fwd_kernel_traitsILi128ELi128ELi32ELi4ELb0ELb0EN7cutlass10bfloat16_tE19Flash_kernel_traitsILi128ELi128ELi32ELi4ES3_EELb1ELb1ELb0ELb1ELb0ELb0ELb0ELb0EEEvNS_16Flash_fwd_paramsE,"a",@progbits
	.sectionflags	@""
	.align	4
.nv.constant0._ZN5flash16flash_fwd_kernelI23Flash_fwd_kernel_traitsILi128ELi128ELi32ELi4ELb0ELb0EN7cutlass10bfloat16_tE19Flash_kernel_traitsILi128ELi128ELi32ELi4ES3_EELb1ELb1ELb0ELb1ELb0ELb0ELb0ELb0EEEvNS_16Flash_fwd_paramsE:
	.zero		992


//--------------------- .nv.constant0._ZN5flash16flash_fwd_kernelI23Flash_fwd_kernel_traitsILi128ELi128ELi32ELi4ELb0ELb0EN7cutlass10bfloat16_tE19Flash_kernel_traitsILi128ELi128ELi32ELi4ES3_EELb1ELb1ELb0ELb0ELb0ELb0ELb0ELb1EEEvNS_16Flash_fwd_paramsE --------------------------
	.section	.nv.constant0._ZN5flash16flash_fwd_kernelI23Flash_fwd_kernel_traitsILi128ELi128ELi32ELi4ELb0ELb0EN7cutlass10bfloat16_tE19Flash_kernel_traitsILi128ELi128ELi32ELi4ES3_EELb1ELb1ELb0ELb0ELb0ELb0ELb0ELb1EEEvNS_16Flash_fwd_paramsE,"a",@progbits
	.sectionflags	@""
	.align	4
.nv.constant0._ZN5flash16flash_fwd_kernelI23Flash_fwd_kernel_traitsILi128ELi128ELi32ELi4ELb0ELb0EN7cutlass10bfloat16_tE19Flash_kernel_traitsILi128ELi128ELi32ELi4ES3_EELb1ELb1ELb0ELb0ELb0ELb0ELb0ELb1EEEvNS_16Flash_fwd_paramsE:
	.zero		992


//--------------------- .nv.constant0._ZN5flash16flash_fwd_kernelI23Flash_fwd_kernel_traitsILi128ELi128ELi32ELi4ELb0ELb0EN7cutlass10bfloat16_tE19Flash_kernel_traitsILi128ELi128ELi32ELi4ES3_EELb0ELb1ELb0ELb0ELb0ELb0ELb1ELb0EEEvNS_16Flash_fwd_paramsE --------------------------
	.section	.nv.constant0._ZN5flash16flash_fwd_kernelI23Flash_fwd_kernel_traitsILi128ELi128ELi32ELi4ELb0ELb0EN7cutlass10bfloat16_tE19Flash_kernel_traitsILi128ELi128ELi32ELi4ES3_EELb0ELb1ELb0ELb0ELb0ELb0ELb1ELb0EEEvNS_16Flash_fwd_paramsE,"a",@progbits
	.sectionflags	@""
	.align	4
.nv.constant0._ZN5flash16flash_fwd_kernelI23Flash_fwd_kernel_traitsILi128ELi128ELi32ELi4ELb0ELb0EN7cutlass10bfloat16_tE19Flash_kernel_traitsILi128ELi128ELi32ELi4ES3_EELb0ELb1ELb0ELb0ELb0ELb0ELb1ELb0EEEvNS_16Flash_fwd_paramsE:
	.zero		992


//--------------------- .nv.constant0._ZN5flash16flash_fwd_kernelI23Flash_fwd_kernel_traitsILi128ELi128ELi32ELi4ELb0ELb0EN7cutlass10bfloat16_tE19Flash_kernel_traitsILi128ELi128ELi32ELi4ES3_EELb1ELb1ELb0ELb1ELb0ELb0ELb0ELb1EEEvNS_16Flash_fwd_paramsE --------------------------
	.section	.nv.constant0._ZN5flash16flash_fwd_kernelI23Flash_fwd_kernel_traitsILi128ELi128ELi32ELi4ELb0ELb0EN7cutlass10bfloat16_tE19Flash_kernel_traitsILi128ELi128ELi32ELi4ES3_EELb1ELb1ELb0ELb1ELb0ELb0ELb0ELb1EEEvNS_16Flash_fwd_paramsE,"a",@progbits
	.sectionflags	@""
	.align	4
.nv.constant0._ZN5flash16flash_fwd_kernelI23Flash_fwd_kernel_traitsILi128ELi128ELi32ELi4ELb0ELb0EN7cutlass10bfloat16_tE19Flash_kernel_traitsILi128ELi128ELi32ELi4ES3_EELb1ELb1ELb0ELb1ELb0ELb0ELb0ELb1EEEvNS_16Flash_fwd_paramsE:
	.zero		992


//--------------------- .nv.constant0._ZN5flash16flash_fwd_kernelI23Flash_fwd_kernel_traitsILi128ELi128ELi32ELi4ELb0ELb0EN7cutlass10bfloat16_tE19Flash_kernel_traitsILi128ELi128ELi32ELi4ES3_EELb0ELb1ELb0ELb1ELb0ELb0ELb1ELb0EEEvNS_16Flash_fwd_paramsE --------------------------
	.section	.nv.constant0._ZN5flash16flash_fwd_kernelI23Flash_fwd_kernel_traitsILi128ELi128ELi32ELi4ELb0ELb0EN7cutlass10bfloat16_tE19Flash_kernel_traitsILi128ELi128ELi32ELi4ES3_EELb0ELb1ELb0ELb1ELb0ELb0ELb1ELb0EEEvNS_16Flash_fwd_paramsE,"a",@progbits
	.sectionflags	@""
	.align	4
.nv.constant0._ZN5flash16flash_fwd_kernelI23Flash_fwd_kernel_traitsILi128ELi128ELi32ELi4ELb0ELb0EN7cutlass10bfloat16_tE19Flash_kernel_traitsILi128ELi128ELi32ELi4ES3_EELb0ELb1ELb0ELb1ELb0ELb0ELb1ELb0EEEvNS_16Flash_fwd_paramsE:
	.zero		992


//--------------------- SYMBOLS --------------------------

	.type		.nv.reservedSmem.offset0,@object
	.size		.nv.reservedSmem.offset0,0x4
